	.target	sm_103a

	.elftype	@"ET_EXEC"


//--------------------- .note.nv.tkinfo           --------------------------
	.section	.note.nv.tkinfo,"",@"SHT_NOTE"
	.sectionflags	@"SHF_NOTE_NV_TKINFO"
	.tkinfo
        /*0018*/ 	.word	0x00000002
        /*0030*/ 	.string	""
        /*0030*/ 	.string	"ptxas"
        /*0030*/ 	.string	"Cuda compilation tools, release 13.0, V13.0.88"
        /*0030*/ 	.string	"Build cuda_13.0.r13.0/compiler.36424714_0"
        /*0030*/ 	.string	"-arch sm_103a -m 64 "



//--------------------- .note.nv.cuinfo           --------------------------
	.section	.note.nv.cuinfo,"",@"SHT_NOTE"
	.sectionflags	@"SHF_NOTE_NV_CUINFO"
        /*0018*/ 	.short	0x0002
        /*001a*/ 	.short	0x0067
        /*001c*/ 	.short	0x0082
	.zero		2


//--------------------- .nv.info                  --------------------------
	.section	.nv.info,"",@"SHT_CUDA_INFO"
	.align	4


	//----- nvinfo : EIATTR_REGCOUNT
	.align		4
        /*0000*/ 	.byte	0x04, 0x2f
        /*0002*/ 	.short	(.L_1 - .L_0)
	.align		4
.L_0:
        /*0004*/ 	.word	index@(_ZN10layer_norm13ln_bwd_kernelINS_13Kernel_traitsIfffffjLj2048ELj1ELj1ELj4ELj16ENS_18Kernel_traits_baseILj2048EfffffjLj128EEEEELb1ELb1ELb1ELb1EEEvNS_9BwdParamsE)
        /*0008*/ 	.word	0x000000a8


	//----- nvinfo : EIATTR_FRAME_SIZE
	.align		4
.L_1:
        /*000c*/ 	.byte	0x04, 0x11
        /*000e*/ 	.short	(.L_3 - .L_2)
	.align		4
.L_2:
        /*0010*/ 	.word	index@(_ZN10layer_norm13ln_bwd_kernelINS_13Kernel_traitsIfffffjLj2048ELj1ELj1ELj4ELj16ENS_18Kernel_traits_baseILj2048EfffffjLj128EEEEELb1ELb1ELb1ELb1EEEvNS_9BwdParamsE)
        /*0014*/ 	.word	0x00000000


	//----- nvinfo : EIATTR_REGCOUNT
	.align		4
.L_3:
        /*0018*/ 	.byte	0x04, 0x2f
        /*001a*/ 	.short	(.L_5 - .L_4)
	.align		4
.L_4:
        /*001c*/ 	.word	index@(_ZN10layer_norm22ln_bwd_finalize_kernelINS_22Kernel_traits_finalizeILj2048EfffffjLb1ELj1024ELj4ENS_18Kernel_traits_baseILj2048EfffffjLj1024EEEEELb1ELb1EEEvNS_9BwdParamsE)
        /*0020*/ 	.word	0x00000020


	//----- nvinfo : EIATTR_FRAME_SIZE
	.align		4
.L_5:
        /*0024*/ 	.byte	0x04, 0x11
        /*0026*/ 	.short	(.L_7 - .L_6)
	.align		4
.L_6:
        /*0028*/ 	.word	index@(_ZN10layer_norm22ln_bwd_finalize_kernelINS_22Kernel_traits_finalizeILj2048EfffffjLb1ELj1024ELj4ENS_18Kernel_traits_baseILj2048EfffffjLj1024EEEEELb1ELb1EEEvNS_9BwdParamsE)
        /*002c*/ 	.word	0x00000000


	//----- nvinfo : EIATTR_REGCOUNT
	.align		4
.L_7:
        /*0030*/ 	.byte	0x04, 0x2f
        /*0032*/ 	.short	(.L_9 - .L_8)
	.align		4
.L_8:
        /*0034*/ 	.word	index@(_ZN10layer_norm13ln_bwd_kernelINS_13Kernel_traitsIfffffjLj2048ELj1ELj1ELj4ELj16ENS_18Kernel_traits_baseILj2048EfffffjLj128EEEEELb1ELb1ELb1ELb0EEEvNS_9BwdParamsE)
        /*0038*/ 	.word	0x000000a8


	//----- nvinfo : EIATTR_FRAME_SIZE
	.align		4
.L_9:
        /*003c*/ 	.byte	0x04, 0x11
        /*003e*/ 	.short	(.L_11 - .L_10)
	.align		4
.L_10:
        /*0040*/ 	.word	index@(_ZN10layer_norm13ln_bwd_kernelINS_13Kernel_traitsIfffffjLj2048ELj1ELj1ELj4ELj16ENS_18Kernel_traits_baseILj2048EfffffjLj128EEEEELb1ELb1ELb1ELb0EEEvNS_9BwdParamsE)
        /*0044*/ 	.word	0x00000000


	//----- nvinfo : EIATTR_REGCOUNT
	.align		4
.L_11:
        /*0048*/ 	.byte	0x04, 0x2f
        /*004a*/ 	.short	(.L_13 - .L_12)
	.align		4
.L_12:
        /*004c*/ 	.word	index@(_ZN10layer_norm22ln_bwd_finalize_kernelINS_22Kernel_traits_finalizeILj2048EfffffjLb1ELj1024ELj4ENS_18Kernel_traits_baseILj2048EfffffjLj1024EEEEELb1ELb0EEEvNS_9BwdParamsE)
        /*0050*/ 	.word	0x00000020


	//----- nvinfo : EIATTR_FRAME_SIZE
	.align		4
.L_13:
        /*0054*/ 	.byte	0x04, 0x11
        /*0056*/ 	.short	(.L_15 - .L_14)
	.align		4
.L_14:
        /*0058*/ 	.word	index@(_ZN10layer_norm22ln_bwd_finalize_kernelINS_22Kernel_traits_finalizeILj2048EfffffjLb1ELj1024ELj4ENS_18Kernel_traits_baseILj2048EfffffjLj1024EEEEELb1ELb0EEEvNS_9BwdParamsE)
        /*005c*/ 	.word	0x00000000


	//----- nvinfo : EIATTR_REGCOUNT
	.align		4
.L_15:
        /*0060*/ 	.byte	0x04, 0x2f
        /*0062*/ 	.short	(.L_17 - .L_16)
	.align		4
.L_16:
        /*0064*/ 	.word	index@(_ZN10layer_norm13ln_bwd_kernelINS_13Kernel_traitsIfffffjLj2048ELj1ELj1ELj4ELj16ENS_18Kernel_traits_baseILj2048EfffffjLj128EEEEELb1ELb1ELb0ELb1EEEvNS_9BwdParamsE)
        /*0068*/ 	.word	0x000000a8


	//----- nvinfo : EIATTR_FRAME_SIZE
	.align		4
.L_17:
        /*006c*/ 	.byte	0x04, 0x11
        /*006e*/ 	.short	(.L_19 - .L_18)
	.align		4
.L_18:
        /*0070*/ 	.word	index@(_ZN10layer_norm13ln_bwd_kernelINS_13Kernel_traitsIfffffjLj2048ELj1ELj1ELj4ELj16ENS_18Kernel_traits_baseILj2048EfffffjLj128EEEEELb1ELb1ELb0ELb1EEEvNS_9BwdParamsE)
        /*0074*/ 	.word	0x00000000


	//----- nvinfo : EIATTR_REGCOUNT
	.align		4
.L_19:
        /*0078*/ 	.byte	0x04, 0x2f
        /*007a*/ 	.short	(.L_21 - .L_20)
	.align		4
.L_20:
        /*007c*/ 	.word	index@(_ZN10layer_norm13ln_bwd_kernelINS_13Kernel_traitsIfffffjLj2048ELj1ELj1ELj4ELj16ENS_18Kernel_traits_baseILj2048EfffffjLj128EEEEELb1ELb1ELb0ELb0EEEvNS_9BwdParamsE)
        /*0080*/ 	.word	0x000000a2


	//----- nvinfo : EIATTR_FRAME_SIZE
	.align		4
.L_21:
        /*0084*/ 	.byte	0x04, 0x11
        /*0086*/ 	.short	(.L_23 - .L_22)
	.align		4
.L_22:
        /*0088*/ 	.word	index@(_ZN10layer_norm13ln_bwd_kernelINS_13Kernel_traitsIfffffjLj2048ELj1ELj1ELj4ELj16ENS_18Kernel_traits_baseILj2048EfffffjLj128EEEEELb1ELb1ELb0ELb0EEEvNS_9BwdParamsE)
        /*008c*/ 	.word	0x00000000


	//----- nvinfo : EIATTR_REGCOUNT
	.align		4
.L_23:
        /*0090*/ 	.byte	0x04, 0x2f
        /*0092*/ 	.short	(.L_25 - .L_24)
	.align		4
.L_24:
        /*0094*/ 	.word	index@(_ZN10layer_norm13ln_bwd_kernelINS_13Kernel_traitsIfffffjLj2048ELj1ELj1ELj4ELj16ENS_18Kernel_traits_baseILj2048EfffffjLj128EEEEELb1ELb0ELb1ELb1EEEvNS_9BwdParamsE)
        /*0098*/ 	.word	0x00000080


	//----- nvinfo : EIATTR_FRAME_SIZE
	.align		4
.L_25:
        /*009c*/ 	.byte	0x04, 0x11
        /*009e*/ 	.short	(.L_27 - .L_26)
	.align		4
.L_26:
        /*00a0*/ 	.word	index@(_ZN10layer_norm13ln_bwd_kernelINS_13Kernel_traitsIfffffjLj2048ELj1ELj1ELj4ELj16ENS_18Kernel_traits_baseILj2048EfffffjLj128EEEEELb1ELb0ELb1ELb1EEEvNS_9BwdParamsE)
        /*00a4*/ 	.word	0x00000000


	//----- nvinfo : EIATTR_REGCOUNT
	.align		4
.L_27:
        /*00a8*/ 	.byte	0x04, 0x2f
        /*00aa*/ 	.short	(.L_29 - .L_28)
	.align		4
.L_28:
        /*00ac*/ 	.word	index@(_ZN10layer_norm22ln_bwd_finalize_kernelINS_22Kernel_traits_finalizeILj2048EfffffjLb0ELj1024ELj4ENS_18Kernel_traits_baseILj2048EfffffjLj1024EEEEELb0ELb1EEEvNS_9BwdParamsE)
        /*00b0*/ 	.word	0x00000020


	//----- nvinfo : EIATTR_FRAME_SIZE
	.align		4
.L_29:
        /*00b4*/ 	.byte	0x04, 0x11
        /*00b6*/ 	.short	(.L_31 - .L_30)
	.align		4
.L_30:
        /*00b8*/ 	.word	index@(_ZN10layer_norm22ln_bwd_finalize_kernelINS_22Kernel_traits_finalizeILj2048EfffffjLb0ELj1024ELj4ENS_18Kernel_traits_baseILj2048EfffffjLj1024EEEEELb0ELb1EEEvNS_9BwdParamsE)
        /*00bc*/ 	.word	0x00000000


	//----- nvinfo : EIATTR_REGCOUNT
	.align		4
.L_31:
        /*00c0*/ 	.byte	0x04, 0x2f
        /*00c2*/ 	.short	(.L_33 - .L_32)
	.align		4
.L_32:
        /*00c4*/ 	.word	index@(_ZN10layer_norm13ln_bwd_kernelINS_13Kernel_traitsIfffffjLj2048ELj1ELj1ELj4ELj16ENS_18Kernel_traits_baseILj2048EfffffjLj128EEEEELb1ELb0ELb1ELb0EEEvNS_9BwdParamsE)
        /*00c8*/ 	.word	0x00000082


	//----- nvinfo : EIATTR_FRAME_SIZE
	.align		4
.L_33:
        /*00cc*/ 	.byte	0x04, 0x11
        /*00ce*/ 	.short	(.L_35 - .L_34)
	.align		4
.L_34:
        /*00d0*/ 	.word	index@(_ZN10layer_norm13ln_bwd_kernelINS_13Kernel_traitsIfffffjLj2048ELj1ELj1ELj4ELj16ENS_18Kernel_traits_baseILj2048EfffffjLj128EEEEELb1ELb0ELb1ELb0EEEvNS_9BwdParamsE)
        /*00d4*/ 	.word	0x00000000


	//----- nvinfo : EIATTR_REGCOUNT
	.align		4
.L_35:
        /*00d8*/ 	.byte	0x04, 0x2f
        /*00da*/ 	.short	(.L_37 - .L_36)
	.align		4
.L_36:
        /*00dc*/ 	.word	index@(_ZN10layer_norm22ln_bwd_finalize_kernelINS_22Kernel_traits_finalizeILj2048EfffffjLb0ELj1024ELj4ENS_18Kernel_traits_baseILj2048EfffffjLj1024EEEEELb0ELb0EEEvNS_9BwdParamsE)
        /*00e0*/ 	.word	0x0000003f


	//----- nvinfo : EIATTR_FRAME_SIZE
	.align		4
.L_37:
        /*00e4*/ 	.byte	0x04, 0x11
        /*00e6*/ 	.short	(.L_39 - .L_38)
	.align		4
.L_38:
        /*00e8*/ 	.word	index@(_ZN10layer_norm22ln_bwd_finalize_kernelINS_22Kernel_traits_finalizeILj2048EfffffjLb0ELj1024ELj4ENS_18Kernel_traits_baseILj2048EfffffjLj1024EEEEELb0ELb0EEEvNS_9BwdParamsE)
        /*00ec*/ 	.word	0x00000000


	//----- nvinfo : EIATTR_REGCOUNT
	.align		4
.L_39:
        /*00f0*/ 	.byte	0x04, 0x2f
        /*00f2*/ 	.short	(.L_41 - .L_40)
	.align		4
.L_40:
        /*00f4*/ 	.word	index@(_ZN10layer_norm13ln_bwd_kernelINS_13Kernel_traitsIfffffjLj2048ELj1ELj1ELj4ELj16ENS_18Kernel_traits_baseILj2048EfffffjLj128EEEEELb1ELb0ELb0ELb1EEEvNS_9BwdParamsE)
        /*00f8*/ 	.word	0x00000080


	//----- nvinfo : EIATTR_FRAME_SIZE
	.align		4
.L_41:
        /*00fc*/ 	.byte	0x04, 0x11
        /*00fe*/ 	.short	(.L_43 - .L_42)
	.align		4
.L_42:
        /*0100*/ 	.word	index@(_ZN10layer_norm13ln_bwd_kernelINS_13Kernel_traitsIfffffjLj2048ELj1ELj1ELj4ELj16ENS_18Kernel_traits_baseILj2048EfffffjLj128EEEEELb1ELb0ELb0ELb1EEEvNS_9BwdParamsE)
        /*0104*/ 	.word	0x00000000


	//----- nvinfo : EIATTR_REGCOUNT
	.align		4
.L_43:
        /*0108*/ 	.byte	0x04, 0x2f
        /*010a*/ 	.short	(.L_45 - .L_44)
	.align		4
.L_44:
        /*010c*/ 	.word	index@(_ZN10layer_norm13ln_bwd_kernelINS_13Kernel_traitsIfffffjLj2048ELj1ELj1ELj4ELj16ENS_18Kernel_traits_baseILj2048EfffffjLj128EEEEELb1ELb0ELb0ELb0EEEvNS_9BwdParamsE)
        /*0110*/ 	.word	0x00000080


	//----- nvinfo : EIATTR_FRAME_SIZE
	.align		4
.L_45:
        /*0114*/ 	.byte	0x04, 0x11
        /*0116*/ 	.short	(.L_47 - .L_46)
	.align		4
.L_46:
        /*0118*/ 	.word	index@(_ZN10layer_norm13ln_bwd_kernelINS_13Kernel_traitsIfffffjLj2048ELj1ELj1ELj4ELj16ENS_18Kernel_traits_baseILj2048EfffffjLj128EEEEELb1ELb0ELb0ELb0EEEvNS_9BwdParamsE)
        /*011c*/ 	.word	0x00000000


	//----- nvinfo : EIATTR_REGCOUNT
	.align		4
.L_47:
        /*0120*/ 	.byte	0x04, 0x2f
        /*0122*/ 	.short	(.L_49 - .L_48)
	.align		4
.L_48:
        /*0124*/ 	.word	index@(_ZN10layer_norm13ln_bwd_kernelINS_13Kernel_traitsIfffffjLj2048ELj1ELj1ELj4ELj16ENS_18Kernel_traits_baseILj2048EfffffjLj128EEEEELb0ELb1ELb1ELb1EEEvNS_9BwdParamsE)
        /*0128*/ 	.word	0x000000a4


	//----- nvinfo : EIATTR_FRAME_SIZE
	.align		4
.L_49:
        /*012c*/ 	.byte	0x04, 0x11
        /*012e*/ 	.short	(.L_51 - .L_50)
	.align		4
.L_50:
        /*0130*/ 	.word	index@(_ZN10layer_norm13ln_bwd_kernelINS_13Kernel_traitsIfffffjLj2048ELj1ELj1ELj4ELj16ENS_18Kernel_traits_baseILj2048EfffffjLj128EEEEELb0ELb1ELb1ELb1EEEvNS_9BwdParamsE)
        /*0134*/ 	.word	0x00000000


	//----- nvinfo : EIATTR_REGCOUNT
	.align		4
.L_51:
        /*0138*/ 	.byte	0x04, 0x2f
        /*013a*/ 	.short	(.L_53 - .L_52)
	.align		4
.L_52:
        /*013c*/ 	.word	index@(_ZN10layer_norm13ln_bwd_kernelINS_13Kernel_traitsIfffffjLj2048ELj1ELj1ELj4ELj16ENS_18Kernel_traits_baseILj2048EfffffjLj128EEEEELb0ELb1ELb1ELb0EEEvNS_9BwdParamsE)
        /*0140*/ 	.word	0x000000a6


	//----- nvinfo : EIATTR_FRAME_SIZE
	.align		4
.L_53:
        /*0144*/ 	.byte	0x04, 0x11
        /*0146*/ 	.short	(.L_55 - .L_54)
	.align		4
.L_54:
        /*0148*/ 	.word	index@(_ZN10layer_norm13ln_bwd_kernelINS_13Kernel_traitsIfffffjLj2048ELj1ELj1ELj4ELj16ENS_18Kernel_traits_baseILj2048EfffffjLj128EEEEELb0ELb1ELb1ELb0EEEvNS_9BwdParamsE)
        /*014c*/ 	.word	0x00000000


	//----- nvinfo : EIATTR_REGCOUNT
	.align		4
.L_55:
        /*0150*/ 	.byte	0x04, 0x2f
        /*0152*/ 	.short	(.L_57 - .L_56)
	.align		4
.L_56:
        /*0154*/ 	.word	index@(_ZN10layer_norm13ln_bwd_kernelINS_13Kernel_traitsIfffffjLj2048ELj1ELj1ELj4ELj16ENS_18Kernel_traits_baseILj2048EfffffjLj128EEEEELb0ELb1ELb0ELb1EEEvNS_9BwdParamsE)
        /*0158*/ 	.word	0x000000a8


	//----- nvinfo : EIATTR_FRAME_SIZE
	.align		4
.L_57:
        /*015c*/ 	.byte	0x04, 0x11
        /*015e*/ 	.short	(.L_59 - .L_58)
	.align		4
.L_58:
        /*0160*/ 	.word	index@(_ZN10layer_norm13ln_bwd_kernelINS_13Kernel_traitsIfffffjLj2048ELj1ELj1ELj4ELj16ENS_18Kernel_traits_baseILj2048EfffffjLj128EEEEELb0ELb1ELb0ELb1EEEvNS_9BwdParamsE)
        /*0164*/ 	.word	0x00000000


	//----- nvinfo : EIATTR_REGCOUNT
	.align		4
.L_59:
        /*0168*/ 	.byte	0x04, 0x2f
        /*016a*/ 	.short	(.L_61 - .L_60)
	.align		4
.L_60:
        /*016c*/ 	.word	index@(_ZN10layer_norm13ln_bwd_kernelINS_13Kernel_traitsIfffffjLj2048ELj1ELj1ELj4ELj16ENS_18Kernel_traits_baseILj2048EfffffjLj128EEEEELb0ELb1ELb0ELb0EEEvNS_9BwdParamsE)
        /*0170*/ 	.word	0x0000009f


	//----- nvinfo : EIATTR_FRAME_SIZE
	.align		4
.L_61:
        /*0174*/ 	.byte	0x04, 0x11
        /*0176*/ 	.short	(.L_63 - .L_62)
	.align		4
.L_62:
        /*0178*/ 	.word	index@(_ZN10layer_norm13ln_bwd_kernelINS_13Kernel_traitsIfffffjLj2048ELj1ELj1ELj4ELj16ENS_18Kernel_traits_baseILj2048EfffffjLj128EEEEELb0ELb1ELb0ELb0EEEvNS_9BwdParamsE)
        /*017c*/ 	.word	0x00000000


	//----- nvinfo : EIATTR_REGCOUNT
	.align		4
.L_63:
        /*0180*/ 	.byte	0x04, 0x2f
        /*0182*/ 	.short	(.L_65 - .L_64)
	.align		4
.L_64:
        /*0184*/ 	.word	index@(_ZN10layer_norm13ln_bwd_kernelINS_13Kernel_traitsIfffffjLj2048ELj1ELj1ELj4ELj16ENS_18Kernel_traits_baseILj2048EfffffjLj128EEEEELb0ELb0ELb1ELb1EEEvNS_9BwdParamsE)
        /*0188*/ 	.word	0x00000080


	//----- nvinfo : EIATTR_FRAME_SIZE
	.align		4
.L_65:
        /*018c*/ 	.byte	0x04, 0x11
        /*018e*/ 	.short	(.L_67 - .L_66)
	.align		4
.L_66:
        /*0190*/ 	.word	index@(_ZN10layer_norm13ln_bwd_kernelINS_13Kernel_traitsIfffffjLj2048ELj1ELj1ELj4ELj16ENS_18Kernel_traits_baseILj2048EfffffjLj128EEEEELb0ELb0ELb1ELb1EEEvNS_9BwdParamsE)
        /*0194*/ 	.word	0x00000000


	//----- nvinfo : EIATTR_REGCOUNT
	.align		4
.L_67:
        /*0198*/ 	.byte	0x04, 0x2f
        /*019a*/ 	.short	(.L_69 - .L_68)
	.align		4
.L_68:
        /*019c*/ 	.word	index@(_ZN10layer_norm13ln_bwd_kernelINS_13Kernel_traitsIfffffjLj2048ELj1ELj1ELj4ELj16ENS_18Kernel_traits_baseILj2048EfffffjLj128EEEEELb0ELb0ELb1ELb0EEEvNS_9BwdParamsE)
        /*01a0*/ 	.word	0x0000007c


	//----- nvinfo : EIATTR_FRAME_SIZE
	.align		4
.L_69:
        /*01a4*/ 	.byte	0x04, 0x11
        /*01a6*/ 	.short	(.L_71 - .L_70)
	.align		4
.L_70:
        /*01a8*/ 	.word	index@(_ZN10layer_norm13ln_bwd_kernelINS_13Kernel_traitsIfffffjLj2048ELj1ELj1ELj4ELj16ENS_18Kernel_traits_baseILj2048EfffffjLj128EEEEELb0ELb0ELb1ELb0EEEvNS_9BwdParamsE)
        /*01ac*/ 	.word	0x00000000


	//----- nvinfo : EIATTR_REGCOUNT
	.align		4
.L_71:
        /*01b0*/ 	.byte	0x04, 0x2f
        /*01b2*/ 	.short	(.L_73 - .L_72)
	.align		4
.L_72:
        /*01b4*/ 	.word	index@(_ZN10layer_norm13ln_bwd_kernelINS_13Kernel_traitsIfffffjLj2048ELj1ELj1ELj4ELj16ENS_18Kernel_traits_baseILj2048EfffffjLj128EEEEELb0ELb0ELb0ELb1EEEvNS_9BwdParamsE)
        /*01b8*/ 	.word	0x00000080


	//----- nvinfo : EIATTR_FRAME_SIZE
	.align		4
.L_73:
        /*01bc*/ 	.byte	0x04, 0x11
        /*01be*/ 	.short	(.L_75 - .L_74)
	.align		4
.L_74:
        /*01c0*/ 	.word	index@(_ZN10layer_norm13ln_bwd_kernelINS_13Kernel_traitsIfffffjLj2048ELj1ELj1ELj4ELj16ENS_18Kernel_traits_baseILj2048EfffffjLj128EEEEELb0ELb0ELb0ELb1EEEvNS_9BwdParamsE)
        /*01c4*/ 	.word	0x00000000


	//----- nvinfo : EIATTR_REGCOUNT
	.align		4
.L_75:
        /*01c8*/ 	.byte	0x04, 0x2f
        /*01ca*/ 	.short	(.L_77 - .L_76)
	.align		4
.L_76:
        /*01cc*/ 	.word	index@(_ZN10layer_norm13ln_bwd_kernelINS_13Kernel_traitsIfffffjLj2048ELj1ELj1ELj4ELj16ENS_18Kernel_traits_baseILj2048EfffffjLj128EEEEELb0ELb0ELb0ELb0EEEvNS_9BwdParamsE)
        /*01d0*/ 	.word	0x0000007a


	//----- nvinfo : EIATTR_FRAME_SIZE
	.align		4
.L_77:
        /*01d4*/ 	.byte	0x04, 0x11
        /*01d6*/ 	.short	(.L_79 - .L_78)
	.align		4
.L_78:
        /*01d8*/ 	.word	index@(_ZN10layer_norm13ln_bwd_kernelINS_13Kernel_traitsIfffffjLj2048ELj1ELj1ELj4ELj16ENS_18Kernel_traits_baseILj2048EfffffjLj128EEEEELb0ELb0ELb0ELb0EEEvNS_9BwdParamsE)
        /*01dc*/ 	.word	0x00000000


	//----- nvinfo : EIATTR_REGCOUNT
	.align		4
.L_79:
        /*01e0*/ 	.byte	0x04, 0x2f
        /*01e2*/ 	.short	(.L_81 - .L_80)
	.align		4
.L_80:
        /*01e4*/ 	.word	index@(_ZN10layer_norm13ln_bwd_kernelINS_13Kernel_traitsI6__halfffffjLj2048ELj1ELj1ELj4ELj16ENS_18Kernel_traits_baseILj2048ES2_ffffjLj128EEEEELb1ELb1ELb1ELb1EEEvNS_9BwdParamsE)
        /*01e8*/ 	.word	0x000000a8


	//----- nvinfo : EIATTR_FRAME_SIZE
	.align		4
.L_81:
        /*01ec*/ 	.byte	0x04, 0x11
        /*01ee*/ 	.short	(.L_83 - .L_82)
	.align		4
.L_82:
        /*01f0*/ 	.word	index@(_ZN10layer_norm13ln_bwd_kernelINS_13Kernel_traitsI6__halfffffjLj2048ELj1ELj1ELj4ELj16ENS_18Kernel_traits_baseILj2048ES2_ffffjLj128EEEEELb1ELb1ELb1ELb1EEEvNS_9BwdParamsE)
        /*01f4*/ 	.word	0x00000000


	//----- nvinfo : EIATTR_REGCOUNT
	.align		4
.L_83:
        /*01f8*/ 	.byte	0x04, 0x2f
        /*01fa*/ 	.short	(.L_85 - .L_84)
	.align		4
.L_84:
        /*01fc*/ 	.word	index@(_ZN10layer_norm22ln_bwd_finalize_kernelINS_22Kernel_traits_finalizeILj2048E6__halfffffjLb1ELj1024ELj4ENS_18Kernel_traits_baseILj2048ES2_ffffjLj1024EEEEELb1ELb1EEEvNS_9BwdParamsE)
        /*0200*/ 	.word	0x00000020


	//----- nvinfo : EIATTR_FRAME_SIZE
	.align		4
.L_85:
        /*0204*/ 	.byte	0x04, 0x11
        /*0206*/ 	.short	(.L_87 - .L_86)
	.align		4
.L_86:
        /*0208*/ 	.word	index@(_ZN10layer_norm22ln_bwd_finalize_kernelINS_22Kernel_traits_finalizeILj2048E6__halfffffjLb1ELj1024ELj4ENS_18Kernel_traits_baseILj2048ES2_ffffjLj1024EEEEELb1ELb1EEEvNS_9BwdParamsE)
        /*020c*/ 	.word	0x00000000


	//----- nvinfo : EIATTR_REGCOUNT
	.align		4
.L_87:
        /*0210*/ 	.byte	0x04, 0x2f
        /*0212*/ 	.short	(.L_89 - .L_88)
	.align		4
.L_88:
        /*0214*/ 	.word	index@(_ZN10layer_norm13ln_bwd_kernelINS_13Kernel_traitsI6__halfffffjLj2048ELj1ELj1ELj4ELj16ENS_18Kernel_traits_baseILj2048ES2_ffffjLj128EEEEELb1ELb1ELb1ELb0EEEvNS_9BwdParamsE)
        /*0218*/ 	.word	0x0000009b


	//----- nvinfo : EIATTR_FRAME_SIZE
	.align		4
.L_89:
        /*021c*/ 	.byte	0x04, 0x11
        /*021e*/ 	.short	(.L_91 - .L_90)
	.align		4
.L_90:
        /*0220*/ 	.word	index@(_ZN10layer_norm13ln_bwd_kernelINS_13Kernel_traitsI6__halfffffjLj2048ELj1ELj1ELj4ELj16ENS_18Kernel_traits_baseILj2048ES2_ffffjLj128EEEEELb1ELb1ELb1ELb0EEEvNS_9BwdParamsE)
        /*0224*/ 	.word	0x00000000


	//----- nvinfo : EIATTR_REGCOUNT
	.align		4
.L_91:
        /*0228*/ 	.byte	0x04, 0x2f
        /*022a*/ 	.short	(.L_93 - .L_92)
	.align		4
.L_92:
        /*022c*/ 	.word	index@(_ZN10layer_norm22ln_bwd_finalize_kernelINS_22Kernel_traits_finalizeILj2048E6__halfffffjLb1ELj1024ELj4ENS_18Kernel_traits_baseILj2048ES2_ffffjLj1024EEEEELb1ELb0EEEvNS_9BwdParamsE)
        /*0230*/ 	.word	0x00000020


	//----- nvinfo : EIATTR_FRAME_SIZE
	.align		4
.L_93:
        /*0234*/ 	.byte	0x04, 0x11
        /*0236*/ 	.short	(.L_95 - .L_94)
	.align		4
.L_94:
        /*0238*/ 	.word	index@(_ZN10layer_norm22ln_bwd_finalize_kernelINS_22Kernel_traits_finalizeILj2048E6__halfffffjLb1ELj1024ELj4ENS_18Kernel_traits_baseILj2048ES2_ffffjLj1024EEEEELb1ELb0EEEvNS_9BwdParamsE)
        /*023c*/ 	.word	0x00000000


	//----- nvinfo : EIATTR_REGCOUNT
	.align		4
.L_95:
        /*0240*/ 	.byte	0x04, 0x2f
        /*0242*/ 	.short	(.L_97 - .L_96)
	.align		4
.L_96:
        /*0244*/ 	.word	index@(_ZN10layer_norm13ln_bwd_kernelINS_13Kernel_traitsI6__halfffffjLj2048ELj1ELj1ELj4ELj16ENS_18Kernel_traits_baseILj2048ES2_ffffjLj128EEEEELb1ELb1ELb0ELb1EEEvNS_9BwdParamsE)
        /*0248*/ 	.word	0x000000a6


	//----- nvinfo : EIATTR_FRAME_SIZE
	.align		4
.L_97:
        /*024c*/ 	.byte	0x04, 0x11
        /*024e*/ 	.short	(.L_99 - .L_98)
	.align		4
.L_98:
        /*0250*/ 	.word	index@(_ZN10layer_norm13ln_bwd_kernelINS_13Kernel_traitsI6__halfffffjLj2048ELj1ELj1ELj4ELj16ENS_18Kernel_traits_baseILj2048ES2_ffffjLj128EEEEELb1ELb1ELb0ELb1EEEvNS_9BwdParamsE)
        /*0254*/ 	.word	0x00000000


	//----- nvinfo : EIATTR_REGCOUNT
	.align		4
.L_99:
        /*0258*/ 	.byte	0x04, 0x2f
        /*025a*/ 	.short	(.L_101 - .L_100)
	.align		4
.L_100:
        /*025c*/ 	.word	index@(_ZN10layer_norm13ln_bwd_kernelINS_13Kernel_traitsI6__halfffffjLj2048ELj1ELj1ELj4ELj16ENS_18Kernel_traits_baseILj2048ES2_ffffjLj128EEEEELb1ELb1ELb0ELb0EEEvNS_9BwdParamsE)
        /*0260*/ 	.word	0x00000093


	//----- nvinfo : EIATTR_FRAME_SIZE
	.align		4
.L_101:
        /*0264*/ 	.byte	0x04, 0x11
        /*0266*/ 	.short	(.L_103 - .L_102)
	.align		4
.L_102:
        /*0268*/ 	.word	index@(_ZN10layer_norm13ln_bwd_kernelINS_13Kernel_traitsI6__halfffffjLj2048ELj1ELj1ELj4ELj16ENS_18Kernel_traits_baseILj2048ES2_ffffjLj128EEEEELb1ELb1ELb0ELb0EEEvNS_9BwdParamsE)
        /*026c*/ 	.word	0x00000000


	//----- nvinfo : EIATTR_REGCOUNT
	.align		4
.L_103:
        /*0270*/ 	.byte	0x04, 0x2f
        /*0272*/ 	.short	(.L_105 - .L_104)
	.align		4
.L_104:
        /*0274*/ 	.word	index@(_ZN10layer_norm13ln_bwd_kernelINS_13Kernel_traitsI6__halfffffjLj2048ELj1ELj1ELj4ELj16ENS_18Kernel_traits_baseILj2048ES2_ffffjLj128EEEEELb1ELb0ELb1ELb1EEEvNS_9BwdParamsE)
        /*0278*/ 	.word	0x00000080


	//----- nvinfo : EIATTR_FRAME_SIZE
	.align		4
.L_105:
        /*027c*/ 	.byte	0x04, 0x11
        /*027e*/ 	.short	(.L_107 - .L_106)
	.align		4
.L_106:
        /*0280*/ 	.word	index@(_ZN10layer_norm13ln_bwd_kernelINS_13Kernel_traitsI6__halfffffjLj2048ELj1ELj1ELj4ELj16ENS_18Kernel_traits_baseILj2048ES2_ffffjLj128EEEEELb1ELb0ELb1ELb1EEEvNS_9BwdParamsE)
        /*0284*/ 	.word	0x00000000


	//----- nvinfo : EIATTR_REGCOUNT
	.align		4
.L_107:
        /*0288*/ 	.byte	0x04, 0x2f
        /*028a*/ 	.short	(.L_109 - .L_108)
	.align		4
.L_108:
        /*028c*/ 	.word	index@(_ZN10layer_norm22ln_bwd_finalize_kernelINS_22Kernel_traits_finalizeILj2048E6__halfffffjLb0ELj1024ELj4ENS_18Kernel_traits_baseILj2048ES2_ffffjLj1024EEEEELb0ELb1EEEvNS_9BwdParamsE)
        /*0290*/ 	.word	0x00000020


	//----- nvinfo : EIATTR_FRAME_SIZE
	.align		4
.L_109:
        /*0294*/ 	.byte	0x04, 0x11
        /*0296*/ 	.short	(.L_111 - .L_110)
	.align		4
.L_110:
        /*0298*/ 	.word	index@(_ZN10layer_norm22ln_bwd_finalize_kernelINS_22Kernel_traits_finalizeILj2048E6__halfffffjLb0ELj1024ELj4ENS_18Kernel_traits_baseILj2048ES2_ffffjLj1024EEEEELb0ELb1EEEvNS_9BwdParamsE)
        /*029c*/ 	.word	0x00000000


	//----- nvinfo : EIATTR_REGCOUNT
	.align		4
.L_111:
        /*02a0*/ 	.byte	0x04, 0x2f
        /*02a2*/ 	.short	(.L_113 - .L_112)
	.align		4
.L_112:
        /*02a4*/ 	.word	index@(_ZN10layer_norm13ln_bwd_kernelINS_13Kernel_traitsI6__halfffffjLj2048ELj1ELj1ELj4ELj16ENS_18Kernel_traits_baseILj2048ES2_ffffjLj128EEEEELb1ELb0ELb1ELb0EEEvNS_9BwdParamsE)
        /*02a8*/ 	.word	0x00000080


	//----- nvinfo : EIATTR_FRAME_SIZE
	.align		4
.L_113:
        /*02ac*/ 	.byte	0x04, 0x11
        /*02ae*/ 	.short	(.L_115 - .L_114)
	.align		4
.L_114:
        /*02b0*/ 	.word	index@(_ZN10layer_norm13ln_bwd_kernelINS_13Kernel_traitsI6__halfffffjLj2048ELj1ELj1ELj4ELj16ENS_18Kernel_traits_baseILj2048ES2_ffffjLj128EEEEELb1ELb0ELb1ELb0EEEvNS_9BwdParamsE)
        /*02b4*/ 	.word	0x00000000


	//----- nvinfo : EIATTR_REGCOUNT
	.align		4
.L_115:
        /*02b8*/ 	.byte	0x04, 0x2f
        /*02ba*/ 	.short	(.L_117 - .L_116)
	.align		4
.L_116:
        /*02bc*/ 	.word	index@(_ZN10layer_norm22ln_bwd_finalize_kernelINS_22Kernel_traits_finalizeILj2048E6__halfffffjLb0ELj1024ELj4ENS_18Kernel_traits_baseILj2048ES2_ffffjLj1024EEEEELb0ELb0EEEvNS_9BwdParamsE)
        /*02c0*/ 	.word	0x0000003f


	//----- nvinfo : EIATTR_FRAME_SIZE
	.align		4
.L_117:
        /*02c4*/ 	.byte	0x04, 0x11
        /*02c6*/ 	.short	(.L_119 - .L_118)
	.align		4
.L_118:
        /*02c8*/ 	.word	index@(_ZN10layer_norm22ln_bwd_finalize_kernelINS_22Kernel_traits_finalizeILj2048E6__halfffffjLb0ELj1024ELj4ENS_18Kernel_traits_baseILj2048ES2_ffffjLj1024EEEEELb0ELb0EEEvNS_9BwdParamsE)
        /*02cc*/ 	.word	0x00000000


	//----- nvinfo : EIATTR_REGCOUNT
	.align		4
.L_119:
        /*02d0*/ 	.byte	0x04, 0x2f
        /*02d2*/ 	.short	(.L_121 - .L_120)
	.align		4
.L_120:
        /*02d4*/ 	.word	index@(_ZN10layer_norm13ln_bwd_kernelINS_13Kernel_traitsI6__halfffffjLj2048ELj1ELj1ELj4ELj16ENS_18Kernel_traits_baseILj2048ES2_ffffjLj128EEEEELb1ELb0ELb0ELb1EEEvNS_9BwdParamsE)
        /*02d8*/ 	.word	0x00000080


	//----- nvinfo : EIATTR_FRAME_SIZE
	.align		4
.L_121:
        /*02dc*/ 	.byte	0x04, 0x11
        /*02de*/ 	.short	(.L_123 - .L_122)
	.align		4
.L_122:
        /*02e0*/ 	.word	index@(_ZN10layer_norm13ln_bwd_kernelINS_13Kernel_traitsI6__halfffffjLj2048ELj1ELj1ELj4ELj16ENS_18Kernel_traits_baseILj2048ES2_ffffjLj128EEEEELb1ELb0ELb0ELb1EEEvNS_9BwdParamsE)
        /*02e4*/ 	.word	0x00000000


	//----- nvinfo : EIATTR_REGCOUNT
	.align		4
.L_123:
        /*02e8*/ 	.byte	0x04, 0x2f
        /*02ea*/ 	.short	(.L_125 - .L_124)
	.align		4
.L_124:
        /*02ec*/ 	.word	index@(_ZN10layer_norm13ln_bwd_kernelINS_13Kernel_traitsI6__halfffffjLj2048ELj1ELj1ELj4ELj16ENS_18Kernel_traits_baseILj2048ES2_ffffjLj128EEEEELb1ELb0ELb0ELb0EEEvNS_9BwdParamsE)
        /*02f0*/ 	.word	0x00000078


	//----- nvinfo : EIATTR_FRAME_SIZE
	.align		4
.L_125:
        /*02f4*/ 	.byte	0x04, 0x11
        /*02f6*/ 	.short	(.L_127 - .L_126)
	.align		4
.L_126:
        /*02f8*/ 	.word	index@(_ZN10layer_norm13ln_bwd_kernelINS_13Kernel_traitsI6__halfffffjLj2048ELj1ELj1ELj4ELj16ENS_18Kernel_traits_baseILj2048ES2_ffffjLj128EEEEELb1ELb0ELb0ELb0EEEvNS_9BwdParamsE)
        /*02fc*/ 	.word	0x00000000


	//----- nvinfo : EIATTR_REGCOUNT
	.align		4
.L_127:
        /*0300*/ 	.byte	0x04, 0x2f
        /*0302*/ 	.short	(.L_129 - .L_128)
	.align		4
.L_128:
        /*0304*/ 	.word	index@(_ZN10layer_norm13ln_bwd_kernelINS_13Kernel_traitsI6__halfffffjLj2048ELj1ELj1ELj4ELj16ENS_18Kernel_traits_baseILj2048ES2_ffffjLj128EEEEELb0ELb1ELb1ELb1EEEvNS_9BwdParamsE)
        /*0308*/ 	.word	0x0000009a


	//----- nvinfo : EIATTR_FRAME_SIZE
	.align		4
.L_129:
        /*030c*/ 	.byte	0x04, 0x11
        /*030e*/ 	.short	(.L_131 - .L_130)
	.align		4
.L_130:
        /*0310*/ 	.word	index@(_ZN10layer_norm13ln_bwd_kernelINS_13Kernel_traitsI6__halfffffjLj2048ELj1ELj1ELj4ELj16ENS_18Kernel_traits_baseILj2048ES2_ffffjLj128EEEEELb0ELb1ELb1ELb1EEEvNS_9BwdParamsE)
        /*0314*/ 	.word	0x00000000


	//----- nvinfo : EIATTR_REGCOUNT
	.align		4
.L_131:
        /*0318*/ 	.byte	0x04, 0x2f
        /*031a*/ 	.short	(.L_133 - .L_132)
	.align		4
.L_132:
        /*031c*/ 	.word	index@(_ZN10layer_norm13ln_bwd_kernelINS_13Kernel_traitsI6__halfffffjLj2048ELj1ELj1ELj4ELj16ENS_18Kernel_traits_baseILj2048ES2_ffffjLj128EEEEELb0ELb1ELb1ELb0EEEvNS_9BwdParamsE)
        /*0320*/ 	.word	0x00000098


	//----- nvinfo : EIATTR_FRAME_SIZE
	.align		4
.L_133:
        /*0324*/ 	.byte	0x04, 0x11
        /*0326*/ 	.short	(.L_135 - .L_134)
	.align		4
.L_134:
        /*0328*/ 	.word	index@(_ZN10layer_norm13ln_bwd_kernelINS_13Kernel_traitsI6__halfffffjLj2048ELj1ELj1ELj4ELj16ENS_18Kernel_traits_baseILj2048ES2_ffffjLj128EEEEELb0ELb1ELb1ELb0EEEvNS_9BwdParamsE)
        /*032c*/ 	.word	0x00000000


	//----- nvinfo : EIATTR_REGCOUNT
	.align		4
.L_135:
        /*0330*/ 	.byte	0x04, 0x2f
        /*0332*/ 	.short	(.L_137 - .L_136)
	.align		4
.L_136:
        /*0334*/ 	.word	index@(_ZN10layer_norm13ln_bwd_kernelINS_13Kernel_traitsI6__halfffffjLj2048ELj1ELj1ELj4ELj16ENS_18Kernel_traits_baseILj2048ES2_ffffjLj128EEEEELb0ELb1ELb0ELb1EEEvNS_9BwdParamsE)
        /*0338*/ 	.word	0x000000a5


	//----- nvinfo : EIATTR_FRAME_SIZE
	.align		4
.L_137:
        /*033c*/ 	.byte	0x04, 0x11
        /*033e*/ 	.short	(.L_139 - .L_138)
	.align		4
.L_138:
        /*0340*/ 	.word	index@(_ZN10layer_norm13ln_bwd_kernelINS_13Kernel_traitsI6__halfffffjLj2048ELj1ELj1ELj4ELj16ENS_18Kernel_traits_baseILj2048ES2_ffffjLj128EEEEELb0ELb1ELb0ELb1EEEvNS_9BwdParamsE)
        /*0344*/ 	.word	0x00000000


	//----- nvinfo : EIATTR_REGCOUNT
	.align		4
.L_139:
        /*0348*/ 	.byte	0x04, 0x2f
        /*034a*/ 	.short	(.L_141 - .L_140)
	.align		4
.L_140:
        /*034c*/ 	.word	index@(_ZN10layer_norm13ln_bwd_kernelINS_13Kernel_traitsI6__halfffffjLj2048ELj1ELj1ELj4ELj16ENS_18Kernel_traits_baseILj2048ES2_ffffjLj128EEEEELb0ELb1ELb0ELb0EEEvNS_9BwdParamsE)
        /*0350*/ 	.word	0x0000008e


	//----- nvinfo : EIATTR_FRAME_SIZE
	.align		4
.L_141:
        /*0354*/ 	.byte	0x04, 0x11
        /*0356*/ 	.short	(.L_143 - .L_142)
	.align		4
.L_142:
        /*0358*/ 	.word	index@(_ZN10layer_norm13ln_bwd_kernelINS_13Kernel_traitsI6__halfffffjLj2048ELj1ELj1ELj4ELj16ENS_18Kernel_traits_baseILj2048ES2_ffffjLj128EEEEELb0ELb1ELb0ELb0EEEvNS_9BwdParamsE)
        /*035c*/ 	.word	0x00000000


	//----- nvinfo : EIATTR_REGCOUNT
	.align		4
.L_143:
        /*0360*/ 	.byte	0x04, 0x2f
        /*0362*/ 	.short	(.L_145 - .L_144)
	.align		4
.L_144:
        /*0364*/ 	.word	index@(_ZN10layer_norm13ln_bwd_kernelINS_13Kernel_traitsI6__halfffffjLj2048ELj1ELj1ELj4ELj16ENS_18Kernel_traits_baseILj2048ES2_ffffjLj128EEEEELb0ELb0ELb1ELb1EEEvNS_9BwdParamsE)
        /*0368*/ 	.word	0x00000079


	//----- nvinfo : EIATTR_FRAME_SIZE
	.align		4
.L_145:
        /*036c*/ 	.byte	0x04, 0x11
        /*036e*/ 	.short	(.L_147 - .L_146)
	.align		4
.L_146:
        /*0370*/ 	.word	index@(_ZN10layer_norm13ln_bwd_kernelINS_13Kernel_traitsI6__halfffffjLj2048ELj1ELj1ELj4ELj16ENS_18Kernel_traits_baseILj2048ES2_ffffjLj128EEEEELb0ELb0ELb1ELb1EEEvNS_9BwdParamsE)
        /*0374*/ 	.word	0x00000000


	//----- nvinfo : EIATTR_REGCOUNT
	.align		4
.L_147:
        /*0378*/ 	.byte	0x04, 0x2f
        /*037a*/ 	.short	(.L_149 - .L_148)
	.align		4
.L_148:
        /*037c*/ 	.word	index@(_ZN10layer_norm13ln_bwd_kernelINS_13Kernel_traitsI6__halfffffjLj2048ELj1ELj1ELj4ELj16ENS_18Kernel_traits_baseILj2048ES2_ffffjLj128EEEEELb0ELb0ELb1ELb0EEEvNS_9BwdParamsE)
        /*0380*/ 	.word	0x00000074


	//----- nvinfo : EIATTR_FRAME_SIZE
	.align		4
.L_149:
        /*0384*/ 	.byte	0x04, 0x11
        /*0386*/ 	.short	(.L_151 - .L_150)
	.align		4
.L_150:
        /*0388*/ 	.word	index@(_ZN10layer_norm13ln_bwd_kernelINS_13Kernel_traitsI6__halfffffjLj2048ELj1ELj1ELj4ELj16ENS_18Kernel_traits_baseILj2048ES2_ffffjLj128EEEEELb0ELb0ELb1ELb0EEEvNS_9BwdParamsE)
        /*038c*/ 	.word	0x00000000


	//----- nvinfo : EIATTR_REGCOUNT
	.align		4
.L_151:
        /*0390*/ 	.byte	0x04, 0x2f
        /*0392*/ 	.short	(.L_153 - .L_152)
	.align		4
.L_152:
        /*0394*/ 	.word	index@(_ZN10layer_norm13ln_bwd_kernelINS_13Kernel_traitsI6__halfffffjLj2048ELj1ELj1ELj4ELj16ENS_18Kernel_traits_baseILj2048ES2_ffffjLj128EEEEELb0ELb0ELb0ELb1EEEvNS_9BwdParamsE)
        /*0398*/ 	.word	0x00000080


	//----- nvinfo : EIATTR_FRAME_SIZE
	.align		4
.L_153:
        /*039c*/ 	.byte	0x04, 0x11
        /*039e*/ 	.short	(.L_155 - .L_154)
	.align		4
.L_154:
        /*03a0*/ 	.word	index@(_ZN10layer_norm13ln_bwd_kernelINS_13Kernel_traitsI6__halfffffjLj2048ELj1ELj1ELj4ELj16ENS_18Kernel_traits_baseILj2048ES2_ffffjLj128EEEEELb0ELb0ELb0ELb1EEEvNS_9BwdParamsE)
        /*03a4*/ 	.word	0x00000000


	//----- nvinfo : EIATTR_REGCOUNT
	.align		4
.L_155:
        /*03a8*/ 	.byte	0x04, 0x2f
        /*03aa*/ 	.short	(.L_157 - .L_156)
	.align		4
.L_156:
        /*03ac*/ 	.word	index@(_ZN10layer_norm13ln_bwd_kernelINS_13Kernel_traitsI6__halfffffjLj2048ELj1ELj1ELj4ELj16ENS_18Kernel_traits_baseILj2048ES2_ffffjLj128EEEEELb0ELb0ELb0ELb0EEEvNS_9BwdParamsE)
        /*03b0*/ 	.word	0x0000006f


	//----- nvinfo : EIATTR_FRAME_SIZE
	.align		4
.L_157:
        /*03b4*/ 	.byte	0x04, 0x11
        /*03b6*/ 	.short	(.L_159 - .L_158)
	.align		4
.L_158:
        /*03b8*/ 	.word	index@(_ZN10layer_norm13ln_bwd_kernelINS_13Kernel_traitsI6__halfffffjLj2048ELj1ELj1ELj4ELj16ENS_18Kernel_traits_baseILj2048ES2_ffffjLj128EEEEELb0ELb0ELb0ELb0EEEvNS_9BwdParamsE)
        /*03bc*/ 	.word	0x00000000


	//----- nvinfo : EIATTR_REGCOUNT
	.align		4
.L_159:
        /*03c0*/ 	.byte	0x04, 0x2f
        /*03c2*/ 	.short	(.L_161 - .L_160)
	.align		4
.L_160:
        /*03c4*/ 	.word	index@(_ZN10layer_norm13ln_bwd_kernelINS_13Kernel_traitsIf6__halffS2_fjLj2048ELj1ELj1ELj4ELj16ENS_18Kernel_traits_baseILj2048EfS2_fS2_fjLj128EEEEELb1ELb1ELb1ELb1EEEvNS_9BwdParamsE)
        /*03c8*/ 	.word	0x000000a8


	//----- nvinfo : EIATTR_FRAME_SIZE
	.align		4
.L_161:
        /*03cc*/ 	.byte	0x04, 0x11
        /*03ce*/ 	.short	(.L_163 - .L_162)
	.align		4
.L_162:
        /*03d0*/ 	.word	index@(_ZN10layer_norm13ln_bwd_kernelINS_13Kernel_traitsIf6__halffS2_fjLj2048ELj1ELj1ELj4ELj16ENS_18Kernel_traits_baseILj2048EfS2_fS2_fjLj128EEEEELb1ELb1ELb1ELb1EEEvNS_9BwdParamsE)
        /*03d4*/ 	.word	0x00000000


	//----- nvinfo : EIATTR_REGCOUNT
	.align		4
.L_163:
        /*03d8*/ 	.byte	0x04, 0x2f
        /*03da*/ 	.short	(.L_165 - .L_164)
	.align		4
.L_164:
        /*03dc*/ 	.word	index@(_ZN10layer_norm22ln_bwd_finalize_kernelINS_22Kernel_traits_finalizeILj2048Ef6__halffS2_fjLb1ELj1024ELj4ENS_18Kernel_traits_baseILj2048EfS2_fS2_fjLj1024EEEEELb1ELb1EEEvNS_9BwdParamsE)
        /*03e0*/ 	.word	0x00000020


	//----- nvinfo : EIATTR_FRAME_SIZE
	.align		4
.L_165:
        /*03e4*/ 	.byte	0x04, 0x11
        /*03e6*/ 	.short	(.L_167 - .L_166)
	.align		4
.L_166:
        /*03e8*/ 	.word	index@(_ZN10layer_norm22ln_bwd_finalize_kernelINS_22Kernel_traits_finalizeILj2048Ef6__halffS2_fjLb1ELj1024ELj4ENS_18Kernel_traits_baseILj2048EfS2_fS2_fjLj1024EEEEELb1ELb1EEEvNS_9BwdParamsE)
        /*03ec*/ 	.word	0x00000000


	//----- nvinfo : EIATTR_REGCOUNT
	.align		4
.L_167:
        /*03f0*/ 	.byte	0x04, 0x2f
        /*03f2*/ 	.short	(.L_169 - .L_168)
	.align		4
.L_168:
        /*03f4*/ 	.word	index@(_ZN10layer_norm13ln_bwd_kernelINS_13Kernel_traitsIf6__halffS2_fjLj2048ELj1ELj1ELj4ELj16ENS_18Kernel_traits_baseILj2048EfS2_fS2_fjLj128EEEEELb1ELb1ELb1ELb0EEEvNS_9BwdParamsE)
        /*03f8*/ 	.word	0x000000a8


	//----- nvinfo : EIATTR_FRAME_SIZE
	.align		4
.L_169:
        /*03fc*/ 	.byte	0x04, 0x11
        /*03fe*/ 	.short	(.L_171 - .L_170)
	.align		4
.L_170:
        /*0400*/ 	.word	index@(_ZN10layer_norm13ln_bwd_kernelINS_13Kernel_traitsIf6__halffS2_fjLj2048ELj1ELj1ELj4ELj16ENS_18Kernel_traits_baseILj2048EfS2_fS2_fjLj128EEEEELb1ELb1ELb1ELb0EEEvNS_9BwdParamsE)
        /*0404*/ 	.word	0x00000000


	//----- nvinfo : EIATTR_REGCOUNT
	.align		4
.L_171:
        /*0408*/ 	.byte	0x04, 0x2f
        /*040a*/ 	.short	(.L_173 - .L_172)
	.align		4
.L_172:
        /*040c*/ 	.word	index@(_ZN10layer_norm22ln_bwd_finalize_kernelINS_22Kernel_traits_finalizeILj2048Ef6__halffS2_fjLb1ELj1024ELj4ENS_18Kernel_traits_baseILj2048EfS2_fS2_fjLj1024EEEEELb1ELb0EEEvNS_9BwdParamsE)
        /*0410*/ 	.word	0x00000020


	//----- nvinfo : EIATTR_FRAME_SIZE
	.align		4
.L_173:
        /*0414*/ 	.byte	0x04, 0x11
        /*0416*/ 	.short	(.L_175 - .L_174)
	.align		4
.L_174:
        /*0418*/ 	.word	index@(_ZN10layer_norm22ln_bwd_finalize_kernelINS_22Kernel_traits_finalizeILj2048Ef6__halffS2_fjLb1ELj1024ELj4ENS_18Kernel_traits_baseILj2048EfS2_fS2_fjLj1024EEEEELb1ELb0EEEvNS_9BwdParamsE)
        /*041c*/ 	.word	0x00000000


	//----- nvinfo : EIATTR_REGCOUNT
	.align		4
.L_175:
        /*0420*/ 	.byte	0x04, 0x2f
        /*0422*/ 	.short	(.L_177 - .L_176)
	.align		4
.L_176:
        /*0424*/ 	.word	index@(_ZN10layer_norm13ln_bwd_kernelINS_13Kernel_traitsIf6__halffS2_fjLj2048ELj1ELj1ELj4ELj16ENS_18Kernel_traits_baseILj2048EfS2_fS2_fjLj128EEEEELb1ELb1ELb0ELb1EEEvNS_9BwdParamsE)
        /*0428*/ 	.word	0x000000a8


	//----- nvinfo : EIATTR_FRAME_SIZE
	.align		4
.L_177:
        /*042c*/ 	.byte	0x04, 0x11
        /*042e*/ 	.short	(.L_179 - .L_178)
	.align		4
.L_178:
        /*0430*/ 	.word	index@(_ZN10layer_norm13ln_bwd_kernelINS_13Kernel_traitsIf6__halffS2_fjLj2048ELj1ELj1ELj4ELj16ENS_18Kernel_traits_baseILj2048EfS2_fS2_fjLj128EEEEELb1ELb1ELb0ELb1EEEvNS_9BwdParamsE)
        /*0434*/ 	.word	0x00000000


	//----- nvinfo : EIATTR_REGCOUNT
	.align		4
.L_179:
        /*0438*/ 	.byte	0x04, 0x2f
        /*043a*/ 	.short	(.L_181 - .L_180)
	.align		4
.L_180:
        /*043c*/ 	.word	index@(_ZN10layer_norm13ln_bwd_kernelINS_13Kernel_traitsIf6__halffS2_fjLj2048ELj1ELj1ELj4ELj16ENS_18Kernel_traits_baseILj2048EfS2_fS2_fjLj128EEEEELb1ELb1ELb0ELb0EEEvNS_9BwdParamsE)
        /*0440*/ 	.word	0x000000a5


	//----- nvinfo : EIATTR_FRAME_SIZE
	.align		4
.L_181:
        /*0444*/ 	.byte	0x04, 0x11
        /*0446*/ 	.short	(.L_183 - .L_182)
	.align		4
.L_182:
        /*0448*/ 	.word	index@(_ZN10layer_norm13ln_bwd_kernelINS_13Kernel_traitsIf6__halffS2_fjLj2048ELj1ELj1ELj4ELj16ENS_18Kernel_traits_baseILj2048EfS2_fS2_fjLj128EEEEELb1ELb1ELb0ELb0EEEvNS_9BwdParamsE)
        /*044c*/ 	.word	0x00000000


	//----- nvinfo : EIATTR_REGCOUNT
	.align		4
.L_183:
        /*0450*/ 	.byte	0x04, 0x2f
        /*0452*/ 	.short	(.L_185 - .L_184)
	.align		4
.L_184:
        /*0454*/ 	.word	index@(_ZN10layer_norm13ln_bwd_kernelINS_13Kernel_traitsIf6__halffS2_fjLj2048ELj1ELj1ELj4ELj16ENS_18Kernel_traits_baseILj2048EfS2_fS2_fjLj128EEEEELb1ELb0ELb1ELb1EEEvNS_9BwdParamsE)
        /*0458*/ 	.word	0x00000080


	//----- nvinfo : EIATTR_FRAME_SIZE
	.align		4
.L_185:
        /*045c*/ 	.byte	0x04, 0x11
        /*045e*/ 	.short	(.L_187 - .L_186)
	.align		4
.L_186:
        /*0460*/ 	.word	index@(_ZN10layer_norm13ln_bwd_kernelINS_13Kernel_traitsIf6__halffS2_fjLj2048ELj1ELj1ELj4ELj16ENS_18Kernel_traits_baseILj2048EfS2_fS2_fjLj128EEEEELb1ELb0ELb1ELb1EEEvNS_9BwdParamsE)
        /*0464*/ 	.word	0x00000000


	//----- nvinfo : EIATTR_REGCOUNT
	.align		4
.L_187:
        /*0468*/ 	.byte	0x04, 0x2f
        /*046a*/ 	.short	(.L_189 - .L_188)
	.align		4
.L_188:
        /*046c*/ 	.word	index@(_ZN10layer_norm22ln_bwd_finalize_kernelINS_22Kernel_traits_finalizeILj2048Ef6__halffS2_fjLb0ELj1024ELj4ENS_18Kernel_traits_baseILj2048EfS2_fS2_fjLj1024EEEEELb0ELb1EEEvNS_9BwdParamsE)
        /*0470*/ 	.word	0x00000020


	//----- nvinfo : EIATTR_FRAME_SIZE
	.align		4
.L_189:
        /*0474*/ 	.byte	0x04, 0x11
        /*0476*/ 	.short	(.L_191 - .L_190)
	.align		4
.L_190:
        /*0478*/ 	.word	index@(_ZN10layer_norm22ln_bwd_finalize_kernelINS_22Kernel_traits_finalizeILj2048Ef6__halffS2_fjLb0ELj1024ELj4ENS_18Kernel_traits_baseILj2048EfS2_fS2_fjLj1024EEEEELb0ELb1EEEvNS_9BwdParamsE)
        /*047c*/ 	.word	0x00000000


	//----- nvinfo : EIATTR_REGCOUNT
	.align		4
.L_191:
        /*0480*/ 	.byte	0x04, 0x2f
        /*0482*/ 	.short	(.L_193 - .L_192)
	.align		4
.L_192:
        /*0484*/ 	.word	index@(_ZN10layer_norm13ln_bwd_kernelINS_13Kernel_traitsIf6__halffS2_fjLj2048ELj1ELj1ELj4ELj16ENS_18Kernel_traits_baseILj2048EfS2_fS2_fjLj128EEEEELb1ELb0ELb1ELb0EEEvNS_9BwdParamsE)
        /*0488*/ 	.word	0x00000080


	//----- nvinfo : EIATTR_FRAME_SIZE
	.align		4
.L_193:
        /*048c*/ 	.byte	0x04, 0x11
        /*048e*/ 	.short	(.L_195 - .L_194)
	.align		4
.L_194:
        /*0490*/ 	.word	index@(_ZN10layer_norm13ln_bwd_kernelINS_13Kernel_traitsIf6__halffS2_fjLj2048ELj1ELj1ELj4ELj16ENS_18Kernel_traits_baseILj2048EfS2_fS2_fjLj128EEEEELb1ELb0ELb1ELb0EEEvNS_9BwdParamsE)
        /*0494*/ 	.word	0x00000000


	//----- nvinfo : EIATTR_REGCOUNT
	.align		4
.L_195:
        /*0498*/ 	.byte	0x04, 0x2f
        /*049a*/ 	.short	(.L_197 - .L_196)
	.align		4
.L_196:
        /*049c*/ 	.word	index@(_ZN10layer_norm22ln_bwd_finalize_kernelINS_22Kernel_traits_finalizeILj2048Ef6__halffS2_fjLb0ELj1024ELj4ENS_18Kernel_traits_baseILj2048EfS2_fS2_fjLj1024EEEEELb0ELb0EEEvNS_9BwdParamsE)
        /*04a0*/ 	.word	0x0000003f


	//----- nvinfo : EIATTR_FRAME_SIZE
	.align		4
.L_197:
        /*04a4*/ 	.byte	0x04, 0x11
        /*04a6*/ 	.short	(.L_199 - .L_198)
	.align		4
.L_198:
        /*04a8*/ 	.word	index@(_ZN10layer_norm22ln_bwd_finalize_kernelINS_22Kernel_traits_finalizeILj2048Ef6__halffS2_fjLb0ELj1024ELj4ENS_18Kernel_traits_baseILj2048EfS2_fS2_fjLj1024EEEEELb0ELb0EEEvNS_9BwdParamsE)
        /*04ac*/ 	.word	0x00000000


	//----- nvinfo : EIATTR_REGCOUNT
	.align		4
.L_199:
        /*04b0*/ 	.byte	0x04, 0x2f
        /*04b2*/ 	.short	(.L_201 - .L_200)
	.align		4
.L_200:
        /*04b4*/ 	.word	index@(_ZN10layer_norm13ln_bwd_kernelINS_13Kernel_traitsIf6__halffS2_fjLj2048ELj1ELj1ELj4ELj16ENS_18Kernel_traits_baseILj2048EfS2_fS2_fjLj128EEEEELb1ELb0ELb0ELb1EEEvNS_9BwdParamsE)
        /*04b8*/ 	.word	0x00000080


	//----- nvinfo : EIATTR_FRAME_SIZE
	.align		4
.L_201:
        /*04bc*/ 	.byte	0x04, 0x11
        /*04be*/ 	.short	(.L_203 - .L_202)
	.align		4
.L_202:
        /*04c0*/ 	.word	index@(_ZN10layer_norm13ln_bwd_kernelINS_13Kernel_traitsIf6__halffS2_fjLj2048ELj1ELj1ELj4ELj16ENS_18Kernel_traits_baseILj2048EfS2_fS2_fjLj128EEEEELb1ELb0ELb0ELb1EEEvNS_9BwdParamsE)
        /*04c4*/ 	.word	0x00000000


	//----- nvinfo : EIATTR_REGCOUNT
	.align		4
.L_203:
        /*04c8*/ 	.byte	0x04, 0x2f
        /*04ca*/ 	.short	(.L_205 - .L_204)
	.align		4
.L_204:
        /*04cc*/ 	.word	index@(_ZN10layer_norm13ln_bwd_kernelINS_13Kernel_traitsIf6__halffS2_fjLj2048ELj1ELj1ELj4ELj16ENS_18Kernel_traits_baseILj2048EfS2_fS2_fjLj128EEEEELb1ELb0ELb0ELb0EEEvNS_9BwdParamsE)
        /*04d0*/ 	.word	0x0000007c


	//----- nvinfo : EIATTR_FRAME_SIZE
	.align		4
.L_205:
        /*04d4*/ 	.byte	0x04, 0x11
        /*04d6*/ 	.short	(.L_207 - .L_206)
	.align		4
.L_206:
        /*04d8*/ 	.word	index@(_ZN10layer_norm13ln_bwd_kernelINS_13Kernel_traitsIf6__halffS2_fjLj2048ELj1ELj1ELj4ELj16ENS_18Kernel_traits_baseILj2048EfS2_fS2_fjLj128EEEEELb1ELb0ELb0ELb0EEEvNS_9BwdParamsE)
        /*04dc*/ 	.word	0x00000000


	//----- nvinfo : EIATTR_REGCOUNT
	.align		4
.L_207:
        /*04e0*/ 	.byte	0x04, 0x2f
        /*04e2*/ 	.short	(.L_209 - .L_208)
	.align		4
.L_208:
        /*04e4*/ 	.word	index@(_ZN10layer_norm13ln_bwd_kernelINS_13Kernel_traitsIf6__halffS2_fjLj2048ELj1ELj1ELj4ELj16ENS_18Kernel_traits_baseILj2048EfS2_fS2_fjLj128EEEEELb0ELb1ELb1ELb1EEEvNS_9BwdParamsE)
        /*04e8*/ 	.word	0x000000a1


	//----- nvinfo : EIATTR_FRAME_SIZE
	.align		4
.L_209:
        /*04ec*/ 	.byte	0x04, 0x11
        /*04ee*/ 	.short	(.L_211 - .L_210)
	.align		4
.L_210:
        /*04f0*/ 	.word	index@(_ZN10layer_norm13ln_bwd_kernelINS_13Kernel_traitsIf6__halffS2_fjLj2048ELj1ELj1ELj4ELj16ENS_18Kernel_traits_baseILj2048EfS2_fS2_fjLj128EEEEELb0ELb1ELb1ELb1EEEvNS_9BwdParamsE)
        /*04f4*/ 	.word	0x00000000


	//----- nvinfo : EIATTR_REGCOUNT
	.align		4
.L_211:
        /*04f8*/ 	.byte	0x04, 0x2f
        /*04fa*/ 	.short	(.L_213 - .L_212)
	.align		4
.L_212:
        /*04fc*/ 	.word	index@(_ZN10layer_norm13ln_bwd_kernelINS_13Kernel_traitsIf6__halffS2_fjLj2048ELj1ELj1ELj4ELj16ENS_18Kernel_traits_baseILj2048EfS2_fS2_fjLj128EEEEELb0ELb1ELb1ELb0EEEvNS_9BwdParamsE)
        /*0500*/ 	.word	0x000000a2


	//----- nvinfo : EIATTR_FRAME_SIZE
	.align		4
.L_213:
        /*0504*/ 	.byte	0x04, 0x11
        /*0506*/ 	.short	(.L_215 - .L_214)
	.align		4
.L_214:
        /*0508*/ 	.word	index@(_ZN10layer_norm13ln_bwd_kernelINS_13Kernel_traitsIf6__halffS2_fjLj2048ELj1ELj1ELj4ELj16ENS_18Kernel_traits_baseILj2048EfS2_fS2_fjLj128EEEEELb0ELb1ELb1ELb0EEEvNS_9BwdParamsE)
        /*050c*/ 	.word	0x00000000


	//----- nvinfo : EIATTR_REGCOUNT
	.align		4
.L_215:
        /*0510*/ 	.byte	0x04, 0x2f
        /*0512*/ 	.short	(.L_217 - .L_216)
	.align		4
.L_216:
        /*0514*/ 	.word	index@(_ZN10layer_norm13ln_bwd_kernelINS_13Kernel_traitsIf6__halffS2_fjLj2048ELj1ELj1ELj4ELj16ENS_18Kernel_traits_baseILj2048EfS2_fS2_fjLj128EEEEELb0ELb1ELb0ELb1EEEvNS_9BwdParamsE)
        /*0518*/ 	.word	0x000000a8


	//----- nvinfo : EIATTR_FRAME_SIZE
	.align		4
.L_217:
        /*051c*/ 	.byte	0x04, 0x11
        /*051e*/ 	.short	(.L_219 - .L_218)
	.align		4
.L_218:
        /*0520*/ 	.word	index@(_ZN10layer_norm13ln_bwd_kernelINS_13Kernel_traitsIf6__halffS2_fjLj2048ELj1ELj1ELj4ELj16ENS_18Kernel_traits_baseILj2048EfS2_fS2_fjLj128EEEEELb0ELb1ELb0ELb1EEEvNS_9BwdParamsE)
        /*0524*/ 	.word	0x00000000


	//----- nvinfo : EIATTR_REGCOUNT
	.align		4
.L_219:
        /*0528*/ 	.byte	0x04, 0x2f
        /*052a*/ 	.short	(.L_221 - .L_220)
	.align		4
.L_220:
        /*052c*/ 	.word	index@(_ZN10layer_norm13ln_bwd_kernelINS_13Kernel_traitsIf6__halffS2_fjLj2048ELj1ELj1ELj4ELj16ENS_18Kernel_traits_baseILj2048EfS2_fS2_fjLj128EEEEELb0ELb1ELb0ELb0EEEvNS_9BwdParamsE)
        /*0530*/ 	.word	0x0000009b


	//----- nvinfo : EIATTR_FRAME_SIZE
	.align		4
.L_221:
        /*0534*/ 	.byte	0x04, 0x11
        /*0536*/ 	.short	(.L_223 - .L_222)
	.align		4
.L_222:
        /*0538*/ 	.word	index@(_ZN10layer_norm13ln_bwd_kernelINS_13Kernel_traitsIf6__halffS2_fjLj2048ELj1ELj1ELj4ELj16ENS_18Kernel_traits_baseILj2048EfS2_fS2_fjLj128EEEEELb0ELb1ELb0ELb0EEEvNS_9BwdParamsE)
        /*053c*/ 	.word	0x00000000


	//----- nvinfo : EIATTR_REGCOUNT
	.align		4
.L_223:
        /*0540*/ 	.byte	0x04, 0x2f
        /*0542*/ 	.short	(.L_225 - .L_224)
	.align		4
.L_224:
        /*0544*/ 	.word	index@(_ZN10layer_norm13ln_bwd_kernelINS_13Kernel_traitsIf6__halffS2_fjLj2048ELj1ELj1ELj4ELj16ENS_18Kernel_traits_baseILj2048EfS2_fS2_fjLj128EEEEELb0ELb0ELb1ELb1EEEvNS_9BwdParamsE)
        /*0548*/ 	.word	0x0000007c


	//----- nvinfo : EIATTR_FRAME_SIZE
	.align		4
.L_225:
        /*054c*/ 	.byte	0x04, 0x11
        /*054e*/ 	.short	(.L_227 - .L_226)
	.align		4
.L_226:
        /*0550*/ 	.word	index@(_ZN10layer_norm13ln_bwd_kernelINS_13Kernel_traitsIf6__halffS2_fjLj2048ELj1ELj1ELj4ELj16ENS_18Kernel_traits_baseILj2048EfS2_fS2_fjLj128EEEEELb0ELb0ELb1ELb1EEEvNS_9BwdParamsE)
        /*0554*/ 	.word	0x00000000


	//----- nvinfo : EIATTR_REGCOUNT
	.align		4
.L_227:
        /*0558*/ 	.byte	0x04, 0x2f
        /*055a*/ 	.short	(.L_229 - .L_228)
	.align		4
.L_228:
        /*055c*/ 	.word	index@(_ZN10layer_norm13ln_bwd_kernelINS_13Kernel_traitsIf6__halffS2_fjLj2048ELj1ELj1ELj4ELj16ENS_18Kernel_traits_baseILj2048EfS2_fS2_fjLj128EEEEELb0ELb0ELb1ELb0EEEvNS_9BwdParamsE)
        /*0560*/ 	.word	0x0000007e


	//----- nvinfo : EIATTR_FRAME_SIZE
	.align		4
.L_229:
        /*0564*/ 	.byte	0x04, 0x11
        /*0566*/ 	.short	(.L_231 - .L_230)
	.align		4
.L_230:
        /*0568*/ 	.word	index@(_ZN10layer_norm13ln_bwd_kernelINS_13Kernel_traitsIf6__halffS2_fjLj2048ELj1ELj1ELj4ELj16ENS_18Kernel_traits_baseILj2048EfS2_fS2_fjLj128EEEEELb0ELb0ELb1ELb0EEEvNS_9BwdParamsE)
        /*056c*/ 	.word	0x00000000


	//----- nvinfo : EIATTR_REGCOUNT
	.align		4
.L_231:
        /*0570*/ 	.byte	0x04, 0x2f
        /*0572*/ 	.short	(.L_233 - .L_232)
	.align		4
.L_232:
        /*0574*/ 	.word	index@(_ZN10layer_norm13ln_bwd_kernelINS_13Kernel_traitsIf6__halffS2_fjLj2048ELj1ELj1ELj4ELj16ENS_18Kernel_traits_baseILj2048EfS2_fS2_fjLj128EEEEELb0ELb0ELb0ELb1EEEvNS_9BwdParamsE)
        /*0578*/ 	.word	0x00000080


	//----- nvinfo : EIATTR_FRAME_SIZE
	.align		4
.L_233:
        /*057c*/ 	.byte	0x04, 0x11
        /*057e*/ 	.short	(.L_235 - .L_234)
	.align		4
.L_234:
        /*0580*/ 	.word	index@(_ZN10layer_norm13ln_bwd_kernelINS_13Kernel_traitsIf6__halffS2_fjLj2048ELj1ELj1ELj4ELj16ENS_18Kernel_traits_baseILj2048EfS2_fS2_fjLj128EEEEELb0ELb0ELb0ELb1EEEvNS_9BwdParamsE)
        /*0584*/ 	.word	0x00000000


	//----- nvinfo : EIATTR_REGCOUNT
	.align		4
.L_235:
        /*0588*/ 	.byte	0x04, 0x2f
        /*058a*/ 	.short	(.L_237 - .L_236)
	.align		4
.L_236:
        /*058c*/ 	.word	index@(_ZN10layer_norm13ln_bwd_kernelINS_13Kernel_traitsIf6__halffS2_fjLj2048ELj1ELj1ELj4ELj16ENS_18Kernel_traits_baseILj2048EfS2_fS2_fjLj128EEEEELb0ELb0ELb0ELb0EEEvNS_9BwdParamsE)
        /*0590*/ 	.word	0x00000079


	//----- nvinfo : EIATTR_FRAME_SIZE
	.align		4
.L_237:
        /*0594*/ 	.byte	0x04, 0x11
        /*0596*/ 	.short	(.L_239 - .L_238)
	.align		4
.L_238:
        /*0598*/ 	.word	index@(_ZN10layer_norm13ln_bwd_kernelINS_13Kernel_traitsIf6__halffS2_fjLj2048ELj1ELj1ELj4ELj16ENS_18Kernel_traits_baseILj2048EfS2_fS2_fjLj128EEEEELb0ELb0ELb0ELb0EEEvNS_9BwdParamsE)
        /*059c*/ 	.word	0x00000000


	//----- nvinfo : EIATTR_REGCOUNT
	.align		4
.L_239:
        /*05a0*/ 	.byte	0x04, 0x2f
        /*05a2*/ 	.short	(.L_241 - .L_240)
	.align		4
.L_240:
        /*05a4*/ 	.word	index@(_ZN10layer_norm13ln_bwd_kernelINS_13Kernel_traitsI6__halfS2_fS2_fjLj2048ELj1ELj1ELj4ELj16ENS_18Kernel_traits_baseILj2048ES2_S2_fS2_fjLj128EEEEELb1ELb1ELb1ELb1EEEvNS_9BwdParamsE)
        /*05a8*/ 	.word	0x000000a8


	//----- nvinfo : EIATTR_FRAME_SIZE
	.align		4
.L_241:
        /*05ac*/ 	.byte	0x04, 0x11
        /*05ae*/ 	.short	(.L_243 - .L_242)
	.align		4
.L_242:
        /*05b0*/ 	.word	index@(_ZN10layer_norm13ln_bwd_kernelINS_13Kernel_traitsI6__halfS2_fS2_fjLj2048ELj1ELj1ELj4ELj16ENS_18Kernel_traits_baseILj2048ES2_S2_fS2_fjLj128EEEEELb1ELb1ELb1ELb1EEEvNS_9BwdParamsE)
        /*05b4*/ 	.word	0x00000000


	//----- nvinfo : EIATTR_REGCOUNT
	.align		4
.L_243:
        /*05b8*/ 	.byte	0x04, 0x2f
        /*05ba*/ 	.short	(.L_245 - .L_244)
	.align		4
.L_244:
        /*05bc*/ 	.word	index@(_ZN10layer_norm22ln_bwd_finalize_kernelINS_22Kernel_traits_finalizeILj2048E6__halfS2_fS2_fjLb1ELj1024ELj4ENS_18Kernel_traits_baseILj2048ES2_S2_fS2_fjLj1024EEEEELb1ELb1EEEvNS_9BwdParamsE)
        /*05c0*/ 	.word	0x00000020


	//----- nvinfo : EIATTR_FRAME_SIZE
	.align		4
.L_245:
        /*05c4*/ 	.byte	0x04, 0x11
        /*05c6*/ 	.short	(.L_247 - .L_246)
	.align		4
.L_246:
        /*05c8*/ 	.word	index@(_ZN10layer_norm22ln_bwd_finalize_kernelINS_22Kernel_traits_finalizeILj2048E6__halfS2_fS2_fjLb1ELj1024ELj4ENS_18Kernel_traits_baseILj2048ES2_S2_fS2_fjLj1024EEEEELb1ELb1EEEvNS_9BwdParamsE)
        /*05cc*/ 	.word	0x00000000


	//----- nvinfo : EIATTR_REGCOUNT
	.align		4
.L_247:
        /*05d0*/ 	.byte	0x04, 0x2f
        /*05d2*/ 	.short	(.L_249 - .L_248)
	.align		4
.L_248:
        /*05d4*/ 	.word	index@(_ZN10layer_norm13ln_bwd_kernelINS_13Kernel_traitsI6__halfS2_fS2_fjLj2048ELj1ELj1ELj4ELj16ENS_18Kernel_traits_baseILj2048ES2_S2_fS2_fjLj128EEEEELb1ELb1ELb1ELb0EEEvNS_9BwdParamsE)
        /*05d8*/ 	.word	0x00000099


	//----- nvinfo : EIATTR_FRAME_SIZE
	.align		4
.L_249:
        /*05dc*/ 	.byte	0x04, 0x11
        /*05de*/ 	.short	(.L_251 - .L_250)
	.align		4
.L_250:
        /*05e0*/ 	.word	index@(_ZN10layer_norm13ln_bwd_kernelINS_13Kernel_traitsI6__halfS2_fS2_fjLj2048ELj1ELj1ELj4ELj16ENS_18Kernel_traits_baseILj2048ES2_S2_fS2_fjLj128EEEEELb1ELb1ELb1ELb0EEEvNS_9BwdParamsE)
        /*05e4*/ 	.word	0x00000000


	//----- nvinfo : EIATTR_REGCOUNT
	.align		4
.L_251:
        /*05e8*/ 	.byte	0x04, 0x2f
        /*05ea*/ 	.short	(.L_253 - .L_252)
	.align		4
.L_252:
        /*05ec*/ 	.word	index@(_ZN10layer_norm22ln_bwd_finalize_kernelINS_22Kernel_traits_finalizeILj2048E6__halfS2_fS2_fjLb1ELj1024ELj4ENS_18Kernel_traits_baseILj2048ES2_S2_fS2_fjLj1024EEEEELb1ELb0EEEvNS_9BwdParamsE)
        /*05f0*/ 	.word	0x00000020


	//----- nvinfo : EIATTR_FRAME_SIZE
	.align		4
.L_253:
        /*05f4*/ 	.byte	0x04, 0x11
        /*05f6*/ 	.short	(.L_255 - .L_254)
	.align		4
.L_254:
        /*05f8*/ 	.word	index@(_ZN10layer_norm22ln_bwd_finalize_kernelINS_22Kernel_traits_finalizeILj2048E6__halfS2_fS2_fjLb1ELj1024ELj4ENS_18Kernel_traits_baseILj2048ES2_S2_fS2_fjLj1024EEEEELb1ELb0EEEvNS_9BwdParamsE)
        /*05fc*/ 	.word	0x00000000


	//----- nvinfo : EIATTR_REGCOUNT
	.align		4
.L_255:
        /*0600*/ 	.byte	0x04, 0x2f
        /*0602*/ 	.short	(.L_257 - .L_256)
	.align		4
.L_256:
        /*0604*/ 	.word	index@(_ZN10layer_norm13ln_bwd_kernelINS_13Kernel_traitsI6__halfS2_fS2_fjLj2048ELj1ELj1ELj4ELj16ENS_18Kernel_traits_baseILj2048ES2_S2_fS2_fjLj128EEEEELb1ELb1ELb0ELb1EEEvNS_9BwdParamsE)
        /*0608*/ 	.word	0x000000a8


	//----- nvinfo : EIATTR_FRAME_SIZE
	.align		4
.L_257:
        /*060c*/ 	.byte	0x04, 0x11
        /*060e*/ 	.short	(.L_259 - .L_258)
	.align		4
.L_258:
        /*0610*/ 	.word	index@(_ZN10layer_norm13ln_bwd_kernelINS_13Kernel_traitsI6__halfS2_fS2_fjLj2048ELj1ELj1ELj4ELj16ENS_18Kernel_traits_baseILj2048ES2_S2_fS2_fjLj128EEEEELb1ELb1ELb0ELb1EEEvNS_9BwdParamsE)
        /*0614*/ 	.word	0x00000000


	//----- nvinfo : EIATTR_REGCOUNT
	.align		4
.L_259:
        /*0618*/ 	.byte	0x04, 0x2f
        /*061a*/ 	.short	(.L_261 - .L_260)
	.align		4
.L_260:
        /*061c*/ 	.word	index@(_ZN10layer_norm13ln_bwd_kernelINS_13Kernel_traitsI6__halfS2_fS2_fjLj2048ELj1ELj1ELj4ELj16ENS_18Kernel_traits_baseILj2048ES2_S2_fS2_fjLj128EEEEELb1ELb1ELb0ELb0EEEvNS_9BwdParamsE)
        /*0620*/ 	.word	0x0000009c


	//----- nvinfo : EIATTR_FRAME_SIZE
	.align		4
.L_261:
        /*0624*/ 	.byte	0x04, 0x11
        /*0626*/ 	.short	(.L_263 - .L_262)
	.align		4
.L_262:
        /*0628*/ 	.word	index@(_ZN10layer_norm13ln_bwd_kernelINS_13Kernel_traitsI6__halfS2_fS2_fjLj2048ELj1ELj1ELj4ELj16ENS_18Kernel_traits_baseILj2048ES2_S2_fS2_fjLj128EEEEELb1ELb1ELb0ELb0EEEvNS_9BwdParamsE)
        /*062c*/ 	.word	0x00000000


	//----- nvinfo : EIATTR_REGCOUNT
	.align		4
.L_263:
        /*0630*/ 	.byte	0x04, 0x2f
        /*0632*/ 	.short	(.L_265 - .L_264)
	.align		4
.L_264:
        /*0634*/ 	.word	index@(_ZN10layer_norm13ln_bwd_kernelINS_13Kernel_traitsI6__halfS2_fS2_fjLj2048ELj1ELj1ELj4ELj16ENS_18Kernel_traits_baseILj2048ES2_S2_fS2_fjLj128EEEEELb1ELb0ELb1ELb1EEEvNS_9BwdParamsE)
        /*0638*/ 	.word	0x00000080


	//----- nvinfo : EIATTR_FRAME_SIZE
	.align		4
.L_265:
        /*063c*/ 	.byte	0x04, 0x11
        /*063e*/ 	.short	(.L_267 - .L_266)
	.align		4
.L_266:
        /*0640*/ 	.word	index@(_ZN10layer_norm13ln_bwd_kernelINS_13Kernel_traitsI6__halfS2_fS2_fjLj2048ELj1ELj1ELj4ELj16ENS_18Kernel_traits_baseILj2048ES2_S2_fS2_fjLj128EEEEELb1ELb0ELb1ELb1EEEvNS_9BwdParamsE)
        /*0644*/ 	.word	0x00000000


	//----- nvinfo : EIATTR_REGCOUNT
	.align		4
.L_267:
        /*0648*/ 	.byte	0x04, 0x2f
        /*064a*/ 	.short	(.L_269 - .L_268)
	.align		4
.L_268:
        /*064c*/ 	.word	index@(_ZN10layer_norm22ln_bwd_finalize_kernelINS_22Kernel_traits_finalizeILj2048E6__halfS2_fS2_fjLb0ELj1024ELj4ENS_18Kernel_traits_baseILj2048ES2_S2_fS2_fjLj1024EEEEELb0ELb1EEEvNS_9BwdParamsE)
        /*0650*/ 	.word	0x00000020


	//----- nvinfo : EIATTR_FRAME_SIZE
	.align		4
.L_269:
        /*0654*/ 	.byte	0x04, 0x11
        /*0656*/ 	.short	(.L_271 - .L_270)
	.align		4
.L_270:
        /*0658*/ 	.word	index@(_ZN10layer_norm22ln_bwd_finalize_kernelINS_22Kernel_traits_finalizeILj2048E6__halfS2_fS2_fjLb0ELj1024ELj4ENS_18Kernel_traits_baseILj2048ES2_S2_fS2_fjLj1024EEEEELb0ELb1EEEvNS_9BwdParamsE)
        /*065c*/ 	.word	0x00000000


	//----- nvinfo : EIATTR_REGCOUNT
	.align		4
.L_271:
        /*0660*/ 	.byte	0x04, 0x2f
        /*0662*/ 	.short	(.L_273 - .L_272)
	.align		4
.L_272:
        /*0664*/ 	.word	index@(_ZN10layer_norm13ln_bwd_kernelINS_13Kernel_traitsI6__halfS2_fS2_fjLj2048ELj1ELj1ELj4ELj16ENS_18Kernel_traits_baseILj2048ES2_S2_fS2_fjLj128EEEEELb1ELb0ELb1ELb0EEEvNS_9BwdParamsE)
        /*0668*/ 	.word	0x0000007d


	//----- nvinfo : EIATTR_FRAME_SIZE
	.align		4
.L_273:
        /*066c*/ 	.byte	0x04, 0x11
        /*066e*/ 	.short	(.L_275 - .L_274)
	.align		4
.L_274:
        /*0670*/ 	.word	index@(_ZN10layer_norm13ln_bwd_kernelINS_13Kernel_traitsI6__halfS2_fS2_fjLj2048ELj1ELj1ELj4ELj16ENS_18Kernel_traits_baseILj2048ES2_S2_fS2_fjLj128EEEEELb1ELb0ELb1ELb0EEEvNS_9BwdParamsE)
        /*0674*/ 	.word	0x00000000


	//----- nvinfo : EIATTR_REGCOUNT
	.align		4
.L_275:
        /*0678*/ 	.byte	0x04, 0x2f
        /*067a*/ 	.short	(.L_277 - .L_276)
	.align		4
.L_276:
        /*067c*/ 	.word	index@(_ZN10layer_norm22ln_bwd_finalize_kernelINS_22Kernel_traits_finalizeILj2048E6__halfS2_fS2_fjLb0ELj1024ELj4ENS_18Kernel_traits_baseILj2048ES2_S2_fS2_fjLj1024EEEEELb0ELb0EEEvNS_9BwdParamsE)
        /*0680*/ 	.word	0x0000003f


	//----- nvinfo : EIATTR_FRAME_SIZE
	.align		4
.L_277:
        /*0684*/ 	.byte	0x04, 0x11
        /*0686*/ 	.short	(.L_279 - .L_278)
	.align		4
.L_278:
        /*0688*/ 	.word	index@(_ZN10layer_norm22ln_bwd_finalize_kernelINS_22Kernel_traits_finalizeILj2048E6__halfS2_fS2_fjLb0ELj1024ELj4ENS_18Kernel_traits_baseILj2048ES2_S2_fS2_fjLj1024EEEEELb0ELb0EEEvNS_9BwdParamsE)
        /*068c*/ 	.word	0x00000000


	//----- nvinfo : EIATTR_REGCOUNT
	.align		4
.L_279:
        /*0690*/ 	.byte	0x04, 0x2f
        /*0692*/ 	.short	(.L_281 - .L_280)
	.align		4
.L_280:
        /*0694*/ 	.word	index@(_ZN10layer_norm13ln_bwd_kernelINS_13Kernel_traitsI6__halfS2_fS2_fjLj2048ELj1ELj1ELj4ELj16ENS_18Kernel_traits_baseILj2048ES2_S2_fS2_fjLj128EEEEELb1ELb0ELb0ELb1EEEvNS_9BwdParamsE)
        /*0698*/ 	.word	0x00000080


	//----- nvinfo : EIATTR_FRAME_SIZE
	.align		4
.L_281:
        /*069c*/ 	.byte	0x04, 0x11
        /*069e*/ 	.short	(.L_283 - .L_282)
	.align		4
.L_282:
        /*06a0*/ 	.word	index@(_ZN10layer_norm13ln_bwd_kernelINS_13Kernel_traitsI6__halfS2_fS2_fjLj2048ELj1ELj1ELj4ELj16ENS_18Kernel_traits_baseILj2048ES2_S2_fS2_fjLj128EEEEELb1ELb0ELb0ELb1EEEvNS_9BwdParamsE)
        /*06a4*/ 	.word	0x00000000


	//----- nvinfo : EIATTR_REGCOUNT
	.align		4
.L_283:
        /*06a8*/ 	.byte	0x04, 0x2f
        /*06aa*/ 	.short	(.L_285 - .L_284)
	.align		4
.L_284:
        /*06ac*/ 	.word	index@(_ZN10layer_norm13ln_bwd_kernelINS_13Kernel_traitsI6__halfS2_fS2_fjLj2048ELj1ELj1ELj4ELj16ENS_18Kernel_traits_baseILj2048ES2_S2_fS2_fjLj128EEEEELb1ELb0ELb0ELb0EEEvNS_9BwdParamsE)
        /*06b0*/ 	.word	0x00000079


	//----- nvinfo : EIATTR_FRAME_SIZE
	.align		4
.L_285:
        /*06b4*/ 	.byte	0x04, 0x11
        /*06b6*/ 	.short	(.L_287 - .L_286)
	.align		4
.L_286:
        /*06b8*/ 	.word	index@(_ZN10layer_norm13ln_bwd_kernelINS_13Kernel_traitsI6__halfS2_fS2_fjLj2048ELj1ELj1ELj4ELj16ENS_18Kernel_traits_baseILj2048ES2_S2_fS2_fjLj128EEEEELb1ELb0ELb0ELb0EEEvNS_9BwdParamsE)
        /*06bc*/ 	.word	0x00000000


	//----- nvinfo : EIATTR_REGCOUNT
	.align		4
.L_287:
        /*06c0*/ 	.byte	0x04, 0x2f
        /*06c2*/ 	.short	(.L_289 - .L_288)
	.align		4
.L_288:
        /*06c4*/ 	.word	index@(_ZN10layer_norm13ln_bwd_kernelINS_13Kernel_traitsI6__halfS2_fS2_fjLj2048ELj1ELj1ELj4ELj16ENS_18Kernel_traits_baseILj2048ES2_S2_fS2_fjLj128EEEEELb0ELb1ELb1ELb1EEEvNS_9BwdParamsE)
        /*06c8*/ 	.word	0x000000a4


	//----- nvinfo : EIATTR_FRAME_SIZE
	.align		4
.L_289:
        /*06cc*/ 	.byte	0x04, 0x11
        /*06ce*/ 	.short	(.L_291 - .L_290)
	.align		4
.L_290:
        /*06d0*/ 	.word	index@(_ZN10layer_norm13ln_bwd_kernelINS_13Kernel_traitsI6__halfS2_fS2_fjLj2048ELj1ELj1ELj4ELj16ENS_18Kernel_traits_baseILj2048ES2_S2_fS2_fjLj128EEEEELb0ELb1ELb1ELb1EEEvNS_9BwdParamsE)
        /*06d4*/ 	.word	0x00000000


	//----- nvinfo : EIATTR_REGCOUNT
	.align		4
.L_291:
        /*06d8*/ 	.byte	0x04, 0x2f
        /*06da*/ 	.short	(.L_293 - .L_292)
	.align		4
.L_292:
        /*06dc*/ 	.word	index@(_ZN10layer_norm13ln_bwd_kernelINS_13Kernel_traitsI6__halfS2_fS2_fjLj2048ELj1ELj1ELj4ELj16ENS_18Kernel_traits_baseILj2048ES2_S2_fS2_fjLj128EEEEELb0ELb1ELb1ELb0EEEvNS_9BwdParamsE)
        /*06e0*/ 	.word	0x0000009a


	//----- nvinfo : EIATTR_FRAME_SIZE
	.align		4
.L_293:
        /*06e4*/ 	.byte	0x04, 0x11
        /*06e6*/ 	.short	(.L_295 - .L_294)
	.align		4
.L_294:
        /*06e8*/ 	.word	index@(_ZN10layer_norm13ln_bwd_kernelINS_13Kernel_traitsI6__halfS2_fS2_fjLj2048ELj1ELj1ELj4ELj16ENS_18Kernel_traits_baseILj2048ES2_S2_fS2_fjLj128EEEEELb0ELb1ELb1ELb0EEEvNS_9BwdParamsE)
        /*06ec*/ 	.word	0x00000000


	//----- nvinfo : EIATTR_REGCOUNT
	.align		4
.L_295:
        /*06f0*/ 	.byte	0x04, 0x2f
        /*06f2*/ 	.short	(.L_297 - .L_296)
	.align		4
.L_296:
        /*06f4*/ 	.word	index@(_ZN10layer_norm13ln_bwd_kernelINS_13Kernel_traitsI6__halfS2_fS2_fjLj2048ELj1ELj1ELj4ELj16ENS_18Kernel_traits_baseILj2048ES2_S2_fS2_fjLj128EEEEELb0ELb1ELb0ELb1EEEvNS_9BwdParamsE)
        /*06f8*/ 	.word	0x000000a3


	//----- nvinfo : EIATTR_FRAME_SIZE
	.align		4
.L_297:
        /*06fc*/ 	.byte	0x04, 0x11
        /*06fe*/ 	.short	(.L_299 - .L_298)
	.align		4
.L_298:
        /*0700*/ 	.word	index@(_ZN10layer_norm13ln_bwd_kernelINS_13Kernel_traitsI6__halfS2_fS2_fjLj2048ELj1ELj1ELj4ELj16ENS_18Kernel_traits_baseILj2048ES2_S2_fS2_fjLj128EEEEELb0ELb1ELb0ELb1EEEvNS_9BwdParamsE)
        /*0704*/ 	.word	0x00000000


	//----- nvinfo : EIATTR_REGCOUNT
	.align		4
.L_299:
        /*0708*/ 	.byte	0x04, 0x2f
        /*070a*/ 	.short	(.L_301 - .L_300)
	.align		4
.L_300:
        /*070c*/ 	.word	index@(_ZN10layer_norm13ln_bwd_kernelINS_13Kernel_traitsI6__halfS2_fS2_fjLj2048ELj1ELj1ELj4ELj16ENS_18Kernel_traits_baseILj2048ES2_S2_fS2_fjLj128EEEEELb0ELb1ELb0ELb0EEEvNS_9BwdParamsE)
        /*0710*/ 	.word	0x00000098


	//----- nvinfo : EIATTR_FRAME_SIZE
	.align		4
.L_301:
        /*0714*/ 	.byte	0x04, 0x11
        /*0716*/ 	.short	(.L_303 - .L_302)
	.align		4
.L_302:
        /*0718*/ 	.word	index@(_ZN10layer_norm13ln_bwd_kernelINS_13Kernel_traitsI6__halfS2_fS2_fjLj2048ELj1ELj1ELj4ELj16ENS_18Kernel_traits_baseILj2048ES2_S2_fS2_fjLj128EEEEELb0ELb1ELb0ELb0EEEvNS_9BwdParamsE)
        /*071c*/ 	.word	0x00000000


	//----- nvinfo : EIATTR_REGCOUNT
	.align		4
.L_303:
        /*0720*/ 	.byte	0x04, 0x2f
        /*0722*/ 	.short	(.L_305 - .L_304)
	.align		4
.L_304:
        /*0724*/ 	.word	index@(_ZN10layer_norm13ln_bwd_kernelINS_13Kernel_traitsI6__halfS2_fS2_fjLj2048ELj1ELj1ELj4ELj16ENS_18Kernel_traits_baseILj2048ES2_S2_fS2_fjLj128EEEEELb0ELb0ELb1ELb1EEEvNS_9BwdParamsE)
        /*0728*/ 	.word	0x0000007f


	//----- nvinfo : EIATTR_FRAME_SIZE
	.align		4
.L_305:
        /*072c*/ 	.byte	0x04, 0x11
        /*072e*/ 	.short	(.L_307 - .L_306)
	.align		4
.L_306:
        /*0730*/ 	.word	index@(_ZN10layer_norm13ln_bwd_kernelINS_13Kernel_traitsI6__halfS2_fS2_fjLj2048ELj1ELj1ELj4ELj16ENS_18Kernel_traits_baseILj2048ES2_S2_fS2_fjLj128EEEEELb0ELb0ELb1ELb1EEEvNS_9BwdParamsE)
        /*0734*/ 	.word	0x00000000


	//----- nvinfo : EIATTR_REGCOUNT
	.align		4
.L_307:
        /*0738*/ 	.byte	0x04, 0x2f
        /*073a*/ 	.short	(.L_309 - .L_308)
	.align		4
.L_308:
        /*073c*/ 	.word	index@(_ZN10layer_norm13ln_bwd_kernelINS_13Kernel_traitsI6__halfS2_fS2_fjLj2048ELj1ELj1ELj4ELj16ENS_18Kernel_traits_baseILj2048ES2_S2_fS2_fjLj128EEEEELb0ELb0ELb1ELb0EEEvNS_9BwdParamsE)
        /*0740*/ 	.word	0x00000077


	//----- nvinfo : EIATTR_FRAME_SIZE
	.align		4
.L_309:
        /*0744*/ 	.byte	0x04, 0x11
        /*0746*/ 	.short	(.L_311 - .L_310)
	.align		4
.L_310:
        /*0748*/ 	.word	index@(_ZN10layer_norm13ln_bwd_kernelINS_13Kernel_traitsI6__halfS2_fS2_fjLj2048ELj1ELj1ELj4ELj16ENS_18Kernel_traits_baseILj2048ES2_S2_fS2_fjLj128EEEEELb0ELb0ELb1ELb0EEEvNS_9BwdParamsE)
        /*074c*/ 	.word	0x00000000


	//----- nvinfo : EIATTR_REGCOUNT
	.align		4
.L_311:
        /*0750*/ 	.byte	0x04, 0x2f
        /*0752*/ 	.short	(.L_313 - .L_312)
	.align		4
.L_312:
        /*0754*/ 	.word	index@(_ZN10layer_norm13ln_bwd_kernelINS_13Kernel_traitsI6__halfS2_fS2_fjLj2048ELj1ELj1ELj4ELj16ENS_18Kernel_traits_baseILj2048ES2_S2_fS2_fjLj128EEEEELb0ELb0ELb0ELb1EEEvNS_9BwdParamsE)
        /*0758*/ 	.word	0x00000080


	//----- nvinfo : EIATTR_FRAME_SIZE
	.align		4
.L_313:
        /*075c*/ 	.byte	0x04, 0x11
        /*075e*/ 	.short	(.L_315 - .L_314)
	.align		4
.L_314:
        /*0760*/ 	.word	index@(_ZN10layer_norm13ln_bwd_kernelINS_13Kernel_traitsI6__halfS2_fS2_fjLj2048ELj1ELj1ELj4ELj16ENS_18Kernel_traits_baseILj2048ES2_S2_fS2_fjLj128EEEEELb0ELb0ELb0ELb1EEEvNS_9BwdParamsE)
        /*0764*/ 	.word	0x00000000


	//----- nvinfo : EIATTR_REGCOUNT
	.align		4
.L_315:
        /*0768*/ 	.byte	0x04, 0x2f
        /*076a*/ 	.short	(.L_317 - .L_316)
	.align		4
.L_316:
        /*076c*/ 	.word	index@(_ZN10layer_norm13ln_bwd_kernelINS_13Kernel_traitsI6__halfS2_fS2_fjLj2048ELj1ELj1ELj4ELj16ENS_18Kernel_traits_baseILj2048ES2_S2_fS2_fjLj128EEEEELb0ELb0ELb0ELb0EEEvNS_9BwdParamsE)
        /*0770*/ 	.word	0x00000072


	//----- nvinfo : EIATTR_FRAME_SIZE
	.align		4
.L_317:
        /*0774*/ 	.byte	0x04, 0x11
        /*0776*/ 	.short	(.L_319 - .L_318)
	.align		4
.L_318:
        /*0778*/ 	.word	index@(_ZN10layer_norm13ln_bwd_kernelINS_13Kernel_traitsI6__halfS2_fS2_fjLj2048ELj1ELj1ELj4ELj16ENS_18Kernel_traits_baseILj2048ES2_S2_fS2_fjLj128EEEEELb0ELb0ELb0ELb0EEEvNS_9BwdParamsE)
        /*077c*/ 	.word	0x00000000


	//----- nvinfo : EIATTR_REGCOUNT
	.align		4
.L_319:
        /*0780*/ 	.byte	0x04, 0x2f
        /*0782*/ 	.short	(.L_321 - .L_320)
	.align		4
.L_320:
        /*0784*/ 	.word	index@(_ZN10layer_norm13ln_bwd_kernelINS_13Kernel_traitsIf6__halfS2_S2_fjLj2048ELj1ELj1ELj4ELj16ENS_18Kernel_traits_baseILj2048EfS2_S2_S2_fjLj128EEEEELb1ELb1ELb1ELb1EEEvNS_9BwdParamsE)
        /*0788*/ 	.word	0x0000009f


	//----- nvinfo : EIATTR_FRAME_SIZE
	.align		4
.L_321:
        /*078c*/ 	.byte	0x04, 0x11
        /*078e*/ 	.short	(.L_323 - .L_322)
	.align		4
.L_322:
        /*0790*/ 	.word	index@(_ZN10layer_norm13ln_bwd_kernelINS_13Kernel_traitsIf6__halfS2_S2_fjLj2048ELj1ELj1ELj4ELj16ENS_18Kernel_traits_baseILj2048EfS2_S2_S2_fjLj128EEEEELb1ELb1ELb1ELb1EEEvNS_9BwdParamsE)
        /*0794*/ 	.word	0x00000000


	//----- nvinfo : EIATTR_REGCOUNT
	.align		4
.L_323:
        /*0798*/ 	.byte	0x04, 0x2f
        /*079a*/ 	.short	(.L_325 - .L_324)
	.align		4
.L_324:
        /*079c*/ 	.word	index@(_ZN10layer_norm22ln_bwd_finalize_kernelINS_22Kernel_traits_finalizeILj2048Ef6__halfS2_S2_fjLb1ELj1024ELj4ENS_18Kernel_traits_baseILj2048EfS2_S2_S2_fjLj1024EEEEELb1ELb1EEEvNS_9BwdParamsE)
        /*07a0*/ 	.word	0x00000020


	//----- nvinfo : EIATTR_FRAME_SIZE
	.align		4
.L_325:
        /*07a4*/ 	.byte	0x04, 0x11
        /*07a6*/ 	.short	(.L_327 - .L_326)
	.align		4
.L_326:
        /*07a8*/ 	.word	index@(_ZN10layer_norm22ln_bwd_finalize_kernelINS_22Kernel_traits_finalizeILj2048Ef6__halfS2_S2_fjLb1ELj1024ELj4ENS_18Kernel_traits_baseILj2048EfS2_S2_S2_fjLj1024EEEEELb1ELb1EEEvNS_9BwdParamsE)
        /*07ac*/ 	.word	0x00000000


	//----- nvinfo : EIATTR_REGCOUNT
	.align		4
.L_327:
        /*07b0*/ 	.byte	0x04, 0x2f
        /*07b2*/ 	.short	(.L_329 - .L_328)
	.align		4
.L_328:
        /*07b4*/ 	.word	index@(_ZN10layer_norm13ln_bwd_kernelINS_13Kernel_traitsIf6__halfS2_S2_fjLj2048ELj1ELj1ELj4ELj16ENS_18Kernel_traits_baseILj2048EfS2_S2_S2_fjLj128EEEEELb1ELb1ELb1ELb0EEEvNS_9BwdParamsE)
        /*07b8*/ 	.word	0x000000a1


	//----- nvinfo : EIATTR_FRAME_SIZE
	.align		4
.L_329:
        /*07bc*/ 	.byte	0x04, 0x11
        /*07be*/ 	.short	(.L_331 - .L_330)
	.align		4
.L_330:
        /*07c0*/ 	.word	index@(_ZN10layer_norm13ln_bwd_kernelINS_13Kernel_traitsIf6__halfS2_S2_fjLj2048ELj1ELj1ELj4ELj16ENS_18Kernel_traits_baseILj2048EfS2_S2_S2_fjLj128EEEEELb1ELb1ELb1ELb0EEEvNS_9BwdParamsE)
        /*07c4*/ 	.word	0x00000000


	//----- nvinfo : EIATTR_REGCOUNT
	.align		4
.L_331:
        /*07c8*/ 	.byte	0x04, 0x2f
        /*07ca*/ 	.short	(.L_333 - .L_332)
	.align		4
.L_332:
        /*07cc*/ 	.word	index@(_ZN10layer_norm22ln_bwd_finalize_kernelINS_22Kernel_traits_finalizeILj2048Ef6__halfS2_S2_fjLb1ELj1024ELj4ENS_18Kernel_traits_baseILj2048EfS2_S2_S2_fjLj1024EEEEELb1ELb0EEEvNS_9BwdParamsE)
        /*07d0*/ 	.word	0x00000020


	//----- nvinfo : EIATTR_FRAME_SIZE
	.align		4
.L_333:
        /*07d4*/ 	.byte	0x04, 0x11
        /*07d6*/ 	.short	(.L_335 - .L_334)
	.align		4
.L_334:
        /*07d8*/ 	.word	index@(_ZN10layer_norm22ln_bwd_finalize_kernelINS_22Kernel_traits_finalizeILj2048Ef6__halfS2_S2_fjLb1ELj1024ELj4ENS_18Kernel_traits_baseILj2048EfS2_S2_S2_fjLj1024EEEEELb1ELb0EEEvNS_9BwdParamsE)
        /*07dc*/ 	.word	0x00000000


	//----- nvinfo : EIATTR_REGCOUNT
	.align		4
.L_335:
        /*07e0*/ 	.byte	0x04, 0x2f
        /*07e2*/ 	.short	(.L_337 - .L_336)
	.align		4
.L_336:
        /*07e4*/ 	.word	index@(_ZN10layer_norm13ln_bwd_kernelINS_13Kernel_traitsIf6__halfS2_S2_fjLj2048ELj1ELj1ELj4ELj16ENS_18Kernel_traits_baseILj2048EfS2_S2_S2_fjLj128EEEEELb1ELb1ELb0ELb1EEEvNS_9BwdParamsE)
        /*07e8*/ 	.word	0x000000a6


	//----- nvinfo : EIATTR_FRAME_SIZE
	.align		4
.L_337:
        /*07ec*/ 	.byte	0x04, 0x11
        /*07ee*/ 	.short	(.L_339 - .L_338)
	.align		4
.L_338:
        /*07f0*/ 	.word	index@(_ZN10layer_norm13ln_bwd_kernelINS_13Kernel_traitsIf6__halfS2_S2_fjLj2048ELj1ELj1ELj4ELj16ENS_18Kernel_traits_baseILj2048EfS2_S2_S2_fjLj128EEEEELb1ELb1ELb0ELb1EEEvNS_9BwdParamsE)
        /*07f4*/ 	.word	0x00000000


	//----- nvinfo : EIATTR_REGCOUNT
	.align		4
.L_339:
        /*07f8*/ 	.byte	0x04, 0x2f
        /*07fa*/ 	.short	(.L_341 - .L_340)
	.align		4
.L_340:
        /*07fc*/ 	.word	index@(_ZN10layer_norm13ln_bwd_kernelINS_13Kernel_traitsIf6__halfS2_S2_fjLj2048ELj1ELj1ELj4ELj16ENS_18Kernel_traits_baseILj2048EfS2_S2_S2_fjLj128EEEEELb1ELb1ELb0ELb0EEEvNS_9BwdParamsE)
        /*0800*/ 	.word	0x0000009e


	//----- nvinfo : EIATTR_FRAME_SIZE
	.align		4
.L_341:
        /*0804*/ 	.byte	0x04, 0x11
        /*0806*/ 	.short	(.L_343 - .L_342)
	.align		4
.L_342:
        /*0808*/ 	.word	index@(_ZN10layer_norm13ln_bwd_kernelINS_13Kernel_traitsIf6__halfS2_S2_fjLj2048ELj1ELj1ELj4ELj16ENS_18Kernel_traits_baseILj2048EfS2_S2_S2_fjLj128EEEEELb1ELb1ELb0ELb0EEEvNS_9BwdParamsE)
        /*080c*/ 	.word	0x00000000


	//----- nvinfo : EIATTR_REGCOUNT
	.align		4
.L_343:
        /*0810*/ 	.byte	0x04, 0x2f
        /*0812*/ 	.short	(.L_345 - .L_344)
	.align		4
.L_344:
        /*0814*/ 	.word	index@(_ZN10layer_norm13ln_bwd_kernelINS_13Kernel_traitsIf6__halfS2_S2_fjLj2048ELj1ELj1ELj4ELj16ENS_18Kernel_traits_baseILj2048EfS2_S2_S2_fjLj128EEEEELb1ELb0ELb1ELb1EEEvNS_9BwdParamsE)
        /*0818*/ 	.word	0x00000075


	//----- nvinfo : EIATTR_FRAME_SIZE
	.align		4
.L_345:
        /*081c*/ 	.byte	0x04, 0x11
        /*081e*/ 	.short	(.L_347 - .L_346)
	.align		4
.L_346:
        /*0820*/ 	.word	index@(_ZN10layer_norm13ln_bwd_kernelINS_13Kernel_traitsIf6__halfS2_S2_fjLj2048ELj1ELj1ELj4ELj16ENS_18Kernel_traits_baseILj2048EfS2_S2_S2_fjLj128EEEEELb1ELb0ELb1ELb1EEEvNS_9BwdParamsE)
        /*0824*/ 	.word	0x00000000


	//----- nvinfo : EIATTR_REGCOUNT
	.align		4
.L_347:
        /*0828*/ 	.byte	0x04, 0x2f
        /*082a*/ 	.short	(.L_349 - .L_348)
	.align		4
.L_348:
        /*082c*/ 	.word	index@(_ZN10layer_norm22ln_bwd_finalize_kernelINS_22Kernel_traits_finalizeILj2048Ef6__halfS2_S2_fjLb0ELj1024ELj4ENS_18Kernel_traits_baseILj2048EfS2_S2_S2_fjLj1024EEEEELb0ELb1EEEvNS_9BwdParamsE)
        /*0830*/ 	.word	0x00000020


	//----- nvinfo : EIATTR_FRAME_SIZE
	.align		4
.L_349:
        /*0834*/ 	.byte	0x04, 0x11
        /*0836*/ 	.short	(.L_351 - .L_350)
	.align		4
.L_350:
        /*0838*/ 	.word	index@(_ZN10layer_norm22ln_bwd_finalize_kernelINS_22Kernel_traits_finalizeILj2048Ef6__halfS2_S2_fjLb0ELj1024ELj4ENS_18Kernel_traits_baseILj2048EfS2_S2_S2_fjLj1024EEEEELb0ELb1EEEvNS_9BwdParamsE)
        /*083c*/ 	.word	0x00000000


	//----- nvinfo : EIATTR_REGCOUNT
	.align		4
.L_351:
        /*0840*/ 	.byte	0x04, 0x2f
        /*0842*/ 	.short	(.L_353 - .L_352)
	.align		4
.L_352:
        /*0844*/ 	.word	index@(_ZN10layer_norm13ln_bwd_kernelINS_13Kernel_traitsIf6__halfS2_S2_fjLj2048ELj1ELj1ELj4ELj16ENS_18Kernel_traits_baseILj2048EfS2_S2_S2_fjLj128EEEEELb1ELb0ELb1ELb0EEEvNS_9BwdParamsE)
        /*0848*/ 	.word	0x00000077


	//----- nvinfo : EIATTR_FRAME_SIZE
	.align		4
.L_353:
        /*084c*/ 	.byte	0x04, 0x11
        /*084e*/ 	.short	(.L_355 - .L_354)
	.align		4
.L_354:
        /*0850*/ 	.word	index@(_ZN10layer_norm13ln_bwd_kernelINS_13Kernel_traitsIf6__halfS2_S2_fjLj2048ELj1ELj1ELj4ELj16ENS_18Kernel_traits_baseILj2048EfS2_S2_S2_fjLj128EEEEELb1ELb0ELb1ELb0EEEvNS_9BwdParamsE)
        /*0854*/ 	.word	0x00000000


	//----- nvinfo : EIATTR_REGCOUNT
	.align		4
.L_355:
        /*0858*/ 	.byte	0x04, 0x2f
        /*085a*/ 	.short	(.L_357 - .L_356)
	.align		4
.L_356:
        /*085c*/ 	.word	index@(_ZN10layer_norm22ln_bwd_finalize_kernelINS_22Kernel_traits_finalizeILj2048Ef6__halfS2_S2_fjLb0ELj1024ELj4ENS_18Kernel_traits_baseILj2048EfS2_S2_S2_fjLj1024EEEEELb0ELb0EEEvNS_9BwdParamsE)
        /*0860*/ 	.word	0x0000003f


	//----- nvinfo : EIATTR_FRAME_SIZE
	.align		4
.L_357:
        /*0864*/ 	.byte	0x04, 0x11
        /*0866*/ 	.short	(.L_359 - .L_358)
	.align		4
.L_358:
        /*0868*/ 	.word	index@(_ZN10layer_norm22ln_bwd_finalize_kernelINS_22Kernel_traits_finalizeILj2048Ef6__halfS2_S2_fjLb0ELj1024ELj4ENS_18Kernel_traits_baseILj2048EfS2_S2_S2_fjLj1024EEEEELb0ELb0EEEvNS_9BwdParamsE)
        /*086c*/ 	.word	0x00000000


	//----- nvinfo : EIATTR_REGCOUNT
	.align		4
.L_359:
        /*0870*/ 	.byte	0x04, 0x2f
        /*0872*/ 	.short	(.L_361 - .L_360)
	.align		4
.L_360:
        /*0874*/ 	.word	index@(_ZN10layer_norm13ln_bwd_kernelINS_13Kernel_traitsIf6__halfS2_S2_fjLj2048ELj1ELj1ELj4ELj16ENS_18Kernel_traits_baseILj2048EfS2_S2_S2_fjLj128EEEEELb1ELb0ELb0ELb1EEEvNS_9BwdParamsE)
        /*0878*/ 	.word	0x00000080


	//----- nvinfo : EIATTR_FRAME_SIZE
	.align		4
.L_361:
        /*087c*/ 	.byte	0x04, 0x11
        /*087e*/ 	.short	(.L_363 - .L_362)
	.align		4
.L_362:
        /*0880*/ 	.word	index@(_ZN10layer_norm13ln_bwd_kernelINS_13Kernel_traitsIf6__halfS2_S2_fjLj2048ELj1ELj1ELj4ELj16ENS_18Kernel_traits_baseILj2048EfS2_S2_S2_fjLj128EEEEELb1ELb0ELb0ELb1EEEvNS_9BwdParamsE)
        /*0884*/ 	.word	0x00000000


	//----- nvinfo : EIATTR_REGCOUNT
	.align		4
.L_363:
        /*0888*/ 	.byte	0x04, 0x2f
        /*088a*/ 	.short	(.L_365 - .L_364)
	.align		4
.L_364:
        /*088c*/ 	.word	index@(_ZN10layer_norm13ln_bwd_kernelINS_13Kernel_traitsIf6__halfS2_S2_fjLj2048ELj1ELj1ELj4ELj16ENS_18Kernel_traits_baseILj2048EfS2_S2_S2_fjLj128EEEEELb1ELb0ELb0ELb0EEEvNS_9BwdParamsE)
        /*0890*/ 	.word	0x00000077


	//----- nvinfo : EIATTR_FRAME_SIZE
	.align		4
.L_365:
        /*0894*/ 	.byte	0x04, 0x11
        /*0896*/ 	.short	(.L_367 - .L_366)
	.align		4
.L_366:
        /*0898*/ 	.word	index@(_ZN10layer_norm13ln_bwd_kernelINS_13Kernel_traitsIf6__halfS2_S2_fjLj2048ELj1ELj1ELj4ELj16ENS_18Kernel_traits_baseILj2048EfS2_S2_S2_fjLj128EEEEELb1ELb0ELb0ELb0EEEvNS_9BwdParamsE)
        /*089c*/ 	.word	0x00000000


	//----- nvinfo : EIATTR_REGCOUNT
	.align		4
.L_367:
        /*08a0*/ 	.byte	0x04, 0x2f
        /*08a2*/ 	.short	(.L_369 - .L_368)
	.align		4
.L_368:
        /*08a4*/ 	.word	index@(_ZN10layer_norm13ln_bwd_kernelINS_13Kernel_traitsIf6__halfS2_S2_fjLj2048ELj1ELj1ELj4ELj16ENS_18Kernel_traits_baseILj2048EfS2_S2_S2_fjLj128EEEEELb0ELb1ELb1ELb1EEEvNS_9BwdParamsE)
        /*08a8*/ 	.word	0x000000a1


	//----- nvinfo : EIATTR_FRAME_SIZE
	.align		4
.L_369:
        /*08ac*/ 	.byte	0x04, 0x11
        /*08ae*/ 	.short	(.L_371 - .L_370)
	.align		4
.L_370:
        /*08b0*/ 	.word	index@(_ZN10layer_norm13ln_bwd_kernelINS_13Kernel_traitsIf6__halfS2_S2_fjLj2048ELj1ELj1ELj4ELj16ENS_18Kernel_traits_baseILj2048EfS2_S2_S2_fjLj128EEEEELb0ELb1ELb1ELb1EEEvNS_9BwdParamsE)
        /*08b4*/ 	.word	0x00000000


	//----- nvinfo : EIATTR_REGCOUNT
	.align		4
.L_371:
        /*08b8*/ 	.byte	0x04, 0x2f
        /*08ba*/ 	.short	(.L_373 - .L_372)
	.align		4
.L_372:
        /*08bc*/ 	.word	index@(_ZN10layer_norm13ln_bwd_kernelINS_13Kernel_traitsIf6__halfS2_S2_fjLj2048ELj1ELj1ELj4ELj16ENS_18Kernel_traits_baseILj2048EfS2_S2_S2_fjLj128EEEEELb0ELb1ELb1ELb0EEEvNS_9BwdParamsE)
        /*08c0*/ 	.word	0x000000a0


	//----- nvinfo : EIATTR_FRAME_SIZE
	.align		4
.L_373:
        /*08c4*/ 	.byte	0x04, 0x11
        /*08c6*/ 	.short	(.L_375 - .L_374)
	.align		4
.L_374:
        /*08c8*/ 	.word	index@(_ZN10layer_norm13ln_bwd_kernelINS_13Kernel_traitsIf6__halfS2_S2_fjLj2048ELj1ELj1ELj4ELj16ENS_18Kernel_traits_baseILj2048EfS2_S2_S2_fjLj128EEEEELb0ELb1ELb1ELb0EEEvNS_9BwdParamsE)
        /*08cc*/ 	.word	0x00000000


	//----- nvinfo : EIATTR_REGCOUNT
	.align		4
.L_375:
        /*08d0*/ 	.byte	0x04, 0x2f
        /*08d2*/ 	.short	(.L_377 - .L_376)
	.align		4
.L_376:
        /*08d4*/ 	.word	index@(_ZN10layer_norm13ln_bwd_kernelINS_13Kernel_traitsIf6__halfS2_S2_fjLj2048ELj1ELj1ELj4ELj16ENS_18Kernel_traits_baseILj2048EfS2_S2_S2_fjLj128EEEEELb0ELb1ELb0ELb1EEEvNS_9BwdParamsE)
        /*08d8*/ 	.word	0x0000009e


	//----- nvinfo : EIATTR_FRAME_SIZE
	.align		4
.L_377:
        /*08dc*/ 	.byte	0x04, 0x11
        /*08de*/ 	.short	(.L_379 - .L_378)
	.align		4
.L_378:
        /*08e0*/ 	.word	index@(_ZN10layer_norm13ln_bwd_kernelINS_13Kernel_traitsIf6__halfS2_S2_fjLj2048ELj1ELj1ELj4ELj16ENS_18Kernel_traits_baseILj2048EfS2_S2_S2_fjLj128EEEEELb0ELb1ELb0ELb1EEEvNS_9BwdParamsE)
        /*08e4*/ 	.word	0x00000000


	//----- nvinfo : EIATTR_REGCOUNT
	.align		4
.L_379:
        /*08e8*/ 	.byte	0x04, 0x2f
        /*08ea*/ 	.short	(.L_381 - .L_380)
	.align		4
.L_380:
        /*08ec*/ 	.word	index@(_ZN10layer_norm13ln_bwd_kernelINS_13Kernel_traitsIf6__halfS2_S2_fjLj2048ELj1ELj1ELj4ELj16ENS_18Kernel_traits_baseILj2048EfS2_S2_S2_fjLj128EEEEELb0ELb1ELb0ELb0EEEvNS_9BwdParamsE)
        /*08f0*/ 	.word	0x0000009e


	//----- nvinfo : EIATTR_FRAME_SIZE
	.align		4
.L_381:
        /*08f4*/ 	.byte	0x04, 0x11
        /*08f6*/ 	.short	(.L_383 - .L_382)
	.align		4
.L_382:
        /*08f8*/ 	.word	index@(_ZN10layer_norm13ln_bwd_kernelINS_13Kernel_traitsIf6__halfS2_S2_fjLj2048ELj1ELj1ELj4ELj16ENS_18Kernel_traits_baseILj2048EfS2_S2_S2_fjLj128EEEEELb0ELb1ELb0ELb0EEEvNS_9BwdParamsE)
        /*08fc*/ 	.word	0x00000000


	//----- nvinfo : EIATTR_REGCOUNT
	.align		4
.L_383:
        /*0900*/ 	.byte	0x04, 0x2f
        /*0902*/ 	.short	(.L_385 - .L_384)
	.align		4
.L_384:
        /*0904*/ 	.word	index@(_ZN10layer_norm13ln_bwd_kernelINS_13Kernel_traitsIf6__halfS2_S2_fjLj2048ELj1ELj1ELj4ELj16ENS_18Kernel_traits_baseILj2048EfS2_S2_S2_fjLj128EEEEELb0ELb0ELb1ELb1EEEvNS_9BwdParamsE)
        /*0908*/ 	.word	0x0000007c


	//----- nvinfo : EIATTR_FRAME_SIZE
	.align		4
.L_385:
        /*090c*/ 	.byte	0x04, 0x11
        /*090e*/ 	.short	(.L_387 - .L_386)
	.align		4
.L_386:
        /*0910*/ 	.word	index@(_ZN10layer_norm13ln_bwd_kernelINS_13Kernel_traitsIf6__halfS2_S2_fjLj2048ELj1ELj1ELj4ELj16ENS_18Kernel_traits_baseILj2048EfS2_S2_S2_fjLj128EEEEELb0ELb0ELb1ELb1EEEvNS_9BwdParamsE)
        /*0914*/ 	.word	0x00000000


	//----- nvinfo : EIATTR_REGCOUNT
	.align		4
.L_387:
        /*0918*/ 	.byte	0x04, 0x2f
        /*091a*/ 	.short	(.L_389 - .L_388)
	.align		4
.L_388:
        /*091c*/ 	.word	index@(_ZN10layer_norm13ln_bwd_kernelINS_13Kernel_traitsIf6__halfS2_S2_fjLj2048ELj1ELj1ELj4ELj16ENS_18Kernel_traits_baseILj2048EfS2_S2_S2_fjLj128EEEEELb0ELb0ELb1ELb0EEEvNS_9BwdParamsE)
        /*0920*/ 	.word	0x0000007c


	//----- nvinfo : EIATTR_FRAME_SIZE
	.align		4
.L_389:
        /*0924*/ 	.byte	0x04, 0x11
        /*0926*/ 	.short	(.L_391 - .L_390)
	.align		4
.L_390:
        /*0928*/ 	.word	index@(_ZN10layer_norm13ln_bwd_kernelINS_13Kernel_traitsIf6__halfS2_S2_fjLj2048ELj1ELj1ELj4ELj16ENS_18Kernel_traits_baseILj2048EfS2_S2_S2_fjLj128EEEEELb0ELb0ELb1ELb0EEEvNS_9BwdParamsE)
        /*092c*/ 	.word	0x00000000


	//----- nvinfo : EIATTR_REGCOUNT
	.align		4
.L_391:
        /*0930*/ 	.byte	0x04, 0x2f
        /*0932*/ 	.short	(.L_393 - .L_392)
	.align		4
.L_392:
        /*0934*/ 	.word	index@(_ZN10layer_norm13ln_bwd_kernelINS_13Kernel_traitsIf6__halfS2_S2_fjLj2048ELj1ELj1ELj4ELj16ENS_18Kernel_traits_baseILj2048EfS2_S2_S2_fjLj128EEEEELb0ELb0ELb0ELb1EEEvNS_9BwdParamsE)
        /*0938*/ 	.word	0x00000078


	//----- nvinfo : EIATTR_FRAME_SIZE
	.align		4
.L_393:
        /*093c*/ 	.byte	0x04, 0x11
        /*093e*/ 	.short	(.L_395 - .L_394)
	.align		4
.L_394:
        /*0940*/ 	.word	index@(_ZN10layer_norm13ln_bwd_kernelINS_13Kernel_traitsIf6__halfS2_S2_fjLj2048ELj1ELj1ELj4ELj16ENS_18Kernel_traits_baseILj2048EfS2_S2_S2_fjLj128EEEEELb0ELb0ELb0ELb1EEEvNS_9BwdParamsE)
        /*0944*/ 	.word	0x00000000


	//----- nvinfo : EIATTR_REGCOUNT
	.align		4
.L_395:
        /*0948*/ 	.byte	0x04, 0x2f
        /*094a*/ 	.short	(.L_397 - .L_396)
	.align		4
.L_396:
        /*094c*/ 	.word	index@(_ZN10layer_norm13ln_bwd_kernelINS_13Kernel_traitsIf6__halfS2_S2_fjLj2048ELj1ELj1ELj4ELj16ENS_18Kernel_traits_baseILj2048EfS2_S2_S2_fjLj128EEEEELb0ELb0ELb0ELb0EEEvNS_9BwdParamsE)
        /*0950*/ 	.word	0x00000075


	//----- nvinfo : EIATTR_FRAME_SIZE
	.align		4
.L_397:
        /*0954*/ 	.byte	0x04, 0x11
        /*0956*/ 	.short	(.L_399 - .L_398)
	.align		4
.L_398:
        /*0958*/ 	.word	index@(_ZN10layer_norm13ln_bwd_kernelINS_13Kernel_traitsIf6__halfS2_S2_fjLj2048ELj1ELj1ELj4ELj16ENS_18Kernel_traits_baseILj2048EfS2_S2_S2_fjLj128EEEEELb0ELb0ELb0ELb0EEEvNS_9BwdParamsE)
        /*095c*/ 	.word	0x00000000


	//----- nvinfo : EIATTR_REGCOUNT
	.align		4
.L_399:
        /*0960*/ 	.byte	0x04, 0x2f
        /*0962*/ 	.short	(.L_401 - .L_400)
	.align		4
.L_400:
        /*0964*/ 	.word	index@(_ZN10layer_norm13ln_bwd_kernelINS_13Kernel_traitsIf13__nv_bfloat16fS2_fjLj2048ELj1ELj1ELj4ELj16ENS_18Kernel_traits_baseILj2048EfS2_fS2_fjLj128EEEEELb1ELb1ELb1ELb1EEEvNS_9BwdParamsE)
        /*0968*/ 	.word	0x000000a8


	//----- nvinfo : EIATTR_FRAME_SIZE
	.align		4
.L_401:
        /*096c*/ 	.byte	0x04, 0x11
        /*096e*/ 	.short	(.L_403 - .L_402)
	.align		4
.L_402:
        /*0970*/ 	.word	index@(_ZN10layer_norm13ln_bwd_kernelINS_13Kernel_traitsIf13__nv_bfloat16fS2_fjLj2048ELj1ELj1ELj4ELj16ENS_18Kernel_traits_baseILj2048EfS2_fS2_fjLj128EEEEELb1ELb1ELb1ELb1EEEvNS_9BwdParamsE)
        /*0974*/ 	.word	0x00000000


	//----- nvinfo : EIATTR_REGCOUNT
	.align		4
.L_403:
        /*0978*/ 	.byte	0x04, 0x2f
        /*097a*/ 	.short	(.L_405 - .L_404)
	.align		4
.L_404:
        /*097c*/ 	.word	index@(_ZN10layer_norm22ln_bwd_finalize_kernelINS_22Kernel_traits_finalizeILj2048Ef13__nv_bfloat16fS2_fjLb1ELj1024ELj4ENS_18Kernel_traits_baseILj2048EfS2_fS2_fjLj1024EEEEELb1ELb1EEEvNS_9BwdParamsE)
        /*0980*/ 	.word	0x00000020


	//----- nvinfo : EIATTR_FRAME_SIZE
	.align		4
.L_405:
        /*0984*/ 	.byte	0x04, 0x11
        /*0986*/ 	.short	(.L_407 - .L_406)
	.align		4
.L_406:
        /*0988*/ 	.word	index@(_ZN10layer_norm22ln_bwd_finalize_kernelINS_22Kernel_traits_finalizeILj2048Ef13__nv_bfloat16fS2_fjLb1ELj1024ELj4ENS_18Kernel_traits_baseILj2048EfS2_fS2_fjLj1024EEEEELb1ELb1EEEvNS_9BwdParamsE)
        /*098c*/ 	.word	0x00000000


	//----- nvinfo : EIATTR_REGCOUNT
	.align		4
.L_407:
        /*0990*/ 	.byte	0x04, 0x2f
        /*0992*/ 	.short	(.L_409 - .L_408)
	.align		4
.L_408:
        /*0994*/ 	.word	index@(_ZN10layer_norm13ln_bwd_kernelINS_13Kernel_traitsIf13__nv_bfloat16fS2_fjLj2048ELj1ELj1ELj4ELj16ENS_18Kernel_traits_baseILj2048EfS2_fS2_fjLj128EEEEELb1ELb1ELb1ELb0EEEvNS_9BwdParamsE)
        /*0998*/ 	.word	0x000000a8


	//----- nvinfo : EIATTR_FRAME_SIZE
	.align		4
.L_409:
        /*099c*/ 	.byte	0x04, 0x11
        /*099e*/ 	.short	(.L_411 - .L_410)
	.align		4
.L_410:
        /*09a0*/ 	.word	index@(_ZN10layer_norm13ln_bwd_kernelINS_13Kernel_traitsIf13__nv_bfloat16fS2_fjLj2048ELj1ELj1ELj4ELj16ENS_18Kernel_traits_baseILj2048EfS2_fS2_fjLj128EEEEELb1ELb1ELb1ELb0EEEvNS_9BwdParamsE)
        /*09a4*/ 	.word	0x00000000


	//----- nvinfo : EIATTR_REGCOUNT
	.align		4
.L_411:
        /*09a8*/ 	.byte	0x04, 0x2f
        /*09aa*/ 	.short	(.L_413 - .L_412)
	.align		4
.L_412:
        /*09ac*/ 	.word	index@(_ZN10layer_norm22ln_bwd_finalize_kernelINS_22Kernel_traits_finalizeILj2048Ef13__nv_bfloat16fS2_fjLb1ELj1024ELj4ENS_18Kernel_traits_baseILj2048EfS2_fS2_fjLj1024EEEEELb1ELb0EEEvNS_9BwdParamsE)
        /*09b0*/ 	.word	0x00000020


	//----- nvinfo : EIATTR_FRAME_SIZE
	.align		4
.L_413:
        /*09b4*/ 	.byte	0x04, 0x11
        /*09b6*/ 	.short	(.L_415 - .L_414)
	.align		4
.L_414:
        /*09b8*/ 	.word	index@(_ZN10layer_norm22ln_bwd_finalize_kernelINS_22Kernel_traits_finalizeILj2048Ef13__nv_bfloat16fS2_fjLb1ELj1024ELj4ENS_18Kernel_traits_baseILj2048EfS2_fS2_fjLj1024EEEEELb1ELb0EEEvNS_9BwdParamsE)
        /*09bc*/ 	.word	0x00000000


	//----- nvinfo : EIATTR_REGCOUNT
	.align		4
.L_415:
        /*09c0*/ 	.byte	0x04, 0x2f
        /*09c2*/ 	.short	(.L_417 - .L_416)
	.align		4
.L_416:
        /*09c4*/ 	.word	index@(_ZN10layer_norm13ln_bwd_kernelINS_13Kernel_traitsIf13__nv_bfloat16fS2_fjLj2048ELj1ELj1ELj4ELj16ENS_18Kernel_traits_baseILj2048EfS2_fS2_fjLj128EEEEELb1ELb1ELb0ELb1EEEvNS_9BwdParamsE)
        /*09c8*/ 	.word	0x000000a8


	//----- nvinfo : EIATTR_FRAME_SIZE
	.align		4
.L_417:
        /*09cc*/ 	.byte	0x04, 0x11
        /*09ce*/ 	.short	(.L_419 - .L_418)
	.align		4
.L_418:
        /*09d0*/ 	.word	index@(_ZN10layer_norm13ln_bwd_kernelINS_13Kernel_traitsIf13__nv_bfloat16fS2_fjLj2048ELj1ELj1ELj4ELj16ENS_18Kernel_traits_baseILj2048EfS2_fS2_fjLj128EEEEELb1ELb1ELb0ELb1EEEvNS_9BwdParamsE)
        /*09d4*/ 	.word	0x00000000


	//----- nvinfo : EIATTR_REGCOUNT
	.align		4
.L_419:
        /*09d8*/ 	.byte	0x04, 0x2f
        /*09da*/ 	.short	(.L_421 - .L_420)
	.align		4
.L_420:
        /*09dc*/ 	.word	index@(_ZN10layer_norm13ln_bwd_kernelINS_13Kernel_traitsIf13__nv_bfloat16fS2_fjLj2048ELj1ELj1ELj4ELj16ENS_18Kernel_traits_baseILj2048EfS2_fS2_fjLj128EEEEELb1ELb1ELb0ELb0EEEvNS_9BwdParamsE)
        /*09e0*/ 	.word	0x000000a5


	//----- nvinfo : EIATTR_FRAME_SIZE
	.align		4
.L_421:
        /*09e4*/ 	.byte	0x04, 0x11
        /*09e6*/ 	.short	(.L_423 - .L_422)
	.align		4
.L_422:
        /*09e8*/ 	.word	index@(_ZN10layer_norm13ln_bwd_kernelINS_13Kernel_traitsIf13__nv_bfloat16fS2_fjLj2048ELj1ELj1ELj4ELj16ENS_18Kernel_traits_baseILj2048EfS2_fS2_fjLj128EEEEELb1ELb1ELb0ELb0EEEvNS_9BwdParamsE)
        /*09ec*/ 	.word	0x00000000


	//----- nvinfo : EIATTR_REGCOUNT
	.align		4
.L_423:
        /*09f0*/ 	.byte	0x04, 0x2f
        /*09f2*/ 	.short	(.L_425 - .L_424)
	.align		4
.L_424:
        /*09f4*/ 	.word	index@(_ZN10layer_norm13ln_bwd_kernelINS_13Kernel_traitsIf13__nv_bfloat16fS2_fjLj2048ELj1ELj1ELj4ELj16ENS_18Kernel_traits_baseILj2048EfS2_fS2_fjLj128EEEEELb1ELb0ELb1ELb1EEEvNS_9BwdParamsE)
        /*09f8*/ 	.word	0x00000080


	//----- nvinfo : EIATTR_FRAME_SIZE
	.align		4
.L_425:
        /*09fc*/ 	.byte	0x04, 0x11
        /*09fe*/ 	.short	(.L_427 - .L_426)
	.align		4
.L_426:
        /*0a00*/ 	.word	index@(_ZN10layer_norm13ln_bwd_kernelINS_13Kernel_traitsIf13__nv_bfloat16fS2_fjLj2048ELj1ELj1ELj4ELj16ENS_18Kernel_traits_baseILj2048EfS2_fS2_fjLj128EEEEELb1ELb0ELb1ELb1EEEvNS_9BwdParamsE)
        /*0a04*/ 	.word	0x00000000


	//----- nvinfo : EIATTR_REGCOUNT
	.align		4
.L_427:
        /*0a08*/ 	.byte	0x04, 0x2f
        /*0a0a*/ 	.short	(.L_429 - .L_428)
	.align		4
.L_428:
        /*0a0c*/ 	.word	index@(_ZN10layer_norm22ln_bwd_finalize_kernelINS_22Kernel_traits_finalizeILj2048Ef13__nv_bfloat16fS2_fjLb0ELj1024ELj4ENS_18Kernel_traits_baseILj2048EfS2_fS2_fjLj1024EEEEELb0ELb1EEEvNS_9BwdParamsE)
        /*0a10*/ 	.word	0x00000020


	//----- nvinfo : EIATTR_FRAME_SIZE
	.align		4
.L_429:
        /*0a14*/ 	.byte	0x04, 0x11
        /*0a16*/ 	.short	(.L_431 - .L_430)
	.align		4
.L_430:
        /*0a18*/ 	.word	index@(_ZN10layer_norm22ln_bwd_finalize_kernelINS_22Kernel_traits_finalizeILj2048Ef13__nv_bfloat16fS2_fjLb0ELj1024ELj4ENS_18Kernel_traits_baseILj2048EfS2_fS2_fjLj1024EEEEELb0ELb1EEEvNS_9BwdParamsE)
        /*0a1c*/ 	.word	0x00000000


	//----- nvinfo : EIATTR_REGCOUNT
	.align		4
.L_431:
        /*0a20*/ 	.byte	0x04, 0x2f
        /*0a22*/ 	.short	(.L_433 - .L_432)
	.align		4
.L_432:
        /*0a24*/ 	.word	index@(_ZN10layer_norm13ln_bwd_kernelINS_13Kernel_traitsIf13__nv_bfloat16fS2_fjLj2048ELj1ELj1ELj4ELj16ENS_18Kernel_traits_baseILj2048EfS2_fS2_fjLj128EEEEELb1ELb0ELb1ELb0EEEvNS_9BwdParamsE)
        /*0a28*/ 	.word	0x00000080


	//----- nvinfo : EIATTR_FRAME_SIZE
	.align		4
.L_433:
        /*0a2c*/ 	.byte	0x04, 0x11
        /*0a2e*/ 	.short	(.L_435 - .L_434)
	.align		4
.L_434:
        /*0a30*/ 	.word	index@(_ZN10layer_norm13ln_bwd_kernelINS_13Kernel_traitsIf13__nv_bfloat16fS2_fjLj2048ELj1ELj1ELj4ELj16ENS_18Kernel_traits_baseILj2048EfS2_fS2_fjLj128EEEEELb1ELb0ELb1ELb0EEEvNS_9BwdParamsE)
        /*0a34*/ 	.word	0x00000000


	//----- nvinfo : EIATTR_REGCOUNT
	.align		4
.L_435:
        /*0a38*/ 	.byte	0x04, 0x2f
        /*0a3a*/ 	.short	(.L_437 - .L_436)
	.align		4
.L_436:
        /*0a3c*/ 	.word	index@(_ZN10layer_norm22ln_bwd_finalize_kernelINS_22Kernel_traits_finalizeILj2048Ef13__nv_bfloat16fS2_fjLb0ELj1024ELj4ENS_18Kernel_traits_baseILj2048EfS2_fS2_fjLj1024EEEEELb0ELb0EEEvNS_9BwdParamsE)
        /*0a40*/ 	.word	0x0000003f


	//----- nvinfo : EIATTR_FRAME_SIZE
	.align		4
.L_437:
        /*0a44*/ 	.byte	0x04, 0x11
        /*0a46*/ 	.short	(.L_439 - .L_438)
	.align		4
.L_438:
        /*0a48*/ 	.word	index@(_ZN10layer_norm22ln_bwd_finalize_kernelINS_22Kernel_traits_finalizeILj2048Ef13__nv_bfloat16fS2_fjLb0ELj1024ELj4ENS_18Kernel_traits_baseILj2048EfS2_fS2_fjLj1024EEEEELb0ELb0EEEvNS_9BwdParamsE)
        /*0a4c*/ 	.word	0x00000000


	//----- nvinfo : EIATTR_REGCOUNT
	.align		4
.L_439:
        /*0a50*/ 	.byte	0x04, 0x2f
        /*0a52*/ 	.short	(.L_441 - .L_440)
	.align		4
.L_440:
        /*0a54*/ 	.word	index@(_ZN10layer_norm13ln_bwd_kernelINS_13Kernel_traitsIf13__nv_bfloat16fS2_fjLj2048ELj1ELj1ELj4ELj16ENS_18Kernel_traits_baseILj2048EfS2_fS2_fjLj128EEEEELb1ELb0ELb0ELb1EEEvNS_9BwdParamsE)
        /*0a58*/ 	.word	0x00000080


	//----- nvinfo : EIATTR_FRAME_SIZE
	.align		4
.L_441:
        /*0a5c*/ 	.byte	0x04, 0x11
        /*0a5e*/ 	.short	(.L_443 - .L_442)
	.align		4
.L_442:
        /*0a60*/ 	.word	index@(_ZN10layer_norm13ln_bwd_kernelINS_13Kernel_traitsIf13__nv_bfloat16fS2_fjLj2048ELj1ELj1ELj4ELj16ENS_18Kernel_traits_baseILj2048EfS2_fS2_fjLj128EEEEELb1ELb0ELb0ELb1EEEvNS_9BwdParamsE)
        /*0a64*/ 	.word	0x00000000


	//----- nvinfo : EIATTR_REGCOUNT
	.align		4
.L_443:
        /*0a68*/ 	.byte	0x04, 0x2f
        /*0a6a*/ 	.short	(.L_445 - .L_444)
	.align		4
.L_444:
        /*0a6c*/ 	.word	index@(_ZN10layer_norm13ln_bwd_kernelINS_13Kernel_traitsIf13__nv_bfloat16fS2_fjLj2048ELj1ELj1ELj4ELj16ENS_18Kernel_traits_baseILj2048EfS2_fS2_fjLj128EEEEELb1ELb0ELb0ELb0EEEvNS_9BwdParamsE)
        /*0a70*/ 	.word	0x0000007c


	//----- nvinfo : EIATTR_FRAME_SIZE
	.align		4
.L_445:
        /*0a74*/ 	.byte	0x04, 0x11
        /*0a76*/ 	.short	(.L_447 - .L_446)
	.align		4
.L_446:
        /*0a78*/ 	.word	index@(_ZN10layer_norm13ln_bwd_kernelINS_13Kernel_traitsIf13__nv_bfloat16fS2_fjLj2048ELj1ELj1ELj4ELj16ENS_18Kernel_traits_baseILj2048EfS2_fS2_fjLj128EEEEELb1ELb0ELb0ELb0EEEvNS_9BwdParamsE)
        /*0a7c*/ 	.word	0x00000000


	//----- nvinfo : EIATTR_REGCOUNT
	.align		4
.L_447:
        /*0a80*/ 	.byte	0x04, 0x2f
        /*0a82*/ 	.short	(.L_449 - .L_448)
	.align		4
.L_448:
        /*0a84*/ 	.word	index@(_ZN10layer_norm13ln_bwd_kernelINS_13Kernel_traitsIf13__nv_bfloat16fS2_fjLj2048ELj1ELj1ELj4ELj16ENS_18Kernel_traits_baseILj2048EfS2_fS2_fjLj128EEEEELb0ELb1ELb1ELb1EEEvNS_9BwdParamsE)
        /*0a88*/ 	.word	0x000000a1


	//----- nvinfo : EIATTR_FRAME_SIZE
	.align		4
.L_449:
        /*0a8c*/ 	.byte	0x04, 0x11
        /*0a8e*/ 	.short	(.L_451 - .L_450)
	.align		4
.L_450:
        /*0a90*/ 	.word	index@(_ZN10layer_norm13ln_bwd_kernelINS_13Kernel_traitsIf13__nv_bfloat16fS2_fjLj2048ELj1ELj1ELj4ELj16ENS_18Kernel_traits_baseILj2048EfS2_fS2_fjLj128EEEEELb0ELb1ELb1ELb1EEEvNS_9BwdParamsE)
        /*0a94*/ 	.word	0x00000000


	//----- nvinfo : EIATTR_REGCOUNT
	.align		4
.L_451:
        /*0a98*/ 	.byte	0x04, 0x2f
        /*0a9a*/ 	.short	(.L_453 - .L_452)
	.align		4
.L_452:
        /*0a9c*/ 	.word	index@(_ZN10layer_norm13ln_bwd_kernelINS_13Kernel_traitsIf13__nv_bfloat16fS2_fjLj2048ELj1ELj1ELj4ELj16ENS_18Kernel_traits_baseILj2048EfS2_fS2_fjLj128EEEEELb0ELb1ELb1ELb0EEEvNS_9BwdParamsE)
        /*0aa0*/ 	.word	0x000000a2


	//----- nvinfo : EIATTR_FRAME_SIZE
	.align		4
.L_453:
        /*0aa4*/ 	.byte	0x04, 0x11
        /*0aa6*/ 	.short	(.L_455 - .L_454)
	.align		4
.L_454:
        /*0aa8*/ 	.word	index@(_ZN10layer_norm13ln_bwd_kernelINS_13Kernel_traitsIf13__nv_bfloat16fS2_fjLj2048ELj1ELj1ELj4ELj16ENS_18Kernel_traits_baseILj2048EfS2_fS2_fjLj128EEEEELb0ELb1ELb1ELb0EEEvNS_9BwdParamsE)
        /*0aac*/ 	.word	0x00000000


	//----- nvinfo : EIATTR_REGCOUNT
	.align		4
.L_455:
        /*0ab0*/ 	.byte	0x04, 0x2f
        /*0ab2*/ 	.short	(.L_457 - .L_456)
	.align		4
.L_456:
        /*0ab4*/ 	.word	index@(_ZN10layer_norm13ln_bwd_kernelINS_13Kernel_traitsIf13__nv_bfloat16fS2_fjLj2048ELj1ELj1ELj4ELj16ENS_18Kernel_traits_baseILj2048EfS2_fS2_fjLj128EEEEELb0ELb1ELb0ELb1EEEvNS_9BwdParamsE)
        /*0ab8*/ 	.word	0x000000a8


	//----- nvinfo : EIATTR_FRAME_SIZE
	.align		4
.L_457:
        /*0abc*/ 	.byte	0x04, 0x11
        /*0abe*/ 	.short	(.L_459 - .L_458)
	.align		4
.L_458:
        /*0ac0*/ 	.word	index@(_ZN10layer_norm13ln_bwd_kernelINS_13Kernel_traitsIf13__nv_bfloat16fS2_fjLj2048ELj1ELj1ELj4ELj16ENS_18Kernel_traits_baseILj2048EfS2_fS2_fjLj128EEEEELb0ELb1ELb0ELb1EEEvNS_9BwdParamsE)
        /*0ac4*/ 	.word	0x00000000


	//----- nvinfo : EIATTR_REGCOUNT
	.align		4
.L_459:
        /*0ac8*/ 	.byte	0x04, 0x2f
        /*0aca*/ 	.short	(.L_461 - .L_460)
	.align		4
.L_460:
        /*0acc*/ 	.word	index@(_ZN10layer_norm13ln_bwd_kernelINS_13Kernel_traitsIf13__nv_bfloat16fS2_fjLj2048ELj1ELj1ELj4ELj16ENS_18Kernel_traits_baseILj2048EfS2_fS2_fjLj128EEEEELb0ELb1ELb0ELb0EEEvNS_9BwdParamsE)
        /*0ad0*/ 	.word	0x0000009c


	//----- nvinfo : EIATTR_FRAME_SIZE
	.align		4
.L_461:
        /*0ad4*/ 	.byte	0x04, 0x11
        /*0ad6*/ 	.short	(.L_463 - .L_462)
	.align		4
.L_462:
        /*0ad8*/ 	.word	index@(_ZN10layer_norm13ln_bwd_kernelINS_13Kernel_traitsIf13__nv_bfloat16fS2_fjLj2048ELj1ELj1ELj4ELj16ENS_18Kernel_traits_baseILj2048EfS2_fS2_fjLj128EEEEELb0ELb1ELb0ELb0EEEvNS_9BwdParamsE)
        /*0adc*/ 	.word	0x00000000


	//----- nvinfo : EIATTR_REGCOUNT
	.align		4
.L_463:
        /*0ae0*/ 	.byte	0x04, 0x2f
        /*0ae2*/ 	.short	(.L_465 - .L_464)
	.align		4
.L_464:
        /*0ae4*/ 	.word	index@(_ZN10layer_norm13ln_bwd_kernelINS_13Kernel_traitsIf13__nv_bfloat16fS2_fjLj2048ELj1ELj1ELj4ELj16ENS_18Kernel_traits_baseILj2048EfS2_fS2_fjLj128EEEEELb0ELb0ELb1ELb1EEEvNS_9BwdParamsE)
        /*0ae8*/ 	.word	0x0000007c


	//----- nvinfo : EIATTR_FRAME_SIZE
	.align		4
.L_465:
        /*0aec*/ 	.byte	0x04, 0x11
        /*0aee*/ 	.short	(.L_467 - .L_466)
	.align		4
.L_466:
        /*0af0*/ 	.word	index@(_ZN10layer_norm13ln_bwd_kernelINS_13Kernel_traitsIf13__nv_bfloat16fS2_fjLj2048ELj1ELj1ELj4ELj16ENS_18Kernel_traits_baseILj2048EfS2_fS2_fjLj128EEEEELb0ELb0ELb1ELb1EEEvNS_9BwdParamsE)
        /*0af4*/ 	.word	0x00000000


	//----- nvinfo : EIATTR_REGCOUNT
	.align		4
.L_467:
        /*0af8*/ 	.byte	0x04, 0x2f
        /*0afa*/ 	.short	(.L_469 - .L_468)
	.align		4
.L_468:
        /*0afc*/ 	.word	index@(_ZN10layer_norm13ln_bwd_kernelINS_13Kernel_traitsIf13__nv_bfloat16fS2_fjLj2048ELj1ELj1ELj4ELj16ENS_18Kernel_traits_baseILj2048EfS2_fS2_fjLj128EEEEELb0ELb0ELb1ELb0EEEvNS_9BwdParamsE)
        /*0b00*/ 	.word	0x0000007e


	//----- nvinfo : EIATTR_FRAME_SIZE
	.align		4
.L_469:
        /*0b04*/ 	.byte	0x04, 0x11
        /*0b06*/ 	.short	(.L_471 - .L_470)
	.align		4
.L_470:
        /*0b08*/ 	.word	index@(_ZN10layer_norm13ln_bwd_kernelINS_13Kernel_traitsIf13__nv_bfloat16fS2_fjLj2048ELj1ELj1ELj4ELj16ENS_18Kernel_traits_baseILj2048EfS2_fS2_fjLj128EEEEELb0ELb0ELb1ELb0EEEvNS_9BwdParamsE)
        /*0b0c*/ 	.word	0x00000000


	//----- nvinfo : EIATTR_REGCOUNT
	.align		4
.L_471:
        /*0b10*/ 	.byte	0x04, 0x2f
        /*0b12*/ 	.short	(.L_473 - .L_472)
	.align		4
.L_472:
        /*0b14*/ 	.word	index@(_ZN10layer_norm13ln_bwd_kernelINS_13Kernel_traitsIf13__nv_bfloat16fS2_fjLj2048ELj1ELj1ELj4ELj16ENS_18Kernel_traits_baseILj2048EfS2_fS2_fjLj128EEEEELb0ELb0ELb0ELb1EEEvNS_9BwdParamsE)
        /*0b18*/ 	.word	0x00000080


	//----- nvinfo : EIATTR_FRAME_SIZE
	.align		4
.L_473:
        /*0b1c*/ 	.byte	0x04, 0x11
        /*0b1e*/ 	.short	(.L_475 - .L_474)
	.align		4
.L_474:
        /*0b20*/ 	.word	index@(_ZN10layer_norm13ln_bwd_kernelINS_13Kernel_traitsIf13__nv_bfloat16fS2_fjLj2048ELj1ELj1ELj4ELj16ENS_18Kernel_traits_baseILj2048EfS2_fS2_fjLj128EEEEELb0ELb0ELb0ELb1EEEvNS_9BwdParamsE)
        /*0b24*/ 	.word	0x00000000


	//----- nvinfo : EIATTR_REGCOUNT
	.align		4
.L_475:
        /*0b28*/ 	.byte	0x04, 0x2f
        /*0b2a*/ 	.short	(.L_477 - .L_476)
	.align		4
.L_476:
        /*0b2c*/ 	.word	index@(_ZN10layer_norm13ln_bwd_kernelINS_13Kernel_traitsIf13__nv_bfloat16fS2_fjLj2048ELj1ELj1ELj4ELj16ENS_18Kernel_traits_baseILj2048EfS2_fS2_fjLj128EEEEELb0ELb0ELb0ELb0EEEvNS_9BwdParamsE)
        /*0b30*/ 	.word	0x00000079


	//----- nvinfo : EIATTR_FRAME_SIZE
	.align		4
.L_477:
        /*0b34*/ 	.byte	0x04, 0x11
        /*0b36*/ 	.short	(.L_479 - .L_478)
	.align		4
.L_478:
        /*0b38*/ 	.word	index@(_ZN10layer_norm13ln_bwd_kernelINS_13Kernel_traitsIf13__nv_bfloat16fS2_fjLj2048ELj1ELj1ELj4ELj16ENS_18Kernel_traits_baseILj2048EfS2_fS2_fjLj128EEEEELb0ELb0ELb0ELb0EEEvNS_9BwdParamsE)
        /*0b3c*/ 	.word	0x00000000


	//----- nvinfo : EIATTR_REGCOUNT
	.align		4
.L_479:
        /*0b40*/ 	.byte	0x04, 0x2f
        /*0b42*/ 	.short	(.L_481 - .L_480)
	.align		4
.L_480:
        /*0b44*/ 	.word	index@(_ZN10layer_norm13ln_bwd_kernelINS_13Kernel_traitsI13__nv_bfloat16S2_fS2_fjLj2048ELj1ELj1ELj4ELj16ENS_18Kernel_traits_baseILj2048ES2_S2_fS2_fjLj128EEEEELb1ELb1ELb1ELb1EEEvNS_9BwdParamsE)
        /*0b48*/ 	.word	0x000000a8


	//----- nvinfo : EIATTR_FRAME_SIZE
	.align		4
.L_481:
        /*0b4c*/ 	.byte	0x04, 0x11
        /*0b4e*/ 	.short	(.L_483 - .L_482)
	.align		4
.L_482:
        /*0b50*/ 	.word	index@(_ZN10layer_norm13ln_bwd_kernelINS_13Kernel_traitsI13__nv_bfloat16S2_fS2_fjLj2048ELj1ELj1ELj4ELj16ENS_18Kernel_traits_baseILj2048ES2_S2_fS2_fjLj128EEEEELb1ELb1ELb1ELb1EEEvNS_9BwdParamsE)
        /*0b54*/ 	.word	0x00000000


	//----- nvinfo : EIATTR_REGCOUNT
	.align		4
.L_483:
        /*0b58*/ 	.byte	0x04, 0x2f
        /*0b5a*/ 	.short	(.L_485 - .L_484)
	.align		4
.L_484:
        /*0b5c*/ 	.word	index@(_ZN10layer_norm22ln_bwd_finalize_kernelINS_22Kernel_traits_finalizeILj2048E13__nv_bfloat16S2_fS2_fjLb1ELj1024ELj4ENS_18Kernel_traits_baseILj2048ES2_S2_fS2_fjLj1024EEEEELb1ELb1EEEvNS_9BwdParamsE)
        /*0b60*/ 	.word	0x00000020


	//----- nvinfo : EIATTR_FRAME_SIZE
	.align		4
.L_485:
        /*0b64*/ 	.byte	0x04, 0x11
        /*0b66*/ 	.short	(.L_487 - .L_486)
	.align		4
.L_486:
        /*0b68*/ 	.word	index@(_ZN10layer_norm22ln_bwd_finalize_kernelINS_22Kernel_traits_finalizeILj2048E13__nv_bfloat16S2_fS2_fjLb1ELj1024ELj4ENS_18Kernel_traits_baseILj2048ES2_S2_fS2_fjLj1024EEEEELb1ELb1EEEvNS_9BwdParamsE)
        /*0b6c*/ 	.word	0x00000000


	//----- nvinfo : EIATTR_REGCOUNT
	.align		4
.L_487:
        /*0b70*/ 	.byte	0x04, 0x2f
        /*0b72*/ 	.short	(.L_489 - .L_488)
	.align		4
.L_488:
        /*0b74*/ 	.word	index@(_ZN10layer_norm13ln_bwd_kernelINS_13Kernel_traitsI13__nv_bfloat16S2_fS2_fjLj2048ELj1ELj1ELj4ELj16ENS_18Kernel_traits_baseILj2048ES2_S2_fS2_fjLj128EEEEELb1ELb1ELb1ELb0EEEvNS_9BwdParamsE)
        /*0b78*/ 	.word	0x000000a8


	//----- nvinfo : EIATTR_FRAME_SIZE
	.align		4
.L_489:
        /*0b7c*/ 	.byte	0x04, 0x11
        /*0b7e*/ 	.short	(.L_491 - .L_490)
	.align		4
.L_490:
        /*0b80*/ 	.word	index@(_ZN10layer_norm13ln_bwd_kernelINS_13Kernel_traitsI13__nv_bfloat16S2_fS2_fjLj2048ELj1ELj1ELj4ELj16ENS_18Kernel_traits_baseILj2048ES2_S2_fS2_fjLj128EEEEELb1ELb1ELb1ELb0EEEvNS_9BwdParamsE)
        /*0b84*/ 	.word	0x00000000


	//----- nvinfo : EIATTR_REGCOUNT
	.align		4
.L_491:
        /*0b88*/ 	.byte	0x04, 0x2f
        /*0b8a*/ 	.short	(.L_493 - .L_492)
	.align		4
.L_492:
        /*0b8c*/ 	.word	index@(_ZN10layer_norm22ln_bwd_finalize_kernelINS_22Kernel_traits_finalizeILj2048E13__nv_bfloat16S2_fS2_fjLb1ELj1024ELj4ENS_18Kernel_traits_baseILj2048ES2_S2_fS2_fjLj1024EEEEELb1ELb0EEEvNS_9BwdParamsE)
        /*0b90*/ 	.word	0x00000020


	//----- nvinfo : EIATTR_FRAME_SIZE
	.align		4
.L_493:
        /*0b94*/ 	.byte	0x04, 0x11
        /*0b96*/ 	.short	(.L_495 - .L_494)
	.align		4
.L_494:
        /*0b98*/ 	.word	index@(_ZN10layer_norm22ln_bwd_finalize_kernelINS_22Kernel_traits_finalizeILj2048E13__nv_bfloat16S2_fS2_fjLb1ELj1024ELj4ENS_18Kernel_traits_baseILj2048ES2_S2_fS2_fjLj1024EEEEELb1ELb0EEEvNS_9BwdParamsE)
        /*0b9c*/ 	.word	0x00000000


	//----- nvinfo : EIATTR_REGCOUNT
	.align		4
.L_495:
        /*0ba0*/ 	.byte	0x04, 0x2f
        /*0ba2*/ 	.short	(.L_497 - .L_496)
	.align		4
.L_496:
        /*0ba4*/ 	.word	index@(_ZN10layer_norm13ln_bwd_kernelINS_13Kernel_traitsI13__nv_bfloat16S2_fS2_fjLj2048ELj1ELj1ELj4ELj16ENS_18Kernel_traits_baseILj2048ES2_S2_fS2_fjLj128EEEEELb1ELb1ELb0ELb1EEEvNS_9BwdParamsE)
        /*0ba8*/ 	.word	0x000000a8


	//----- nvinfo : EIATTR_FRAME_SIZE
	.align		4
.L_497:
        /*0bac*/ 	.byte	0x04, 0x11
        /*0bae*/ 	.short	(.L_499 - .L_498)
	.align		4
.L_498:
        /*0bb0*/ 	.word	index@(_ZN10layer_norm13ln_bwd_kernelINS_13Kernel_traitsI13__nv_bfloat16S2_fS2_fjLj2048ELj1ELj1ELj4ELj16ENS_18Kernel_traits_baseILj2048ES2_S2_fS2_fjLj128EEEEELb1ELb1ELb0ELb1EEEvNS_9BwdParamsE)
        /*0bb4*/ 	.word	0x00000000


	//----- nvinfo : EIATTR_REGCOUNT
	.align		4
.L_499:
        /*0bb8*/ 	.byte	0x04, 0x2f
        /*0bba*/ 	.short	(.L_501 - .L_500)
	.align		4
.L_500:
        /*0bbc*/ 	.word	index@(_ZN10layer_norm13ln_bwd_kernelINS_13Kernel_traitsI13__nv_bfloat16S2_fS2_fjLj2048ELj1ELj1ELj4ELj16ENS_18Kernel_traits_baseILj2048ES2_S2_fS2_fjLj128EEEEELb1ELb1ELb0ELb0EEEvNS_9BwdParamsE)
        /*0bc0*/ 	.word	0x0000009e


	//----- nvinfo : EIATTR_FRAME_SIZE
	.align		4
.L_501:
        /*0bc4*/ 	.byte	0x04, 0x11
        /*0bc6*/ 	.short	(.L_503 - .L_502)
	.align		4
.L_502:
        /*0bc8*/ 	.word	index@(_ZN10layer_norm13ln_bwd_kernelINS_13Kernel_traitsI13__nv_bfloat16S2_fS2_fjLj2048ELj1ELj1ELj4ELj16ENS_18Kernel_traits_baseILj2048ES2_S2_fS2_fjLj128EEEEELb1ELb1ELb0ELb0EEEvNS_9BwdParamsE)
        /*0bcc*/ 	.word	0x00000000


	//----- nvinfo : EIATTR_REGCOUNT
	.align		4
.L_503:
        /*0bd0*/ 	.byte	0x04, 0x2f
        /*0bd2*/ 	.short	(.L_505 - .L_504)
	.align		4
.L_504:
        /*0bd4*/ 	.word	index@(_ZN10layer_norm13ln_bwd_kernelINS_13Kernel_traitsI13__nv_bfloat16S2_fS2_fjLj2048ELj1ELj1ELj4ELj16ENS_18Kernel_traits_baseILj2048ES2_S2_fS2_fjLj128EEEEELb1ELb0ELb1ELb1EEEvNS_9BwdParamsE)
        /*0bd8*/ 	.word	0x00000080


	//----- nvinfo : EIATTR_FRAME_SIZE
	.align		4
.L_505:
        /*0bdc*/ 	.byte	0x04, 0x11
        /*0bde*/ 	.short	(.L_507 - .L_506)
	.align		4
.L_506:
        /*0be0*/ 	.word	index@(_ZN10layer_norm13ln_bwd_kernelINS_13Kernel_traitsI13__nv_bfloat16S2_fS2_fjLj2048ELj1ELj1ELj4ELj16ENS_18Kernel_traits_baseILj2048ES2_S2_fS2_fjLj128EEEEELb1ELb0ELb1ELb1EEEvNS_9BwdParamsE)
        /*0be4*/ 	.word	0x00000000


	//----- nvinfo : EIATTR_REGCOUNT
	.align		4
.L_507:
        /*0be8*/ 	.byte	0x04, 0x2f
        /*0bea*/ 	.short	(.L_509 - .L_508)
	.align		4
.L_508:
        /*0bec*/ 	.word	index@(_ZN10layer_norm22ln_bwd_finalize_kernelINS_22Kernel_traits_finalizeILj2048E13__nv_bfloat16S2_fS2_fjLb0ELj1024ELj4ENS_18Kernel_traits_baseILj2048ES2_S2_fS2_fjLj1024EEEEELb0ELb1EEEvNS_9BwdParamsE)
        /*0bf0*/ 	.word	0x00000020


	//----- nvinfo : EIATTR_FRAME_SIZE
	.align		4
.L_509:
        /*0bf4*/ 	.byte	0x04, 0x11
        /*0bf6*/ 	.short	(.L_511 - .L_510)
	.align		4
.L_510:
        /*0bf8*/ 	.word	index@(_ZN10layer_norm22ln_bwd_finalize_kernelINS_22Kernel_traits_finalizeILj2048E13__nv_bfloat16S2_fS2_fjLb0ELj1024ELj4ENS_18Kernel_traits_baseILj2048ES2_S2_fS2_fjLj1024EEEEELb0ELb1EEEvNS_9BwdParamsE)
        /*0bfc*/ 	.word	0x00000000


	//----- nvinfo : EIATTR_REGCOUNT
	.align		4
.L_511:
        /*0c00*/ 	.byte	0x04, 0x2f
        /*0c02*/ 	.short	(.L_513 - .L_512)
	.align		4
.L_512:
        /*0c04*/ 	.word	index@(_ZN10layer_norm13ln_bwd_kernelINS_13Kernel_traitsI13__nv_bfloat16S2_fS2_fjLj2048ELj1ELj1ELj4ELj16ENS_18Kernel_traits_baseILj2048ES2_S2_fS2_fjLj128EEEEELb1ELb0ELb1ELb0EEEvNS_9BwdParamsE)
        /*0c08*/ 	.word	0x00000089


	//----- nvinfo : EIATTR_FRAME_SIZE
	.align		4
.L_513:
        /*0c0c*/ 	.byte	0x04, 0x11
        /*0c0e*/ 	.short	(.L_515 - .L_514)
	.align		4
.L_514:
        /*0c10*/ 	.word	index@(_ZN10layer_norm13ln_bwd_kernelINS_13Kernel_traitsI13__nv_bfloat16S2_fS2_fjLj2048ELj1ELj1ELj4ELj16ENS_18Kernel_traits_baseILj2048ES2_S2_fS2_fjLj128EEEEELb1ELb0ELb1ELb0EEEvNS_9BwdParamsE)
        /*0c14*/ 	.word	0x00000000


	//----- nvinfo : EIATTR_REGCOUNT
	.align		4
.L_515:
        /*0c18*/ 	.byte	0x04, 0x2f
        /*0c1a*/ 	.short	(.L_517 - .L_516)
	.align		4
.L_516:
        /*0c1c*/ 	.word	index@(_ZN10layer_norm22ln_bwd_finalize_kernelINS_22Kernel_traits_finalizeILj2048E13__nv_bfloat16S2_fS2_fjLb0ELj1024ELj4ENS_18Kernel_traits_baseILj2048ES2_S2_fS2_fjLj1024EEEEELb0ELb0EEEvNS_9BwdParamsE)
        /*0c20*/ 	.word	0x0000003f


	//----- nvinfo : EIATTR_FRAME_SIZE
	.align		4
.L_517:
        /*0c24*/ 	.byte	0x04, 0x11
        /*0c26*/ 	.short	(.L_519 - .L_518)
	.align		4
.L_518:
        /*0c28*/ 	.word	index@(_ZN10layer_norm22ln_bwd_finalize_kernelINS_22Kernel_traits_finalizeILj2048E13__nv_bfloat16S2_fS2_fjLb0ELj1024ELj4ENS_18Kernel_traits_baseILj2048ES2_S2_fS2_fjLj1024EEEEELb0ELb0EEEvNS_9BwdParamsE)
        /*0c2c*/ 	.word	0x00000000


	//----- nvinfo : EIATTR_REGCOUNT
	.align		4
.L_519:
        /*0c30*/ 	.byte	0x04, 0x2f
        /*0c32*/ 	.short	(.L_521 - .L_520)
	.align		4
.L_520:
        /*0c34*/ 	.word	index@(_ZN10layer_norm13ln_bwd_kernelINS_13Kernel_traitsI13__nv_bfloat16S2_fS2_fjLj2048ELj1ELj1ELj4ELj16ENS_18Kernel_traits_baseILj2048ES2_S2_fS2_fjLj128EEEEELb1ELb0ELb0ELb1EEEvNS_9BwdParamsE)
        /*0c38*/ 	.word	0x00000080


	//----- nvinfo : EIATTR_FRAME_SIZE
	.align		4
.L_521:
        /*0c3c*/ 	.byte	0x04, 0x11
        /*0c3e*/ 	.short	(.L_523 - .L_522)
	.align		4
.L_522:
        /*0c40*/ 	.word	index@(_ZN10layer_norm13ln_bwd_kernelINS_13Kernel_traitsI13__nv_bfloat16S2_fS2_fjLj2048ELj1ELj1ELj4ELj16ENS_18Kernel_traits_baseILj2048ES2_S2_fS2_fjLj128EEEEELb1ELb0ELb0ELb1EEEvNS_9BwdParamsE)
        /*0c44*/ 	.word	0x00000000


	//----- nvinfo : EIATTR_REGCOUNT
	.align		4
.L_523:
        /*0c48*/ 	.byte	0x04, 0x2f
        /*0c4a*/ 	.short	(.L_525 - .L_524)
	.align		4
.L_524:
        /*0c4c*/ 	.word	index@(_ZN10layer_norm13ln_bwd_kernelINS_13Kernel_traitsI13__nv_bfloat16S2_fS2_fjLj2048ELj1ELj1ELj4ELj16ENS_18Kernel_traits_baseILj2048ES2_S2_fS2_fjLj128EEEEELb1ELb0ELb0ELb0EEEvNS_9BwdParamsE)
        /*0c50*/ 	.word	0x00000077


	//----- nvinfo : EIATTR_FRAME_SIZE
	.align		4
.L_525:
        /*0c54*/ 	.byte	0x04, 0x11
        /*0c56*/ 	.short	(.L_527 - .L_526)
	.align		4
.L_526:
        /*0c58*/ 	.word	index@(_ZN10layer_norm13ln_bwd_kernelINS_13Kernel_traitsI13__nv_bfloat16S2_fS2_fjLj2048ELj1ELj1ELj4ELj16ENS_18Kernel_traits_baseILj2048ES2_S2_fS2_fjLj128EEEEELb1ELb0ELb0ELb0EEEvNS_9BwdParamsE)
        /*0c5c*/ 	.word	0x00000000


	//----- nvinfo : EIATTR_REGCOUNT
	.align		4
.L_527:
        /*0c60*/ 	.byte	0x04, 0x2f
        /*0c62*/ 	.short	(.L_529 - .L_528)
	.align		4
.L_528:
        /*0c64*/ 	.word	index@(_ZN10layer_norm13ln_bwd_kernelINS_13Kernel_traitsI13__nv_bfloat16S2_fS2_fjLj2048ELj1ELj1ELj4ELj16ENS_18Kernel_traits_baseILj2048ES2_S2_fS2_fjLj128EEEEELb0ELb1ELb1ELb1EEEvNS_9BwdParamsE)
        /*0c68*/ 	.word	0x000000a3


	//----- nvinfo : EIATTR_FRAME_SIZE
	.align		4
.L_529:
        /*0c6c*/ 	.byte	0x04, 0x11
        /*0c6e*/ 	.short	(.L_531 - .L_530)
	.align		4
.L_530:
        /*0c70*/ 	.word	index@(_ZN10layer_norm13ln_bwd_kernelINS_13Kernel_traitsI13__nv_bfloat16S2_fS2_fjLj2048ELj1ELj1ELj4ELj16ENS_18Kernel_traits_baseILj2048ES2_S2_fS2_fjLj128EEEEELb0ELb1ELb1ELb1EEEvNS_9BwdParamsE)
        /*0c74*/ 	.word	0x00000000


	//----- nvinfo : EIATTR_REGCOUNT
	.align		4
.L_531:
        /*0c78*/ 	.byte	0x04, 0x2f
        /*0c7a*/ 	.short	(.L_533 - .L_532)
	.align		4
.L_532:
        /*0c7c*/ 	.word	index@(_ZN10layer_norm13ln_bwd_kernelINS_13Kernel_traitsI13__nv_bfloat16S2_fS2_fjLj2048ELj1ELj1ELj4ELj16ENS_18Kernel_traits_baseILj2048ES2_S2_fS2_fjLj128EEEEELb0ELb1ELb1ELb0EEEvNS_9BwdParamsE)
        /*0c80*/ 	.word	0x000000a3


	//----- nvinfo : EIATTR_FRAME_SIZE
	.align		4
.L_533:
        /*0c84*/ 	.byte	0x04, 0x11
        /*0c86*/ 	.short	(.L_535 - .L_534)
	.align		4
.L_534:
        /*0c88*/ 	.word	index@(_ZN10layer_norm13ln_bwd_kernelINS_13Kernel_traitsI13__nv_bfloat16S2_fS2_fjLj2048ELj1ELj1ELj4ELj16ENS_18Kernel_traits_baseILj2048ES2_S2_fS2_fjLj128EEEEELb0ELb1ELb1ELb0EEEvNS_9BwdParamsE)
        /*0c8c*/ 	.word	0x00000000


	//----- nvinfo : EIATTR_REGCOUNT
	.align		4
.L_535:
        /*0c90*/ 	.byte	0x04, 0x2f
        /*0c92*/ 	.short	(.L_537 - .L_536)
	.align		4
.L_536:
        /*0c94*/ 	.word	index@(_ZN10layer_norm13ln_bwd_kernelINS_13Kernel_traitsI13__nv_bfloat16S2_fS2_fjLj2048ELj1ELj1ELj4ELj16ENS_18Kernel_traits_baseILj2048ES2_S2_fS2_fjLj128EEEEELb0ELb1ELb0ELb1EEEvNS_9BwdParamsE)
        /*0c98*/ 	.word	0x000000a7


	//----- nvinfo : EIATTR_FRAME_SIZE
	.align		4
.L_537:
        /*0c9c*/ 	.byte	0x04, 0x11
        /*0c9e*/ 	.short	(.L_539 - .L_538)
	.align		4
.L_538:
        /*0ca0*/ 	.word	index@(_ZN10layer_norm13ln_bwd_kernelINS_13Kernel_traitsI13__nv_bfloat16S2_fS2_fjLj2048ELj1ELj1ELj4ELj16ENS_18Kernel_traits_baseILj2048ES2_S2_fS2_fjLj128EEEEELb0ELb1ELb0ELb1EEEvNS_9BwdParamsE)
        /*0ca4*/ 	.word	0x00000000


	//----- nvinfo : EIATTR_REGCOUNT
	.align		4
.L_539:
        /*0ca8*/ 	.byte	0x04, 0x2f
        /*0caa*/ 	.short	(.L_541 - .L_540)
	.align		4
.L_540:
        /*0cac*/ 	.word	index@(_ZN10layer_norm13ln_bwd_kernelINS_13Kernel_traitsI13__nv_bfloat16S2_fS2_fjLj2048ELj1ELj1ELj4ELj16ENS_18Kernel_traits_baseILj2048ES2_S2_fS2_fjLj128EEEEELb0ELb1ELb0ELb0EEEvNS_9BwdParamsE)
        /*0cb0*/ 	.word	0x0000009e


	//----- nvinfo : EIATTR_FRAME_SIZE
	.align		4
.L_541:
        /*0cb4*/ 	.byte	0x04, 0x11
        /*0cb6*/ 	.short	(.L_543 - .L_542)
	.align		4
.L_542:
        /*0cb8*/ 	.word	index@(_ZN10layer_norm13ln_bwd_kernelINS_13Kernel_traitsI13__nv_bfloat16S2_fS2_fjLj2048ELj1ELj1ELj4ELj16ENS_18Kernel_traits_baseILj2048ES2_S2_fS2_fjLj128EEEEELb0ELb1ELb0ELb0EEEvNS_9BwdParamsE)
        /*0cbc*/ 	.word	0x00000000


	//----- nvinfo : EIATTR_REGCOUNT
	.align		4
.L_543:
        /*0cc0*/ 	.byte	0x04, 0x2f
        /*0cc2*/ 	.short	(.L_545 - .L_544)
	.align		4
.L_544:
        /*0cc4*/ 	.word	index@(_ZN10layer_norm13ln_bwd_kernelINS_13Kernel_traitsI13__nv_bfloat16S2_fS2_fjLj2048ELj1ELj1ELj4ELj16ENS_18Kernel_traits_baseILj2048ES2_S2_fS2_fjLj128EEEEELb0ELb0ELb1ELb1EEEvNS_9BwdParamsE)
        /*0cc8*/ 	.word	0x0000007c


	//----- nvinfo : EIATTR_FRAME_SIZE
	.align		4
.L_545:
        /*0ccc*/ 	.byte	0x04, 0x11
        /*0cce*/ 	.short	(.L_547 - .L_546)
	.align		4
.L_546:
        /*0cd0*/ 	.word	index@(_ZN10layer_norm13ln_bwd_kernelINS_13Kernel_traitsI13__nv_bfloat16S2_fS2_fjLj2048ELj1ELj1ELj4ELj16ENS_18Kernel_traits_baseILj2048ES2_S2_fS2_fjLj128EEEEELb0ELb0ELb1ELb1EEEvNS_9BwdParamsE)
        /*0cd4*/ 	.word	0x00000000


	//----- nvinfo : EIATTR_REGCOUNT
	.align		4
.L_547:
        /*0cd8*/ 	.byte	0x04, 0x2f
        /*0cda*/ 	.short	(.L_549 - .L_548)
	.align		4
.L_548:
        /*0cdc*/ 	.word	index@(_ZN10layer_norm13ln_bwd_kernelINS_13Kernel_traitsI13__nv_bfloat16S2_fS2_fjLj2048ELj1ELj1ELj4ELj16ENS_18Kernel_traits_baseILj2048ES2_S2_fS2_fjLj128EEEEELb0ELb0ELb1ELb0EEEvNS_9BwdParamsE)
        /*0ce0*/ 	.word	0x00000079


	//----- nvinfo : EIATTR_FRAME_SIZE
	.align		4
.L_549:
        /*0ce4*/ 	.byte	0x04, 0x11
        /*0ce6*/ 	.short	(.L_551 - .L_550)
	.align		4
.L_550:
        /*0ce8*/ 	.word	index@(_ZN10layer_norm13ln_bwd_kernelINS_13Kernel_traitsI13__nv_bfloat16S2_fS2_fjLj2048ELj1ELj1ELj4ELj16ENS_18Kernel_traits_baseILj2048ES2_S2_fS2_fjLj128EEEEELb0ELb0ELb1ELb0EEEvNS_9BwdParamsE)
        /*0cec*/ 	.word	0x00000000


	//----- nvinfo : EIATTR_REGCOUNT
	.align		4
.L_551:
        /*0cf0*/ 	.byte	0x04, 0x2f
        /*0cf2*/ 	.short	(.L_553 - .L_552)
	.align		4
.L_552:
        /*0cf4*/ 	.word	index@(_ZN10layer_norm13ln_bwd_kernelINS_13Kernel_traitsI13__nv_bfloat16S2_fS2_fjLj2048ELj1ELj1ELj4ELj16ENS_18Kernel_traits_baseILj2048ES2_S2_fS2_fjLj128EEEEELb0ELb0ELb0ELb1EEEvNS_9BwdParamsE)
        /*0cf8*/ 	.word	0x00000080


	//----- nvinfo : EIATTR_FRAME_SIZE
	.align		4
.L_553:
        /*0cfc*/ 	.byte	0x04, 0x11
        /*0cfe*/ 	.short	(.L_555 - .L_554)
	.align		4
.L_554:
        /*0d00*/ 	.word	index@(_ZN10layer_norm13ln_bwd_kernelINS_13Kernel_traitsI13__nv_bfloat16S2_fS2_fjLj2048ELj1ELj1ELj4ELj16ENS_18Kernel_traits_baseILj2048ES2_S2_fS2_fjLj128EEEEELb0ELb0ELb0ELb1EEEvNS_9BwdParamsE)
        /*0d04*/ 	.word	0x00000000


	//----- nvinfo : EIATTR_REGCOUNT
	.align		4
.L_555:
        /*0d08*/ 	.byte	0x04, 0x2f
        /*0d0a*/ 	.short	(.L_557 - .L_556)
	.align		4
.L_556:
        /*0d0c*/ 	.word	index@(_ZN10layer_norm13ln_bwd_kernelINS_13Kernel_traitsI13__nv_bfloat16S2_fS2_fjLj2048ELj1ELj1ELj4ELj16ENS_18Kernel_traits_baseILj2048ES2_S2_fS2_fjLj128EEEEELb0ELb0ELb0ELb0EEEvNS_9BwdParamsE)
        /*0d10*/ 	.word	0x00000073


	//----- nvinfo : EIATTR_FRAME_SIZE
	.align		4
.L_557:
        /*0d14*/ 	.byte	0x04, 0x11
        /*0d16*/ 	.short	(.L_559 - .L_558)
	.align		4
.L_558:
        /*0d18*/ 	.word	index@(_ZN10layer_norm13ln_bwd_kernelINS_13Kernel_traitsI13__nv_bfloat16S2_fS2_fjLj2048ELj1ELj1ELj4ELj16ENS_18Kernel_traits_baseILj2048ES2_S2_fS2_fjLj128EEEEELb0ELb0ELb0ELb0EEEvNS_9BwdParamsE)
        /*0d1c*/ 	.word	0x00000000


	//----- nvinfo : EIATTR_REGCOUNT
	.align		4
.L_559:
        /*0d20*/ 	.byte	0x04, 0x2f
        /*0d22*/ 	.short	(.L_561 - .L_560)
	.align		4
.L_560:
        /*0d24*/ 	.word	index@(_ZN10layer_norm13ln_bwd_kernelINS_13Kernel_traitsIf13__nv_bfloat16S2_S2_fjLj2048ELj1ELj1ELj4ELj16ENS_18Kernel_traits_baseILj2048EfS2_S2_S2_fjLj128EEEEELb1ELb1ELb1ELb1EEEvNS_9BwdParamsE)
        /*0d28*/ 	.word	0x000000a0


	//----- nvinfo : EIATTR_FRAME_SIZE
	.align		4
.L_561:
        /*0d2c*/ 	.byte	0x04, 0x11
        /*0d2e*/ 	.short	(.L_563 - .L_562)
	.align		4
.L_562:
        /*0d30*/ 	.word	index@(_ZN10layer_norm13ln_bwd_kernelINS_13Kernel_traitsIf13__nv_bfloat16S2_S2_fjLj2048ELj1ELj1ELj4ELj16ENS_18Kernel_traits_baseILj2048EfS2_S2_S2_fjLj128EEEEELb1ELb1ELb1ELb1EEEvNS_9BwdParamsE)
        /*0d34*/ 	.word	0x00000000


	//----- nvinfo : EIATTR_REGCOUNT
	.align		4
.L_563:
        /*0d38*/ 	.byte	0x04, 0x2f
        /*0d3a*/ 	.short	(.L_565 - .L_564)
	.align		4
.L_564:
        /*0d3c*/ 	.word	index@(_ZN10layer_norm22ln_bwd_finalize_kernelINS_22Kernel_traits_finalizeILj2048Ef13__nv_bfloat16S2_S2_fjLb1ELj1024ELj4ENS_18Kernel_traits_baseILj2048EfS2_S2_S2_fjLj1024EEEEELb1ELb1EEEvNS_9BwdParamsE)
        /*0d40*/ 	.word	0x00000020


	//----- nvinfo : EIATTR_FRAME_SIZE
	.align		4
.L_565:
        /*0d44*/ 	.byte	0x04, 0x11
        /*0d46*/ 	.short	(.L_567 - .L_566)
	.align		4
.L_566:
        /*0d48*/ 	.word	index@(_ZN10layer_norm22ln_bwd_finalize_kernelINS_22Kernel_traits_finalizeILj2048Ef13__nv_bfloat16S2_S2_fjLb1ELj1024ELj4ENS_18Kernel_traits_baseILj2048EfS2_S2_S2_fjLj1024EEEEELb1ELb1EEEvNS_9BwdParamsE)
        /*0d4c*/ 	.word	0x00000000


	//----- nvinfo : EIATTR_REGCOUNT
	.align		4
.L_567:
        /*0d50*/ 	.byte	0x04, 0x2f
        /*0d52*/ 	.short	(.L_569 - .L_568)
	.align		4
.L_568:
        /*0d54*/ 	.word	index@(_ZN10layer_norm13ln_bwd_kernelINS_13Kernel_traitsIf13__nv_bfloat16S2_S2_fjLj2048ELj1ELj1ELj4ELj16ENS_18Kernel_traits_baseILj2048EfS2_S2_S2_fjLj128EEEEELb1ELb1ELb1ELb0EEEvNS_9BwdParamsE)
        /*0d58*/ 	.word	0x000000a1


	//----- nvinfo : EIATTR_FRAME_SIZE
	.align		4
.L_569:
        /*0d5c*/ 	.byte	0x04, 0x11
        /*0d5e*/ 	.short	(.L_571 - .L_570)
	.align		4
.L_570:
        /*0d60*/ 	.word	index@(_ZN10layer_norm13ln_bwd_kernelINS_13Kernel_traitsIf13__nv_bfloat16S2_S2_fjLj2048ELj1ELj1ELj4ELj16ENS_18Kernel_traits_baseILj2048EfS2_S2_S2_fjLj128EEEEELb1ELb1ELb1ELb0EEEvNS_9BwdParamsE)
        /*0d64*/ 	.word	0x00000000


	//----- nvinfo : EIATTR_REGCOUNT
	.align		4
.L_571:
        /*0d68*/ 	.byte	0x04, 0x2f
        /*0d6a*/ 	.short	(.L_573 - .L_572)
	.align		4
.L_572:
        /*0d6c*/ 	.word	index@(_ZN10layer_norm22ln_bwd_finalize_kernelINS_22Kernel_traits_finalizeILj2048Ef13__nv_bfloat16S2_S2_fjLb1ELj1024ELj4ENS_18Kernel_traits_baseILj2048EfS2_S2_S2_fjLj1024EEEEELb1ELb0EEEvNS_9BwdParamsE)
        /*0d70*/ 	.word	0x00000020


	//----- nvinfo : EIATTR_FRAME_SIZE
	.align		4
.L_573:
        /*0d74*/ 	.byte	0x04, 0x11
        /*0d76*/ 	.short	(.L_575 - .L_574)
	.align		4
.L_574:
        /*0d78*/ 	.word	index@(_ZN10layer_norm22ln_bwd_finalize_kernelINS_22Kernel_traits_finalizeILj2048Ef13__nv_bfloat16S2_S2_fjLb1ELj1024ELj4ENS_18Kernel_traits_baseILj2048EfS2_S2_S2_fjLj1024EEEEELb1ELb0EEEvNS_9BwdParamsE)
        /*0d7c*/ 	.word	0x00000000


	//----- nvinfo : EIATTR_REGCOUNT
	.align		4
.L_575:
        /*0d80*/ 	.byte	0x04, 0x2f
        /*0d82*/ 	.short	(.L_577 - .L_576)
	.align		4
.L_576:
        /*0d84*/ 	.word	index@(_ZN10layer_norm13ln_bwd_kernelINS_13Kernel_traitsIf13__nv_bfloat16S2_S2_fjLj2048ELj1ELj1ELj4ELj16ENS_18Kernel_traits_baseILj2048EfS2_S2_S2_fjLj128EEEEELb1ELb1ELb0ELb1EEEvNS_9BwdParamsE)
        /*0d88*/ 	.word	0x000000a5


	//----- nvinfo : EIATTR_FRAME_SIZE
	.align		4
.L_577:
        /*0d8c*/ 	.byte	0x04, 0x11
        /*0d8e*/ 	.short	(.L_579 - .L_578)
	.align		4
.L_578:
        /*0d90*/ 	.word	index@(_ZN10layer_norm13ln_bwd_kernelINS_13Kernel_traitsIf13__nv_bfloat16S2_S2_fjLj2048ELj1ELj1ELj4ELj16ENS_18Kernel_traits_baseILj2048EfS2_S2_S2_fjLj128EEEEELb1ELb1ELb0ELb1EEEvNS_9BwdParamsE)
        /*0d94*/ 	.word	0x00000000


	//----- nvinfo : EIATTR_REGCOUNT
	.align		4
.L_579:
        /*0d98*/ 	.byte	0x04, 0x2f
        /*0d9a*/ 	.short	(.L_581 - .L_580)
	.align		4
.L_580:
        /*0d9c*/ 	.word	index@(_ZN10layer_norm13ln_bwd_kernelINS_13Kernel_traitsIf13__nv_bfloat16S2_S2_fjLj2048ELj1ELj1ELj4ELj16ENS_18Kernel_traits_baseILj2048EfS2_S2_S2_fjLj128EEEEELb1ELb1ELb0ELb0EEEvNS_9BwdParamsE)
        /*0da0*/ 	.word	0x0000009f


	//----- nvinfo : EIATTR_FRAME_SIZE
	.align		4
.L_581:
        /*0da4*/ 	.byte	0x04, 0x11
        /*0da6*/ 	.short	(.L_583 - .L_582)
	.align		4
.L_582:
        /*0da8*/ 	.word	index@(_ZN10layer_norm13ln_bwd_kernelINS_13Kernel_traitsIf13__nv_bfloat16S2_S2_fjLj2048ELj1ELj1ELj4ELj16ENS_18Kernel_traits_baseILj2048EfS2_S2_S2_fjLj128EEEEELb1ELb1ELb0ELb0EEEvNS_9BwdParamsE)
        /*0dac*/ 	.word	0x00000000


	//----- nvinfo : EIATTR_REGCOUNT
	.align		4
.L_583:
        /*0db0*/ 	.byte	0x04, 0x2f
        /*0db2*/ 	.short	(.L_585 - .L_584)
	.align		4
.L_584:
        /*0db4*/ 	.word	index@(_ZN10layer_norm13ln_bwd_kernelINS_13Kernel_traitsIf13__nv_bfloat16S2_S2_fjLj2048ELj1ELj1ELj4ELj16ENS_18Kernel_traits_baseILj2048EfS2_S2_S2_fjLj128EEEEELb1ELb0ELb1ELb1EEEvNS_9BwdParamsE)
        /*0db8*/ 	.word	0x00000075


	//----- nvinfo : EIATTR_FRAME_SIZE
	.align		4
.L_585:
        /*0dbc*/ 	.byte	0x04, 0x11
        /*0dbe*/ 	.short	(.L_587 - .L_586)
	.align		4
.L_586:
        /*0dc0*/ 	.word	index@(_ZN10layer_norm13ln_bwd_kernelINS_13Kernel_traitsIf13__nv_bfloat16S2_S2_fjLj2048ELj1ELj1ELj4ELj16ENS_18Kernel_traits_baseILj2048EfS2_S2_S2_fjLj128EEEEELb1ELb0ELb1ELb1EEEvNS_9BwdParamsE)
        /*0dc4*/ 	.word	0x00000000


	//----- nvinfo : EIATTR_REGCOUNT
	.align		4
.L_587:
        /*0dc8*/ 	.byte	0x04, 0x2f
        /*0dca*/ 	.short	(.L_589 - .L_588)
	.align		4
.L_588:
        /*0dcc*/ 	.word	index@(_ZN10layer_norm22ln_bwd_finalize_kernelINS_22Kernel_traits_finalizeILj2048Ef13__nv_bfloat16S2_S2_fjLb0ELj1024ELj4ENS_18Kernel_traits_baseILj2048EfS2_S2_S2_fjLj1024EEEEELb0ELb1EEEvNS_9BwdParamsE)
        /*0dd0*/ 	.word	0x00000020


	//----- nvinfo : EIATTR_FRAME_SIZE
	.align		4
.L_589:
        /*0dd4*/ 	.byte	0x04, 0x11
        /*0dd6*/ 	.short	(.L_591 - .L_590)
	.align		4
.L_590:
        /*0dd8*/ 	.word	index@(_ZN10layer_norm22ln_bwd_finalize_kernelINS_22Kernel_traits_finalizeILj2048Ef13__nv_bfloat16S2_S2_fjLb0ELj1024ELj4ENS_18Kernel_traits_baseILj2048EfS2_S2_S2_fjLj1024EEEEELb0ELb1EEEvNS_9BwdParamsE)
        /*0ddc*/ 	.word	0x00000000


	//----- nvinfo : EIATTR_REGCOUNT
	.align		4
.L_591:
        /*0de0*/ 	.byte	0x04, 0x2f
        /*0de2*/ 	.short	(.L_593 - .L_592)
	.align		4
.L_592:
        /*0de4*/ 	.word	index@(_ZN10layer_norm13ln_bwd_kernelINS_13Kernel_traitsIf13__nv_bfloat16S2_S2_fjLj2048ELj1ELj1ELj4ELj16ENS_18Kernel_traits_baseILj2048EfS2_S2_S2_fjLj128EEEEELb1ELb0ELb1ELb0EEEvNS_9BwdParamsE)
        /*0de8*/ 	.word	0x00000076


	//----- nvinfo : EIATTR_FRAME_SIZE
	.align		4
.L_593:
        /*0dec*/ 	.byte	0x04, 0x11
        /*0dee*/ 	.short	(.L_595 - .L_594)
	.align		4
.L_594:
        /*0df0*/ 	.word	index@(_ZN10layer_norm13ln_bwd_kernelINS_13Kernel_traitsIf13__nv_bfloat16S2_S2_fjLj2048ELj1ELj1ELj4ELj16ENS_18Kernel_traits_baseILj2048EfS2_S2_S2_fjLj128EEEEELb1ELb0ELb1ELb0EEEvNS_9BwdParamsE)
        /*0df4*/ 	.word	0x00000000


	//----- nvinfo : EIATTR_REGCOUNT
	.align		4
.L_595:
        /*0df8*/ 	.byte	0x04, 0x2f
        /*0dfa*/ 	.short	(.L_597 - .L_596)
	.align		4
.L_596:
        /*0dfc*/ 	.word	index@(_ZN10layer_norm22ln_bwd_finalize_kernelINS_22Kernel_traits_finalizeILj2048Ef13__nv_bfloat16S2_S2_fjLb0ELj1024ELj4ENS_18Kernel_traits_baseILj2048EfS2_S2_S2_fjLj1024EEEEELb0ELb0EEEvNS_9BwdParamsE)
        /*0e00*/ 	.word	0x0000003f


	//----- nvinfo : EIATTR_FRAME_SIZE
	.align		4
.L_597:
        /*0e04*/ 	.byte	0x04, 0x11
        /*0e06*/ 	.short	(.L_599 - .L_598)
	.align		4
.L_598:
        /*0e08*/ 	.word	index@(_ZN10layer_norm22ln_bwd_finalize_kernelINS_22Kernel_traits_finalizeILj2048Ef13__nv_bfloat16S2_S2_fjLb0ELj1024ELj4ENS_18Kernel_traits_baseILj2048EfS2_S2_S2_fjLj1024EEEEELb0ELb0EEEvNS_9BwdParamsE)
        /*0e0c*/ 	.word	0x00000000


	//----- nvinfo : EIATTR_REGCOUNT
	.align		4
.L_599:
        /*0e10*/ 	.byte	0x04, 0x2f
        /*0e12*/ 	.short	(.L_601 - .L_600)
	.align		4
.L_600:
        /*0e14*/ 	.word	index@(_ZN10layer_norm13ln_bwd_kernelINS_13Kernel_traitsIf13__nv_bfloat16S2_S2_fjLj2048ELj1ELj1ELj4ELj16ENS_18Kernel_traits_baseILj2048EfS2_S2_S2_fjLj128EEEEELb1ELb0ELb0ELb1EEEvNS_9BwdParamsE)
        /*0e18*/ 	.word	0x00000080


	//----- nvinfo : EIATTR_FRAME_SIZE
	.align		4
.L_601:
        /*0e1c*/ 	.byte	0x04, 0x11
        /*0e1e*/ 	.short	(.L_603 - .L_602)
	.align		4
.L_602:
        /*0e20*/ 	.word	index@(_ZN10layer_norm13ln_bwd_kernelINS_13Kernel_traitsIf13__nv_bfloat16S2_S2_fjLj2048ELj1ELj1ELj4ELj16ENS_18Kernel_traits_baseILj2048EfS2_S2_S2_fjLj128EEEEELb1ELb0ELb0ELb1EEEvNS_9BwdParamsE)
        /*0e24*/ 	.word	0x00000000


	//----- nvinfo : EIATTR_REGCOUNT
	.align		4
.L_603:
        /*0e28*/ 	.byte	0x04, 0x2f
        /*0e2a*/ 	.short	(.L_605 - .L_604)
	.align		4
.L_604:
        /*0e2c*/ 	.word	index@(_ZN10layer_norm13ln_bwd_kernelINS_13Kernel_traitsIf13__nv_bfloat16S2_S2_fjLj2048ELj1ELj1ELj4ELj16ENS_18Kernel_traits_baseILj2048EfS2_S2_S2_fjLj128EEEEELb1ELb0ELb0ELb0EEEvNS_9BwdParamsE)
        /*0e30*/ 	.word	0x00000077


	//----- nvinfo : EIATTR_FRAME_SIZE
	.align		4
.L_605:
        /*0e34*/ 	.byte	0x04, 0x11
        /*0e36*/ 	.short	(.L_607 - .L_606)
	.align		4
.L_606:
        /*0e38*/ 	.word	index@(_ZN10layer_norm13ln_bwd_kernelINS_13Kernel_traitsIf13__nv_bfloat16S2_S2_fjLj2048ELj1ELj1ELj4ELj16ENS_18Kernel_traits_baseILj2048EfS2_S2_S2_fjLj128EEEEELb1ELb0ELb0ELb0EEEvNS_9BwdParamsE)
        /*0e3c*/ 	.word	0x00000000


	//----- nvinfo : EIATTR_REGCOUNT
	.align		4
.L_607:
        /*0e40*/ 	.byte	0x04, 0x2f
        /*0e42*/ 	.short	(.L_609 - .L_608)
	.align		4
.L_608:
        /*0e44*/ 	.word	index@(_ZN10layer_norm13ln_bwd_kernelINS_13Kernel_traitsIf13__nv_bfloat16S2_S2_fjLj2048ELj1ELj1ELj4ELj16ENS_18Kernel_traits_baseILj2048EfS2_S2_S2_fjLj128EEEEELb0ELb1ELb1ELb1EEEvNS_9BwdParamsE)
        /*0e48*/ 	.word	0x0000009c


	//----- nvinfo : EIATTR_FRAME_SIZE
	.align		4
.L_609:
        /*0e4c*/ 	.byte	0x04, 0x11
        /*0e4e*/ 	.short	(.L_611 - .L_610)
	.align		4
.L_610:
        /*0e50*/ 	.word	index@(_ZN10layer_norm13ln_bwd_kernelINS_13Kernel_traitsIf13__nv_bfloat16S2_S2_fjLj2048ELj1ELj1ELj4ELj16ENS_18Kernel_traits_baseILj2048EfS2_S2_S2_fjLj128EEEEELb0ELb1ELb1ELb1EEEvNS_9BwdParamsE)
        /*0e54*/ 	.word	0x00000000


	//----- nvinfo : EIATTR_REGCOUNT
	.align		4
.L_611:
        /*0e58*/ 	.byte	0x04, 0x2f
        /*0e5a*/ 	.short	(.L_613 - .L_612)
	.align		4
.L_612:
        /*0e5c*/ 	.word	index@(_ZN10layer_norm13ln_bwd_kernelINS_13Kernel_traitsIf13__nv_bfloat16S2_S2_fjLj2048ELj1ELj1ELj4ELj16ENS_18Kernel_traits_baseILj2048EfS2_S2_S2_fjLj128EEEEELb0ELb1ELb1ELb0EEEvNS_9BwdParamsE)
        /*0e60*/ 	.word	0x0000009d


	//----- nvinfo : EIATTR_FRAME_SIZE
	.align		4
.L_613:
        /*0e64*/ 	.byte	0x04, 0x11
        /*0e66*/ 	.short	(.L_615 - .L_614)
	.align		4
.L_614:
        /*0e68*/ 	.word	index@(_ZN10layer_norm13ln_bwd_kernelINS_13Kernel_traitsIf13__nv_bfloat16S2_S2_fjLj2048ELj1ELj1ELj4ELj16ENS_18Kernel_traits_baseILj2048EfS2_S2_S2_fjLj128EEEEELb0ELb1ELb1ELb0EEEvNS_9BwdParamsE)
        /*0e6c*/ 	.word	0x00000000


	//----- nvinfo : EIATTR_REGCOUNT
	.align		4
.L_615:
        /*0e70*/ 	.byte	0x04, 0x2f
        /*0e72*/ 	.short	(.L_617 - .L_616)
	.align		4
.L_616:
        /*0e74*/ 	.word	index@(_ZN10layer_norm13ln_bwd_kernelINS_13Kernel_traitsIf13__nv_bfloat16S2_S2_fjLj2048ELj1ELj1ELj4ELj16ENS_18Kernel_traits_baseILj2048EfS2_S2_S2_fjLj128EEEEELb0ELb1ELb0ELb1EEEvNS_9BwdParamsE)
        /*0e78*/ 	.word	0x0000009e


	//----- nvinfo : EIATTR_FRAME_SIZE
	.align		4
.L_617:
        /*0e7c*/ 	.byte	0x04, 0x11
        /*0e7e*/ 	.short	(.L_619 - .L_618)
	.align		4
.L_618:
        /*0e80*/ 	.word	index@(_ZN10layer_norm13ln_bwd_kernelINS_13Kernel_traitsIf13__nv_bfloat16S2_S2_fjLj2048ELj1ELj1ELj4ELj16ENS_18Kernel_traits_baseILj2048EfS2_S2_S2_fjLj128EEEEELb0ELb1ELb0ELb1EEEvNS_9BwdParamsE)
        /*0e84*/ 	.word	0x00000000


	//----- nvinfo : EIATTR_REGCOUNT
	.align		4
.L_619:
        /*0e88*/ 	.byte	0x04, 0x2f
        /*0e8a*/ 	.short	(.L_621 - .L_620)
	.align		4
.L_620:
        /*0e8c*/ 	.word	index@(_ZN10layer_norm13ln_bwd_kernelINS_13Kernel_traitsIf13__nv_bfloat16S2_S2_fjLj2048ELj1ELj1ELj4ELj16ENS_18Kernel_traits_baseILj2048EfS2_S2_S2_fjLj128EEEEELb0ELb1ELb0ELb0EEEvNS_9BwdParamsE)
        /*0e90*/ 	.word	0x000000a0


	//----- nvinfo : EIATTR_FRAME_SIZE
	.align		4
.L_621:
        /*0e94*/ 	.byte	0x04, 0x11
        /*0e96*/ 	.short	(.L_623 - .L_622)
	.align		4
.L_622:
        /*0e98*/ 	.word	index@(_ZN10layer_norm13ln_bwd_kernelINS_13Kernel_traitsIf13__nv_bfloat16S2_S2_fjLj2048ELj1ELj1ELj4ELj16ENS_18Kernel_traits_baseILj2048EfS2_S2_S2_fjLj128EEEEELb0ELb1ELb0ELb0EEEvNS_9BwdParamsE)
        /*0e9c*/ 	.word	0x00000000


	//----- nvinfo : EIATTR_REGCOUNT
	.align		4
.L_623:
        /*0ea0*/ 	.byte	0x04, 0x2f
        /*0ea2*/ 	.short	(.L_625 - .L_624)
	.align		4
.L_624:
        /*0ea4*/ 	.word	index@(_ZN10layer_norm13ln_bwd_kernelINS_13Kernel_traitsIf13__nv_bfloat16S2_S2_fjLj2048ELj1ELj1ELj4ELj16ENS_18Kernel_traits_baseILj2048EfS2_S2_S2_fjLj128EEEEELb0ELb0ELb1ELb1EEEvNS_9BwdParamsE)
        /*0ea8*/ 	.word	0x0000007e


	//----- nvinfo : EIATTR_FRAME_SIZE
	.align		4
.L_625:
        /*0eac*/ 	.byte	0x04, 0x11
        /*0eae*/ 	.short	(.L_627 - .L_626)
	.align		4
.L_626:
        /*0eb0*/ 	.word	index@(_ZN10layer_norm13ln_bwd_kernelINS_13Kernel_traitsIf13__nv_bfloat16S2_S2_fjLj2048ELj1ELj1ELj4ELj16ENS_18Kernel_traits_baseILj2048EfS2_S2_S2_fjLj128EEEEELb0ELb0ELb1ELb1EEEvNS_9BwdParamsE)
        /*0eb4*/ 	.word	0x00000000


	//----- nvinfo : EIATTR_REGCOUNT
	.align		4
.L_627:
        /*0eb8*/ 	.byte	0x04, 0x2f
        /*0eba*/ 	.short	(.L_629 - .L_628)
	.align		4
.L_628:
        /*0ebc*/ 	.word	index@(_ZN10layer_norm13ln_bwd_kernelINS_13Kernel_traitsIf13__nv_bfloat16S2_S2_fjLj2048ELj1ELj1ELj4ELj16ENS_18Kernel_traits_baseILj2048EfS2_S2_S2_fjLj128EEEEELb0ELb0ELb1ELb0EEEvNS_9BwdParamsE)
        /*0ec0*/ 	.word	0x0000007d


	//----- nvinfo : EIATTR_FRAME_SIZE
	.align		4
.L_629:
        /*0ec4*/ 	.byte	0x04, 0x11
        /*0ec6*/ 	.short	(.L_631 - .L_630)
	.align		4
.L_630:
        /*0ec8*/ 	.word	index@(_ZN10layer_norm13ln_bwd_kernelINS_13Kernel_traitsIf13__nv_bfloat16S2_S2_fjLj2048ELj1ELj1ELj4ELj16ENS_18Kernel_traits_baseILj2048EfS2_S2_S2_fjLj128EEEEELb0ELb0ELb1ELb0EEEvNS_9BwdParamsE)
        /*0ecc*/ 	.word	0x00000000


	//----- nvinfo : EIATTR_REGCOUNT
	.align		4
.L_631:
        /*0ed0*/ 	.byte	0x04, 0x2f
        /*0ed2*/ 	.short	(.L_633 - .L_632)
	.align		4
.L_632:
        /*0ed4*/ 	.word	index@(_ZN10layer_norm13ln_bwd_kernelINS_13Kernel_traitsIf13__nv_bfloat16S2_S2_fjLj2048ELj1ELj1ELj4ELj16ENS_18Kernel_traits_baseILj2048EfS2_S2_S2_fjLj128EEEEELb0ELb0ELb0ELb1EEEvNS_9BwdParamsE)
        /*0ed8*/ 	.word	0x00000078


	//----- nvinfo : EIATTR_FRAME_SIZE
	.align		4
.L_633:
        /*0edc*/ 	.byte	0x04, 0x11
        /*0ede*/ 	.short	(.L_635 - .L_634)
	.align		4
.L_634:
        /*0ee0*/ 	.word	index@(_ZN10layer_norm13ln_bwd_kernelINS_13Kernel_traitsIf13__nv_bfloat16S2_S2_fjLj2048ELj1ELj1ELj4ELj16ENS_18Kernel_traits_baseILj2048EfS2_S2_S2_fjLj128EEEEELb0ELb0ELb0ELb1EEEvNS_9BwdParamsE)
        /*0ee4*/ 	.word	0x00000000


	//----- nvinfo : EIATTR_REGCOUNT
	.align		4
.L_635:
        /*0ee8*/ 	.byte	0x04, 0x2f
        /*0eea*/ 	.short	(.L_637 - .L_636)
	.align		4
.L_636:
        /*0eec*/ 	.word	index@(_ZN10layer_norm13ln_bwd_kernelINS_13Kernel_traitsIf13__nv_bfloat16S2_S2_fjLj2048ELj1ELj1ELj4ELj16ENS_18Kernel_traits_baseILj2048EfS2_S2_S2_fjLj128EEEEELb0ELb0ELb0ELb0EEEvNS_9BwdParamsE)
        /*0ef0*/ 	.word	0x00000073


	//----- nvinfo : EIATTR_FRAME_SIZE
	.align		4
.L_637:
        /*0ef4*/ 	.byte	0x04, 0x11
        /*0ef6*/ 	.short	(.L_639 - .L_638)
	.align		4
.L_638:
        /*0ef8*/ 	.word	index@(_ZN10layer_norm13ln_bwd_kernelINS_13Kernel_traitsIf13__nv_bfloat16S2_S2_fjLj2048ELj1ELj1ELj4ELj16ENS_18Kernel_traits_baseILj2048EfS2_S2_S2_fjLj128EEEEELb0ELb0ELb0ELb0EEEvNS_9BwdParamsE)
        /*0efc*/ 	.word	0x00000000


	//----- nvinfo : EIATTR_REGCOUNT
	.align		4
.L_639:
        /*0f00*/ 	.byte	0x04, 0x2f
        /*0f02*/ 	.short	(.L_641 - .L_640)
	.align		4
.L_640:
        /*0f04*/ 	.word	index@(_ZN10layer_norm13ln_bwd_kernelINS_13Kernel_traitsI6__halfS2_S2_S2_fjLj2048ELj1ELj1ELj4ELj16ENS_18Kernel_traits_baseILj2048ES2_S2_S2_S2_fjLj128EEEEELb1ELb1ELb1ELb1EEEvNS_9BwdParamsE)
        /*0f08*/ 	.word	0x00000092


	//----- nvinfo : EIATTR_FRAME_SIZE
	.align		4
.L_641:
        /*0f0c*/ 	.byte	0x04, 0x11
        /*0f0e*/ 	.short	(.L_643 - .L_642)
	.align		4
.L_642:
        /*0f10*/ 	.word	index@(_ZN10layer_norm13ln_bwd_kernelINS_13Kernel_traitsI6__halfS2_S2_S2_fjLj2048ELj1ELj1ELj4ELj16ENS_18Kernel_traits_baseILj2048ES2_S2_S2_S2_fjLj128EEEEELb1ELb1ELb1ELb1EEEvNS_9BwdParamsE)
        /*0f14*/ 	.word	0x00000000


	//----- nvinfo : EIATTR_REGCOUNT
	.align		4
.L_643:
        /*0f18*/ 	.byte	0x04, 0x2f
        /*0f1a*/ 	.short	(.L_645 - .L_644)
	.align		4
.L_644:
        /*0f1c*/ 	.word	index@(_ZN10layer_norm22ln_bwd_finalize_kernelINS_22Kernel_traits_finalizeILj2048E6__halfS2_S2_S2_fjLb1ELj1024ELj4ENS_18Kernel_traits_baseILj2048ES2_S2_S2_S2_fjLj1024EEEEELb1ELb1EEEvNS_9BwdParamsE)
        /*0f20*/ 	.word	0x00000020


	//----- nvinfo : EIATTR_FRAME_SIZE
	.align		4
.L_645:
        /*0f24*/ 	.byte	0x04, 0x11
        /*0f26*/ 	.short	(.L_647 - .L_646)
	.align		4
.L_646:
        /*0f28*/ 	.word	index@(_ZN10layer_norm22ln_bwd_finalize_kernelINS_22Kernel_traits_finalizeILj2048E6__halfS2_S2_S2_fjLb1ELj1024ELj4ENS_18Kernel_traits_baseILj2048ES2_S2_S2_S2_fjLj1024EEEEELb1ELb1EEEvNS_9BwdParamsE)
        /*0f2c*/ 	.word	0x00000000


	//----- nvinfo : EIATTR_REGCOUNT
	.align		4
.L_647:
        /*0f30*/ 	.byte	0x04, 0x2f
        /*0f32*/ 	.short	(.L_649 - .L_648)
	.align		4
.L_648:
        /*0f34*/ 	.word	index@(_ZN10layer_norm13ln_bwd_kernelINS_13Kernel_traitsI6__halfS2_S2_S2_fjLj2048ELj1ELj1ELj4ELj16ENS_18Kernel_traits_baseILj2048ES2_S2_S2_S2_fjLj128EEEEELb1ELb1ELb1ELb0EEEvNS_9BwdParamsE)
        /*0f38*/ 	.word	0x00000094


	//----- nvinfo : EIATTR_FRAME_SIZE
	.align		4
.L_649:
        /*0f3c*/ 	.byte	0x04, 0x11
        /*0f3e*/ 	.short	(.L_651 - .L_650)
	.align		4
.L_650:
        /*0f40*/ 	.word	index@(_ZN10layer_norm13ln_bwd_kernelINS_13Kernel_traitsI6__halfS2_S2_S2_fjLj2048ELj1ELj1ELj4ELj16ENS_18Kernel_traits_baseILj2048ES2_S2_S2_S2_fjLj128EEEEELb1ELb1ELb1ELb0EEEvNS_9BwdParamsE)
        /*0f44*/ 	.word	0x00000000


	//----- nvinfo : EIATTR_REGCOUNT
	.align		4
.L_651:
        /*0f48*/ 	.byte	0x04, 0x2f
        /*0f4a*/ 	.short	(.L_653 - .L_652)
	.align		4
.L_652:
        /*0f4c*/ 	.word	index@(_ZN10layer_norm22ln_bwd_finalize_kernelINS_22Kernel_traits_finalizeILj2048E6__halfS2_S2_S2_fjLb1ELj1024ELj4ENS_18Kernel_traits_baseILj2048ES2_S2_S2_S2_fjLj1024EEEEELb1ELb0EEEvNS_9BwdParamsE)
        /*0f50*/ 	.word	0x00000020


	//----- nvinfo : EIATTR_FRAME_SIZE
	.align		4
.L_653:
        /*0f54*/ 	.byte	0x04, 0x11
        /*0f56*/ 	.short	(.L_655 - .L_654)
	.align		4
.L_654:
        /*0f58*/ 	.word	index@(_ZN10layer_norm22ln_bwd_finalize_kernelINS_22Kernel_traits_finalizeILj2048E6__halfS2_S2_S2_fjLb1ELj1024ELj4ENS_18Kernel_traits_baseILj2048ES2_S2_S2_S2_fjLj1024EEEEELb1ELb0EEEvNS_9BwdParamsE)
        /*0f5c*/ 	.word	0x00000000


	//----- nvinfo : EIATTR_REGCOUNT
	.align		4
.L_655:
        /*0f60*/ 	.byte	0x04, 0x2f
        /*0f62*/ 	.short	(.L_657 - .L_656)
	.align		4
.L_656:
        /*0f64*/ 	.word	index@(_ZN10layer_norm13ln_bwd_kernelINS_13Kernel_traitsI6__halfS2_S2_S2_fjLj2048ELj1ELj1ELj4ELj16ENS_18Kernel_traits_baseILj2048ES2_S2_S2_S2_fjLj128EEEEELb1ELb1ELb0ELb1EEEvNS_9BwdParamsE)
        /*0f68*/ 	.word	0x0000009b


	//----- nvinfo : EIATTR_FRAME_SIZE
	.align		4
.L_657:
        /*0f6c*/ 	.byte	0x04, 0x11
        /*0f6e*/ 	.short	(.L_659 - .L_658)
	.align		4
.L_658:
        /*0f70*/ 	.word	index@(_ZN10layer_norm13ln_bwd_kernelINS_13Kernel_traitsI6__halfS2_S2_S2_fjLj2048ELj1ELj1ELj4ELj16ENS_18Kernel_traits_baseILj2048ES2_S2_S2_S2_fjLj128EEEEELb1ELb1ELb0ELb1EEEvNS_9BwdParamsE)
        /*0f74*/ 	.word	0x00000000


	//----- nvinfo : EIATTR_REGCOUNT
	.align		4
.L_659:
        /*0f78*/ 	.byte	0x04, 0x2f
        /*0f7a*/ 	.short	(.L_661 - .L_660)
	.align		4
.L_660:
        /*0f7c*/ 	.word	index@(_ZN10layer_norm13ln_bwd_kernelINS_13Kernel_traitsI6__halfS2_S2_S2_fjLj2048ELj1ELj1ELj4ELj16ENS_18Kernel_traits_baseILj2048ES2_S2_S2_S2_fjLj128EEEEELb1ELb1ELb0ELb0EEEvNS_9BwdParamsE)
        /*0f80*/ 	.word	0x00000094


	//----- nvinfo : EIATTR_FRAME_SIZE
	.align		4
.L_661:
        /*0f84*/ 	.byte	0x04, 0x11
        /*0f86*/ 	.short	(.L_663 - .L_662)
	.align		4
.L_662:
        /*0f88*/ 	.word	index@(_ZN10layer_norm13ln_bwd_kernelINS_13Kernel_traitsI6__halfS2_S2_S2_fjLj2048ELj1ELj1ELj4ELj16ENS_18Kernel_traits_baseILj2048ES2_S2_S2_S2_fjLj128EEEEELb1ELb1ELb0ELb0EEEvNS_9BwdParamsE)
        /*0f8c*/ 	.word	0x00000000


	//----- nvinfo : EIATTR_REGCOUNT
	.align		4
.L_663:
        /*0f90*/ 	.byte	0x04, 0x2f
        /*0f92*/ 	.short	(.L_665 - .L_664)
	.align		4
.L_664:
        /*0f94*/ 	.word	index@(_ZN10layer_norm13ln_bwd_kernelINS_13Kernel_traitsI6__halfS2_S2_S2_fjLj2048ELj1ELj1ELj4ELj16ENS_18Kernel_traits_baseILj2048ES2_S2_S2_S2_fjLj128EEEEELb1ELb0ELb1ELb1EEEvNS_9BwdParamsE)
        /*0f98*/ 	.word	0x00000078


	//----- nvinfo : EIATTR_FRAME_SIZE
	.align		4
.L_665:
        /*0f9c*/ 	.byte	0x04, 0x11
        /*0f9e*/ 	.short	(.L_667 - .L_666)
	.align		4
.L_666:
        /*0fa0*/ 	.word	index@(_ZN10layer_norm13ln_bwd_kernelINS_13Kernel_traitsI6__halfS2_S2_S2_fjLj2048ELj1ELj1ELj4ELj16ENS_18Kernel_traits_baseILj2048ES2_S2_S2_S2_fjLj128EEEEELb1ELb0ELb1ELb1EEEvNS_9BwdParamsE)
        /*0fa4*/ 	.word	0x00000000


	//----- nvinfo : EIATTR_REGCOUNT
	.align		4
.L_667:
        /*0fa8*/ 	.byte	0x04, 0x2f
        /*0faa*/ 	.short	(.L_669 - .L_668)
	.align		4
.L_668:
        /*0fac*/ 	.word	index@(_ZN10layer_norm22ln_bwd_finalize_kernelINS_22Kernel_traits_finalizeILj2048E6__halfS2_S2_S2_fjLb0ELj1024ELj4ENS_18Kernel_traits_baseILj2048ES2_S2_S2_S2_fjLj1024EEEEELb0ELb1EEEvNS_9BwdParamsE)
        /*0fb0*/ 	.word	0x00000020


	//----- nvinfo : EIATTR_FRAME_SIZE
	.align		4
.L_669:
        /*0fb4*/ 	.byte	0x04, 0x11
        /*0fb6*/ 	.short	(.L_671 - .L_670)
	.align		4
.L_670:
        /*0fb8*/ 	.word	index@(_ZN10layer_norm22ln_bwd_finalize_kernelINS_22Kernel_traits_finalizeILj2048E6__halfS2_S2_S2_fjLb0ELj1024ELj4ENS_18Kernel_traits_baseILj2048ES2_S2_S2_S2_fjLj1024EEEEELb0ELb1EEEvNS_9BwdParamsE)
        /*0fbc*/ 	.word	0x00000000


	//----- nvinfo : EIATTR_REGCOUNT
	.align		4
.L_671:
        /*0fc0*/ 	.byte	0x04, 0x2f
        /*0fc2*/ 	.short	(.L_673 - .L_672)
	.align		4
.L_672:
        /*0fc4*/ 	.word	index@(_ZN10layer_norm13ln_bwd_kernelINS_13Kernel_traitsI6__halfS2_S2_S2_fjLj2048ELj1ELj1ELj4ELj16ENS_18Kernel_traits_baseILj2048ES2_S2_S2_S2_fjLj128EEEEELb1ELb0ELb1ELb0EEEvNS_9BwdParamsE)
        /*0fc8*/ 	.word	0x0000007a


	//----- nvinfo : EIATTR_FRAME_SIZE
	.align		4
.L_673:
        /*0fcc*/ 	.byte	0x04, 0x11
        /*0fce*/ 	.short	(.L_675 - .L_674)
	.align		4
.L_674:
        /*0fd0*/ 	.word	index@(_ZN10layer_norm13ln_bwd_kernelINS_13Kernel_traitsI6__halfS2_S2_S2_fjLj2048ELj1ELj1ELj4ELj16ENS_18Kernel_traits_baseILj2048ES2_S2_S2_S2_fjLj128EEEEELb1ELb0ELb1ELb0EEEvNS_9BwdParamsE)
        /*0fd4*/ 	.word	0x00000000


	//----- nvinfo : EIATTR_REGCOUNT
	.align		4
.L_675:
        /*0fd8*/ 	.byte	0x04, 0x2f
        /*0fda*/ 	.short	(.L_677 - .L_676)
	.align		4
.L_676:
        /*0fdc*/ 	.word	index@(_ZN10layer_norm22ln_bwd_finalize_kernelINS_22Kernel_traits_finalizeILj2048E6__halfS2_S2_S2_fjLb0ELj1024ELj4ENS_18Kernel_traits_baseILj2048ES2_S2_S2_S2_fjLj1024EEEEELb0ELb0EEEvNS_9BwdParamsE)
        /*0fe0*/ 	.word	0x0000003f


	//----- nvinfo : EIATTR_FRAME_SIZE
	.align		4
.L_677:
        /*0fe4*/ 	.byte	0x04, 0x11
        /*0fe6*/ 	.short	(.L_679 - .L_678)
	.align		4
.L_678:
        /*0fe8*/ 	.word	index@(_ZN10layer_norm22ln_bwd_finalize_kernelINS_22Kernel_traits_finalizeILj2048E6__halfS2_S2_S2_fjLb0ELj1024ELj4ENS_18Kernel_traits_baseILj2048ES2_S2_S2_S2_fjLj1024EEEEELb0ELb0EEEvNS_9BwdParamsE)
        /*0fec*/ 	.word	0x00000000


	//----- nvinfo : EIATTR_REGCOUNT
	.align		4
.L_679:
        /*0ff0*/ 	.byte	0x04, 0x2f
        /*0ff2*/ 	.short	(.L_681 - .L_680)
	.align		4
.L_680:
        /*0ff4*/ 	.word	index@(_ZN10layer_norm13ln_bwd_kernelINS_13Kernel_traitsI6__halfS2_S2_S2_fjLj2048ELj1ELj1ELj4ELj16ENS_18Kernel_traits_baseILj2048ES2_S2_S2_S2_fjLj128EEEEELb1ELb0ELb0ELb1EEEvNS_9BwdParamsE)
        /*0ff8*/ 	.word	0x00000080


	//----- nvinfo : EIATTR_FRAME_SIZE
	.align		4
.L_681:
        /*0ffc*/ 	.byte	0x04, 0x11
        /*0ffe*/ 	.short	(.L_683 - .L_682)
	.align		4
.L_682:
        /*1000*/ 	.word	index@(_ZN10layer_norm13ln_bwd_kernelINS_13Kernel_traitsI6__halfS2_S2_S2_fjLj2048ELj1ELj1ELj4ELj16ENS_18Kernel_traits_baseILj2048ES2_S2_S2_S2_fjLj128EEEEELb1ELb0ELb0ELb1EEEvNS_9BwdParamsE)
        /*1004*/ 	.word	0x00000000


	//----- nvinfo : EIATTR_REGCOUNT
	.align		4
.L_683:
        /*1008*/ 	.byte	0x04, 0x2f
        /*100a*/ 	.short	(.L_685 - .L_684)
	.align		4
.L_684:
        /*100c*/ 	.word	index@(_ZN10layer_norm13ln_bwd_kernelINS_13Kernel_traitsI6__halfS2_S2_S2_fjLj2048ELj1ELj1ELj4ELj16ENS_18Kernel_traits_baseILj2048ES2_S2_S2_S2_fjLj128EEEEELb1ELb0ELb0ELb0EEEvNS_9BwdParamsE)
        /*1010*/ 	.word	0x00000075


	//----- nvinfo : EIATTR_FRAME_SIZE
	.align		4
.L_685:
        /*1014*/ 	.byte	0x04, 0x11
        /*1016*/ 	.short	(.L_687 - .L_686)
	.align		4
.L_686:
        /*1018*/ 	.word	index@(_ZN10layer_norm13ln_bwd_kernelINS_13Kernel_traitsI6__halfS2_S2_S2_fjLj2048ELj1ELj1ELj4ELj16ENS_18Kernel_traits_baseILj2048ES2_S2_S2_S2_fjLj128EEEEELb1ELb0ELb0ELb0EEEvNS_9BwdParamsE)
        /*101c*/ 	.word	0x00000000


	//----- nvinfo : EIATTR_REGCOUNT
	.align		4
.L_687:
        /*1020*/ 	.byte	0x04, 0x2f
        /*1022*/ 	.short	(.L_689 - .L_688)
	.align		4
.L_688:
        /*1024*/ 	.word	index@(_ZN10layer_norm13ln_bwd_kernelINS_13Kernel_traitsI6__halfS2_S2_S2_fjLj2048ELj1ELj1ELj4ELj16ENS_18Kernel_traits_baseILj2048ES2_S2_S2_S2_fjLj128EEEEELb0ELb1ELb1ELb1EEEvNS_9BwdParamsE)
        /*1028*/ 	.word	0x0000008e


	//----- nvinfo : EIATTR_FRAME_SIZE
	.align		4
.L_689:
        /*102c*/ 	.byte	0x04, 0x11
        /*102e*/ 	.short	(.L_691 - .L_690)
	.align		4
.L_690:
        /*1030*/ 	.word	index@(_ZN10layer_norm13ln_bwd_kernelINS_13Kernel_traitsI6__halfS2_S2_S2_fjLj2048ELj1ELj1ELj4ELj16ENS_18Kernel_traits_baseILj2048ES2_S2_S2_S2_fjLj128EEEEELb0ELb1ELb1ELb1EEEvNS_9BwdParamsE)
        /*1034*/ 	.word	0x00000000


	//----- nvinfo : EIATTR_REGCOUNT
	.align		4
.L_691:
        /*1038*/ 	.byte	0x04, 0x2f
        /*103a*/ 	.short	(.L_693 - .L_692)
	.align		4
.L_692:
        /*103c*/ 	.word	index@(_ZN10layer_norm13ln_bwd_kernelINS_13Kernel_traitsI6__halfS2_S2_S2_fjLj2048ELj1ELj1ELj4ELj16ENS_18Kernel_traits_baseILj2048ES2_S2_S2_S2_fjLj128EEEEELb0ELb1ELb1ELb0EEEvNS_9BwdParamsE)
        /*1040*/ 	.word	0x00000089


	//----- nvinfo : EIATTR_FRAME_SIZE
	.align		4
.L_693:
        /*1044*/ 	.byte	0x04, 0x11
        /*1046*/ 	.short	(.L_695 - .L_694)
	.align		4
.L_694:
        /*1048*/ 	.word	index@(_ZN10layer_norm13ln_bwd_kernelINS_13Kernel_traitsI6__halfS2_S2_S2_fjLj2048ELj1ELj1ELj4ELj16ENS_18Kernel_traits_baseILj2048ES2_S2_S2_S2_fjLj128EEEEELb0ELb1ELb1ELb0EEEvNS_9BwdParamsE)
        /*104c*/ 	.word	0x00000000


	//----- nvinfo : EIATTR_REGCOUNT
	.align		4
.L_695:
        /*1050*/ 	.byte	0x04, 0x2f
        /*1052*/ 	.short	(.L_697 - .L_696)
	.align		4
.L_696:
        /*1054*/ 	.word	index@(_ZN10layer_norm13ln_bwd_kernelINS_13Kernel_traitsI6__halfS2_S2_S2_fjLj2048ELj1ELj1ELj4ELj16ENS_18Kernel_traits_baseILj2048ES2_S2_S2_S2_fjLj128EEEEELb0ELb1ELb0ELb1EEEvNS_9BwdParamsE)
        /*1058*/ 	.word	0x00000094


	//----- nvinfo : EIATTR_FRAME_SIZE
	.align		4
.L_697:
        /*105c*/ 	.byte	0x04, 0x11
        /*105e*/ 	.short	(.L_699 - .L_698)
	.align		4
.L_698:
        /*1060*/ 	.word	index@(_ZN10layer_norm13ln_bwd_kernelINS_13Kernel_traitsI6__halfS2_S2_S2_fjLj2048ELj1ELj1ELj4ELj16ENS_18Kernel_traits_baseILj2048ES2_S2_S2_S2_fjLj128EEEEELb0ELb1ELb0ELb1EEEvNS_9BwdParamsE)
        /*1064*/ 	.word	0x00000000


	//----- nvinfo : EIATTR_REGCOUNT
	.align		4
.L_699:
        /*1068*/ 	.byte	0x04, 0x2f
        /*106a*/ 	.short	(.L_701 - .L_700)
	.align		4
.L_700:
        /*106c*/ 	.word	index@(_ZN10layer_norm13ln_bwd_kernelINS_13Kernel_traitsI6__halfS2_S2_S2_fjLj2048ELj1ELj1ELj4ELj16ENS_18Kernel_traits_baseILj2048ES2_S2_S2_S2_fjLj128EEEEELb0ELb1ELb0ELb0EEEvNS_9BwdParamsE)
        /*1070*/ 	.word	0x0000007f


	//----- nvinfo : EIATTR_FRAME_SIZE
	.align		4
.L_701:
        /*1074*/ 	.byte	0x04, 0x11
        /*1076*/ 	.short	(.L_703 - .L_702)
	.align		4
.L_702:
        /*1078*/ 	.word	index@(_ZN10layer_norm13ln_bwd_kernelINS_13Kernel_traitsI6__halfS2_S2_S2_fjLj2048ELj1ELj1ELj4ELj16ENS_18Kernel_traits_baseILj2048ES2_S2_S2_S2_fjLj128EEEEELb0ELb1ELb0ELb0EEEvNS_9BwdParamsE)
        /*107c*/ 	.word	0x00000000


	//----- nvinfo : EIATTR_REGCOUNT
	.align		4
.L_703:
        /*1080*/ 	.byte	0x04, 0x2f
        /*1082*/ 	.short	(.L_705 - .L_704)
	.align		4
.L_704:
        /*1084*/ 	.word	index@(_ZN10layer_norm13ln_bwd_kernelINS_13Kernel_traitsI6__halfS2_S2_S2_fjLj2048ELj1ELj1ELj4ELj16ENS_18Kernel_traits_baseILj2048ES2_S2_S2_S2_fjLj128EEEEELb0ELb0ELb1ELb1EEEvNS_9BwdParamsE)
        /*1088*/ 	.word	0x0000006d


	//----- nvinfo : EIATTR_FRAME_SIZE
	.align		4
.L_705:
        /*108c*/ 	.byte	0x04, 0x11
        /*108e*/ 	.short	(.L_707 - .L_706)
	.align		4
.L_706:
        /*1090*/ 	.word	index@(_ZN10layer_norm13ln_bwd_kernelINS_13Kernel_traitsI6__halfS2_S2_S2_fjLj2048ELj1ELj1ELj4ELj16ENS_18Kernel_traits_baseILj2048ES2_S2_S2_S2_fjLj128EEEEELb0ELb0ELb1ELb1EEEvNS_9BwdParamsE)
        /*1094*/ 	.word	0x00000000


	//----- nvinfo : EIATTR_REGCOUNT
	.align		4
.L_707:
        /*1098*/ 	.byte	0x04, 0x2f
        /*109a*/ 	.short	(.L_709 - .L_708)
	.align		4
.L_708:
        /*109c*/ 	.word	index@(_ZN10layer_norm13ln_bwd_kernelINS_13Kernel_traitsI6__halfS2_S2_S2_fjLj2048ELj1ELj1ELj4ELj16ENS_18Kernel_traits_baseILj2048ES2_S2_S2_S2_fjLj128EEEEELb0ELb0ELb1ELb0EEEvNS_9BwdParamsE)
        /*10a0*/ 	.word	0x00000077


	//----- nvinfo : EIATTR_FRAME_SIZE
	.align		4
.L_709:
        /*10a4*/ 	.byte	0x04, 0x11
        /*10a6*/ 	.short	(.L_711 - .L_710)
	.align		4
.L_710:
        /*10a8*/ 	.word	index@(_ZN10layer_norm13ln_bwd_kernelINS_13Kernel_traitsI6__halfS2_S2_S2_fjLj2048ELj1ELj1ELj4ELj16ENS_18Kernel_traits_baseILj2048ES2_S2_S2_S2_fjLj128EEEEELb0ELb0ELb1ELb0EEEvNS_9BwdParamsE)
        /*10ac*/ 	.word	0x00000000


	//----- nvinfo : EIATTR_REGCOUNT
	.align		4
.L_711:
        /*10b0*/ 	.byte	0x04, 0x2f
        /*10b2*/ 	.short	(.L_713 - .L_712)
	.align		4
.L_712:
        /*10b4*/ 	.word	index@(_ZN10layer_norm13ln_bwd_kernelINS_13Kernel_traitsI6__halfS2_S2_S2_fjLj2048ELj1ELj1ELj4ELj16ENS_18Kernel_traits_baseILj2048ES2_S2_S2_S2_fjLj128EEEEELb0ELb0ELb0ELb1EEEvNS_9BwdParamsE)
        /*10b8*/ 	.word	0x00000077


	//----- nvinfo : EIATTR_FRAME_SIZE
	.align		4
.L_713:
        /*10bc*/ 	.byte	0x04, 0x11
        /*10be*/ 	.short	(.L_715 - .L_714)
	.align		4
.L_714:
        /*10c0*/ 	.word	index@(_ZN10layer_norm13ln_bwd_kernelINS_13Kernel_traitsI6__halfS2_S2_S2_fjLj2048ELj1ELj1ELj4ELj16ENS_18Kernel_traits_baseILj2048ES2_S2_S2_S2_fjLj128EEEEELb0ELb0ELb0ELb1EEEvNS_9BwdParamsE)
        /*10c4*/ 	.word	0x00000000


	//----- nvinfo : EIATTR_REGCOUNT
	.align		4
.L_715:
        /*10c8*/ 	.byte	0x04, 0x2f
        /*10ca*/ 	.short	(.L_717 - .L_716)
	.align		4
.L_716:
        /*10cc*/ 	.word	index@(_ZN10layer_norm13ln_bwd_kernelINS_13Kernel_traitsI6__halfS2_S2_S2_fjLj2048ELj1ELj1ELj4ELj16ENS_18Kernel_traits_baseILj2048ES2_S2_S2_S2_fjLj128EEEEELb0ELb0ELb0ELb0EEEvNS_9BwdParamsE)
        /*10d0*/ 	.word	0x00000071


	//----- nvinfo : EIATTR_FRAME_SIZE
	.align		4
.L_717:
        /*10d4*/ 	.byte	0x04, 0x11
        /*10d6*/ 	.short	(.L_719 - .L_718)
	.align		4
.L_718:
        /*10d8*/ 	.word	index@(_ZN10layer_norm13ln_bwd_kernelINS_13Kernel_traitsI6__halfS2_S2_S2_fjLj2048ELj1ELj1ELj4ELj16ENS_18Kernel_traits_baseILj2048ES2_S2_S2_S2_fjLj128EEEEELb0ELb0ELb0ELb0EEEvNS_9BwdParamsE)
        /*10dc*/ 	.word	0x00000000


	//----- nvinfo : EIATTR_REGCOUNT
	.align		4
.L_719:
        /*10e0*/ 	.byte	0x04, 0x2f
        /*10e2*/ 	.short	(.L_721 - .L_720)
	.align		4
.L_720:
        /*10e4*/ 	.word	index@(_ZN10layer_norm13ln_bwd_kernelINS_13Kernel_traitsI13__nv_bfloat16S2_S2_S2_fjLj2048ELj1ELj1ELj4ELj16ENS_18Kernel_traits_baseILj2048ES2_S2_S2_S2_fjLj128EEEEELb1ELb1ELb1ELb1EEEvNS_9BwdParamsE)
        /*10e8*/ 	.word	0x000000a1


	//----- nvinfo : EIATTR_FRAME_SIZE
	.align		4
.L_721:
        /*10ec*/ 	.byte	0x04, 0x11
        /*10ee*/ 	.short	(.L_723 - .L_722)
	.align		4
.L_722:
        /*10f0*/ 	.word	index@(_ZN10layer_norm13ln_bwd_kernelINS_13Kernel_traitsI13__nv_bfloat16S2_S2_S2_fjLj2048ELj1ELj1ELj4ELj16ENS_18Kernel_traits_baseILj2048ES2_S2_S2_S2_fjLj128EEEEELb1ELb1ELb1ELb1EEEvNS_9BwdParamsE)
        /*10f4*/ 	.word	0x00000000


	//----- nvinfo : EIATTR_REGCOUNT
	.align		4
.L_723:
        /*10f8*/ 	.byte	0x04, 0x2f
        /*10fa*/ 	.short	(.L_725 - .L_724)
	.align		4
.L_724:
        /*10fc*/ 	.word	index@(_ZN10layer_norm22ln_bwd_finalize_kernelINS_22Kernel_traits_finalizeILj2048E13__nv_bfloat16S2_S2_S2_fjLb1ELj1024ELj4ENS_18Kernel_traits_baseILj2048ES2_S2_S2_S2_fjLj1024EEEEELb1ELb1EEEvNS_9BwdParamsE)
        /*1100*/ 	.word	0x00000020


	//----- nvinfo : EIATTR_FRAME_SIZE
	.align		4
.L_725:
        /*1104*/ 	.byte	0x04, 0x11
        /*1106*/ 	.short	(.L_727 - .L_726)
	.align		4
.L_726:
        /*1108*/ 	.word	index@(_ZN10layer_norm22ln_bwd_finalize_kernelINS_22Kernel_traits_finalizeILj2048E13__nv_bfloat16S2_S2_S2_fjLb1ELj1024ELj4ENS_18Kernel_traits_baseILj2048ES2_S2_S2_S2_fjLj1024EEEEELb1ELb1EEEvNS_9BwdParamsE)
        /*110c*/ 	.word	0x00000000


	//----- nvinfo : EIATTR_REGCOUNT
	.align		4
.L_727:
        /*1110*/ 	.byte	0x04, 0x2f
        /*1112*/ 	.short	(.L_729 - .L_728)
	.align		4
.L_728:
        /*1114*/ 	.word	index@(_ZN10layer_norm13ln_bwd_kernelINS_13Kernel_traitsI13__nv_bfloat16S2_S2_S2_fjLj2048ELj1ELj1ELj4ELj16ENS_18Kernel_traits_baseILj2048ES2_S2_S2_S2_fjLj128EEEEELb1ELb1ELb1ELb0EEEvNS_9BwdParamsE)
        /*1118*/ 	.word	0x000000a2


	//----- nvinfo : EIATTR_FRAME_SIZE
	.align		4
.L_729:
        /*111c*/ 	.byte	0x04, 0x11
        /*111e*/ 	.short	(.L_731 - .L_730)
	.align		4
.L_730:
        /*1120*/ 	.word	index@(_ZN10layer_norm13ln_bwd_kernelINS_13Kernel_traitsI13__nv_bfloat16S2_S2_S2_fjLj2048ELj1ELj1ELj4ELj16ENS_18Kernel_traits_baseILj2048ES2_S2_S2_S2_fjLj128EEEEELb1ELb1ELb1ELb0EEEvNS_9BwdParamsE)
        /*1124*/ 	.word	0x00000000


	//----- nvinfo : EIATTR_REGCOUNT
	.align		4
.L_731:
        /*1128*/ 	.byte	0x04, 0x2f
        /*112a*/ 	.short	(.L_733 - .L_732)
	.align		4
.L_732:
        /*112c*/ 	.word	index@(_ZN10layer_norm22ln_bwd_finalize_kernelINS_22Kernel_traits_finalizeILj2048E13__nv_bfloat16S2_S2_S2_fjLb1ELj1024ELj4ENS_18Kernel_traits_baseILj2048ES2_S2_S2_S2_fjLj1024EEEEELb1ELb0EEEvNS_9BwdParamsE)
        /*1130*/ 	.word	0x00000020


	//----- nvinfo : EIATTR_FRAME_SIZE
	.align		4
.L_733:
        /*1134*/ 	.byte	0x04, 0x11
        /*1136*/ 	.short	(.L_735 - .L_734)
	.align		4
.L_734:
        /*1138*/ 	.word	index@(_ZN10layer_norm22ln_bwd_finalize_kernelINS_22Kernel_traits_finalizeILj2048E13__nv_bfloat16S2_S2_S2_fjLb1ELj1024ELj4ENS_18Kernel_traits_baseILj2048ES2_S2_S2_S2_fjLj1024EEEEELb1ELb0EEEvNS_9BwdParamsE)
        /*113c*/ 	.word	0x00000000


	//----- nvinfo : EIATTR_REGCOUNT
	.align		4
.L_735:
        /*1140*/ 	.byte	0x04, 0x2f
        /*1142*/ 	.short	(.L_737 - .L_736)
	.align		4
.L_736:
        /*1144*/ 	.word	index@(_ZN10layer_norm13ln_bwd_kernelINS_13Kernel_traitsI13__nv_bfloat16S2_S2_S2_fjLj2048ELj1ELj1ELj4ELj16ENS_18Kernel_traits_baseILj2048ES2_S2_S2_S2_fjLj128EEEEELb1ELb1ELb0ELb1EEEvNS_9BwdParamsE)
        /*1148*/ 	.word	0x000000a8


	//----- nvinfo : EIATTR_FRAME_SIZE
	.align		4
.L_737:
        /*114c*/ 	.byte	0x04, 0x11
        /*114e*/ 	.short	(.L_739 - .L_738)
	.align		4
.L_738:
        /*1150*/ 	.word	index@(_ZN10layer_norm13ln_bwd_kernelINS_13Kernel_traitsI13__nv_bfloat16S2_S2_S2_fjLj2048ELj1ELj1ELj4ELj16ENS_18Kernel_traits_baseILj2048ES2_S2_S2_S2_fjLj128EEEEELb1ELb1ELb0ELb1EEEvNS_9BwdParamsE)
        /*1154*/ 	.word	0x00000000


	//----- nvinfo : EIATTR_REGCOUNT
	.align		4
.L_739:
        /*1158*/ 	.byte	0x04, 0x2f
        /*115a*/ 	.short	(.L_741 - .L_740)
	.align		4
.L_740:
        /*115c*/ 	.word	index@(_ZN10layer_norm13ln_bwd_kernelINS_13Kernel_traitsI13__nv_bfloat16S2_S2_S2_fjLj2048ELj1ELj1ELj4ELj16ENS_18Kernel_traits_baseILj2048ES2_S2_S2_S2_fjLj128EEEEELb1ELb1ELb0ELb0EEEvNS_9BwdParamsE)
        /*1160*/ 	.word	0x0000009e


	//----- nvinfo : EIATTR_FRAME_SIZE
	.align		4
.L_741:
        /*1164*/ 	.byte	0x04, 0x11
        /*1166*/ 	.short	(.L_743 - .L_742)
	.align		4
.L_742:
        /*1168*/ 	.word	index@(_ZN10layer_norm13ln_bwd_kernelINS_13Kernel_traitsI13__nv_bfloat16S2_S2_S2_fjLj2048ELj1ELj1ELj4ELj16ENS_18Kernel_traits_baseILj2048ES2_S2_S2_S2_fjLj128EEEEELb1ELb1ELb0ELb0EEEvNS_9BwdParamsE)
        /*116c*/ 	.word	0x00000000


	//----- nvinfo : EIATTR_REGCOUNT
	.align		4
.L_743:
        /*1170*/ 	.byte	0x04, 0x2f
        /*1172*/ 	.short	(.L_745 - .L_744)
	.align		4
.L_744:
        /*1174*/ 	.word	index@(_ZN10layer_norm13ln_bwd_kernelINS_13Kernel_traitsI13__nv_bfloat16S2_S2_S2_fjLj2048ELj1ELj1ELj4ELj16ENS_18Kernel_traits_baseILj2048ES2_S2_S2_S2_fjLj128EEEEELb1ELb0ELb1ELb1EEEvNS_9BwdParamsE)
        /*1178*/ 	.word	0x0000007a


	//----- nvinfo : EIATTR_FRAME_SIZE
	.align		4
.L_745:
        /*117c*/ 	.byte	0x04, 0x11
        /*117e*/ 	.short	(.L_747 - .L_746)
	.align		4
.L_746:
        /*1180*/ 	.word	index@(_ZN10layer_norm13ln_bwd_kernelINS_13Kernel_traitsI13__nv_bfloat16S2_S2_S2_fjLj2048ELj1ELj1ELj4ELj16ENS_18Kernel_traits_baseILj2048ES2_S2_S2_S2_fjLj128EEEEELb1ELb0ELb1ELb1EEEvNS_9BwdParamsE)
        /*1184*/ 	.word	0x00000000


	//----- nvinfo : EIATTR_REGCOUNT
	.align		4
.L_747:
        /*1188*/ 	.byte	0x04, 0x2f
        /*118a*/ 	.short	(.L_749 - .L_748)
	.align		4
.L_748:
        /*118c*/ 	.word	index@(_ZN10layer_norm22ln_bwd_finalize_kernelINS_22Kernel_traits_finalizeILj2048E13__nv_bfloat16S2_S2_S2_fjLb0ELj1024ELj4ENS_18Kernel_traits_baseILj2048ES2_S2_S2_S2_fjLj1024EEEEELb0ELb1EEEvNS_9BwdParamsE)
        /*1190*/ 	.word	0x00000020


	//----- nvinfo : EIATTR_FRAME_SIZE
	.align		4
.L_749:
        /*1194*/ 	.byte	0x04, 0x11
        /*1196*/ 	.short	(.L_751 - .L_750)
	.align		4
.L_750:
        /*1198*/ 	.word	index@(_ZN10layer_norm22ln_bwd_finalize_kernelINS_22Kernel_traits_finalizeILj2048E13__nv_bfloat16S2_S2_S2_fjLb0ELj1024ELj4ENS_18Kernel_traits_baseILj2048ES2_S2_S2_S2_fjLj1024EEEEELb0ELb1EEEvNS_9BwdParamsE)
        /*119c*/ 	.word	0x00000000


	//----- nvinfo : EIATTR_REGCOUNT
	.align		4
.L_751:
        /*11a0*/ 	.byte	0x04, 0x2f
        /*11a2*/ 	.short	(.L_753 - .L_752)
	.align		4
.L_752:
        /*11a4*/ 	.word	index@(_ZN10layer_norm13ln_bwd_kernelINS_13Kernel_traitsI13__nv_bfloat16S2_S2_S2_fjLj2048ELj1ELj1ELj4ELj16ENS_18Kernel_traits_baseILj2048ES2_S2_S2_S2_fjLj128EEEEELb1ELb0ELb1ELb0EEEvNS_9BwdParamsE)
        /*11a8*/ 	.word	0x00000078


	//----- nvinfo : EIATTR_FRAME_SIZE
	.align		4
.L_753:
        /*11ac*/ 	.byte	0x04, 0x11
        /*11ae*/ 	.short	(.L_755 - .L_754)
	.align		4
.L_754:
        /*11b0*/ 	.word	index@(_ZN10layer_norm13ln_bwd_kernelINS_13Kernel_traitsI13__nv_bfloat16S2_S2_S2_fjLj2048ELj1ELj1ELj4ELj16ENS_18Kernel_traits_baseILj2048ES2_S2_S2_S2_fjLj128EEEEELb1ELb0ELb1ELb0EEEvNS_9BwdParamsE)
        /*11b4*/ 	.word	0x00000000


	//----- nvinfo : EIATTR_REGCOUNT
	.align		4
.L_755:
        /*11b8*/ 	.byte	0x04, 0x2f
        /*11ba*/ 	.short	(.L_757 - .L_756)
	.align		4
.L_756:
        /*11bc*/ 	.word	index@(_ZN10layer_norm22ln_bwd_finalize_kernelINS_22Kernel_traits_finalizeILj2048E13__nv_bfloat16S2_S2_S2_fjLb0ELj1024ELj4ENS_18Kernel_traits_baseILj2048ES2_S2_S2_S2_fjLj1024EEEEELb0ELb0EEEvNS_9BwdParamsE)
        /*11c0*/ 	.word	0x0000003f


	//----- nvinfo : EIATTR_FRAME_SIZE
	.align		4
.L_757:
        /*11c4*/ 	.byte	0x04, 0x11
        /*11c6*/ 	.short	(.L_759 - .L_758)
	.align		4
.L_758:
        /*11c8*/ 	.word	index@(_ZN10layer_norm22ln_bwd_finalize_kernelINS_22Kernel_traits_finalizeILj2048E13__nv_bfloat16S2_S2_S2_fjLb0ELj1024ELj4ENS_18Kernel_traits_baseILj2048ES2_S2_S2_S2_fjLj1024EEEEELb0ELb0EEEvNS_9BwdParamsE)
        /*11cc*/ 	.word	0x00000000


	//----- nvinfo : EIATTR_REGCOUNT
	.align		4
.L_759:
        /*11d0*/ 	.byte	0x04, 0x2f
        /*11d2*/ 	.short	(.L_761 - .L_760)
	.align		4
.L_760:
        /*11d4*/ 	.word	index@(_ZN10layer_norm13ln_bwd_kernelINS_13Kernel_traitsI13__nv_bfloat16S2_S2_S2_fjLj2048ELj1ELj1ELj4ELj16ENS_18Kernel_traits_baseILj2048ES2_S2_S2_S2_fjLj128EEEEELb1ELb0ELb0ELb1EEEvNS_9BwdParamsE)
        /*11d8*/ 	.word	0x00000080


	//----- nvinfo : EIATTR_FRAME_SIZE
	.align		4
.L_761:
        /*11dc*/ 	.byte	0x04, 0x11
        /*11de*/ 	.short	(.L_763 - .L_762)
	.align		4
.L_762:
        /*11e0*/ 	.word	index@(_ZN10layer_norm13ln_bwd_kernelINS_13Kernel_traitsI13__nv_bfloat16S2_S2_S2_fjLj2048ELj1ELj1ELj4ELj16ENS_18Kernel_traits_baseILj2048ES2_S2_S2_S2_fjLj128EEEEELb1ELb0ELb0ELb1EEEvNS_9BwdParamsE)
        /*11e4*/ 	.word	0x00000000


	//----- nvinfo : EIATTR_REGCOUNT
	.align		4
.L_763:
        /*11e8*/ 	.byte	0x04, 0x2f
        /*11ea*/ 	.short	(.L_765 - .L_764)
	.align		4
.L_764:
        /*11ec*/ 	.word	index@(_ZN10layer_norm13ln_bwd_kernelINS_13Kernel_traitsI13__nv_bfloat16S2_S2_S2_fjLj2048ELj1ELj1ELj4ELj16ENS_18Kernel_traits_baseILj2048ES2_S2_S2_S2_fjLj128EEEEELb1ELb0ELb0ELb0EEEvNS_9BwdParamsE)
        /*11f0*/ 	.word	0x0000007a


	//----- nvinfo : EIATTR_FRAME_SIZE
	.align		4
.L_765:
        /*11f4*/ 	.byte	0x04, 0x11
        /*11f6*/ 	.short	(.L_767 - .L_766)
	.align		4
.L_766:
        /*11f8*/ 	.word	index@(_ZN10layer_norm13ln_bwd_kernelINS_13Kernel_traitsI13__nv_bfloat16S2_S2_S2_fjLj2048ELj1ELj1ELj4ELj16ENS_18Kernel_traits_baseILj2048ES2_S2_S2_S2_fjLj128EEEEELb1ELb0ELb0ELb0EEEvNS_9BwdParamsE)
        /*11fc*/ 	.word	0x00000000


	//----- nvinfo : EIATTR_REGCOUNT
	.align		4
.L_767:
        /*1200*/ 	.byte	0x04, 0x2f
        /*1202*/ 	.short	(.L_769 - .L_768)
	.align		4
.L_768:
        /*1204*/ 	.word	index@(_ZN10layer_norm13ln_bwd_kernelINS_13Kernel_traitsI13__nv_bfloat16S2_S2_S2_fjLj2048ELj1ELj1ELj4ELj16ENS_18Kernel_traits_baseILj2048ES2_S2_S2_S2_fjLj128EEEEELb0ELb1ELb1ELb1EEEvNS_9BwdParamsE)
        /*1208*/ 	.word	0x0000009c


	//----- nvinfo : EIATTR_FRAME_SIZE
	.align		4
.L_769:
        /*120c*/ 	.byte	0x04, 0x11
        /*120e*/ 	.short	(.L_771 - .L_770)
	.align		4
.L_770:
        /*1210*/ 	.word	index@(_ZN10layer_norm13ln_bwd_kernelINS_13Kernel_traitsI13__nv_bfloat16S2_S2_S2_fjLj2048ELj1ELj1ELj4ELj16ENS_18Kernel_traits_baseILj2048ES2_S2_S2_S2_fjLj128EEEEELb0ELb1ELb1ELb1EEEvNS_9BwdParamsE)
        /*1214*/ 	.word	0x00000000


	//----- nvinfo : EIATTR_REGCOUNT
	.align		4
.L_771:
        /*1218*/ 	.byte	0x04, 0x2f
        /*121a*/ 	.short	(.L_773 - .L_772)
	.align		4
.L_772:
        /*121c*/ 	.word	index@(_ZN10layer_norm13ln_bwd_kernelINS_13Kernel_traitsI13__nv_bfloat16S2_S2_S2_fjLj2048ELj1ELj1ELj4ELj16ENS_18Kernel_traits_baseILj2048ES2_S2_S2_S2_fjLj128EEEEELb0ELb1ELb1ELb0EEEvNS_9BwdParamsE)
        /*1220*/ 	.word	0x0000009d


	//----- nvinfo : EIATTR_FRAME_SIZE
	.align		4
.L_773:
        /*1224*/ 	.byte	0x04, 0x11
        /*1226*/ 	.short	(.L_775 - .L_774)
	.align		4
.L_774:
        /*1228*/ 	.word	index@(_ZN10layer_norm13ln_bwd_kernelINS_13Kernel_traitsI13__nv_bfloat16S2_S2_S2_fjLj2048ELj1ELj1ELj4ELj16ENS_18Kernel_traits_baseILj2048ES2_S2_S2_S2_fjLj128EEEEELb0ELb1ELb1ELb0EEEvNS_9BwdParamsE)
        /*122c*/ 	.word	0x00000000


	//----- nvinfo : EIATTR_REGCOUNT
	.align		4
.L_775:
        /*1230*/ 	.byte	0x04, 0x2f
        /*1232*/ 	.short	(.L_777 - .L_776)
	.align		4
.L_776:
        /*1234*/ 	.word	index@(_ZN10layer_norm13ln_bwd_kernelINS_13Kernel_traitsI13__nv_bfloat16S2_S2_S2_fjLj2048ELj1ELj1ELj4ELj16ENS_18Kernel_traits_baseILj2048ES2_S2_S2_S2_fjLj128EEEEELb0ELb1ELb0ELb1EEEvNS_9BwdParamsE)
        /*1238*/ 	.word	0x0000009e


	//----- nvinfo : EIATTR_FRAME_SIZE
	.align		4
.L_777:
        /*123c*/ 	.byte	0x04, 0x11
        /*123e*/ 	.short	(.L_779 - .L_778)
	.align		4
.L_778:
        /*1240*/ 	.word	index@(_ZN10layer_norm13ln_bwd_kernelINS_13Kernel_traitsI13__nv_bfloat16S2_S2_S2_fjLj2048ELj1ELj1ELj4ELj16ENS_18Kernel_traits_baseILj2048ES2_S2_S2_S2_fjLj128EEEEELb0ELb1ELb0ELb1EEEvNS_9BwdParamsE)
        /*1244*/ 	.word	0x00000000


	//----- nvinfo : EIATTR_REGCOUNT
	.align		4
.L_779:
        /*1248*/ 	.byte	0x04, 0x2f
        /*124a*/ 	.short	(.L_781 - .L_780)
	.align		4
.L_780:
        /*124c*/ 	.word	index@(_ZN10layer_norm13ln_bwd_kernelINS_13Kernel_traitsI13__nv_bfloat16S2_S2_S2_fjLj2048ELj1ELj1ELj4ELj16ENS_18Kernel_traits_baseILj2048ES2_S2_S2_S2_fjLj128EEEEELb0ELb1ELb0ELb0EEEvNS_9BwdParamsE)
        /*1250*/ 	.word	0x0000009e


	//----- nvinfo : EIATTR_FRAME_SIZE
	.align		4
.L_781:
        /*1254*/ 	.byte	0x04, 0x11
        /*1256*/ 	.short	(.L_783 - .L_782)
	.align		4
.L_782:
        /*1258*/ 	.word	index@(_ZN10layer_norm13ln_bwd_kernelINS_13Kernel_traitsI13__nv_bfloat16S2_S2_S2_fjLj2048ELj1ELj1ELj4ELj16ENS_18Kernel_traits_baseILj2048ES2_S2_S2_S2_fjLj128EEEEELb0ELb1ELb0ELb0EEEvNS_9BwdParamsE)
        /*125c*/ 	.word	0x00000000


	//----- nvinfo : EIATTR_REGCOUNT
	.align		4
.L_783:
        /*1260*/ 	.byte	0x04, 0x2f
        /*1262*/ 	.short	(.L_785 - .L_784)
	.align		4
.L_784:
        /*1264*/ 	.word	index@(_ZN10layer_norm13ln_bwd_kernelINS_13Kernel_traitsI13__nv_bfloat16S2_S2_S2_fjLj2048ELj1ELj1ELj4ELj16ENS_18Kernel_traits_baseILj2048ES2_S2_S2_S2_fjLj128EEEEELb0ELb0ELb1ELb1EEEvNS_9BwdParamsE)
        /*1268*/ 	.word	0x00000080


	//----- nvinfo : EIATTR_FRAME_SIZE
	.align		4
.L_785:
        /*126c*/ 	.byte	0x04, 0x11
        /*126e*/ 	.short	(.L_787 - .L_786)
	.align		4
.L_786:
        /*1270*/ 	.word	index@(_ZN10layer_norm13ln_bwd_kernelINS_13Kernel_traitsI13__nv_bfloat16S2_S2_S2_fjLj2048ELj1ELj1ELj4ELj16ENS_18Kernel_traits_baseILj2048ES2_S2_S2_S2_fjLj128EEEEELb0ELb0ELb1ELb1EEEvNS_9BwdParamsE)
        /*1274*/ 	.word	0x00000000


	//----- nvinfo : EIATTR_REGCOUNT
	.align		4
.L_787:
        /*1278*/ 	.byte	0x04, 0x2f
        /*127a*/ 	.short	(.L_789 - .L_788)
	.align		4
.L_788:
        /*127c*/ 	.word	index@(_ZN10layer_norm13ln_bwd_kernelINS_13Kernel_traitsI13__nv_bfloat16S2_S2_S2_fjLj2048ELj1ELj1ELj4ELj16ENS_18Kernel_traits_baseILj2048ES2_S2_S2_S2_fjLj128EEEEELb0ELb0ELb1ELb0EEEvNS_9BwdParamsE)
        /*1280*/ 	.word	0x0000007c


	//----- nvinfo : EIATTR_FRAME_SIZE
	.align		4
.L_789:
        /*1284*/ 	.byte	0x04, 0x11
        /*1286*/ 	.short	(.L_791 - .L_790)
	.align		4
.L_790:
        /*1288*/ 	.word	index@(_ZN10layer_norm13ln_bwd_kernelINS_13Kernel_traitsI13__nv_bfloat16S2_S2_S2_fjLj2048ELj1ELj1ELj4ELj16ENS_18Kernel_traits_baseILj2048ES2_S2_S2_S2_fjLj128EEEEELb0ELb0ELb1ELb0EEEvNS_9BwdParamsE)
        /*128c*/ 	.word	0x00000000


	//----- nvinfo : EIATTR_REGCOUNT
	.align		4
.L_791:
        /*1290*/ 	.byte	0x04, 0x2f
        /*1292*/ 	.short	(.L_793 - .L_792)
	.align		4
.L_792:
        /*1294*/ 	.word	index@(_ZN10layer_norm13ln_bwd_kernelINS_13Kernel_traitsI13__nv_bfloat16S2_S2_S2_fjLj2048ELj1ELj1ELj4ELj16ENS_18Kernel_traits_baseILj2048ES2_S2_S2_S2_fjLj128EEEEELb0ELb0ELb0ELb1EEEvNS_9BwdParamsE)
        /*1298*/ 	.word	0x00000077


	//----- nvinfo : EIATTR_FRAME_SIZE
	.align		4
.L_793:
        /*129c*/ 	.byte	0x04, 0x11
        /*129e*/ 	.short	(.L_795 - .L_794)
	.align		4
.L_794:
        /*12a0*/ 	.word	index@(_ZN10layer_norm13ln_bwd_kernelINS_13Kernel_traitsI13__nv_bfloat16S2_S2_S2_fjLj2048ELj1ELj1ELj4ELj16ENS_18Kernel_traits_baseILj2048ES2_S2_S2_S2_fjLj128EEEEELb0ELb0ELb0ELb1EEEvNS_9BwdParamsE)
        /*12a4*/ 	.word	0x00000000


	//----- nvinfo : EIATTR_REGCOUNT
	.align		4
.L_795:
        /*12a8*/ 	.byte	0x04, 0x2f
        /*12aa*/ 	.short	(.L_797 - .L_796)
	.align		4
.L_796:
        /*12ac*/ 	.word	index@(_ZN10layer_norm13ln_bwd_kernelINS_13Kernel_traitsI13__nv_bfloat16S2_S2_S2_fjLj2048ELj1ELj1ELj4ELj16ENS_18Kernel_traits_baseILj2048ES2_S2_S2_S2_fjLj128EEEEELb0ELb0ELb0ELb0EEEvNS_9BwdParamsE)
        /*12b0*/ 	.word	0x00000073


	//----- nvinfo : EIATTR_FRAME_SIZE
	.align		4
.L_797:
        /*12b4*/ 	.byte	0x04, 0x11
        /*12b6*/ 	.short	(.L_799 - .L_798)
	.align		4
.L_798:
        /*12b8*/ 	.word	index@(_ZN10layer_norm13ln_bwd_kernelINS_13Kernel_traitsI13__nv_bfloat16S2_S2_S2_fjLj2048ELj1ELj1ELj4ELj16ENS_18Kernel_traits_baseILj2048ES2_S2_S2_S2_fjLj128EEEEELb0ELb0ELb0ELb0EEEvNS_9BwdParamsE)
        /*12bc*/ 	.word	0x00000000


	//----- nvinfo : EIATTR_MIN_STACK_SIZE
	.align		4
.L_799:
        /*12c0*/ 	.byte	0x04, 0x12
        /*12c2*/ 	.short	(.L_801 - .L_800)
	.align		4
.L_800:
        /*12c4*/ 	.word	index@(_ZN10layer_norm13ln_bwd_kernelINS_13Kernel_traitsI13__nv_bfloat16S2_S2_S2_fjLj2048ELj1ELj1ELj4ELj16ENS_18Kernel_traits_baseILj2048ES2_S2_S2_S2_fjLj128EEEEELb0ELb0ELb0ELb0EEEvNS_9BwdParamsE)
        /*12c8*/ 	.word	0x00000000


	//----- nvinfo : EIATTR_MIN_STACK_SIZE
	.align		4
.L_801:
        /*12cc*/ 	.byte	0x04, 0x12
        /*12ce*/ 	.short	(.L_803 - .L_802)
	.align		4
.L_802:
        /*12d0*/ 	.word	index@(_ZN10layer_norm13ln_bwd_kernelINS_13Kernel_traitsI13__nv_bfloat16S2_S2_S2_fjLj2048ELj1ELj1ELj4ELj16ENS_18Kernel_traits_baseILj2048ES2_S2_S2_S2_fjLj128EEEEELb0ELb0ELb0ELb1EEEvNS_9BwdParamsE)
        /*12d4*/ 	.word	0x00000000


	//----- nvinfo : EIATTR_MIN_STACK_SIZE
	.align		4
.L_803:
        /*12d8*/ 	.byte	0x04, 0x12
        /*12da*/ 	.short	(.L_805 - .L_804)
	.align		4
.L_804:
        /*12dc*/ 	.word	index@(_ZN10layer_norm13ln_bwd_kernelINS_13Kernel_traitsI13__nv_bfloat16S2_S2_S2_fjLj2048ELj1ELj1ELj4ELj16ENS_18Kernel_traits_baseILj2048ES2_S2_S2_S2_fjLj128EEEEELb0ELb0ELb1ELb0EEEvNS_9BwdParamsE)
        /*12e0*/ 	.word	0x00000000


	//----- nvinfo : EIATTR_MIN_STACK_SIZE
	.align		4
.L_805:
        /*12e4*/ 	.byte	0x04, 0x12
        /*12e6*/ 	.short	(.L_807 - .L_806)
	.align		4
.L_806:
        /*12e8*/ 	.word	index@(_ZN10layer_norm13ln_bwd_kernelINS_13Kernel_traitsI13__nv_bfloat16S2_S2_S2_fjLj2048ELj1ELj1ELj4ELj16ENS_18Kernel_traits_baseILj2048ES2_S2_S2_S2_fjLj128EEEEELb0ELb0ELb1ELb1EEEvNS_9BwdParamsE)
        /*12ec*/ 	.word	0x00000000


	//----- nvinfo : EIATTR_MIN_STACK_SIZE
	.align		4
.L_807:
        /*12f0*/ 	.byte	0x04, 0x12
        /*12f2*/ 	.short	(.L_809 - .L_808)
	.align		4
.L_808:
        /*12f4*/ 	.word	index@(_ZN10layer_norm13ln_bwd_kernelINS_13Kernel_traitsI13__nv_bfloat16S2_S2_S2_fjLj2048ELj1ELj1ELj4ELj16ENS_18Kernel_traits_baseILj2048ES2_S2_S2_S2_fjLj128EEEEELb0ELb1ELb0ELb0EEEvNS_9BwdParamsE)
        /*12f8*/ 	.word	0x00000000


	//----- nvinfo : EIATTR_MIN_STACK_SIZE
	.align		4
.L_809:
        /*12fc*/ 	.byte	0x04, 0x12
        /*12fe*/ 	.short	(.L_811 - .L_810)
	.align		4
.L_810:
        /*1300*/ 	.word	index@(_ZN10layer_norm13ln_bwd_kernelINS_13Kernel_traitsI13__nv_bfloat16S2_S2_S2_fjLj2048ELj1ELj1ELj4ELj16ENS_18Kernel_traits_baseILj2048ES2_S2_S2_S2_fjLj128EEEEELb0ELb1ELb0ELb1EEEvNS_9BwdParamsE)
        /*1304*/ 	.word	0x00000000


	//----- nvinfo : EIATTR_MIN_STACK_SIZE
	.align		4
.L_811:
        /*1308*/ 	.byte	0x04, 0x12
        /*130a*/ 	.short	(.L_813 - .L_812)
	.align		4
.L_812:
        /*130c*/ 	.word	index@(_ZN10layer_norm13ln_bwd_kernelINS_13Kernel_traitsI13__nv_bfloat16S2_S2_S2_fjLj2048ELj1ELj1ELj4ELj16ENS_18Kernel_traits_baseILj2048ES2_S2_S2_S2_fjLj128EEEEELb0ELb1ELb1ELb0EEEvNS_9BwdParamsE)
        /*1310*/ 	.word	0x00000000


	//----- nvinfo : EIATTR_MIN_STACK_SIZE
	.align		4
.L_813:
        /*1314*/ 	.byte	0x04, 0x12
        /*1316*/ 	.short	(.L_815 - .L_814)
	.align		4
.L_814:
        /*1318*/ 	.word	index@(_ZN10layer_norm13ln_bwd_kernelINS_13Kernel_traitsI13__nv_bfloat16S2_S2_S2_fjLj2048ELj1ELj1ELj4ELj16ENS_18Kernel_traits_baseILj2048ES2_S2_S2_S2_fjLj128EEEEELb0ELb1ELb1ELb1EEEvNS_9BwdParamsE)
        /*131c*/ 	.word	0x00000000


	//----- nvinfo : EIATTR_MIN_STACK_SIZE
	.align		4
.L_815:
        /*1320*/ 	.byte	0x04, 0x12
        /*1322*/ 	.short	(.L_817 - .L_816)
	.align		4
.L_816:
        /*1324*/ 	.word	index@(_ZN10layer_norm13ln_bwd_kernelINS_13Kernel_traitsI13__nv_bfloat16S2_S2_S2_fjLj2048ELj1ELj1ELj4ELj16ENS_18Kernel_traits_baseILj2048ES2_S2_S2_S2_fjLj128EEEEELb1ELb0ELb0ELb0EEEvNS_9BwdParamsE)
        /*1328*/ 	.word	0x00000000


	//----- nvinfo : EIATTR_MIN_STACK_SIZE
	.align		4
.L_817:
        /*132c*/ 	.byte	0x04, 0x12
        /*132e*/ 	.short	(.L_819 - .L_818)
	.align		4
.L_818:
        /*1330*/ 	.word	index@(_ZN10layer_norm13ln_bwd_kernelINS_13Kernel_traitsI13__nv_bfloat16S2_S2_S2_fjLj2048ELj1ELj1ELj4ELj16ENS_18Kernel_traits_baseILj2048ES2_S2_S2_S2_fjLj128EEEEELb1ELb0ELb0ELb1EEEvNS_9BwdParamsE)
        /*1334*/ 	.word	0x00000000


	//----- nvinfo : EIATTR_MIN_STACK_SIZE
	.align		4
.L_819:
        /*1338*/ 	.byte	0x04, 0x12
        /*133a*/ 	.short	(.L_821 - .L_820)
	.align		4
.L_820:
        /*133c*/ 	.word	index@(_ZN10layer_norm22ln_bwd_finalize_kernelINS_22Kernel_traits_finalizeILj2048E13__nv_bfloat16S2_S2_S2_fjLb0ELj1024ELj4ENS_18Kernel_traits_baseILj2048ES2_S2_S2_S2_fjLj1024EEEEELb0ELb0EEEvNS_9BwdParamsE)
        /*1340*/ 	.word	0x00000000


	//----- nvinfo : EIATTR_MIN_STACK_SIZE
	.align		4
.L_821:
        /*1344*/ 	.byte	0x04, 0x12
        /*1346*/ 	.short	(.L_823 - .L_822)
	.align		4
.L_822:
        /*1348*/ 	.word	index@(_ZN10layer_norm13ln_bwd_kernelINS_13Kernel_traitsI13__nv_bfloat16S2_S2_S2_fjLj2048ELj1ELj1ELj4ELj16ENS_18Kernel_traits_baseILj2048ES2_S2_S2_S2_fjLj128EEEEELb1ELb0ELb1ELb0EEEvNS_9BwdParamsE)
        /*134c*/ 	.word	0x00000000


	//----- nvinfo : EIATTR_MIN_STACK_SIZE
	.align		4
.L_823:
        /*1350*/ 	.byte	0x04, 0x12
        /*1352*/ 	.short	(.L_825 - .L_824)
	.align		4
.L_824:
        /*1354*/ 	.word	index@(_ZN10layer_norm22ln_bwd_finalize_kernelINS_22Kernel_traits_finalizeILj2048E13__nv_bfloat16S2_S2_S2_fjLb0ELj1024ELj4ENS_18Kernel_traits_baseILj2048ES2_S2_S2_S2_fjLj1024EEEEELb0ELb1EEEvNS_9BwdParamsE)
        /*1358*/ 	.word	0x00000000


	//----- nvinfo : EIATTR_MIN_STACK_SIZE
	.align		4
.L_825:
        /*135c*/ 	.byte	0x04, 0x12
        /*135e*/ 	.short	(.L_827 - .L_826)
	.align		4
.L_826:
        /*1360*/ 	.word	index@(_ZN10layer_norm13ln_bwd_kernelINS_13Kernel_traitsI13__nv_bfloat16S2_S2_S2_fjLj2048ELj1ELj1ELj4ELj16ENS_18Kernel_traits_baseILj2048ES2_S2_S2_S2_fjLj128EEEEELb1ELb0ELb1ELb1EEEvNS_9BwdParamsE)
        /*1364*/ 	.word	0x00000000


	//----- nvinfo : EIATTR_MIN_STACK_SIZE
	.align		4
.L_827:
        /*1368*/ 	.byte	0x04, 0x12
        /*136a*/ 	.short	(.L_829 - .L_828)
	.align		4
.L_828:
        /*136c*/ 	.word	index@(_ZN10layer_norm13ln_bwd_kernelINS_13Kernel_traitsI13__nv_bfloat16S2_S2_S2_fjLj2048ELj1ELj1ELj4ELj16ENS_18Kernel_traits_baseILj2048ES2_S2_S2_S2_fjLj128EEEEELb1ELb1ELb0ELb0EEEvNS_9BwdParamsE)
        /*1370*/ 	.word	0x00000000


	//----- nvinfo : EIATTR_MIN_STACK_SIZE
	.align		4
.L_829:
        /*1374*/ 	.byte	0x04, 0x12
        /*1376*/ 	.short	(.L_831 - .L_830)
	.align		4
.L_830:
        /*1378*/ 	.word	index@(_ZN10layer_norm13ln_bwd_kernelINS_13Kernel_traitsI13__nv_bfloat16S2_S2_S2_fjLj2048ELj1ELj1ELj4ELj16ENS_18Kernel_traits_baseILj2048ES2_S2_S2_S2_fjLj128EEEEELb1ELb1ELb0ELb1EEEvNS_9BwdParamsE)
        /*137c*/ 	.word	0x00000000


	//----- nvinfo : EIATTR_MIN_STACK_SIZE
	.align		4
.L_831:
        /*1380*/ 	.byte	0x04, 0x12
        /*1382*/ 	.short	(.L_833 - .L_832)
	.align		4
.L_832:
        /*1384*/ 	.word	index@(_ZN10layer_norm22ln_bwd_finalize_kernelINS_22Kernel_traits_finalizeILj2048E13__nv_bfloat16S2_S2_S2_fjLb1ELj1024ELj4ENS_18Kernel_traits_baseILj2048ES2_S2_S2_S2_fjLj1024EEEEELb1ELb0EEEvNS_9BwdParamsE)
        /*1388*/ 	.word	0x00000000


	//----- nvinfo : EIATTR_MIN_STACK_SIZE
	.align		4
.L_833:
        /*138c*/ 	.byte	0x04, 0x12
        /*138e*/ 	.short	(.L_835 - .L_834)
	.align		4
.L_834:
        /*1390*/ 	.word	index@(_ZN10layer_norm13ln_bwd_kernelINS_13Kernel_traitsI13__nv_bfloat16S2_S2_S2_fjLj2048ELj1ELj1ELj4ELj16ENS_18Kernel_traits_baseILj2048ES2_S2_S2_S2_fjLj128EEEEELb1ELb1ELb1ELb0EEEvNS_9BwdParamsE)
        /*1394*/ 	.word	0x00000000


	//----- nvinfo : EIATTR_MIN_STACK_SIZE
	.align		4
.L_835:
        /*1398*/ 	.byte	0x04, 0x12
        /*139a*/ 	.short	(.L_837 - .L_836)
	.align		4
.L_836:
        /*139c*/ 	.word	index@(_ZN10layer_norm22ln_bwd_finalize_kernelINS_22Kernel_traits_finalizeILj2048E13__nv_bfloat16S2_S2_S2_fjLb1ELj1024ELj4ENS_18Kernel_traits_baseILj2048ES2_S2_S2_S2_fjLj1024EEEEELb1ELb1EEEvNS_9BwdParamsE)
        /*13a0*/ 	.word	0x00000000


	//----- nvinfo : EIATTR_MIN_STACK_SIZE
	.align		4
.L_837:
        /*13a4*/ 	.byte	0x04, 0x12
        /*13a6*/ 	.short	(.L_839 - .L_838)
	.align		4
.L_838:
        /*13a8*/ 	.word	index@(_ZN10layer_norm13ln_bwd_kernelINS_13Kernel_traitsI13__nv_bfloat16S2_S2_S2_fjLj2048ELj1ELj1ELj4ELj16ENS_18Kernel_traits_baseILj2048ES2_S2_S2_S2_fjLj128EEEEELb1ELb1ELb1ELb1EEEvNS_9BwdParamsE)
        /*13ac*/ 	.word	0x00000000


	//----- nvinfo : EIATTR_MIN_STACK_SIZE
	.align		4
.L_839:
        /*13b0*/ 	.byte	0x04, 0x12
        /*13b2*/ 	.short	(.L_841 - .L_840)
	.align		4
.L_840:
        /*13b4*/ 	.word	index@(_ZN10layer_norm13ln_bwd_kernelINS_13Kernel_traitsI6__halfS2_S2_S2_fjLj2048ELj1ELj1ELj4ELj16ENS_18Kernel_traits_baseILj2048ES2_S2_S2_S2_fjLj128EEEEELb0ELb0ELb0ELb0EEEvNS_9BwdParamsE)
        /*13b8*/ 	.word	0x00000000


	//----- nvinfo : EIATTR_MIN_STACK_SIZE
	.align		4
.L_841:
        /*13bc*/ 	.byte	0x04, 0x12
        /*13be*/ 	.short	(.L_843 - .L_842)
	.align		4
.L_842:
        /*13c0*/ 	.word	index@(_ZN10layer_norm13ln_bwd_kernelINS_13Kernel_traitsI6__halfS2_S2_S2_fjLj2048ELj1ELj1ELj4ELj16ENS_18Kernel_traits_baseILj2048ES2_S2_S2_S2_fjLj128EEEEELb0ELb0ELb0ELb1EEEvNS_9BwdParamsE)
        /*13c4*/ 	.word	0x00000000


	//----- nvinfo : EIATTR_MIN_STACK_SIZE
	.align		4
.L_843:
        /*13c8*/ 	.byte	0x04, 0x12
        /*13ca*/ 	.short	(.L_845 - .L_844)
	.align		4
.L_844:
        /*13cc*/ 	.word	index@(_ZN10layer_norm13ln_bwd_kernelINS_13Kernel_traitsI6__halfS2_S2_S2_fjLj2048ELj1ELj1ELj4ELj16ENS_18Kernel_traits_baseILj2048ES2_S2_S2_S2_fjLj128EEEEELb0ELb0ELb1ELb0EEEvNS_9BwdParamsE)
        /*13d0*/ 	.word	0x00000000


	//----- nvinfo : EIATTR_MIN_STACK_SIZE
	.align		4
.L_845:
        /*13d4*/ 	.byte	0x04, 0x12
        /*13d6*/ 	.short	(.L_847 - .L_846)
	.align		4
.L_846:
        /*13d8*/ 	.word	index@(_ZN10layer_norm13ln_bwd_kernelINS_13Kernel_traitsI6__halfS2_S2_S2_fjLj2048ELj1ELj1ELj4ELj16ENS_18Kernel_traits_baseILj2048ES2_S2_S2_S2_fjLj128EEEEELb0ELb0ELb1ELb1EEEvNS_9BwdParamsE)
        /*13dc*/ 	.word	0x00000000


	//----- nvinfo : EIATTR_MIN_STACK_SIZE
	.align		4
.L_847:
        /*13e0*/ 	.byte	0x04, 0x12
        /*13e2*/ 	.short	(.L_849 - .L_848)
	.align		4
.L_848:
        /*13e4*/ 	.word	index@(_ZN10layer_norm13ln_bwd_kernelINS_13Kernel_traitsI6__halfS2_S2_S2_fjLj2048ELj1ELj1ELj4ELj16ENS_18Kernel_traits_baseILj2048ES2_S2_S2_S2_fjLj128EEEEELb0ELb1ELb0ELb0EEEvNS_9BwdParamsE)
        /*13e8*/ 	.word	0x00000000


	//----- nvinfo : EIATTR_MIN_STACK_SIZE
	.align		4
.L_849:
        /*13ec*/ 	.byte	0x04, 0x12
        /*13ee*/ 	.short	(.L_851 - .L_850)
	.align		4
.L_850:
        /*13f0*/ 	.word	index@(_ZN10layer_norm13ln_bwd_kernelINS_13Kernel_traitsI6__halfS2_S2_S2_fjLj2048ELj1ELj1ELj4ELj16ENS_18Kernel_traits_baseILj2048ES2_S2_S2_S2_fjLj128EEEEELb0ELb1ELb0ELb1EEEvNS_9BwdParamsE)
        /*13f4*/ 	.word	0x00000000


	//----- nvinfo : EIATTR_MIN_STACK_SIZE
	.align		4
.L_851:
        /*13f8*/ 	.byte	0x04, 0x12
        /*13fa*/ 	.short	(.L_853 - .L_852)
	.align		4
.L_852:
        /*13fc*/ 	.word	index@(_ZN10layer_norm13ln_bwd_kernelINS_13Kernel_traitsI6__halfS2_S2_S2_fjLj2048ELj1ELj1ELj4ELj16ENS_18Kernel_traits_baseILj2048ES2_S2_S2_S2_fjLj128EEEEELb0ELb1ELb1ELb0EEEvNS_9BwdParamsE)
        /*1400*/ 	.word	0x00000000


	//----- nvinfo : EIATTR_MIN_STACK_SIZE
	.align		4
.L_853:
        /*1404*/ 	.byte	0x04, 0x12
        /*1406*/ 	.short	(.L_855 - .L_854)
	.align		4
.L_854:
        /*1408*/ 	.word	index@(_ZN10layer_norm13ln_bwd_kernelINS_13Kernel_traitsI6__halfS2_S2_S2_fjLj2048ELj1ELj1ELj4ELj16ENS_18Kernel_traits_baseILj2048ES2_S2_S2_S2_fjLj128EEEEELb0ELb1ELb1ELb1EEEvNS_9BwdParamsE)
        /*140c*/ 	.word	0x00000000


	//----- nvinfo : EIATTR_MIN_STACK_SIZE
	.align		4
.L_855:
        /*1410*/ 	.byte	0x04, 0x12
        /*1412*/ 	.short	(.L_857 - .L_856)
	.align		4
.L_856:
        /*1414*/ 	.word	index@(_ZN10layer_norm13ln_bwd_kernelINS_13Kernel_traitsI6__halfS2_S2_S2_fjLj2048ELj1ELj1ELj4ELj16ENS_18Kernel_traits_baseILj2048ES2_S2_S2_S2_fjLj128EEEEELb1ELb0ELb0ELb0EEEvNS_9BwdParamsE)
        /*1418*/ 	.word	0x00000000


	//----- nvinfo : EIATTR_MIN_STACK_SIZE
	.align		4
.L_857:
        /*141c*/ 	.byte	0x04, 0x12
        /*141e*/ 	.short	(.L_859 - .L_858)
	.align		4
.L_858:
        /*1420*/ 	.word	index@(_ZN10layer_norm13ln_bwd_kernelINS_13Kernel_traitsI6__halfS2_S2_S2_fjLj2048ELj1ELj1ELj4ELj16ENS_18Kernel_traits_baseILj2048ES2_S2_S2_S2_fjLj128EEEEELb1ELb0ELb0ELb1EEEvNS_9BwdParamsE)
        /*1424*/ 	.word	0x00000000


	//----- nvinfo : EIATTR_MIN_STACK_SIZE
	.align		4
.L_859:
        /*1428*/ 	.byte	0x04, 0x12
        /*142a*/ 	.short	(.L_861 - .L_860)
	.align		4
.L_860:
        /*142c*/ 	.word	index@(_ZN10layer_norm22ln_bwd_finalize_kernelINS_22Kernel_traits_finalizeILj2048E6__halfS2_S2_S2_fjLb0ELj1024ELj4ENS_18Kernel_traits_baseILj2048ES2_S2_S2_S2_fjLj1024EEEEELb0ELb0EEEvNS_9BwdParamsE)
        /*1430*/ 	.word	0x00000000


	//----- nvinfo : EIATTR_MIN_STACK_SIZE
	.align		4
.L_861:
        /*1434*/ 	.byte	0x04, 0x12
        /*1436*/ 	.short	(.L_863 - .L_862)
	.align		4
.L_862:
        /*1438*/ 	.word	index@(_ZN10layer_norm13ln_bwd_kernelINS_13Kernel_traitsI6__halfS2_S2_S2_fjLj2048ELj1ELj1ELj4ELj16ENS_18Kernel_traits_baseILj2048ES2_S2_S2_S2_fjLj128EEEEELb1ELb0ELb1ELb0EEEvNS_9BwdParamsE)
        /*143c*/ 	.word	0x00000000


	//----- nvinfo : EIATTR_MIN_STACK_SIZE
	.align		4
.L_863:
        /*1440*/ 	.byte	0x04, 0x12
        /*1442*/ 	.short	(.L_865 - .L_864)
	.align		4
.L_864:
        /*1444*/ 	.word	index@(_ZN10layer_norm22ln_bwd_finalize_kernelINS_22Kernel_traits_finalizeILj2048E6__halfS2_S2_S2_fjLb0ELj1024ELj4ENS_18Kernel_traits_baseILj2048ES2_S2_S2_S2_fjLj1024EEEEELb0ELb1EEEvNS_9BwdParamsE)
        /*1448*/ 	.word	0x00000000


	//----- nvinfo : EIATTR_MIN_STACK_SIZE
	.align		4
.L_865:
        /*144c*/ 	.byte	0x04, 0x12
        /*144e*/ 	.short	(.L_867 - .L_866)
	.align		4
.L_866:
        /*1450*/ 	.word	index@(_ZN10layer_norm13ln_bwd_kernelINS_13Kernel_traitsI6__halfS2_S2_S2_fjLj2048ELj1ELj1ELj4ELj16ENS_18Kernel_traits_baseILj2048ES2_S2_S2_S2_fjLj128EEEEELb1ELb0ELb1ELb1EEEvNS_9BwdParamsE)
        /*1454*/ 	.word	0x00000000


	//----- nvinfo : EIATTR_MIN_STACK_SIZE
	.align		4
.L_867:
        /*1458*/ 	.byte	0x04, 0x12
        /*145a*/ 	.short	(.L_869 - .L_868)
	.align		4
.L_868:
        /*145c*/ 	.word	index@(_ZN10layer_norm13ln_bwd_kernelINS_13Kernel_traitsI6__halfS2_S2_S2_fjLj2048ELj1ELj1ELj4ELj16ENS_18Kernel_traits_baseILj2048ES2_S2_S2_S2_fjLj128EEEEELb1ELb1ELb0ELb0EEEvNS_9BwdParamsE)
        /*1460*/ 	.word	0x00000000


	//----- nvinfo : EIATTR_MIN_STACK_SIZE
	.align		4
.L_869:
        /*1464*/ 	.byte	0x04, 0x12
        /*1466*/ 	.short	(.L_871 - .L_870)
	.align		4
.L_870:
        /*1468*/ 	.word	index@(_ZN10layer_norm13ln_bwd_kernelINS_13Kernel_traitsI6__halfS2_S2_S2_fjLj2048ELj1ELj1ELj4ELj16ENS_18Kernel_traits_baseILj2048ES2_S2_S2_S2_fjLj128EEEEELb1ELb1ELb0ELb1EEEvNS_9BwdParamsE)
        /*146c*/ 	.word	0x00000000


	//----- nvinfo : EIATTR_MIN_STACK_SIZE
	.align		4
.L_871:
        /*1470*/ 	.byte	0x04, 0x12
        /*1472*/ 	.short	(.L_873 - .L_872)
	.align		4
.L_872:
        /*1474*/ 	.word	index@(_ZN10layer_norm22ln_bwd_finalize_kernelINS_22Kernel_traits_finalizeILj2048E6__halfS2_S2_S2_fjLb1ELj1024ELj4ENS_18Kernel_traits_baseILj2048ES2_S2_S2_S2_fjLj1024EEEEELb1ELb0EEEvNS_9BwdParamsE)
        /*1478*/ 	.word	0x00000000


	//----- nvinfo : EIATTR_MIN_STACK_SIZE
	.align		4
.L_873:
        /*147c*/ 	.byte	0x04, 0x12
        /*147e*/ 	.short	(.L_875 - .L_874)
	.align		4
.L_874:
        /*1480*/ 	.word	index@(_ZN10layer_norm13ln_bwd_kernelINS_13Kernel_traitsI6__halfS2_S2_S2_fjLj2048ELj1ELj1ELj4ELj16ENS_18Kernel_traits_baseILj2048ES2_S2_S2_S2_fjLj128EEEEELb1ELb1ELb1ELb0EEEvNS_9BwdParamsE)
        /*1484*/ 	.word	0x00000000


	//----- nvinfo : EIATTR_MIN_STACK_SIZE
	.align		4
.L_875:
        /*1488*/ 	.byte	0x04, 0x12
        /*148a*/ 	.short	(.L_877 - .L_876)
	.align		4
.L_876:
        /*148c*/ 	.word	index@(_ZN10layer_norm22ln_bwd_finalize_kernelINS_22Kernel_traits_finalizeILj2048E6__halfS2_S2_S2_fjLb1ELj1024ELj4ENS_18Kernel_traits_baseILj2048ES2_S2_S2_S2_fjLj1024EEEEELb1ELb1EEEvNS_9BwdParamsE)
        /*1490*/ 	.word	0x00000000


	//----- nvinfo : EIATTR_MIN_STACK_SIZE
	.align		4
.L_877:
        /*1494*/ 	.byte	0x04, 0x12
        /*1496*/ 	.short	(.L_879 - .L_878)
	.align		4
.L_878:
        /*1498*/ 	.word	index@(_ZN10layer_norm13ln_bwd_kernelINS_13Kernel_traitsI6__halfS2_S2_S2_fjLj2048ELj1ELj1ELj4ELj16ENS_18Kernel_traits_baseILj2048ES2_S2_S2_S2_fjLj128EEEEELb1ELb1ELb1ELb1EEEvNS_9BwdParamsE)
        /*149c*/ 	.word	0x00000000


	//----- nvinfo : EIATTR_MIN_STACK_SIZE
	.align		4
.L_879:
        /*14a0*/ 	.byte	0x04, 0x12
        /*14a2*/ 	.short	(.L_881 - .L_880)
	.align		4
.L_880:
        /*14a4*/ 	.word	index@(_ZN10layer_norm13ln_bwd_kernelINS_13Kernel_traitsIf13__nv_bfloat16S2_S2_fjLj2048ELj1ELj1ELj4ELj16ENS_18Kernel_traits_baseILj2048EfS2_S2_S2_fjLj128EEEEELb0ELb0ELb0ELb0EEEvNS_9BwdParamsE)
        /*14a8*/ 	.word	0x00000000


	//----- nvinfo : EIATTR_MIN_STACK_SIZE
	.align		4
.L_881:
        /*14ac*/ 	.byte	0x04, 0x12
        /*14ae*/ 	.short	(.L_883 - .L_882)
	.align		4
.L_882:
        /*14b0*/ 	.word	index@(_ZN10layer_norm13ln_bwd_kernelINS_13Kernel_traitsIf13__nv_bfloat16S2_S2_fjLj2048ELj1ELj1ELj4ELj16ENS_18Kernel_traits_baseILj2048EfS2_S2_S2_fjLj128EEEEELb0ELb0ELb0ELb1EEEvNS_9BwdParamsE)
        /*14b4*/ 	.word	0x00000000


	//----- nvinfo : EIATTR_MIN_STACK_SIZE
	.align		4
.L_883:
        /*14b8*/ 	.byte	0x04, 0x12
        /*14ba*/ 	.short	(.L_885 - .L_884)
	.align		4
.L_884:
        /*14bc*/ 	.word	index@(_ZN10layer_norm13ln_bwd_kernelINS_13Kernel_traitsIf13__nv_bfloat16S2_S2_fjLj2048ELj1ELj1ELj4ELj16ENS_18Kernel_traits_baseILj2048EfS2_S2_S2_fjLj128EEEEELb0ELb0ELb1ELb0EEEvNS_9BwdParamsE)
        /*14c0*/ 	.word	0x00000000


	//----- nvinfo : EIATTR_MIN_STACK_SIZE
	.align		4
.L_885:
        /*14c4*/ 	.byte	0x04, 0x12
        /*14c6*/ 	.short	(.L_887 - .L_886)
	.align		4
.L_886:
        /*14c8*/ 	.word	index@(_ZN10layer_norm13ln_bwd_kernelINS_13Kernel_traitsIf13__nv_bfloat16S2_S2_fjLj2048ELj1ELj1ELj4ELj16ENS_18Kernel_traits_baseILj2048EfS2_S2_S2_fjLj128EEEEELb0ELb0ELb1ELb1EEEvNS_9BwdParamsE)
        /*14cc*/ 	.word	0x00000000


	//----- nvinfo : EIATTR_MIN_STACK_SIZE
	.align		4
.L_887:
        /*14d0*/ 	.byte	0x04, 0x12
        /*14d2*/ 	.short	(.L_889 - .L_888)
	.align		4
.L_888:
        /*14d4*/ 	.word	index@(_ZN10layer_norm13ln_bwd_kernelINS_13Kernel_traitsIf13__nv_bfloat16S2_S2_fjLj2048ELj1ELj1ELj4ELj16ENS_18Kernel_traits_baseILj2048EfS2_S2_S2_fjLj128EEEEELb0ELb1ELb0ELb0EEEvNS_9BwdParamsE)
        /*14d8*/ 	.word	0x00000000


	//----- nvinfo : EIATTR_MIN_STACK_SIZE
	.align		4
.L_889:
        /*14dc*/ 	.byte	0x04, 0x12
        /*14de*/ 	.short	(.L_891 - .L_890)
	.align		4
.L_890:
        /*14e0*/ 	.word	index@(_ZN10layer_norm13ln_bwd_kernelINS_13Kernel_traitsIf13__nv_bfloat16S2_S2_fjLj2048ELj1ELj1ELj4ELj16ENS_18Kernel_traits_baseILj2048EfS2_S2_S2_fjLj128EEEEELb0ELb1ELb0ELb1EEEvNS_9BwdParamsE)
        /*14e4*/ 	.word	0x00000000


	//----- nvinfo : EIATTR_MIN_STACK_SIZE
	.align		4
.L_891:
        /*14e8*/ 	.byte	0x04, 0x12
        /*14ea*/ 	.short	(.L_893 - .L_892)
	.align		4
.L_892:
        /*14ec*/ 	.word	index@(_ZN10layer_norm13ln_bwd_kernelINS_13Kernel_traitsIf13__nv_bfloat16S2_S2_fjLj2048ELj1ELj1ELj4ELj16ENS_18Kernel_traits_baseILj2048EfS2_S2_S2_fjLj128EEEEELb0ELb1ELb1ELb0EEEvNS_9BwdParamsE)
        /*14f0*/ 	.word	0x00000000


	//----- nvinfo : EIATTR_MIN_STACK_SIZE
	.align		4
.L_893:
        /*14f4*/ 	.byte	0x04, 0x12
        /*14f6*/ 	.short	(.L_895 - .L_894)
	.align		4
.L_894:
        /*14f8*/ 	.word	index@(_ZN10layer_norm13ln_bwd_kernelINS_13Kernel_traitsIf13__nv_bfloat16S2_S2_fjLj2048ELj1ELj1ELj4ELj16ENS_18Kernel_traits_baseILj2048EfS2_S2_S2_fjLj128EEEEELb0ELb1ELb1ELb1EEEvNS_9BwdParamsE)
        /*14fc*/ 	.word	0x00000000


	//----- nvinfo : EIATTR_MIN_STACK_SIZE
	.align		4
.L_895:
        /*1500*/ 	.byte	0x04, 0x12
        /*1502*/ 	.short	(.L_897 - .L_896)
	.align		4
.L_896:
        /*1504*/ 	.word	index@(_ZN10layer_norm13ln_bwd_kernelINS_13Kernel_traitsIf13__nv_bfloat16S2_S2_fjLj2048ELj1ELj1ELj4ELj16ENS_18Kernel_traits_baseILj2048EfS2_S2_S2_fjLj128EEEEELb1ELb0ELb0ELb0EEEvNS_9BwdParamsE)
        /*1508*/ 	.word	0x00000000


	//----- nvinfo : EIATTR_MIN_STACK_SIZE
	.align		4
.L_897:
        /*150c*/ 	.byte	0x04, 0x12
        /*150e*/ 	.short	(.L_899 - .L_898)
	.align		4
.L_898:
        /*1510*/ 	.word	index@(_ZN10layer_norm13ln_bwd_kernelINS_13Kernel_traitsIf13__nv_bfloat16S2_S2_fjLj2048ELj1ELj1ELj4ELj16ENS_18Kernel_traits_baseILj2048EfS2_S2_S2_fjLj128EEEEELb1ELb0ELb0ELb1EEEvNS_9BwdParamsE)
        /*1514*/ 	.word	0x00000000


	//----- nvinfo : EIATTR_MIN_STACK_SIZE
	.align		4
.L_899:
        /*1518*/ 	.byte	0x04, 0x12
        /*151a*/ 	.short	(.L_901 - .L_900)
	.align		4
.L_900:
        /*151c*/ 	.word	index@(_ZN10layer_norm22ln_bwd_finalize_kernelINS_22Kernel_traits_finalizeILj2048Ef13__nv_bfloat16S2_S2_fjLb0ELj1024ELj4ENS_18Kernel_traits_baseILj2048EfS2_S2_S2_fjLj1024EEEEELb0ELb0EEEvNS_9BwdParamsE)
        /*1520*/ 	.word	0x00000000


	//----- nvinfo : EIATTR_MIN_STACK_SIZE
	.align		4
.L_901:
        /*1524*/ 	.byte	0x04, 0x12
        /*1526*/ 	.short	(.L_903 - .L_902)
	.align		4
.L_902:
        /*1528*/ 	.word	index@(_ZN10layer_norm13ln_bwd_kernelINS_13Kernel_traitsIf13__nv_bfloat16S2_S2_fjLj2048ELj1ELj1ELj4ELj16ENS_18Kernel_traits_baseILj2048EfS2_S2_S2_fjLj128EEEEELb1ELb0ELb1ELb0EEEvNS_9BwdParamsE)
        /*152c*/ 	.word	0x00000000


	//----- nvinfo : EIATTR_MIN_STACK_SIZE
	.align		4
.L_903:
        /*1530*/ 	.byte	0x04, 0x12
        /*1532*/ 	.short	(.L_905 - .L_904)
	.align		4
.L_904:
        /*1534*/ 	.word	index@(_ZN10layer_norm22ln_bwd_finalize_kernelINS_22Kernel_traits_finalizeILj2048Ef13__nv_bfloat16S2_S2_fjLb0ELj1024ELj4ENS_18Kernel_traits_baseILj2048EfS2_S2_S2_fjLj1024EEEEELb0ELb1EEEvNS_9BwdParamsE)
        /*1538*/ 	.word	0x00000000


	//----- nvinfo : EIATTR_MIN_STACK_SIZE
	.align		4
.L_905:
        /*153c*/ 	.byte	0x04, 0x12
        /*153e*/ 	.short	(.L_907 - .L_906)
	.align		4
.L_906:
        /*1540*/ 	.word	index@(_ZN10layer_norm13ln_bwd_kernelINS_13Kernel_traitsIf13__nv_bfloat16S2_S2_fjLj2048ELj1ELj1ELj4ELj16ENS_18Kernel_traits_baseILj2048EfS2_S2_S2_fjLj128EEEEELb1ELb0ELb1ELb1EEEvNS_9BwdParamsE)
        /*1544*/ 	.word	0x00000000


	//----- nvinfo : EIATTR_MIN_STACK_SIZE
	.align		4
.L_907:
        /*1548*/ 	.byte	0x04, 0x12
        /*154a*/ 	.short	(.L_909 - .L_908)
	.align		4
.L_908:
        /*154c*/ 	.word	index@(_ZN10layer_norm13ln_bwd_kernelINS_13Kernel_traitsIf13__nv_bfloat16S2_S2_fjLj2048ELj1ELj1ELj4ELj16ENS_18Kernel_traits_baseILj2048EfS2_S2_S2_fjLj128EEEEELb1ELb1ELb0ELb0EEEvNS_9BwdParamsE)
        /*1550*/ 	.word	0x00000000


	//----- nvinfo : EIATTR_MIN_STACK_SIZE
	.align		4
.L_909:
        /*1554*/ 	.byte	0x04, 0x12
        /*1556*/ 	.short	(.L_911 - .L_910)
	.align		4
.L_910:
        /*1558*/ 	.word	index@(_ZN10layer_norm13ln_bwd_kernelINS_13Kernel_traitsIf13__nv_bfloat16S2_S2_fjLj2048ELj1ELj1ELj4ELj16ENS_18Kernel_traits_baseILj2048EfS2_S2_S2_fjLj128EEEEELb1ELb1ELb0ELb1EEEvNS_9BwdParamsE)
        /*155c*/ 	.word	0x00000000


	//----- nvinfo : EIATTR_MIN_STACK_SIZE
	.align		4
.L_911:
        /*1560*/ 	.byte	0x04, 0x12
        /*1562*/ 	.short	(.L_913 - .L_912)
	.align		4
.L_912:
        /*1564*/ 	.word	index@(_ZN10layer_norm22ln_bwd_finalize_kernelINS_22Kernel_traits_finalizeILj2048Ef13__nv_bfloat16S2_S2_fjLb1ELj1024ELj4ENS_18Kernel_traits_baseILj2048EfS2_S2_S2_fjLj1024EEEEELb1ELb0EEEvNS_9BwdParamsE)
        /*1568*/ 	.word	0x00000000


	//----- nvinfo : EIATTR_MIN_STACK_SIZE
	.align		4
.L_913:
        /*156c*/ 	.byte	0x04, 0x12
        /*156e*/ 	.short	(.L_915 - .L_914)
	.align		4
.L_914:
        /*1570*/ 	.word	index@(_ZN10layer_norm13ln_bwd_kernelINS_13Kernel_traitsIf13__nv_bfloat16S2_S2_fjLj2048ELj1ELj1ELj4ELj16ENS_18Kernel_traits_baseILj2048EfS2_S2_S2_fjLj128EEEEELb1ELb1ELb1ELb0EEEvNS_9BwdParamsE)
        /*1574*/ 	.word	0x00000000


	//----- nvinfo : EIATTR_MIN_STACK_SIZE
	.align		4
.L_915:
        /*1578*/ 	.byte	0x04, 0x12
        /*157a*/ 	.short	(.L_917 - .L_916)
	.align		4
.L_916:
        /*157c*/ 	.word	index@(_ZN10layer_norm22ln_bwd_finalize_kernelINS_22Kernel_traits_finalizeILj2048Ef13__nv_bfloat16S2_S2_fjLb1ELj1024ELj4ENS_18Kernel_traits_baseILj2048EfS2_S2_S2_fjLj1024EEEEELb1ELb1EEEvNS_9BwdParamsE)
        /*1580*/ 	.word	0x00000000


	//----- nvinfo : EIATTR_MIN_STACK_SIZE
	.align		4
.L_917:
        /*1584*/ 	.byte	0x04, 0x12
        /*1586*/ 	.short	(.L_919 - .L_918)
	.align		4
.L_918:
        /*1588*/ 	.word	index@(_ZN10layer_norm13ln_bwd_kernelINS_13Kernel_traitsIf13__nv_bfloat16S2_S2_fjLj2048ELj1ELj1ELj4ELj16ENS_18Kernel_traits_baseILj2048EfS2_S2_S2_fjLj128EEEEELb1ELb1ELb1ELb1EEEvNS_9BwdParamsE)
        /*158c*/ 	.word	0x00000000


	//----- nvinfo : EIATTR_MIN_STACK_SIZE
	.align		4
.L_919:
        /*1590*/ 	.byte	0x04, 0x12
        /*1592*/ 	.short	(.L_921 - .L_920)
	.align		4
.L_920:
        /*1594*/ 	.word	index@(_ZN10layer_norm13ln_bwd_kernelINS_13Kernel_traitsI13__nv_bfloat16S2_fS2_fjLj2048ELj1ELj1ELj4ELj16ENS_18Kernel_traits_baseILj2048ES2_S2_fS2_fjLj128EEEEELb0ELb0ELb0ELb0EEEvNS_9BwdParamsE)
        /*1598*/ 	.word	0x00000000


	//----- nvinfo : EIATTR_MIN_STACK_SIZE
	.align		4
.L_921:
        /*159c*/ 	.byte	0x04, 0x12
        /*159e*/ 	.short	(.L_923 - .L_922)
	.align		4
.L_922:
        /*15a0*/ 	.word	index@(_ZN10layer_norm13ln_bwd_kernelINS_13Kernel_traitsI13__nv_bfloat16S2_fS2_fjLj2048ELj1ELj1ELj4ELj16ENS_18Kernel_traits_baseILj2048ES2_S2_fS2_fjLj128EEEEELb0ELb0ELb0ELb1EEEvNS_9BwdParamsE)
        /*15a4*/ 	.word	0x00000000


	//----- nvinfo : EIATTR_MIN_STACK_SIZE
	.align		4
.L_923:
        /*15a8*/ 	.byte	0x04, 0x12
        /*15aa*/ 	.short	(.L_925 - .L_924)
	.align		4
.L_924:
        /*15ac*/ 	.word	index@(_ZN10layer_norm13ln_bwd_kernelINS_13Kernel_traitsI13__nv_bfloat16S2_fS2_fjLj2048ELj1ELj1ELj4ELj16ENS_18Kernel_traits_baseILj2048ES2_S2_fS2_fjLj128EEEEELb0ELb0ELb1ELb0EEEvNS_9BwdParamsE)
        /*15b0*/ 	.word	0x00000000


	//----- nvinfo : EIATTR_MIN_STACK_SIZE
	.align		4
.L_925:
        /*15b4*/ 	.byte	0x04, 0x12
        /*15b6*/ 	.short	(.L_927 - .L_926)
	.align		4
.L_926:
        /*15b8*/ 	.word	index@(_ZN10layer_norm13ln_bwd_kernelINS_13Kernel_traitsI13__nv_bfloat16S2_fS2_fjLj2048ELj1ELj1ELj4ELj16ENS_18Kernel_traits_baseILj2048ES2_S2_fS2_fjLj128EEEEELb0ELb0ELb1ELb1EEEvNS_9BwdParamsE)
        /*15bc*/ 	.word	0x00000000


	//----- nvinfo : EIATTR_MIN_STACK_SIZE
	.align		4
.L_927:
        /*15c0*/ 	.byte	0x04, 0x12
        /*15c2*/ 	.short	(.L_929 - .L_928)
	.align		4
.L_928:
        /*15c4*/ 	.word	index@(_ZN10layer_norm13ln_bwd_kernelINS_13Kernel_traitsI13__nv_bfloat16S2_fS2_fjLj2048ELj1ELj1ELj4ELj16ENS_18Kernel_traits_baseILj2048ES2_S2_fS2_fjLj128EEEEELb0ELb1ELb0ELb0EEEvNS_9BwdParamsE)
        /*15c8*/ 	.word	0x00000000


	//----- nvinfo : EIATTR_MIN_STACK_SIZE
	.align		4
.L_929:
        /*15cc*/ 	.byte	0x04, 0x12
        /*15ce*/ 	.short	(.L_931 - .L_930)
	.align		4
.L_930:
        /*15d0*/ 	.word	index@(_ZN10layer_norm13ln_bwd_kernelINS_13Kernel_traitsI13__nv_bfloat16S2_fS2_fjLj2048ELj1ELj1ELj4ELj16ENS_18Kernel_traits_baseILj2048ES2_S2_fS2_fjLj128EEEEELb0ELb1ELb0ELb1EEEvNS_9BwdParamsE)
        /*15d4*/ 	.word	0x00000000


	//----- nvinfo : EIATTR_MIN_STACK_SIZE
	.align		4
.L_931:
        /*15d8*/ 	.byte	0x04, 0x12
        /*15da*/ 	.short	(.L_933 - .L_932)
	.align		4
.L_932:
        /*15dc*/ 	.word	index@(_ZN10layer_norm13ln_bwd_kernelINS_13Kernel_traitsI13__nv_bfloat16S2_fS2_fjLj2048ELj1ELj1ELj4ELj16ENS_18Kernel_traits_baseILj2048ES2_S2_fS2_fjLj128EEEEELb0ELb1ELb1ELb0EEEvNS_9BwdParamsE)
        /*15e0*/ 	.word	0x00000000


	//----- nvinfo : EIATTR_MIN_STACK_SIZE
	.align		4
.L_933:
        /*15e4*/ 	.byte	0x04, 0x12
        /*15e6*/ 	.short	(.L_935 - .L_934)
	.align		4
.L_934:
        /*15e8*/ 	.word	index@(_ZN10layer_norm13ln_bwd_kernelINS_13Kernel_traitsI13__nv_bfloat16S2_fS2_fjLj2048ELj1ELj1ELj4ELj16ENS_18Kernel_traits_baseILj2048ES2_S2_fS2_fjLj128EEEEELb0ELb1ELb1ELb1EEEvNS_9BwdParamsE)
        /*15ec*/ 	.word	0x00000000


	//----- nvinfo : EIATTR_MIN_STACK_SIZE
	.align		4
.L_935:
        /*15f0*/ 	.byte	0x04, 0x12
        /*15f2*/ 	.short	(.L_937 - .L_936)
	.align		4
.L_936:
        /*15f4*/ 	.word	index@(_ZN10layer_norm13ln_bwd_kernelINS_13Kernel_traitsI13__nv_bfloat16S2_fS2_fjLj2048ELj1ELj1ELj4ELj16ENS_18Kernel_traits_baseILj2048ES2_S2_fS2_fjLj128EEEEELb1ELb0ELb0ELb0EEEvNS_9BwdParamsE)
        /*15f8*/ 	.word	0x00000000


	//----- nvinfo : EIATTR_MIN_STACK_SIZE
	.align		4
.L_937:
        /*15fc*/ 	.byte	0x04, 0x12
        /*15fe*/ 	.short	(.L_939 - .L_938)
	.align		4
.L_938:
        /*1600*/ 	.word	index@(_ZN10layer_norm13ln_bwd_kernelINS_13Kernel_traitsI13__nv_bfloat16S2_fS2_fjLj2048ELj1ELj1ELj4ELj16ENS_18Kernel_traits_baseILj2048ES2_S2_fS2_fjLj128EEEEELb1ELb0ELb0ELb1EEEvNS_9BwdParamsE)
        /*1604*/ 	.word	0x00000000


	//----- nvinfo : EIATTR_MIN_STACK_SIZE
	.align		4
.L_939:
        /*1608*/ 	.byte	0x04, 0x12
        /*160a*/ 	.short	(.L_941 - .L_940)
	.align		4
.L_940:
        /*160c*/ 	.word	index@(_ZN10layer_norm22ln_bwd_finalize_kernelINS_22Kernel_traits_finalizeILj2048E13__nv_bfloat16S2_fS2_fjLb0ELj1024ELj4ENS_18Kernel_traits_baseILj2048ES2_S2_fS2_fjLj1024EEEEELb0ELb0EEEvNS_9BwdParamsE)
        /*1610*/ 	.word	0x00000000


	//----- nvinfo : EIATTR_MIN_STACK_SIZE
	.align		4
.L_941:
        /*1614*/ 	.byte	0x04, 0x12
        /*1616*/ 	.short	(.L_943 - .L_942)
	.align		4
.L_942:
        /*1618*/ 	.word	index@(_ZN10layer_norm13ln_bwd_kernelINS_13Kernel_traitsI13__nv_bfloat16S2_fS2_fjLj2048ELj1ELj1ELj4ELj16ENS_18Kernel_traits_baseILj2048ES2_S2_fS2_fjLj128EEEEELb1ELb0ELb1ELb0EEEvNS_9BwdParamsE)
        /*161c*/ 	.word	0x00000000


	//----- nvinfo : EIATTR_MIN_STACK_SIZE
	.align		4
.L_943:
        /*1620*/ 	.byte	0x04, 0x12
        /*1622*/ 	.short	(.L_945 - .L_944)
	.align		4
.L_944:
        /*1624*/ 	.word	index@(_ZN10layer_norm22ln_bwd_finalize_kernelINS_22Kernel_traits_finalizeILj2048E13__nv_bfloat16S2_fS2_fjLb0ELj1024ELj4ENS_18Kernel_traits_baseILj2048ES2_S2_fS2_fjLj1024EEEEELb0ELb1EEEvNS_9BwdParamsE)
        /*1628*/ 	.word	0x00000000


	//----- nvinfo : EIATTR_MIN_STACK_SIZE
	.align		4
.L_945:
        /*162c*/ 	.byte	0x04, 0x12
        /*162e*/ 	.short	(.L_947 - .L_946)
	.align		4
.L_946:
        /*1630*/ 	.word	index@(_ZN10layer_norm13ln_bwd_kernelINS_13Kernel_traitsI13__nv_bfloat16S2_fS2_fjLj2048ELj1ELj1ELj4ELj16ENS_18Kernel_traits_baseILj2048ES2_S2_fS2_fjLj128EEEEELb1ELb0ELb1ELb1EEEvNS_9BwdParamsE)
        /*1634*/ 	.word	0x00000000


	//----- nvinfo : EIATTR_MIN_STACK_SIZE
	.align		4
.L_947:
        /*1638*/ 	.byte	0x04, 0x12
        /*163a*/ 	.short	(.L_949 - .L_948)
	.align		4
.L_948:
        /*163c*/ 	.word	index@(_ZN10layer_norm13ln_bwd_kernelINS_13Kernel_traitsI13__nv_bfloat16S2_fS2_fjLj2048ELj1ELj1ELj4ELj16ENS_18Kernel_traits_baseILj2048ES2_S2_fS2_fjLj128EEEEELb1ELb1ELb0ELb0EEEvNS_9BwdParamsE)
        /*1640*/ 	.word	0x00000000


	//----- nvinfo : EIATTR_MIN_STACK_SIZE
	.align		4
.L_949:
        /*1644*/ 	.byte	0x04, 0x12
        /*1646*/ 	.short	(.L_951 - .L_950)
	.align		4
.L_950:
        /*1648*/ 	.word	index@(_ZN10layer_norm13ln_bwd_kernelINS_13Kernel_traitsI13__nv_bfloat16S2_fS2_fjLj2048ELj1ELj1ELj4ELj16ENS_18Kernel_traits_baseILj2048ES2_S2_fS2_fjLj128EEEEELb1ELb1ELb0ELb1EEEvNS_9BwdParamsE)
        /*164c*/ 	.word	0x00000000


	//----- nvinfo : EIATTR_MIN_STACK_SIZE
	.align		4
.L_951:
        /*1650*/ 	.byte	0x04, 0x12
        /*1652*/ 	.short	(.L_953 - .L_952)
	.align		4
.L_952:
        /*1654*/ 	.word	index@(_ZN10layer_norm22ln_bwd_finalize_kernelINS_22Kernel_traits_finalizeILj2048E13__nv_bfloat16S2_fS2_fjLb1ELj1024ELj4ENS_18Kernel_traits_baseILj2048ES2_S2_fS2_fjLj1024EEEEELb1ELb0EEEvNS_9BwdParamsE)
        /*1658*/ 	.word	0x00000000


	//----- nvinfo : EIATTR_MIN_STACK_SIZE
	.align		4
.L_953:
        /*165c*/ 	.byte	0x04, 0x12
        /*165e*/ 	.short	(.L_955 - .L_954)
	.align		4
.L_954:
        /*1660*/ 	.word	index@(_ZN10layer_norm13ln_bwd_kernelINS_13Kernel_traitsI13__nv_bfloat16S2_fS2_fjLj2048ELj1ELj1ELj4ELj16ENS_18Kernel_traits_baseILj2048ES2_S2_fS2_fjLj128EEEEELb1ELb1ELb1ELb0EEEvNS_9BwdParamsE)
        /*1664*/ 	.word	0x00000000


	//----- nvinfo : EIATTR_MIN_STACK_SIZE
	.align		4
.L_955:
        /*1668*/ 	.byte	0x04, 0x12
        /*166a*/ 	.short	(.L_957 - .L_956)
	.align		4
.L_956:
        /*166c*/ 	.word	index@(_ZN10layer_norm22ln_bwd_finalize_kernelINS_22Kernel_traits_finalizeILj2048E13__nv_bfloat16S2_fS2_fjLb1ELj1024ELj4ENS_18Kernel_traits_baseILj2048ES2_S2_fS2_fjLj1024EEEEELb1ELb1EEEvNS_9BwdParamsE)
        /*1670*/ 	.word	0x00000000


	//----- nvinfo : EIATTR_MIN_STACK_SIZE
	.align		4
.L_957:
        /*1674*/ 	.byte	0x04, 0x12
        /*1676*/ 	.short	(.L_959 - .L_958)
	.align		4
.L_958:
        /*1678*/ 	.word	index@(_ZN10layer_norm13ln_bwd_kernelINS_13Kernel_traitsI13__nv_bfloat16S2_fS2_fjLj2048ELj1ELj1ELj4ELj16ENS_18Kernel_traits_baseILj2048ES2_S2_fS2_fjLj128EEEEELb1ELb1ELb1ELb1EEEvNS_9BwdParamsE)
        /*167c*/ 	.word	0x00000000


	//----- nvinfo : EIATTR_MIN_STACK_SIZE
	.align		4
.L_959:
        /*1680*/ 	.byte	0x04, 0x12
        /*1682*/ 	.short	(.L_961 - .L_960)
	.align		4
.L_960:
        /*1684*/ 	.word	index@(_ZN10layer_norm13ln_bwd_kernelINS_13Kernel_traitsIf13__nv_bfloat16fS2_fjLj2048ELj1ELj1ELj4ELj16ENS_18Kernel_traits_baseILj2048EfS2_fS2_fjLj128EEEEELb0ELb0ELb0ELb0EEEvNS_9BwdParamsE)
        /*1688*/ 	.word	0x00000000


	//----- nvinfo : EIATTR_MIN_STACK_SIZE
	.align		4
.L_961:
        /*168c*/ 	.byte	0x04, 0x12
        /*168e*/ 	.short	(.L_963 - .L_962)
	.align		4
.L_962:
        /*1690*/ 	.word	index@(_ZN10layer_norm13ln_bwd_kernelINS_13Kernel_traitsIf13__nv_bfloat16fS2_fjLj2048ELj1ELj1ELj4ELj16ENS_18Kernel_traits_baseILj2048EfS2_fS2_fjLj128EEEEELb0ELb0ELb0ELb1EEEvNS_9BwdParamsE)
        /*1694*/ 	.word	0x00000000


	//----- nvinfo : EIATTR_MIN_STACK_SIZE
	.align		4
.L_963:
        /*1698*/ 	.byte	0x04, 0x12
        /*169a*/ 	.short	(.L_965 - .L_964)
	.align		4
.L_964:
        /*169c*/ 	.word	index@(_ZN10layer_norm13ln_bwd_kernelINS_13Kernel_traitsIf13__nv_bfloat16fS2_fjLj2048ELj1ELj1ELj4ELj16ENS_18Kernel_traits_baseILj2048EfS2_fS2_fjLj128EEEEELb0ELb0ELb1ELb0EEEvNS_9BwdParamsE)
        /*16a0*/ 	.word	0x00000000


	//----- nvinfo : EIATTR_MIN_STACK_SIZE
	.align		4
.L_965:
        /*16a4*/ 	.byte	0x04, 0x12
        /*16a6*/ 	.short	(.L_967 - .L_966)
	.align		4
.L_966:
        /*16a8*/ 	.word	index@(_ZN10layer_norm13ln_bwd_kernelINS_13Kernel_traitsIf13__nv_bfloat16fS2_fjLj2048ELj1ELj1ELj4ELj16ENS_18Kernel_traits_baseILj2048EfS2_fS2_fjLj128EEEEELb0ELb0ELb1ELb1EEEvNS_9BwdParamsE)
        /*16ac*/ 	.word	0x00000000


	//----- nvinfo : EIATTR_MIN_STACK_SIZE
	.align		4
.L_967:
        /*16b0*/ 	.byte	0x04, 0x12
        /*16b2*/ 	.short	(.L_969 - .L_968)
	.align		4
.L_968:
        /*16b4*/ 	.word	index@(_ZN10layer_norm13ln_bwd_kernelINS_13Kernel_traitsIf13__nv_bfloat16fS2_fjLj2048ELj1ELj1ELj4ELj16ENS_18Kernel_traits_baseILj2048EfS2_fS2_fjLj128EEEEELb0ELb1ELb0ELb0EEEvNS_9BwdParamsE)
        /*16b8*/ 	.word	0x00000000


	//----- nvinfo : EIATTR_MIN_STACK_SIZE
	.align		4
.L_969:
        /*16bc*/ 	.byte	0x04, 0x12
        /*16be*/ 	.short	(.L_971 - .L_970)
	.align		4
.L_970:
        /*16c0*/ 	.word	index@(_ZN10layer_norm13ln_bwd_kernelINS_13Kernel_traitsIf13__nv_bfloat16fS2_fjLj2048ELj1ELj1ELj4ELj16ENS_18Kernel_traits_baseILj2048EfS2_fS2_fjLj128EEEEELb0ELb1ELb0ELb1EEEvNS_9BwdParamsE)
        /*16c4*/ 	.word	0x00000000


	//----- nvinfo : EIATTR_MIN_STACK_SIZE
	.align		4
.L_971:
        /*16c8*/ 	.byte	0x04, 0x12
        /*16ca*/ 	.short	(.L_973 - .L_972)
	.align		4
.L_972:
        /*16cc*/ 	.word	index@(_ZN10layer_norm13ln_bwd_kernelINS_13Kernel_traitsIf13__nv_bfloat16fS2_fjLj2048ELj1ELj1ELj4ELj16ENS_18Kernel_traits_baseILj2048EfS2_fS2_fjLj128EEEEELb0ELb1ELb1ELb0EEEvNS_9BwdParamsE)
        /*16d0*/ 	.word	0x00000000


	//----- nvinfo : EIATTR_MIN_STACK_SIZE
	.align		4
.L_973:
        /*16d4*/ 	.byte	0x04, 0x12
        /*16d6*/ 	.short	(.L_975 - .L_974)
	.align		4
.L_974:
        /*16d8*/ 	.word	index@(_ZN10layer_norm13ln_bwd_kernelINS_13Kernel_traitsIf13__nv_bfloat16fS2_fjLj2048ELj1ELj1ELj4ELj16ENS_18Kernel_traits_baseILj2048EfS2_fS2_fjLj128EEEEELb0ELb1ELb1ELb1EEEvNS_9BwdParamsE)
        /*16dc*/ 	.word	0x00000000


	//----- nvinfo : EIATTR_MIN_STACK_SIZE
	.align		4
.L_975:
        /*16e0*/ 	.byte	0x04, 0x12
        /*16e2*/ 	.short	(.L_977 - .L_976)
	.align		4
.L_976:
        /*16e4*/ 	.word	index@(_ZN10layer_norm13ln_bwd_kernelINS_13Kernel_traitsIf13__nv_bfloat16fS2_fjLj2048ELj1ELj1ELj4ELj16ENS_18Kernel_traits_baseILj2048EfS2_fS2_fjLj128EEEEELb1ELb0ELb0ELb0EEEvNS_9BwdParamsE)
        /*16e8*/ 	.word	0x00000000


	//----- nvinfo : EIATTR_MIN_STACK_SIZE
	.align		4
.L_977:
        /*16ec*/ 	.byte	0x04, 0x12
        /*16ee*/ 	.short	(.L_979 - .L_978)
	.align		4
.L_978:
        /*16f0*/ 	.word	index@(_ZN10layer_norm13ln_bwd_kernelINS_13Kernel_traitsIf13__nv_bfloat16fS2_fjLj2048ELj1ELj1ELj4ELj16ENS_18Kernel_traits_baseILj2048EfS2_fS2_fjLj128EEEEELb1ELb0ELb0ELb1EEEvNS_9BwdParamsE)
        /*16f4*/ 	.word	0x00000000


	//----- nvinfo : EIATTR_MIN_STACK_SIZE
	.align		4
.L_979:
        /*16f8*/ 	.byte	0x04, 0x12
        /*16fa*/ 	.short	(.L_981 - .L_980)
	.align		4
.L_980:
        /*16fc*/ 	.word	index@(_ZN10layer_norm22ln_bwd_finalize_kernelINS_22Kernel_traits_finalizeILj2048Ef13__nv_bfloat16fS2_fjLb0ELj1024ELj4ENS_18Kernel_traits_baseILj2048EfS2_fS2_fjLj1024EEEEELb0ELb0EEEvNS_9BwdParamsE)
        /*1700*/ 	.word	0x00000000


	//----- nvinfo : EIATTR_MIN_STACK_SIZE
	.align		4
.L_981:
        /*1704*/ 	.byte	0x04, 0x12
        /*1706*/ 	.short	(.L_983 - .L_982)
	.align		4
.L_982:
        /*1708*/ 	.word	index@(_ZN10layer_norm13ln_bwd_kernelINS_13Kernel_traitsIf13__nv_bfloat16fS2_fjLj2048ELj1ELj1ELj4ELj16ENS_18Kernel_traits_baseILj2048EfS2_fS2_fjLj128EEEEELb1ELb0ELb1ELb0EEEvNS_9BwdParamsE)
        /*170c*/ 	.word	0x00000000


	//----- nvinfo : EIATTR_MIN_STACK_SIZE
	.align		4
.L_983:
        /*1710*/ 	.byte	0x04, 0x12
        /*1712*/ 	.short	(.L_985 - .L_984)
	.align		4
.L_984:
        /*1714*/ 	.word	index@(_ZN10layer_norm22ln_bwd_finalize_kernelINS_22Kernel_traits_finalizeILj2048Ef13__nv_bfloat16fS2_fjLb0ELj1024ELj4ENS_18Kernel_traits_baseILj2048EfS2_fS2_fjLj1024EEEEELb0ELb1EEEvNS_9BwdParamsE)
        /*1718*/ 	.word	0x00000000


	//----- nvinfo : EIATTR_MIN_STACK_SIZE
	.align		4
.L_985:
        /*171c*/ 	.byte	0x04, 0x12
        /*171e*/ 	.short	(.L_987 - .L_986)
	.align		4
.L_986:
        /*1720*/ 	.word	index@(_ZN10layer_norm13ln_bwd_kernelINS_13Kernel_traitsIf13__nv_bfloat16fS2_fjLj2048ELj1ELj1ELj4ELj16ENS_18Kernel_traits_baseILj2048EfS2_fS2_fjLj128EEEEELb1ELb0ELb1ELb1EEEvNS_9BwdParamsE)
        /*1724*/ 	.word	0x00000000


	//----- nvinfo : EIATTR_MIN_STACK_SIZE
	.align		4
.L_987:
        /*1728*/ 	.byte	0x04, 0x12
        /*172a*/ 	.short	(.L_989 - .L_988)
	.align		4
.L_988:
        /*172c*/ 	.word	index@(_ZN10layer_norm13ln_bwd_kernelINS_13Kernel_traitsIf13__nv_bfloat16fS2_fjLj2048ELj1ELj1ELj4ELj16ENS_18Kernel_traits_baseILj2048EfS2_fS2_fjLj128EEEEELb1ELb1ELb0ELb0EEEvNS_9BwdParamsE)
        /*1730*/ 	.word	0x00000000


	//----- nvinfo : EIATTR_MIN_STACK_SIZE
	.align		4
.L_989:
        /*1734*/ 	.byte	0x04, 0x12
        /*1736*/ 	.short	(.L_991 - .L_990)
	.align		4
.L_990:
        /*1738*/ 	.word	index@(_ZN10layer_norm13ln_bwd_kernelINS_13Kernel_traitsIf13__nv_bfloat16fS2_fjLj2048ELj1ELj1ELj4ELj16ENS_18Kernel_traits_baseILj2048EfS2_fS2_fjLj128EEEEELb1ELb1ELb0ELb1EEEvNS_9BwdParamsE)
        /*173c*/ 	.word	0x00000000


	//----- nvinfo : EIATTR_MIN_STACK_SIZE
	.align		4
.L_991:
        /*1740*/ 	.byte	0x04, 0x12
        /*1742*/ 	.short	(.L_993 - .L_992)
	.align		4
.L_992:
        /*1744*/ 	.word	index@(_ZN10layer_norm22ln_bwd_finalize_kernelINS_22Kernel_traits_finalizeILj2048Ef13__nv_bfloat16fS2_fjLb1ELj1024ELj4ENS_18Kernel_traits_baseILj2048EfS2_fS2_fjLj1024EEEEELb1ELb0EEEvNS_9BwdParamsE)
        /*1748*/ 	.word	0x00000000


	//----- nvinfo : EIATTR_MIN_STACK_SIZE
	.align		4
.L_993:
        /*174c*/ 	.byte	0x04, 0x12
        /*174e*/ 	.short	(.L_995 - .L_994)
	.align		4
.L_994:
        /*1750*/ 	.word	index@(_ZN10layer_norm13ln_bwd_kernelINS_13Kernel_traitsIf13__nv_bfloat16fS2_fjLj2048ELj1ELj1ELj4ELj16ENS_18Kernel_traits_baseILj2048EfS2_fS2_fjLj128EEEEELb1ELb1ELb1ELb0EEEvNS_9BwdParamsE)
        /*1754*/ 	.word	0x00000000


	//----- nvinfo : EIATTR_MIN_STACK_SIZE
	.align		4
.L_995:
        /*1758*/ 	.byte	0x04, 0x12
        /*175a*/ 	.short	(.L_997 - .L_996)
	.align		4
.L_996:
        /*175c*/ 	.word	index@(_ZN10layer_norm22ln_bwd_finalize_kernelINS_22Kernel_traits_finalizeILj2048Ef13__nv_bfloat16fS2_fjLb1ELj1024ELj4ENS_18Kernel_traits_baseILj2048EfS2_fS2_fjLj1024EEEEELb1ELb1EEEvNS_9BwdParamsE)
        /*1760*/ 	.word	0x00000000


	//----- nvinfo : EIATTR_MIN_STACK_SIZE
	.align		4
.L_997:
        /*1764*/ 	.byte	0x04, 0x12
        /*1766*/ 	.short	(.L_999 - .L_998)
	.align		4
.L_998:
        /*1768*/ 	.word	index@(_ZN10layer_norm13ln_bwd_kernelINS_13Kernel_traitsIf13__nv_bfloat16fS2_fjLj2048ELj1ELj1ELj4ELj16ENS_18Kernel_traits_baseILj2048EfS2_fS2_fjLj128EEEEELb1ELb1ELb1ELb1EEEvNS_9BwdParamsE)
        /*176c*/ 	.word	0x00000000


	//----- nvinfo : EIATTR_MIN_STACK_SIZE
	.align		4
.L_999:
        /*1770*/ 	.byte	0x04, 0x12
        /*1772*/ 	.short	(.L_1001 - .L_1000)
	.align		4
.L_1000:
        /*1774*/ 	.word	index@(_ZN10layer_norm13ln_bwd_kernelINS_13Kernel_traitsIf6__halfS2_S2_fjLj2048ELj1ELj1ELj4ELj16ENS_18Kernel_traits_baseILj2048EfS2_S2_S2_fjLj128EEEEELb0ELb0ELb0ELb0EEEvNS_9BwdParamsE)
        /*1778*/ 	.word	0x00000000


	//----- nvinfo : EIATTR_MIN_STACK_SIZE
	.align		4
.L_1001:
        /*177c*/ 	.byte	0x04, 0x12
        /*177e*/ 	.short	(.L_1003 - .L_1002)
	.align		4
.L_1002:
        /*1780*/ 	.word	index@(_ZN10layer_norm13ln_bwd_kernelINS_13Kernel_traitsIf6__halfS2_S2_fjLj2048ELj1ELj1ELj4ELj16ENS_18Kernel_traits_baseILj2048EfS2_S2_S2_fjLj128EEEEELb0ELb0ELb0ELb1EEEvNS_9BwdParamsE)
        /*1784*/ 	.word	0x00000000


	//----- nvinfo : EIATTR_MIN_STACK_SIZE
	.align		4
.L_1003:
        /*1788*/ 	.byte	0x04, 0x12
        /*178a*/ 	.short	(.L_1005 - .L_1004)
	.align		4
.L_1004:
        /*178c*/ 	.word	index@(_ZN10layer_norm13ln_bwd_kernelINS_13Kernel_traitsIf6__halfS2_S2_fjLj2048ELj1ELj1ELj4ELj16ENS_18Kernel_traits_baseILj2048EfS2_S2_S2_fjLj128EEEEELb0ELb0ELb1ELb0EEEvNS_9BwdParamsE)
        /*1790*/ 	.word	0x00000000


	//----- nvinfo : EIATTR_MIN_STACK_SIZE
	.align		4
.L_1005:
        /*1794*/ 	.byte	0x04, 0x12
        /*1796*/ 	.short	(.L_1007 - .L_1006)
	.align		4
.L_1006:
        /*1798*/ 	.word	index@(_ZN10layer_norm13ln_bwd_kernelINS_13Kernel_traitsIf6__halfS2_S2_fjLj2048ELj1ELj1ELj4ELj16ENS_18Kernel_traits_baseILj2048EfS2_S2_S2_fjLj128EEEEELb0ELb0ELb1ELb1EEEvNS_9BwdParamsE)
        /*179c*/ 	.word	0x00000000


	//----- nvinfo : EIATTR_MIN_STACK_SIZE
	.align		4
.L_1007:
        /*17a0*/ 	.byte	0x04, 0x12
        /*17a2*/ 	.short	(.L_1009 - .L_1008)
	.align		4
.L_1008:
        /*17a4*/ 	.word	index@(_ZN10layer_norm13ln_bwd_kernelINS_13Kernel_traitsIf6__halfS2_S2_fjLj2048ELj1ELj1ELj4ELj16ENS_18Kernel_traits_baseILj2048EfS2_S2_S2_fjLj128EEEEELb0ELb1ELb0ELb0EEEvNS_9BwdParamsE)
        /*17a8*/ 	.word	0x00000000


	//----- nvinfo : EIATTR_MIN_STACK_SIZE
	.align		4
.L_1009:
        /*17ac*/ 	.byte	0x04, 0x12
        /*17ae*/ 	.short	(.L_1011 - .L_1010)
	.align		4
.L_1010:
        /*17b0*/ 	.word	index@(_ZN10layer_norm13ln_bwd_kernelINS_13Kernel_traitsIf6__halfS2_S2_fjLj2048ELj1ELj1ELj4ELj16ENS_18Kernel_traits_baseILj2048EfS2_S2_S2_fjLj128EEEEELb0ELb1ELb0ELb1EEEvNS_9BwdParamsE)
        /*17b4*/ 	.word	0x00000000


	//----- nvinfo : EIATTR_MIN_STACK_SIZE
	.align		4
.L_1011:
        /*17b8*/ 	.byte	0x04, 0x12
        /*17ba*/ 	.short	(.L_1013 - .L_1012)
	.align		4
.L_1012:
        /*17bc*/ 	.word	index@(_ZN10layer_norm13ln_bwd_kernelINS_13Kernel_traitsIf6__halfS2_S2_fjLj2048ELj1ELj1ELj4ELj16ENS_18Kernel_traits_baseILj2048EfS2_S2_S2_fjLj128EEEEELb0ELb1ELb1ELb0EEEvNS_9BwdParamsE)
        /*17c0*/ 	.word	0x00000000


	//----- nvinfo : EIATTR_MIN_STACK_SIZE
	.align		4
.L_1013:
        /*17c4*/ 	.byte	0x04, 0x12
        /*17c6*/ 	.short	(.L_1015 - .L_1014)
	.align		4
.L_1014:
        /*17c8*/ 	.word	index@(_ZN10layer_norm13ln_bwd_kernelINS_13Kernel_traitsIf6__halfS2_S2_fjLj2048ELj1ELj1ELj4ELj16ENS_18Kernel_traits_baseILj2048EfS2_S2_S2_fjLj128EEEEELb0ELb1ELb1ELb1EEEvNS_9BwdParamsE)
        /*17cc*/ 	.word	0x00000000


	//----- nvinfo : EIATTR_MIN_STACK_SIZE
	.align		4
.L_1015:
        /*17d0*/ 	.byte	0x04, 0x12
        /*17d2*/ 	.short	(.L_1017 - .L_1016)
	.align		4
.L_1016:
        /*17d4*/ 	.word	index@(_ZN10layer_norm13ln_bwd_kernelINS_13Kernel_traitsIf6__halfS2_S2_fjLj2048ELj1ELj1ELj4ELj16ENS_18Kernel_traits_baseILj2048EfS2_S2_S2_fjLj128EEEEELb1ELb0ELb0ELb0EEEvNS_9BwdParamsE)
        /*17d8*/ 	.word	0x00000000


	//----- nvinfo : EIATTR_MIN_STACK_SIZE
	.align		4
.L_1017:
        /*17dc*/ 	.byte	0x04, 0x12
        /*17de*/ 	.short	(.L_1019 - .L_1018)
	.align		4
.L_1018:
        /*17e0*/ 	.word	index@(_ZN10layer_norm13ln_bwd_kernelINS_13Kernel_traitsIf6__halfS2_S2_fjLj2048ELj1ELj1ELj4ELj16ENS_18Kernel_traits_baseILj2048EfS2_S2_S2_fjLj128EEEEELb1ELb0ELb0ELb1EEEvNS_9BwdParamsE)
        /*17e4*/ 	.word	0x00000000


	//----- nvinfo : EIATTR_MIN_STACK_SIZE
	.align		4
.L_1019:
        /*17e8*/ 	.byte	0x04, 0x12
        /*17ea*/ 	.short	(.L_1021 - .L_1020)
	.align		4
.L_1020:
        /*17ec*/ 	.word	index@(_ZN10layer_norm22ln_bwd_finalize_kernelINS_22Kernel_traits_finalizeILj2048Ef6__halfS2_S2_fjLb0ELj1024ELj4ENS_18Kernel_traits_baseILj2048EfS2_S2_S2_fjLj1024EEEEELb0ELb0EEEvNS_9BwdParamsE)
        /*17f0*/ 	.word	0x00000000


	//----- nvinfo : EIATTR_MIN_STACK_SIZE
	.align		4
.L_1021:
        /*17f4*/ 	.byte	0x04, 0x12
        /*17f6*/ 	.short	(.L_1023 - .L_1022)
	.align		4
.L_1022:
        /*17f8*/ 	.word	index@(_ZN10layer_norm13ln_bwd_kernelINS_13Kernel_traitsIf6__halfS2_S2_fjLj2048ELj1ELj1ELj4ELj16ENS_18Kernel_traits_baseILj2048EfS2_S2_S2_fjLj128EEEEELb1ELb0ELb1ELb0EEEvNS_9BwdParamsE)
        /*17fc*/ 	.word	0x00000000


	//----- nvinfo : EIATTR_MIN_STACK_SIZE
	.align		4
.L_1023:
        /*1800*/ 	.byte	0x04, 0x12
        /*1802*/ 	.short	(.L_1025 - .L_1024)
	.align		4
.L_1024:
        /*1804*/ 	.word	index@(_ZN10layer_norm22ln_bwd_finalize_kernelINS_22Kernel_traits_finalizeILj2048Ef6__halfS2_S2_fjLb0ELj1024ELj4ENS_18Kernel_traits_baseILj2048EfS2_S2_S2_fjLj1024EEEEELb0ELb1EEEvNS_9BwdParamsE)
        /*1808*/ 	.word	0x00000000


	//----- nvinfo : EIATTR_MIN_STACK_SIZE
	.align		4
.L_1025:
        /*180c*/ 	.byte	0x04, 0x12
        /*180e*/ 	.short	(.L_1027 - .L_1026)
	.align		4
.L_1026:
        /*1810*/ 	.word	index@(_ZN10layer_norm13ln_bwd_kernelINS_13Kernel_traitsIf6__halfS2_S2_fjLj2048ELj1ELj1ELj4ELj16ENS_18Kernel_traits_baseILj2048EfS2_S2_S2_fjLj128EEEEELb1ELb0ELb1ELb1EEEvNS_9BwdParamsE)
        /*1814*/ 	.word	0x00000000


	//----- nvinfo : EIATTR_MIN_STACK_SIZE
	.align		4
.L_1027:
        /*1818*/ 	.byte	0x04, 0x12
        /*181a*/ 	.short	(.L_1029 - .L_1028)
	.align		4
.L_1028:
        /*181c*/ 	.word	index@(_ZN10layer_norm13ln_bwd_kernelINS_13Kernel_traitsIf6__halfS2_S2_fjLj2048ELj1ELj1ELj4ELj16ENS_18Kernel_traits_baseILj2048EfS2_S2_S2_fjLj128EEEEELb1ELb1ELb0ELb0EEEvNS_9BwdParamsE)
        /*1820*/ 	.word	0x00000000


	//----- nvinfo : EIATTR_MIN_STACK_SIZE
	.align		4
.L_1029:
        /*1824*/ 	.byte	0x04, 0x12
        /*1826*/ 	.short	(.L_1031 - .L_1030)
	.align		4
.L_1030:
        /*1828*/ 	.word	index@(_ZN10layer_norm13ln_bwd_kernelINS_13Kernel_traitsIf6__halfS2_S2_fjLj2048ELj1ELj1ELj4ELj16ENS_18Kernel_traits_baseILj2048EfS2_S2_S2_fjLj128EEEEELb1ELb1ELb0ELb1EEEvNS_9BwdParamsE)
        /*182c*/ 	.word	0x00000000


	//----- nvinfo : EIATTR_MIN_STACK_SIZE
	.align		4
.L_1031:
        /*1830*/ 	.byte	0x04, 0x12
        /*1832*/ 	.short	(.L_1033 - .L_1032)
	.align		4
.L_1032:
        /*1834*/ 	.word	index@(_ZN10layer_norm22ln_bwd_finalize_kernelINS_22Kernel_traits_finalizeILj2048Ef6__halfS2_S2_fjLb1ELj1024ELj4ENS_18Kernel_traits_baseILj2048EfS2_S2_S2_fjLj1024EEEEELb1ELb0EEEvNS_9BwdParamsE)
        /*1838*/ 	.word	0x00000000


	//----- nvinfo : EIATTR_MIN_STACK_SIZE
	.align		4
.L_1033:
        /*183c*/ 	.byte	0x04, 0x12
        /*183e*/ 	.short	(.L_1035 - .L_1034)
	.align		4
.L_1034:
        /*1840*/ 	.word	index@(_ZN10layer_norm13ln_bwd_kernelINS_13Kernel_traitsIf6__halfS2_S2_fjLj2048ELj1ELj1ELj4ELj16ENS_18Kernel_traits_baseILj2048EfS2_S2_S2_fjLj128EEEEELb1ELb1ELb1ELb0EEEvNS_9BwdParamsE)
        /*1844*/ 	.word	0x00000000


	//----- nvinfo : EIATTR_MIN_STACK_SIZE
	.align		4
.L_1035:
        /*1848*/ 	.byte	0x04, 0x12
        /*184a*/ 	.short	(.L_1037 - .L_1036)
	.align		4
.L_1036:
        /*184c*/ 	.word	index@(_ZN10layer_norm22ln_bwd_finalize_kernelINS_22Kernel_traits_finalizeILj2048Ef6__halfS2_S2_fjLb1ELj1024ELj4ENS_18Kernel_traits_baseILj2048EfS2_S2_S2_fjLj1024EEEEELb1ELb1EEEvNS_9BwdParamsE)
        /*1850*/ 	.word	0x00000000


	//----- nvinfo : EIATTR_MIN_STACK_SIZE
	.align		4
.L_1037:
        /*1854*/ 	.byte	0x04, 0x12
        /*1856*/ 	.short	(.L_1039 - .L_1038)
	.align		4
.L_1038:
        /*1858*/ 	.word	index@(_ZN10layer_norm13ln_bwd_kernelINS_13Kernel_traitsIf6__halfS2_S2_fjLj2048ELj1ELj1ELj4ELj16ENS_18Kernel_traits_baseILj2048EfS2_S2_S2_fjLj128EEEEELb1ELb1ELb1ELb1EEEvNS_9BwdParamsE)
        /*185c*/ 	.word	0x00000000


	//----- nvinfo : EIATTR_MIN_STACK_SIZE
	.align		4
.L_1039:
        /*1860*/ 	.byte	0x04, 0x12
        /*1862*/ 	.short	(.L_1041 - .L_1040)
	.align		4
.L_1040:
        /*1864*/ 	.word	index@(_ZN10layer_norm13ln_bwd_kernelINS_13Kernel_traitsI6__halfS2_fS2_fjLj2048ELj1ELj1ELj4ELj16ENS_18Kernel_traits_baseILj2048ES2_S2_fS2_fjLj128EEEEELb0ELb0ELb0ELb0EEEvNS_9BwdParamsE)
        /*1868*/ 	.word	0x00000000


	//----- nvinfo : EIATTR_MIN_STACK_SIZE
	.align		4
.L_1041:
        /*186c*/ 	.byte	0x04, 0x12
        /*186e*/ 	.short	(.L_1043 - .L_1042)
	.align		4
.L_1042:
        /*1870*/ 	.word	index@(_ZN10layer_norm13ln_bwd_kernelINS_13Kernel_traitsI6__halfS2_fS2_fjLj2048ELj1ELj1ELj4ELj16ENS_18Kernel_traits_baseILj2048ES2_S2_fS2_fjLj128EEEEELb0ELb0ELb0ELb1EEEvNS_9BwdParamsE)
        /*1874*/ 	.word	0x00000000


	//----- nvinfo : EIATTR_MIN_STACK_SIZE
	.align		4
.L_1043:
        /*1878*/ 	.byte	0x04, 0x12
        /*187a*/ 	.short	(.L_1045 - .L_1044)
	.align		4
.L_1044:
        /*187c*/ 	.word	index@(_ZN10layer_norm13ln_bwd_kernelINS_13Kernel_traitsI6__halfS2_fS2_fjLj2048ELj1ELj1ELj4ELj16ENS_18Kernel_traits_baseILj2048ES2_S2_fS2_fjLj128EEEEELb0ELb0ELb1ELb0EEEvNS_9BwdParamsE)
        /*1880*/ 	.word	0x00000000


	//----- nvinfo : EIATTR_MIN_STACK_SIZE
	.align		4
.L_1045:
        /*1884*/ 	.byte	0x04, 0x12
        /*1886*/ 	.short	(.L_1047 - .L_1046)
	.align		4
.L_1046:
        /*1888*/ 	.word	index@(_ZN10layer_norm13ln_bwd_kernelINS_13Kernel_traitsI6__halfS2_fS2_fjLj2048ELj1ELj1ELj4ELj16ENS_18Kernel_traits_baseILj2048ES2_S2_fS2_fjLj128EEEEELb0ELb0ELb1ELb1EEEvNS_9BwdParamsE)
        /*188c*/ 	.word	0x00000000


	//----- nvinfo : EIATTR_MIN_STACK_SIZE
	.align		4
.L_1047:
        /*1890*/ 	.byte	0x04, 0x12
        /*1892*/ 	.short	(.L_1049 - .L_1048)
	.align		4
.L_1048:
        /*1894*/ 	.word	index@(_ZN10layer_norm13ln_bwd_kernelINS_13Kernel_traitsI6__halfS2_fS2_fjLj2048ELj1ELj1ELj4ELj16ENS_18Kernel_traits_baseILj2048ES2_S2_fS2_fjLj128EEEEELb0ELb1ELb0ELb0EEEvNS_9BwdParamsE)
        /*1898*/ 	.word	0x00000000


	//----- nvinfo : EIATTR_MIN_STACK_SIZE
	.align		4
.L_1049:
        /*189c*/ 	.byte	0x04, 0x12
        /*189e*/ 	.short	(.L_1051 - .L_1050)
	.align		4
.L_1050:
        /*18a0*/ 	.word	index@(_ZN10layer_norm13ln_bwd_kernelINS_13Kernel_traitsI6__halfS2_fS2_fjLj2048ELj1ELj1ELj4ELj16ENS_18Kernel_traits_baseILj2048ES2_S2_fS2_fjLj128EEEEELb0ELb1ELb0ELb1EEEvNS_9BwdParamsE)
        /*18a4*/ 	.word	0x00000000


	//----- nvinfo : EIATTR_MIN_STACK_SIZE
	.align		4
.L_1051:
        /*18a8*/ 	.byte	0x04, 0x12
        /*18aa*/ 	.short	(.L_1053 - .L_1052)
	.align		4
.L_1052:
        /*18ac*/ 	.word	index@(_ZN10layer_norm13ln_bwd_kernelINS_13Kernel_traitsI6__halfS2_fS2_fjLj2048ELj1ELj1ELj4ELj16ENS_18Kernel_traits_baseILj2048ES2_S2_fS2_fjLj128EEEEELb0ELb1ELb1ELb0EEEvNS_9BwdParamsE)
        /*18b0*/ 	.word	0x00000000


	//----- nvinfo : EIATTR_MIN_STACK_SIZE
	.align		4
.L_1053:
        /*18b4*/ 	.byte	0x04, 0x12
        /*18b6*/ 	.short	(.L_1055 - .L_1054)
	.align		4
.L_1054:
        /*18b8*/ 	.word	index@(_ZN10layer_norm13ln_bwd_kernelINS_13Kernel_traitsI6__halfS2_fS2_fjLj2048ELj1ELj1ELj4ELj16ENS_18Kernel_traits_baseILj2048ES2_S2_fS2_fjLj128EEEEELb0ELb1ELb1ELb1EEEvNS_9BwdParamsE)
        /*18bc*/ 	.word	0x00000000


	//----- nvinfo : EIATTR_MIN_STACK_SIZE
	.align		4
.L_1055:
        /*18c0*/ 	.byte	0x04, 0x12
        /*18c2*/ 	.short	(.L_1057 - .L_1056)
	.align		4
.L_1056:
        /*18c4*/ 	.word	index@(_ZN10layer_norm13ln_bwd_kernelINS_13Kernel_traitsI6__halfS2_fS2_fjLj2048ELj1ELj1ELj4ELj16ENS_18Kernel_traits_baseILj2048ES2_S2_fS2_fjLj128EEEEELb1ELb0ELb0ELb0EEEvNS_9BwdParamsE)
        /*18c8*/ 	.word	0x00000000


	//----- nvinfo : EIATTR_MIN_STACK_SIZE
	.align		4
.L_1057:
        /*18cc*/ 	.byte	0x04, 0x12
        /*18ce*/ 	.short	(.L_1059 - .L_1058)
	.align		4
.L_1058:
        /*18d0*/ 	.word	index@(_ZN10layer_norm13ln_bwd_kernelINS_13Kernel_traitsI6__halfS2_fS2_fjLj2048ELj1ELj1ELj4ELj16ENS_18Kernel_traits_baseILj2048ES2_S2_fS2_fjLj128EEEEELb1ELb0ELb0ELb1EEEvNS_9BwdParamsE)
        /*18d4*/ 	.word	0x00000000


	//----- nvinfo : EIATTR_MIN_STACK_SIZE
	.align		4
.L_1059:
        /*18d8*/ 	.byte	0x04, 0x12
        /*18da*/ 	.short	(.L_1061 - .L_1060)
	.align		4
.L_1060:
        /*18dc*/ 	.word	index@(_ZN10layer_norm22ln_bwd_finalize_kernelINS_22Kernel_traits_finalizeILj2048E6__halfS2_fS2_fjLb0ELj1024ELj4ENS_18Kernel_traits_baseILj2048ES2_S2_fS2_fjLj1024EEEEELb0ELb0EEEvNS_9BwdParamsE)
        /*18e0*/ 	.word	0x00000000


	//----- nvinfo : EIATTR_MIN_STACK_SIZE
	.align		4
.L_1061:
        /*18e4*/ 	.byte	0x04, 0x12
        /*18e6*/ 	.short	(.L_1063 - .L_1062)
	.align		4
.L_1062:
        /*18e8*/ 	.word	index@(_ZN10layer_norm13ln_bwd_kernelINS_13Kernel_traitsI6__halfS2_fS2_fjLj2048ELj1ELj1ELj4ELj16ENS_18Kernel_traits_baseILj2048ES2_S2_fS2_fjLj128EEEEELb1ELb0ELb1ELb0EEEvNS_9BwdParamsE)
        /*18ec*/ 	.word	0x00000000


	//----- nvinfo : EIATTR_MIN_STACK_SIZE
	.align		4
.L_1063:
        /*18f0*/ 	.byte	0x04, 0x12
        /*18f2*/ 	.short	(.L_1065 - .L_1064)
	.align		4
.L_1064:
        /*18f4*/ 	.word	index@(_ZN10layer_norm22ln_bwd_finalize_kernelINS_22Kernel_traits_finalizeILj2048E6__halfS2_fS2_fjLb0ELj1024ELj4ENS_18Kernel_traits_baseILj2048ES2_S2_fS2_fjLj1024EEEEELb0ELb1EEEvNS_9BwdParamsE)
        /*18f8*/ 	.word	0x00000000


	//----- nvinfo : EIATTR_MIN_STACK_SIZE
	.align		4
.L_1065:
        /*18fc*/ 	.byte	0x04, 0x12
        /*18fe*/ 	.short	(.L_1067 - .L_1066)
	.align		4
.L_1066:
        /*1900*/ 	.word	index@(_ZN10layer_norm13ln_bwd_kernelINS_13Kernel_traitsI6__halfS2_fS2_fjLj2048ELj1ELj1ELj4ELj16ENS_18Kernel_traits_baseILj2048ES2_S2_fS2_fjLj128EEEEELb1ELb0ELb1ELb1EEEvNS_9BwdParamsE)
        /*1904*/ 	.word	0x00000000


	//----- nvinfo : EIATTR_MIN_STACK_SIZE
	.align		4
.L_1067:
        /*1908*/ 	.byte	0x04, 0x12
        /*190a*/ 	.short	(.L_1069 - .L_1068)
	.align		4
.L_1068:
        /*190c*/ 	.word	index@(_ZN10layer_norm13ln_bwd_kernelINS_13Kernel_traitsI6__halfS2_fS2_fjLj2048ELj1ELj1ELj4ELj16ENS_18Kernel_traits_baseILj2048ES2_S2_fS2_fjLj128EEEEELb1ELb1ELb0ELb0EEEvNS_9BwdParamsE)
        /*1910*/ 	.word	0x00000000


	//----- nvinfo : EIATTR_MIN_STACK_SIZE
	.align		4
.L_1069:
        /*1914*/ 	.byte	0x04, 0x12
        /*1916*/ 	.short	(.L_1071 - .L_1070)
	.align		4
.L_1070:
        /*1918*/ 	.word	index@(_ZN10layer_norm13ln_bwd_kernelINS_13Kernel_traitsI6__halfS2_fS2_fjLj2048ELj1ELj1ELj4ELj16ENS_18Kernel_traits_baseILj2048ES2_S2_fS2_fjLj128EEEEELb1ELb1ELb0ELb1EEEvNS_9BwdParamsE)
        /*191c*/ 	.word	0x00000000


	//----- nvinfo : EIATTR_MIN_STACK_SIZE
	.align		4
.L_1071:
        /*1920*/ 	.byte	0x04, 0x12
        /*1922*/ 	.short	(.L_1073 - .L_1072)
	.align		4
.L_1072:
        /*1924*/ 	.word	index@(_ZN10layer_norm22ln_bwd_finalize_kernelINS_22Kernel_traits_finalizeILj2048E6__halfS2_fS2_fjLb1ELj1024ELj4ENS_18Kernel_traits_baseILj2048ES2_S2_fS2_fjLj1024EEEEELb1ELb0EEEvNS_9BwdParamsE)
        /*1928*/ 	.word	0x00000000


	//----- nvinfo : EIATTR_MIN_STACK_SIZE
	.align		4
.L_1073:
        /*192c*/ 	.byte	0x04, 0x12
        /*192e*/ 	.short	(.L_1075 - .L_1074)
	.align		4
.L_1074:
        /*1930*/ 	.word	index@(_ZN10layer_norm13ln_bwd_kernelINS_13Kernel_traitsI6__halfS2_fS2_fjLj2048ELj1ELj1ELj4ELj16ENS_18Kernel_traits_baseILj2048ES2_S2_fS2_fjLj128EEEEELb1ELb1ELb1ELb0EEEvNS_9BwdParamsE)
        /*1934*/ 	.word	0x00000000


	//----- nvinfo : EIATTR_MIN_STACK_SIZE
	.align		4
.L_1075:
        /*1938*/ 	.byte	0x04, 0x12
        /*193a*/ 	.short	(.L_1077 - .L_1076)
	.align		4
.L_1076:
        /*193c*/ 	.word	index@(_ZN10layer_norm22ln_bwd_finalize_kernelINS_22Kernel_traits_finalizeILj2048E6__halfS2_fS2_fjLb1ELj1024ELj4ENS_18Kernel_traits_baseILj2048ES2_S2_fS2_fjLj1024EEEEELb1ELb1EEEvNS_9BwdParamsE)
        /*1940*/ 	.word	0x00000000


	//----- nvinfo : EIATTR_MIN_STACK_SIZE
	.align		4
.L_1077:
        /*1944*/ 	.byte	0x04, 0x12
        /*1946*/ 	.short	(.L_1079 - .L_1078)
	.align		4
.L_1078:
        /*1948*/ 	.word	index@(_ZN10layer_norm13ln_bwd_kernelINS_13Kernel_traitsI6__halfS2_fS2_fjLj2048ELj1ELj1ELj4ELj16ENS_18Kernel_traits_baseILj2048ES2_S2_fS2_fjLj128EEEEELb1ELb1ELb1ELb1EEEvNS_9BwdParamsE)
        /*194c*/ 	.word	0x00000000


	//----- nvinfo : EIATTR_MIN_STACK_SIZE
	.align		4
.L_1079:
        /*1950*/ 	.byte	0x04, 0x12
        /*1952*/ 	.short	(.L_1081 - .L_1080)
	.align		4
.L_1080:
        /*1954*/ 	.word	index@(_ZN10layer_norm13ln_bwd_kernelINS_13Kernel_traitsIf6__halffS2_fjLj2048ELj1ELj1ELj4ELj16ENS_18Kernel_traits_baseILj2048EfS2_fS2_fjLj128EEEEELb0ELb0ELb0ELb0EEEvNS_9BwdParamsE)
        /*1958*/ 	.word	0x00000000


	//----- nvinfo : EIATTR_MIN_STACK_SIZE
	.align		4
.L_1081:
        /*195c*/ 	.byte	0x04, 0x12
        /*195e*/ 	.short	(.L_1083 - .L_1082)
	.align		4
.L_1082:
        /*1960*/ 	.word	index@(_ZN10layer_norm13ln_bwd_kernelINS_13Kernel_traitsIf6__halffS2_fjLj2048ELj1ELj1ELj4ELj16ENS_18Kernel_traits_baseILj2048EfS2_fS2_fjLj128EEEEELb0ELb0ELb0ELb1EEEvNS_9BwdParamsE)
        /*1964*/ 	.word	0x00000000


	//----- nvinfo : EIATTR_MIN_STACK_SIZE
	.align		4
.L_1083:
        /*1968*/ 	.byte	0x04, 0x12
        /*196a*/ 	.short	(.L_1085 - .L_1084)
	.align		4
.L_1084:
        /*196c*/ 	.word	index@(_ZN10layer_norm13ln_bwd_kernelINS_13Kernel_traitsIf6__halffS2_fjLj2048ELj1ELj1ELj4ELj16ENS_18Kernel_traits_baseILj2048EfS2_fS2_fjLj128EEEEELb0ELb0ELb1ELb0EEEvNS_9BwdParamsE)
        /*1970*/ 	.word	0x00000000


	//----- nvinfo : EIATTR_MIN_STACK_SIZE
	.align		4
.L_1085:
        /*1974*/ 	.byte	0x04, 0x12
        /*1976*/ 	.short	(.L_1087 - .L_1086)
	.align		4
.L_1086:
        /*1978*/ 	.word	index@(_ZN10layer_norm13ln_bwd_kernelINS_13Kernel_traitsIf6__halffS2_fjLj2048ELj1ELj1ELj4ELj16ENS_18Kernel_traits_baseILj2048EfS2_fS2_fjLj128EEEEELb0ELb0ELb1ELb1EEEvNS_9BwdParamsE)
        /*197c*/ 	.word	0x00000000


	//----- nvinfo : EIATTR_MIN_STACK_SIZE
	.align		4
.L_1087:
        /*1980*/ 	.byte	0x04, 0x12
        /*1982*/ 	.short	(.L_1089 - .L_1088)
	.align		4
.L_1088:
        /*1984*/ 	.word	index@(_ZN10layer_norm13ln_bwd_kernelINS_13Kernel_traitsIf6__halffS2_fjLj2048ELj1ELj1ELj4ELj16ENS_18Kernel_traits_baseILj2048EfS2_fS2_fjLj128EEEEELb0ELb1ELb0ELb0EEEvNS_9BwdParamsE)
        /*1988*/ 	.word	0x00000000


	//----- nvinfo : EIATTR_MIN_STACK_SIZE
	.align		4
.L_1089:
        /*198c*/ 	.byte	0x04, 0x12
        /*198e*/ 	.short	(.L_1091 - .L_1090)
	.align		4
.L_1090:
        /*1990*/ 	.word	index@(_ZN10layer_norm13ln_bwd_kernelINS_13Kernel_traitsIf6__halffS2_fjLj2048ELj1ELj1ELj4ELj16ENS_18Kernel_traits_baseILj2048EfS2_fS2_fjLj128EEEEELb0ELb1ELb0ELb1EEEvNS_9BwdParamsE)
        /*1994*/ 	.word	0x00000000


	//----- nvinfo : EIATTR_MIN_STACK_SIZE
	.align		4
.L_1091:
        /*1998*/ 	.byte	0x04, 0x12
        /*199a*/ 	.short	(.L_1093 - .L_1092)
	.align		4
.L_1092:
        /*199c*/ 	.word	index@(_ZN10layer_norm13ln_bwd_kernelINS_13Kernel_traitsIf6__halffS2_fjLj2048ELj1ELj1ELj4ELj16ENS_18Kernel_traits_baseILj2048EfS2_fS2_fjLj128EEEEELb0ELb1ELb1ELb0EEEvNS_9BwdParamsE)
        /*19a0*/ 	.word	0x00000000


	//----- nvinfo : EIATTR_MIN_STACK_SIZE
	.align		4
.L_1093:
        /*19a4*/ 	.byte	0x04, 0x12
        /*19a6*/ 	.short	(.L_1095 - .L_1094)
	.align		4
.L_1094:
        /*19a8*/ 	.word	index@(_ZN10layer_norm13ln_bwd_kernelINS_13Kernel_traitsIf6__halffS2_fjLj2048ELj1ELj1ELj4ELj16ENS_18Kernel_traits_baseILj2048EfS2_fS2_fjLj128EEEEELb0ELb1ELb1ELb1EEEvNS_9BwdParamsE)
        /*19ac*/ 	.word	0x00000000


	//----- nvinfo : EIATTR_MIN_STACK_SIZE
	.align		4
.L_1095:
        /*19b0*/ 	.byte	0x04, 0x12
        /*19b2*/ 	.short	(.L_1097 - .L_1096)
	.align		4
.L_1096:
        /*19b4*/ 	.word	index@(_ZN10layer_norm13ln_bwd_kernelINS_13Kernel_traitsIf6__halffS2_fjLj2048ELj1ELj1ELj4ELj16ENS_18Kernel_traits_baseILj2048EfS2_fS2_fjLj128EEEEELb1ELb0ELb0ELb0EEEvNS_9BwdParamsE)
        /*19b8*/ 	.word	0x00000000


	//----- nvinfo : EIATTR_MIN_STACK_SIZE
	.align		4
.L_1097:
        /*19bc*/ 	.byte	0x04, 0x12
        /*19be*/ 	.short	(.L_1099 - .L_1098)
	.align		4
.L_1098:
        /*19c0*/ 	.word	index@(_ZN10layer_norm13ln_bwd_kernelINS_13Kernel_traitsIf6__halffS2_fjLj2048ELj1ELj1ELj4ELj16ENS_18Kernel_traits_baseILj2048EfS2_fS2_fjLj128EEEEELb1ELb0ELb0ELb1EEEvNS_9BwdParamsE)
        /*19c4*/ 	.word	0x00000000


	//----- nvinfo : EIATTR_MIN_STACK_SIZE
	.align		4
.L_1099:
        /*19c8*/ 	.byte	0x04, 0x12
        /*19ca*/ 	.short	(.L_1101 - .L_1100)
	.align		4
.L_1100:
        /*19cc*/ 	.word	index@(_ZN10layer_norm22ln_bwd_finalize_kernelINS_22Kernel_traits_finalizeILj2048Ef6__halffS2_fjLb0ELj1024ELj4ENS_18Kernel_traits_baseILj2048EfS2_fS2_fjLj1024EEEEELb0ELb0EEEvNS_9BwdParamsE)
        /*19d0*/ 	.word	0x00000000


	//----- nvinfo : EIATTR_MIN_STACK_SIZE
	.align		4
.L_1101:
        /*19d4*/ 	.byte	0x04, 0x12
        /*19d6*/ 	.short	(.L_1103 - .L_1102)
	.align		4
.L_1102:
        /*19d8*/ 	.word	index@(_ZN10layer_norm13ln_bwd_kernelINS_13Kernel_traitsIf6__halffS2_fjLj2048ELj1ELj1ELj4ELj16ENS_18Kernel_traits_baseILj2048EfS2_fS2_fjLj128EEEEELb1ELb0ELb1ELb0EEEvNS_9BwdParamsE)
        /*19dc*/ 	.word	0x00000000


	//----- nvinfo : EIATTR_MIN_STACK_SIZE
	.align		4
.L_1103:
        /*19e0*/ 	.byte	0x04, 0x12
        /*19e2*/ 	.short	(.L_1105 - .L_1104)
	.align		4
.L_1104:
        /*19e4*/ 	.word	index@(_ZN10layer_norm22ln_bwd_finalize_kernelINS_22Kernel_traits_finalizeILj2048Ef6__halffS2_fjLb0ELj1024ELj4ENS_18Kernel_traits_baseILj2048EfS2_fS2_fjLj1024EEEEELb0ELb1EEEvNS_9BwdParamsE)
        /*19e8*/ 	.word	0x00000000


	//----- nvinfo : EIATTR_MIN_STACK_SIZE
	.align		4
.L_1105:
        /*19ec*/ 	.byte	0x04, 0x12
        /*19ee*/ 	.short	(.L_1107 - .L_1106)
	.align		4
.L_1106:
        /*19f0*/ 	.word	index@(_ZN10layer_norm13ln_bwd_kernelINS_13Kernel_traitsIf6__halffS2_fjLj2048ELj1ELj1ELj4ELj16ENS_18Kernel_traits_baseILj2048EfS2_fS2_fjLj128EEEEELb1ELb0ELb1ELb1EEEvNS_9BwdParamsE)
        /*19f4*/ 	.word	0x00000000


	//----- nvinfo : EIATTR_MIN_STACK_SIZE
	.align		4
.L_1107:
        /*19f8*/ 	.byte	0x04, 0x12
        /*19fa*/ 	.short	(.L_1109 - .L_1108)
	.align		4
.L_1108:
        /*19fc*/ 	.word	index@(_ZN10layer_norm13ln_bwd_kernelINS_13Kernel_traitsIf6__halffS2_fjLj2048ELj1ELj1ELj4ELj16ENS_18Kernel_traits_baseILj2048EfS2_fS2_fjLj128EEEEELb1ELb1ELb0ELb0EEEvNS_9BwdParamsE)
        /*1a00*/ 	.word	0x00000000


	//----- nvinfo : EIATTR_MIN_STACK_SIZE
	.align		4
.L_1109:
        /*1a04*/ 	.byte	0x04, 0x12
        /*1a06*/ 	.short	(.L_1111 - .L_1110)
	.align		4
.L_1110:
        /*1a08*/ 	.word	index@(_ZN10layer_norm13ln_bwd_kernelINS_13Kernel_traitsIf6__halffS2_fjLj2048ELj1ELj1ELj4ELj16ENS_18Kernel_traits_baseILj2048EfS2_fS2_fjLj128EEEEELb1ELb1ELb0ELb1EEEvNS_9BwdParamsE)
        /*1a0c*/ 	.word	0x00000000


	//----- nvinfo : EIATTR_MIN_STACK_SIZE
	.align		4
.L_1111:
        /*1a10*/ 	.byte	0x04, 0x12
        /*1a12*/ 	.short	(.L_1113 - .L_1112)
	.align		4
.L_1112:
        /*1a14*/ 	.word	index@(_ZN10layer_norm22ln_bwd_finalize_kernelINS_22Kernel_traits_finalizeILj2048Ef6__halffS2_fjLb1ELj1024ELj4ENS_18Kernel_traits_baseILj2048EfS2_fS2_fjLj1024EEEEELb1ELb0EEEvNS_9BwdParamsE)
        /*1a18*/ 	.word	0x00000000


	//----- nvinfo : EIATTR_MIN_STACK_SIZE
	.align		4
.L_1113:
        /*1a1c*/ 	.byte	0x04, 0x12
        /*1a1e*/ 	.short	(.L_1115 - .L_1114)
	.align		4
.L_1114:
        /*1a20*/ 	.word	index@(_ZN10layer_norm13ln_bwd_kernelINS_13Kernel_traitsIf6__halffS2_fjLj2048ELj1ELj1ELj4ELj16ENS_18Kernel_traits_baseILj2048EfS2_fS2_fjLj128EEEEELb1ELb1ELb1ELb0EEEvNS_9BwdParamsE)
        /*1a24*/ 	.word	0x00000000


	//----- nvinfo : EIATTR_MIN_STACK_SIZE
	.align		4
.L_1115:
        /*1a28*/ 	.byte	0x04, 0x12
        /*1a2a*/ 	.short	(.L_1117 - .L_1116)
	.align		4
.L_1116:
        /*1a2c*/ 	.word	index@(_ZN10layer_norm22ln_bwd_finalize_kernelINS_22Kernel_traits_finalizeILj2048Ef6__halffS2_fjLb1ELj1024ELj4ENS_18Kernel_traits_baseILj2048EfS2_fS2_fjLj1024EEEEELb1ELb1EEEvNS_9BwdParamsE)
        /*1a30*/ 	.word	0x00000000


	//----- nvinfo : EIATTR_MIN_STACK_SIZE
	.align		4
.L_1117:
        /*1a34*/ 	.byte	0x04, 0x12
        /*1a36*/ 	.short	(.L_1119 - .L_1118)
	.align		4
.L_1118:
        /*1a38*/ 	.word	index@(_ZN10layer_norm13ln_bwd_kernelINS_13Kernel_traitsIf6__halffS2_fjLj2048ELj1ELj1ELj4ELj16ENS_18Kernel_traits_baseILj2048EfS2_fS2_fjLj128EEEEELb1ELb1ELb1ELb1EEEvNS_9BwdParamsE)
        /*1a3c*/ 	.word	0x00000000


	//----- nvinfo : EIATTR_MIN_STACK_SIZE
	.align		4
.L_1119:
        /*1a40*/ 	.byte	0x04, 0x12
        /*1a42*/ 	.short	(.L_1121 - .L_1120)
	.align		4
.L_1120:
        /*1a44*/ 	.word	index@(_ZN10layer_norm13ln_bwd_kernelINS_13Kernel_traitsI6__halfffffjLj2048ELj1ELj1ELj4ELj16ENS_18Kernel_traits_baseILj2048ES2_ffffjLj128EEEEELb0ELb0ELb0ELb0EEEvNS_9BwdParamsE)
        /*1a48*/ 	.word	0x00000000


	//----- nvinfo : EIATTR_MIN_STACK_SIZE
	.align		4
.L_1121:
        /*1a4c*/ 	.byte	0x04, 0x12
        /*1a4e*/ 	.short	(.L_1123 - .L_1122)
	.align		4
.L_1122:
        /*1a50*/ 	.word	index@(_ZN10layer_norm13ln_bwd_kernelINS_13Kernel_traitsI6__halfffffjLj2048ELj1ELj1ELj4ELj16ENS_18Kernel_traits_baseILj2048ES2_ffffjLj128EEEEELb0ELb0ELb0ELb1EEEvNS_9BwdParamsE)
        /*1a54*/ 	.word	0x00000000


	//----- nvinfo : EIATTR_MIN_STACK_SIZE
	.align		4
.L_1123:
        /*1a58*/ 	.byte	0x04, 0x12
        /*1a5a*/ 	.short	(.L_1125 - .L_1124)
	.align		4
.L_1124:
        /*1a5c*/ 	.word	index@(_ZN10layer_norm13ln_bwd_kernelINS_13Kernel_traitsI6__halfffffjLj2048ELj1ELj1ELj4ELj16ENS_18Kernel_traits_baseILj2048ES2_ffffjLj128EEEEELb0ELb0ELb1ELb0EEEvNS_9BwdParamsE)
        /*1a60*/ 	.word	0x00000000


	//----- nvinfo : EIATTR_MIN_STACK_SIZE
	.align		4
.L_1125:
        /*1a64*/ 	.byte	0x04, 0x12
        /*1a66*/ 	.short	(.L_1127 - .L_1126)
	.align		4
.L_1126:
        /*1a68*/ 	.word	index@(_ZN10layer_norm13ln_bwd_kernelINS_13Kernel_traitsI6__halfffffjLj2048ELj1ELj1ELj4ELj16ENS_18Kernel_traits_baseILj2048ES2_ffffjLj128EEEEELb0ELb0ELb1ELb1EEEvNS_9BwdParamsE)
        /*1a6c*/ 	.word	0x00000000


	//----- nvinfo : EIATTR_MIN_STACK_SIZE
	.align		4
.L_1127:
        /*1a70*/ 	.byte	0x04, 0x12
        /*1a72*/ 	.short	(.L_1129 - .L_1128)
	.align		4
.L_1128:
        /*1a74*/ 	.word	index@(_ZN10layer_norm13ln_bwd_kernelINS_13Kernel_traitsI6__halfffffjLj2048ELj1ELj1ELj4ELj16ENS_18Kernel_traits_baseILj2048ES2_ffffjLj128EEEEELb0ELb1ELb0ELb0EEEvNS_9BwdParamsE)
        /*1a78*/ 	.word	0x00000000


	//----- nvinfo : EIATTR_MIN_STACK_SIZE
	.align		4
.L_1129:
        /*1a7c*/ 	.byte	0x04, 0x12
        /*1a7e*/ 	.short	(.L_1131 - .L_1130)
	.align		4
.L_1130:
        /*1a80*/ 	.word	index@(_ZN10layer_norm13ln_bwd_kernelINS_13Kernel_traitsI6__halfffffjLj2048ELj1ELj1ELj4ELj16ENS_18Kernel_traits_baseILj2048ES2_ffffjLj128EEEEELb0ELb1ELb0ELb1EEEvNS_9BwdParamsE)
        /*1a84*/ 	.word	0x00000000


	//----- nvinfo : EIATTR_MIN_STACK_SIZE
	.align		4
.L_1131:
        /*1a88*/ 	.byte	0x04, 0x12
        /*1a8a*/ 	.short	(.L_1133 - .L_1132)
	.align		4
.L_1132:
        /*1a8c*/ 	.word	index@(_ZN10layer_norm13ln_bwd_kernelINS_13Kernel_traitsI6__halfffffjLj2048ELj1ELj1ELj4ELj16ENS_18Kernel_traits_baseILj2048ES2_ffffjLj128EEEEELb0ELb1ELb1ELb0EEEvNS_9BwdParamsE)
        /*1a90*/ 	.word	0x00000000


	//----- nvinfo : EIATTR_MIN_STACK_SIZE
	.align		4
.L_1133:
        /*1a94*/ 	.byte	0x04, 0x12
        /*1a96*/ 	.short	(.L_1135 - .L_1134)
	.align		4
.L_1134:
        /*1a98*/ 	.word	index@(_ZN10layer_norm13ln_bwd_kernelINS_13Kernel_traitsI6__halfffffjLj2048ELj1ELj1ELj4ELj16ENS_18Kernel_traits_baseILj2048ES2_ffffjLj128EEEEELb0ELb1ELb1ELb1EEEvNS_9BwdParamsE)
        /*1a9c*/ 	.word	0x00000000


	//----- nvinfo : EIATTR_MIN_STACK_SIZE
	.align		4
.L_1135:
        /*1aa0*/ 	.byte	0x04, 0x12
        /*1aa2*/ 	.short	(.L_1137 - .L_1136)
	.align		4
.L_1136:
        /*1aa4*/ 	.word	index@(_ZN10layer_norm13ln_bwd_kernelINS_13Kernel_traitsI6__halfffffjLj2048ELj1ELj1ELj4ELj16ENS_18Kernel_traits_baseILj2048ES2_ffffjLj128EEEEELb1ELb0ELb0ELb0EEEvNS_9BwdParamsE)
        /*1aa8*/ 	.word	0x00000000


	//----- nvinfo : EIATTR_MIN_STACK_SIZE
	.align		4
.L_1137:
        /*1aac*/ 	.byte	0x04, 0x12
        /*1aae*/ 	.short	(.L_1139 - .L_1138)
	.align		4
.L_1138:
        /*1ab0*/ 	.word	index@(_ZN10layer_norm13ln_bwd_kernelINS_13Kernel_traitsI6__halfffffjLj2048ELj1ELj1ELj4ELj16ENS_18Kernel_traits_baseILj2048ES2_ffffjLj128EEEEELb1ELb0ELb0ELb1EEEvNS_9BwdParamsE)
        /*1ab4*/ 	.word	0x00000000


	//----- nvinfo : EIATTR_MIN_STACK_SIZE
	.align		4
.L_1139:
        /*1ab8*/ 	.byte	0x04, 0x12
        /*1aba*/ 	.short	(.L_1141 - .L_1140)
	.align		4
.L_1140:
        /*1abc*/ 	.word	index@(_ZN10layer_norm22ln_bwd_finalize_kernelINS_22Kernel_traits_finalizeILj2048E6__halfffffjLb0ELj1024ELj4ENS_18Kernel_traits_baseILj2048ES2_ffffjLj1024EEEEELb0ELb0EEEvNS_9BwdParamsE)
        /*1ac0*/ 	.word	0x00000000


	//----- nvinfo : EIATTR_MIN_STACK_SIZE
	.align		4
.L_1141:
        /*1ac4*/ 	.byte	0x04, 0x12
        /*1ac6*/ 	.short	(.L_1143 - .L_1142)
	.align		4
.L_1142:
        /*1ac8*/ 	.word	index@(_ZN10layer_norm13ln_bwd_kernelINS_13Kernel_traitsI6__halfffffjLj2048ELj1ELj1ELj4ELj16ENS_18Kernel_traits_baseILj2048ES2_ffffjLj128EEEEELb1ELb0ELb1ELb0EEEvNS_9BwdParamsE)
        /*1acc*/ 	.word	0x00000000


	//----- nvinfo : EIATTR_MIN_STACK_SIZE
	.align		4
.L_1143:
        /*1ad0*/ 	.byte	0x04, 0x12
        /*1ad2*/ 	.short	(.L_1145 - .L_1144)
	.align		4
.L_1144:
        /*1ad4*/ 	.word	index@(_ZN10layer_norm22ln_bwd_finalize_kernelINS_22Kernel_traits_finalizeILj2048E6__halfffffjLb0ELj1024ELj4ENS_18Kernel_traits_baseILj2048ES2_ffffjLj1024EEEEELb0ELb1EEEvNS_9BwdParamsE)
        /*1ad8*/ 	.word	0x00000000


	//----- nvinfo : EIATTR_MIN_STACK_SIZE
	.align		4
.L_1145:
        /*1adc*/ 	.byte	0x04, 0x12
        /*1ade*/ 	.short	(.L_1147 - .L_1146)
	.align		4
.L_1146:
        /*1ae0*/ 	.word	index@(_ZN10layer_norm13ln_bwd_kernelINS_13Kernel_traitsI6__halfffffjLj2048ELj1ELj1ELj4ELj16ENS_18Kernel_traits_baseILj2048ES2_ffffjLj128EEEEELb1ELb0ELb1ELb1EEEvNS_9BwdParamsE)
        /*1ae4*/ 	.word	0x00000000


	//----- nvinfo : EIATTR_MIN_STACK_SIZE
	.align		4
.L_1147:
        /*1ae8*/ 	.byte	0x04, 0x12
        /*1aea*/ 	.short	(.L_1149 - .L_1148)
	.align		4
.L_1148:
        /*1aec*/ 	.word	index@(_ZN10layer_norm13ln_bwd_kernelINS_13Kernel_traitsI6__halfffffjLj2048ELj1ELj1ELj4ELj16ENS_18Kernel_traits_baseILj2048ES2_ffffjLj128EEEEELb1ELb1ELb0ELb0EEEvNS_9BwdParamsE)
        /*1af0*/ 	.word	0x00000000


	//----- nvinfo : EIATTR_MIN_STACK_SIZE
	.align		4
.L_1149:
        /*1af4*/ 	.byte	0x04, 0x12
        /*1af6*/ 	.short	(.L_1151 - .L_1150)
	.align		4
.L_1150:
        /*1af8*/ 	.word	index@(_ZN10layer_norm13ln_bwd_kernelINS_13Kernel_traitsI6__halfffffjLj2048ELj1ELj1ELj4ELj16ENS_18Kernel_traits_baseILj2048ES2_ffffjLj128EEEEELb1ELb1ELb0ELb1EEEvNS_9BwdParamsE)
        /*1afc*/ 	.word	0x00000000


	//----- nvinfo : EIATTR_MIN_STACK_SIZE
	.align		4
.L_1151:
        /*1b00*/ 	.byte	0x04, 0x12
        /*1b02*/ 	.short	(.L_1153 - .L_1152)
	.align		4
.L_1152:
        /*1b04*/ 	.word	index@(_ZN10layer_norm22ln_bwd_finalize_kernelINS_22Kernel_traits_finalizeILj2048E6__halfffffjLb1ELj1024ELj4ENS_18Kernel_traits_baseILj2048ES2_ffffjLj1024EEEEELb1ELb0EEEvNS_9BwdParamsE)
        /*1b08*/ 	.word	0x00000000


	//----- nvinfo : EIATTR_MIN_STACK_SIZE
	.align		4
.L_1153:
        /*1b0c*/ 	.byte	0x04, 0x12
        /*1b0e*/ 	.short	(.L_1155 - .L_1154)
	.align		4
.L_1154:
        /*1b10*/ 	.word	index@(_ZN10layer_norm13ln_bwd_kernelINS_13Kernel_traitsI6__halfffffjLj2048ELj1ELj1ELj4ELj16ENS_18Kernel_traits_baseILj2048ES2_ffffjLj128EEEEELb1ELb1ELb1ELb0EEEvNS_9BwdParamsE)
        /*1b14*/ 	.word	0x00000000


	//----- nvinfo : EIATTR_MIN_STACK_SIZE
	.align		4
.L_1155:
        /*1b18*/ 	.byte	0x04, 0x12
        /*1b1a*/ 	.short	(.L_1157 - .L_1156)
	.align		4
.L_1156:
        /*1b1c*/ 	.word	index@(_ZN10layer_norm22ln_bwd_finalize_kernelINS_22Kernel_traits_finalizeILj2048E6__halfffffjLb1ELj1024ELj4ENS_18Kernel_traits_baseILj2048ES2_ffffjLj1024EEEEELb1ELb1EEEvNS_9BwdParamsE)
        /*1b20*/ 	.word	0x00000000


	//----- nvinfo : EIATTR_MIN_STACK_SIZE
	.align		4
.L_1157:
        /*1b24*/ 	.byte	0x04, 0x12
        /*1b26*/ 	.short	(.L_1159 - .L_1158)
	.align		4
.L_1158:
        /*1b28*/ 	.word	index@(_ZN10layer_norm13ln_bwd_kernelINS_13Kernel_traitsI6__halfffffjLj2048ELj1ELj1ELj4ELj16ENS_18Kernel_traits_baseILj2048ES2_ffffjLj128EEEEELb1ELb1ELb1ELb1EEEvNS_9BwdParamsE)
        /*1b2c*/ 	.word	0x00000000


	//----- nvinfo : EIATTR_MIN_STACK_SIZE
	.align		4
.L_1159:
        /*1b30*/ 	.byte	0x04, 0x12
        /*1b32*/ 	.short	(.L_1161 - .L_1160)
	.align		4
.L_1160:
        /*1b34*/ 	.word	index@(_ZN10layer_norm13ln_bwd_kernelINS_13Kernel_traitsIfffffjLj2048ELj1ELj1ELj4ELj16ENS_18Kernel_traits_baseILj2048EfffffjLj128EEEEELb0ELb0ELb0ELb0EEEvNS_9BwdParamsE)
        /*1b38*/ 	.word	0x00000000


	//----- nvinfo : EIATTR_MIN_STACK_SIZE
	.align		4
.L_1161:
        /*1b3c*/ 	.byte	0x04, 0x12
        /*1b3e*/ 	.short	(.L_1163 - .L_1162)
	.align		4
.L_1162:
        /*1b40*/ 	.word	index@(_ZN10layer_norm13ln_bwd_kernelINS_13Kernel_traitsIfffffjLj2048ELj1ELj1ELj4ELj16ENS_18Kernel_traits_baseILj2048EfffffjLj128EEEEELb0ELb0ELb0ELb1EEEvNS_9BwdParamsE)
        /*1b44*/ 	.word	0x00000000


	//----- nvinfo : EIATTR_MIN_STACK_SIZE
	.align		4
.L_1163:
        /*1b48*/ 	.byte	0x04, 0x12
        /*1b4a*/ 	.short	(.L_1165 - .L_1164)
	.align		4
.L_1164:
        /*1b4c*/ 	.word	index@(_ZN10layer_norm13ln_bwd_kernelINS_13Kernel_traitsIfffffjLj2048ELj1ELj1ELj4ELj16ENS_18Kernel_traits_baseILj2048EfffffjLj128EEEEELb0ELb0ELb1ELb0EEEvNS_9BwdParamsE)
        /*1b50*/ 	.word	0x00000000


	//----- nvinfo : EIATTR_MIN_STACK_SIZE
	.align		4
.L_1165:
        /*1b54*/ 	.byte	0x04, 0x12
        /*1b56*/ 	.short	(.L_1167 - .L_1166)
	.align		4
.L_1166:
        /*1b58*/ 	.word	index@(_ZN10layer_norm13ln_bwd_kernelINS_13Kernel_traitsIfffffjLj2048ELj1ELj1ELj4ELj16ENS_18Kernel_traits_baseILj2048EfffffjLj128EEEEELb0ELb0ELb1ELb1EEEvNS_9BwdParamsE)
        /*1b5c*/ 	.word	0x00000000


	//----- nvinfo : EIATTR_MIN_STACK_SIZE
	.align		4
.L_1167:
        /*1b60*/ 	.byte	0x04, 0x12
        /*1b62*/ 	.short	(.L_1169 - .L_1168)
	.align		4
.L_1168:
        /*1b64*/ 	.word	index@(_ZN10layer_norm13ln_bwd_kernelINS_13Kernel_traitsIfffffjLj2048ELj1ELj1ELj4ELj16ENS_18Kernel_traits_baseILj2048EfffffjLj128EEEEELb0ELb1ELb0ELb0EEEvNS_9BwdParamsE)
        /*1b68*/ 	.word	0x00000000


	//----- nvinfo : EIATTR_MIN_STACK_SIZE
	.align		4
.L_1169:
        /*1b6c*/ 	.byte	0x04, 0x12
        /*1b6e*/ 	.short	(.L_1171 - .L_1170)
	.align		4
.L_1170:
        /*1b70*/ 	.word	index@(_ZN10layer_norm13ln_bwd_kernelINS_13Kernel_traitsIfffffjLj2048ELj1ELj1ELj4ELj16ENS_18Kernel_traits_baseILj2048EfffffjLj128EEEEELb0ELb1ELb0ELb1EEEvNS_9BwdParamsE)
        /*1b74*/ 	.word	0x00000000


	//----- nvinfo : EIATTR_MIN_STACK_SIZE
	.align		4
.L_1171:
        /*1b78*/ 	.byte	0x04, 0x12
        /*1b7a*/ 	.short	(.L_1173 - .L_1172)
	.align		4
.L_1172:
        /*1b7c*/ 	.word	index@(_ZN10layer_norm13ln_bwd_kernelINS_13Kernel_traitsIfffffjLj2048ELj1ELj1ELj4ELj16ENS_18Kernel_traits_baseILj2048EfffffjLj128EEEEELb0ELb1ELb1ELb0EEEvNS_9BwdParamsE)
        /*1b80*/ 	.word	0x00000000


	//----- nvinfo : EIATTR_MIN_STACK_SIZE
	.align		4
.L_1173:
        /*1b84*/ 	.byte	0x04, 0x12
        /*1b86*/ 	.short	(.L_1175 - .L_1174)
	.align		4
.L_1174:
        /*1b88*/ 	.word	index@(_ZN10layer_norm13ln_bwd_kernelINS_13Kernel_traitsIfffffjLj2048ELj1ELj1ELj4ELj16ENS_18Kernel_traits_baseILj2048EfffffjLj128EEEEELb0ELb1ELb1ELb1EEEvNS_9BwdParamsE)
        /*1b8c*/ 	.word	0x00000000


	//----- nvinfo : EIATTR_MIN_STACK_SIZE
	.align		4
.L_1175:
        /*1b90*/ 	.byte	0x04, 0x12
        /*1b92*/ 	.short	(.L_1177 - .L_1176)
	.align		4
.L_1176:
        /*1b94*/ 	.word	index@(_ZN10layer_norm13ln_bwd_kernelINS_13Kernel_traitsIfffffjLj2048ELj1ELj1ELj4ELj16ENS_18Kernel_traits_baseILj2048EfffffjLj128EEEEELb1ELb0ELb0ELb0EEEvNS_9BwdParamsE)
        /*1b98*/ 	.word	0x00000000


	//----- nvinfo : EIATTR_MIN_STACK_SIZE
	.align		4
.L_1177:
        /*1b9c*/ 	.byte	0x04, 0x12
        /*1b9e*/ 	.short	(.L_1179 - .L_1178)
	.align		4
.L_1178:
        /*1ba0*/ 	.word	index@(_ZN10layer_norm13ln_bwd_kernelINS_13Kernel_traitsIfffffjLj2048ELj1ELj1ELj4ELj16ENS_18Kernel_traits_baseILj2048EfffffjLj128EEEEELb1ELb0ELb0ELb1EEEvNS_9BwdParamsE)
        /*1ba4*/ 	.word	0x00000000


	//----- nvinfo : EIATTR_MIN_STACK_SIZE
	.align		4
.L_1179:
        /*1ba8*/ 	.byte	0x04, 0x12
        /*1baa*/ 	.short	(.L_1181 - .L_1180)
	.align		4
.L_1180:
        /*1bac*/ 	.word	index@(_ZN10layer_norm22ln_bwd_finalize_kernelINS_22Kernel_traits_finalizeILj2048EfffffjLb0ELj1024ELj4ENS_18Kernel_traits_baseILj2048EfffffjLj1024EEEEELb0ELb0EEEvNS_9BwdParamsE)
        /*1bb0*/ 	.word	0x00000000


	//----- nvinfo : EIATTR_MIN_STACK_SIZE
	.align		4
.L_1181:
        /*1bb4*/ 	.byte	0x04, 0x12
        /*1bb6*/ 	.short	(.L_1183 - .L_1182)
	.align		4
.L_1182:
        /*1bb8*/ 	.word	index@(_ZN10layer_norm13ln_bwd_kernelINS_13Kernel_traitsIfffffjLj2048ELj1ELj1ELj4ELj16ENS_18Kernel_traits_baseILj2048EfffffjLj128EEEEELb1ELb0ELb1ELb0EEEvNS_9BwdParamsE)
        /*1bbc*/ 	.word	0x00000000


	//----- nvinfo : EIATTR_MIN_STACK_SIZE
	.align		4
.L_1183:
        /*1bc0*/ 	.byte	0x04, 0x12
        /*1bc2*/ 	.short	(.L_1185 - .L_1184)
	.align		4
.L_1184:
        /*1bc4*/ 	.word	index@(_ZN10layer_norm22ln_bwd_finalize_kernelINS_22Kernel_traits_finalizeILj2048EfffffjLb0ELj1024ELj4ENS_18Kernel_traits_baseILj2048EfffffjLj1024EEEEELb0ELb1EEEvNS_9BwdParamsE)
        /*1bc8*/ 	.word	0x00000000


	//----- nvinfo : EIATTR_MIN_STACK_SIZE
	.align		4
.L_1185:
        /*1bcc*/ 	.byte	0x04, 0x12
        /*1bce*/ 	.short	(.L_1187 - .L_1186)
	.align		4
.L_1186:
        /*1bd0*/ 	.word	index@(_ZN10layer_norm13ln_bwd_kernelINS_13Kernel_traitsIfffffjLj2048ELj1ELj1ELj4ELj16ENS_18Kernel_traits_baseILj2048EfffffjLj128EEEEELb1ELb0ELb1ELb1EEEvNS_9BwdParamsE)
        /*1bd4*/ 	.word	0x00000000


	//----- nvinfo : EIATTR_MIN_STACK_SIZE
	.align		4
.L_1187:
        /*1bd8*/ 	.byte	0x04, 0x12
        /*1bda*/ 	.short	(.L_1189 - .L_1188)
	.align		4
.L_1188:
        /*1bdc*/ 	.word	index@(_ZN10layer_norm13ln_bwd_kernelINS_13Kernel_traitsIfffffjLj2048ELj1ELj1ELj4ELj16ENS_18Kernel_traits_baseILj2048EfffffjLj128EEEEELb1ELb1ELb0ELb0EEEvNS_9BwdParamsE)
        /*1be0*/ 	.word	0x00000000


	//----- nvinfo : EIATTR_MIN_STACK_SIZE
	.align		4
.L_1189:
        /*1be4*/ 	.byte	0x04, 0x12
        /*1be6*/ 	.short	(.L_1191 - .L_1190)
	.align		4
.L_1190:
        /*1be8*/ 	.word	index@(_ZN10layer_norm13ln_bwd_kernelINS_13Kernel_traitsIfffffjLj2048ELj1ELj1ELj4ELj16ENS_18Kernel_traits_baseILj2048EfffffjLj128EEEEELb1ELb1ELb0ELb1EEEvNS_9BwdParamsE)
        /*1bec*/ 	.word	0x00000000


	//----- nvinfo : EIATTR_MIN_STACK_SIZE
	.align		4
.L_1191:
        /*1bf0*/ 	.byte	0x04, 0x12
        /*1bf2*/ 	.short	(.L_1193 - .L_1192)
	.align		4
.L_1192:
        /*1bf4*/ 	.word	index@(_ZN10layer_norm22ln_bwd_finalize_kernelINS_22Kernel_traits_finalizeILj2048EfffffjLb1ELj1024ELj4ENS_18Kernel_traits_baseILj2048EfffffjLj1024EEEEELb1ELb0EEEvNS_9BwdParamsE)
        /*1bf8*/ 	.word	0x00000000


	//----- nvinfo : EIATTR_MIN_STACK_SIZE
	.align		4
.L_1193:
        /*1bfc*/ 	.byte	0x04, 0x12
        /*1bfe*/ 	.short	(.L_1195 - .L_1194)
	.align		4
.L_1194:
        /*1c00*/ 	.word	index@(_ZN10layer_norm13ln_bwd_kernelINS_13Kernel_traitsIfffffjLj2048ELj1ELj1ELj4ELj16ENS_18Kernel_traits_baseILj2048EfffffjLj128EEEEELb1ELb1ELb1ELb0EEEvNS_9BwdParamsE)
        /*1c04*/ 	.word	0x00000000


	//----- nvinfo : EIATTR_MIN_STACK_SIZE
	.align		4
.L_1195:
        /*1c08*/ 	.byte	0x04, 0x12
        /*1c0a*/ 	.short	(.L_1197 - .L_1196)
	.align		4
.L_1196:
        /*1c0c*/ 	.word	index@(_ZN10layer_norm22ln_bwd_finalize_kernelINS_22Kernel_traits_finalizeILj2048EfffffjLb1ELj1024ELj4ENS_18Kernel_traits_baseILj2048EfffffjLj1024EEEEELb1ELb1EEEvNS_9BwdParamsE)
        /*1c10*/ 	.word	0x00000000


	//----- nvinfo : EIATTR_MIN_STACK_SIZE
	.align		4
.L_1197:
        /*1c14*/ 	.byte	0x04, 0x12
        /*1c16*/ 	.short	(.L_1199 - .L_1198)
	.align		4
.L_1198:
        /*1c18*/ 	.word	index@(_ZN10layer_norm13ln_bwd_kernelINS_13Kernel_traitsIfffffjLj2048ELj1ELj1ELj4ELj16ENS_18Kernel_traits_baseILj2048EfffffjLj128EEEEELb1ELb1ELb1ELb1EEEvNS_9BwdParamsE)
        /*1c1c*/ 	.word	0x00000000
.L_1199:


//--------------------- .nv.compat                --------------------------
	.section	.nv.compat,"",@"SHT_CUDA_COMPAT_INFO"
	.align	4
        /*0000*/ 	.byte	0x02, 0x09, 0x01, 0x00, 0x02, 0x02, 0x01, 0x00, 0x02, 0x05, 0x05, 0x00, 0x03, 0x07, 0x01, 0x01
        /*0010*/ 	.byte	0x02, 0x03, 0x00, 0x00, 0x02, 0x06, 0x01, 0x00, 0x04, 0x0b, 0x08, 0x00, 0x00, 0x00, 0x00, 0x00
        /*0020*/ 	.byte	0x00, 0x00, 0x00, 0x00


//--------------------- .nv.info._ZN10layer_norm13ln_bwd_kernelINS_13Kernel_traitsI13__nv_bfloat16S2_S2_S2_fjLj2048ELj1ELj1ELj4ELj16ENS_18Kernel_traits_baseILj2048ES2_S2_S2_S2_fjLj128EEEEELb0ELb0ELb0ELb0EEEvNS_9BwdParamsE --------------------------
	.section	.nv.info._ZN10layer_norm13ln_bwd_kernelINS_13Kernel_traitsI13__nv_bfloat16S2_S2_S2_fjLj2048ELj1ELj1ELj4ELj16ENS_18Kernel_traits_baseILj2048ES2_S2_S2_S2_fjLj128EEEEELb0ELb0ELb0ELb0EEEvNS_9BwdParamsE,"",@"SHT_CUDA_INFO"
	.sectionflags	@""
	.align	4


	//----- nvinfo : EIATTR_CUDA_API_VERSION
	.align		4
        /*0000*/ 	.byte	0x04, 0x37
        /*0002*/ 	.short	(.L_1201 - .L_1200)
.L_1200:
        /*0004*/ 	.word	0x00000082


	//----- nvinfo : EIATTR_KPARAM_INFO
	.align		4
.L_1201:
        /*0008*/ 	.byte	0x04, 0x17
        /*000a*/ 	.short	(.L_1203 - .L_1202)
.L_1202:
        /*000c*/ 	.word	0x00000000
        /*0010*/ 	.short	0x0000
        /*0012*/ 	.short	0x0000
        /*0014*/ 	.byte	0x00, 0xf0, 0xa1, 0x04


	//----- nvinfo : EIATTR_SPARSE_MMA_MASK
	.align		4
.L_1203:
        /*0018*/ 	.byte	0x03, 0x50
        /*001a*/ 	.short	0x0000


	//----- nvinfo : EIATTR_MAXREG_COUNT
	.align		4
        /*001c*/ 	.byte	0x03, 0x1b
        /*001e*/ 	.short	0x00ff


	//----- nvinfo : EIATTR_NUM_BARRIERS
	.align		4
        /*0020*/ 	.byte	0x02, 0x4c
        /*0022*/ 	.byte	0x01
	.zero		1


	//----- nvinfo : EIATTR_MERCURY_ISA_VERSION
	.align		4
        /*0024*/ 	.byte	0x03, 0x5f
        /*0026*/ 	.short	0x0101


	//----- nvinfo : EIATTR_COOP_GROUP_MASK_REGIDS
	.align		4
        /*0028*/ 	.byte	0x04, 0x29
        /*002a*/ 	.short	(.L_1205 - .L_1204)


	//   ....[0]....
.L_1204:
        /*002c*/ 	.word	0xffffffff


	//   ....[1]....
        /*0030*/ 	.word	0xffffffff


	//   ....[2]....
        /*0034*/ 	.word	0xffffffff


	//   ....[3]....
        /*0038*/ 	.word	0xffffffff


	//   ....[4]....
        /*003c*/ 	.word	0xffffffff


	//   ....[5]....
        /*0040*/ 	.word	0xffffffff


	//   ....[6]....
        /*0044*/ 	.word	0xffffffff


	//   ....[7]....
        /*0048*/ 	.word	0xffffffff


	//   ....[8]....
        /*004c*/ 	.word	0xffffffff


	//   ....[9]....
        /*0050*/ 	.word	0xffffffff


	//----- nvinfo : EIATTR_COOP_GROUP_INSTR_OFFSETS
	.align		4
.L_1205:
        /*0054*/ 	.byte	0x04, 0x28
        /*0056*/ 	.short	(.L_1207 - .L_1206)


	//   ....[0]....
.L_1206:
        /*0058*/ 	.word	0x00001350


	//   ....[1]....
        /*005c*/ 	.word	0x00001380


	//   ....[2]....
        /*0060*/ 	.word	0x000013b0


	//   ....[3]....
        /*0064*/ 	.word	0x000013c0


	//   ....[4]....
        /*0068*/ 	.word	0x000013f0


	//   ....[5]....
        /*006c*/ 	.word	0x00001400


	//   ....[6]....
        /*0070*/ 	.word	0x00001430


	//   ....[7]....
        /*0074*/ 	.word	0x00001440


	//   ....[8]....
        /*0078*/ 	.word	0x00001470


	//   ....[9]....
        /*007c*/ 	.word	0x00001480


	//----- nvinfo : EIATTR_VRC_CTA_INIT_COUNT
	.align		4
.L_1207:
        /*0080*/ 	.byte	0x02, 0x4a
	.zero		1
	.zero		1


	//----- nvinfo : EIATTR_EXIT_INSTR_OFFSETS
	.align		4
        /*0084*/ 	.byte	0x04, 0x1c
        /*0086*/ 	.short	(.L_1209 - .L_1208)


	//   ....[0]....
.L_1208:
        /*0088*/ 	.word	0x000031c0


	//   ....[1]....
        /*008c*/ 	.word	0x00003260


	//----- nvinfo : EIATTR_MAX_THREADS
	.align		4
.L_1209:
        /*0090*/ 	.byte	0x04, 0x05
        /*0092*/ 	.short	(.L_1211 - .L_1210)
.L_1210:
        /*0094*/ 	.word	0x00000080
        /*0098*/ 	.word	0x00000001
        /*009c*/ 	.word	0x00000001


	//----- nvinfo : EIATTR_CRS_STACK_SIZE
	.align		4
.L_1211:
        /*00a0*/ 	.byte	0x04, 0x1e
        /*00a2*/ 	.short	(.L_1213 - .L_1212)
.L_1212:
        /*00a4*/ 	.word	0x00000000


	//----- nvinfo : EIATTR_CBANK_PARAM_SIZE
	.align		4
.L_1213:
        /*00a8*/ 	.byte	0x03, 0x19
        /*00aa*/ 	.short	0x0128


	//----- nvinfo : EIATTR_PARAM_CBANK
	.align		4
        /*00ac*/ 	.byte	0x04, 0x0a
        /*00ae*/ 	.short	(.L_1215 - .L_1214)
	.align		4
.L_1214:
        /*00b0*/ 	.word	index@(.nv.constant0._ZN10layer_norm13ln_bwd_kernelINS_13Kernel_traitsI13__nv_bfloat16S2_S2_S2_fjLj2048ELj1ELj1ELj4ELj16ENS_18Kernel_traits_baseILj2048ES2_S2_S2_S2_fjLj128EEEEELb0ELb0ELb0ELb0EEEvNS_9BwdParamsE)
        /*00b4*/ 	.short	0x0380
        /*00b6*/ 	.short	0x0128


	//----- nvinfo : EIATTR_SW_WAR
	.align		4
.L_1215:
        /*00b8*/ 	.byte	0x04, 0x36
        /*00ba*/ 	.short	(.L_1217 - .L_1216)
.L_1216:
        /*00bc*/ 	.word	0x00000008
.L_1217:


//--------------------- .nv.info._ZN10layer_norm13ln_bwd_kernelINS_13Kernel_traitsI13__nv_bfloat16S2_S2_S2_fjLj2048ELj1ELj1ELj4ELj16ENS_18Kernel_traits_baseILj2048ES2_S2_S2_S2_fjLj128EEEEELb0ELb0ELb0ELb1EEEvNS_9BwdParamsE --------------------------
	.section	.nv.info._ZN10layer_norm13ln_bwd_kernelINS_13Kernel_traitsI13__nv_bfloat16S2_S2_S2_fjLj2048ELj1ELj1ELj4ELj16ENS_18Kernel_traits_baseILj2048ES2_S2_S2_S2_fjLj128EEEEELb0ELb0ELb0ELb1EEEvNS_9BwdParamsE,"",@"SHT_CUDA_INFO"
	.sectionflags	@""
	.align	4


	//----- nvinfo : EIATTR_CUDA_API_VERSION
	.align		4
        /*0000*/ 	.byte	0x04, 0x37
        /*0002*/ 	.short	(.L_1219 - .L_1218)
.L_1218:
        /*0004*/ 	.word	0x00000082


	//----- nvinfo : EIATTR_KPARAM_INFO
	.align		4
.L_1219:
        /*0008*/ 	.byte	0x04, 0x17
        /*000a*/ 	.short	(.L_1221 - .L_1220)
.L_1220:
        /*000c*/ 	.word	0x00000000
        /*0010*/ 	.short	0x0000
        /*0012*/ 	.short	0x0000
        /*0014*/ 	.byte	0x00, 0xf0, 0xa1, 0x04


	//----- nvinfo : EIATTR_SPARSE_MMA_MASK
	.align		4
.L_1221:
        /*0018*/ 	.byte	0x03, 0x50
        /*001a*/ 	.short	0x0000


	//----- nvinfo : EIATTR_MAXREG_COUNT
	.align		4
        /*001c*/ 	.byte	0x03, 0x1b
        /*001e*/ 	.short	0x00ff


	//----- nvinfo : EIATTR_NUM_BARRIERS
	.align		4
        /*0020*/ 	.byte	0x02, 0x4c
        /*0022*/ 	.byte	0x01
	.zero		1


	//----- nvinfo : EIATTR_MERCURY_ISA_VERSION
	.align		4
        /*0024*/ 	.byte	0x03, 0x5f
        /*0026*/ 	.short	0x0101


	//----- nvinfo : EIATTR_COOP_GROUP_MASK_REGIDS
	.align		4
        /*0028*/ 	.byte	0x04, 0x29
        /*002a*/ 	.short	(.L_1223 - .L_1222)


	//   ....[0]....
.L_1222:
        /*002c*/ 	.word	0xffffffff


	//   ....[1]....
        /*0030*/ 	.word	0xffffffff


	//   ....[2]....
        /*0034*/ 	.word	0xffffffff


	//   ....[3]....
        /*0038*/ 	.word	0xffffffff


	//   ....[4]....
        /*003c*/ 	.word	0xffffffff


	//   ....[5]....
        /*0040*/ 	.word	0xffffffff


	//   ....[6]....
        /*0044*/ 	.word	0xffffffff


	//   ....[7]....
        /*0048*/ 	.word	0xffffffff


	//   ....[8]....
        /*004c*/ 	.word	0xffffffff


	//   ....[9]....
        /*0050*/ 	.word	0xffffffff


	//----- nvinfo : EIATTR_COOP_GROUP_INSTR_OFFSETS
	.align		4
.L_1223:
        /*0054*/ 	.byte	0x04, 0x28
        /*0056*/ 	.short	(.L_1225 - .L_1224)


	//   ....[0]....
.L_1224:
        /*0058*/ 	.word	0x00000f80


	//   ....[1]....
        /*005c*/ 	.word	0x00000f90


	//   ....[2]....
        /*0060*/ 	.word	0x00000fc0


	//   ....[3]....
        /*0064*/ 	.word	0x00000fd0


	//   ....[4]....
        /*0068*/ 	.word	0x00001000


	//   ....[5]....
        /*006c*/ 	.word	0x00001010


	//   ....[6]....
        /*0070*/ 	.word	0x00001040


	//   ....[7]....
        /*0074*/ 	.word	0x00001050


	//   ....[8]....
        /*0078*/ 	.word	0x000010a0


	//   ....[9]....
        /*007c*/ 	.word	0x000010b0


	//----- nvinfo : EIATTR_VRC_CTA_INIT_COUNT
	.align		4
.L_1225:
        /*0080*/ 	.byte	0x02, 0x4a
	.zero		1
	.zero		1


	//----- nvinfo : EIATTR_EXIT_INSTR_OFFSETS
	.align		4
        /*0084*/ 	.byte	0x04, 0x1c
        /*0086*/ 	.short	(.L_1227 - .L_1226)


	//   ....[0]....
.L_1226:
        /*0088*/ 	.word	0x000030f0


	//----- nvinfo : EIATTR_MAX_THREADS
	.align		4
.L_1227:
        /*008c*/ 	.byte	0x04, 0x05
        /*008e*/ 	.short	(.L_1229 - .L_1228)
.L_1228:
        /*0090*/ 	.word	0x00000080
        /*0094*/ 	.word	0x00000001
        /*0098*/ 	.word	0x00000001


	//----- nvinfo : EIATTR_CRS_STACK_SIZE
	.align		4
.L_1229:
        /*009c*/ 	.byte	0x04, 0x1e
        /*009e*/ 	.short	(.L_1231 - .L_1230)
.L_1230:
        /*00a0*/ 	.word	0x00000000


	//----- nvinfo : EIATTR_CBANK_PARAM_SIZE
	.align		4
.L_1231:
        /*00a4*/ 	.byte	0x03, 0x19
        /*00a6*/ 	.short	0x0128


	//----- nvinfo : EIATTR_PARAM_CBANK
	.align		4
        /*00a8*/ 	.byte	0x04, 0x0a
        /*00aa*/ 	.short	(.L_1233 - .L_1232)
	.align		4
.L_1232:
        /*00ac*/ 	.word	index@(.nv.constant0._ZN10layer_norm13ln_bwd_kernelINS_13Kernel_traitsI13__nv_bfloat16S2_S2_S2_fjLj2048ELj1ELj1ELj4ELj16ENS_18Kernel_traits_baseILj2048ES2_S2_S2_S2_fjLj128EEEEELb0ELb0ELb0ELb1EEEvNS_9BwdParamsE)
        /*00b0*/ 	.short	0x0380
        /*00b2*/ 	.short	0x0128


	//----- nvinfo : EIATTR_SW_WAR
	.align		4
.L_1233:
        /*00b4*/ 	.byte	0x04, 0x36
        /*00b6*/ 	.short	(.L_1235 - .L_1234)
.L_1234:
        /*00b8*/ 	.word	0x00000008
.L_1235:


//--------------------- .nv.info._ZN10layer_norm13ln_bwd_kernelINS_13Kernel_traitsI13__nv_bfloat16S2_S2_S2_fjLj2048ELj1ELj1ELj4ELj16ENS_18Kernel_traits_baseILj2048ES2_S2_S2_S2_fjLj128EEEEELb0ELb0ELb1ELb0EEEvNS_9BwdParamsE --------------------------
	.section	.nv.info._ZN10layer_norm13ln_bwd_kernelINS_13Kernel_traitsI13__nv_bfloat16S2_S2_S2_fjLj2048ELj1ELj1ELj4ELj16ENS_18Kernel_traits_baseILj2048ES2_S2_S2_S2_fjLj128EEEEELb0ELb0ELb1ELb0EEEvNS_9BwdParamsE,"",@"SHT_CUDA_INFO"
	.sectionflags	@""
	.align	4


	//----- nvinfo : EIATTR_CUDA_API_VERSION
	.align		4
        /*0000*/ 	.byte	0x04, 0x37
        /*0002*/ 	.short	(.L_1237 - .L_1236)
.L_1236:
        /*0004*/ 	.word	0x00000082


	//----- nvinfo : EIATTR_KPARAM_INFO
	.align		4
.L_1237:
        /*0008*/ 	.byte	0x04, 0x17
        /*000a*/ 	.short	(.L_1239 - .L_1238)
.L_1238:
        /*000c*/ 	.word	0x00000000
        /*0010*/ 	.short	0x0000
        /*0012*/ 	.short	0x0000
        /*0014*/ 	.byte	0x00, 0xf0, 0xa1, 0x04


	//----- nvinfo : EIATTR_SPARSE_MMA_MASK
	.align		4
.L_1239:
        /*0018*/ 	.byte	0x03, 0x50
        /*001a*/ 	.short	0x0000


	//----- nvinfo : EIATTR_MAXREG_COUNT
	.align		4
        /*001c*/ 	.byte	0x03, 0x1b
        /*001e*/ 	.short	0x00ff


	//----- nvinfo : EIATTR_NUM_BARRIERS
	.align		4
        /*0020*/ 	.byte	0x02, 0x4c
        /*0022*/ 	.byte	0x01
	.zero		1


	//----- nvinfo : EIATTR_MERCURY_ISA_VERSION
	.align		4
        /*0024*/ 	.byte	0x03, 0x5f
        /*0026*/ 	.short	0x0101


	//----- nvinfo : EIATTR_COOP_GROUP_MASK_REGIDS
	.align		4
        /*0028*/ 	.byte	0x04, 0x29
        /*002a*/ 	.short	(.L_1241 - .L_1240)


	//   ....[0]....
.L_1240:
        /*002c*/ 	.word	0xffffffff


	//   ....[1]....
        /*0030*/ 	.word	0xffffffff


	//   ....[2]....
        /*0034*/ 	.word	0xffffffff


	//   ....[3]....
        /*0038*/ 	.word	0xffffffff


	//   ....[4]....
        /*003c*/ 	.word	0xffffffff


	//   ....[5]....
        /*0040*/ 	.word	0xffffffff


	//   ....[6]....
        /*0044*/ 	.word	0xffffffff


	//   ....[7]....
        /*0048*/ 	.word	0xffffffff


	//   ....[8]....
        /*004c*/ 	.word	0xffffffff


	//   ....[9]....
        /*0050*/ 	.word	0xffffffff


	//----- nvinfo : EIATTR_COOP_GROUP_INSTR_OFFSETS
	.align		4
.L_1241:
        /*0054*/ 	.byte	0x04, 0x28
        /*0056*/ 	.short	(.L_1243 - .L_1242)


	//   ....[0]....
.L_1242:
        /*0058*/ 	.word	0x000014a0


	//   ....[1]....
        /*005c*/ 	.word	0x000014c0


	//   ....[2]....
        /*0060*/ 	.word	0x00001500


	//   ....[3]....
        /*0064*/ 	.word	0x00001510


	//   ....[4]....
        /*0068*/ 	.word	0x00001550


	//   ....[5]....
        /*006c*/ 	.word	0x00001560


	//   ....[6]....
        /*0070*/ 	.word	0x00001590


	//   ....[7]....
        /*0074*/ 	.word	0x000015a0


	//   ....[8]....
        /*0078*/ 	.word	0x000015d0


	//   ....[9]....
        /*007c*/ 	.word	0x000015e0


	//----- nvinfo : EIATTR_VRC_CTA_INIT_COUNT
	.align		4
.L_1243:
        /*0080*/ 	.byte	0x02, 0x4a
	.zero		1
	.zero		1


	//----- nvinfo : EIATTR_EXIT_INSTR_OFFSETS
	.align		4
        /*0084*/ 	.byte	0x04, 0x1c
        /*0086*/ 	.short	(.L_1245 - .L_1244)


	//   ....[0]....
.L_1244:
        /*0088*/ 	.word	0x00004050


	//   ....[1]....
        /*008c*/ 	.word	0x000040f0


	//----- nvinfo : EIATTR_MAX_THREADS
	.align		4
.L_1245:
        /*0090*/ 	.byte	0x04, 0x05
        /*0092*/ 	.short	(.L_1247 - .L_1246)
.L_1246:
        /*0094*/ 	.word	0x00000080
        /*0098*/ 	.word	0x00000001
        /*009c*/ 	.word	0x00000001


	//----- nvinfo : EIATTR_CRS_STACK_SIZE
	.align		4
.L_1247:
        /*00a0*/ 	.byte	0x04, 0x1e
        /*00a2*/ 	.short	(.L_1249 - .L_1248)
.L_1248:
        /*00a4*/ 	.word	0x00000000


	//----- nvinfo : EIATTR_CBANK_PARAM_SIZE
	.align		4
.L_1249:
        /*00a8*/ 	.byte	0x03, 0x19
        /*00aa*/ 	.short	0x0128


	//----- nvinfo : EIATTR_PARAM_CBANK
	.align		4
        /*00ac*/ 	.byte	0x04, 0x0a
        /*00ae*/ 	.short	(.L_1251 - .L_1250)
	.align		4
.L_1250:
        /*00b0*/ 	.word	index@(.nv.constant0._ZN10layer_norm13ln_bwd_kernelINS_13Kernel_traitsI13__nv_bfloat16S2_S2_S2_fjLj2048ELj1ELj1ELj4ELj16ENS_18Kernel_traits_baseILj2048ES2_S2_S2_S2_fjLj128EEEEELb0ELb0ELb1ELb0EEEvNS_9BwdParamsE)
        /*00b4*/ 	.short	0x0380
        /*00b6*/ 	.short	0x0128


	//----- nvinfo : EIATTR_SW_WAR
	.align		4
.L_1251:
        /*00b8*/ 	.byte	0x04, 0x36
        /*00ba*/ 	.short	(.L_1253 - .L_1252)
.L_1252:
        /*00bc*/ 	.word	0x00000008
.L_1253:


//--------------------- .nv.info._ZN10layer_norm13ln_bwd_kernelINS_13Kernel_traitsI13__nv_bfloat16S2_S2_S2_fjLj2048ELj1ELj1ELj4ELj16ENS_18Kernel_traits_baseILj2048ES2_S2_S2_S2_fjLj128EEEEELb0ELb0ELb1ELb1EEEvNS_9BwdParamsE --------------------------
	.section	.nv.info._ZN10layer_norm13ln_bwd_kernelINS_13Kernel_traitsI13__nv_bfloat16S2_S2_S2_fjLj2048ELj1ELj1ELj4ELj16ENS_18Kernel_traits_baseILj2048ES2_S2_S2_S2_fjLj128EEEEELb0ELb0ELb1ELb1EEEvNS_9BwdParamsE,"",@"SHT_CUDA_INFO"
	.sectionflags	@""
	.align	4


	//----- nvinfo : EIATTR_CUDA_API_VERSION
	.align		4
        /*0000*/ 	.byte	0x04, 0x37
        /*0002*/ 	.short	(.L_1255 - .L_1254)
.L_1254:
        /*0004*/ 	.word	0x00000082


	//----- nvinfo : EIATTR_KPARAM_INFO
	.align		4
.L_1255:
        /*0008*/ 	.byte	0x04, 0x17
        /*000a*/ 	.short	(.L_1257 - .L_1256)
.L_1256:
        /*000c*/ 	.word	0x00000000
        /*0010*/ 	.short	0x0000
        /*0012*/ 	.short	0x0000
        /*0014*/ 	.byte	0x00, 0xf0, 0xa1, 0x04


	//----- nvinfo : EIATTR_SPARSE_MMA_MASK
	.align		4
.L_1257:
        /*0018*/ 	.byte	0x03, 0x50
        /*001a*/ 	.short	0x0000


	//----- nvinfo : EIATTR_MAXREG_COUNT
	.align		4
        /*001c*/ 	.byte	0x03, 0x1b
        /*001e*/ 	.short	0x00ff


	//----- nvinfo : EIATTR_NUM_BARRIERS
	.align		4
        /*0020*/ 	.byte	0x02, 0x4c
        /*0022*/ 	.byte	0x01
	.zero		1


	//----- nvinfo : EIATTR_MERCURY_ISA_VERSION
	.align		4
        /*0024*/ 	.byte	0x03, 0x5f
        /*0026*/ 	.short	0x0101


	//----- nvinfo : EIATTR_COOP_GROUP_MASK_REGIDS
	.align		4
        /*0028*/ 	.byte	0x04, 0x29
        /*002a*/ 	.short	(.L_1259 - .L_1258)


	//   ....[0]....
.L_1258:
        /*002c*/ 	.word	0xffffffff


	//   ....[1]....
        /*0030*/ 	.word	0xffffffff


	//   ....[2]....
        /*0034*/ 	.word	0xffffffff


	//   ....[3]....
        /*0038*/ 	.word	0xffffffff


	//   ....[4]....
        /*003c*/ 	.word	0xffffffff


	//   ....[5]....
        /*0040*/ 	.word	0xffffffff


	//   ....[6]....
        /*0044*/ 	.word	0xffffffff


	//   ....[7]....
        /*0048*/ 	.word	0xffffffff


	//   ....[8]....
        /*004c*/ 	.word	0xffffffff


	//   ....[9]....
        /*0050*/ 	.word	0xffffffff


	//----- nvinfo : EIATTR_COOP_GROUP_INSTR_OFFSETS
	.align		4
.L_1259:
        /*0054*/ 	.byte	0x04, 0x28
        /*0056*/ 	.short	(.L_1261 - .L_1260)


	//   ....[0]....
.L_1260:
        /*0058*/ 	.word	0x000011b0


	//   ....[1]....
        /*005c*/ 	.word	0x000011d0


	//   ....[2]....
        /*0060*/ 	.word	0x00001200


	//   ....[3]....
        /*0064*/ 	.word	0x00001210


	//   ....[4]....
        /*0068*/ 	.word	0x00001240


	//   ....[5]....
        /*006c*/ 	.word	0x00001250


	//   ....[6]....
        /*0070*/ 	.word	0x00001280


	//   ....[7]....
        /*0074*/ 	.word	0x00001290


	//   ....[8]....
        /*0078*/ 	.word	0x000012d0


	//   ....[9]....
        /*007c*/ 	.word	0x000012e0


	//----- nvinfo : EIATTR_VRC_CTA_INIT_COUNT
	.align		4
.L_1261:
        /*0080*/ 	.byte	0x02, 0x4a
	.zero		1
	.zero		1


	//----- nvinfo : EIATTR_EXIT_INSTR_OFFSETS
	.align		4
        /*0084*/ 	.byte	0x04, 0x1c
        /*0086*/ 	.short	(.L_1263 - .L_1262)


	//   ....[0]....
.L_1262:
        /*0088*/ 	.word	0x00003ce0


	//----- nvinfo : EIATTR_MAX_THREADS
	.align		4
.L_1263:
        /*008c*/ 	.byte	0x04, 0x05
        /*008e*/ 	.short	(.L_1265 - .L_1264)
.L_1264:
        /*0090*/ 	.word	0x00000080
        /*0094*/ 	.word	0x00000001
        /*0098*/ 	.word	0x00000001


	//----- nvinfo : EIATTR_CRS_STACK_SIZE
	.align		4
.L_1265:
        /*009c*/ 	.byte	0x04, 0x1e
        /*009e*/ 	.short	(.L_1267 - .L_1266)
.L_1266:
        /*00a0*/ 	.word	0x00000000


	//----- nvinfo : EIATTR_CBANK_PARAM_SIZE
	.align		4
.L_1267:
        /*00a4*/ 	.byte	0x03, 0x19
        /*00a6*/ 	.short	0x0128


	//----- nvinfo : EIATTR_PARAM_CBANK
	.align		4
        /*00a8*/ 	.byte	0x04, 0x0a
        /*00aa*/ 	.short	(.L_1269 - .L_1268)
	.align		4
.L_1268:
        /*00ac*/ 	.word	index@(.nv.constant0._ZN10layer_norm13ln_bwd_kernelINS_13Kernel_traitsI13__nv_bfloat16S2_S2_S2_fjLj2048ELj1ELj1ELj4ELj16ENS_18Kernel_traits_baseILj2048ES2_S2_S2_S2_fjLj128EEEEELb0ELb0ELb1ELb1EEEvNS_9BwdParamsE)
        /*00b0*/ 	.short	0x0380
        /*00b2*/ 	.short	0x0128


	//----- nvinfo : EIATTR_SW_WAR
	.align		4
.L_1269:
        /*00b4*/ 	.byte	0x04, 0x36
        /*00b6*/ 	.short	(.L_1271 - .L_1270)
.L_1270:
        /*00b8*/ 	.word	0x00000008
.L_1271:


//--------------------- .nv.info._ZN10layer_norm13ln_bwd_kernelINS_13Kernel_traitsI13__nv_bfloat16S2_S2_S2_fjLj2048ELj1ELj1ELj4ELj16ENS_18Kernel_traits_baseILj2048ES2_S2_S2_S2_fjLj128EEEEELb0ELb1ELb0ELb0EEEvNS_9BwdParamsE --------------------------
	.section	.nv.info._ZN10layer_norm13ln_bwd_kernelINS_13Kernel_traitsI13__nv_bfloat16S2_S2_S2_fjLj2048ELj1ELj1ELj4ELj16ENS_18Kernel_traits_baseILj2048ES2_S2_S2_S2_fjLj128EEEEELb0ELb1ELb0ELb0EEEvNS_9BwdParamsE,"",@"SHT_CUDA_INFO"
	.sectionflags	@""
	.align	4


	//----- nvinfo : EIATTR_CUDA_API_VERSION
	.align		4
        /*0000*/ 	.byte	0x04, 0x37
        /*0002*/ 	.short	(.L_1273 - .L_1272)
.L_1272:
        /*0004*/ 	.word	0x00000082


	//----- nvinfo : EIATTR_KPARAM_INFO
	.align		4
.L_1273:
        /*0008*/ 	.byte	0x04, 0x17
        /*000a*/ 	.short	(.L_1275 - .L_1274)
.L_1274:
        /*000c*/ 	.word	0x00000000
        /*0010*/ 	.short	0x0000
        /*0012*/ 	.short	0x0000
        /*0014*/ 	.byte	0x00, 0xf0, 0xa1, 0x04


	//----- nvinfo : EIATTR_SPARSE_MMA_MASK
	.align		4
.L_1275:
        /*0018*/ 	.byte	0x03, 0x50
        /*001a*/ 	.short	0x0000


	//----- nvinfo : EIATTR_MAXREG_COUNT
	.align		4
        /*001c*/ 	.byte	0x03, 0x1b
        /*001e*/ 	.short	0x00ff


	//----- nvinfo : EIATTR_NUM_BARRIERS
	.align		4
        /*0020*/ 	.byte	0x02, 0x4c
        /*0022*/ 	.byte	0x01
	.zero		1


	//----- nvinfo : EIATTR_MERCURY_ISA_VERSION
	.align		4
        /*0024*/ 	.byte	0x03, 0x5f
        /*0026*/ 	.short	0x0101


	//----- nvinfo : EIATTR_COOP_GROUP_MASK_REGIDS
	.align		4
        /*0028*/ 	.byte	0x04, 0x29
        /*002a*/ 	.short	(.L_1277 - .L_1276)


	//   ....[0]....
.L_1276:
        /*002c*/ 	.word	0xffffffff


	//   ....[1]....
        /*0030*/ 	.word	0xffffffff


	//   ....[2]....
        /*0034*/ 	.word	0xffffffff


	//   ....[3]....
        /*0038*/ 	.word	0xffffffff


	//   ....[4]....
        /*003c*/ 	.word	0xffffffff


	//   ....[5]....
        /*0040*/ 	.word	0xffffffff


	//   ....[6]....
        /*0044*/ 	.word	0xffffffff


	//   ....[7]....
        /*0048*/ 	.word	0xffffffff


	//   ....[8]....
        /*004c*/ 	.word	0xffffffff


	//   ....[9]....
        /*0050*/ 	.word	0xffffffff


	//----- nvinfo : EIATTR_COOP_GROUP_INSTR_OFFSETS
	.align		4
.L_1277:
        /*0054*/ 	.byte	0x04, 0x28
        /*0056*/ 	.short	(.L_1279 - .L_1278)


	//   ....[0]....
.L_1278:
        /*0058*/ 	.word	0x00001480


	//   ....[1]....
        /*005c*/ 	.word	0x000014b0


	//   ....[2]....
        /*0060*/ 	.word	0x000014e0


	//   ....[3]....
        /*0064*/ 	.word	0x000014f0


	//   ....[4]....
        /*0068*/ 	.word	0x00001520


	//   ....[5]....
        /*006c*/ 	.word	0x00001530


	//   ....[6]....
        /*0070*/ 	.word	0x00001560


	//   ....[7]....
        /*0074*/ 	.word	0x00001570


	//   ....[8]....
        /*0078*/ 	.word	0x000015a0


	//   ....[9]....
        /*007c*/ 	.word	0x000015b0


	//----- nvinfo : EIATTR_VRC_CTA_INIT_COUNT
	.align		4
.L_1279:
        /*0080*/ 	.byte	0x02, 0x4a
	.zero		1
	.zero		1


	//----- nvinfo : EIATTR_EXIT_INSTR_OFFSETS
	.align		4
        /*0084*/ 	.byte	0x04, 0x1c
        /*0086*/ 	.short	(.L_1281 - .L_1280)


	//   ....[0]....
.L_1280:
        /*0088*/ 	.word	0x00004690


	//   ....[1]....
        /*008c*/ 	.word	0x00004760


	//----- nvinfo : EIATTR_MAX_THREADS
	.align		4
.L_1281:
        /*0090*/ 	.byte	0x04, 0x05
        /*0092*/ 	.short	(.L_1283 - .L_1282)
.L_1282:
        /*0094*/ 	.word	0x00000080
        /*0098*/ 	.word	0x00000001
        /*009c*/ 	.word	0x00000001


	//----- nvinfo : EIATTR_CRS_STACK_SIZE
	.align		4
.L_1283:
        /*00a0*/ 	.byte	0x04, 0x1e
        /*00a2*/ 	.short	(.L_1285 - .L_1284)
.L_1284:
        /*00a4*/ 	.word	0x00000000


	//----- nvinfo : EIATTR_CBANK_PARAM_SIZE
	.align		4
.L_1285:
        /*00a8*/ 	.byte	0x03, 0x19
        /*00aa*/ 	.short	0x0128


	//----- nvinfo : EIATTR_PARAM_CBANK
	.align		4
        /*00ac*/ 	.byte	0x04, 0x0a
        /*00ae*/ 	.short	(.L_1287 - .L_1286)
	.align		4
.L_1286:
        /*00b0*/ 	.word	index@(.nv.constant0._ZN10layer_norm13ln_bwd_kernelINS_13Kernel_traitsI13__nv_bfloat16S2_S2_S2_fjLj2048ELj1ELj1ELj4ELj16ENS_18Kernel_traits_baseILj2048ES2_S2_S2_S2_fjLj128EEEEELb0ELb1ELb0ELb0EEEvNS_9BwdParamsE)
        /*00b4*/ 	.short	0x0380
        /*00b6*/ 	.short	0x0128


	//----- nvinfo : EIATTR_SW_WAR
	.align		4
.L_1287:
        /*00b8*/ 	.byte	0x04, 0x36
        /*00ba*/ 	.short	(.L_1289 - .L_1288)
.L_1288:
        /*00bc*/ 	.word	0x00000008
.L_1289:


//--------------------- .nv.info._ZN10layer_norm13ln_bwd_kernelINS_13Kernel_traitsI13__nv_bfloat16S2_S2_S2_fjLj2048ELj1ELj1ELj4ELj16ENS_18Kernel_traits_baseILj2048ES2_S2_S2_S2_fjLj128EEEEELb0ELb1ELb0ELb1EEEvNS_9BwdParamsE --------------------------
	.section	.nv.info._ZN10layer_norm13ln_bwd_kernelINS_13Kernel_traitsI13__nv_bfloat16S2_S2_S2_fjLj2048ELj1ELj1ELj4ELj16ENS_18Kernel_traits_baseILj2048ES2_S2_S2_S2_fjLj128EEEEELb0ELb1ELb0ELb1EEEvNS_9BwdParamsE,"",@"SHT_CUDA_INFO"
	.sectionflags	@""
	.align	4


	//----- nvinfo : EIATTR_CUDA_API_VERSION
	.align		4
        /*0000*/ 	.byte	0x04, 0x37
        /*0002*/ 	.short	(.L_1291 - .L_1290)
.L_1290:
        /*0004*/ 	.word	0x00000082


	//----- nvinfo : EIATTR_KPARAM_INFO
	.align		4
.L_1291:
        /*0008*/ 	.byte	0x04, 0x17
        /*000a*/ 	.short	(.L_1293 - .L_1292)
.L_1292:
        /*000c*/ 	.word	0x00000000
        /*0010*/ 	.short	0x0000
        /*0012*/ 	.short	0x0000
        /*0014*/ 	.byte	0x00, 0xf0, 0xa1, 0x04


	//----- nvinfo : EIATTR_SPARSE_MMA_MASK
	.align		4
.L_1293:
        /*0018*/ 	.byte	0x03, 0x50
        /*001a*/ 	.short	0x0000


	//----- nvinfo : EIATTR_MAXREG_COUNT
	.align		4
        /*001c*/ 	.byte	0x03, 0x1b
        /*001e*/ 	.short	0x00ff


	//----- nvinfo : EIATTR_NUM_BARRIERS
	.align		4
        /*0020*/ 	.byte	0x02, 0x4c
        /*0022*/ 	.byte	0x01
	.zero		1


	//----- nvinfo : EIATTR_MERCURY_ISA_VERSION
	.align		4
        /*0024*/ 	.byte	0x03, 0x5f
        /*0026*/ 	.short	0x0101


	//----- nvinfo : EIATTR_COOP_GROUP_MASK_REGIDS
	.align		4
        /*0028*/ 	.byte	0x04, 0x29
        /*002a*/ 	.short	(.L_1295 - .L_1294)


	//   ....[0]....
.L_1294:
        /*002c*/ 	.word	0xffffffff


	//   ....[1]....
        /*0030*/ 	.word	0xffffffff


	//   ....[2]....
        /*0034*/ 	.word	0xffffffff


	//   ....[3]....
        /*0038*/ 	.word	0xffffffff


	//   ....[4]....
        /*003c*/ 	.word	0xffffffff


	//   ....[5]....
        /*0040*/ 	.word	0xffffffff


	//   ....[6]....
        /*0044*/ 	.word	0xffffffff


	//   ....[7]....
        /*0048*/ 	.word	0xffffffff


	//   ....[8]....
        /*004c*/ 	.word	0xffffffff


	//   ....[9]....
        /*0050*/ 	.word	0xffffffff


	//----- nvinfo : EIATTR_COOP_GROUP_INSTR_OFFSETS
	.align		4
.L_1295:
        /*0054*/ 	.byte	0x04, 0x28
        /*0056*/ 	.short	(.L_1297 - .L_1296)


	//   ....[0]....
.L_1296:
        /*0058*/ 	.word	0x000010f0


	//   ....[1]....
        /*005c*/ 	.word	0x00001100


	//   ....[2]....
        /*0060*/ 	.word	0x00001130


	//   ....[3]....
        /*0064*/ 	.word	0x00001140


	//   ....[4]....
        /*0068*/ 	.word	0x00001170


	//   ....[5]....
        /*006c*/ 	.word	0x00001180


	//   ....[6]....
        /*0070*/ 	.word	0x000011b0


	//   ....[7]....
        /*0074*/ 	.word	0x000011c0


	//   ....[8]....
        /*0078*/ 	.word	0x000011f0


	//   ....[9]....
        /*007c*/ 	.word	0x00001200


	//----- nvinfo : EIATTR_VRC_CTA_INIT_COUNT
	.align		4
.L_1297:
        /*0080*/ 	.byte	0x02, 0x4a
	.zero		1
	.zero		1


	//----- nvinfo : EIATTR_EXIT_INSTR_OFFSETS
	.align		4
        /*0084*/ 	.byte	0x04, 0x1c
        /*0086*/ 	.short	(.L_1299 - .L_1298)


	//   ....[0]....
.L_1298:
        /*0088*/ 	.word	0x00004710


	//----- nvinfo : EIATTR_MAX_THREADS
	.align		4
.L_1299:
        /*008c*/ 	.byte	0x04, 0x05
        /*008e*/ 	.short	(.L_1301 - .L_1300)
.L_1300:
        /*0090*/ 	.word	0x00000080
        /*0094*/ 	.word	0x00000001
        /*0098*/ 	.word	0x00000001


	//----- nvinfo : EIATTR_CRS_STACK_SIZE
	.align		4
.L_1301:
        /*009c*/ 	.byte	0x04, 0x1e
        /*009e*/ 	.short	(.L_1303 - .L_1302)
.L_1302:
        /*00a0*/ 	.word	0x00000000


	//----- nvinfo : EIATTR_CBANK_PARAM_SIZE
	.align		4
.L_1303:
        /*00a4*/ 	.byte	0x03, 0x19
        /*00a6*/ 	.short	0x0128


	//----- nvinfo : EIATTR_PARAM_CBANK
	.align		4
        /*00a8*/ 	.byte	0x04, 0x0a
        /*00aa*/ 	.short	(.L_1305 - .L_1304)
	.align		4
.L_1304:
        /*00ac*/ 	.word	index@(.nv.constant0._ZN10layer_norm13ln_bwd_kernelINS_13Kernel_traitsI13__nv_bfloat16S2_S2_S2_fjLj2048ELj1ELj1ELj4ELj16ENS_18Kernel_traits_baseILj2048ES2_S2_S2_S2_fjLj128EEEEELb0ELb1ELb0ELb1EEEvNS_9BwdParamsE)
        /*00b0*/ 	.short	0x0380
        /*00b2*/ 	.short	0x0128


	//----- nvinfo : EIATTR_SW_WAR
	.align		4
.L_1305:
        /*00b4*/ 	.byte	0x04, 0x36
        /*00b6*/ 	.short	(.L_1307 - .L_1306)
.L_1306:
        /*00b8*/ 	.word	0x00000008
.L_1307:


//--------------------- .nv.info._ZN10layer_norm13ln_bwd_kernelINS_13Kernel_traitsI13__nv_bfloat16S2_S2_S2_fjLj2048ELj1ELj1ELj4ELj16ENS_18Kernel_traits_baseILj2048ES2_S2_S2_S2_fjLj128EEEEELb0ELb1ELb1ELb0EEEvNS_9BwdParamsE --------------------------
	.section	.nv.info._ZN10layer_norm13ln_bwd_kernelINS_13Kernel_traitsI13__nv_bfloat16S2_S2_S2_fjLj2048ELj1ELj1ELj4ELj16ENS_18Kernel_traits_baseILj2048ES2_S2_S2_S2_fjLj128EEEEELb0ELb1ELb1ELb0EEEvNS_9BwdParamsE,"",@"SHT_CUDA_INFO"
	.sectionflags	@""
	.align	4


	//----- nvinfo : EIATTR_CUDA_API_VERSION
	.align		4
        /*0000*/ 	.byte	0x04, 0x37
        /*0002*/ 	.short	(.L_1309 - .L_1308)
.L_1308:
        /*0004*/ 	.word	0x00000082


	//----- nvinfo : EIATTR_KPARAM_INFO
	.align		4
.L_1309:
        /*0008*/ 	.byte	0x04, 0x17
        /*000a*/ 	.short	(.L_1311 - .L_1310)
.L_1310:
        /*000c*/ 	.word	0x00000000
        /*0010*/ 	.short	0x0000
        /*0012*/ 	.short	0x0000
        /*0014*/ 	.byte	0x00, 0xf0, 0xa1, 0x04


	//----- nvinfo : EIATTR_SPARSE_MMA_MASK
	.align		4
.L_1311:
        /*0018*/ 	.byte	0x03, 0x50
        /*001a*/ 	.short	0x0000


	//----- nvinfo : EIATTR_MAXREG_COUNT
	.align		4
        /*001c*/ 	.byte	0x03, 0x1b
        /*001e*/ 	.short	0x00ff


	//----- nvinfo : EIATTR_NUM_BARRIERS
	.align		4
        /*0020*/ 	.byte	0x02, 0x4c
        /*0022*/ 	.byte	0x01
	.zero		1


	//----- nvinfo : EIATTR_MERCURY_ISA_VERSION
	.align		4
        /*0024*/ 	.byte	0x03, 0x5f
        /*0026*/ 	.short	0x0101


	//----- nvinfo : EIATTR_COOP_GROUP_MASK_REGIDS
	.align		4
        /*0028*/ 	.byte	0x04, 0x29
        /*002a*/ 	.short	(.L_1313 - .L_1312)


	//   ....[0]....
.L_1312:
        /*002c*/ 	.word	0xffffffff


	//   ....[1]....
        /*0030*/ 	.word	0xffffffff


	//   ....[2]....
        /*0034*/ 	.word	0xffffffff


	//   ....[3]....
        /*0038*/ 	.word	0xffffffff


	//   ....[4]....
        /*003c*/ 	.word	0xffffffff


	//   ....[5]....
        /*0040*/ 	.word	0xffffffff


	//   ....[6]....
        /*0044*/ 	.word	0xffffffff


	//   ....[7]....
        /*0048*/ 	.word	0xffffffff


	//   ....[8]....
        /*004c*/ 	.word	0xffffffff


	//   ....[9]....
        /*0050*/ 	.word	0xffffffff


	//----- nvinfo : EIATTR_COOP_GROUP_INSTR_OFFSETS
	.align		4
.L_1313:
        /*0054*/ 	.byte	0x04, 0x28
        /*0056*/ 	.short	(.L_1315 - .L_1314)


	//   ....[0]....
.L_1314:
        /*0058*/ 	.word	0x00001760


	//   ....[1]....
        /*005c*/ 	.word	0x000017a0


	//   ....[2]....
        /*0060*/ 	.word	0x00001850


	//   ....[3]....
        /*0064*/ 	.word	0x00001860


	//   ....[4]....
        /*0068*/ 	.word	0x000018a0


	//   ....[5]....
        /*006c*/ 	.word	0x000018c0


	//   ....[6]....
        /*0070*/ 	.word	0x00001950


	//   ....[7]....
        /*0074*/ 	.word	0x00001960


	//   ....[8]....
        /*0078*/ 	.word	0x000019b0


	//   ....[9]....
        /*007c*/ 	.word	0x000019c0


	//----- nvinfo : EIATTR_VRC_CTA_INIT_COUNT
	.align		4
.L_1315:
        /*0080*/ 	.byte	0x02, 0x4a
	.zero		1
	.zero		1


	//----- nvinfo : EIATTR_EXIT_INSTR_OFFSETS
	.align		4
        /*0084*/ 	.byte	0x04, 0x1c
        /*0086*/ 	.short	(.L_1317 - .L_1316)


	//   ....[0]....
.L_1316:
        /*0088*/ 	.word	0x00005440


	//   ....[1]....
        /*008c*/ 	.word	0x00005510


	//----- nvinfo : EIATTR_MAX_THREADS
	.align		4
.L_1317:
        /*0090*/ 	.byte	0x04, 0x05
        /*0092*/ 	.short	(.L_1319 - .L_1318)
.L_1318:
        /*0094*/ 	.word	0x00000080
        /*0098*/ 	.word	0x00000001
        /*009c*/ 	.word	0x00000001


	//----- nvinfo : EIATTR_CRS_STACK_SIZE
	.align		4
.L_1319:
        /*00a0*/ 	.byte	0x04, 0x1e
        /*00a2*/ 	.short	(.L_1321 - .L_1320)
.L_1320:
        /*00a4*/ 	.word	0x00000000


	//----- nvinfo : EIATTR_CBANK_PARAM_SIZE
	.align		4
.L_1321:
        /*00a8*/ 	.byte	0x03, 0x19
        /*00aa*/ 	.short	0x0128


	//----- nvinfo : EIATTR_PARAM_CBANK
	.align		4
        /*00ac*/ 	.byte	0x04, 0x0a
        /*00ae*/ 	.short	(.L_1323 - .L_1322)
	.align		4
.L_1322:
        /*00b0*/ 	.word	index@(.nv.constant0._ZN10layer_norm13ln_bwd_kernelINS_13Kernel_traitsI13__nv_bfloat16S2_S2_S2_fjLj2048ELj1ELj1ELj4ELj16ENS_18Kernel_traits_baseILj2048ES2_S2_S2_S2_fjLj128EEEEELb0ELb1ELb1ELb0EEEvNS_9BwdParamsE)
        /*00b4*/ 	.short	0x0380
        /*00b6*/ 	.short	0x0128


	//----- nvinfo : EIATTR_SW_WAR
	.align		4
.L_1323:
        /*00b8*/ 	.byte	0x04, 0x36
        /*00ba*/ 	.short	(.L_1325 - .L_1324)
.L_1324:
        /*00bc*/ 	.word	0x00000008
.L_1325:


//--------------------- .nv.info._ZN10layer_norm13ln_bwd_kernelINS_13Kernel_traitsI13__nv_bfloat16S2_S2_S2_fjLj2048ELj1ELj1ELj4ELj16ENS_18Kernel_traits_baseILj2048ES2_S2_S2_S2_fjLj128EEEEELb0ELb1ELb1ELb1EEEvNS_9BwdParamsE --------------------------
	.section	.nv.info._ZN10layer_norm13ln_bwd_kernelINS_13Kernel_traitsI13__nv_bfloat16S2_S2_S2_fjLj2048ELj1ELj1ELj4ELj16ENS_18Kernel_traits_baseILj2048ES2_S2_S2_S2_fjLj128EEEEELb0ELb1ELb1ELb1EEEvNS_9BwdParamsE,"",@"SHT_CUDA_INFO"
	.sectionflags	@""
	.align	4


	//----- nvinfo : EIATTR_CUDA_API_VERSION
	.align		4
        /*0000*/ 	.byte	0x04, 0x37
        /*0002*/ 	.short	(.L_1327 - .L_1326)
.L_1326:
        /*0004*/ 	.word	0x00000082


	//----- nvinfo : EIATTR_KPARAM_INFO
	.align		4
.L_1327:
        /*0008*/ 	.byte	0x04, 0x17
        /*000a*/ 	.short	(.L_1329 - .L_1328)
.L_1328:
        /*000c*/ 	.word	0x00000000
        /*0010*/ 	.short	0x0000
        /*0012*/ 	.short	0x0000
        /*0014*/ 	.byte	0x00, 0xf0, 0xa1, 0x04


	//----- nvinfo : EIATTR_SPARSE_MMA_MASK
	.align		4
.L_1329:
        /*0018*/ 	.byte	0x03, 0x50
        /*001a*/ 	.short	0x0000


	//----- nvinfo : EIATTR_MAXREG_COUNT
	.align		4
        /*001c*/ 	.byte	0x03, 0x1b
        /*001e*/ 	.short	0x00ff


	//----- nvinfo : EIATTR_NUM_BARRIERS
	.align		4
        /*0020*/ 	.byte	0x02, 0x4c
        /*0022*/ 	.byte	0x01
	.zero		1


	//----- nvinfo : EIATTR_MERCURY_ISA_VERSION
	.align		4
        /*0024*/ 	.byte	0x03, 0x5f
        /*0026*/ 	.short	0x0101


	//----- nvinfo : EIATTR_COOP_GROUP_MASK_REGIDS
	.align		4
        /*0028*/ 	.byte	0x04, 0x29
        /*002a*/ 	.short	(.L_1331 - .L_1330)


	//   ....[0]....
.L_1330:
        /*002c*/ 	.word	0xffffffff


	//   ....[1]....
        /*0030*/ 	.word	0xffffffff


	//   ....[2]....
        /*0034*/ 	.word	0xffffffff


	//   ....[3]....
        /*0038*/ 	.word	0xffffffff


	//   ....[4]....
        /*003c*/ 	.word	0xffffffff


	//   ....[5]....
        /*0040*/ 	.word	0xffffffff


	//   ....[6]....
        /*0044*/ 	.word	0xffffffff


	//   ....[7]....
        /*0048*/ 	.word	0xffffffff


	//   ....[8]....
        /*004c*/ 	.word	0xffffffff


	//   ....[9]....
        /*0050*/ 	.word	0xffffffff


	//----- nvinfo : EIATTR_COOP_GROUP_INSTR_OFFSETS
	.align		4
.L_1331:
        /*0054*/ 	.byte	0x04, 0x28
        /*0056*/ 	.short	(.L_1333 - .L_1332)


	//   ....[0]....
.L_1332:
        /*0058*/ 	.word	0x000013e0


	//   ....[1]....
        /*005c*/ 	.word	0x00001420


	//   ....[2]....
        /*0060*/ 	.word	0x000014f0


	//   ....[3]....
        /*0064*/ 	.word	0x00001500


	//   ....[4]....
        /*0068*/ 	.word	0x00001530


	//   ....[5]....
        /*006c*/ 	.word	0x00001540


	//   ....[6]....
        /*0070*/ 	.word	0x00001580


	//   ....[7]....
        /*0074*/ 	.word	0x00001590


	//   ....[8]....
        /*0078*/ 	.word	0x000015d0


	//   ....[9]....
        /*007c*/ 	.word	0x00001600


	//----- nvinfo : EIATTR_VRC_CTA_INIT_COUNT
	.align		4
.L_1333:
        /*0080*/ 	.byte	0x02, 0x4a
	.zero		1
	.zero		1


	//----- nvinfo : EIATTR_EXIT_INSTR_OFFSETS
	.align		4
        /*0084*/ 	.byte	0x04, 0x1c
        /*0086*/ 	.short	(.L_1335 - .L_1334)


	//   ....[0]....
.L_1334:
        /*0088*/ 	.word	0x00005060


	//----- nvinfo : EIATTR_MAX_THREADS
	.align		4
.L_1335:
        /*008c*/ 	.byte	0x04, 0x05
        /*008e*/ 	.short	(.L_1337 - .L_1336)
.L_1336:
        /*0090*/ 	.word	0x00000080
        /*0094*/ 	.word	0x00000001
        /*0098*/ 	.word	0x00000001


	//----- nvinfo : EIATTR_CBANK_PARAM_SIZE
	.align		4
.L_1337:
        /*009c*/ 	.byte	0x03, 0x19
        /*009e*/ 	.short	0x0128


	//----- nvinfo : EIATTR_PARAM_CBANK
	.align		4
        /*00a0*/ 	.byte	0x04, 0x0a
        /*00a2*/ 	.short	(.L_1339 - .L_1338)
	.align		4
.L_1338:
        /*00a4*/ 	.word	index@(.nv.constant0._ZN10layer_norm13ln_bwd_kernelINS_13Kernel_traitsI13__nv_bfloat16S2_S2_S2_fjLj2048ELj1ELj1ELj4ELj16ENS_18Kernel_traits_baseILj2048ES2_S2_S2_S2_fjLj128EEEEELb0ELb1ELb1ELb1EEEvNS_9BwdParamsE)
        /*00a8*/ 	.short	0x0380
        /*00aa*/ 	.short	0x0128


	//----- nvinfo : EIATTR_SW_WAR
	.align		4
.L_1339:
        /*00ac*/ 	.byte	0x04, 0x36
        /*00ae*/ 	.short	(.L_1341 - .L_1340)
.L_1340:
        /*00b0*/ 	.word	0x00000008
.L_1341:


//--------------------- .nv.info._ZN10layer_norm13ln_bwd_kernelINS_13Kernel_traitsI13__nv_bfloat16S2_S2_S2_fjLj2048ELj1ELj1ELj4ELj16ENS_18Kernel_traits_baseILj2048ES2_S2_S2_S2_fjLj128EEEEELb1ELb0ELb0ELb0EEEvNS_9BwdParamsE --------------------------
	.section	.nv.info._ZN10layer_norm13ln_bwd_kernelINS_13Kernel_traitsI13__nv_bfloat16S2_S2_S2_fjLj2048ELj1ELj1ELj4ELj16ENS_18Kernel_traits_baseILj2048ES2_S2_S2_S2_fjLj128EEEEELb1ELb0ELb0ELb0EEEvNS_9BwdParamsE,"",@"SHT_CUDA_INFO"
	.sectionflags	@""
	.align	4


	//----- nvinfo : EIATTR_CUDA_API_VERSION
	.align		4
        /*0000*/ 	.byte	0x04, 0x37
        /*0002*/ 	.short	(.L_1343 - .L_1342)
.L_1342:
        /*0004*/ 	.word	0x00000082


	//----- nvinfo : EIATTR_KPARAM_INFO
	.align		4
.L_1343:
        /*0008*/ 	.byte	0x04, 0x17
        /*000a*/ 	.short	(.L_1345 - .L_1344)
.L_1344:
        /*000c*/ 	.word	0x00000000
        /*0010*/ 	.short	0x0000
        /*0012*/ 	.short	0x0000
        /*0014*/ 	.byte	0x00, 0xf0, 0xa1, 0x04


	//----- nvinfo : EIATTR_SPARSE_MMA_MASK
	.align		4
.L_1345:
        /*0018*/ 	.byte	0x03, 0x50
        /*001a*/ 	.short	0x0000


	//----- nvinfo : EIATTR_MAXREG_COUNT
	.align		4
        /*001c*/ 	.byte	0x03, 0x1b
        /*001e*/ 	.short	0x00ff


	//----- nvinfo : EIATTR_NUM_BARRIERS
	.align		4
        /*0020*/ 	.byte	0x02, 0x4c
        /*0022*/ 	.byte	0x01
	.zero		1


	//----- nvinfo : EIATTR_MERCURY_ISA_VERSION
	.align		4
        /*0024*/ 	.byte	0x03, 0x5f
        /*0026*/ 	.short	0x0101


	//----- nvinfo : EIATTR_COOP_GROUP_MASK_REGIDS
	.align		4
        /*0028*/ 	.byte	0x04, 0x29
        /*002a*/ 	.short	(.L_1347 - .L_1346)


	//   ....[0]....
.L_1346:
        /*002c*/ 	.word	0xffffffff


	//   ....[1]....
        /*0030*/ 	.word	0xffffffff


	//   ....[2]....
        /*0034*/ 	.word	0xffffffff


	//   ....[3]....
        /*0038*/ 	.word	0xffffffff


	//   ....[4]....
        /*003c*/ 	.word	0xffffffff


	//   ....[5]....
        /*0040*/ 	.word	0xffffffff


	//   ....[6]....
        /*0044*/ 	.word	0xffffffff


	//   ....[7]....
        /*0048*/ 	.word	0xffffffff


	//   ....[8]....
        /*004c*/ 	.word	0xffffffff


	//   ....[9]....
        /*0050*/ 	.word	0xffffffff


	//----- nvinfo : EIATTR_COOP_GROUP_INSTR_OFFSETS
	.align		4
.L_1347:
        /*0054*/ 	.byte	0x04, 0x28
        /*0056*/ 	.short	(.L_1349 - .L_1348)


	//   ....[0]....
.L_1348:
        /*0058*/ 	.word	0x00001320


	//   ....[1]....
        /*005c*/ 	.word	0x00001360


	//   ....[2]....
        /*0060*/ 	.word	0x00001400


	//   ....[3]....
        /*0064*/ 	.word	0x00001430


	//   ....[4]....
        /*0068*/ 	.word	0x00001480


	//   ....[5]....
        /*006c*/ 	.word	0x00001490


	//   ....[6]....
        /*0070*/ 	.word	0x000014c0


	//   ....[7]....
        /*0074*/ 	.word	0x000014d0


	//   ....[8]....
        /*0078*/ 	.word	0x00001510


	//   ....[9]....
        /*007c*/ 	.word	0x00001540


	//----- nvinfo : EIATTR_VRC_CTA_INIT_COUNT
	.align		4
.L_1349:
        /*0080*/ 	.byte	0x02, 0x4a
	.zero		1
	.zero		1


	//----- nvinfo : EIATTR_EXIT_INSTR_OFFSETS
	.align		4
        /*0084*/ 	.byte	0x04, 0x1c
        /*0086*/ 	.short	(.L_1351 - .L_1350)


	//   ....[0]....
.L_1350:
        /*0088*/ 	.word	0x00003d70


	//   ....[1]....
        /*008c*/ 	.word	0x00003e10


	//----- nvinfo : EIATTR_MAX_THREADS
	.align		4
.L_1351:
        /*0090*/ 	.byte	0x04, 0x05
        /*0092*/ 	.short	(.L_1353 - .L_1352)
.L_1352:
        /*0094*/ 	.word	0x00000080
        /*0098*/ 	.word	0x00000001
        /*009c*/ 	.word	0x00000001


	//----- nvinfo : EIATTR_CRS_STACK_SIZE
	.align		4
.L_1353:
        /*00a0*/ 	.byte	0x04, 0x1e
        /*00a2*/ 	.short	(.L_1355 - .L_1354)
.L_1354:
        /*00a4*/ 	.word	0x00000000


	//----- nvinfo : EIATTR_CBANK_PARAM_SIZE
	.align		4
.L_1355:
        /*00a8*/ 	.byte	0x03, 0x19
        /*00aa*/ 	.short	0x0128


	//----- nvinfo : EIATTR_PARAM_CBANK
	.align		4
        /*00ac*/ 	.byte	0x04, 0x0a
        /*00ae*/ 	.short	(.L_1357 - .L_1356)
	.align		4
.L_1356:
        /*00b0*/ 	.word	index@(.nv.constant0._ZN10layer_norm13ln_bwd_kernelINS_13Kernel_traitsI13__nv_bfloat16S2_S2_S2_fjLj2048ELj1ELj1ELj4ELj16ENS_18Kernel_traits_baseILj2048ES2_S2_S2_S2_fjLj128EEEEELb1ELb0ELb0ELb0EEEvNS_9BwdParamsE)
        /*00b4*/ 	.short	0x0380
        /*00b6*/ 	.short	0x0128


	//----- nvinfo : EIATTR_SW_WAR
	.align		4
.L_1357:
        /*00b8*/ 	.byte	0x04, 0x36
        /*00ba*/ 	.short	(.L_1359 - .L_1358)
.L_1358:
        /*00bc*/ 	.word	0x00000008
.L_1359:


//--------------------- .nv.info._ZN10layer_norm13ln_bwd_kernelINS_13Kernel_traitsI13__nv_bfloat16S2_S2_S2_fjLj2048ELj1ELj1ELj4ELj16ENS_18Kernel_traits_baseILj2048ES2_S2_S2_S2_fjLj128EEEEELb1ELb0ELb0ELb1EEEvNS_9BwdParamsE --------------------------
	.section	.nv.info._ZN10layer_norm13ln_bwd_kernelINS_13Kernel_traitsI13__nv_bfloat16S2_S2_S2_fjLj2048ELj1ELj1ELj4ELj16ENS_18Kernel_traits_baseILj2048ES2_S2_S2_S2_fjLj128EEEEELb1ELb0ELb0ELb1EEEvNS_9BwdParamsE,"",@"SHT_CUDA_INFO"
	.sectionflags	@""
	.align	4


	//----- nvinfo : EIATTR_CUDA_API_VERSION
	.align		4
        /*0000*/ 	.byte	0x04, 0x37
        /*0002*/ 	.short	(.L_1361 - .L_1360)
.L_1360:
        /*0004*/ 	.word	0x00000082


	//----- nvinfo : EIATTR_KPARAM_INFO
	.align		4
.L_1361:
        /*0008*/ 	.byte	0x04, 0x17
        /*000a*/ 	.short	(.L_1363 - .L_1362)
.L_1362:
        /*000c*/ 	.word	0x00000000
        /*0010*/ 	.short	0x0000
        /*0012*/ 	.short	0x0000
        /*0014*/ 	.byte	0x00, 0xf0, 0xa1, 0x04


	//----- nvinfo : EIATTR_SPARSE_MMA_MASK
	.align		4
.L_1363:
        /*0018*/ 	.byte	0x03, 0x50
        /*001a*/ 	.short	0x0000


	//----- nvinfo : EIATTR_MAXREG_COUNT
	.align		4
        /*001c*/ 	.byte	0x03, 0x1b
        /*001e*/ 	.short	0x00ff


	//----- nvinfo : EIATTR_NUM_BARRIERS
	.align		4
        /*0020*/ 	.byte	0x02, 0x4c
        /*0022*/ 	.byte	0x01
	.zero		1


	//----- nvinfo : EIATTR_MERCURY_ISA_VERSION
	.align		4
        /*0024*/ 	.byte	0x03, 0x5f
        /*0026*/ 	.short	0x0101


	//----- nvinfo : EIATTR_COOP_GROUP_MASK_REGIDS
	.align		4
        /*0028*/ 	.byte	0x04, 0x29
        /*002a*/ 	.short	(.L_1365 - .L_1364)


	//   ....[0]....
.L_1364:
        /*002c*/ 	.word	0xffffffff


	//   ....[1]....
        /*0030*/ 	.word	0xffffffff


	//   ....[2]....
        /*0034*/ 	.word	0xffffffff


	//   ....[3]....
        /*0038*/ 	.word	0xffffffff


	//   ....[4]....
        /*003c*/ 	.word	0xffffffff


	//   ....[5]....
        /*0040*/ 	.word	0xffffffff


	//   ....[6]....
        /*0044*/ 	.word	0xffffffff


	//   ....[7]....
        /*0048*/ 	.word	0xffffffff


	//   ....[8]....
        /*004c*/ 	.word	0xffffffff


	//   ....[9]....
        /*0050*/ 	.word	0xffffffff


	//----- nvinfo : EIATTR_COOP_GROUP_INSTR_OFFSETS
	.align		4
.L_1365:
        /*0054*/ 	.byte	0x04, 0x28
        /*0056*/ 	.short	(.L_1367 - .L_1366)


	//   ....[0]....
.L_1366:
        /*0058*/ 	.word	0x00000ec0


	//   ....[1]....
        /*005c*/ 	.word	0x00000ed0


	//   ....[2]....
        /*0060*/ 	.word	0x00000f00


	//   ....[3]....
        /*0064*/ 	.word	0x00000f10


	//   ....[4]....
        /*0068*/ 	.word	0x00000f40


	//   ....[5]....
        /*006c*/ 	.word	0x00000f50


	//   ....[6]....
        /*0070*/ 	.word	0x00000f80


	//   ....[7]....
        /*0074*/ 	.word	0x00000f90


	//   ....[8]....
        /*0078*/ 	.word	0x00000fd0


	//   ....[9]....
        /*007c*/ 	.word	0x00000ff0


	//----- nvinfo : EIATTR_VRC_CTA_INIT_COUNT
	.align		4
.L_1367:
        /*0080*/ 	.byte	0x02, 0x4a
	.zero		1
	.zero		1


	//----- nvinfo : EIATTR_EXIT_INSTR_OFFSETS
	.align		4
        /*0084*/ 	.byte	0x04, 0x1c
        /*0086*/ 	.short	(.L_1369 - .L_1368)


	//   ....[0]....
.L_1368:
        /*0088*/ 	.word	0x00003c50


	//----- nvinfo : EIATTR_MAX_THREADS
	.align		4
.L_1369:
        /*008c*/ 	.byte	0x04, 0x05
        /*008e*/ 	.short	(.L_1371 - .L_1370)
.L_1370:
        /*0090*/ 	.word	0x00000080
        /*0094*/ 	.word	0x00000001
        /*0098*/ 	.word	0x00000001


	//----- nvinfo : EIATTR_CBANK_PARAM_SIZE
	.align		4
.L_1371:
        /*009c*/ 	.byte	0x03, 0x19
        /*009e*/ 	.short	0x0128


	//----- nvinfo : EIATTR_PARAM_CBANK
	.align		4
        /*00a0*/ 	.byte	0x04, 0x0a
        /*00a2*/ 	.short	(.L_1373 - .L_1372)
	.align		4
.L_1372:
        /*00a4*/ 	.word	index@(.nv.constant0._ZN10layer_norm13ln_bwd_kernelINS_13Kernel_traitsI13__nv_bfloat16S2_S2_S2_fjLj2048ELj1ELj1ELj4ELj16ENS_18Kernel_traits_baseILj2048ES2_S2_S2_S2_fjLj128EEEEELb1ELb0ELb0ELb1EEEvNS_9BwdParamsE)
        /*00a8*/ 	.short	0x0380
        /*00aa*/ 	.short	0x0128


	//----- nvinfo : EIATTR_SW_WAR
	.align		4
.L_1373:
        /*00ac*/ 	.byte	0x04, 0x36
        /*00ae*/ 	.short	(.L_1375 - .L_1374)
.L_1374:
        /*00b0*/ 	.word	0x00000008
.L_1375:


//--------------------- .nv.info._ZN10layer_norm22ln_bwd_finalize_kernelINS_22Kernel_traits_finalizeILj2048E13__nv_bfloat16S2_S2_S2_fjLb0ELj1024ELj4ENS_18Kernel_traits_baseILj2048ES2_S2_S2_S2_fjLj1024EEEEELb0ELb0EEEvNS_9BwdParamsE --------------------------
	.section	.nv.info._ZN10layer_norm22ln_bwd_finalize_kernelINS_22Kernel_traits_finalizeILj2048E13__nv_bfloat16S2_S2_S2_fjLb0ELj1024ELj4ENS_18Kernel_traits_baseILj2048ES2_S2_S2_S2_fjLj1024EEEEELb0ELb0EEEvNS_9BwdParamsE,"",@"SHT_CUDA_INFO"
	.sectionflags	@""
	.align	4


	//----- nvinfo : EIATTR_CUDA_API_VERSION
	.align		4
        /*0000*/ 	.byte	0x04, 0x37
        /*0002*/ 	.short	(.L_1377 - .L_1376)
.L_1376:
        /*0004*/ 	.word	0x00000082


	//----- nvinfo : EIATTR_KPARAM_INFO
	.align		4
.L_1377:
        /*0008*/ 	.byte	0x04, 0x17
        /*000a*/ 	.short	(.L_1379 - .L_1378)
.L_1378:
        /*000c*/ 	.word	0x00000000
        /*0010*/ 	.short	0x0000
        /*0012*/ 	.short	0x0000
        /*0014*/ 	.byte	0x00, 0xf0, 0xa1, 0x04


	//----- nvinfo : EIATTR_SPARSE_MMA_MASK
	.align		4
.L_1379:
        /*0018*/ 	.byte	0x03, 0x50
        /*001a*/ 	.short	0x0000


	//----- nvinfo : EIATTR_MAXREG_COUNT
	.align		4
        /*001c*/ 	.byte	0x03, 0x1b
        /*001e*/ 	.short	0x0040


	//----- nvinfo : EIATTR_NUM_BARRIERS
	.align		4
        /*0020*/ 	.byte	0x02, 0x4c
        /*0022*/ 	.byte	0x01
	.zero		1


	//----- nvinfo : EIATTR_MERCURY_ISA_VERSION
	.align		4
        /*0024*/ 	.byte	0x03, 0x5f
        /*0026*/ 	.short	0x0101


	//----- nvinfo : EIATTR_COOP_GROUP_MASK_REGIDS
	.align		4
        /*0028*/ 	.byte	0x04, 0x29
        /*002a*/ 	.short	(.L_1381 - .L_1380)


	//   ....[0]....
.L_1380:
        /*002c*/ 	.word	0xffffffff


	//   ....[1]....
        /*0030*/ 	.word	0xffffffff


	//   ....[2]....
        /*0034*/ 	.word	0xffffffff


	//   ....[3]....
        /*0038*/ 	.word	0xffffffff


	//   ....[4]....
        /*003c*/ 	.word	0xffffffff


	//   ....[5]....
        /*0040*/ 	.word	0xffffffff


	//   ....[6]....
        /*0044*/ 	.word	0xffffffff


	//   ....[7]....
        /*0048*/ 	.word	0xffffffff


	//   ....[8]....
        /*004c*/ 	.word	0xffffffff


	//   ....[9]....
        /*0050*/ 	.word	0xffffffff


	//----- nvinfo : EIATTR_COOP_GROUP_INSTR_OFFSETS
	.align		4
.L_1381:
        /*0054*/ 	.byte	0x04, 0x28
        /*0056*/ 	.short	(.L_1383 - .L_1382)


	//   ....[0]....
.L_1382:
        /*0058*/ 	.word	0x000015e0


	//   ....[1]....
        /*005c*/ 	.word	0x000015f0


	//   ....[2]....
        /*0060*/ 	.word	0x00001620


	//   ....[3]....
        /*0064*/ 	.word	0x00001630


	//   ....[4]....
        /*0068*/ 	.word	0x00001660


	//   ....[5]....
        /*006c*/ 	.word	0x00001670


	//   ....[6]....
        /*0070*/ 	.word	0x000016b0


	//   ....[7]....
        /*0074*/ 	.word	0x000016e0


	//   ....[8]....
        /*0078*/ 	.word	0x00001710


	//   ....[9]....
        /*007c*/ 	.word	0x00001720


	//----- nvinfo : EIATTR_VRC_CTA_INIT_COUNT
	.align		4
.L_1383:
        /*0080*/ 	.byte	0x02, 0x4a
	.zero		1
	.zero		1


	//----- nvinfo : EIATTR_EXIT_INSTR_OFFSETS
	.align		4
        /*0084*/ 	.byte	0x04, 0x1c
        /*0086*/ 	.short	(.L_1385 - .L_1384)


	//   ....[0]....
.L_1384:
        /*0088*/ 	.word	0x00000060


	//   ....[1]....
        /*008c*/ 	.word	0x00001780


	//   ....[2]....
        /*0090*/ 	.word	0x000017b0


	//   ....[3]....
        /*0094*/ 	.word	0x00001870


	//----- nvinfo : EIATTR_MAX_THREADS
	.align		4
.L_1385:
        /*0098*/ 	.byte	0x04, 0x05
        /*009a*/ 	.short	(.L_1387 - .L_1386)
.L_1386:
        /*009c*/ 	.word	0x00000400
        /*00a0*/ 	.word	0x00000001
        /*00a4*/ 	.word	0x00000001


	//----- nvinfo : EIATTR_CRS_STACK_SIZE
	.align		4
.L_1387:
        /*00a8*/ 	.byte	0x04, 0x1e
        /*00aa*/ 	.short	(.L_1389 - .L_1388)
.L_1388:
        /*00ac*/ 	.word	0x00000000


	//----- nvinfo : EIATTR_CBANK_PARAM_SIZE
	.align		4
.L_1389:
        /*00b0*/ 	.byte	0x03, 0x19
        /*00b2*/ 	.short	0x0128


	//----- nvinfo : EIATTR_PARAM_CBANK
	.align		4
        /*00b4*/ 	.byte	0x04, 0x0a
        /*00b6*/ 	.short	(.L_1391 - .L_1390)
	.align		4
.L_1390:
        /*00b8*/ 	.word	index@(.nv.constant0._ZN10layer_norm22ln_bwd_finalize_kernelINS_22Kernel_traits_finalizeILj2048E13__nv_bfloat16S2_S2_S2_fjLb0ELj1024ELj4ENS_18Kernel_traits_baseILj2048ES2_S2_S2_S2_fjLj1024EEEEELb0ELb0EEEvNS_9BwdParamsE)
        /*00bc*/ 	.short	0x0380
        /*00be*/ 	.short	0x0128


	//----- nvinfo : EIATTR_SW_WAR
	.align		4
.L_1391:
        /*00c0*/ 	.byte	0x04, 0x36
        /*00c2*/ 	.short	(.L_1393 - .L_1392)
.L_1392:
        /*00c4*/ 	.word	0x00000008
.L_1393:


//--------------------- .nv.info._ZN10layer_norm13ln_bwd_kernelINS_13Kernel_traitsI13__nv_bfloat16S2_S2_S2_fjLj2048ELj1ELj1ELj4ELj16ENS_18Kernel_traits_baseILj2048ES2_S2_S2_S2_fjLj128EEEEELb1ELb0ELb1ELb0EEEvNS_9BwdParamsE --------------------------
	.section	.nv.info._ZN10layer_norm13ln_bwd_kernelINS_13Kernel_traitsI13__nv_bfloat16S2_S2_S2_fjLj2048ELj1ELj1ELj4ELj16ENS_18Kernel_traits_baseILj2048ES2_S2_S2_S2_fjLj128EEEEELb1ELb0ELb1ELb0EEEvNS_9BwdParamsE,"",@"SHT_CUDA_INFO"
	.sectionflags	@""
	.align	4


	//----- nvinfo : EIATTR_CUDA_API_VERSION
	.align		4
        /*0000*/ 	.byte	0x04, 0x37
        /*0002*/ 	.short	(.L_1395 - .L_1394)
.L_1394:
        /*0004*/ 	.word	0x00000082


	//----- nvinfo : EIATTR_KPARAM_INFO
	.align		4
.L_1395:
        /*0008*/ 	.byte	0x04, 0x17
        /*000a*/ 	.short	(.L_1397 - .L_1396)
.L_1396:
        /*000c*/ 	.word	0x00000000
        /*0010*/ 	.short	0x0000
        /*0012*/ 	.short	0x0000
        /*0014*/ 	.byte	0x00, 0xf0, 0xa1, 0x04


	//----- nvinfo : EIATTR_SPARSE_MMA_MASK
	.align		4
.L_1397:
        /*0018*/ 	.byte	0x03, 0x50
        /*001a*/ 	.short	0x0000


	//----- nvinfo : EIATTR_MAXREG_COUNT
	.align		4
        /*001c*/ 	.byte	0x03, 0x1b
        /*001e*/ 	.short	0x00ff


	//----- nvinfo : EIATTR_NUM_BARRIERS
	.align		4
        /*0020*/ 	.byte	0x02, 0x4c
        /*0022*/ 	.byte	0x01
	.zero		1


	//----- nvinfo : EIATTR_MERCURY_ISA_VERSION
	.align		4
        /*0024*/ 	.byte	0x03, 0x5f
        /*0026*/ 	.short	0x0101


	//----- nvinfo : EIATTR_COOP_GROUP_MASK_REGIDS
	.align		4
        /*0028*/ 	.byte	0x04, 0x29
        /*002a*/ 	.short	(.L_1399 - .L_1398)


	//   ....[0]....
.L_1398:
        /*002c*/ 	.word	0xffffffff


	//   ....[1]....
        /*0030*/ 	.word	0xffffffff


	//   ....[2]....
        /*0034*/ 	.word	0xffffffff


	//   ....[3]....
        /*0038*/ 	.word	0xffffffff


	//   ....[4]....
        /*003c*/ 	.word	0xffffffff


	//   ....[5]....
        /*0040*/ 	.word	0xffffffff


	//   ....[6]....
        /*0044*/ 	.word	0xffffffff


	//   ....[7]....
        /*0048*/ 	.word	0xffffffff


	//   ....[8]....
        /*004c*/ 	.word	0xffffffff


	//   ....[9]....
        /*0050*/ 	.word	0xffffffff


	//----- nvinfo : EIATTR_COOP_GROUP_INSTR_OFFSETS
	.align		4
.L_1399:
        /*0054*/ 	.byte	0x04, 0x28
        /*0056*/ 	.short	(.L_1401 - .L_1400)


	//   ....[0]....
.L_1400:
        /*0058*/ 	.word	0x00001740


	//   ....[1]....
        /*005c*/ 	.word	0x00001760


	//   ....[2]....
        /*0060*/ 	.word	0x000017a0


	//   ....[3]....
        /*0064*/ 	.word	0x000017b0


	//   ....[4]....
        /*0068*/ 	.word	0x000017f0


	//   ....[5]....
        /*006c*/ 	.word	0x00001800


	//   ....[6]....
        /*0070*/ 	.word	0x00001830


	//   ....[7]....
        /*0074*/ 	.word	0x00001840


	//   ....[8]....
        /*0078*/ 	.word	0x00001870


	//   ....[9]....
        /*007c*/ 	.word	0x00001880


	//----- nvinfo : EIATTR_VRC_CTA_INIT_COUNT
	.align		4
.L_1401:
        /*0080*/ 	.byte	0x02, 0x4a
	.zero		1
	.zero		1


	//----- nvinfo : EIATTR_EXIT_INSTR_OFFSETS
	.align		4
        /*0084*/ 	.byte	0x04, 0x1c
        /*0086*/ 	.short	(.L_1403 - .L_1402)


	//   ....[0]....
.L_1402:
        /*0088*/ 	.word	0x00004ff0


	//   ....[1]....
        /*008c*/ 	.word	0x00005090


	//----- nvinfo : EIATTR_MAX_THREADS
	.align		4
.L_1403:
        /*0090*/ 	.byte	0x04, 0x05
        /*0092*/ 	.short	(.L_1405 - .L_1404)
.L_1404:
        /*0094*/ 	.word	0x00000080
        /*0098*/ 	.word	0x00000001
        /*009c*/ 	.word	0x00000001


	//----- nvinfo : EIATTR_CRS_STACK_SIZE
	.align		4
.L_1405:
        /*00a0*/ 	.byte	0x04, 0x1e
        /*00a2*/ 	.short	(.L_1407 - .L_1406)
.L_1406:
        /*00a4*/ 	.word	0x00000000


	//----- nvinfo : EIATTR_CBANK_PARAM_SIZE
	.align		4
.L_1407:
        /*00a8*/ 	.byte	0x03, 0x19
        /*00aa*/ 	.short	0x0128


	//----- nvinfo : EIATTR_PARAM_CBANK
	.align		4
        /*00ac*/ 	.byte	0x04, 0x0a
        /*00ae*/ 	.short	(.L_1409 - .L_1408)
	.align		4
.L_1408:
        /*00b0*/ 	.word	index@(.nv.constant0._ZN10layer_norm13ln_bwd_kernelINS_13Kernel_traitsI13__nv_bfloat16S2_S2_S2_fjLj2048ELj1ELj1ELj4ELj16ENS_18Kernel_traits_baseILj2048ES2_S2_S2_S2_fjLj128EEEEELb1ELb0ELb1ELb0EEEvNS_9BwdParamsE)
        /*00b4*/ 	.short	0x0380
        /*00b6*/ 	.short	0x0128


	//----- nvinfo : EIATTR_SW_WAR
	.align		4
.L_1409:
        /*00b8*/ 	.byte	0x04, 0x36
        /*00ba*/ 	.short	(.L_1411 - .L_1410)
.L_1410:
        /*00bc*/ 	.word	0x00000008
.L_1411:


//--------------------- .nv.info._ZN10layer_norm22ln_bwd_finalize_kernelINS_22Kernel_traits_finalizeILj2048E13__nv_bfloat16S2_S2_S2_fjLb0ELj1024ELj4ENS_18Kernel_traits_baseILj2048ES2_S2_S2_S2_fjLj1024EEEEELb0ELb1EEEvNS_9BwdParamsE --------------------------
	.section	.nv.info._ZN10layer_norm22ln_bwd_finalize_kernelINS_22Kernel_traits_finalizeILj2048E13__nv_bfloat16S2_S2_S2_fjLb0ELj1024ELj4ENS_18Kernel_traits_baseILj2048ES2_S2_S2_S2_fjLj1024EEEEELb0ELb1EEEvNS_9BwdParamsE,"",@"SHT_CUDA_INFO"
	.sectionflags	@""
	.align	4


	//----- nvinfo : EIATTR_CUDA_API_VERSION
	.align		4
        /*0000*/ 	.byte	0x04, 0x37
        /*0002*/ 	.short	(.L_1413 - .L_1412)
.L_1412:
        /*0004*/ 	.word	0x00000082


	//----- nvinfo : EIATTR_KPARAM_INFO
	.align		4
.L_1413:
        /*0008*/ 	.byte	0x04, 0x17
        /*000a*/ 	.short	(.L_1415 - .L_1414)
.L_1414:
        /*000c*/ 	.word	0x00000000
        /*0010*/ 	.short	0x0000
        /*0012*/ 	.short	0x0000
        /*0014*/ 	.byte	0x00, 0xf0, 0xa1, 0x04


	//----- nvinfo : EIATTR_SPARSE_MMA_MASK
	.align		4
.L_1415:
        /*0018*/ 	.byte	0x03, 0x50
        /*001a*/ 	.short	0x0000


	//----- nvinfo : EIATTR_MAXREG_COUNT
	.align		4
        /*001c*/ 	.byte	0x03, 0x1b
        /*001e*/ 	.short	0x0040


	//----- nvinfo : EIATTR_NUM_BARRIERS
	.align		4
        /*0020*/ 	.byte	0x02, 0x4c
        /*0022*/ 	.byte	0x01
	.zero		1


	//----- nvinfo : EIATTR_MERCURY_ISA_VERSION
	.align		4
        /*0024*/ 	.byte	0x03, 0x5f
        /*0026*/ 	.short	0x0101


	//----- nvinfo : EIATTR_COOP_GROUP_MASK_REGIDS
	.align		4
        /*0028*/ 	.byte	0x04, 0x29
        /*002a*/ 	.short	(.L_1417 - .L_1416)


	//   ....[0]....
.L_1416:
        /*002c*/ 	.word	0xffffffff


	//   ....[1]....
        /*0030*/ 	.word	0xffffffff


	//   ....[2]....
        /*0034*/ 	.word	0xffffffff


	//   ....[3]....
        /*0038*/ 	.word	0xffffffff


	//   ....[4]....
        /*003c*/ 	.word	0xffffffff


	//   ....[5]....
        /*0040*/ 	.word	0xffffffff


	//   ....[6]....
        /*0044*/ 	.word	0xffffffff


	//   ....[7]....
        /*0048*/ 	.word	0xffffffff


	//   ....[8]....
        /*004c*/ 	.word	0xffffffff


	//   ....[9]....
        /*0050*/ 	.word	0xffffffff


	//----- nvinfo : EIATTR_COOP_GROUP_INSTR_OFFSETS
	.align		4
.L_1417:
        /*0054*/ 	.byte	0x04, 0x28
        /*0056*/ 	.short	(.L_1419 - .L_1418)


	//   ....[0]....
.L_1418:
        /*0058*/ 	.word	0x00001630


	//   ....[1]....
        /*005c*/ 	.word	0x00001640


	//   ....[2]....
        /*0060*/ 	.word	0x00001670


	//   ....[3]....
        /*0064*/ 	.word	0x00001680


	//   ....[4]....
        /*0068*/ 	.word	0x000016b0


	//   ....[5]....
        /*006c*/ 	.word	0x000016d0


	//   ....[6]....
        /*0070*/ 	.word	0x00001700


	//   ....[7]....
        /*0074*/ 	.word	0x00001710


	//   ....[8]....
        /*0078*/ 	.word	0x00001740


	//   ....[9]....
        /*007c*/ 	.word	0x00001750


	//----- nvinfo : EIATTR_VRC_CTA_INIT_COUNT
	.align		4
.L_1419:
        /*0080*/ 	.byte	0x02, 0x4a
	.zero		1
	.zero		1


	//----- nvinfo : EIATTR_EXIT_INSTR_OFFSETS
	.align		4
        /*0084*/ 	.byte	0x04, 0x1c
        /*0086*/ 	.short	(.L_1421 - .L_1420)


	//   ....[0]....
.L_1420:
        /*0088*/ 	.word	0x00000070


	//   ....[1]....
        /*008c*/ 	.word	0x000017b0


	//   ....[2]....
        /*0090*/ 	.word	0x00001880


	//----- nvinfo : EIATTR_MAX_THREADS
	.align		4
.L_1421:
        /*0094*/ 	.byte	0x04, 0x05
        /*0096*/ 	.short	(.L_1423 - .L_1422)
.L_1422:
        /*0098*/ 	.word	0x00000400
        /*009c*/ 	.word	0x00000001
        /*00a0*/ 	.word	0x00000001


	//----- nvinfo : EIATTR_CRS_STACK_SIZE
	.align		4
.L_1423:
        /*00a4*/ 	.byte	0x04, 0x1e
        /*00a6*/ 	.short	(.L_1425 - .L_1424)
.L_1424:
        /*00a8*/ 	.word	0x00000000


	//----- nvinfo : EIATTR_CBANK_PARAM_SIZE
	.align		4
.L_1425:
        /*00ac*/ 	.byte	0x03, 0x19
        /*00ae*/ 	.short	0x0128


	//----- nvinfo : EIATTR_PARAM_CBANK
	.align		4
        /*00b0*/ 	.byte	0x04, 0x0a
        /*00b2*/ 	.short	(.L_1427 - .L_1426)
	.align		4
.L_1426:
        /*00b4*/ 	.word	index@(.nv.constant0._ZN10layer_norm22ln_bwd_finalize_kernelINS_22Kernel_traits_finalizeILj2048E13__nv_bfloat16S2_S2_S2_fjLb0ELj1024ELj4ENS_18Kernel_traits_baseILj2048ES2_S2_S2_S2_fjLj1024EEEEELb0ELb1EEEvNS_9BwdParamsE)
        /*00b8*/ 	.short	0x0380
        /*00ba*/ 	.short	0x0128


	//----- nvinfo : EIATTR_SW_WAR
	.align		4
.L_1427:
        /*00bc*/ 	.byte	0x04, 0x36
        /*00be*/ 	.short	(.L_1429 - .L_1428)
.L_1428:
        /*00c0*/ 	.word	0x00000008
.L_1429:


//--------------------- .nv.info._ZN10layer_norm13ln_bwd_kernelINS_13Kernel_traitsI13__nv_bfloat16S2_S2_S2_fjLj2048ELj1ELj1ELj4ELj16ENS_18Kernel_traits_baseILj2048ES2_S2_S2_S2_fjLj128EEEEELb1ELb0ELb1ELb1EEEvNS_9BwdParamsE --------------------------
	.section	.nv.info._ZN10layer_norm13ln_bwd_kernelINS_13Kernel_traitsI13__nv_bfloat16S2_S2_S2_fjLj2048ELj1ELj1ELj4ELj16ENS_18Kernel_traits_baseILj2048ES2_S2_S2_S2_fjLj128EEEEELb1ELb0ELb1ELb1EEEvNS_9BwdParamsE,"",@"SHT_CUDA_INFO"
	.sectionflags	@""
	.align	4


	//----- nvinfo : EIATTR_CUDA_API_VERSION
	.align		4
        /*0000*/ 	.byte	0x04, 0x37
        /*0002*/ 	.short	(.L_1431 - .L_1430)
.L_1430:
        /*0004*/ 	.word	0x00000082


	//----- nvinfo : EIATTR_KPARAM_INFO
	.align		4
.L_1431:
        /*0008*/ 	.byte	0x04, 0x17
        /*000a*/ 	.short	(.L_1433 - .L_1432)
.L_1432:
        /*000c*/ 	.word	0x00000000
        /*0010*/ 	.short	0x0000
        /*0012*/ 	.short	0x0000
        /*0014*/ 	.byte	0x00, 0xf0, 0xa1, 0x04


	//----- nvinfo : EIATTR_SPARSE_MMA_MASK
	.align		4
.L_1433:
        /*0018*/ 	.byte	0x03, 0x50
        /*001a*/ 	.short	0x0000


	//----- nvinfo : EIATTR_MAXREG_COUNT
	.align		4
        /*001c*/ 	.byte	0x03, 0x1b
        /*001e*/ 	.short	0x00ff


	//----- nvinfo : EIATTR_NUM_BARRIERS
	.align		4
        /*0020*/ 	.byte	0x02, 0x4c
        /*0022*/ 	.byte	0x01
	.zero		1


	//----- nvinfo : EIATTR_MERCURY_ISA_VERSION
	.align		4
        /*0024*/ 	.byte	0x03, 0x5f
        /*0026*/ 	.short	0x0101


	//----- nvinfo : EIATTR_COOP_GROUP_MASK_REGIDS
	.align		4
        /*0028*/ 	.byte	0x04, 0x29
        /*002a*/ 	.short	(.L_1435 - .L_1434)


	//   ....[0]....
.L_1434:
        /*002c*/ 	.word	0xffffffff


	//   ....[1]....
        /*0030*/ 	.word	0xffffffff


	//   ....[2]....
        /*0034*/ 	.word	0xffffffff


	//   ....[3]....
        /*0038*/ 	.word	0xffffffff


	//   ....[4]....
        /*003c*/ 	.word	0xffffffff


	//   ....[5]....
        /*0040*/ 	.word	0xffffffff


	//   ....[6]....
        /*0044*/ 	.word	0xffffffff


	//   ....[7]....
        /*0048*/ 	.word	0xffffffff


	//   ....[8]....
        /*004c*/ 	.word	0xffffffff


	//   ....[9]....
        /*0050*/ 	.word	0xffffffff


	//----- nvinfo : EIATTR_COOP_GROUP_INSTR_OFFSETS
	.align		4
.L_1435:
        /*0054*/ 	.byte	0x04, 0x28
        /*0056*/ 	.short	(.L_1437 - .L_1436)


	//   ....[0]....
.L_1436:
        /*0058*/ 	.word	0x00001360


	//   ....[1]....
        /*005c*/ 	.word	0x00001380


	//   ....[2]....
        /*0060*/ 	.word	0x000013c0


	//   ....[3]....
        /*0064*/ 	.word	0x000013d0


	//   ....[4]....
        /*0068*/ 	.word	0x00001410


	//   ....[5]....
        /*006c*/ 	.word	0x00001420


	//   ....[6]....
        /*0070*/ 	.word	0x00001450


	//   ....[7]....
        /*0074*/ 	.word	0x00001460


	//   ....[8]....
        /*0078*/ 	.word	0x00001490


	//   ....[9]....
        /*007c*/ 	.word	0x000014a0


	//----- nvinfo : EIATTR_VRC_CTA_INIT_COUNT
	.align		4
.L_1437:
        /*0080*/ 	.byte	0x02, 0x4a
	.zero		1
	.zero		1


	//----- nvinfo : EIATTR_EXIT_INSTR_OFFSETS
	.align		4
        /*0084*/ 	.byte	0x04, 0x1c
        /*0086*/ 	.short	(.L_1439 - .L_1438)


	//   ....[0]....
.L_1438:
        /*0088*/ 	.word	0x00004bd0


	//----- nvinfo : EIATTR_MAX_THREADS
	.align		4
.L_1439:
        /*008c*/ 	.byte	0x04, 0x05
        /*008e*/ 	.short	(.L_1441 - .L_1440)
.L_1440:
        /*0090*/ 	.word	0x00000080
        /*0094*/ 	.word	0x00000001
        /*0098*/ 	.word	0x00000001


	//----- nvinfo : EIATTR_CRS_STACK_SIZE
	.align		4
.L_1441:
        /*009c*/ 	.byte	0x04, 0x1e
        /*009e*/ 	.short	(.L_1443 - .L_1442)
.L_1442:
        /*00a0*/ 	.word	0x00000000


	//----- nvinfo : EIATTR_CBANK_PARAM_SIZE
	.align		4
.L_1443:
        /*00a4*/ 	.byte	0x03, 0x19
        /*00a6*/ 	.short	0x0128


	//----- nvinfo : EIATTR_PARAM_CBANK
	.align		4
        /*00a8*/ 	.byte	0x04, 0x0a
        /*00aa*/ 	.short	(.L_1445 - .L_1444)
	.align		4
.L_1444:
        /*00ac*/ 	.word	index@(.nv.constant0._ZN10layer_norm13ln_bwd_kernelINS_13Kernel_traitsI13__nv_bfloat16S2_S2_S2_fjLj2048ELj1ELj1ELj4ELj16ENS_18Kernel_traits_baseILj2048ES2_S2_S2_S2_fjLj128EEEEELb1ELb0ELb1ELb1EEEvNS_9BwdParamsE)
        /*00b0*/ 	.short	0x0380
        /*00b2*/ 	.short	0x0128


	//----- nvinfo : EIATTR_SW_WAR
	.align		4
.L_1445:
        /*00b4*/ 	.byte	0x04, 0x36
        /*00b6*/ 	.short	(.L_1447 - .L_1446)
.L_1446:
        /*00b8*/ 	.word	0x00000008
.L_1447:


//--------------------- .nv.info._ZN10layer_norm13ln_bwd_kernelINS_13Kernel_traitsI13__nv_bfloat16S2_S2_S2_fjLj2048ELj1ELj1ELj4ELj16ENS_18Kernel_traits_baseILj2048ES2_S2_S2_S2_fjLj128EEEEELb1ELb1ELb0ELb0EEEvNS_9BwdParamsE --------------------------
	.section	.nv.info._ZN10layer_norm13ln_bwd_kernelINS_13Kernel_traitsI13__nv_bfloat16S2_S2_S2_fjLj2048ELj1ELj1ELj4ELj16ENS_18Kernel_traits_baseILj2048ES2_S2_S2_S2_fjLj128EEEEELb1ELb1ELb0ELb0EEEvNS_9BwdParamsE,"",@"SHT_CUDA_INFO"
	.sectionflags	@""
	.align	4


	//----- nvinfo : EIATTR_CUDA_API_VERSION
	.align		4
        /*0000*/ 	.byte	0x04, 0x37
        /*0002*/ 	.short	(.L_1449 - .L_1448)
.L_1448:
        /*0004*/ 	.word	0x00000082


	//----- nvinfo : EIATTR_KPARAM_INFO
	.align		4
.L_1449:
        /*0008*/ 	.byte	0x04, 0x17
        /*000a*/ 	.short	(.L_1451 - .L_1450)
.L_1450:
        /*000c*/ 	.word	0x00000000
        /*0010*/ 	.short	0x0000
        /*0012*/ 	.short	0x0000
        /*0014*/ 	.byte	0x00, 0xf0, 0xa1, 0x04


	//----- nvinfo : EIATTR_SPARSE_MMA_MASK
	.align		4
.L_1451:
        /*0018*/ 	.byte	0x03, 0x50
        /*001a*/ 	.short	0x0000


	//----- nvinfo : EIATTR_MAXREG_COUNT
	.align		4
        /*001c*/ 	.byte	0x03, 0x1b
        /*001e*/ 	.short	0x00ff


	//----- nvinfo : EIATTR_NUM_BARRIERS
	.align		4
        /*0020*/ 	.byte	0x02, 0x4c
        /*0022*/ 	.byte	0x01
	.zero		1


	//----- nvinfo : EIATTR_MERCURY_ISA_VERSION
	.align		4
        /*0024*/ 	.byte	0x03, 0x5f
        /*0026*/ 	.short	0x0101


	//----- nvinfo : EIATTR_COOP_GROUP_MASK_REGIDS
	.align		4
        /*0028*/ 	.byte	0x04, 0x29
        /*002a*/ 	.short	(.L_1453 - .L_1452)


	//   ....[0]....
.L_1452:
        /*002c*/ 	.word	0xffffffff


	//   ....[1]....
        /*0030*/ 	.word	0xffffffff


	//   ....[2]....
        /*0034*/ 	.word	0xffffffff


	//   ....[3]....
        /*0038*/ 	.word	0xffffffff


	//   ....[4]....
        /*003c*/ 	.word	0xffffffff


	//   ....[5]....
        /*0040*/ 	.word	0xffffffff


	//   ....[6]....
        /*0044*/ 	.word	0xffffffff


	//   ....[7]....
        /*0048*/ 	.word	0xffffffff


	//   ....[8]....
        /*004c*/ 	.word	0xffffffff


	//   ....[9]....
        /*0050*/ 	.word	0xffffffff


	//----- nvinfo : EIATTR_COOP_GROUP_INSTR_OFFSETS
	.align		4
.L_1453:
        /*0054*/ 	.byte	0x04, 0x28
        /*0056*/ 	.short	(.L_1455 - .L_1454)


	//   ....[0]....
.L_1454:
        /*0058*/ 	.word	0x000015a0


	//   ....[1]....
        /*005c*/ 	.word	0x000015c0


	//   ....[2]....
        /*0060*/ 	.word	0x00001600


	//   ....[3]....
        /*0064*/ 	.word	0x00001610


	//   ....[4]....
        /*0068*/ 	.word	0x00001650


	//   ....[5]....
        /*006c*/ 	.word	0x00001660


	//   ....[6]....
        /*0070*/ 	.word	0x00001690


	//   ....[7]....
        /*0074*/ 	.word	0x000016a0


	//   ....[8]....
        /*0078*/ 	.word	0x000016d0


	//   ....[9]....
        /*007c*/ 	.word	0x000016e0


	//----- nvinfo : EIATTR_VRC_CTA_INIT_COUNT
	.align		4
.L_1455:
        /*0080*/ 	.byte	0x02, 0x4a
	.zero		1
	.zero		1


	//----- nvinfo : EIATTR_EXIT_INSTR_OFFSETS
	.align		4
        /*0084*/ 	.byte	0x04, 0x1c
        /*0086*/ 	.short	(.L_1457 - .L_1456)


	//   ....[0]....
.L_1456:
        /*0088*/ 	.word	0x00005b40


	//   ....[1]....
        /*008c*/ 	.word	0x00005c10


	//----- nvinfo : EIATTR_MAX_THREADS
	.align		4
.L_1457:
        /*0090*/ 	.byte	0x04, 0x05
        /*0092*/ 	.short	(.L_1459 - .L_1458)
.L_1458:
        /*0094*/ 	.word	0x00000080
        /*0098*/ 	.word	0x00000001
        /*009c*/ 	.word	0x00000001


	//----- nvinfo : EIATTR_CRS_STACK_SIZE
	.align		4
.L_1459:
        /*00a0*/ 	.byte	0x04, 0x1e
        /*00a2*/ 	.short	(.L_1461 - .L_1460)
.L_1460:
        /*00a4*/ 	.word	0x00000000


	//----- nvinfo : EIATTR_CBANK_PARAM_SIZE
	.align		4
.L_1461:
        /*00a8*/ 	.byte	0x03, 0x19
        /*00aa*/ 	.short	0x0128


	//----- nvinfo : EIATTR_PARAM_CBANK
	.align		4
        /*00ac*/ 	.byte	0x04, 0x0a
        /*00ae*/ 	.short	(.L_1463 - .L_1462)
	.align		4
.L_1462:
        /*00b0*/ 	.word	index@(.nv.constant0._ZN10layer_norm13ln_bwd_kernelINS_13Kernel_traitsI13__nv_bfloat16S2_S2_S2_fjLj2048ELj1ELj1ELj4ELj16ENS_18Kernel_traits_baseILj2048ES2_S2_S2_S2_fjLj128EEEEELb1ELb1ELb0ELb0EEEvNS_9BwdParamsE)
        /*00b4*/ 	.short	0x0380
        /*00b6*/ 	.short	0x0128


	//----- nvinfo : EIATTR_SW_WAR
	.align		4
.L_1463:
        /*00b8*/ 	.byte	0x04, 0x36
        /*00ba*/ 	.short	(.L_1465 - .L_1464)
.L_1464:
        /*00bc*/ 	.word	0x00000008
.L_1465:


//--------------------- .nv.info._ZN10layer_norm13ln_bwd_kernelINS_13Kernel_traitsI13__nv_bfloat16S2_S2_S2_fjLj2048ELj1ELj1ELj4ELj16ENS_18Kernel_traits_baseILj2048ES2_S2_S2_S2_fjLj128EEEEELb1ELb1ELb0ELb1EEEvNS_9BwdParamsE --------------------------
	.section	.nv.info._ZN10layer_norm13ln_bwd_kernelINS_13Kernel_traitsI13__nv_bfloat16S2_S2_S2_fjLj2048ELj1ELj1ELj4ELj16ENS_18Kernel_traits_baseILj2048ES2_S2_S2_S2_fjLj128EEEEELb1ELb1ELb0ELb1EEEvNS_9BwdParamsE,"",@"SHT_CUDA_INFO"
	.sectionflags	@""
	.align	4


	//----- nvinfo : EIATTR_CUDA_API_VERSION
	.align		4
        /*0000*/ 	.byte	0x04, 0x37
        /*0002*/ 	.short	(.L_1467 - .L_1466)
.L_1466:
        /*0004*/ 	.word	0x00000082


	//----- nvinfo : EIATTR_KPARAM_INFO
	.align		4
.L_1467:
        /*0008*/ 	.byte	0x04, 0x17
        /*000a*/ 	.short	(.L_1469 - .L_1468)
.L_1468:
        /*000c*/ 	.word	0x00000000
        /*0010*/ 	.short	0x0000
        /*0012*/ 	.short	0x0000
        /*0014*/ 	.byte	0x00, 0xf0, 0xa1, 0x04


	//----- nvinfo : EIATTR_SPARSE_MMA_MASK
	.align		4
.L_1469:
        /*0018*/ 	.byte	0x03, 0x50
        /*001a*/ 	.short	0x0000


	//----- nvinfo : EIATTR_MAXREG_COUNT
	.align		4
        /*001c*/ 	.byte	0x03, 0x1b
        /*001e*/ 	.short	0x00ff


	//----- nvinfo : EIATTR_NUM_BARRIERS
	.align		4
        /*0020*/ 	.byte	0x02, 0x4c
        /*0022*/ 	.byte	0x01
	.zero		1


	//----- nvinfo : EIATTR_MERCURY_ISA_VERSION
	.align		4
        /*0024*/ 	.byte	0x03, 0x5f
        /*0026*/ 	.short	0x0101


	//----- nvinfo : EIATTR_COOP_GROUP_MASK_REGIDS
	.align		4
        /*0028*/ 	.byte	0x04, 0x29
        /*002a*/ 	.short	(.L_1471 - .L_1470)


	//   ....[0]....
.L_1470:
        /*002c*/ 	.word	0xffffffff


	//   ....[1]....
        /*0030*/ 	.word	0xffffffff


	//   ....[2]....
        /*0034*/ 	.word	0xffffffff


	//   ....[3]....
        /*0038*/ 	.word	0xffffffff


	//   ....[4]....
        /*003c*/ 	.word	0xffffffff


	//   ....[5]....
        /*0040*/ 	.word	0xffffffff


	//   ....[6]....
        /*0044*/ 	.word	0xffffffff


	//   ....[7]....
        /*0048*/ 	.word	0xffffffff


	//   ....[8]....
        /*004c*/ 	.word	0xffffffff


	//   ....[9]....
        /*0050*/ 	.word	0xffffffff


	//----- nvinfo : EIATTR_COOP_GROUP_INSTR_OFFSETS
	.align		4
.L_1471:
        /*0054*/ 	.byte	0x04, 0x28
        /*0056*/ 	.short	(.L_1473 - .L_1472)


	//   ....[0]....
.L_1472:
        /*0058*/ 	.word	0x00001100


	//   ....[1]....
        /*005c*/ 	.word	0x00001110


	//   ....[2]....
        /*0060*/ 	.word	0x00001160


	//   ....[3]....
        /*0064*/ 	.word	0x00001170


	//   ....[4]....
        /*0068*/ 	.word	0x000011a0


	//   ....[5]....
        /*006c*/ 	.word	0x000011b0


	//   ....[6]....
        /*0070*/ 	.word	0x00001200


	//   ....[7]....
        /*0074*/ 	.word	0x00001210


	//   ....[8]....
        /*0078*/ 	.word	0x00001270


	//   ....[9]....
        /*007c*/ 	.word	0x00001280


	//----- nvinfo : EIATTR_VRC_CTA_INIT_COUNT
	.align		4
.L_1473:
        /*0080*/ 	.byte	0x02, 0x4a
	.zero		1
	.zero		1


	//----- nvinfo : EIATTR_EXIT_INSTR_OFFSETS
	.align		4
        /*0084*/ 	.byte	0x04, 0x1c
        /*0086*/ 	.short	(.L_1475 - .L_1474)


	//   ....[0]....
.L_1474:
        /*0088*/ 	.word	0x00005620


	//----- nvinfo : EIATTR_MAX_THREADS
	.align		4
.L_1475:
        /*008c*/ 	.byte	0x04, 0x05
        /*008e*/ 	.short	(.L_1477 - .L_1476)
.L_1476:
        /*0090*/ 	.word	0x00000080
        /*0094*/ 	.word	0x00000001
        /*0098*/ 	.word	0x00000001


	//----- nvinfo : EIATTR_CBANK_PARAM_SIZE
	.align		4
.L_1477:
        /*009c*/ 	.byte	0x03, 0x19
        /*009e*/ 	.short	0x0128


	//----- nvinfo : EIATTR_PARAM_CBANK
	.align		4
        /*00a0*/ 	.byte	0x04, 0x0a
        /*00a2*/ 	.short	(.L_1479 - .L_1478)
	.align		4
.L_1478:
        /*00a4*/ 	.word	index@(.nv.constant0._ZN10layer_norm13ln_bwd_kernelINS_13Kernel_traitsI13__nv_bfloat16S2_S2_S2_fjLj2048ELj1ELj1ELj4ELj16ENS_18Kernel_traits_baseILj2048ES2_S2_S2_S2_fjLj128EEEEELb1ELb1ELb0ELb1EEEvNS_9BwdParamsE)
        /*00a8*/ 	.short	0x0380
        /*00aa*/ 	.short	0x0128


	//----- nvinfo : EIATTR_SW_WAR
	.align		4
.L_1479:
        /*00ac*/ 	.byte	0x04, 0x36
        /*00ae*/ 	.short	(.L_1481 - .L_1480)
.L_1480:
        /*00b0*/ 	.word	0x00000008
.L_1481:


//--------------------- .nv.info._ZN10layer_norm22ln_bwd_finalize_kernelINS_22Kernel_traits_finalizeILj2048E13__nv_bfloat16S2_S2_S2_fjLb1ELj1024ELj4ENS_18Kernel_traits_baseILj2048ES2_S2_S2_S2_fjLj1024EEEEELb1ELb0EEEvNS_9BwdParamsE --------------------------
	.section	.nv.info._ZN10layer_norm22ln_bwd_finalize_kernelINS_22Kernel_traits_finalizeILj2048E13__nv_bfloat16S2_S2_S2_fjLb1ELj1024ELj4ENS_18Kernel_traits_baseILj2048ES2_S2_S2_S2_fjLj1024EEEEELb1ELb0EEEvNS_9BwdParamsE,"",@"SHT_CUDA_INFO"
	.sectionflags	@""
	.align	4


	//----- nvinfo : EIATTR_CUDA_API_VERSION
	.align		4
        /*0000*/ 	.byte	0x04, 0x37
        /*0002*/ 	.short	(.L_1483 - .L_1482)
.L_1482:
        /*0004*/ 	.word	0x00000082


	//----- nvinfo : EIATTR_KPARAM_INFO
	.align		4
.L_1483:
        /*0008*/ 	.byte	0x04, 0x17
        /*000a*/ 	.short	(.L_1485 - .L_1484)
.L_1484:
        /*000c*/ 	.word	0x00000000
        /*0010*/ 	.short	0x0000
        /*0012*/ 	.short	0x0000
        /*0014*/ 	.byte	0x00, 0xf0, 0xa1, 0x04


	//----- nvinfo : EIATTR_SPARSE_MMA_MASK
	.align		4
.L_1485:
        /*0018*/ 	.byte	0x03, 0x50
        /*001a*/ 	.short	0x0000


	//----- nvinfo : EIATTR_MAXREG_COUNT
	.align		4
        /*001c*/ 	.byte	0x03, 0x1b
        /*001e*/ 	.short	0x0040


	//----- nvinfo : EIATTR_NUM_BARRIERS
	.align		4
        /*0020*/ 	.byte	0x02, 0x4c
        /*0022*/ 	.byte	0x01
	.zero		1


	//----- nvinfo : EIATTR_MERCURY_ISA_VERSION
	.align		4
        /*0024*/ 	.byte	0x03, 0x5f
        /*0026*/ 	.short	0x0101


	//----- nvinfo : EIATTR_COOP_GROUP_MASK_REGIDS
	.align		4
        /*0028*/ 	.byte	0x04, 0x29
        /*002a*/ 	.short	(.L_1487 - .L_1486)


	//   ....[0]....
.L_1486:
        /*002c*/ 	.word	0xffffffff


	//   ....[1]....
        /*0030*/ 	.word	0xffffffff


	//   ....[2]....
        /*0034*/ 	.word	0xffffffff


	//   ....[3]....
        /*0038*/ 	.word	0xffffffff


	//   ....[4]....
        /*003c*/ 	.word	0xffffffff


	//   ....[5]....
        /*0040*/ 	.word	0xffffffff


	//   ....[6]....
        /*0044*/ 	.word	0xffffffff


	//   ....[7]....
        /*0048*/ 	.word	0xffffffff


	//   ....[8]....
        /*004c*/ 	.word	0xffffffff


	//   ....[9]....
        /*0050*/ 	.word	0xffffffff


	//   ....[10]....
        /*0054*/ 	.word	0xffffffff


	//   ....[11]....
        /*0058*/ 	.word	0xffffffff


	//   ....[12]....
        /*005c*/ 	.word	0xffffffff


	//   ....[13]....
        /*0060*/ 	.word	0xffffffff


	//   ....[14]....
        /*0064*/ 	.word	0xffffffff


	//----- nvinfo : EIATTR_COOP_GROUP_INSTR_OFFSETS
	.align		4
.L_1487:
        /*0068*/ 	.byte	0x04, 0x28
        /*006a*/ 	.short	(.L_1489 - .L_1488)


	//   ....[0]....
.L_1488:
        /*006c*/ 	.word	0x00001060


	//   ....[1]....
        /*0070*/ 	.word	0x00001070


	//   ....[2]....
        /*0074*/ 	.word	0x00001080


	//   ....[3]....
        /*0078*/ 	.word	0x000010b0


	//   ....[4]....
        /*007c*/ 	.word	0x000010d0


	//   ....[5]....
        /*0080*/ 	.word	0x000010e0


	//   ....[6]....
        /*0084*/ 	.word	0x00001110


	//   ....[7]....
        /*0088*/ 	.word	0x00001130


	//   ....[8]....
        /*008c*/ 	.word	0x00001140


	//   ....[9]....
        /*0090*/ 	.word	0x00001180


	//   ....[10]....
        /*0094*/ 	.word	0x000011b0


	//   ....[11]....
        /*0098*/ 	.word	0x000011c0


	//   ....[12]....
        /*009c*/ 	.word	0x00001200


	//   ....[13]....
        /*00a0*/ 	.word	0x00001220


	//   ....[14]....
        /*00a4*/ 	.word	0x00001230


	//----- nvinfo : EIATTR_VRC_CTA_INIT_COUNT
	.align		4
.L_1489:
        /*00a8*/ 	.byte	0x02, 0x4a
	.zero		1
	.zero		1


	//----- nvinfo : EIATTR_EXIT_INSTR_OFFSETS
	.align		4
        /*00ac*/ 	.byte	0x04, 0x1c
        /*00ae*/ 	.short	(.L_1491 - .L_1490)


	//   ....[0]....
.L_1490:
        /*00b0*/ 	.word	0x00000060


	//   ....[1]....
        /*00b4*/ 	.word	0x000012b0


	//   ....[2]....
        /*00b8*/ 	.word	0x000012e0


	//   ....[3]....
        /*00bc*/ 	.word	0x000013f0


	//----- nvinfo : EIATTR_MAX_THREADS
	.align		4
.L_1491:
        /*00c0*/ 	.byte	0x04, 0x05
        /*00c2*/ 	.short	(.L_1493 - .L_1492)
.L_1492:
        /*00c4*/ 	.word	0x00000400
        /*00c8*/ 	.word	0x00000001
        /*00cc*/ 	.word	0x00000001


	//----- nvinfo : EIATTR_CRS_STACK_SIZE
	.align		4
.L_1493:
        /*00d0*/ 	.byte	0x04, 0x1e
        /*00d2*/ 	.short	(.L_1495 - .L_1494)
.L_1494:
        /*00d4*/ 	.word	0x00000000


	//----- nvinfo : EIATTR_CBANK_PARAM_SIZE
	.align		4
.L_1495:
        /*00d8*/ 	.byte	0x03, 0x19
        /*00da*/ 	.short	0x0128


	//----- nvinfo : EIATTR_PARAM_CBANK
	.align		4
        /*00dc*/ 	.byte	0x04, 0x0a
        /*00de*/ 	.short	(.L_1497 - .L_1496)
	.align		4
.L_1496:
        /*00e0*/ 	.word	index@(.nv.constant0._ZN10layer_norm22ln_bwd_finalize_kernelINS_22Kernel_traits_finalizeILj2048E13__nv_bfloat16S2_S2_S2_fjLb1ELj1024ELj4ENS_18Kernel_traits_baseILj2048ES2_S2_S2_S2_fjLj1024EEEEELb1ELb0EEEvNS_9BwdParamsE)
        /*00e4*/ 	.short	0x0380
        /*00e6*/ 	.short	0x0128


	//----- nvinfo : EIATTR_SW_WAR
	.align		4
.L_1497:
        /*00e8*/ 	.byte	0x04, 0x36
        /*00ea*/ 	.short	(.L_1499 - .L_1498)
.L_1498:
        /*00ec*/ 	.word	0x00000008
.L_1499:


//--------------------- .nv.info._ZN10layer_norm13ln_bwd_kernelINS_13Kernel_traitsI13__nv_bfloat16S2_S2_S2_fjLj2048ELj1ELj1ELj4ELj16ENS_18Kernel_traits_baseILj2048ES2_S2_S2_S2_fjLj128EEEEELb1ELb1ELb1ELb0EEEvNS_9BwdParamsE --------------------------
	.section	.nv.info._ZN10layer_norm13ln_bwd_kernelINS_13Kernel_traitsI13__nv_bfloat16S2_S2_S2_fjLj2048ELj1ELj1ELj4ELj16ENS_18Kernel_traits_baseILj2048ES2_S2_S2_S2_fjLj128EEEEELb1ELb1ELb1ELb0EEEvNS_9BwdParamsE,"",@"SHT_CUDA_INFO"
	.sectionflags	@""
	.align	4


	//----- nvinfo : EIATTR_CUDA_API_VERSION
	.align		4
        /*0000*/ 	.byte	0x04, 0x37
        /*0002*/ 	.short	(.L_1501 - .L_1500)
.L_1500:
        /*0004*/ 	.word	0x00000082


	//----- nvinfo : EIATTR_KPARAM_INFO
	.align		4
.L_1501:
        /*0008*/ 	.byte	0x04, 0x17
        /*000a*/ 	.short	(.L_1503 - .L_1502)
.L_1502:
        /*000c*/ 	.word	0x00000000
        /*0010*/ 	.short	0x0000
        /*0012*/ 	.short	0x0000
        /*0014*/ 	.byte	0x00, 0xf0, 0xa1, 0x04


	//----- nvinfo : EIATTR_SPARSE_MMA_MASK
	.align		4
.L_1503:
        /*0018*/ 	.byte	0x03, 0x50
        /*001a*/ 	.short	0x0000


	//----- nvinfo : EIATTR_MAXREG_COUNT
	.align		4
        /*001c*/ 	.byte	0x03, 0x1b
        /*001e*/ 	.short	0x00ff


	//----- nvinfo : EIATTR_NUM_BARRIERS
	.align		4
        /*0020*/ 	.byte	0x02, 0x4c
        /*0022*/ 	.byte	0x01
	.zero		1


	//----- nvinfo : EIATTR_MERCURY_ISA_VERSION
	.align		4
        /*0024*/ 	.byte	0x03, 0x5f
        /*0026*/ 	.short	0x0101


	//----- nvinfo : EIATTR_COOP_GROUP_MASK_REGIDS
	.align		4
        /*0028*/ 	.byte	0x04, 0x29
        /*002a*/ 	.short	(.L_1505 - .L_1504)


	//   ....[0]....
.L_1504:
        /*002c*/ 	.word	0xffffffff


	//   ....[1]....
        /*0030*/ 	.word	0xffffffff


	//   ....[2]....
        /*0034*/ 	.word	0xffffffff


	//   ....[3]....
        /*0038*/ 	.word	0xffffffff


	//   ....[4]....
        /*003c*/ 	.word	0xffffffff


	//   ....[5]....
        /*0040*/ 	.word	0xffffffff


	//   ....[6]....
        /*0044*/ 	.word	0xffffffff


	//   ....[7]....
        /*0048*/ 	.word	0xffffffff


	//   ....[8]....
        /*004c*/ 	.word	0xffffffff


	//   ....[9]....
        /*0050*/ 	.word	0xffffffff


	//----- nvinfo : EIATTR_COOP_GROUP_INSTR_OFFSETS
	.align		4
.L_1505:
        /*0054*/ 	.byte	0x04, 0x28
        /*0056*/ 	.short	(.L_1507 - .L_1506)


	//   ....[0]....
.L_1506:
        /*0058*/ 	.word	0x00001a00


	//   ....[1]....
        /*005c*/ 	.word	0x00001a40


	//   ....[2]....
        /*0060*/ 	.word	0x00001ad0


	//   ....[3]....
        /*0064*/ 	.word	0x00001ae0


	//   ....[4]....
        /*0068*/ 	.word	0x00001b20


	//   ....[5]....
        /*006c*/ 	.word	0x00001b40


	//   ....[6]....
        /*0070*/ 	.word	0x00001bd0


	//   ....[7]....
        /*0074*/ 	.word	0x00001be0


	//   ....[8]....
        /*0078*/ 	.word	0x00001c30


	//   ....[9]....
        /*007c*/ 	.word	0x00001c40


	//----- nvinfo : EIATTR_VRC_CTA_INIT_COUNT
	.align		4
.L_1507:
        /*0080*/ 	.byte	0x02, 0x4a
	.zero		1
	.zero		1


	//----- nvinfo : EIATTR_EXIT_INSTR_OFFSETS
	.align		4
        /*0084*/ 	.byte	0x04, 0x1c
        /*0086*/ 	.short	(.L_1509 - .L_1508)


	//   ....[0]....
.L_1508:
        /*0088*/ 	.word	0x00006a80


	//   ....[1]....
        /*008c*/ 	.word	0x00006b50


	//----- nvinfo : EIATTR_MAX_THREADS
	.align		4
.L_1509:
        /*0090*/ 	.byte	0x04, 0x05
        /*0092*/ 	.short	(.L_1511 - .L_1510)
.L_1510:
        /*0094*/ 	.word	0x00000080
        /*0098*/ 	.word	0x00000001
        /*009c*/ 	.word	0x00000001


	//----- nvinfo : EIATTR_CRS_STACK_SIZE
	.align		4
.L_1511:
        /*00a0*/ 	.byte	0x04, 0x1e
        /*00a2*/ 	.short	(.L_1513 - .L_1512)
.L_1512:
        /*00a4*/ 	.word	0x00000000


	//----- nvinfo : EIATTR_CBANK_PARAM_SIZE
	.align		4
.L_1513:
        /*00a8*/ 	.byte	0x03, 0x19
        /*00aa*/ 	.short	0x0128


	//----- nvinfo : EIATTR_PARAM_CBANK
	.align		4
        /*00ac*/ 	.byte	0x04, 0x0a
        /*00ae*/ 	.short	(.L_1515 - .L_1514)
	.align		4
.L_1514:
        /*00b0*/ 	.word	index@(.nv.constant0._ZN10layer_norm13ln_bwd_kernelINS_13Kernel_traitsI13__nv_bfloat16S2_S2_S2_fjLj2048ELj1ELj1ELj4ELj16ENS_18Kernel_traits_baseILj2048ES2_S2_S2_S2_fjLj128EEEEELb1ELb1ELb1ELb0EEEvNS_9BwdParamsE)
        /*00b4*/ 	.short	0x0380
        /*00b6*/ 	.short	0x0128


	//----- nvinfo : EIATTR_SW_WAR
	.align		4
.L_1515:
        /*00b8*/ 	.byte	0x04, 0x36
        /*00ba*/ 	.short	(.L_1517 - .L_1516)
.L_1516:
        /*00bc*/ 	.word	0x00000008
.L_1517:


//--------------------- .nv.info._ZN10layer_norm22ln_bwd_finalize_kernelINS_22Kernel_traits_finalizeILj2048E13__nv_bfloat16S2_S2_S2_fjLb1ELj1024ELj4ENS_18Kernel_traits_baseILj2048ES2_S2_S2_S2_fjLj1024EEEEELb1ELb1EEEvNS_9BwdParamsE --------------------------
	.section	.nv.info._ZN10layer_norm22ln_bwd_finalize_kernelINS_22Kernel_traits_finalizeILj2048E13__nv_bfloat16S2_S2_S2_fjLb1ELj1024ELj4ENS_18Kernel_traits_baseILj2048ES2_S2_S2_S2_fjLj1024EEEEELb1ELb1EEEvNS_9BwdParamsE,"",@"SHT_CUDA_INFO"
	.sectionflags	@""
	.align	4


	//----- nvinfo : EIATTR_CUDA_API_VERSION
	.align		4
        /*0000*/ 	.byte	0x04, 0x37
        /*0002*/ 	.short	(.L_1519 - .L_1518)
.L_1518:
        /*0004*/ 	.word	0x00000082


	//----- nvinfo : EIATTR_KPARAM_INFO
	.align		4
.L_1519:
        /*0008*/ 	.byte	0x04, 0x17
        /*000a*/ 	.short	(.L_1521 - .L_1520)
.L_1520:
        /*000c*/ 	.word	0x00000000
        /*0010*/ 	.short	0x0000
        /*0012*/ 	.short	0x0000
        /*0014*/ 	.byte	0x00, 0xf0, 0xa1, 0x04


	//----- nvinfo : EIATTR_SPARSE_MMA_MASK
	.align		4
.L_1521:
        /*0018*/ 	.byte	0x03, 0x50
        /*001a*/ 	.short	0x0000


	//----- nvinfo : EIATTR_MAXREG_COUNT
	.align		4
        /*001c*/ 	.byte	0x03, 0x1b
        /*001e*/ 	.short	0x0040


	//----- nvinfo : EIATTR_NUM_BARRIERS
	.align		4
        /*0020*/ 	.byte	0x02, 0x4c
        /*0022*/ 	.byte	0x01
	.zero		1


	//----- nvinfo : EIATTR_MERCURY_ISA_VERSION
	.align		4
        /*0024*/ 	.byte	0x03, 0x5f
        /*0026*/ 	.short	0x0101


	//----- nvinfo : EIATTR_COOP_GROUP_MASK_REGIDS
	.align		4
        /*0028*/ 	.byte	0x04, 0x29
        /*002a*/ 	.short	(.L_1523 - .L_1522)


	//   ....[0]....
.L_1522:
        /*002c*/ 	.word	0xffffffff


	//   ....[1]....
        /*0030*/ 	.word	0xffffffff


	//   ....[2]....
        /*0034*/ 	.word	0xffffffff


	//   ....[3]....
        /*0038*/ 	.word	0xffffffff


	//   ....[4]....
        /*003c*/ 	.word	0xffffffff


	//   ....[5]....
        /*0040*/ 	.word	0xffffffff


	//   ....[6]....
        /*0044*/ 	.word	0xffffffff


	//   ....[7]....
        /*0048*/ 	.word	0xffffffff


	//   ....[8]....
        /*004c*/ 	.word	0xffffffff


	//   ....[9]....
        /*0050*/ 	.word	0xffffffff


	//   ....[10]....
        /*0054*/ 	.word	0xffffffff


	//   ....[11]....
        /*0058*/ 	.word	0xffffffff


	//   ....[12]....
        /*005c*/ 	.word	0xffffffff


	//   ....[13]....
        /*0060*/ 	.word	0xffffffff


	//   ....[14]....
        /*0064*/ 	.word	0xffffffff


	//----- nvinfo : EIATTR_COOP_GROUP_INSTR_OFFSETS
	.align		4
.L_1523:
        /*0068*/ 	.byte	0x04, 0x28
        /*006a*/ 	.short	(.L_1525 - .L_1524)


	//   ....[0]....
.L_1524:
        /*006c*/ 	.word	0x00001070


	//   ....[1]....
        /*0070*/ 	.word	0x00001080


	//   ....[2]....
        /*0074*/ 	.word	0x00001090


	//   ....[3]....
        /*0078*/ 	.word	0x000010c0


	//   ....[4]....
        /*007c*/ 	.word	0x000010e0


	//   ....[5]....
        /*0080*/ 	.word	0x000010f0


	//   ....[6]....
        /*0084*/ 	.word	0x00001120


	//   ....[7]....
        /*0088*/ 	.word	0x00001140


	//   ....[8]....
        /*008c*/ 	.word	0x00001150


	//   ....[9]....
        /*0090*/ 	.word	0x00001180


	//   ....[10]....
        /*0094*/ 	.word	0x000011a0


	//   ....[11]....
        /*0098*/ 	.word	0x000011b0


	//   ....[12]....
        /*009c*/ 	.word	0x000011f0


	//   ....[13]....
        /*00a0*/ 	.word	0x00001210


	//   ....[14]....
        /*00a4*/ 	.word	0x00001220


	//----- nvinfo : EIATTR_VRC_CTA_INIT_COUNT
	.align		4
.L_1525:
        /*00a8*/ 	.byte	0x02, 0x4a
	.zero		1
	.zero		1


	//----- nvinfo : EIATTR_EXIT_INSTR_OFFSETS
	.align		4
        /*00ac*/ 	.byte	0x04, 0x1c
        /*00ae*/ 	.short	(.L_1527 - .L_1526)


	//   ....[0]....
.L_1526:
        /*00b0*/ 	.word	0x00000060


	//   ....[1]....
        /*00b4*/ 	.word	0x000012a0


	//   ....[2]....
        /*00b8*/ 	.word	0x000013c0


	//----- nvinfo : EIATTR_MAX_THREADS
	.align		4
.L_1527:
        /*00bc*/ 	.byte	0x04, 0x05
        /*00be*/ 	.short	(.L_1529 - .L_1528)
.L_1528:
        /*00c0*/ 	.word	0x00000400
        /*00c4*/ 	.word	0x00000001
        /*00c8*/ 	.word	0x00000001


	//----- nvinfo : EIATTR_CRS_STACK_SIZE
	.align		4
.L_1529:
        /*00cc*/ 	.byte	0x04, 0x1e
        /*00ce*/ 	.short	(.L_1531 - .L_1530)
.L_1530:
        /*00d0*/ 	.word	0x00000000


	//----- nvinfo : EIATTR_CBANK_PARAM_SIZE
	.align		4
.L_1531:
        /*00d4*/ 	.byte	0x03, 0x19
        /*00d6*/ 	.short	0x0128


	//----- nvinfo : EIATTR_PARAM_CBANK
	.align		4
        /*00d8*/ 	.byte	0x04, 0x0a
        /*00da*/ 	.short	(.L_1533 - .L_1532)
	.align		4
.L_1532:
        /*00dc*/ 	.word	index@(.nv.constant0._ZN10layer_norm22ln_bwd_finalize_kernelINS_22Kernel_traits_finalizeILj2048E13__nv_bfloat16S2_S2_S2_fjLb1ELj1024ELj4ENS_18Kernel_traits_baseILj2048ES2_S2_S2_S2_fjLj1024EEEEELb1ELb1EEEvNS_9BwdParamsE)
        /*00e0*/ 	.short	0x0380
        /*00e2*/ 	.short	0x0128


	//----- nvinfo : EIATTR_SW_WAR
	.align		4
.L_1533:
        /*00e4*/ 	.byte	0x04, 0x36
        /*00e6*/ 	.short	(.L_1535 - .L_1534)
.L_1534:
        /*00e8*/ 	.word	0x00000008
.L_1535:


//--------------------- .nv.info._ZN10layer_norm13ln_bwd_kernelINS_13Kernel_traitsI13__nv_bfloat16S2_S2_S2_fjLj2048ELj1ELj1ELj4ELj16ENS_18Kernel_traits_baseILj2048ES2_S2_S2_S2_fjLj128EEEEELb1ELb1ELb1ELb1EEEvNS_9BwdParamsE --------------------------
	.section	.nv.info._ZN10layer_norm13ln_bwd_kernelINS_13Kernel_traitsI13__nv_bfloat16S2_S2_S2_fjLj2048ELj1ELj1ELj4ELj16ENS_18Kernel_traits_baseILj2048ES2_S2_S2_S2_fjLj128EEEEELb1ELb1ELb1ELb1EEEvNS_9BwdParamsE,"",@"SHT_CUDA_INFO"
	.sectionflags	@""
	.align	4


	//----- nvinfo : EIATTR_CUDA_API_VERSION
	.align		4
        /*0000*/ 	.byte	0x04, 0x37
        /*0002*/ 	.short	(.L_1537 - .L_1536)
.L_1536:
        /*0004*/ 	.word	0x00000082


	//----- nvinfo : EIATTR_KPARAM_INFO
	.align		4
.L_1537:
        /*0008*/ 	.byte	0x04, 0x17
        /*000a*/ 	.short	(.L_1539 - .L_1538)
.L_1538:
        /*000c*/ 	.word	0x00000000
        /*0010*/ 	.short	0x0000
        /*0012*/ 	.short	0x0000
        /*0014*/ 	.byte	0x00, 0xf0, 0xa1, 0x04


	//----- nvinfo : EIATTR_SPARSE_MMA_MASK
	.align		4
.L_1539:
        /*0018*/ 	.byte	0x03, 0x50
        /*001a*/ 	.short	0x0000


	//----- nvinfo : EIATTR_MAXREG_COUNT
	.align		4
        /*001c*/ 	.byte	0x03, 0x1b
        /*001e*/ 	.short	0x00ff


	//----- nvinfo : EIATTR_NUM_BARRIERS
	.align		4
        /*0020*/ 	.byte	0x02, 0x4c
        /*0022*/ 	.byte	0x01
	.zero		1


	//----- nvinfo : EIATTR_MERCURY_ISA_VERSION
	.align		4
        /*0024*/ 	.byte	0x03, 0x5f
        /*0026*/ 	.short	0x0101


	//----- nvinfo : EIATTR_COOP_GROUP_MASK_REGIDS
	.align		4
        /*0028*/ 	.byte	0x04, 0x29
        /*002a*/ 	.short	(.L_1541 - .L_1540)


	//   ....[0]....
.L_1540:
        /*002c*/ 	.word	0xffffffff


	//   ....[1]....
        /*0030*/ 	.word	0xffffffff


	//   ....[2]....
        /*0034*/ 	.word	0xffffffff


	//   ....[3]....
        /*0038*/ 	.word	0xffffffff


	//   ....[4]....
        /*003c*/ 	.word	0xffffffff


	//   ....[5]....
        /*0040*/ 	.word	0xffffffff


	//   ....[6]....
        /*0044*/ 	.word	0xffffffff


	//   ....[7]....
        /*0048*/ 	.word	0xffffffff


	//   ....[8]....
        /*004c*/ 	.word	0xffffffff


	//   ....[9]....
        /*0050*/ 	.word	0xffffffff


	//----- nvinfo : EIATTR_COOP_GROUP_INSTR_OFFSETS
	.align		4
.L_1541:
        /*0054*/ 	.byte	0x04, 0x28
        /*0056*/ 	.short	(.L_1543 - .L_1542)


	//   ....[0]....
.L_1542:
        /*0058*/ 	.word	0x00001520


	//   ....[1]....
        /*005c*/ 	.word	0x00001550


	//   ....[2]....
        /*0060*/ 	.word	0x000015d0


	//   ....[3]....
        /*0064*/ 	.word	0x000015e0


	//   ....[4]....
        /*0068*/ 	.word	0x00001610


	//   ....[5]....
        /*006c*/ 	.word	0x00001620


	//   ....[6]....
        /*0070*/ 	.word	0x00001660


	//   ....[7]....
        /*0074*/ 	.word	0x00001680


	//   ....[8]....
        /*0078*/ 	.word	0x000016d0


	//   ....[9]....
        /*007c*/ 	.word	0x00001700


	//----- nvinfo : EIATTR_VRC_CTA_INIT_COUNT
	.align		4
.L_1543:
        /*0080*/ 	.byte	0x02, 0x4a
	.zero		1
	.zero		1


	//----- nvinfo : EIATTR_EXIT_INSTR_OFFSETS
	.align		4
        /*0084*/ 	.byte	0x04, 0x1c
        /*0086*/ 	.short	(.L_1545 - .L_1544)


	//   ....[0]....
.L_1544:
        /*0088*/ 	.word	0x00006470


	//----- nvinfo : EIATTR_MAX_THREADS
	.align		4
.L_1545:
        /*008c*/ 	.byte	0x04, 0x05
        /*008e*/ 	.short	(.L_1547 - .L_1546)
.L_1546:
        /*0090*/ 	.word	0x00000080
        /*0094*/ 	.word	0x00000001
        /*0098*/ 	.word	0x00000001


	//----- nvinfo : EIATTR_CBANK_PARAM_SIZE
	.align		4
.L_1547:
        /*009c*/ 	.byte	0x03, 0x19
        /*009e*/ 	.short	0x0128


	//----- nvinfo : EIATTR_PARAM_CBANK
	.align		4
        /*00a0*/ 	.byte	0x04, 0x0a
        /*00a2*/ 	.short	(.L_1549 - .L_1548)
	.align		4
.L_1548:
        /*00a4*/ 	.word	index@(.nv.constant0._ZN10layer_norm13ln_bwd_kernelINS_13Kernel_traitsI13__nv_bfloat16S2_S2_S2_fjLj2048ELj1ELj1ELj4ELj16ENS_18Kernel_traits_baseILj2048ES2_S2_S2_S2_fjLj128EEEEELb1ELb1ELb1ELb1EEEvNS_9BwdParamsE)
        /*00a8*/ 	.short	0x0380
        /*00aa*/ 	.short	0x0128


	//----- nvinfo : EIATTR_SW_WAR
	.align		4
.L_1549:
        /*00ac*/ 	.byte	0x04, 0x36
        /*00ae*/ 	.short	(.L_1551 - .L_1550)
.L_1550:
        /*00b0*/ 	.word	0x00000008
.L_1551:


//--------------------- .nv.info._ZN10layer_norm13ln_bwd_kernelINS_13Kernel_traitsI6__halfS2_S2_S2_fjLj2048ELj1ELj1ELj4ELj16ENS_18Kernel_traits_baseILj2048ES2_S2_S2_S2_fjLj128EEEEELb0ELb0ELb0ELb0EEEvNS_9BwdParamsE --------------------------
	.section	.nv.info._ZN10layer_norm13ln_bwd_kernelINS_13Kernel_traitsI6__halfS2_S2_S2_fjLj2048ELj1ELj1ELj4ELj16ENS_18Kernel_traits_baseILj2048ES2_S2_S2_S2_fjLj128EEEEELb0ELb0ELb0ELb0EEEvNS_9BwdParamsE,"",@"SHT_CUDA_INFO"
	.sectionflags	@""
	.align	4


	//----- nvinfo : EIATTR_CUDA_API_VERSION
	.align		4
        /*0000*/ 	.byte	0x04, 0x37
        /*0002*/ 	.short	(.L_1553 - .L_1552)
.L_1552:
        /*0004*/ 	.word	0x00000082


	//----- nvinfo : EIATTR_KPARAM_INFO
	.align		4
.L_1553:
        /*0008*/ 	.byte	0x04, 0x17
        /*000a*/ 	.short	(.L_1555 - .L_1554)
.L_1554:
        /*000c*/ 	.word	0x00000000
        /*0010*/ 	.short	0x0000
        /*0012*/ 	.short	0x0000
        /*0014*/ 	.byte	0x00, 0xf0, 0xa1, 0x04


	//----- nvinfo : EIATTR_SPARSE_MMA_MASK
	.align		4
.L_1555:
        /*0018*/ 	.byte	0x03, 0x50
        /*001a*/ 	.short	0x0000


	//----- nvinfo : EIATTR_MAXREG_COUNT
	.align		4
        /*001c*/ 	.byte	0x03, 0x1b
        /*001e*/ 	.short	0x00ff


	//----- nvinfo : EIATTR_NUM_BARRIERS
	.align		4
        /*0020*/ 	.byte	0x02, 0x4c
        /*0022*/ 	.byte	0x01
	.zero		1


	//----- nvinfo : EIATTR_MERCURY_ISA_VERSION
	.align		4
        /*0024*/ 	.byte	0x03, 0x5f
        /*0026*/ 	.short	0x0101


	//----- nvinfo : EIATTR_COOP_GROUP_MASK_REGIDS
	.align		4
        /*0028*/ 	.byte	0x04, 0x29
        /*002a*/ 	.short	(.L_1557 - .L_1556)


	//   ....[0]....
.L_1556:
        /*002c*/ 	.word	0xffffffff


	//   ....[1]....
        /*0030*/ 	.word	0xffffffff


	//   ....[2]....
        /*0034*/ 	.word	0xffffffff


	//   ....[3]....
        /*0038*/ 	.word	0xffffffff


	//   ....[4]....
        /*003c*/ 	.word	0xffffffff


	//   ....[5]....
        /*0040*/ 	.word	0xffffffff


	//   ....[6]....
        /*0044*/ 	.word	0xffffffff


	//   ....[7]....
        /*0048*/ 	.word	0xffffffff


	//   ....[8]....
        /*004c*/ 	.word	0xffffffff


	//   ....[9]....
        /*0050*/ 	.word	0xffffffff


	//----- nvinfo : EIATTR_COOP_GROUP_INSTR_OFFSETS
	.align		4
.L_1557:
        /*0054*/ 	.byte	0x04, 0x28
        /*0056*/ 	.short	(.L_1559 - .L_1558)


	//   ....[0]....
.L_1558:
        /*0058*/ 	.word	0x00001120


	//   ....[1]....
        /*005c*/ 	.word	0x00001150


	//   ....[2]....
        /*0060*/ 	.word	0x00001180


	//   ....[3]....
        /*0064*/ 	.word	0x00001190


	//   ....[4]....
        /*0068*/ 	.word	0x000011c0


	//   ....[5]....
        /*006c*/ 	.word	0x000011d0


	//   ....[6]....
        /*0070*/ 	.word	0x00001200


	//   ....[7]....
        /*0074*/ 	.word	0x00001210


	//   ....[8]....
        /*0078*/ 	.word	0x00001240


	//   ....[9]....
        /*007c*/ 	.word	0x00001250


	//----- nvinfo : EIATTR_VRC_CTA_INIT_COUNT
	.align		4
.L_1559:
        /*0080*/ 	.byte	0x02, 0x4a
	.zero		1
	.zero		1


	//----- nvinfo : EIATTR_EXIT_INSTR_OFFSETS
	.align		4
        /*0084*/ 	.byte	0x04, 0x1c
        /*0086*/ 	.short	(.L_1561 - .L_1560)


	//   ....[0]....
.L_1560:
        /*0088*/ 	.word	0x00002ea0


	//   ....[1]....
        /*008c*/ 	.word	0x00002f40


	//----- nvinfo : EIATTR_MAX_THREADS
	.align		4
.L_1561:
        /*0090*/ 	.byte	0x04, 0x05
        /*0092*/ 	.short	(.L_1563 - .L_1562)
.L_1562:
        /*0094*/ 	.word	0x00000080
        /*0098*/ 	.word	0x00000001
        /*009c*/ 	.word	0x00000001


	//----- nvinfo : EIATTR_CRS_STACK_SIZE
	.align		4
.L_1563:
        /*00a0*/ 	.byte	0x04, 0x1e
        /*00a2*/ 	.short	(.L_1565 - .L_1564)
.L_1564:
        /*00a4*/ 	.word	0x00000000


	//----- nvinfo : EIATTR_CBANK_PARAM_SIZE
	.align		4
.L_1565:
        /*00a8*/ 	.byte	0x03, 0x19
        /*00aa*/ 	.short	0x0128


	//----- nvinfo : EIATTR_PARAM_CBANK
	.align		4
        /*00ac*/ 	.byte	0x04, 0x0a
        /*00ae*/ 	.short	(.L_1567 - .L_1566)
	.align		4
.L_1566:
        /*00b0*/ 	.word	index@(.nv.constant0._ZN10layer_norm13ln_bwd_kernelINS_13Kernel_traitsI6__halfS2_S2_S2_fjLj2048ELj1ELj1ELj4ELj16ENS_18Kernel_traits_baseILj2048ES2_S2_S2_S2_fjLj128EEEEELb0ELb0ELb0ELb0EEEvNS_9BwdParamsE)
        /*00b4*/ 	.short	0x0380
        /*00b6*/ 	.short	0x0128


	//----- nvinfo : EIATTR_SW_WAR
	.align		4
.L_1567:
        /*00b8*/ 	.byte	0x04, 0x36
        /*00ba*/ 	.short	(.L_1569 - .L_1568)
.L_1568:
        /*00bc*/ 	.word	0x00000008
.L_1569:


//--------------------- .nv.info._ZN10layer_norm13ln_bwd_kernelINS_13Kernel_traitsI6__halfS2_S2_S2_fjLj2048ELj1ELj1ELj4ELj16ENS_18Kernel_traits_baseILj2048ES2_S2_S2_S2_fjLj128EEEEELb0ELb0ELb0ELb1EEEvNS_9BwdParamsE --------------------------
	.section	.nv.info._ZN10layer_norm13ln_bwd_kernelINS_13Kernel_traitsI6__halfS2_S2_S2_fjLj2048ELj1ELj1ELj4ELj16ENS_18Kernel_traits_baseILj2048ES2_S2_S2_S2_fjLj128EEEEELb0ELb0ELb0ELb1EEEvNS_9BwdParamsE,"",@"SHT_CUDA_INFO"
	.sectionflags	@""
	.align	4


	//----- nvinfo : EIATTR_CUDA_API_VERSION
	.align		4
        /*0000*/ 	.byte	0x04, 0x37
        /*0002*/ 	.short	(.L_1571 - .L_1570)
.L_1570:
        /*0004*/ 	.word	0x00000082


	//----- nvinfo : EIATTR_KPARAM_INFO
	.align		4
.L_1571:
        /*0008*/ 	.byte	0x04, 0x17
        /*000a*/ 	.short	(.L_1573 - .L_1572)
.L_1572:
        /*000c*/ 	.word	0x00000000
        /*0010*/ 	.short	0x0000
        /*0012*/ 	.short	0x0000
        /*0014*/ 	.byte	0x00, 0xf0, 0xa1, 0x04


	//----- nvinfo : EIATTR_SPARSE_MMA_MASK
	.align		4
.L_1573:
        /*0018*/ 	.byte	0x03, 0x50
        /*001a*/ 	.short	0x0000


	//----- nvinfo : EIATTR_MAXREG_COUNT
	.align		4
        /*001c*/ 	.byte	0x03, 0x1b
        /*001e*/ 	.short	0x00ff


	//----- nvinfo : EIATTR_NUM_BARRIERS
	.align		4
        /*0020*/ 	.byte	0x02, 0x4c
        /*0022*/ 	.byte	0x01
	.zero		1


	//----- nvinfo : EIATTR_MERCURY_ISA_VERSION
	.align		4
        /*0024*/ 	.byte	0x03, 0x5f
        /*0026*/ 	.short	0x0101


	//----- nvinfo : EIATTR_COOP_GROUP_MASK_REGIDS
	.align		4
        /*0028*/ 	.byte	0x04, 0x29
        /*002a*/ 	.short	(.L_1575 - .L_1574)


	//   ....[0]....
.L_1574:
        /*002c*/ 	.word	0xffffffff


	//   ....[1]....
        /*0030*/ 	.word	0xffffffff


	//   ....[2]....
        /*0034*/ 	.word	0xffffffff


	//   ....[3]....
        /*0038*/ 	.word	0xffffffff


	//   ....[4]....
        /*003c*/ 	.word	0xffffffff


	//   ....[5]....
        /*0040*/ 	.word	0xffffffff


	//   ....[6]....
        /*0044*/ 	.word	0xffffffff


	//   ....[7]....
        /*0048*/ 	.word	0xffffffff


	//   ....[8]....
        /*004c*/ 	.word	0xffffffff


	//   ....[9]....
        /*0050*/ 	.word	0xffffffff


	//----- nvinfo : EIATTR_COOP_GROUP_INSTR_OFFSETS
	.align		4
.L_1575:
        /*0054*/ 	.byte	0x04, 0x28
        /*0056*/ 	.short	(.L_1577 - .L_1576)


	//   ....[0]....
.L_1576:
        /*0058*/ 	.word	0x00000e10


	//   ....[1]....
        /*005c*/ 	.word	0x00000e20


	//   ....[2]....
        /*0060*/ 	.word	0x00000e50


	//   ....[3]....
        /*0064*/ 	.word	0x00000e60


	//   ....[4]....
        /*0068*/ 	.word	0x00000e90


	//   ....[5]....
        /*006c*/ 	.word	0x00000ea0


	//   ....[6]....
        /*0070*/ 	.word	0x00000ed0


	//   ....[7]....
        /*0074*/ 	.word	0x00000ee0


	//   ....[8]....
        /*0078*/ 	.word	0x00000f30


	//   ....[9]....
        /*007c*/ 	.word	0x00000f40


	//----- nvinfo : EIATTR_VRC_CTA_INIT_COUNT
	.align		4
.L_1577:
        /*0080*/ 	.byte	0x02, 0x4a
	.zero		1
	.zero		1


	//----- nvinfo : EIATTR_EXIT_INSTR_OFFSETS
	.align		4
        /*0084*/ 	.byte	0x04, 0x1c
        /*0086*/ 	.short	(.L_1579 - .L_1578)


	//   ....[0]....
.L_1578:
        /*0088*/ 	.word	0x00002e90


	//----- nvinfo : EIATTR_MAX_THREADS
	.align		4
.L_1579:
        /*008c*/ 	.byte	0x04, 0x05
        /*008e*/ 	.short	(.L_1581 - .L_1580)
.L_1580:
        /*0090*/ 	.word	0x00000080
        /*0094*/ 	.word	0x00000001
        /*0098*/ 	.word	0x00000001


	//----- nvinfo : EIATTR_CRS_STACK_SIZE
	.align		4
.L_1581:
        /*009c*/ 	.byte	0x04, 0x1e
        /*009e*/ 	.short	(.L_1583 - .L_1582)
.L_1582:
        /*00a0*/ 	.word	0x00000000


	//----- nvinfo : EIATTR_CBANK_PARAM_SIZE
	.align		4
.L_1583:
        /*00a4*/ 	.byte	0x03, 0x19
        /*00a6*/ 	.short	0x0128


	//----- nvinfo : EIATTR_PARAM_CBANK
	.align		4
        /*00a8*/ 	.byte	0x04, 0x0a
        /*00aa*/ 	.short	(.L_1585 - .L_1584)
	.align		4
.L_1584:
        /*00ac*/ 	.word	index@(.nv.constant0._ZN10layer_norm13ln_bwd_kernelINS_13Kernel_traitsI6__halfS2_S2_S2_fjLj2048ELj1ELj1ELj4ELj16ENS_18Kernel_traits_baseILj2048ES2_S2_S2_S2_fjLj128EEEEELb0ELb0ELb0ELb1EEEvNS_9BwdParamsE)
        /*00b0*/ 	.short	0x0380
        /*00b2*/ 	.short	0x0128


	//----- nvinfo : EIATTR_SW_WAR
	.align		4
.L_1585:
        /*00b4*/ 	.byte	0x04, 0x36
        /*00b6*/ 	.short	(.L_1587 - .L_1586)
.L_1586:
        /*00b8*/ 	.word	0x00000008
.L_1587:


//--------------------- .nv.info._ZN10layer_norm13ln_bwd_kernelINS_13Kernel_traitsI6__halfS2_S2_S2_fjLj2048ELj1ELj1ELj4ELj16ENS_18Kernel_traits_baseILj2048ES2_S2_S2_S2_fjLj128EEEEELb0ELb0ELb1ELb0EEEvNS_9BwdParamsE --------------------------
	.section	.nv.info._ZN10layer_norm13ln_bwd_kernelINS_13Kernel_traitsI6__halfS2_S2_S2_fjLj2048ELj1ELj1ELj4ELj16ENS_18Kernel_traits_baseILj2048ES2_S2_S2_S2_fjLj128EEEEELb0ELb0ELb1ELb0EEEvNS_9BwdParamsE,"",@"SHT_CUDA_INFO"
	.sectionflags	@""
	.align	4


	//----- nvinfo : EIATTR_CUDA_API_VERSION
	.align		4
        /*0000*/ 	.byte	0x04, 0x37
        /*0002*/ 	.short	(.L_1589 - .L_1588)
.L_1588:
        /*0004*/ 	.word	0x00000082


	//----- nvinfo : EIATTR_KPARAM_INFO
	.align		4
.L_1589:
        /*0008*/ 	.byte	0x04, 0x17
        /*000a*/ 	.short	(.L_1591 - .L_1590)
.L_1590:
        /*000c*/ 	.word	0x00000000
        /*0010*/ 	.short	0x0000
        /*0012*/ 	.short	0x0000
        /*0014*/ 	.byte	0x00, 0xf0, 0xa1, 0x04


	//----- nvinfo : EIATTR_SPARSE_MMA_MASK
	.align		4
.L_1591:
        /*0018*/ 	.byte	0x03, 0x50
        /*001a*/ 	.short	0x0000


	//----- nvinfo : EIATTR_MAXREG_COUNT
	.align		4
        /*001c*/ 	.byte	0x03, 0x1b
        /*001e*/ 	.short	0x00ff


	//----- nvinfo : EIATTR_NUM_BARRIERS
	.align		4
        /*0020*/ 	.byte	0x02, 0x4c
        /*0022*/ 	.byte	0x01
	.zero		1


	//----- nvinfo : EIATTR_MERCURY_ISA_VERSION
	.align		4
        /*0024*/ 	.byte	0x03, 0x5f
        /*0026*/ 	.short	0x0101


	//----- nvinfo : EIATTR_COOP_GROUP_MASK_REGIDS
	.align		4
        /*0028*/ 	.byte	0x04, 0x29
        /*002a*/ 	.short	(.L_1593 - .L_1592)


	//   ....[0]....
.L_1592:
        /*002c*/ 	.word	0xffffffff


	//   ....[1]....
        /*0030*/ 	.word	0xffffffff


	//   ....[2]....
        /*0034*/ 	.word	0xffffffff


	//   ....[3]....
        /*0038*/ 	.word	0xffffffff


	//   ....[4]....
        /*003c*/ 	.word	0xffffffff


	//   ....[5]....
        /*0040*/ 	.word	0xffffffff


	//   ....[6]....
        /*0044*/ 	.word	0xffffffff


	//   ....[7]....
        /*0048*/ 	.word	0xffffffff


	//   ....[8]....
        /*004c*/ 	.word	0xffffffff


	//   ....[9]....
        /*0050*/ 	.word	0xffffffff


	//----- nvinfo : EIATTR_COOP_GROUP_INSTR_OFFSETS
	.align		4
.L_1593:
        /*0054*/ 	.byte	0x04, 0x28
        /*0056*/ 	.short	(.L_1595 - .L_1594)


	//   ....[0]....
.L_1594:
        /*0058*/ 	.word	0x00001300


	//   ....[1]....
        /*005c*/ 	.word	0x00001320


	//   ....[2]....
        /*0060*/ 	.word	0x00001360


	//   ....[3]....
        /*0064*/ 	.word	0x00001370


	//   ....[4]....
        /*0068*/ 	.word	0x000013b0


	//   ....[5]....
        /*006c*/ 	.word	0x000013c0


	//   ....[6]....
        /*0070*/ 	.word	0x000013f0


	//   ....[7]....
        /*0074*/ 	.word	0x00001400


	//   ....[8]....
        /*0078*/ 	.word	0x00001430


	//   ....[9]....
        /*007c*/ 	.word	0x00001440


	//----- nvinfo : EIATTR_VRC_CTA_INIT_COUNT
	.align		4
.L_1595:
        /*0080*/ 	.byte	0x02, 0x4a
	.zero		1
	.zero		1


	//----- nvinfo : EIATTR_EXIT_INSTR_OFFSETS
	.align		4
        /*0084*/ 	.byte	0x04, 0x1c
        /*0086*/ 	.short	(.L_1597 - .L_1596)


	//   ....[0]....
.L_1596:
        /*0088*/ 	.word	0x00003dc0


	//   ....[1]....
        /*008c*/ 	.word	0x00003e60


	//----- nvinfo : EIATTR_MAX_THREADS
	.align		4
.L_1597:
        /*0090*/ 	.byte	0x04, 0x05
        /*0092*/ 	.short	(.L_1599 - .L_1598)
.L_1598:
        /*0094*/ 	.word	0x00000080
        /*0098*/ 	.word	0x00000001
        /*009c*/ 	.word	0x00000001


	//----- nvinfo : EIATTR_CRS_STACK_SIZE
	.align		4
.L_1599:
        /*00a0*/ 	.byte	0x04, 0x1e
        /*00a2*/ 	.short	(.L_1601 - .L_1600)
.L_1600:
        /*00a4*/ 	.word	0x00000000


	//----- nvinfo : EIATTR_CBANK_PARAM_SIZE
	.align		4
.L_1601:
        /*00a8*/ 	.byte	0x03, 0x19
        /*00aa*/ 	.short	0x0128


	//----- nvinfo : EIATTR_PARAM_CBANK
	.align		4
        /*00ac*/ 	.byte	0x04, 0x0a
        /*00ae*/ 	.short	(.L_1603 - .L_1602)
	.align		4
.L_1602:
        /*00b0*/ 	.word	index@(.nv.constant0._ZN10layer_norm13ln_bwd_kernelINS_13Kernel_traitsI6__halfS2_S2_S2_fjLj2048ELj1ELj1ELj4ELj16ENS_18Kernel_traits_baseILj2048ES2_S2_S2_S2_fjLj128EEEEELb0ELb0ELb1ELb0EEEvNS_9BwdParamsE)
        /*00b4*/ 	.short	0x0380
        /*00b6*/ 	.short	0x0128


	//----- nvinfo : EIATTR_SW_WAR
	.align		4
.L_1603:
        /*00b8*/ 	.byte	0x04, 0x36
        /*00ba*/ 	.short	(.L_1605 - .L_1604)
.L_1604:
        /*00bc*/ 	.word	0x00000008
.L_1605:


//--------------------- .nv.info._ZN10layer_norm13ln_bwd_kernelINS_13Kernel_traitsI6__halfS2_S2_S2_fjLj2048ELj1ELj1ELj4ELj16ENS_18Kernel_traits_baseILj2048ES2_S2_S2_S2_fjLj128EEEEELb0ELb0ELb1ELb1EEEvNS_9BwdParamsE --------------------------
	.section	.nv.info._ZN10layer_norm13ln_bwd_kernelINS_13Kernel_traitsI6__halfS2_S2_S2_fjLj2048ELj1ELj1ELj4ELj16ENS_18Kernel_traits_baseILj2048ES2_S2_S2_S2_fjLj128EEEEELb0ELb0ELb1ELb1EEEvNS_9BwdParamsE,"",@"SHT_CUDA_INFO"
	.sectionflags	@""
	.align	4


	//----- nvinfo : EIATTR_CUDA_API_VERSION
	.align		4
        /*0000*/ 	.byte	0x04, 0x37
        /*0002*/ 	.short	(.L_1607 - .L_1606)
.L_1606:
        /*0004*/ 	.word	0x00000082


	//----- nvinfo : EIATTR_KPARAM_INFO
	.align		4
.L_1607:
        /*0008*/ 	.byte	0x04, 0x17
        /*000a*/ 	.short	(.L_1609 - .L_1608)
.L_1608:
        /*000c*/ 	.word	0x00000000
        /*0010*/ 	.short	0x0000
        /*0012*/ 	.short	0x0000
        /*0014*/ 	.byte	0x00, 0xf0, 0xa1, 0x04


	//----- nvinfo : EIATTR_SPARSE_MMA_MASK
	.align		4
.L_1609:
        /*0018*/ 	.byte	0x03, 0x50
        /*001a*/ 	.short	0x0000


	//----- nvinfo : EIATTR_MAXREG_COUNT
	.align		4
        /*001c*/ 	.byte	0x03, 0x1b
        /*001e*/ 	.short	0x00ff


	//----- nvinfo : EIATTR_NUM_BARRIERS
	.align		4
        /*0020*/ 	.byte	0x02, 0x4c
        /*0022*/ 	.byte	0x01
	.zero		1


	//----- nvinfo : EIATTR_MERCURY_ISA_VERSION
	.align		4
        /*0024*/ 	.byte	0x03, 0x5f
        /*0026*/ 	.short	0x0101


	//----- nvinfo : EIATTR_COOP_GROUP_MASK_REGIDS
	.align		4
        /*0028*/ 	.byte	0x04, 0x29
        /*002a*/ 	.short	(.L_1611 - .L_1610)


	//   ....[0]....
.L_1610:
        /*002c*/ 	.word	0xffffffff


	//   ....[1]....
        /*0030*/ 	.word	0xffffffff


	//   ....[2]....
        /*0034*/ 	.word	0xffffffff


	//   ....[3]....
        /*0038*/ 	.word	0xffffffff


	//   ....[4]....
        /*003c*/ 	.word	0xffffffff


	//   ....[5]....
        /*0040*/ 	.word	0xffffffff


	//   ....[6]....
        /*0044*/ 	.word	0xffffffff


	//   ....[7]....
        /*0048*/ 	.word	0xffffffff


	//   ....[8]....
        /*004c*/ 	.word	0xffffffff


	//   ....[9]....
        /*0050*/ 	.word	0xffffffff


	//----- nvinfo : EIATTR_COOP_GROUP_INSTR_OFFSETS
	.align		4
.L_1611:
        /*0054*/ 	.byte	0x04, 0x28
        /*0056*/ 	.short	(.L_1613 - .L_1612)


	//   ....[0]....
.L_1612:
        /*0058*/ 	.word	0x00001100


	//   ....[1]....
        /*005c*/ 	.word	0x00001120


	//   ....[2]....
        /*0060*/ 	.word	0x00001160


	//   ....[3]....
        /*0064*/ 	.word	0x00001170


	//   ....[4]....
        /*0068*/ 	.word	0x000011b0


	//   ....[5]....
        /*006c*/ 	.word	0x000011c0


	//   ....[6]....
        /*0070*/ 	.word	0x000011f0


	//   ....[7]....
        /*0074*/ 	.word	0x00001200


	//   ....[8]....
        /*0078*/ 	.word	0x00001230


	//   ....[9]....
        /*007c*/ 	.word	0x00001240


	//----- nvinfo : EIATTR_VRC_CTA_INIT_COUNT
	.align		4
.L_1613:
        /*0080*/ 	.byte	0x02, 0x4a
	.zero		1
	.zero		1


	//----- nvinfo : EIATTR_EXIT_INSTR_OFFSETS
	.align		4
        /*0084*/ 	.byte	0x04, 0x1c
        /*0086*/ 	.short	(.L_1615 - .L_1614)


	//   ....[0]....
.L_1614:
        /*0088*/ 	.word	0x00003b50


	//----- nvinfo : EIATTR_MAX_THREADS
	.align		4
.L_1615:
        /*008c*/ 	.byte	0x04, 0x05
        /*008e*/ 	.short	(.L_1617 - .L_1616)
.L_1616:
        /*0090*/ 	.word	0x00000080
        /*0094*/ 	.word	0x00000001
        /*0098*/ 	.word	0x00000001


	//----- nvinfo : EIATTR_CRS_STACK_SIZE
	.align		4
.L_1617:
        /*009c*/ 	.byte	0x04, 0x1e
        /*009e*/ 	.short	(.L_1619 - .L_1618)
.L_1618:
        /*00a0*/ 	.word	0x00000000


	//----- nvinfo : EIATTR_CBANK_PARAM_SIZE
	.align		4
.L_1619:
        /*00a4*/ 	.byte	0x03, 0x19
        /*00a6*/ 	.short	0x0128


	//----- nvinfo : EIATTR_PARAM_CBANK
	.align		4
        /*00a8*/ 	.byte	0x04, 0x0a
        /*00aa*/ 	.short	(.L_1621 - .L_1620)
	.align		4
.L_1620:
        /*00ac*/ 	.word	index@(.nv.constant0._ZN10layer_norm13ln_bwd_kernelINS_13Kernel_traitsI6__halfS2_S2_S2_fjLj2048ELj1ELj1ELj4ELj16ENS_18Kernel_traits_baseILj2048ES2_S2_S2_S2_fjLj128EEEEELb0ELb0ELb1ELb1EEEvNS_9BwdParamsE)
        /*00b0*/ 	.short	0x0380
        /*00b2*/ 	.short	0x0128


	//----- nvinfo : EIATTR_SW_WAR
	.align		4
.L_1621:
        /*00b4*/ 	.byte	0x04, 0x36
        /*00b6*/ 	.short	(.L_1623 - .L_1622)
.L_1622:
        /*00b8*/ 	.word	0x00000008
.L_1623:


//--------------------- .nv.info._ZN10layer_norm13ln_bwd_kernelINS_13Kernel_traitsI6__halfS2_S2_S2_fjLj2048ELj1ELj1ELj4ELj16ENS_18Kernel_traits_baseILj2048ES2_S2_S2_S2_fjLj128EEEEELb0ELb1ELb0ELb0EEEvNS_9BwdParamsE --------------------------
	.section	.nv.info._ZN10layer_norm13ln_bwd_kernelINS_13Kernel_traitsI6__halfS2_S2_S2_fjLj2048ELj1ELj1ELj4ELj16ENS_18Kernel_traits_baseILj2048ES2_S2_S2_S2_fjLj128EEEEELb0ELb1ELb0ELb0EEEvNS_9BwdParamsE,"",@"SHT_CUDA_INFO"
	.sectionflags	@""
	.align	4


	//----- nvinfo : EIATTR_CUDA_API_VERSION
	.align		4
        /*0000*/ 	.byte	0x04, 0x37
        /*0002*/ 	.short	(.L_1625 - .L_1624)
.L_1624:
        /*0004*/ 	.word	0x00000082


	//----- nvinfo : EIATTR_KPARAM_INFO
	.align		4
.L_1625:
        /*0008*/ 	.byte	0x04, 0x17
        /*000a*/ 	.short	(.L_1627 - .L_1626)
.L_1626:
        /*000c*/ 	.word	0x00000000
        /*0010*/ 	.short	0x0000
        /*0012*/ 	.short	0x0000
        /*0014*/ 	.byte	0x00, 0xf0, 0xa1, 0x04


	//----- nvinfo : EIATTR_SPARSE_MMA_MASK
	.align		4
.L_1627:
        /*0018*/ 	.byte	0x03, 0x50
        /*001a*/ 	.short	0x0000


	//----- nvinfo : EIATTR_MAXREG_COUNT
	.align		4
        /*001c*/ 	.byte	0x03, 0x1b
        /*001e*/ 	.short	0x00ff


	//----- nvinfo : EIATTR_NUM_BARRIERS
	.align		4
        /*0020*/ 	.byte	0x02, 0x4c
        /*0022*/ 	.byte	0x01
	.zero		1


	//----- nvinfo : EIATTR_MERCURY_ISA_VERSION
	.align		4
        /*0024*/ 	.byte	0x03, 0x5f
        /*0026*/ 	.short	0x0101


	//----- nvinfo : EIATTR_COOP_GROUP_MASK_REGIDS
	.align		4
        /*0028*/ 	.byte	0x04, 0x29
        /*002a*/ 	.short	(.L_1629 - .L_1628)


	//   ....[0]....
.L_1628:
        /*002c*/ 	.word	0xffffffff


	//   ....[1]....
        /*0030*/ 	.word	0xffffffff


	//   ....[2]....
        /*0034*/ 	.word	0xffffffff


	//   ....[3]....
        /*0038*/ 	.word	0xffffffff


	//   ....[4]....
        /*003c*/ 	.word	0xffffffff


	//   ....[5]....
        /*0040*/ 	.word	0xffffffff


	//   ....[6]....
        /*0044*/ 	.word	0xffffffff


	//   ....[7]....
        /*0048*/ 	.word	0xffffffff


	//   ....[8]....
        /*004c*/ 	.word	0xffffffff


	//   ....[9]....
        /*0050*/ 	.word	0xffffffff


	//----- nvinfo : EIATTR_COOP_GROUP_INSTR_OFFSETS
	.align		4
.L_1629:
        /*0054*/ 	.byte	0x04, 0x28
        /*0056*/ 	.short	(.L_1631 - .L_1630)


	//   ....[0]....
.L_1630:
        /*0058*/ 	.word	0x00001350


	//   ....[1]....
        /*005c*/ 	.word	0x00001380


	//   ....[2]....
        /*0060*/ 	.word	0x000013b0


	//   ....[3]....
        /*0064*/ 	.word	0x000013c0


	//   ....[4]....
        /*0068*/ 	.word	0x000013f0


	//   ....[5]....
        /*006c*/ 	.word	0x00001400


	//   ....[6]....
        /*0070*/ 	.word	0x00001430


	//   ....[7]....
        /*0074*/ 	.word	0x00001440


	//   ....[8]....
        /*0078*/ 	.word	0x00001470


	//   ....[9]....
        /*007c*/ 	.word	0x00001480


	//----- nvinfo : EIATTR_VRC_CTA_INIT_COUNT
	.align		4
.L_1631:
        /*0080*/ 	.byte	0x02, 0x4a
	.zero		1
	.zero		1


	//----- nvinfo : EIATTR_EXIT_INSTR_OFFSETS
	.align		4
        /*0084*/ 	.byte	0x04, 0x1c
        /*0086*/ 	.short	(.L_1633 - .L_1632)


	//   ....[0]....
.L_1632:
        /*0088*/ 	.word	0x00004210


	//   ....[1]....
        /*008c*/ 	.word	0x000042e0


	//----- nvinfo : EIATTR_MAX_THREADS
	.align		4
.L_1633:
        /*0090*/ 	.byte	0x04, 0x05
        /*0092*/ 	.short	(.L_1635 - .L_1634)
.L_1634:
        /*0094*/ 	.word	0x00000080
        /*0098*/ 	.word	0x00000001
        /*009c*/ 	.word	0x00000001


	//----- nvinfo : EIATTR_CRS_STACK_SIZE
	.align		4
.L_1635:
        /*00a0*/ 	.byte	0x04, 0x1e
        /*00a2*/ 	.short	(.L_1637 - .L_1636)
.L_1636:
        /*00a4*/ 	.word	0x00000000


	//----- nvinfo : EIATTR_CBANK_PARAM_SIZE
	.align		4
.L_1637:
        /*00a8*/ 	.byte	0x03, 0x19
        /*00aa*/ 	.short	0x0128


	//----- nvinfo : EIATTR_PARAM_CBANK
	.align		4
        /*00ac*/ 	.byte	0x04, 0x0a
        /*00ae*/ 	.short	(.L_1639 - .L_1638)
	.align		4
.L_1638:
        /*00b0*/ 	.word	index@(.nv.constant0._ZN10layer_norm13ln_bwd_kernelINS_13Kernel_traitsI6__halfS2_S2_S2_fjLj2048ELj1ELj1ELj4ELj16ENS_18Kernel_traits_baseILj2048ES2_S2_S2_S2_fjLj128EEEEELb0ELb1ELb0ELb0EEEvNS_9BwdParamsE)
        /*00b4*/ 	.short	0x0380
        /*00b6*/ 	.short	0x0128


	//----- nvinfo : EIATTR_SW_WAR
	.align		4
.L_1639:
        /*00b8*/ 	.byte	0x04, 0x36
        /*00ba*/ 	.short	(.L_1641 - .L_1640)
.L_1640:
        /*00bc*/ 	.word	0x00000008
.L_1641:


//--------------------- .nv.info._ZN10layer_norm13ln_bwd_kernelINS_13Kernel_traitsI6__halfS2_S2_S2_fjLj2048ELj1ELj1ELj4ELj16ENS_18Kernel_traits_baseILj2048ES2_S2_S2_S2_fjLj128EEEEELb0ELb1ELb0ELb1EEEvNS_9BwdParamsE --------------------------
	.section	.nv.info._ZN10layer_norm13ln_bwd_kernelINS_13Kernel_traitsI6__halfS2_S2_S2_fjLj2048ELj1ELj1ELj4ELj16ENS_18Kernel_traits_baseILj2048ES2_S2_S2_S2_fjLj128EEEEELb0ELb1ELb0ELb1EEEvNS_9BwdParamsE,"",@"SHT_CUDA_INFO"
	.sectionflags	@""
	.align	4


	//----- nvinfo : EIATTR_CUDA_API_VERSION
	.align		4
        /*0000*/ 	.byte	0x04, 0x37
        /*0002*/ 	.short	(.L_1643 - .L_1642)
.L_1642:
        /*0004*/ 	.word	0x00000082


	//----- nvinfo : EIATTR_KPARAM_INFO
	.align		4
.L_1643:
        /*0008*/ 	.byte	0x04, 0x17
        /*000a*/ 	.short	(.L_1645 - .L_1644)
.L_1644:
        /*000c*/ 	.word	0x00000000
        /*0010*/ 	.short	0x0000
        /*0012*/ 	.short	0x0000
        /*0014*/ 	.byte	0x00, 0xf0, 0xa1, 0x04


	//----- nvinfo : EIATTR_SPARSE_MMA_MASK
	.align		4
.L_1645:
        /*0018*/ 	.byte	0x03, 0x50
        /*001a*/ 	.short	0x0000


	//----- nvinfo : EIATTR_MAXREG_COUNT
	.align		4
        /*001c*/ 	.byte	0x03, 0x1b
        /*001e*/ 	.short	0x00ff


	//----- nvinfo : EIATTR_NUM_BARRIERS
	.align		4
        /*0020*/ 	.byte	0x02, 0x4c
        /*0022*/ 	.byte	0x01
	.zero		1


	//----- nvinfo : EIATTR_MERCURY_ISA_VERSION
	.align		4
        /*0024*/ 	.byte	0x03, 0x5f
        /*0026*/ 	.short	0x0101


	//----- nvinfo : EIATTR_COOP_GROUP_MASK_REGIDS
	.align		4
        /*0028*/ 	.byte	0x04, 0x29
        /*002a*/ 	.short	(.L_1647 - .L_1646)


	//   ....[0]....
.L_1646:
        /*002c*/ 	.word	0xffffffff


	//   ....[1]....
        /*0030*/ 	.word	0xffffffff


	//   ....[2]....
        /*0034*/ 	.word	0xffffffff


	//   ....[3]....
        /*0038*/ 	.word	0xffffffff


	//   ....[4]....
        /*003c*/ 	.word	0xffffffff


	//   ....[5]....
        /*0040*/ 	.word	0xffffffff


	//   ....[6]....
        /*0044*/ 	.word	0xffffffff


	//   ....[7]....
        /*0048*/ 	.word	0xffffffff


	//   ....[8]....
        /*004c*/ 	.word	0xffffffff


	//   ....[9]....
        /*0050*/ 	.word	0xffffffff


	//----- nvinfo : EIATTR_COOP_GROUP_INSTR_OFFSETS
	.align		4
.L_1647:
        /*0054*/ 	.byte	0x04, 0x28
        /*0056*/ 	.short	(.L_1649 - .L_1648)


	//   ....[0]....
.L_1648:
        /*0058*/ 	.word	0x00000f60


	//   ....[1]....
        /*005c*/ 	.word	0x00000f70


	//   ....[2]....
        /*0060*/ 	.word	0x00000fa0


	//   ....[3]....
        /*0064*/ 	.word	0x00000fb0


	//   ....[4]....
        /*0068*/ 	.word	0x00000fe0


	//   ....[5]....
        /*006c*/ 	.word	0x00000ff0


	//   ....[6]....
        /*0070*/ 	.word	0x00001020


	//   ....[7]....
        /*0074*/ 	.word	0x00001030


	//   ....[8]....
        /*0078*/ 	.word	0x00001080


	//   ....[9]....
        /*007c*/ 	.word	0x00001090


	//----- nvinfo : EIATTR_VRC_CTA_INIT_COUNT
	.align		4
.L_1649:
        /*0080*/ 	.byte	0x02, 0x4a
	.zero		1
	.zero		1


	//----- nvinfo : EIATTR_EXIT_INSTR_OFFSETS
	.align		4
        /*0084*/ 	.byte	0x04, 0x1c
        /*0086*/ 	.short	(.L_1651 - .L_1650)


	//   ....[0]....
.L_1650:
        /*0088*/ 	.word	0x000042c0


	//----- nvinfo : EIATTR_MAX_THREADS
	.align		4
.L_1651:
        /*008c*/ 	.byte	0x04, 0x05
        /*008e*/ 	.short	(.L_1653 - .L_1652)
.L_1652:
        /*0090*/ 	.word	0x00000080
        /*0094*/ 	.word	0x00000001
        /*0098*/ 	.word	0x00000001


	//----- nvinfo : EIATTR_CRS_STACK_SIZE
	.align		4
.L_1653:
        /*009c*/ 	.byte	0x04, 0x1e
        /*009e*/ 	.short	(.L_1655 - .L_1654)
.L_1654:
        /*00a0*/ 	.word	0x00000000


	//----- nvinfo : EIATTR_CBANK_PARAM_SIZE
	.align		4
.L_1655:
        /*00a4*/ 	.byte	0x03, 0x19
        /*00a6*/ 	.short	0x0128


	//----- nvinfo : EIATTR_PARAM_CBANK
	.align		4
        /*00a8*/ 	.byte	0x04, 0x0a
        /*00aa*/ 	.short	(.L_1657 - .L_1656)
	.align		4
.L_1656:
        /*00ac*/ 	.word	index@(.nv.constant0._ZN10layer_norm13ln_bwd_kernelINS_13Kernel_traitsI6__halfS2_S2_S2_fjLj2048ELj1ELj1ELj4ELj16ENS_18Kernel_traits_baseILj2048ES2_S2_S2_S2_fjLj128EEEEELb0ELb1ELb0ELb1EEEvNS_9BwdParamsE)
        /*00b0*/ 	.short	0x0380
        /*00b2*/ 	.short	0x0128


	//----- nvinfo : EIATTR_SW_WAR
	.align		4
.L_1657:
        /*00b4*/ 	.byte	0x04, 0x36
        /*00b6*/ 	.short	(.L_1659 - .L_1658)
.L_1658:
        /*00b8*/ 	.word	0x00000008
.L_1659:


//--------------------- .nv.info._ZN10layer_norm13ln_bwd_kernelINS_13Kernel_traitsI6__halfS2_S2_S2_fjLj2048ELj1ELj1ELj4ELj16ENS_18Kernel_traits_baseILj2048ES2_S2_S2_S2_fjLj128EEEEELb0ELb1ELb1ELb0EEEvNS_9BwdParamsE --------------------------
	.section	.nv.info._ZN10layer_norm13ln_bwd_kernelINS_13Kernel_traitsI6__halfS2_S2_S2_fjLj2048ELj1ELj1ELj4ELj16ENS_18Kernel_traits_baseILj2048ES2_S2_S2_S2_fjLj128EEEEELb0ELb1ELb1ELb0EEEvNS_9BwdParamsE,"",@"SHT_CUDA_INFO"
	.sectionflags	@""
	.align	4


	//----- nvinfo : EIATTR_CUDA_API_VERSION
	.align		4
        /*0000*/ 	.byte	0x04, 0x37
        /*0002*/ 	.short	(.L_1661 - .L_1660)
.L_1660:
        /*0004*/ 	.word	0x00000082


	//----- nvinfo : EIATTR_KPARAM_INFO
	.align		4
.L_1661:
        /*0008*/ 	.byte	0x04, 0x17
        /*000a*/ 	.short	(.L_1663 - .L_1662)
.L_1662:
        /*000c*/ 	.word	0x00000000
        /*0010*/ 	.short	0x0000
        /*0012*/ 	.short	0x0000
        /*0014*/ 	.byte	0x00, 0xf0, 0xa1, 0x04


	//----- nvinfo : EIATTR_SPARSE_MMA_MASK
	.align		4
.L_1663:
        /*0018*/ 	.byte	0x03, 0x50
        /*001a*/ 	.short	0x0000


	//----- nvinfo : EIATTR_MAXREG_COUNT
	.align		4
        /*001c*/ 	.byte	0x03, 0x1b
        /*001e*/ 	.short	0x00ff


	//----- nvinfo : EIATTR_NUM_BARRIERS
	.align		4
        /*0020*/ 	.byte	0x02, 0x4c
        /*0022*/ 	.byte	0x01
	.zero		1


	//----- nvinfo : EIATTR_MERCURY_ISA_VERSION
	.align		4
        /*0024*/ 	.byte	0x03, 0x5f
        /*0026*/ 	.short	0x0101


	//----- nvinfo : EIATTR_COOP_GROUP_MASK_REGIDS
	.align		4
        /*0028*/ 	.byte	0x04, 0x29
        /*002a*/ 	.short	(.L_1665 - .L_1664)


	//   ....[0]....
.L_1664:
        /*002c*/ 	.word	0xffffffff


	//   ....[1]....
        /*0030*/ 	.word	0xffffffff


	//   ....[2]....
        /*0034*/ 	.word	0xffffffff


	//   ....[3]....
        /*0038*/ 	.word	0xffffffff


	//   ....[4]....
        /*003c*/ 	.word	0xffffffff


	//   ....[5]....
        /*0040*/ 	.word	0xffffffff


	//   ....[6]....
        /*0044*/ 	.word	0xffffffff


	//   ....[7]....
        /*0048*/ 	.word	0xffffffff


	//   ....[8]....
        /*004c*/ 	.word	0xffffffff


	//   ....[9]....
        /*0050*/ 	.word	0xffffffff


	//----- nvinfo : EIATTR_COOP_GROUP_INSTR_OFFSETS
	.align		4
.L_1665:
        /*0054*/ 	.byte	0x04, 0x28
        /*0056*/ 	.short	(.L_1667 - .L_1666)


	//   ....[0]....
.L_1666:
        /*0058*/ 	.word	0x00001540


	//   ....[1]....
        /*005c*/ 	.word	0x00001580


	//   ....[2]....
        /*0060*/ 	.word	0x00001630


	//   ....[3]....
        /*0064*/ 	.word	0x00001640


	//   ....[4]....
        /*0068*/ 	.word	0x00001680


	//   ....[5]....
        /*006c*/ 	.word	0x000016a0


	//   ....[6]....
        /*0070*/ 	.word	0x00001730


	//   ....[7]....
        /*0074*/ 	.word	0x00001740


	//   ....[8]....
        /*0078*/ 	.word	0x00001790


	//   ....[9]....
        /*007c*/ 	.word	0x000017a0


	//----- nvinfo : EIATTR_VRC_CTA_INIT_COUNT
	.align		4
.L_1667:
        /*0080*/ 	.byte	0x02, 0x4a
	.zero		1
	.zero		1


	//----- nvinfo : EIATTR_EXIT_INSTR_OFFSETS
	.align		4
        /*0084*/ 	.byte	0x04, 0x1c
        /*0086*/ 	.short	(.L_1669 - .L_1668)


	//   ....[0]....
.L_1668:
        /*0088*/ 	.word	0x00005090


	//   ....[1]....
        /*008c*/ 	.word	0x00005160


	//----- nvinfo : EIATTR_MAX_THREADS
	.align		4
.L_1669:
        /*0090*/ 	.byte	0x04, 0x05
        /*0092*/ 	.short	(.L_1671 - .L_1670)
.L_1670:
        /*0094*/ 	.word	0x00000080
        /*0098*/ 	.word	0x00000001
        /*009c*/ 	.word	0x00000001


	//----- nvinfo : EIATTR_CRS_STACK_SIZE
	.align		4
.L_1671:
        /*00a0*/ 	.byte	0x04, 0x1e
        /*00a2*/ 	.short	(.L_1673 - .L_1672)
.L_1672:
        /*00a4*/ 	.word	0x00000000


	//----- nvinfo : EIATTR_CBANK_PARAM_SIZE
	.align		4
.L_1673:
        /*00a8*/ 	.byte	0x03, 0x19
        /*00aa*/ 	.short	0x0128


	//----- nvinfo : EIATTR_PARAM_CBANK
	.align		4
        /*00ac*/ 	.byte	0x04, 0x0a
        /*00ae*/ 	.short	(.L_1675 - .L_1674)
	.align		4
.L_1674:
        /*00b0*/ 	.word	index@(.nv.constant0._ZN10layer_norm13ln_bwd_kernelINS_13Kernel_traitsI6__halfS2_S2_S2_fjLj2048ELj1ELj1ELj4ELj16ENS_18Kernel_traits_baseILj2048ES2_S2_S2_S2_fjLj128EEEEELb0ELb1ELb1ELb0EEEvNS_9BwdParamsE)
        /*00b4*/ 	.short	0x0380
        /*00b6*/ 	.short	0x0128


	//----- nvinfo : EIATTR_SW_WAR
	.align		4
.L_1675:
        /*00b8*/ 	.byte	0x04, 0x36
        /*00ba*/ 	.short	(.L_1677 - .L_1676)
.L_1676:
        /*00bc*/ 	.word	0x00000008
.L_1677:


//--------------------- .nv.info._ZN10layer_norm13ln_bwd_kernelINS_13Kernel_traitsI6__halfS2_S2_S2_fjLj2048ELj1ELj1ELj4ELj16ENS_18Kernel_traits_baseILj2048ES2_S2_S2_S2_fjLj128EEEEELb0ELb1ELb1ELb1EEEvNS_9BwdParamsE --------------------------
	.section	.nv.info._ZN10layer_norm13ln_bwd_kernelINS_13Kernel_traitsI6__halfS2_S2_S2_fjLj2048ELj1ELj1ELj4ELj16ENS_18Kernel_traits_baseILj2048ES2_S2_S2_S2_fjLj128EEEEELb0ELb1ELb1ELb1EEEvNS_9BwdParamsE,"",@"SHT_CUDA_INFO"
	.sectionflags	@""
	.align	4


	//----- nvinfo : EIATTR_CUDA_API_VERSION
	.align		4
        /*0000*/ 	.byte	0x04, 0x37
        /*0002*/ 	.short	(.L_1679 - .L_1678)
.L_1678:
        /*0004*/ 	.word	0x00000082


	//----- nvinfo : EIATTR_KPARAM_INFO
	.align		4
.L_1679:
        /*0008*/ 	.byte	0x04, 0x17
        /*000a*/ 	.short	(.L_1681 - .L_1680)
.L_1680:
        /*000c*/ 	.word	0x00000000
        /*0010*/ 	.short	0x0000
        /*0012*/ 	.short	0x0000
        /*0014*/ 	.byte	0x00, 0xf0, 0xa1, 0x04


	//----- nvinfo : EIATTR_SPARSE_MMA_MASK
	.align		4
.L_1681:
        /*0018*/ 	.byte	0x03, 0x50
        /*001a*/ 	.short	0x0000


	//----- nvinfo : EIATTR_MAXREG_COUNT
	.align		4
        /*001c*/ 	.byte	0x03, 0x1b
        /*001e*/ 	.short	0x00ff


	//----- nvinfo : EIATTR_NUM_BARRIERS
	.align		4
        /*0020*/ 	.byte	0x02, 0x4c
        /*0022*/ 	.byte	0x01
	.zero		1


	//----- nvinfo : EIATTR_MERCURY_ISA_VERSION
	.align		4
        /*0024*/ 	.byte	0x03, 0x5f
        /*0026*/ 	.short	0x0101


	//----- nvinfo : EIATTR_COOP_GROUP_MASK_REGIDS
	.align		4
        /*0028*/ 	.byte	0x04, 0x29
        /*002a*/ 	.short	(.L_1683 - .L_1682)


	//   ....[0]....
.L_1682:
        /*002c*/ 	.word	0xffffffff


	//   ....[1]....
        /*0030*/ 	.word	0xffffffff


	//   ....[2]....
        /*0034*/ 	.word	0xffffffff


	//   ....[3]....
        /*0038*/ 	.word	0xffffffff


	//   ....[4]....
        /*003c*/ 	.word	0xffffffff


	//   ....[5]....
        /*0040*/ 	.word	0xffffffff


	//   ....[6]....
        /*0044*/ 	.word	0xffffffff


	//   ....[7]....
        /*0048*/ 	.word	0xffffffff


	//   ....[8]....
        /*004c*/ 	.word	0xffffffff


	//   ....[9]....
        /*0050*/ 	.word	0xffffffff


	//----- nvinfo : EIATTR_COOP_GROUP_INSTR_OFFSETS
	.align		4
.L_1683:
        /*0054*/ 	.byte	0x04, 0x28
        /*0056*/ 	.short	(.L_1685 - .L_1684)


	//   ....[0]....
.L_1684:
        /*0058*/ 	.word	0x00001150


	//   ....[1]....
        /*005c*/ 	.word	0x00001190


	//   ....[2]....
        /*0060*/ 	.word	0x00001200


	//   ....[3]....
        /*0064*/ 	.word	0x00001210


	//   ....[4]....
        /*0068*/ 	.word	0x00001240


	//   ....[5]....
        /*006c*/ 	.word	0x00001260


	//   ....[6]....
        /*0070*/ 	.word	0x000012a0


	//   ....[7]....
        /*0074*/ 	.word	0x000012b0


	//   ....[8]....
        /*0078*/ 	.word	0x00001300


	//   ....[9]....
        /*007c*/ 	.word	0x00001330


	//----- nvinfo : EIATTR_VRC_CTA_INIT_COUNT
	.align		4
.L_1685:
        /*0080*/ 	.byte	0x02, 0x4a
	.zero		1
	.zero		1


	//----- nvinfo : EIATTR_EXIT_INSTR_OFFSETS
	.align		4
        /*0084*/ 	.byte	0x04, 0x1c
        /*0086*/ 	.short	(.L_1687 - .L_1686)


	//   ....[0]....
.L_1686:
        /*0088*/ 	.word	0x00004bf0


	//----- nvinfo : EIATTR_MAX_THREADS
	.align		4
.L_1687:
        /*008c*/ 	.byte	0x04, 0x05
        /*008e*/ 	.short	(.L_1689 - .L_1688)
.L_1688:
        /*0090*/ 	.word	0x00000080
        /*0094*/ 	.word	0x00000001
        /*0098*/ 	.word	0x00000001


	//----- nvinfo : EIATTR_CBANK_PARAM_SIZE
	.align		4
.L_1689:
        /*009c*/ 	.byte	0x03, 0x19
        /*009e*/ 	.short	0x0128


	//----- nvinfo : EIATTR_PARAM_CBANK
	.align		4
        /*00a0*/ 	.byte	0x04, 0x0a
        /*00a2*/ 	.short	(.L_1691 - .L_1690)
	.align		4
.L_1690:
        /*00a4*/ 	.word	index@(.nv.constant0._ZN10layer_norm13ln_bwd_kernelINS_13Kernel_traitsI6__halfS2_S2_S2_fjLj2048ELj1ELj1ELj4ELj16ENS_18Kernel_traits_baseILj2048ES2_S2_S2_S2_fjLj128EEEEELb0ELb1ELb1ELb1EEEvNS_9BwdParamsE)
        /*00a8*/ 	.short	0x0380
        /*00aa*/ 	.short	0x0128


	//----- nvinfo : EIATTR_SW_WAR
	.align		4
.L_1691:
        /*00ac*/ 	.byte	0x04, 0x36
        /*00ae*/ 	.short	(.L_1693 - .L_1692)
.L_1692:
        /*00b0*/ 	.word	0x00000008
.L_1693:


//--------------------- .nv.info._ZN10layer_norm13ln_bwd_kernelINS_13Kernel_traitsI6__halfS2_S2_S2_fjLj2048ELj1ELj1ELj4ELj16ENS_18Kernel_traits_baseILj2048ES2_S2_S2_S2_fjLj128EEEEELb1ELb0ELb0ELb0EEEvNS_9BwdParamsE --------------------------
	.section	.nv.info._ZN10layer_norm13ln_bwd_kernelINS_13Kernel_traitsI6__halfS2_S2_S2_fjLj2048ELj1ELj1ELj4ELj16ENS_18Kernel_traits_baseILj2048ES2_S2_S2_S2_fjLj128EEEEELb1ELb0ELb0ELb0EEEvNS_9BwdParamsE,"",@"SHT_CUDA_INFO"
	.sectionflags	@""
	.align	4


	//----- nvinfo : EIATTR_CUDA_API_VERSION
	.align		4
        /*0000*/ 	.byte	0x04, 0x37
        /*0002*/ 	.short	(.L_1695 - .L_1694)
.L_1694:
        /*0004*/ 	.word	0x00000082


	//----- nvinfo : EIATTR_KPARAM_INFO
	.align		4
.L_1695:
        /*0008*/ 	.byte	0x04, 0x17
        /*000a*/ 	.short	(.L_1697 - .L_1696)
.L_1696:
        /*000c*/ 	.word	0x00000000
        /*0010*/ 	.short	0x0000
        /*0012*/ 	.short	0x0000
        /*0014*/ 	.byte	0x00, 0xf0, 0xa1, 0x04


	//----- nvinfo : EIATTR_SPARSE_MMA_MASK
	.align		4
.L_1697:
        /*0018*/ 	.byte	0x03, 0x50
        /*001a*/ 	.short	0x0000


	//----- nvinfo : EIATTR_MAXREG_COUNT
	.align		4
        /*001c*/ 	.byte	0x03, 0x1b
        /*001e*/ 	.short	0x00ff


	//----- nvinfo : EIATTR_NUM_BARRIERS
	.align		4
        /*0020*/ 	.byte	0x02, 0x4c
        /*0022*/ 	.byte	0x01
	.zero		1


	//----- nvinfo : EIATTR_MERCURY_ISA_VERSION
	.align		4
        /*0024*/ 	.byte	0x03, 0x5f
        /*0026*/ 	.short	0x0101


	//----- nvinfo : EIATTR_COOP_GROUP_MASK_REGIDS
	.align		4
        /*0028*/ 	.byte	0x04, 0x29
        /*002a*/ 	.short	(.L_1699 - .L_1698)


	//   ....[0]....
.L_1698:
        /*002c*/ 	.word	0xffffffff


	//   ....[1]....
        /*0030*/ 	.word	0xffffffff


	//   ....[2]....
        /*0034*/ 	.word	0xffffffff


	//   ....[3]....
        /*0038*/ 	.word	0xffffffff


	//   ....[4]....
        /*003c*/ 	.word	0xffffffff


	//   ....[5]....
        /*0040*/ 	.word	0xffffffff


	//   ....[6]....
        /*0044*/ 	.word	0xffffffff


	//   ....[7]....
        /*0048*/ 	.word	0xffffffff


	//   ....[8]....
        /*004c*/ 	.word	0xffffffff


	//   ....[9]....
        /*0050*/ 	.word	0xffffffff


	//----- nvinfo : EIATTR_COOP_GROUP_INSTR_OFFSETS
	.align		4
.L_1699:
        /*0054*/ 	.byte	0x04, 0x28
        /*0056*/ 	.short	(.L_1701 - .L_1700)


	//   ....[0]....
.L_1700:
        /*0058*/ 	.word	0x000011a0


	//   ....[1]....
        /*005c*/ 	.word	0x000011e0


	//   ....[2]....
        /*0060*/ 	.word	0x00001250


	//   ....[3]....
        /*0064*/ 	.word	0x00001260


	//   ....[4]....
        /*0068*/ 	.word	0x000012a0


	//   ....[5]....
        /*006c*/ 	.word	0x000012b0


	//   ....[6]....
        /*0070*/ 	.word	0x000012e0


	//   ....[7]....
        /*0074*/ 	.word	0x000012f0


	//   ....[8]....
        /*0078*/ 	.word	0x00001330


	//   ....[9]....
        /*007c*/ 	.word	0x00001360


	//----- nvinfo : EIATTR_VRC_CTA_INIT_COUNT
	.align		4
.L_1701:
        /*0080*/ 	.byte	0x02, 0x4a
	.zero		1
	.zero		1


	//----- nvinfo : EIATTR_EXIT_INSTR_OFFSETS
	.align		4
        /*0084*/ 	.byte	0x04, 0x1c
        /*0086*/ 	.short	(.L_1703 - .L_1702)


	//   ....[0]....
.L_1702:
        /*0088*/ 	.word	0x00003b30


	//   ....[1]....
        /*008c*/ 	.word	0x00003bd0


	//----- nvinfo : EIATTR_MAX_THREADS
	.align		4
.L_1703:
        /*0090*/ 	.byte	0x04, 0x05
        /*0092*/ 	.short	(.L_1705 - .L_1704)
.L_1704:
        /*0094*/ 	.word	0x00000080
        /*0098*/ 	.word	0x00000001
        /*009c*/ 	.word	0x00000001


	//----- nvinfo : EIATTR_CRS_STACK_SIZE
	.align		4
.L_1705:
        /*00a0*/ 	.byte	0x04, 0x1e
        /*00a2*/ 	.short	(.L_1707 - .L_1706)
.L_1706:
        /*00a4*/ 	.word	0x00000000


	//----- nvinfo : EIATTR_CBANK_PARAM_SIZE
	.align		4
.L_1707:
        /*00a8*/ 	.byte	0x03, 0x19
        /*00aa*/ 	.short	0x0128


	//----- nvinfo : EIATTR_PARAM_CBANK
	.align		4
        /*00ac*/ 	.byte	0x04, 0x0a
        /*00ae*/ 	.short	(.L_1709 - .L_1708)
	.align		4
.L_1708:
        /*00b0*/ 	.word	index@(.nv.constant0._ZN10layer_norm13ln_bwd_kernelINS_13Kernel_traitsI6__halfS2_S2_S2_fjLj2048ELj1ELj1ELj4ELj16ENS_18Kernel_traits_baseILj2048ES2_S2_S2_S2_fjLj128EEEEELb1ELb0ELb0ELb0EEEvNS_9BwdParamsE)
        /*00b4*/ 	.short	0x0380
        /*00b6*/ 	.short	0x0128


	//----- nvinfo : EIATTR_SW_WAR
	.align		4
.L_1709:
        /*00b8*/ 	.byte	0x04, 0x36
        /*00ba*/ 	.short	(.L_1711 - .L_1710)
.L_1710:
        /*00bc*/ 	.word	0x00000008
.L_1711:


//--------------------- .nv.info._ZN10layer_norm13ln_bwd_kernelINS_13Kernel_traitsI6__halfS2_S2_S2_fjLj2048ELj1ELj1ELj4ELj16ENS_18Kernel_traits_baseILj2048ES2_S2_S2_S2_fjLj128EEEEELb1ELb0ELb0ELb1EEEvNS_9BwdParamsE --------------------------
	.section	.nv.info._ZN10layer_norm13ln_bwd_kernelINS_13Kernel_traitsI6__halfS2_S2_S2_fjLj2048ELj1ELj1ELj4ELj16ENS_18Kernel_traits_baseILj2048ES2_S2_S2_S2_fjLj128EEEEELb1ELb0ELb0ELb1EEEvNS_9BwdParamsE,"",@"SHT_CUDA_INFO"
	.sectionflags	@""
	.align	4


	//----- nvinfo : EIATTR_CUDA_API_VERSION
	.align		4
        /*0000*/ 	.byte	0x04, 0x37
        /*0002*/ 	.short	(.L_1713 - .L_1712)
.L_1712:
        /*0004*/ 	.word	0x00000082


	//----- nvinfo : EIATTR_KPARAM_INFO
	.align		4
.L_1713:
        /*0008*/ 	.byte	0x04, 0x17
        /*000a*/ 	.short	(.L_1715 - .L_1714)
.L_1714:
        /*000c*/ 	.word	0x00000000
        /*0010*/ 	.short	0x0000
        /*0012*/ 	.short	0x0000
        /*0014*/ 	.byte	0x00, 0xf0, 0xa1, 0x04


	//----- nvinfo : EIATTR_SPARSE_MMA_MASK
	.align		4
.L_1715:
        /*0018*/ 	.byte	0x03, 0x50
        /*001a*/ 	.short	0x0000


	//----- nvinfo : EIATTR_MAXREG_COUNT
	.align		4
        /*001c*/ 	.byte	0x03, 0x1b
        /*001e*/ 	.short	0x00ff


	//----- nvinfo : EIATTR_NUM_BARRIERS
	.align		4
        /*0020*/ 	.byte	0x02, 0x4c
        /*0022*/ 	.byte	0x01
	.zero		1


	//----- nvinfo : EIATTR_MERCURY_ISA_VERSION
	.align		4
        /*0024*/ 	.byte	0x03, 0x5f
        /*0026*/ 	.short	0x0101


	//----- nvinfo : EIATTR_COOP_GROUP_MASK_REGIDS
	.align		4
        /*0028*/ 	.byte	0x04, 0x29
        /*002a*/ 	.short	(.L_1717 - .L_1716)


	//   ....[0]....
.L_1716:
        /*002c*/ 	.word	0xffffffff


	//   ....[1]....
        /*0030*/ 	.word	0xffffffff


	//   ....[2]....
        /*0034*/ 	.word	0xffffffff


	//   ....[3]....
        /*0038*/ 	.word	0xffffffff


	//   ....[4]....
        /*003c*/ 	.word	0xffffffff


	//   ....[5]....
        /*0040*/ 	.word	0xffffffff


	//   ....[6]....
        /*0044*/ 	.word	0xffffffff


	//   ....[7]....
        /*0048*/ 	.word	0xffffffff


	//   ....[8]....
        /*004c*/ 	.word	0xffffffff


	//   ....[9]....
        /*0050*/ 	.word	0xffffffff


	//----- nvinfo : EIATTR_COOP_GROUP_INSTR_OFFSETS
	.align		4
.L_1717:
        /*0054*/ 	.byte	0x04, 0x28
        /*0056*/ 	.short	(.L_1719 - .L_1718)


	//   ....[0]....
.L_1718:
        /*0058*/ 	.word	0x00000d40


	//   ....[1]....
        /*005c*/ 	.word	0x00000d50


	//   ....[2]....
        /*0060*/ 	.word	0x00000d80


	//   ....[3]....
        /*0064*/ 	.word	0x00000d90


	//   ....[4]....
        /*0068*/ 	.word	0x00000dc0


	//   ....[5]....
        /*006c*/ 	.word	0x00000dd0


	//   ....[6]....
        /*0070*/ 	.word	0x00000e00


	//   ....[7]....
        /*0074*/ 	.word	0x00000e10


	//   ....[8]....
        /*0078*/ 	.word	0x00000e50


	//   ....[9]....
        /*007c*/ 	.word	0x00000e60


	//----- nvinfo : EIATTR_VRC_CTA_INIT_COUNT
	.align		4
.L_1719:
        /*0080*/ 	.byte	0x02, 0x4a
	.zero		1
	.zero		1


	//----- nvinfo : EIATTR_EXIT_INSTR_OFFSETS
	.align		4
        /*0084*/ 	.byte	0x04, 0x1c
        /*0086*/ 	.short	(.L_1721 - .L_1720)


	//   ....[0]....
.L_1720:
        /*0088*/ 	.word	0x00003a30


	//----- nvinfo : EIATTR_MAX_THREADS
	.align		4
.L_1721:
        /*008c*/ 	.byte	0x04, 0x05
        /*008e*/ 	.short	(.L_1723 - .L_1722)
.L_1722:
        /*0090*/ 	.word	0x00000080
        /*0094*/ 	.word	0x00000001
        /*0098*/ 	.word	0x00000001


	//----- nvinfo : EIATTR_CBANK_PARAM_SIZE
	.align		4
.L_1723:
        /*009c*/ 	.byte	0x03, 0x19
        /*009e*/ 	.short	0x0128


	//----- nvinfo : EIATTR_PARAM_CBANK
	.align		4
        /*00a0*/ 	.byte	0x04, 0x0a
        /*00a2*/ 	.short	(.L_1725 - .L_1724)
	.align		4
.L_1724:
        /*00a4*/ 	.word	index@(.nv.constant0._ZN10layer_norm13ln_bwd_kernelINS_13Kernel_traitsI6__halfS2_S2_S2_fjLj2048ELj1ELj1ELj4ELj16ENS_18Kernel_traits_baseILj2048ES2_S2_S2_S2_fjLj128EEEEELb1ELb0ELb0ELb1EEEvNS_9BwdParamsE)
        /*00a8*/ 	.short	0x0380
        /*00aa*/ 	.short	0x0128


	//----- nvinfo : EIATTR_SW_WAR
	.align		4
.L_1725:
        /*00ac*/ 	.byte	0x04, 0x36
        /*00ae*/ 	.short	(.L_1727 - .L_1726)
.L_1726:
        /*00b0*/ 	.word	0x00000008
.L_1727:


//--------------------- .nv.info._ZN10layer_norm22ln_bwd_finalize_kernelINS_22Kernel_traits_finalizeILj2048E6__halfS2_S2_S2_fjLb0ELj1024ELj4ENS_18Kernel_traits_baseILj2048ES2_S2_S2_S2_fjLj1024EEEEELb0ELb0EEEvNS_9BwdParamsE --------------------------
	.section	.nv.info._ZN10layer_norm22ln_bwd_finalize_kernelINS_22Kernel_traits_finalizeILj2048E6__halfS2_S2_S2_fjLb0ELj1024ELj4ENS_18Kernel_traits_baseILj2048ES2_S2_S2_S2_fjLj1024EEEEELb0ELb0EEEvNS_9BwdParamsE,"",@"SHT_CUDA_INFO"
	.sectionflags	@""
	.align	4


	//----- nvinfo : EIATTR_CUDA_API_VERSION
	.align		4
        /*0000*/ 	.byte	0x04, 0x37
        /*0002*/ 	.short	(.L_1729 - .L_1728)
.L_1728:
        /*0004*/ 	.word	0x00000082


	//----- nvinfo : EIATTR_KPARAM_INFO
	.align		4
.L_1729:
        /*0008*/ 	.byte	0x04, 0x17
        /*000a*/ 	.short	(.L_1731 - .L_1730)
.L_1730:
        /*000c*/ 	.word	0x00000000
        /*0010*/ 	.short	0x0000
        /*0012*/ 	.short	0x0000
        /*0014*/ 	.byte	0x00, 0xf0, 0xa1, 0x04


	//----- nvinfo : EIATTR_SPARSE_MMA_MASK
	.align		4
.L_1731:
        /*0018*/ 	.byte	0x03, 0x50
        /*001a*/ 	.short	0x0000


	//----- nvinfo : EIATTR_MAXREG_COUNT
	.align		4
        /*001c*/ 	.byte	0x03, 0x1b
        /*001e*/ 	.short	0x0040


	//----- nvinfo : EIATTR_NUM_BARRIERS
	.align		4
        /*0020*/ 	.byte	0x02, 0x4c
        /*0022*/ 	.byte	0x01
	.zero		1


	//----- nvinfo : EIATTR_MERCURY_ISA_VERSION
	.align		4
        /*0024*/ 	.byte	0x03, 0x5f
        /*0026*/ 	.short	0x0101


	//----- nvinfo : EIATTR_COOP_GROUP_MASK_REGIDS
	.align		4
        /*0028*/ 	.byte	0x04, 0x29
        /*002a*/ 	.short	(.L_1733 - .L_1732)


	//   ....[0]....
.L_1732:
        /*002c*/ 	.word	0xffffffff


	//   ....[1]....
        /*0030*/ 	.word	0xffffffff


	//   ....[2]....
        /*0034*/ 	.word	0xffffffff


	//   ....[3]....
        /*0038*/ 	.word	0xffffffff


	//   ....[4]....
        /*003c*/ 	.word	0xffffffff


	//   ....[5]....
        /*0040*/ 	.word	0xffffffff


	//   ....[6]....
        /*0044*/ 	.word	0xffffffff


	//   ....[7]....
        /*0048*/ 	.word	0xffffffff


	//   ....[8]....
        /*004c*/ 	.word	0xffffffff


	//   ....[9]....
        /*0050*/ 	.word	0xffffffff


	//----- nvinfo : EIATTR_COOP_GROUP_INSTR_OFFSETS
	.align		4
.L_1733:
        /*0054*/ 	.byte	0x04, 0x28
        /*0056*/ 	.short	(.L_1735 - .L_1734)


	//   ....[0]....
.L_1734:
        /*0058*/ 	.word	0x000015e0


	//   ....[1]....
        /*005c*/ 	.word	0x000015f0


	//   ....[2]....
        /*0060*/ 	.word	0x00001620


	//   ....[3]....
        /*0064*/ 	.word	0x00001630


	//   ....[4]....
        /*0068*/ 	.word	0x00001660


	//   ....[5]....
        /*006c*/ 	.word	0x00001670


	//   ....[6]....
        /*0070*/ 	.word	0x000016b0


	//   ....[7]....
        /*0074*/ 	.word	0x000016e0


	//   ....[8]....
        /*0078*/ 	.word	0x00001710


	//   ....[9]....
        /*007c*/ 	.word	0x00001720


	//----- nvinfo : EIATTR_VRC_CTA_INIT_COUNT
	.align		4
.L_1735:
        /*0080*/ 	.byte	0x02, 0x4a
	.zero		1
	.zero		1


	//----- nvinfo : EIATTR_EXIT_INSTR_OFFSETS
	.align		4
        /*0084*/ 	.byte	0x04, 0x1c
        /*0086*/ 	.short	(.L_1737 - .L_1736)


	//   ....[0]....
.L_1736:
        /*0088*/ 	.word	0x00000060


	//   ....[1]....
        /*008c*/ 	.word	0x00001780


	//   ....[2]....
        /*0090*/ 	.word	0x000017b0


	//   ....[3]....
        /*0094*/ 	.word	0x00001870


	//----- nvinfo : EIATTR_MAX_THREADS
	.align		4
.L_1737:
        /*0098*/ 	.byte	0x04, 0x05
        /*009a*/ 	.short	(.L_1739 - .L_1738)
.L_1738:
        /*009c*/ 	.word	0x00000400
        /*00a0*/ 	.word	0x00000001
        /*00a4*/ 	.word	0x00000001


	//----- nvinfo : EIATTR_CRS_STACK_SIZE
	.align		4
.L_1739:
        /*00a8*/ 	.byte	0x04, 0x1e
        /*00aa*/ 	.short	(.L_1741 - .L_1740)
.L_1740:
        /*00ac*/ 	.word	0x00000000


	//----- nvinfo : EIATTR_CBANK_PARAM_SIZE
	.align		4
.L_1741:
        /*00b0*/ 	.byte	0x03, 0x19
        /*00b2*/ 	.short	0x0128


	//----- nvinfo : EIATTR_PARAM_CBANK
	.align		4
        /*00b4*/ 	.byte	0x04, 0x0a
        /*00b6*/ 	.short	(.L_1743 - .L_1742)
	.align		4
.L_1742:
        /*00b8*/ 	.word	index@(.nv.constant0._ZN10layer_norm22ln_bwd_finalize_kernelINS_22Kernel_traits_finalizeILj2048E6__halfS2_S2_S2_fjLb0ELj1024ELj4ENS_18Kernel_traits_baseILj2048ES2_S2_S2_S2_fjLj1024EEEEELb0ELb0EEEvNS_9BwdParamsE)
        /*00bc*/ 	.short	0x0380
        /*00be*/ 	.short	0x0128


	//----- nvinfo : EIATTR_SW_WAR
	.align		4
.L_1743:
        /*00c0*/ 	.byte	0x04, 0x36
        /*00c2*/ 	.short	(.L_1745 - .L_1744)
.L_1744:
        /*00c4*/ 	.word	0x00000008
.L_1745:


//--------------------- .nv.info._ZN10layer_norm13ln_bwd_kernelINS_13Kernel_traitsI6__halfS2_S2_S2_fjLj2048ELj1ELj1ELj4ELj16ENS_18Kernel_traits_baseILj2048ES2_S2_S2_S2_fjLj128EEEEELb1ELb0ELb1ELb0EEEvNS_9BwdParamsE --------------------------
	.section	.nv.info._ZN10layer_norm13ln_bwd_kernelINS_13Kernel_traitsI6__halfS2_S2_S2_fjLj2048ELj1ELj1ELj4ELj16ENS_18Kernel_traits_baseILj2048ES2_S2_S2_S2_fjLj128EEEEELb1ELb0ELb1ELb0EEEvNS_9BwdParamsE,"",@"SHT_CUDA_INFO"
	.sectionflags	@""
	.align	4


	//----- nvinfo : EIATTR_CUDA_API_VERSION
	.align		4
        /*0000*/ 	.byte	0x04, 0x37
        /*0002*/ 	.short	(.L_1747 - .L_1746)
.L_1746:
        /*0004*/ 	.word	0x00000082


	//----- nvinfo : EIATTR_KPARAM_INFO
	.align		4
.L_1747:
        /*0008*/ 	.byte	0x04, 0x17
        /*000a*/ 	.short	(.L_1749 - .L_1748)
.L_1748:
        /*000c*/ 	.word	0x00000000
        /*0010*/ 	.short	0x0000
        /*0012*/ 	.short	0x0000
        /*0014*/ 	.byte	0x00, 0xf0, 0xa1, 0x04


	//----- nvinfo : EIATTR_SPARSE_MMA_MASK
	.align		4
.L_1749:
        /*0018*/ 	.byte	0x03, 0x50
        /*001a*/ 	.short	0x0000


	//----- nvinfo : EIATTR_MAXREG_COUNT
	.align		4
        /*001c*/ 	.byte	0x03, 0x1b
        /*001e*/ 	.short	0x00ff


	//----- nvinfo : EIATTR_NUM_BARRIERS
	.align		4
        /*0020*/ 	.byte	0x02, 0x4c
        /*0022*/ 	.byte	0x01
	.zero		1


	//----- nvinfo : EIATTR_MERCURY_ISA_VERSION
	.align		4
        /*0024*/ 	.byte	0x03, 0x5f
        /*0026*/ 	.short	0x0101


	//----- nvinfo : EIATTR_COOP_GROUP_MASK_REGIDS
	.align		4
        /*0028*/ 	.byte	0x04, 0x29
        /*002a*/ 	.short	(.L_1751 - .L_1750)


	//   ....[0]....
.L_1750:
        /*002c*/ 	.word	0xffffffff


	//   ....[1]....
        /*0030*/ 	.word	0xffffffff


	//   ....[2]....
        /*0034*/ 	.word	0xffffffff


	//   ....[3]....
        /*0038*/ 	.word	0xffffffff


	//   ....[4]....
        /*003c*/ 	.word	0xffffffff


	//   ....[5]....
        /*0040*/ 	.word	0xffffffff


	//   ....[6]....
        /*0044*/ 	.word	0xffffffff


	//   ....[7]....
        /*0048*/ 	.word	0xffffffff


	//   ....[8]....
        /*004c*/ 	.word	0xffffffff


	//   ....[9]....
        /*0050*/ 	.word	0xffffffff


	//----- nvinfo : EIATTR_COOP_GROUP_INSTR_OFFSETS
	.align		4
.L_1751:
        /*0054*/ 	.byte	0x04, 0x28
        /*0056*/ 	.short	(.L_1753 - .L_1752)


	//   ....[0]....
.L_1752:
        /*0058*/ 	.word	0x000015c0


	//   ....[1]....
        /*005c*/ 	.word	0x000015e0


	//   ....[2]....
        /*0060*/ 	.word	0x00001620


	//   ....[3]....
        /*0064*/ 	.word	0x00001630


	//   ....[4]....
        /*0068*/ 	.word	0x00001670


	//   ....[5]....
        /*006c*/ 	.word	0x00001680


	//   ....[6]....
        /*0070*/ 	.word	0x000016b0


	//   ....[7]....
        /*0074*/ 	.word	0x000016c0


	//   ....[8]....
        /*0078*/ 	.word	0x000016f0


	//   ....[9]....
        /*007c*/ 	.word	0x00001700


	//----- nvinfo : EIATTR_VRC_CTA_INIT_COUNT
	.align		4
.L_1753:
        /*0080*/ 	.byte	0x02, 0x4a
	.zero		1
	.zero		1


	//----- nvinfo : EIATTR_EXIT_INSTR_OFFSETS
	.align		4
        /*0084*/ 	.byte	0x04, 0x1c
        /*0086*/ 	.short	(.L_1755 - .L_1754)


	//   ....[0]....
.L_1754:
        /*0088*/ 	.word	0x00004d70


	//   ....[1]....
        /*008c*/ 	.word	0x00004e10


	//----- nvinfo : EIATTR_MAX_THREADS
	.align		4
.L_1755:
        /*0090*/ 	.byte	0x04, 0x05
        /*0092*/ 	.short	(.L_1757 - .L_1756)
.L_1756:
        /*0094*/ 	.word	0x00000080
        /*0098*/ 	.word	0x00000001
        /*009c*/ 	.word	0x00000001


	//----- nvinfo : EIATTR_CRS_STACK_SIZE
	.align		4
.L_1757:
        /*00a0*/ 	.byte	0x04, 0x1e
        /*00a2*/ 	.short	(.L_1759 - .L_1758)
.L_1758:
        /*00a4*/ 	.word	0x00000000


	//----- nvinfo : EIATTR_CBANK_PARAM_SIZE
	.align		4
.L_1759:
        /*00a8*/ 	.byte	0x03, 0x19
        /*00aa*/ 	.short	0x0128


	//----- nvinfo : EIATTR_PARAM_CBANK
	.align		4
        /*00ac*/ 	.byte	0x04, 0x0a
        /*00ae*/ 	.short	(.L_1761 - .L_1760)
	.align		4
.L_1760:
        /*00b0*/ 	.word	index@(.nv.constant0._ZN10layer_norm13ln_bwd_kernelINS_13Kernel_traitsI6__halfS2_S2_S2_fjLj2048ELj1ELj1ELj4ELj16ENS_18Kernel_traits_baseILj2048ES2_S2_S2_S2_fjLj128EEEEELb1ELb0ELb1ELb0EEEvNS_9BwdParamsE)
        /*00b4*/ 	.short	0x0380
        /*00b6*/ 	.short	0x0128


	//----- nvinfo : EIATTR_SW_WAR
	.align		4
.L_1761:
        /*00b8*/ 	.byte	0x04, 0x36
        /*00ba*/ 	.short	(.L_1763 - .L_1762)
.L_1762:
        /*00bc*/ 	.word	0x00000008
.L_1763:


//--------------------- .nv.info._ZN10layer_norm22ln_bwd_finalize_kernelINS_22Kernel_traits_finalizeILj2048E6__halfS2_S2_S2_fjLb0ELj1024ELj4ENS_18Kernel_traits_baseILj2048ES2_S2_S2_S2_fjLj1024EEEEELb0ELb1EEEvNS_9BwdParamsE --------------------------
	.section	.nv.info._ZN10layer_norm22ln_bwd_finalize_kernelINS_22Kernel_traits_finalizeILj2048E6__halfS2_S2_S2_fjLb0ELj1024ELj4ENS_18Kernel_traits_baseILj2048ES2_S2_S2_S2_fjLj1024EEEEELb0ELb1EEEvNS_9BwdParamsE,"",@"SHT_CUDA_INFO"
	.sectionflags	@""
	.align	4


	//----- nvinfo : EIATTR_CUDA_API_VERSION
	.align		4
        /*0000*/ 	.byte	0x04, 0x37
        /*0002*/ 	.short	(.L_1765 - .L_1764)
.L_1764:
        /*0004*/ 	.word	0x00000082


	//----- nvinfo : EIATTR_KPARAM_INFO
	.align		4
.L_1765:
        /*0008*/ 	.byte	0x04, 0x17
        /*000a*/ 	.short	(.L_1767 - .L_1766)
.L_1766:
        /*000c*/ 	.word	0x00000000
        /*0010*/ 	.short	0x0000
        /*0012*/ 	.short	0x0000
        /*0014*/ 	.byte	0x00, 0xf0, 0xa1, 0x04


	//----- nvinfo : EIATTR_SPARSE_MMA_MASK
	.align		4
.L_1767:
        /*0018*/ 	.byte	0x03, 0x50
        /*001a*/ 	.short	0x0000


	//----- nvinfo : EIATTR_MAXREG_COUNT
	.align		4
        /*001c*/ 	.byte	0x03, 0x1b
        /*001e*/ 	.short	0x0040


	//----- nvinfo : EIATTR_NUM_BARRIERS
	.align		4
        /*0020*/ 	.byte	0x02, 0x4c
        /*0022*/ 	.byte	0x01
	.zero		1


	//----- nvinfo : EIATTR_MERCURY_ISA_VERSION
	.align		4
        /*0024*/ 	.byte	0x03, 0x5f
        /*0026*/ 	.short	0x0101


	//----- nvinfo : EIATTR_COOP_GROUP_MASK_REGIDS
	.align		4
        /*0028*/ 	.byte	0x04, 0x29
        /*002a*/ 	.short	(.L_1769 - .L_1768)


	//   ....[0]....
.L_1768:
        /*002c*/ 	.word	0xffffffff


	//   ....[1]....
        /*0030*/ 	.word	0xffffffff


	//   ....[2]....
        /*0034*/ 	.word	0xffffffff


	//   ....[3]....
        /*0038*/ 	.word	0xffffffff


	//   ....[4]....
        /*003c*/ 	.word	0xffffffff


	//   ....[5]....
        /*0040*/ 	.word	0xffffffff


	//   ....[6]....
        /*0044*/ 	.word	0xffffffff


	//   ....[7]....
        /*0048*/ 	.word	0xffffffff


	//   ....[8]....
        /*004c*/ 	.word	0xffffffff


	//   ....[9]....
        /*0050*/ 	.word	0xffffffff


	//----- nvinfo : EIATTR_COOP_GROUP_INSTR_OFFSETS
	.align		4
.L_1769:
        /*0054*/ 	.byte	0x04, 0x28
        /*0056*/ 	.short	(.L_1771 - .L_1770)


	//   ....[0]....
.L_1770:
        /*0058*/ 	.word	0x00001630


	//   ....[1]....
        /*005c*/ 	.word	0x00001640


	//   ....[2]....
        /*0060*/ 	.word	0x00001670


	//   ....[3]....
        /*0064*/ 	.word	0x00001680


	//   ....[4]....
        /*0068*/ 	.word	0x000016b0


	//   ....[5]....
        /*006c*/ 	.word	0x000016d0


	//   ....[6]....
        /*0070*/ 	.word	0x00001700


	//   ....[7]....
        /*0074*/ 	.word	0x00001710


	//   ....[8]....
        /*0078*/ 	.word	0x00001740


	//   ....[9]....
        /*007c*/ 	.word	0x00001750


	//----- nvinfo : EIATTR_VRC_CTA_INIT_COUNT
	.align		4
.L_1771:
        /*0080*/ 	.byte	0x02, 0x4a
	.zero		1
	.zero		1


	//----- nvinfo : EIATTR_EXIT_INSTR_OFFSETS
	.align		4
        /*0084*/ 	.byte	0x04, 0x1c
        /*0086*/ 	.short	(.L_1773 - .L_1772)


	//   ....[0]....
.L_1772:
        /*0088*/ 	.word	0x00000070


	//   ....[1]....
        /*008c*/ 	.word	0x000017b0


	//   ....[2]....
        /*0090*/ 	.word	0x00001880


	//----- nvinfo : EIATTR_MAX_THREADS
	.align		4
.L_1773:
        /*0094*/ 	.byte	0x04, 0x05
        /*0096*/ 	.short	(.L_1775 - .L_1774)
.L_1774:
        /*0098*/ 	.word	0x00000400
        /*009c*/ 	.word	0x00000001
        /*00a0*/ 	.word	0x00000001


	//----- nvinfo : EIATTR_CRS_STACK_SIZE
	.align		4
.L_1775:
        /*00a4*/ 	.byte	0x04, 0x1e
        /*00a6*/ 	.short	(.L_1777 - .L_1776)
.L_1776:
        /*00a8*/ 	.word	0x00000000


	//----- nvinfo : EIATTR_CBANK_PARAM_SIZE
	.align		4
.L_1777:
        /*00ac*/ 	.byte	0x03, 0x19
        /*00ae*/ 	.short	0x0128


	//----- nvinfo : EIATTR_PARAM_CBANK
	.align		4
        /*00b0*/ 	.byte	0x04, 0x0a
        /*00b2*/ 	.short	(.L_1779 - .L_1778)
	.align		4
.L_1778:
        /*00b4*/ 	.word	index@(.nv.constant0._ZN10layer_norm22ln_bwd_finalize_kernelINS_22Kernel_traits_finalizeILj2048E6__halfS2_S2_S2_fjLb0ELj1024ELj4ENS_18Kernel_traits_baseILj2048ES2_S2_S2_S2_fjLj1024EEEEELb0ELb1EEEvNS_9BwdParamsE)
        /*00b8*/ 	.short	0x0380
        /*00ba*/ 	.short	0x0128


	//----- nvinfo : EIATTR_SW_WAR
	.align		4
.L_1779:
        /*00bc*/ 	.byte	0x04, 0x36
        /*00be*/ 	.short	(.L_1781 - .L_1780)
.L_1780:
        /*00c0*/ 	.word	0x00000008
.L_1781:


//--------------------- .nv.info._ZN10layer_norm13ln_bwd_kernelINS_13Kernel_traitsI6__halfS2_S2_S2_fjLj2048ELj1ELj1ELj4ELj16ENS_18Kernel_traits_baseILj2048ES2_S2_S2_S2_fjLj128EEEEELb1ELb0ELb1ELb1EEEvNS_9BwdParamsE --------------------------
	.section	.nv.info._ZN10layer_norm13ln_bwd_kernelINS_13Kernel_traitsI6__halfS2_S2_S2_fjLj2048ELj1ELj1ELj4ELj16ENS_18Kernel_traits_baseILj2048ES2_S2_S2_S2_fjLj128EEEEELb1ELb0ELb1ELb1EEEvNS_9BwdParamsE,"",@"SHT_CUDA_INFO"
	.sectionflags	@""
	.align	4


	//----- nvinfo : EIATTR_CUDA_API_VERSION
	.align		4
        /*0000*/ 	.byte	0x04, 0x37
        /*0002*/ 	.short	(.L_1783 - .L_1782)
.L_1782:
        /*0004*/ 	.word	0x00000082


	//----- nvinfo : EIATTR_KPARAM_INFO
	.align		4
.L_1783:
        /*0008*/ 	.byte	0x04, 0x17
        /*000a*/ 	.short	(.L_1785 - .L_1784)
.L_1784:
        /*000c*/ 	.word	0x00000000
        /*0010*/ 	.short	0x0000
        /*0012*/ 	.short	0x0000
        /*0014*/ 	.byte	0x00, 0xf0, 0xa1, 0x04


	//----- nvinfo : EIATTR_SPARSE_MMA_MASK
	.align		4
.L_1785:
        /*0018*/ 	.byte	0x03, 0x50
        /*001a*/ 	.short	0x0000


	//----- nvinfo : EIATTR_MAXREG_COUNT
	.align		4
        /*001c*/ 	.byte	0x03, 0x1b
        /*001e*/ 	.short	0x00ff


	//----- nvinfo : EIATTR_NUM_BARRIERS
	.align		4
        /*0020*/ 	.byte	0x02, 0x4c
        /*0022*/ 	.byte	0x01
	.zero		1


	//----- nvinfo : EIATTR_MERCURY_ISA_VERSION
	.align		4
        /*0024*/ 	.byte	0x03, 0x5f
        /*0026*/ 	.short	0x0101


	//----- nvinfo : EIATTR_COOP_GROUP_MASK_REGIDS
	.align		4
        /*0028*/ 	.byte	0x04, 0x29
        /*002a*/ 	.short	(.L_1787 - .L_1786)


	//   ....[0]....
.L_1786:
        /*002c*/ 	.word	0xffffffff


	//   ....[1]....
        /*0030*/ 	.word	0xffffffff


	//   ....[2]....
        /*0034*/ 	.word	0xffffffff


	//   ....[3]....
        /*0038*/ 	.word	0xffffffff


	//   ....[4]....
        /*003c*/ 	.word	0xffffffff


	//   ....[5]....
        /*0040*/ 	.word	0xffffffff


	//   ....[6]....
        /*0044*/ 	.word	0xffffffff


	//   ....[7]....
        /*0048*/ 	.word	0xffffffff


	//   ....[8]....
        /*004c*/ 	.word	0xffffffff


	//   ....[9]....
        /*0050*/ 	.word	0xffffffff


	//----- nvinfo : EIATTR_COOP_GROUP_INSTR_OFFSETS
	.align		4
.L_1787:
        /*0054*/ 	.byte	0x04, 0x28
        /*0056*/ 	.short	(.L_1789 - .L_1788)


	//   ....[0]....
.L_1788:
        /*0058*/ 	.word	0x000011e0


	//   ....[1]....
        /*005c*/ 	.word	0x00001200


	//   ....[2]....
        /*0060*/ 	.word	0x00001240


	//   ....[3]....
        /*0064*/ 	.word	0x00001250


	//   ....[4]....
        /*0068*/ 	.word	0x00001290


	//   ....[5]....
        /*006c*/ 	.word	0x000012a0


	//   ....[6]....
        /*0070*/ 	.word	0x000012d0


	//   ....[7]....
        /*0074*/ 	.word	0x000012e0


	//   ....[8]....
        /*0078*/ 	.word	0x00001310


	//   ....[9]....
        /*007c*/ 	.word	0x00001320


	//----- nvinfo : EIATTR_VRC_CTA_INIT_COUNT
	.align		4
.L_1789:
        /*0080*/ 	.byte	0x02, 0x4a
	.zero		1
	.zero		1


	//----- nvinfo : EIATTR_EXIT_INSTR_OFFSETS
	.align		4
        /*0084*/ 	.byte	0x04, 0x1c
        /*0086*/ 	.short	(.L_1791 - .L_1790)


	//   ....[0]....
.L_1790:
        /*0088*/ 	.word	0x00004950


	//----- nvinfo : EIATTR_MAX_THREADS
	.align		4
.L_1791:
        /*008c*/ 	.byte	0x04, 0x05
        /*008e*/ 	.short	(.L_1793 - .L_1792)
.L_1792:
        /*0090*/ 	.word	0x00000080
        /*0094*/ 	.word	0x00000001
        /*0098*/ 	.word	0x00000001


	//----- nvinfo : EIATTR_CRS_STACK_SIZE
	.align		4
.L_1793:
        /*009c*/ 	.byte	0x04, 0x1e
        /*009e*/ 	.short	(.L_1795 - .L_1794)
.L_1794:
        /*00a0*/ 	.word	0x00000000


	//----- nvinfo : EIATTR_CBANK_PARAM_SIZE
	.align		4
.L_1795:
        /*00a4*/ 	.byte	0x03, 0x19
        /*00a6*/ 	.short	0x0128


	//----- nvinfo : EIATTR_PARAM_CBANK
	.align		4
        /*00a8*/ 	.byte	0x04, 0x0a
        /*00aa*/ 	.short	(.L_1797 - .L_1796)
	.align		4
.L_1796:
        /*00ac*/ 	.word	index@(.nv.constant0._ZN10layer_norm13ln_bwd_kernelINS_13Kernel_traitsI6__halfS2_S2_S2_fjLj2048ELj1ELj1ELj4ELj16ENS_18Kernel_traits_baseILj2048ES2_S2_S2_S2_fjLj128EEEEELb1ELb0ELb1ELb1EEEvNS_9BwdParamsE)
        /*00b0*/ 	.short	0x0380
        /*00b2*/ 	.short	0x0128


	//----- nvinfo : EIATTR_SW_WAR
	.align		4
.L_1797:
        /*00b4*/ 	.byte	0x04, 0x36
        /*00b6*/ 	.short	(.L_1799 - .L_1798)
.L_1798:
        /*00b8*/ 	.word	0x00000008
.L_1799:


//--------------------- .nv.info._ZN10layer_norm13ln_bwd_kernelINS_13Kernel_traitsI6__halfS2_S2_S2_fjLj2048ELj1ELj1ELj4ELj16ENS_18Kernel_traits_baseILj2048ES2_S2_S2_S2_fjLj128EEEEELb1ELb1ELb0ELb0EEEvNS_9BwdParamsE --------------------------
	.section	.nv.info._ZN10layer_norm13ln_bwd_kernelINS_13Kernel_traitsI6__halfS2_S2_S2_fjLj2048ELj1ELj1ELj4ELj16ENS_18Kernel_traits_baseILj2048ES2_S2_S2_S2_fjLj128EEEEELb1ELb1ELb0ELb0EEEvNS_9BwdParamsE,"",@"SHT_CUDA_INFO"
	.sectionflags	@""
	.align	4


	//----- nvinfo : EIATTR_CUDA_API_VERSION
	.align		4
        /*0000*/ 	.byte	0x04, 0x37
        /*0002*/ 	.short	(.L_1801 - .L_1800)
.L_1800:
        /*0004*/ 	.word	0x00000082


	//----- nvinfo : EIATTR_KPARAM_INFO
	.align		4
.L_1801:
        /*0008*/ 	.byte	0x04, 0x17
        /*000a*/ 	.short	(.L_1803 - .L_1802)
.L_1802:
        /*000c*/ 	.word	0x00000000
        /*0010*/ 	.short	0x0000
        /*0012*/ 	.short	0x0000
        /*0014*/ 	.byte	0x00, 0xf0, 0xa1, 0x04


	//----- nvinfo : EIATTR_SPARSE_MMA_MASK
	.align		4
.L_1803:
        /*0018*/ 	.byte	0x03, 0x50
        /*001a*/ 	.short	0x0000


	//----- nvinfo : EIATTR_MAXREG_COUNT
	.align		4
        /*001c*/ 	.byte	0x03, 0x1b
        /*001e*/ 	.short	0x00ff


	//----- nvinfo : EIATTR_NUM_BARRIERS
	.align		4
        /*0020*/ 	.byte	0x02, 0x4c
        /*0022*/ 	.byte	0x01
	.zero		1


	//----- nvinfo : EIATTR_MERCURY_ISA_VERSION
	.align		4
        /*0024*/ 	.byte	0x03, 0x5f
        /*0026*/ 	.short	0x0101


	//----- nvinfo : EIATTR_COOP_GROUP_MASK_REGIDS
	.align		4
        /*0028*/ 	.byte	0x04, 0x29
        /*002a*/ 	.short	(.L_1805 - .L_1804)


	//   ....[0]....
.L_1804:
        /*002c*/ 	.word	0xffffffff


	//   ....[1]....
        /*0030*/ 	.word	0xffffffff


	//   ....[2]....
        /*0034*/ 	.word	0xffffffff


	//   ....[3]....
        /*0038*/ 	.word	0xffffffff


	//   ....[4]....
        /*003c*/ 	.word	0xffffffff


	//   ....[5]....
        /*0040*/ 	.word	0xffffffff


	//   ....[6]....
        /*0044*/ 	.word	0xffffffff


	//   ....[7]....
        /*0048*/ 	.word	0xffffffff


	//   ....[8]....
        /*004c*/ 	.word	0xffffffff


	//   ....[9]....
        /*0050*/ 	.word	0xffffffff


	//----- nvinfo : EIATTR_COOP_GROUP_INSTR_OFFSETS
	.align		4
.L_1805:
        /*0054*/ 	.byte	0x04, 0x28
        /*0056*/ 	.short	(.L_1807 - .L_1806)


	//   ....[0]....
.L_1806:
        /*0058*/ 	.word	0x000013b0


	//   ....[1]....
        /*005c*/ 	.word	0x000013d0


	//   ....[2]....
        /*0060*/ 	.word	0x00001410


	//   ....[3]....
        /*0064*/ 	.word	0x00001420


	//   ....[4]....
        /*0068*/ 	.word	0x00001460


	//   ....[5]....
        /*006c*/ 	.word	0x00001470


	//   ....[6]....
        /*0070*/ 	.word	0x000014a0


	//   ....[7]....
        /*0074*/ 	.word	0x000014b0


	//   ....[8]....
        /*0078*/ 	.word	0x000014e0


	//   ....[9]....
        /*007c*/ 	.word	0x000014f0


	//----- nvinfo : EIATTR_VRC_CTA_INIT_COUNT
	.align		4
.L_1807:
        /*0080*/ 	.byte	0x02, 0x4a
	.zero		1
	.zero		1


	//----- nvinfo : EIATTR_EXIT_INSTR_OFFSETS
	.align		4
        /*0084*/ 	.byte	0x04, 0x1c
        /*0086*/ 	.short	(.L_1809 - .L_1808)


	//   ....[0]....
.L_1808:
        /*0088*/ 	.word	0x000055f0


	//   ....[1]....
        /*008c*/ 	.word	0x000056c0


	//----- nvinfo : EIATTR_MAX_THREADS
	.align		4
.L_1809:
        /*0090*/ 	.byte	0x04, 0x05
        /*0092*/ 	.short	(.L_1811 - .L_1810)
.L_1810:
        /*0094*/ 	.word	0x00000080
        /*0098*/ 	.word	0x00000001
        /*009c*/ 	.word	0x00000001


	//----- nvinfo : EIATTR_CRS_STACK_SIZE
	.align		4
.L_1811:
        /*00a0*/ 	.byte	0x04, 0x1e
        /*00a2*/ 	.short	(.L_1813 - .L_1812)
.L_1812:
        /*00a4*/ 	.word	0x00000000


	//----- nvinfo : EIATTR_CBANK_PARAM_SIZE
	.align		4
.L_1813:
        /*00a8*/ 	.byte	0x03, 0x19
        /*00aa*/ 	.short	0x0128


	//----- nvinfo : EIATTR_PARAM_CBANK
	.align		4
        /*00ac*/ 	.byte	0x04, 0x0a
        /*00ae*/ 	.short	(.L_1815 - .L_1814)
	.align		4
.L_1814:
        /*00b0*/ 	.word	index@(.nv.constant0._ZN10layer_norm13ln_bwd_kernelINS_13Kernel_traitsI6__halfS2_S2_S2_fjLj2048ELj1ELj1ELj4ELj16ENS_18Kernel_traits_baseILj2048ES2_S2_S2_S2_fjLj128EEEEELb1ELb1ELb0ELb0EEEvNS_9BwdParamsE)
        /*00b4*/ 	.short	0x0380
        /*00b6*/ 	.short	0x0128


	//----- nvinfo : EIATTR_SW_WAR
	.align		4
.L_1815:
        /*00b8*/ 	.byte	0x04, 0x36
        /*00ba*/ 	.short	(.L_1817 - .L_1816)
.L_1816:
        /*00bc*/ 	.word	0x00000008
.L_1817:


//--------------------- .nv.info._ZN10layer_norm13ln_bwd_kernelINS_13Kernel_traitsI6__halfS2_S2_S2_fjLj2048ELj1ELj1ELj4ELj16ENS_18Kernel_traits_baseILj2048ES2_S2_S2_S2_fjLj128EEEEELb1ELb1ELb0ELb1EEEvNS_9BwdParamsE --------------------------
	.section	.nv.info._ZN10layer_norm13ln_bwd_kernelINS_13Kernel_traitsI6__halfS2_S2_S2_fjLj2048ELj1ELj1ELj4ELj16ENS_18Kernel_traits_baseILj2048ES2_S2_S2_S2_fjLj128EEEEELb1ELb1ELb0ELb1EEEvNS_9BwdParamsE,"",@"SHT_CUDA_INFO"
	.sectionflags	@""
	.align	4


	//----- nvinfo : EIATTR_CUDA_API_VERSION
	.align		4
        /*0000*/ 	.byte	0x04, 0x37
        /*0002*/ 	.short	(.L_1819 - .L_1818)
.L_1818:
        /*0004*/ 	.word	0x00000082


	//----- nvinfo : EIATTR_KPARAM_INFO
	.align		4
.L_1819:
        /*0008*/ 	.byte	0x04, 0x17
        /*000a*/ 	.short	(.L_1821 - .L_1820)
.L_1820:
        /*000c*/ 	.word	0x00000000
        /*0010*/ 	.short	0x0000
        /*0012*/ 	.short	0x0000
        /*0014*/ 	.byte	0x00, 0xf0, 0xa1, 0x04


	//----- nvinfo : EIATTR_SPARSE_MMA_MASK
	.align		4
.L_1821:
        /*0018*/ 	.byte	0x03, 0x50
        /*001a*/ 	.short	0x0000


	//----- nvinfo : EIATTR_MAXREG_COUNT
	.align		4
        /*001c*/ 	.byte	0x03, 0x1b
        /*001e*/ 	.short	0x00ff


	//----- nvinfo : EIATTR_NUM_BARRIERS
	.align		4
        /*0020*/ 	.byte	0x02, 0x4c
        /*0022*/ 	.byte	0x01
	.zero		1


	//----- nvinfo : EIATTR_MERCURY_ISA_VERSION
	.align		4
        /*0024*/ 	.byte	0x03, 0x5f
        /*0026*/ 	.short	0x0101


	//----- nvinfo : EIATTR_COOP_GROUP_MASK_REGIDS
	.align		4
        /*0028*/ 	.byte	0x04, 0x29
        /*002a*/ 	.short	(.L_1823 - .L_1822)


	//   ....[0]....
.L_1822:
        /*002c*/ 	.word	0xffffffff


	//   ....[1]....
        /*0030*/ 	.word	0xffffffff


	//   ....[2]....
        /*0034*/ 	.word	0xffffffff


	//   ....[3]....
        /*0038*/ 	.word	0xffffffff


	//   ....[4]....
        /*003c*/ 	.word	0xffffffff


	//   ....[5]....
        /*0040*/ 	.word	0xffffffff


	//   ....[6]....
        /*0044*/ 	.word	0xffffffff


	//   ....[7]....
        /*0048*/ 	.word	0xffffffff


	//   ....[8]....
        /*004c*/ 	.word	0xffffffff


	//   ....[9]....
        /*0050*/ 	.word	0xffffffff


	//----- nvinfo : EIATTR_COOP_GROUP_INSTR_OFFSETS
	.align		4
.L_1823:
        /*0054*/ 	.byte	0x04, 0x28
        /*0056*/ 	.short	(.L_1825 - .L_1824)


	//   ....[0]....
.L_1824:
        /*0058*/ 	.word	0x00000fc0


	//   ....[1]....
        /*005c*/ 	.word	0x00000fd0


	//   ....[2]....
        /*0060*/ 	.word	0x00001010


	//   ....[3]....
        /*0064*/ 	.word	0x00001020


	//   ....[4]....
        /*0068*/ 	.word	0x00001050


	//   ....[5]....
        /*006c*/ 	.word	0x00001060


	//   ....[6]....
        /*0070*/ 	.word	0x000010a0


	//   ....[7]....
        /*0074*/ 	.word	0x000010b0


	//   ....[8]....
        /*0078*/ 	.word	0x00001100


	//   ....[9]....
        /*007c*/ 	.word	0x00001110


	//----- nvinfo : EIATTR_VRC_CTA_INIT_COUNT
	.align		4
.L_1825:
        /*0080*/ 	.byte	0x02, 0x4a
	.zero		1
	.zero		1


	//----- nvinfo : EIATTR_EXIT_INSTR_OFFSETS
	.align		4
        /*0084*/ 	.byte	0x04, 0x1c
        /*0086*/ 	.short	(.L_1827 - .L_1826)


	//   ....[0]....
.L_1826:
        /*0088*/ 	.word	0x000051f0


	//----- nvinfo : EIATTR_MAX_THREADS
	.align		4
.L_1827:
        /*008c*/ 	.byte	0x04, 0x05
        /*008e*/ 	.short	(.L_1829 - .L_1828)
.L_1828:
        /*0090*/ 	.word	0x00000080
        /*0094*/ 	.word	0x00000001
        /*0098*/ 	.word	0x00000001


	//----- nvinfo : EIATTR_CBANK_PARAM_SIZE
	.align		4
.L_1829:
        /*009c*/ 	.byte	0x03, 0x19
        /*009e*/ 	.short	0x0128


	//----- nvinfo : EIATTR_PARAM_CBANK
	.align		4
        /*00a0*/ 	.byte	0x04, 0x0a
        /*00a2*/ 	.short	(.L_1831 - .L_1830)
	.align		4
.L_1830:
        /*00a4*/ 	.word	index@(.nv.constant0._ZN10layer_norm13ln_bwd_kernelINS_13Kernel_traitsI6__halfS2_S2_S2_fjLj2048ELj1ELj1ELj4ELj16ENS_18Kernel_traits_baseILj2048ES2_S2_S2_S2_fjLj128EEEEELb1ELb1ELb0ELb1EEEvNS_9BwdParamsE)
        /*00a8*/ 	.short	0x0380
        /*00aa*/ 	.short	0x0128


	//----- nvinfo : EIATTR_SW_WAR
	.align		4
.L_1831:
        /*00ac*/ 	.byte	0x04, 0x36
        /*00ae*/ 	.short	(.L_1833 - .L_1832)
.L_1832:
        /*00b0*/ 	.word	0x00000008
.L_1833:


//--------------------- .nv.info._ZN10layer_norm22ln_bwd_finalize_kernelINS_22Kernel_traits_finalizeILj2048E6__halfS2_S2_S2_fjLb1ELj1024ELj4ENS_18Kernel_traits_baseILj2048ES2_S2_S2_S2_fjLj1024EEEEELb1ELb0EEEvNS_9BwdParamsE --------------------------
	.section	.nv.info._ZN10layer_norm22ln_bwd_finalize_kernelINS_22Kernel_traits_finalizeILj2048E6__halfS2_S2_S2_fjLb1ELj1024ELj4ENS_18Kernel_traits_baseILj2048ES2_S2_S2_S2_fjLj1024EEEEELb1ELb0EEEvNS_9BwdParamsE,"",@"SHT_CUDA_INFO"
	.sectionflags	@""
	.align	4


	//----- nvinfo : EIATTR_CUDA_API_VERSION
	.align		4
        /*0000*/ 	.byte	0x04, 0x37
        /*0002*/ 	.short	(.L_1835 - .L_1834)
.L_1834:
        /*0004*/ 	.word	0x00000082


	//----- nvinfo : EIATTR_KPARAM_INFO
	.align		4
.L_1835:
        /*0008*/ 	.byte	0x04, 0x17
        /*000a*/ 	.short	(.L_1837 - .L_1836)
.L_1836:
        /*000c*/ 	.word	0x00000000
        /*0010*/ 	.short	0x0000
        /*0012*/ 	.short	0x0000
        /*0014*/ 	.byte	0x00, 0xf0, 0xa1, 0x04


	//----- nvinfo : EIATTR_SPARSE_MMA_MASK
	.align		4
.L_1837:
        /*0018*/ 	.byte	0x03, 0x50
        /*001a*/ 	.short	0x0000


	//----- nvinfo : EIATTR_MAXREG_COUNT
	.align		4
        /*001c*/ 	.byte	0x03, 0x1b
        /*001e*/ 	.short	0x0040


	//----- nvinfo : EIATTR_NUM_BARRIERS
	.align		4
        /*0020*/ 	.byte	0x02, 0x4c
        /*0022*/ 	.byte	0x01
	.zero		1


	//----- nvinfo : EIATTR_MERCURY_ISA_VERSION
	.align		4
        /*0024*/ 	.byte	0x03, 0x5f
        /*0026*/ 	.short	0x0101


	//----- nvinfo : EIATTR_COOP_GROUP_MASK_REGIDS
	.align		4
        /*0028*/ 	.byte	0x04, 0x29
        /*002a*/ 	.short	(.L_1839 - .L_1838)


	//   ....[0]....
.L_1838:
        /*002c*/ 	.word	0xffffffff


	//   ....[1]....
        /*0030*/ 	.word	0xffffffff


	//   ....[2]....
        /*0034*/ 	.word	0xffffffff


	//   ....[3]....
        /*0038*/ 	.word	0xffffffff


	//   ....[4]....
        /*003c*/ 	.word	0xffffffff


	//   ....[5]....
        /*0040*/ 	.word	0xffffffff


	//   ....[6]....
        /*0044*/ 	.word	0xffffffff


	//   ....[7]....
        /*0048*/ 	.word	0xffffffff


	//   ....[8]....
        /*004c*/ 	.word	0xffffffff


	//   ....[9]....
        /*0050*/ 	.word	0xffffffff


	//   ....[10]....
        /*0054*/ 	.word	0xffffffff


	//   ....[11]....
        /*0058*/ 	.word	0xffffffff


	//   ....[12]....
        /*005c*/ 	.word	0xffffffff


	//   ....[13]....
        /*0060*/ 	.word	0xffffffff


	//   ....[14]....
        /*0064*/ 	.word	0xffffffff


	//----- nvinfo : EIATTR_COOP_GROUP_INSTR_OFFSETS
	.align		4
.L_1839:
        /*0068*/ 	.byte	0x04, 0x28
        /*006a*/ 	.short	(.L_1841 - .L_1840)


	//   ....[0]....
.L_1840:
        /*006c*/ 	.word	0x00001060


	//   ....[1]....
        /*0070*/ 	.word	0x00001070


	//   ....[2]....
        /*0074*/ 	.word	0x00001080


	//   ....[3]....
        /*0078*/ 	.word	0x000010b0


	//   ....[4]....
        /*007c*/ 	.word	0x000010d0


	//   ....[5]....
        /*0080*/ 	.word	0x000010e0


	//   ....[6]....
        /*0084*/ 	.word	0x00001110


	//   ....[7]....
        /*0088*/ 	.word	0x00001130


	//   ....[8]....
        /*008c*/ 	.word	0x00001140


	//   ....[9]....
        /*0090*/ 	.word	0x00001180


	//   ....[10]....
        /*0094*/ 	.word	0x000011b0


	//   ....[11]....
        /*0098*/ 	.word	0x000011c0


	//   ....[12]....
        /*009c*/ 	.word	0x00001200


	//   ....[13]....
        /*00a0*/ 	.word	0x00001220


	//   ....[14]....
        /*00a4*/ 	.word	0x00001230


	//----- nvinfo : EIATTR_VRC_CTA_INIT_COUNT
	.align		4
.L_1841:
        /*00a8*/ 	.byte	0x02, 0x4a
	.zero		1
	.zero		1


	//----- nvinfo : EIATTR_EXIT_INSTR_OFFSETS
	.align		4
        /*00ac*/ 	.byte	0x04, 0x1c
        /*00ae*/ 	.short	(.L_1843 - .L_1842)


	//   ....[0]....
.L_1842:
        /*00b0*/ 	.word	0x00000060


	//   ....[1]....
        /*00b4*/ 	.word	0x000012b0


	//   ....[2]....
        /*00b8*/ 	.word	0x000012e0


	//   ....[3]....
        /*00bc*/ 	.word	0x000013f0


	//----- nvinfo : EIATTR_MAX_THREADS
	.align		4
.L_1843:
        /*00c0*/ 	.byte	0x04, 0x05
        /*00c2*/ 	.short	(.L_1845 - .L_1844)
.L_1844:
        /*00c4*/ 	.word	0x00000400
        /*00c8*/ 	.word	0x00000001
        /*00cc*/ 	.word	0x00000001


	//----- nvinfo : EIATTR_CRS_STACK_SIZE
	.align		4
.L_1845:
        /*00d0*/ 	.byte	0x04, 0x1e
        /*00d2*/ 	.short	(.L_1847 - .L_1846)
.L_1846:
        /*00d4*/ 	.word	0x00000000


	//----- nvinfo : EIATTR_CBANK_PARAM_SIZE
	.align		4
.L_1847:
        /*00d8*/ 	.byte	0x03, 0x19
        /*00da*/ 	.short	0x0128


	//----- nvinfo : EIATTR_PARAM_CBANK
	.align		4
        /*00dc*/ 	.byte	0x04, 0x0a
        /*00de*/ 	.short	(.L_1849 - .L_1848)
	.align		4
.L_1848:
        /*00e0*/ 	.word	index@(.nv.constant0._ZN10layer_norm22ln_bwd_finalize_kernelINS_22Kernel_traits_finalizeILj2048E6__halfS2_S2_S2_fjLb1ELj1024ELj4ENS_18Kernel_traits_baseILj2048ES2_S2_S2_S2_fjLj1024EEEEELb1ELb0EEEvNS_9BwdParamsE)
        /*00e4*/ 	.short	0x0380
        /*00e6*/ 	.short	0x0128


	//----- nvinfo : EIATTR_SW_WAR
	.align		4
.L_1849:
        /*00e8*/ 	.byte	0x04, 0x36
        /*00ea*/ 	.short	(.L_1851 - .L_1850)
.L_1850:
        /*00ec*/ 	.word	0x00000008
.L_1851:


//--------------------- .nv.info._ZN10layer_norm13ln_bwd_kernelINS_13Kernel_traitsI6__halfS2_S2_S2_fjLj2048ELj1ELj1ELj4ELj16ENS_18Kernel_traits_baseILj2048ES2_S2_S2_S2_fjLj128EEEEELb1ELb1ELb1ELb0EEEvNS_9BwdParamsE --------------------------
	.section	.nv.info._ZN10layer_norm13ln_bwd_kernelINS_13Kernel_traitsI6__halfS2_S2_S2_fjLj2048ELj1ELj1ELj4ELj16ENS_18Kernel_traits_baseILj2048ES2_S2_S2_S2_fjLj128EEEEELb1ELb1ELb1ELb0EEEvNS_9BwdParamsE,"",@"SHT_CUDA_INFO"
	.sectionflags	@""
	.align	4


	//----- nvinfo : EIATTR_CUDA_API_VERSION
	.align		4
        /*0000*/ 	.byte	0x04, 0x37
        /*0002*/ 	.short	(.L_1853 - .L_1852)
.L_1852:
        /*0004*/ 	.word	0x00000082


	//----- nvinfo : EIATTR_KPARAM_INFO
	.align		4
.L_1853:
        /*0008*/ 	.byte	0x04, 0x17
        /*000a*/ 	.short	(.L_1855 - .L_1854)
.L_1854:
        /*000c*/ 	.word	0x00000000
        /*0010*/ 	.short	0x0000
        /*0012*/ 	.short	0x0000
        /*0014*/ 	.byte	0x00, 0xf0, 0xa1, 0x04


	//----- nvinfo : EIATTR_SPARSE_MMA_MASK
	.align		4
.L_1855:
        /*0018*/ 	.byte	0x03, 0x50
        /*001a*/ 	.short	0x0000


	//----- nvinfo : EIATTR_MAXREG_COUNT
	.align		4
        /*001c*/ 	.byte	0x03, 0x1b
        /*001e*/ 	.short	0x00ff


	//----- nvinfo : EIATTR_NUM_BARRIERS
	.align		4
        /*0020*/ 	.byte	0x02, 0x4c
        /*0022*/ 	.byte	0x01
	.zero		1


	//----- nvinfo : EIATTR_MERCURY_ISA_VERSION
	.align		4
        /*0024*/ 	.byte	0x03, 0x5f
        /*0026*/ 	.short	0x0101


	//----- nvinfo : EIATTR_COOP_GROUP_MASK_REGIDS
	.align		4
        /*0028*/ 	.byte	0x04, 0x29
        /*002a*/ 	.short	(.L_1857 - .L_1856)


	//   ....[0]....
.L_1856:
        /*002c*/ 	.word	0xffffffff


	//   ....[1]....
        /*0030*/ 	.word	0xffffffff


	//   ....[2]....
        /*0034*/ 	.word	0xffffffff


	//   ....[3]....
        /*0038*/ 	.word	0xffffffff


	//   ....[4]....
        /*003c*/ 	.word	0xffffffff


	//   ....[5]....
        /*0040*/ 	.word	0xffffffff


	//   ....[6]....
        /*0044*/ 	.word	0xffffffff


	//   ....[7]....
        /*0048*/ 	.word	0xffffffff


	//   ....[8]....
        /*004c*/ 	.word	0xffffffff


	//   ....[9]....
        /*0050*/ 	.word	0xffffffff


	//----- nvinfo : EIATTR_COOP_GROUP_INSTR_OFFSETS
	.align		4
.L_1857:
        /*0054*/ 	.byte	0x04, 0x28
        /*0056*/ 	.short	(.L_1859 - .L_1858)


	//   ....[0]....
.L_1858:
        /*0058*/ 	.word	0x00001730


	//   ....[1]....
        /*005c*/ 	.word	0x00001770


	//   ....[2]....
        /*0060*/ 	.word	0x000017e0


	//   ....[3]....
        /*0064*/ 	.word	0x000017f0


	//   ....[4]....
        /*0068*/ 	.word	0x00001830


	//   ....[5]....
        /*006c*/ 	.word	0x00001850


	//   ....[6]....
        /*0070*/ 	.word	0x000018e0


	//   ....[7]....
        /*0074*/ 	.word	0x000018f0


	//   ....[8]....
        /*0078*/ 	.word	0x00001940


	//   ....[9]....
        /*007c*/ 	.word	0x00001950


	//----- nvinfo : EIATTR_VRC_CTA_INIT_COUNT
	.align		4
.L_1859:
        /*0080*/ 	.byte	0x02, 0x4a
	.zero		1
	.zero		1


	//----- nvinfo : EIATTR_EXIT_INSTR_OFFSETS
	.align		4
        /*0084*/ 	.byte	0x04, 0x1c
        /*0086*/ 	.short	(.L_1861 - .L_1860)


	//   ....[0]....
.L_1860:
        /*0088*/ 	.word	0x00006590


	//   ....[1]....
        /*008c*/ 	.word	0x00006660


	//----- nvinfo : EIATTR_MAX_THREADS
	.align		4
.L_1861:
        /*0090*/ 	.byte	0x04, 0x05
        /*0092*/ 	.short	(.L_1863 - .L_1862)
.L_1862:
        /*0094*/ 	.word	0x00000080
        /*0098*/ 	.word	0x00000001
        /*009c*/ 	.word	0x00000001


	//----- nvinfo : EIATTR_CRS_STACK_SIZE
	.align		4
.L_1863:
        /*00a0*/ 	.byte	0x04, 0x1e
        /*00a2*/ 	.short	(.L_1865 - .L_1864)
.L_1864:
        /*00a4*/ 	.word	0x00000000


	//----- nvinfo : EIATTR_CBANK_PARAM_SIZE
	.align		4
.L_1865:
        /*00a8*/ 	.byte	0x03, 0x19
        /*00aa*/ 	.short	0x0128


	//----- nvinfo : EIATTR_PARAM_CBANK
	.align		4
        /*00ac*/ 	.byte	0x04, 0x0a
        /*00ae*/ 	.short	(.L_1867 - .L_1866)
	.align		4
.L_1866:
        /*00b0*/ 	.word	index@(.nv.constant0._ZN10layer_norm13ln_bwd_kernelINS_13Kernel_traitsI6__halfS2_S2_S2_fjLj2048ELj1ELj1ELj4ELj16ENS_18Kernel_traits_baseILj2048ES2_S2_S2_S2_fjLj128EEEEELb1ELb1ELb1ELb0EEEvNS_9BwdParamsE)
        /*00b4*/ 	.short	0x0380
        /*00b6*/ 	.short	0x0128


	//----- nvinfo : EIATTR_SW_WAR
	.align		4
.L_1867:
        /*00b8*/ 	.byte	0x04, 0x36
        /*00ba*/ 	.short	(.L_1869 - .L_1868)
.L_1868:
        /*00bc*/ 	.word	0x00000008
.L_1869:


//--------------------- .nv.info._ZN10layer_norm22ln_bwd_finalize_kernelINS_22Kernel_traits_finalizeILj2048E6__halfS2_S2_S2_fjLb1ELj1024ELj4ENS_18Kernel_traits_baseILj2048ES2_S2_S2_S2_fjLj1024EEEEELb1ELb1EEEvNS_9BwdParamsE --------------------------
	.section	.nv.info._ZN10layer_norm22ln_bwd_finalize_kernelINS_22Kernel_traits_finalizeILj2048E6__halfS2_S2_S2_fjLb1ELj1024ELj4ENS_18Kernel_traits_baseILj2048ES2_S2_S2_S2_fjLj1024EEEEELb1ELb1EEEvNS_9BwdParamsE,"",@"SHT_CUDA_INFO"
	.sectionflags	@""
	.align	4


	//----- nvinfo : EIATTR_CUDA_API_VERSION
	.align		4
        /*0000*/ 	.byte	0x04, 0x37
        /*0002*/ 	.short	(.L_1871 - .L_1870)
.L_1870:
        /*0004*/ 	.word	0x00000082


	//----- nvinfo : EIATTR_KPARAM_INFO
	.align		4
.L_1871:
        /*0008*/ 	.byte	0x04, 0x17
        /*000a*/ 	.short	(.L_1873 - .L_1872)
.L_1872:
        /*000c*/ 	.word	0x00000000
        /*0010*/ 	.short	0x0000
        /*0012*/ 	.short	0x0000
        /*0014*/ 	.byte	0x00, 0xf0, 0xa1, 0x04


	//----- nvinfo : EIATTR_SPARSE_MMA_MASK
	.align		4
.L_1873:
        /*0018*/ 	.byte	0x03, 0x50
        /*001a*/ 	.short	0x0000


	//----- nvinfo : EIATTR_MAXREG_COUNT
	.align		4
        /*001c*/ 	.byte	0x03, 0x1b
        /*001e*/ 	.short	0x0040


	//----- nvinfo : EIATTR_NUM_BARRIERS
	.align		4
        /*0020*/ 	.byte	0x02, 0x4c
        /*0022*/ 	.byte	0x01
	.zero		1


	//----- nvinfo : EIATTR_MERCURY_ISA_VERSION
	.align		4
        /*0024*/ 	.byte	0x03, 0x5f
        /*0026*/ 	.short	0x0101


	//----- nvinfo : EIATTR_COOP_GROUP_MASK_REGIDS
	.align		4
        /*0028*/ 	.byte	0x04, 0x29
        /*002a*/ 	.short	(.L_1875 - .L_1874)


	//   ....[0]....
.L_1874:
        /*002c*/ 	.word	0xffffffff


	//   ....[1]....
        /*0030*/ 	.word	0xffffffff


	//   ....[2]....
        /*0034*/ 	.word	0xffffffff


	//   ....[3]....
        /*0038*/ 	.word	0xffffffff


	//   ....[4]....
        /*003c*/ 	.word	0xffffffff


	//   ....[5]....
        /*0040*/ 	.word	0xffffffff


	//   ....[6]....
        /*0044*/ 	.word	0xffffffff


	//   ....[7]....
        /*0048*/ 	.word	0xffffffff


	//   ....[8]....
        /*004c*/ 	.word	0xffffffff


	//   ....[9]....
        /*0050*/ 	.word	0xffffffff


	//   ....[10]....
        /*0054*/ 	.word	0xffffffff


	//   ....[11]....
        /*0058*/ 	.word	0xffffffff


	//   ....[12]....
        /*005c*/ 	.word	0xffffffff


	//   ....[13]....
        /*0060*/ 	.word	0xffffffff


	//   ....[14]....
        /*0064*/ 	.word	0xffffffff


	//----- nvinfo : EIATTR_COOP_GROUP_INSTR_OFFSETS
	.align		4
.L_1875:
        /*0068*/ 	.byte	0x04, 0x28
        /*006a*/ 	.short	(.L_1877 - .L_1876)


	//   ....[0]....
.L_1876:
        /*006c*/ 	.word	0x00001070


	//   ....[1]....
        /*0070*/ 	.word	0x00001080


	//   ....[2]....
        /*0074*/ 	.word	0x00001090


	//   ....[3]....
        /*0078*/ 	.word	0x000010c0


	//   ....[4]....
        /*007c*/ 	.word	0x000010e0


	//   ....[5]....
        /*0080*/ 	.word	0x000010f0


	//   ....[6]....
        /*0084*/ 	.word	0x00001120


	//   ....[7]....
        /*0088*/ 	.word	0x00001140


	//   ....[8]....
        /*008c*/ 	.word	0x00001150


	//   ....[9]....
        /*0090*/ 	.word	0x00001180


	//   ....[10]....
        /*0094*/ 	.word	0x000011a0


	//   ....[11]....
        /*0098*/ 	.word	0x000011b0


	//   ....[12]....
        /*009c*/ 	.word	0x000011f0


	//   ....[13]....
        /*00a0*/ 	.word	0x00001210


	//   ....[14]....
        /*00a4*/ 	.word	0x00001220


	//----- nvinfo : EIATTR_VRC_CTA_INIT_COUNT
	.align		4
.L_1877:
        /*00a8*/ 	.byte	0x02, 0x4a
	.zero		1
	.zero		1


	//----- nvinfo : EIATTR_EXIT_INSTR_OFFSETS
	.align		4
        /*00ac*/ 	.byte	0x04, 0x1c
        /*00ae*/ 	.short	(.L_1879 - .L_1878)


	//   ....[0]....
.L_1878:
        /*00b0*/ 	.word	0x00000060


	//   ....[1]....
        /*00b4*/ 	.word	0x000012a0


	//   ....[2]....
        /*00b8*/ 	.word	0x000013c0


	//----- nvinfo : EIATTR_MAX_THREADS
	.align		4
.L_1879:
        /*00bc*/ 	.byte	0x04, 0x05
        /*00be*/ 	.short	(.L_1881 - .L_1880)
.L_1880:
        /*00c0*/ 	.word	0x00000400
        /*00c4*/ 	.word	0x00000001
        /*00c8*/ 	.word	0x00000001


	//----- nvinfo : EIATTR_CRS_STACK_SIZE
	.align		4
.L_1881:
        /*00cc*/ 	.byte	0x04, 0x1e
        /*00ce*/ 	.short	(.L_1883 - .L_1882)
.L_1882:
        /*00d0*/ 	.word	0x00000000


	//----- nvinfo : EIATTR_CBANK_PARAM_SIZE
	.align		4
.L_1883:
        /*00d4*/ 	.byte	0x03, 0x19
        /*00d6*/ 	.short	0x0128


	//----- nvinfo : EIATTR_PARAM_CBANK
	.align		4
        /*00d8*/ 	.byte	0x04, 0x0a
        /*00da*/ 	.short	(.L_1885 - .L_1884)
	.align		4
.L_1884:
        /*00dc*/ 	.word	index@(.nv.constant0._ZN10layer_norm22ln_bwd_finalize_kernelINS_22Kernel_traits_finalizeILj2048E6__halfS2_S2_S2_fjLb1ELj1024ELj4ENS_18Kernel_traits_baseILj2048ES2_S2_S2_S2_fjLj1024EEEEELb1ELb1EEEvNS_9BwdParamsE)
        /*00e0*/ 	.short	0x0380
        /*00e2*/ 	.short	0x0128


	//----- nvinfo : EIATTR_SW_WAR
	.align		4
.L_1885:
        /*00e4*/ 	.byte	0x04, 0x36
        /*00e6*/ 	.short	(.L_1887 - .L_1886)
.L_1886:
        /*00e8*/ 	.word	0x00000008
.L_1887:


//--------------------- .nv.info._ZN10layer_norm13ln_bwd_kernelINS_13Kernel_traitsI6__halfS2_S2_S2_fjLj2048ELj1ELj1ELj4ELj16ENS_18Kernel_traits_baseILj2048ES2_S2_S2_S2_fjLj128EEEEELb1ELb1ELb1ELb1EEEvNS_9BwdParamsE --------------------------
	.section	.nv.info._ZN10layer_norm13ln_bwd_kernelINS_13Kernel_traitsI6__halfS2_S2_S2_fjLj2048ELj1ELj1ELj4ELj16ENS_18Kernel_traits_baseILj2048ES2_S2_S2_S2_fjLj128EEEEELb1ELb1ELb1ELb1EEEvNS_9BwdParamsE,"",@"SHT_CUDA_INFO"
	.sectionflags	@""
	.align	4


	//----- nvinfo : EIATTR_CUDA_API_VERSION
	.align		4
        /*0000*/ 	.byte	0x04, 0x37
        /*0002*/ 	.short	(.L_1889 - .L_1888)
.L_1888:
        /*0004*/ 	.word	0x00000082


	//----- nvinfo : EIATTR_KPARAM_INFO
	.align		4
.L_1889:
        /*0008*/ 	.byte	0x04, 0x17
        /*000a*/ 	.short	(.L_1891 - .L_1890)
.L_1890:
        /*000c*/ 	.word	0x00000000
        /*0010*/ 	.short	0x0000
        /*0012*/ 	.short	0x0000
        /*0014*/ 	.byte	0x00, 0xf0, 0xa1, 0x04


	//----- nvinfo : EIATTR_SPARSE_MMA_MASK
	.align		4
.L_1891:
        /*0018*/ 	.byte	0x03, 0x50
        /*001a*/ 	.short	0x0000


	//----- nvinfo : EIATTR_MAXREG_COUNT
	.align		4
        /*001c*/ 	.byte	0x03, 0x1b
        /*001e*/ 	.short	0x00ff


	//----- nvinfo : EIATTR_NUM_BARRIERS
	.align		4
        /*0020*/ 	.byte	0x02, 0x4c
        /*0022*/ 	.byte	0x01
	.zero		1


	//----- nvinfo : EIATTR_MERCURY_ISA_VERSION
	.align		4
        /*0024*/ 	.byte	0x03, 0x5f
        /*0026*/ 	.short	0x0101


	//----- nvinfo : EIATTR_COOP_GROUP_MASK_REGIDS
	.align		4
        /*0028*/ 	.byte	0x04, 0x29
        /*002a*/ 	.short	(.L_1893 - .L_1892)


	//   ....[0]....
.L_1892:
        /*002c*/ 	.word	0xffffffff


	//   ....[1]....
        /*0030*/ 	.word	0xffffffff


	//   ....[2]....
        /*0034*/ 	.word	0xffffffff


	//   ....[3]....
        /*0038*/ 	.word	0xffffffff


	//   ....[4]....
        /*003c*/ 	.word	0xffffffff


	//   ....[5]....
        /*0040*/ 	.word	0xffffffff


	//   ....[6]....
        /*0044*/ 	.word	0xffffffff


	//   ....[7]....
        /*0048*/ 	.word	0xffffffff


	//   ....[8]....
        /*004c*/ 	.word	0xffffffff


	//   ....[9]....
        /*0050*/ 	.word	0xffffffff


	//----- nvinfo : EIATTR_COOP_GROUP_INSTR_OFFSETS
	.align		4
.L_1893:
        /*0054*/ 	.byte	0x04, 0x28
        /*0056*/ 	.short	(.L_1895 - .L_1894)


	//   ....[0]....
.L_1894:
        /*0058*/ 	.word	0x000012d0


	//   ....[1]....
        /*005c*/ 	.word	0x00001300


	//   ....[2]....
        /*0060*/ 	.word	0x000013a0


	//   ....[3]....
        /*0064*/ 	.word	0x000013b0


	//   ....[4]....
        /*0068*/ 	.word	0x000013e0


	//   ....[5]....
        /*006c*/ 	.word	0x00001400


	//   ....[6]....
        /*0070*/ 	.word	0x00001430


	//   ....[7]....
        /*0074*/ 	.word	0x00001440


	//   ....[8]....
        /*0078*/ 	.word	0x00001470


	//   ....[9]....
        /*007c*/ 	.word	0x000014a0


	//----- nvinfo : EIATTR_VRC_CTA_INIT_COUNT
	.align		4
.L_1895:
        /*0080*/ 	.byte	0x02, 0x4a
	.zero		1
	.zero		1


	//----- nvinfo : EIATTR_EXIT_INSTR_OFFSETS
	.align		4
        /*0084*/ 	.byte	0x04, 0x1c
        /*0086*/ 	.short	(.L_1897 - .L_1896)


	//   ....[0]....
.L_1896:
        /*0088*/ 	.word	0x00006150


	//----- nvinfo : EIATTR_MAX_THREADS
	.align		4
.L_1897:
        /*008c*/ 	.byte	0x04, 0x05
        /*008e*/ 	.short	(.L_1899 - .L_1898)
.L_1898:
        /*0090*/ 	.word	0x00000080
        /*0094*/ 	.word	0x00000001
        /*0098*/ 	.word	0x00000001


	//----- nvinfo : EIATTR_CBANK_PARAM_SIZE
	.align		4
.L_1899:
        /*009c*/ 	.byte	0x03, 0x19
        /*009e*/ 	.short	0x0128


	//----- nvinfo : EIATTR_PARAM_CBANK
	.align		4
        /*00a0*/ 	.byte	0x04, 0x0a
        /*00a2*/ 	.short	(.L_1901 - .L_1900)
	.align		4
.L_1900:
        /*00a4*/ 	.word	index@(.nv.constant0._ZN10layer_norm13ln_bwd_kernelINS_13Kernel_traitsI6__halfS2_S2_S2_fjLj2048ELj1ELj1ELj4ELj16ENS_18Kernel_traits_baseILj2048ES2_S2_S2_S2_fjLj128EEEEELb1ELb1ELb1ELb1EEEvNS_9BwdParamsE)
        /*00a8*/ 	.short	0x0380
        /*00aa*/ 	.short	0x0128


	//----- nvinfo : EIATTR_SW_WAR
	.align		4
.L_1901:
        /*00ac*/ 	.byte	0x04, 0x36
        /*00ae*/ 	.short	(.L_1903 - .L_1902)
.L_1902:
        /*00b0*/ 	.word	0x00000008
.L_1903:


//--------------------- .nv.info._ZN10layer_norm13ln_bwd_kernelINS_13Kernel_traitsIf13__nv_bfloat16S2_S2_fjLj2048ELj1ELj1ELj4ELj16ENS_18Kernel_traits_baseILj2048EfS2_S2_S2_fjLj128EEEEELb0ELb0ELb0ELb0EEEvNS_9BwdParamsE --------------------------
	.section	.nv.info._ZN10layer_norm13ln_bwd_kernelINS_13Kernel_traitsIf13__nv_bfloat16S2_S2_fjLj2048ELj1ELj1ELj4ELj16ENS_18Kernel_traits_baseILj2048EfS2_S2_S2_fjLj128EEEEELb0ELb0ELb0ELb0EEEvNS_9BwdParamsE,"",@"SHT_CUDA_INFO"
	.sectionflags	@""
	.align	4


	//----- nvinfo : EIATTR_CUDA_API_VERSION
	.align		4
        /*0000*/ 	.byte	0x04, 0x37
        /*0002*/ 	.short	(.L_1905 - .L_1904)
.L_1904:
        /*0004*/ 	.word	0x00000082


	//----- nvinfo : EIATTR_KPARAM_INFO
	.align		4
.L_1905:
        /*0008*/ 	.byte	0x04, 0x17
        /*000a*/ 	.short	(.L_1907 - .L_1906)
.L_1906:
        /*000c*/ 	.word	0x00000000
        /*0010*/ 	.short	0x0000
        /*0012*/ 	.short	0x0000
        /*0014*/ 	.byte	0x00, 0xf0, 0xa1, 0x04


	//----- nvinfo : EIATTR_SPARSE_MMA_MASK
	.align		4
.L_1907:
        /*0018*/ 	.byte	0x03, 0x50
        /*001a*/ 	.short	0x0000


	//----- nvinfo : EIATTR_MAXREG_COUNT
	.align		4
        /*001c*/ 	.byte	0x03, 0x1b
        /*001e*/ 	.short	0x00ff


	//----- nvinfo : EIATTR_NUM_BARRIERS
	.align		4
        /*0020*/ 	.byte	0x02, 0x4c
        /*0022*/ 	.byte	0x01
	.zero		1


	//----- nvinfo : EIATTR_MERCURY_ISA_VERSION
	.align		4
        /*0024*/ 	.byte	0x03, 0x5f
        /*0026*/ 	.short	0x0101


	//----- nvinfo : EIATTR_COOP_GROUP_MASK_REGIDS
	.align		4
        /*0028*/ 	.byte	0x04, 0x29
        /*002a*/ 	.short	(.L_1909 - .L_1908)


	//   ....[0]....
.L_1908:
        /*002c*/ 	.word	0xffffffff


	//   ....[1]....
        /*0030*/ 	.word	0xffffffff


	//   ....[2]....
        /*0034*/ 	.word	0xffffffff


	//   ....[3]....
        /*0038*/ 	.word	0xffffffff


	//   ....[4]....
        /*003c*/ 	.word	0xffffffff


	//   ....[5]....
        /*0040*/ 	.word	0xffffffff


	//   ....[6]....
        /*0044*/ 	.word	0xffffffff


	//   ....[7]....
        /*0048*/ 	.word	0xffffffff


	//   ....[8]....
        /*004c*/ 	.word	0xffffffff


	//   ....[9]....
        /*0050*/ 	.word	0xffffffff


	//----- nvinfo : EIATTR_COOP_GROUP_INSTR_OFFSETS
	.align		4
.L_1909:
        /*0054*/ 	.byte	0x04, 0x28
        /*0056*/ 	.short	(.L_1911 - .L_1910)


	//   ....[0]....
.L_1910:
        /*0058*/ 	.word	0x000011e0


	//   ....[1]....
        /*005c*/ 	.word	0x00001210


	//   ....[2]....
        /*0060*/ 	.word	0x00001240


	//   ....[3]....
        /*0064*/ 	.word	0x00001250


	//   ....[4]....
        /*0068*/ 	.word	0x00001280


	//   ....[5]....
        /*006c*/ 	.word	0x00001290


	//   ....[6]....
        /*0070*/ 	.word	0x000012c0


	//   ....[7]....
        /*0074*/ 	.word	0x000012d0


	//   ....[8]....
        /*0078*/ 	.word	0x00001300


	//   ....[9]....
        /*007c*/ 	.word	0x00001310


	//----- nvinfo : EIATTR_VRC_CTA_INIT_COUNT
	.align		4
.L_1911:
        /*0080*/ 	.byte	0x02, 0x4a
	.zero		1
	.zero		1


	//----- nvinfo : EIATTR_EXIT_INSTR_OFFSETS
	.align		4
        /*0084*/ 	.byte	0x04, 0x1c
        /*0086*/ 	.short	(.L_1913 - .L_1912)


	//   ....[0]....
.L_1912:
        /*0088*/ 	.word	0x00003050


	//   ....[1]....
        /*008c*/ 	.word	0x000030f0


	//----- nvinfo : EIATTR_MAX_THREADS
	.align		4
.L_1913:
        /*0090*/ 	.byte	0x04, 0x05
        /*0092*/ 	.short	(.L_1915 - .L_1914)
.L_1914:
        /*0094*/ 	.word	0x00000080
        /*0098*/ 	.word	0x00000001
        /*009c*/ 	.word	0x00000001


	//----- nvinfo : EIATTR_CRS_STACK_SIZE
	.align		4
.L_1915:
        /*00a0*/ 	.byte	0x04, 0x1e
        /*00a2*/ 	.short	(.L_1917 - .L_1916)
.L_1916:
        /*00a4*/ 	.word	0x00000000


	//----- nvinfo : EIATTR_CBANK_PARAM_SIZE
	.align		4
.L_1917:
        /*00a8*/ 	.byte	0x03, 0x19
        /*00aa*/ 	.short	0x0128


	//----- nvinfo : EIATTR_PARAM_CBANK
	.align		4
        /*00ac*/ 	.byte	0x04, 0x0a
        /*00ae*/ 	.short	(.L_1919 - .L_1918)
	.align		4
.L_1918:
        /*00b0*/ 	.word	index@(.nv.constant0._ZN10layer_norm13ln_bwd_kernelINS_13Kernel_traitsIf13__nv_bfloat16S2_S2_fjLj2048ELj1ELj1ELj4ELj16ENS_18Kernel_traits_baseILj2048EfS2_S2_S2_fjLj128EEEEELb0ELb0ELb0ELb0EEEvNS_9BwdParamsE)
        /*00b4*/ 	.short	0x0380
        /*00b6*/ 	.short	0x0128


	//----- nvinfo : EIATTR_SW_WAR
	.align		4
.L_1919:
        /*00b8*/ 	.byte	0x04, 0x36
        /*00ba*/ 	.short	(.L_1921 - .L_1920)
.L_1920:
        /*00bc*/ 	.word	0x00000008
.L_1921:


//--------------------- .nv.info._ZN10layer_norm13ln_bwd_kernelINS_13Kernel_traitsIf13__nv_bfloat16S2_S2_fjLj2048ELj1ELj1ELj4ELj16ENS_18Kernel_traits_baseILj2048EfS2_S2_S2_fjLj128EEEEELb0ELb0ELb0ELb1EEEvNS_9BwdParamsE --------------------------
	.section	.nv.info._ZN10layer_norm13ln_bwd_kernelINS_13Kernel_traitsIf13__nv_bfloat16S2_S2_fjLj2048ELj1ELj1ELj4ELj16ENS_18Kernel_traits_baseILj2048EfS2_S2_S2_fjLj128EEEEELb0ELb0ELb0ELb1EEEvNS_9BwdParamsE,"",@"SHT_CUDA_INFO"
	.sectionflags	@""
	.align	4


	//----- nvinfo : EIATTR_CUDA_API_VERSION
	.align		4
        /*0000*/ 	.byte	0x04, 0x37
        /*0002*/ 	.short	(.L_1923 - .L_1922)
.L_1922:
        /*0004*/ 	.word	0x00000082


	//----- nvinfo : EIATTR_KPARAM_INFO
	.align		4
.L_1923:
        /*0008*/ 	.byte	0x04, 0x17
        /*000a*/ 	.short	(.L_1925 - .L_1924)
.L_1924:
        /*000c*/ 	.word	0x00000000
        /*0010*/ 	.short	0x0000
        /*0012*/ 	.short	0x0000
        /*0014*/ 	.byte	0x00, 0xf0, 0xa1, 0x04


	//----- nvinfo : EIATTR_SPARSE_MMA_MASK
	.align		4
.L_1925:
        /*0018*/ 	.byte	0x03, 0x50
        /*001a*/ 	.short	0x0000


	//----- nvinfo : EIATTR_MAXREG_COUNT
	.align		4
        /*001c*/ 	.byte	0x03, 0x1b
        /*001e*/ 	.short	0x00ff


	//----- nvinfo : EIATTR_NUM_BARRIERS
	.align		4
        /*0020*/ 	.byte	0x02, 0x4c
        /*0022*/ 	.byte	0x01
	.zero		1


	//----- nvinfo : EIATTR_MERCURY_ISA_VERSION
	.align		4
        /*0024*/ 	.byte	0x03, 0x5f
        /*0026*/ 	.short	0x0101


	//----- nvinfo : EIATTR_COOP_GROUP_MASK_REGIDS
	.align		4
        /*0028*/ 	.byte	0x04, 0x29
        /*002a*/ 	.short	(.L_1927 - .L_1926)


	//   ....[0]....
.L_1926:
        /*002c*/ 	.word	0xffffffff


	//   ....[1]....
        /*0030*/ 	.word	0xffffffff


	//   ....[2]....
        /*0034*/ 	.word	0xffffffff


	//   ....[3]....
        /*0038*/ 	.word	0xffffffff


	//   ....[4]....
        /*003c*/ 	.word	0xffffffff


	//   ....[5]....
        /*0040*/ 	.word	0xffffffff


	//   ....[6]....
        /*0044*/ 	.word	0xffffffff


	//   ....[7]....
        /*0048*/ 	.word	0xffffffff


	//   ....[8]....
        /*004c*/ 	.word	0xffffffff


	//   ....[9]....
        /*0050*/ 	.word	0xffffffff


	//----- nvinfo : EIATTR_COOP_GROUP_INSTR_OFFSETS
	.align		4
.L_1927:
        /*0054*/ 	.byte	0x04, 0x28
        /*0056*/ 	.short	(.L_1929 - .L_1928)


	//   ....[0]....
.L_1928:
        /*0058*/ 	.word	0x00000e20


	//   ....[1]....
        /*005c*/ 	.word	0x00000e30


	//   ....[2]....
        /*0060*/ 	.word	0x00000e60


	//   ....[3]....
        /*0064*/ 	.word	0x00000e70


	//   ....[4]....
        /*0068*/ 	.word	0x00000ea0


	//   ....[5]....
        /*006c*/ 	.word	0x00000eb0


	//   ....[6]....
        /*0070*/ 	.word	0x00000ee0


	//   ....[7]....
        /*0074*/ 	.word	0x00000ef0


	//   ....[8]....
        /*0078*/ 	.word	0x00000f40


	//   ....[9]....
        /*007c*/ 	.word	0x00000f50


	//----- nvinfo : EIATTR_VRC_CTA_INIT_COUNT
	.align		4
.L_1929:
        /*0080*/ 	.byte	0x02, 0x4a
	.zero		1
	.zero		1


	//----- nvinfo : EIATTR_EXIT_INSTR_OFFSETS
	.align		4
        /*0084*/ 	.byte	0x04, 0x1c
        /*0086*/ 	.short	(.L_1931 - .L_1930)


	//   ....[0]....
.L_1930:
        /*0088*/ 	.word	0x00002f80


	//----- nvinfo : EIATTR_MAX_THREADS
	.align		4
.L_1931:
        /*008c*/ 	.byte	0x04, 0x05
        /*008e*/ 	.short	(.L_1933 - .L_1932)
.L_1932:
        /*0090*/ 	.word	0x00000080
        /*0094*/ 	.word	0x00000001
        /*0098*/ 	.word	0x00000001


	//----- nvinfo : EIATTR_CRS_STACK_SIZE
	.align		4
.L_1933:
        /*009c*/ 	.byte	0x04, 0x1e
        /*009e*/ 	.short	(.L_1935 - .L_1934)
.L_1934:
        /*00a0*/ 	.word	0x00000000


	//----- nvinfo : EIATTR_CBANK_PARAM_SIZE
	.align		4
.L_1935:
        /*00a4*/ 	.byte	0x03, 0x19
        /*00a6*/ 	.short	0x0128


	//----- nvinfo : EIATTR_PARAM_CBANK
	.align		4
        /*00a8*/ 	.byte	0x04, 0x0a
        /*00aa*/ 	.short	(.L_1937 - .L_1936)
	.align		4
.L_1936:
        /*00ac*/ 	.word	index@(.nv.constant0._ZN10layer_norm13ln_bwd_kernelINS_13Kernel_traitsIf13__nv_bfloat16S2_S2_fjLj2048ELj1ELj1ELj4ELj16ENS_18Kernel_traits_baseILj2048EfS2_S2_S2_fjLj128EEEEELb0ELb0ELb0ELb1EEEvNS_9BwdParamsE)
        /*00b0*/ 	.short	0x0380
        /*00b2*/ 	.short	0x0128


	//----- nvinfo : EIATTR_SW_WAR
	.align		4
.L_1937:
        /*00b4*/ 	.byte	0x04, 0x36
        /*00b6*/ 	.short	(.L_1939 - .L_1938)
.L_1938:
        /*00b8*/ 	.word	0x00000008
.L_1939:


//--------------------- .nv.info._ZN10layer_norm13ln_bwd_kernelINS_13Kernel_traitsIf13__nv_bfloat16S2_S2_fjLj2048ELj1ELj1ELj4ELj16ENS_18Kernel_traits_baseILj2048EfS2_S2_S2_fjLj128EEEEELb0ELb0ELb1ELb0EEEvNS_9BwdParamsE --------------------------
	.section	.nv.info._ZN10layer_norm13ln_bwd_kernelINS_13Kernel_traitsIf13__nv_bfloat16S2_S2_fjLj2048ELj1ELj1ELj4ELj16ENS_18Kernel_traits_baseILj2048EfS2_S2_S2_fjLj128EEEEELb0ELb0ELb1ELb0EEEvNS_9BwdParamsE,"",@"SHT_CUDA_INFO"
	.sectionflags	@""
	.align	4


	//----- nvinfo : EIATTR_CUDA_API_VERSION
	.align		4
        /*0000*/ 	.byte	0x04, 0x37
        /*0002*/ 	.short	(.L_1941 - .L_1940)
.L_1940:
        /*0004*/ 	.word	0x00000082


	//----- nvinfo : EIATTR_KPARAM_INFO
	.align		4
.L_1941:
        /*0008*/ 	.byte	0x04, 0x17
        /*000a*/ 	.short	(.L_1943 - .L_1942)
.L_1942:
        /*000c*/ 	.word	0x00000000
        /*0010*/ 	.short	0x0000
        /*0012*/ 	.short	0x0000
        /*0014*/ 	.byte	0x00, 0xf0, 0xa1, 0x04


	//----- nvinfo : EIATTR_SPARSE_MMA_MASK
	.align		4
.L_1943:
        /*0018*/ 	.byte	0x03, 0x50
        /*001a*/ 	.short	0x0000


	//----- nvinfo : EIATTR_MAXREG_COUNT
	.align		4
        /*001c*/ 	.byte	0x03, 0x1b
        /*001e*/ 	.short	0x00ff


	//----- nvinfo : EIATTR_NUM_BARRIERS
	.align		4
        /*0020*/ 	.byte	0x02, 0x4c
        /*0022*/ 	.byte	0x01
	.zero		1


	//----- nvinfo : EIATTR_MERCURY_ISA_VERSION
	.align		4
        /*0024*/ 	.byte	0x03, 0x5f
        /*0026*/ 	.short	0x0101


	//----- nvinfo : EIATTR_COOP_GROUP_MASK_REGIDS
	.align		4
        /*0028*/ 	.byte	0x04, 0x29
        /*002a*/ 	.short	(.L_1945 - .L_1944)


	//   ....[0]....
.L_1944:
        /*002c*/ 	.word	0xffffffff


	//   ....[1]....
        /*0030*/ 	.word	0xffffffff


	//   ....[2]....
        /*0034*/ 	.word	0xffffffff


	//   ....[3]....
        /*0038*/ 	.word	0xffffffff


	//   ....[4]....
        /*003c*/ 	.word	0xffffffff


	//   ....[5]....
        /*0040*/ 	.word	0xffffffff


	//   ....[6]....
        /*0044*/ 	.word	0xffffffff


	//   ....[7]....
        /*0048*/ 	.word	0xffffffff


	//   ....[8]....
        /*004c*/ 	.word	0xffffffff


	//   ....[9]....
        /*0050*/ 	.word	0xffffffff


	//----- nvinfo : EIATTR_COOP_GROUP_INSTR_OFFSETS
	.align		4
.L_1945:
        /*0054*/ 	.byte	0x04, 0x28
        /*0056*/ 	.short	(.L_1947 - .L_1946)


	//   ....[0]....
.L_1946:
        /*0058*/ 	.word	0x00001340


	//   ....[1]....
        /*005c*/ 	.word	0x00001360


	//   ....[2]....
        /*0060*/ 	.word	0x000013a0


	//   ....[3]....
        /*0064*/ 	.word	0x000013b0


	//   ....[4]....
        /*0068*/ 	.word	0x000013f0


	//   ....[5]....
        /*006c*/ 	.word	0x00001400


	//   ....[6]....
        /*0070*/ 	.word	0x00001430


	//   ....[7]....
        /*0074*/ 	.word	0x00001440


	//   ....[8]....
        /*0078*/ 	.word	0x00001470


	//   ....[9]....
        /*007c*/ 	.word	0x00001480


	//----- nvinfo : EIATTR_VRC_CTA_INIT_COUNT
	.align		4
.L_1947:
        /*0080*/ 	.byte	0x02, 0x4a
	.zero		1
	.zero		1


	//----- nvinfo : EIATTR_EXIT_INSTR_OFFSETS
	.align		4
        /*0084*/ 	.byte	0x04, 0x1c
        /*0086*/ 	.short	(.L_1949 - .L_1948)


	//   ....[0]....
.L_1948:
        /*0088*/ 	.word	0x00003ef0


	//   ....[1]....
        /*008c*/ 	.word	0x00003f90


	//----- nvinfo : EIATTR_MAX_THREADS
	.align		4
.L_1949:
        /*0090*/ 	.byte	0x04, 0x05
        /*0092*/ 	.short	(.L_1951 - .L_1950)
.L_1950:
        /*0094*/ 	.word	0x00000080
        /*0098*/ 	.word	0x00000001
        /*009c*/ 	.word	0x00000001


	//----- nvinfo : EIATTR_CRS_STACK_SIZE
	.align		4
.L_1951:
        /*00a0*/ 	.byte	0x04, 0x1e
        /*00a2*/ 	.short	(.L_1953 - .L_1952)
.L_1952:
        /*00a4*/ 	.word	0x00000000


	//----- nvinfo : EIATTR_CBANK_PARAM_SIZE
	.align		4
.L_1953:
        /*00a8*/ 	.byte	0x03, 0x19
        /*00aa*/ 	.short	0x0128


	//----- nvinfo : EIATTR_PARAM_CBANK
	.align		4
        /*00ac*/ 	.byte	0x04, 0x0a
        /*00ae*/ 	.short	(.L_1955 - .L_1954)
	.align		4
.L_1954:
        /*00b0*/ 	.word	index@(.nv.constant0._ZN10layer_norm13ln_bwd_kernelINS_13Kernel_traitsIf13__nv_bfloat16S2_S2_fjLj2048ELj1ELj1ELj4ELj16ENS_18Kernel_traits_baseILj2048EfS2_S2_S2_fjLj128EEEEELb0ELb0ELb1ELb0EEEvNS_9BwdParamsE)
        /*00b4*/ 	.short	0x0380
        /*00b6*/ 	.short	0x0128


	//----- nvinfo : EIATTR_SW_WAR
	.align		4
.L_1955:
        /*00b8*/ 	.byte	0x04, 0x36
        /*00ba*/ 	.short	(.L_1957 - .L_1956)
.L_1956:
        /*00bc*/ 	.word	0x00000008
.L_1957:


//--------------------- .nv.info._ZN10layer_norm13ln_bwd_kernelINS_13Kernel_traitsIf13__nv_bfloat16S2_S2_fjLj2048ELj1ELj1ELj4ELj16ENS_18Kernel_traits_baseILj2048EfS2_S2_S2_fjLj128EEEEELb0ELb0ELb1ELb1EEEvNS_9BwdParamsE --------------------------
	.section	.nv.info._ZN10layer_norm13ln_bwd_kernelINS_13Kernel_traitsIf13__nv_bfloat16S2_S2_fjLj2048ELj1ELj1ELj4ELj16ENS_18Kernel_traits_baseILj2048EfS2_S2_S2_fjLj128EEEEELb0ELb0ELb1ELb1EEEvNS_9BwdParamsE,"",@"SHT_CUDA_INFO"
	.sectionflags	@""
	.align	4


	//----- nvinfo : EIATTR_CUDA_API_VERSION
	.align		4
        /*0000*/ 	.byte	0x04, 0x37
        /*0002*/ 	.short	(.L_1959 - .L_1958)
.L_1958:
        /*0004*/ 	.word	0x00000082


	//----- nvinfo : EIATTR_KPARAM_INFO
	.align		4
.L_1959:
        /*0008*/ 	.byte	0x04, 0x17
        /*000a*/ 	.short	(.L_1961 - .L_1960)
.L_1960:
        /*000c*/ 	.word	0x00000000
        /*0010*/ 	.short	0x0000
        /*0012*/ 	.short	0x0000
        /*0014*/ 	.byte	0x00, 0xf0, 0xa1, 0x04


	//----- nvinfo : EIATTR_SPARSE_MMA_MASK
	.align		4
.L_1961:
        /*0018*/ 	.byte	0x03, 0x50
        /*001a*/ 	.short	0x0000


	//----- nvinfo : EIATTR_MAXREG_COUNT
	.align		4
        /*001c*/ 	.byte	0x03, 0x1b
        /*001e*/ 	.short	0x00ff


	//----- nvinfo : EIATTR_NUM_BARRIERS
	.align		4
        /*0020*/ 	.byte	0x02, 0x4c
        /*0022*/ 	.byte	0x01
	.zero		1


	//----- nvinfo : EIATTR_MERCURY_ISA_VERSION
	.align		4
        /*0024*/ 	.byte	0x03, 0x5f
        /*0026*/ 	.short	0x0101


	//----- nvinfo : EIATTR_COOP_GROUP_MASK_REGIDS
	.align		4
        /*0028*/ 	.byte	0x04, 0x29
        /*002a*/ 	.short	(.L_1963 - .L_1962)


	//   ....[0]....
.L_1962:
        /*002c*/ 	.word	0xffffffff


	//   ....[1]....
        /*0030*/ 	.word	0xffffffff


	//   ....[2]....
        /*0034*/ 	.word	0xffffffff


	//   ....[3]....
        /*0038*/ 	.word	0xffffffff


	//   ....[4]....
        /*003c*/ 	.word	0xffffffff


	//   ....[5]....
        /*0040*/ 	.word	0xffffffff


	//   ....[6]....
        /*0044*/ 	.word	0xffffffff


	//   ....[7]....
        /*0048*/ 	.word	0xffffffff


	//   ....[8]....
        /*004c*/ 	.word	0xffffffff


	//   ....[9]....
        /*0050*/ 	.word	0xffffffff


	//----- nvinfo : EIATTR_COOP_GROUP_INSTR_OFFSETS
	.align		4
.L_1963:
        /*0054*/ 	.byte	0x04, 0x28
        /*0056*/ 	.short	(.L_1965 - .L_1964)


	//   ....[0]....
.L_1964:
        /*0058*/ 	.word	0x00001050


	//   ....[1]....
        /*005c*/ 	.word	0x00001070


	//   ....[2]....
        /*0060*/ 	.word	0x000010a0


	//   ....[3]....
        /*0064*/ 	.word	0x000010b0


	//   ....[4]....
        /*0068*/ 	.word	0x000010e0


	//   ....[5]....
        /*006c*/ 	.word	0x000010f0


	//   ....[6]....
        /*0070*/ 	.word	0x00001120


	//   ....[7]....
        /*0074*/ 	.word	0x00001130


	//   ....[8]....
        /*0078*/ 	.word	0x00001170


	//   ....[9]....
        /*007c*/ 	.word	0x00001180


	//----- nvinfo : EIATTR_VRC_CTA_INIT_COUNT
	.align		4
.L_1965:
        /*0080*/ 	.byte	0x02, 0x4a
	.zero		1
	.zero		1


	//----- nvinfo : EIATTR_EXIT_INSTR_OFFSETS
	.align		4
        /*0084*/ 	.byte	0x04, 0x1c
        /*0086*/ 	.short	(.L_1967 - .L_1966)


	//   ....[0]....
.L_1966:
        /*0088*/ 	.word	0x00003b80


	//----- nvinfo : EIATTR_MAX_THREADS
	.align		4
.L_1967:
        /*008c*/ 	.byte	0x04, 0x05
        /*008e*/ 	.short	(.L_1969 - .L_1968)
.L_1968:
        /*0090*/ 	.word	0x00000080
        /*0094*/ 	.word	0x00000001
        /*0098*/ 	.word	0x00000001


	//----- nvinfo : EIATTR_CRS_STACK_SIZE
	.align		4
.L_1969:
        /*009c*/ 	.byte	0x04, 0x1e
        /*009e*/ 	.short	(.L_1971 - .L_1970)
.L_1970:
        /*00a0*/ 	.word	0x00000000


	//----- nvinfo : EIATTR_CBANK_PARAM_SIZE
	.align		4
.L_1971:
        /*00a4*/ 	.byte	0x03, 0x19
        /*00a6*/ 	.short	0x0128


	//----- nvinfo : EIATTR_PARAM_CBANK
	.align		4
        /*00a8*/ 	.byte	0x04, 0x0a
        /*00aa*/ 	.short	(.L_1973 - .L_1972)
	.align		4
.L_1972:
        /*00ac*/ 	.word	index@(.nv.constant0._ZN10layer_norm13ln_bwd_kernelINS_13Kernel_traitsIf13__nv_bfloat16S2_S2_fjLj2048ELj1ELj1ELj4ELj16ENS_18Kernel_traits_baseILj2048EfS2_S2_S2_fjLj128EEEEELb0ELb0ELb1ELb1EEEvNS_9BwdParamsE)
        /*00b0*/ 	.short	0x0380
        /*00b2*/ 	.short	0x0128


	//----- nvinfo : EIATTR_SW_WAR
	.align		4
.L_1973:
        /*00b4*/ 	.byte	0x04, 0x36
        /*00b6*/ 	.short	(.L_1975 - .L_1974)
.L_1974:
        /*00b8*/ 	.word	0x00000008
.L_1975:


//--------------------- .nv.info._ZN10layer_norm13ln_bwd_kernelINS_13Kernel_traitsIf13__nv_bfloat16S2_S2_fjLj2048ELj1ELj1ELj4ELj16ENS_18Kernel_traits_baseILj2048EfS2_S2_S2_fjLj128EEEEELb0ELb1ELb0ELb0EEEvNS_9BwdParamsE --------------------------
	.section	.nv.info._ZN10layer_norm13ln_bwd_kernelINS_13Kernel_traitsIf13__nv_bfloat16S2_S2_fjLj2048ELj1ELj1ELj4ELj16ENS_18Kernel_traits_baseILj2048EfS2_S2_S2_fjLj128EEEEELb0ELb1ELb0ELb0EEEvNS_9BwdParamsE,"",@"SHT_CUDA_INFO"
	.sectionflags	@""
	.align	4


	//----- nvinfo : EIATTR_CUDA_API_VERSION
	.align		4
        /*0000*/ 	.byte	0x04, 0x37
        /*0002*/ 	.short	(.L_1977 - .L_1976)
.L_1976:
        /*0004*/ 	.word	0x00000082


	//----- nvinfo : EIATTR_KPARAM_INFO
	.align		4
.L_1977:
        /*0008*/ 	.byte	0x04, 0x17
        /*000a*/ 	.short	(.L_1979 - .L_1978)
.L_1978:
        /*000c*/ 	.word	0x00000000
        /*0010*/ 	.short	0x0000
        /*0012*/ 	.short	0x0000
        /*0014*/ 	.byte	0x00, 0xf0, 0xa1, 0x04


	//----- nvinfo : EIATTR_SPARSE_MMA_MASK
	.align		4
.L_1979:
        /*0018*/ 	.byte	0x03, 0x50
        /*001a*/ 	.short	0x0000


	//----- nvinfo : EIATTR_MAXREG_COUNT
	.align		4
        /*001c*/ 	.byte	0x03, 0x1b
        /*001e*/ 	.short	0x00ff


	//----- nvinfo : EIATTR_NUM_BARRIERS
	.align		4
        /*0020*/ 	.byte	0x02, 0x4c
        /*0022*/ 	.byte	0x01
	.zero		1


	//----- nvinfo : EIATTR_MERCURY_ISA_VERSION
	.align		4
        /*0024*/ 	.byte	0x03, 0x5f
        /*0026*/ 	.short	0x0101


	//----- nvinfo : EIATTR_COOP_GROUP_MASK_REGIDS
	.align		4
        /*0028*/ 	.byte	0x04, 0x29
        /*002a*/ 	.short	(.L_1981 - .L_1980)


	//   ....[0]....
.L_1980:
        /*002c*/ 	.word	0xffffffff


	//   ....[1]....
        /*0030*/ 	.word	0xffffffff


	//   ....[2]....
        /*0034*/ 	.word	0xffffffff


	//   ....[3]....
        /*0038*/ 	.word	0xffffffff


	//   ....[4]....
        /*003c*/ 	.word	0xffffffff


	//   ....[5]....
        /*0040*/ 	.word	0xffffffff


	//   ....[6]....
        /*0044*/ 	.word	0xffffffff


	//   ....[7]....
        /*0048*/ 	.word	0xffffffff


	//   ....[8]....
        /*004c*/ 	.word	0xffffffff


	//   ....[9]....
        /*0050*/ 	.word	0xffffffff


	//----- nvinfo : EIATTR_COOP_GROUP_INSTR_OFFSETS
	.align		4
.L_1981:
        /*0054*/ 	.byte	0x04, 0x28
        /*0056*/ 	.short	(.L_1983 - .L_1982)


	//   ....[0]....
.L_1982:
        /*0058*/ 	.word	0x000012b0


	//   ....[1]....
        /*005c*/ 	.word	0x000012e0


	//   ....[2]....
        /*0060*/ 	.word	0x00001310


	//   ....[3]....
        /*0064*/ 	.word	0x00001320


	//   ....[4]....
        /*0068*/ 	.word	0x00001350


	//   ....[5]....
        /*006c*/ 	.word	0x00001360


	//   ....[6]....
        /*0070*/ 	.word	0x00001390


	//   ....[7]....
        /*0074*/ 	.word	0x000013a0


	//   ....[8]....
        /*0078*/ 	.word	0x000013d0


	//   ....[9]....
        /*007c*/ 	.word	0x000013e0


	//----- nvinfo : EIATTR_VRC_CTA_INIT_COUNT
	.align		4
.L_1983:
        /*0080*/ 	.byte	0x02, 0x4a
	.zero		1
	.zero		1


	//----- nvinfo : EIATTR_EXIT_INSTR_OFFSETS
	.align		4
        /*0084*/ 	.byte	0x04, 0x1c
        /*0086*/ 	.short	(.L_1985 - .L_1984)


	//   ....[0]....
.L_1984:
        /*0088*/ 	.word	0x000040c0


	//   ....[1]....
        /*008c*/ 	.word	0x00004190


	//----- nvinfo : EIATTR_MAX_THREADS
	.align		4
.L_1985:
        /*0090*/ 	.byte	0x04, 0x05
        /*0092*/ 	.short	(.L_1987 - .L_1986)
.L_1986:
        /*0094*/ 	.word	0x00000080
        /*0098*/ 	.word	0x00000001
        /*009c*/ 	.word	0x00000001


	//----- nvinfo : EIATTR_CRS_STACK_SIZE
	.align		4
.L_1987:
        /*00a0*/ 	.byte	0x04, 0x1e
        /*00a2*/ 	.short	(.L_1989 - .L_1988)
.L_1988:
        /*00a4*/ 	.word	0x00000000


	//----- nvinfo : EIATTR_CBANK_PARAM_SIZE
	.align		4
.L_1989:
        /*00a8*/ 	.byte	0x03, 0x19
        /*00aa*/ 	.short	0x0128


	//----- nvinfo : EIATTR_PARAM_CBANK
	.align		4
        /*00ac*/ 	.byte	0x04, 0x0a
        /*00ae*/ 	.short	(.L_1991 - .L_1990)
	.align		4
.L_1990:
        /*00b0*/ 	.word	index@(.nv.constant0._ZN10layer_norm13ln_bwd_kernelINS_13Kernel_traitsIf13__nv_bfloat16S2_S2_fjLj2048ELj1ELj1ELj4ELj16ENS_18Kernel_traits_baseILj2048EfS2_S2_S2_fjLj128EEEEELb0ELb1ELb0ELb0EEEvNS_9BwdParamsE)
        /*00b4*/ 	.short	0x0380
        /*00b6*/ 	.short	0x0128


	//----- nvinfo : EIATTR_SW_WAR
	.align		4
.L_1991:
        /*00b8*/ 	.byte	0x04, 0x36
        /*00ba*/ 	.short	(.L_1993 - .L_1992)
.L_1992:
        /*00bc*/ 	.word	0x00000008
.L_1993:


//--------------------- .nv.info._ZN10layer_norm13ln_bwd_kernelINS_13Kernel_traitsIf13__nv_bfloat16S2_S2_fjLj2048ELj1ELj1ELj4ELj16ENS_18Kernel_traits_baseILj2048EfS2_S2_S2_fjLj128EEEEELb0ELb1ELb0ELb1EEEvNS_9BwdParamsE --------------------------
	.section	.nv.info._ZN10layer_norm13ln_bwd_kernelINS_13Kernel_traitsIf13__nv_bfloat16S2_S2_fjLj2048ELj1ELj1ELj4ELj16ENS_18Kernel_traits_baseILj2048EfS2_S2_S2_fjLj128EEEEELb0ELb1ELb0ELb1EEEvNS_9BwdParamsE,"",@"SHT_CUDA_INFO"
	.sectionflags	@""
	.align	4


	//----- nvinfo : EIATTR_CUDA_API_VERSION
	.align		4
        /*0000*/ 	.byte	0x04, 0x37
        /*0002*/ 	.short	(.L_1995 - .L_1994)
.L_1994:
        /*0004*/ 	.word	0x00000082


	//----- nvinfo : EIATTR_KPARAM_INFO
	.align		4
.L_1995:
        /*0008*/ 	.byte	0x04, 0x17
        /*000a*/ 	.short	(.L_1997 - .L_1996)
.L_1996:
        /*000c*/ 	.word	0x00000000
        /*0010*/ 	.short	0x0000
        /*0012*/ 	.short	0x0000
        /*0014*/ 	.byte	0x00, 0xf0, 0xa1, 0x04


	//----- nvinfo : EIATTR_SPARSE_MMA_MASK
	.align		4
.L_1997:
        /*0018*/ 	.byte	0x03, 0x50
        /*001a*/ 	.short	0x0000


	//----- nvinfo : EIATTR_MAXREG_COUNT
	.align		4
        /*001c*/ 	.byte	0x03, 0x1b
        /*001e*/ 	.short	0x00ff


	//----- nvinfo : EIATTR_NUM_BARRIERS
	.align		4
        /*0020*/ 	.byte	0x02, 0x4c
        /*0022*/ 	.byte	0x01
	.zero		1


	//----- nvinfo : EIATTR_MERCURY_ISA_VERSION
	.align		4
        /*0024*/ 	.byte	0x03, 0x5f
        /*0026*/ 	.short	0x0101


	//----- nvinfo : EIATTR_COOP_GROUP_MASK_REGIDS
	.align		4
        /*0028*/ 	.byte	0x04, 0x29
        /*002a*/ 	.short	(.L_1999 - .L_1998)


	//   ....[0]....
.L_1998:
        /*002c*/ 	.word	0xffffffff


	//   ....[1]....
        /*0030*/ 	.word	0xffffffff


	//   ....[2]....
        /*0034*/ 	.word	0xffffffff


	//   ....[3]....
        /*0038*/ 	.word	0xffffffff


	//   ....[4]....
        /*003c*/ 	.word	0xffffffff


	//   ....[5]....
        /*0040*/ 	.word	0xffffffff


	//   ....[6]....
        /*0044*/ 	.word	0xffffffff


	//   ....[7]....
        /*0048*/ 	.word	0xffffffff


	//   ....[8]....
        /*004c*/ 	.word	0xffffffff


	//   ....[9]....
        /*0050*/ 	.word	0xffffffff


	//----- nvinfo : EIATTR_COOP_GROUP_INSTR_OFFSETS
	.align		4
.L_1999:
        /*0054*/ 	.byte	0x04, 0x28
        /*0056*/ 	.short	(.L_2001 - .L_2000)


	//   ....[0]....
.L_2000:
        /*0058*/ 	.word	0x00000f10


	//   ....[1]....
        /*005c*/ 	.word	0x00000f20


	//   ....[2]....
        /*0060*/ 	.word	0x00000f50


	//   ....[3]....
        /*0064*/ 	.word	0x00000f60


	//   ....[4]....
        /*0068*/ 	.word	0x00000f90


	//   ....[5]....
        /*006c*/ 	.word	0x00000fa0


	//   ....[6]....
        /*0070*/ 	.word	0x00000fd0


	//   ....[7]....
        /*0074*/ 	.word	0x00000fe0


	//   ....[8]....
        /*0078*/ 	.word	0x00001010


	//   ....[9]....
        /*007c*/ 	.word	0x00001020


	//----- nvinfo : EIATTR_VRC_CTA_INIT_COUNT
	.align		4
.L_2001:
        /*0080*/ 	.byte	0x02, 0x4a
	.zero		1
	.zero		1


	//----- nvinfo : EIATTR_EXIT_INSTR_OFFSETS
	.align		4
        /*0084*/ 	.byte	0x04, 0x1c
        /*0086*/ 	.short	(.L_2003 - .L_2002)


	//   ....[0]....
.L_2002:
        /*0088*/ 	.word	0x00004140


	//----- nvinfo : EIATTR_MAX_THREADS
	.align		4
.L_2003:
        /*008c*/ 	.byte	0x04, 0x05
        /*008e*/ 	.short	(.L_2005 - .L_2004)
.L_2004:
        /*0090*/ 	.word	0x00000080
        /*0094*/ 	.word	0x00000001
        /*0098*/ 	.word	0x00000001


	//----- nvinfo : EIATTR_CRS_STACK_SIZE
	.align		4
.L_2005:
        /*009c*/ 	.byte	0x04, 0x1e
        /*009e*/ 	.short	(.L_2007 - .L_2006)
.L_2006:
        /*00a0*/ 	.word	0x00000000


	//----- nvinfo : EIATTR_CBANK_PARAM_SIZE
	.align		4
.L_2007:
        /*00a4*/ 	.byte	0x03, 0x19
        /*00a6*/ 	.short	0x0128


	//----- nvinfo : EIATTR_PARAM_CBANK
	.align		4
        /*00a8*/ 	.byte	0x04, 0x0a
        /*00aa*/ 	.short	(.L_2009 - .L_2008)
	.align		4
.L_2008:
        /*00ac*/ 	.word	index@(.nv.constant0._ZN10layer_norm13ln_bwd_kernelINS_13Kernel_traitsIf13__nv_bfloat16S2_S2_fjLj2048ELj1ELj1ELj4ELj16ENS_18Kernel_traits_baseILj2048EfS2_S2_S2_fjLj128EEEEELb0ELb1ELb0ELb1EEEvNS_9BwdParamsE)
        /*00b0*/ 	.short	0x0380
        /*00b2*/ 	.short	0x0128


	//----- nvinfo : EIATTR_SW_WAR
	.align		4
.L_2009:
        /*00b4*/ 	.byte	0x04, 0x36
        /*00b6*/ 	.short	(.L_2011 - .L_2010)
.L_2010:
        /*00b8*/ 	.word	0x00000008
.L_2011:


//--------------------- .nv.info._ZN10layer_norm13ln_bwd_kernelINS_13Kernel_traitsIf13__nv_bfloat16S2_S2_fjLj2048ELj1ELj1ELj4ELj16ENS_18Kernel_traits_baseILj2048EfS2_S2_S2_fjLj128EEEEELb0ELb1ELb1ELb0EEEvNS_9BwdParamsE --------------------------
	.section	.nv.info._ZN10layer_norm13ln_bwd_kernelINS_13Kernel_traitsIf13__nv_bfloat16S2_S2_fjLj2048ELj1ELj1ELj4ELj16ENS_18Kernel_traits_baseILj2048EfS2_S2_S2_fjLj128EEEEELb0ELb1ELb1ELb0EEEvNS_9BwdParamsE,"",@"SHT_CUDA_INFO"
	.sectionflags	@""
	.align	4


	//----- nvinfo : EIATTR_CUDA_API_VERSION
	.align		4
        /*0000*/ 	.byte	0x04, 0x37
        /*0002*/ 	.short	(.L_2013 - .L_2012)
.L_2012:
        /*0004*/ 	.word	0x00000082


	//----- nvinfo : EIATTR_KPARAM_INFO
	.align		4
.L_2013:
        /*0008*/ 	.byte	0x04, 0x17
        /*000a*/ 	.short	(.L_2015 - .L_2014)
.L_2014:
        /*000c*/ 	.word	0x00000000
        /*0010*/ 	.short	0x0000
        /*0012*/ 	.short	0x0000
        /*0014*/ 	.byte	0x00, 0xf0, 0xa1, 0x04


	//----- nvinfo : EIATTR_SPARSE_MMA_MASK
	.align		4
.L_2015:
        /*0018*/ 	.byte	0x03, 0x50
        /*001a*/ 	.short	0x0000


	//----- nvinfo : EIATTR_MAXREG_COUNT
	.align		4
        /*001c*/ 	.byte	0x03, 0x1b
        /*001e*/ 	.short	0x00ff


	//----- nvinfo : EIATTR_NUM_BARRIERS
	.align		4
        /*0020*/ 	.byte	0x02, 0x4c
        /*0022*/ 	.byte	0x01
	.zero		1


	//----- nvinfo : EIATTR_MERCURY_ISA_VERSION
	.align		4
        /*0024*/ 	.byte	0x03, 0x5f
        /*0026*/ 	.short	0x0101


	//----- nvinfo : EIATTR_COOP_GROUP_MASK_REGIDS
	.align		4
        /*0028*/ 	.byte	0x04, 0x29
        /*002a*/ 	.short	(.L_2017 - .L_2016)


	//   ....[0]....
.L_2016:
        /*002c*/ 	.word	0xffffffff


	//   ....[1]....
        /*0030*/ 	.word	0xffffffff


	//   ....[2]....
        /*0034*/ 	.word	0xffffffff


	//   ....[3]....
        /*0038*/ 	.word	0xffffffff


	//   ....[4]....
        /*003c*/ 	.word	0xffffffff


	//   ....[5]....
        /*0040*/ 	.word	0xffffffff


	//   ....[6]....
        /*0044*/ 	.word	0xffffffff


	//   ....[7]....
        /*0048*/ 	.word	0xffffffff


	//   ....[8]....
        /*004c*/ 	.word	0xffffffff


	//   ....[9]....
        /*0050*/ 	.word	0xffffffff


	//----- nvinfo : EIATTR_COOP_GROUP_INSTR_OFFSETS
	.align		4
.L_2017:
        /*0054*/ 	.byte	0x04, 0x28
        /*0056*/ 	.short	(.L_2019 - .L_2018)


	//   ....[0]....
.L_2018:
        /*0058*/ 	.word	0x000015a0


	//   ....[1]....
        /*005c*/ 	.word	0x000015e0


	//   ....[2]....
        /*0060*/ 	.word	0x00001690


	//   ....[3]....
        /*0064*/ 	.word	0x000016a0


	//   ....[4]....
        /*0068*/ 	.word	0x000016e0


	//   ....[5]....
        /*006c*/ 	.word	0x00001700


	//   ....[6]....
        /*0070*/ 	.word	0x00001790


	//   ....[7]....
        /*0074*/ 	.word	0x000017a0


	//   ....[8]....
        /*0078*/ 	.word	0x000017f0


	//   ....[9]....
        /*007c*/ 	.word	0x00001800


	//----- nvinfo : EIATTR_VRC_CTA_INIT_COUNT
	.align		4
.L_2019:
        /*0080*/ 	.byte	0x02, 0x4a
	.zero		1
	.zero		1


	//----- nvinfo : EIATTR_EXIT_INSTR_OFFSETS
	.align		4
        /*0084*/ 	.byte	0x04, 0x1c
        /*0086*/ 	.short	(.L_2021 - .L_2020)


	//   ....[0]....
.L_2020:
        /*0088*/ 	.word	0x00004e60


	//   ....[1]....
        /*008c*/ 	.word	0x00004f30


	//----- nvinfo : EIATTR_MAX_THREADS
	.align		4
.L_2021:
        /*0090*/ 	.byte	0x04, 0x05
        /*0092*/ 	.short	(.L_2023 - .L_2022)
.L_2022:
        /*0094*/ 	.word	0x00000080
        /*0098*/ 	.word	0x00000001
        /*009c*/ 	.word	0x00000001


	//----- nvinfo : EIATTR_CRS_STACK_SIZE
	.align		4
.L_2023:
        /*00a0*/ 	.byte	0x04, 0x1e
        /*00a2*/ 	.short	(.L_2025 - .L_2024)
.L_2024:
        /*00a4*/ 	.word	0x00000000


	//----- nvinfo : EIATTR_CBANK_PARAM_SIZE
	.align		4
.L_2025:
        /*00a8*/ 	.byte	0x03, 0x19
        /*00aa*/ 	.short	0x0128


	//----- nvinfo : EIATTR_PARAM_CBANK
	.align		4
        /*00ac*/ 	.byte	0x04, 0x0a
        /*00ae*/ 	.short	(.L_2027 - .L_2026)
	.align		4
.L_2026:
        /*00b0*/ 	.word	index@(.nv.constant0._ZN10layer_norm13ln_bwd_kernelINS_13Kernel_traitsIf13__nv_bfloat16S2_S2_fjLj2048ELj1ELj1ELj4ELj16ENS_18Kernel_traits_baseILj2048EfS2_S2_S2_fjLj128EEEEELb0ELb1ELb1ELb0EEEvNS_9BwdParamsE)
        /*00b4*/ 	.short	0x0380
        /*00b6*/ 	.short	0x0128


	//----- nvinfo : EIATTR_SW_WAR
	.align		4
.L_2027:
        /*00b8*/ 	.byte	0x04, 0x36
        /*00ba*/ 	.short	(.L_2029 - .L_2028)
.L_2028:
        /*00bc*/ 	.word	0x00000008
.L_2029:


//--------------------- .nv.info._ZN10layer_norm13ln_bwd_kernelINS_13Kernel_traitsIf13__nv_bfloat16S2_S2_fjLj2048ELj1ELj1ELj4ELj16ENS_18Kernel_traits_baseILj2048EfS2_S2_S2_fjLj128EEEEELb0ELb1ELb1ELb1EEEvNS_9BwdParamsE --------------------------
	.section	.nv.info._ZN10layer_norm13ln_bwd_kernelINS_13Kernel_traitsIf13__nv_bfloat16S2_S2_fjLj2048ELj1ELj1ELj4ELj16ENS_18Kernel_traits_baseILj2048EfS2_S2_S2_fjLj128EEEEELb0ELb1ELb1ELb1EEEvNS_9BwdParamsE,"",@"SHT_CUDA_INFO"
	.sectionflags	@""
	.align	4


	//----- nvinfo : EIATTR_CUDA_API_VERSION
	.align		4
        /*0000*/ 	.byte	0x04, 0x37
        /*0002*/ 	.short	(.L_2031 - .L_2030)
.L_2030:
        /*0004*/ 	.word	0x00000082


	//----- nvinfo : EIATTR_KPARAM_INFO
	.align		4
.L_2031:
        /*0008*/ 	.byte	0x04, 0x17
        /*000a*/ 	.short	(.L_2033 - .L_2032)
.L_2032:
        /*000c*/ 	.word	0x00000000
        /*0010*/ 	.short	0x0000
        /*0012*/ 	.short	0x0000
        /*0014*/ 	.byte	0x00, 0xf0, 0xa1, 0x04


	//----- nvinfo : EIATTR_SPARSE_MMA_MASK
	.align		4
.L_2033:
        /*0018*/ 	.byte	0x03, 0x50
        /*001a*/ 	.short	0x0000


	//----- nvinfo : EIATTR_MAXREG_COUNT
	.align		4
        /*001c*/ 	.byte	0x03, 0x1b
        /*001e*/ 	.short	0x00ff


	//----- nvinfo : EIATTR_NUM_BARRIERS
	.align		4
        /*0020*/ 	.byte	0x02, 0x4c
        /*0022*/ 	.byte	0x01
	.zero		1


	//----- nvinfo : EIATTR_MERCURY_ISA_VERSION
	.align		4
        /*0024*/ 	.byte	0x03, 0x5f
        /*0026*/ 	.short	0x0101


	//----- nvinfo : EIATTR_COOP_GROUP_MASK_REGIDS
	.align		4
        /*0028*/ 	.byte	0x04, 0x29
        /*002a*/ 	.short	(.L_2035 - .L_2034)


	//   ....[0]....
.L_2034:
        /*002c*/ 	.word	0xffffffff


	//   ....[1]....
        /*0030*/ 	.word	0xffffffff


	//   ....[2]....
        /*0034*/ 	.word	0xffffffff


	//   ....[3]....
        /*0038*/ 	.word	0xffffffff


	//   ....[4]....
        /*003c*/ 	.word	0xffffffff


	//   ....[5]....
        /*0040*/ 	.word	0xffffffff


	//   ....[6]....
        /*0044*/ 	.word	0xffffffff


	//   ....[7]....
        /*0048*/ 	.word	0xffffffff


	//   ....[8]....
        /*004c*/ 	.word	0xffffffff


	//   ....[9]....
        /*0050*/ 	.word	0xffffffff


	//----- nvinfo : EIATTR_COOP_GROUP_INSTR_OFFSETS
	.align		4
.L_2035:
        /*0054*/ 	.byte	0x04, 0x28
        /*0056*/ 	.short	(.L_2037 - .L_2036)


	//   ....[0]....
.L_2036:
        /*0058*/ 	.word	0x00001220


	//   ....[1]....
        /*005c*/ 	.word	0x00001260


	//   ....[2]....
        /*0060*/ 	.word	0x00001330


	//   ....[3]....
        /*0064*/ 	.word	0x00001340


	//   ....[4]....
        /*0068*/ 	.word	0x00001370


	//   ....[5]....
        /*006c*/ 	.word	0x00001380


	//   ....[6]....
        /*0070*/ 	.word	0x000013c0


	//   ....[7]....
        /*0074*/ 	.word	0x000013d0


	//   ....[8]....
        /*0078*/ 	.word	0x00001410


	//   ....[9]....
        /*007c*/ 	.word	0x00001440


	//----- nvinfo : EIATTR_VRC_CTA_INIT_COUNT
	.align		4
.L_2037:
        /*0080*/ 	.byte	0x02, 0x4a
	.zero		1
	.zero		1


	//----- nvinfo : EIATTR_EXIT_INSTR_OFFSETS
	.align		4
        /*0084*/ 	.byte	0x04, 0x1c
        /*0086*/ 	.short	(.L_2039 - .L_2038)


	//   ....[0]....
.L_2038:
        /*0088*/ 	.word	0x00004aa0


	//----- nvinfo : EIATTR_MAX_THREADS
	.align		4
.L_2039:
        /*008c*/ 	.byte	0x04, 0x05
        /*008e*/ 	.short	(.L_2041 - .L_2040)
.L_2040:
        /*0090*/ 	.word	0x00000080
        /*0094*/ 	.word	0x00000001
        /*0098*/ 	.word	0x00000001


	//----- nvinfo : EIATTR_CBANK_PARAM_SIZE
	.align		4
.L_2041:
        /*009c*/ 	.byte	0x03, 0x19
        /*009e*/ 	.short	0x0128


	//----- nvinfo : EIATTR_PARAM_CBANK
	.align		4
        /*00a0*/ 	.byte	0x04, 0x0a
        /*00a2*/ 	.short	(.L_2043 - .L_2042)
	.align		4
.L_2042:
        /*00a4*/ 	.word	index@(.nv.constant0._ZN10layer_norm13ln_bwd_kernelINS_13Kernel_traitsIf13__nv_bfloat16S2_S2_fjLj2048ELj1ELj1ELj4ELj16ENS_18Kernel_traits_baseILj2048EfS2_S2_S2_fjLj128EEEEELb0ELb1ELb1ELb1EEEvNS_9BwdParamsE)
        /*00a8*/ 	.short	0x0380
        /*00aa*/ 	.short	0x0128


	//----- nvinfo : EIATTR_SW_WAR
	.align		4
.L_2043:
        /*00ac*/ 	.byte	0x04, 0x36
        /*00ae*/ 	.short	(.L_2045 - .L_2044)
.L_2044:
        /*00b0*/ 	.word	0x00000008
.L_2045:


//--------------------- .nv.info._ZN10layer_norm13ln_bwd_kernelINS_13Kernel_traitsIf13__nv_bfloat16S2_S2_fjLj2048ELj1ELj1ELj4ELj16ENS_18Kernel_traits_baseILj2048EfS2_S2_S2_fjLj128EEEEELb1ELb0ELb0ELb0EEEvNS_9BwdParamsE --------------------------
	.section	.nv.info._ZN10layer_norm13ln_bwd_kernelINS_13Kernel_traitsIf13__nv_bfloat16S2_S2_fjLj2048ELj1ELj1ELj4ELj16ENS_18Kernel_traits_baseILj2048EfS2_S2_S2_fjLj128EEEEELb1ELb0ELb0ELb0EEEvNS_9BwdParamsE,"",@"SHT_CUDA_INFO"
	.sectionflags	@""
	.align	4


	//----- nvinfo : EIATTR_CUDA_API_VERSION
	.align		4
        /*0000*/ 	.byte	0x04, 0x37
        /*0002*/ 	.short	(.L_2047 - .L_2046)
.L_2046:
        /*0004*/ 	.word	0x00000082


	//----- nvinfo : EIATTR_KPARAM_INFO
	.align		4
.L_2047:
        /*0008*/ 	.byte	0x04, 0x17
        /*000a*/ 	.short	(.L_2049 - .L_2048)
.L_2048:
        /*000c*/ 	.word	0x00000000
        /*0010*/ 	.short	0x0000
        /*0012*/ 	.short	0x0000
        /*0014*/ 	.byte	0x00, 0xf0, 0xa1, 0x04


	//----- nvinfo : EIATTR_SPARSE_MMA_MASK
	.align		4
.L_2049:
        /*0018*/ 	.byte	0x03, 0x50
        /*001a*/ 	.short	0x0000


	//----- nvinfo : EIATTR_MAXREG_COUNT
	.align		4
        /*001c*/ 	.byte	0x03, 0x1b
        /*001e*/ 	.short	0x00ff


	//----- nvinfo : EIATTR_NUM_BARRIERS
	.align		4
        /*0020*/ 	.byte	0x02, 0x4c
        /*0022*/ 	.byte	0x01
	.zero		1


	//----- nvinfo : EIATTR_MERCURY_ISA_VERSION
	.align		4
        /*0024*/ 	.byte	0x03, 0x5f
        /*0026*/ 	.short	0x0101


	//----- nvinfo : EIATTR_COOP_GROUP_MASK_REGIDS
	.align		4
        /*0028*/ 	.byte	0x04, 0x29
        /*002a*/ 	.short	(.L_2051 - .L_2050)


	//   ....[0]....
.L_2050:
        /*002c*/ 	.word	0xffffffff


	//   ....[1]....
        /*0030*/ 	.word	0xffffffff


	//   ....[2]....
        /*0034*/ 	.word	0xffffffff


	//   ....[3]....
        /*0038*/ 	.word	0xffffffff


	//   ....[4]....
        /*003c*/ 	.word	0xffffffff


	//   ....[5]....
        /*0040*/ 	.word	0xffffffff


	//   ....[6]....
        /*0044*/ 	.word	0xffffffff


	//   ....[7]....
        /*0048*/ 	.word	0xffffffff


	//   ....[8]....
        /*004c*/ 	.word	0xffffffff


	//   ....[9]....
        /*0050*/ 	.word	0xffffffff


	//----- nvinfo : EIATTR_COOP_GROUP_INSTR_OFFSETS
	.align		4
.L_2051:
        /*0054*/ 	.byte	0x04, 0x28
        /*0056*/ 	.short	(.L_2053 - .L_2052)


	//   ....[0]....
.L_2052:
        /*0058*/ 	.word	0x00001260


	//   ....[1]....
        /*005c*/ 	.word	0x000012a0


	//   ....[2]....
        /*0060*/ 	.word	0x00001310


	//   ....[3]....
        /*0064*/ 	.word	0x00001320


	//   ....[4]....
        /*0068*/ 	.word	0x00001360


	//   ....[5]....
        /*006c*/ 	.word	0x00001370


	//   ....[6]....
        /*0070*/ 	.word	0x000013b0


	//   ....[7]....
        /*0074*/ 	.word	0x000013e0


	//   ....[8]....
        /*0078*/ 	.word	0x00001480


	//   ....[9]....
        /*007c*/ 	.word	0x00001490


	//----- nvinfo : EIATTR_VRC_CTA_INIT_COUNT
	.align		4
.L_2053:
        /*0080*/ 	.byte	0x02, 0x4a
	.zero		1
	.zero		1


	//----- nvinfo : EIATTR_EXIT_INSTR_OFFSETS
	.align		4
        /*0084*/ 	.byte	0x04, 0x1c
        /*0086*/ 	.short	(.L_2055 - .L_2054)


	//   ....[0]....
.L_2054:
        /*0088*/ 	.word	0x00003ca0


	//   ....[1]....
        /*008c*/ 	.word	0x00003d40


	//----- nvinfo : EIATTR_MAX_THREADS
	.align		4
.L_2055:
        /*0090*/ 	.byte	0x04, 0x05
        /*0092*/ 	.short	(.L_2057 - .L_2056)
.L_2056:
        /*0094*/ 	.word	0x00000080
        /*0098*/ 	.word	0x00000001
        /*009c*/ 	.word	0x00000001


	//----- nvinfo : EIATTR_CRS_STACK_SIZE
	.align		4
.L_2057:
        /*00a0*/ 	.byte	0x04, 0x1e
        /*00a2*/ 	.short	(.L_2059 - .L_2058)
.L_2058:
        /*00a4*/ 	.word	0x00000000


	//----- nvinfo : EIATTR_CBANK_PARAM_SIZE
	.align		4
.L_2059:
        /*00a8*/ 	.byte	0x03, 0x19
        /*00aa*/ 	.short	0x0128


	//----- nvinfo : EIATTR_PARAM_CBANK
	.align		4
        /*00ac*/ 	.byte	0x04, 0x0a
        /*00ae*/ 	.short	(.L_2061 - .L_2060)
	.align		4
.L_2060:
        /*00b0*/ 	.word	index@(.nv.constant0._ZN10layer_norm13ln_bwd_kernelINS_13Kernel_traitsIf13__nv_bfloat16S2_S2_fjLj2048ELj1ELj1ELj4ELj16ENS_18Kernel_traits_baseILj2048EfS2_S2_S2_fjLj128EEEEELb1ELb0ELb0ELb0EEEvNS_9BwdParamsE)
        /*00b4*/ 	.short	0x0380
        /*00b6*/ 	.short	0x0128


	//----- nvinfo : EIATTR_SW_WAR
	.align		4
.L_2061:
        /*00b8*/ 	.byte	0x04, 0x36
        /*00ba*/ 	.short	(.L_2063 - .L_2062)
.L_2062:
        /*00bc*/ 	.word	0x00000008
.L_2063:


//--------------------- .nv.info._ZN10layer_norm13ln_bwd_kernelINS_13Kernel_traitsIf13__nv_bfloat16S2_S2_fjLj2048ELj1ELj1ELj4ELj16ENS_18Kernel_traits_baseILj2048EfS2_S2_S2_fjLj128EEEEELb1ELb0ELb0ELb1EEEvNS_9BwdParamsE --------------------------
	.section	.nv.info._ZN10layer_norm13ln_bwd_kernelINS_13Kernel_traitsIf13__nv_bfloat16S2_S2_fjLj2048ELj1ELj1ELj4ELj16ENS_18Kernel_traits_baseILj2048EfS2_S2_S2_fjLj128EEEEELb1ELb0ELb0ELb1EEEvNS_9BwdParamsE,"",@"SHT_CUDA_INFO"
	.sectionflags	@""
	.align	4


	//----- nvinfo : EIATTR_CUDA_API_VERSION
	.align		4
        /*0000*/ 	.byte	0x04, 0x37
        /*0002*/ 	.short	(.L_2065 - .L_2064)
.L_2064:
        /*0004*/ 	.word	0x00000082


	//----- nvinfo : EIATTR_KPARAM_INFO
	.align		4
.L_2065:
        /*0008*/ 	.byte	0x04, 0x17
        /*000a*/ 	.short	(.L_2067 - .L_2066)
.L_2066:
        /*000c*/ 	.word	0x00000000
        /*0010*/ 	.short	0x0000
        /*0012*/ 	.short	0x0000
        /*0014*/ 	.byte	0x00, 0xf0, 0xa1, 0x04


	//----- nvinfo : EIATTR_SPARSE_MMA_MASK
	.align		4
.L_2067:
        /*0018*/ 	.byte	0x03, 0x50
        /*001a*/ 	.short	0x0000


	//----- nvinfo : EIATTR_MAXREG_COUNT
	.align		4
        /*001c*/ 	.byte	0x03, 0x1b
        /*001e*/ 	.short	0x00ff


	//----- nvinfo : EIATTR_NUM_BARRIERS
	.align		4
        /*0020*/ 	.byte	0x02, 0x4c
        /*0022*/ 	.byte	0x01
	.zero		1


	//----- nvinfo : EIATTR_MERCURY_ISA_VERSION
	.align		4
        /*0024*/ 	.byte	0x03, 0x5f
        /*0026*/ 	.short	0x0101


	//----- nvinfo : EIATTR_COOP_GROUP_MASK_REGIDS
	.align		4
        /*0028*/ 	.byte	0x04, 0x29
        /*002a*/ 	.short	(.L_2069 - .L_2068)


	//   ....[0]....
.L_2068:
        /*002c*/ 	.word	0xffffffff


	//   ....[1]....
        /*0030*/ 	.word	0xffffffff


	//   ....[2]....
        /*0034*/ 	.word	0xffffffff


	//   ....[3]....
        /*0038*/ 	.word	0xffffffff


	//   ....[4]....
        /*003c*/ 	.word	0xffffffff


	//   ....[5]....
        /*0040*/ 	.word	0xffffffff


	//   ....[6]....
        /*0044*/ 	.word	0xffffffff


	//   ....[7]....
        /*0048*/ 	.word	0xffffffff


	//   ....[8]....
        /*004c*/ 	.word	0xffffffff


	//   ....[9]....
        /*0050*/ 	.word	0xffffffff


	//----- nvinfo : EIATTR_COOP_GROUP_INSTR_OFFSETS
	.align		4
.L_2069:
        /*0054*/ 	.byte	0x04, 0x28
        /*0056*/ 	.short	(.L_2071 - .L_2070)


	//   ....[0]....
.L_2070:
        /*0058*/ 	.word	0x00000d60


	//   ....[1]....
        /*005c*/ 	.word	0x00000d70


	//   ....[2]....
        /*0060*/ 	.word	0x00000da0


	//   ....[3]....
        /*0064*/ 	.word	0x00000db0


	//   ....[4]....
        /*0068*/ 	.word	0x00000de0


	//   ....[5]....
        /*006c*/ 	.word	0x00000df0


	//   ....[6]....
        /*0070*/ 	.word	0x00000e20


	//   ....[7]....
        /*0074*/ 	.word	0x00000e30


	//   ....[8]....
        /*0078*/ 	.word	0x00000e70


	//   ....[9]....
        /*007c*/ 	.word	0x00000e90


	//----- nvinfo : EIATTR_VRC_CTA_INIT_COUNT
	.align		4
.L_2071:
        /*0080*/ 	.byte	0x02, 0x4a
	.zero		1
	.zero		1


	//----- nvinfo : EIATTR_EXIT_INSTR_OFFSETS
	.align		4
        /*0084*/ 	.byte	0x04, 0x1c
        /*0086*/ 	.short	(.L_2073 - .L_2072)


	//   ....[0]....
.L_2072:
        /*0088*/ 	.word	0x00003b00


	//----- nvinfo : EIATTR_MAX_THREADS
	.align		4
.L_2073:
        /*008c*/ 	.byte	0x04, 0x05
        /*008e*/ 	.short	(.L_2075 - .L_2074)
.L_2074:
        /*0090*/ 	.word	0x00000080
        /*0094*/ 	.word	0x00000001
        /*0098*/ 	.word	0x00000001


	//----- nvinfo : EIATTR_CBANK_PARAM_SIZE
	.align		4
.L_2075:
        /*009c*/ 	.byte	0x03, 0x19
        /*009e*/ 	.short	0x0128


	//----- nvinfo : EIATTR_PARAM_CBANK
	.align		4
        /*00a0*/ 	.byte	0x04, 0x0a
        /*00a2*/ 	.short	(.L_2077 - .L_2076)
	.align		4
.L_2076:
        /*00a4*/ 	.word	index@(.nv.constant0._ZN10layer_norm13ln_bwd_kernelINS_13Kernel_traitsIf13__nv_bfloat16S2_S2_fjLj2048ELj1ELj1ELj4ELj16ENS_18Kernel_traits_baseILj2048EfS2_S2_S2_fjLj128EEEEELb1ELb0ELb0ELb1EEEvNS_9BwdParamsE)
        /*00a8*/ 	.short	0x0380
        /*00aa*/ 	.short	0x0128


	//----- nvinfo : EIATTR_SW_WAR
	.align		4
.L_2077:
        /*00ac*/ 	.byte	0x04, 0x36
        /*00ae*/ 	.short	(.L_2079 - .L_2078)
.L_2078:
        /*00b0*/ 	.word	0x00000008
.L_2079:


//--------------------- .nv.info._ZN10layer_norm22ln_bwd_finalize_kernelINS_22Kernel_traits_finalizeILj2048Ef13__nv_bfloat16S2_S2_fjLb0ELj1024ELj4ENS_18Kernel_traits_baseILj2048EfS2_S2_S2_fjLj1024EEEEELb0ELb0EEEvNS_9BwdParamsE --------------------------
	.section	.nv.info._ZN10layer_norm22ln_bwd_finalize_kernelINS_22Kernel_traits_finalizeILj2048Ef13__nv_bfloat16S2_S2_fjLb0ELj1024ELj4ENS_18Kernel_traits_baseILj2048EfS2_S2_S2_fjLj1024EEEEELb0ELb0EEEvNS_9BwdParamsE,"",@"SHT_CUDA_INFO"
	.sectionflags	@""
	.align	4


	//----- nvinfo : EIATTR_CUDA_API_VERSION
	.align		4
        /*0000*/ 	.byte	0x04, 0x37
        /*0002*/ 	.short	(.L_2081 - .L_2080)
.L_2080:
        /*0004*/ 	.word	0x00000082


	//----- nvinfo : EIATTR_KPARAM_INFO
	.align		4
.L_2081:
        /*0008*/ 	.byte	0x04, 0x17
        /*000a*/ 	.short	(.L_2083 - .L_2082)
.L_2082:
        /*000c*/ 	.word	0x00000000
        /*0010*/ 	.short	0x0000
        /*0012*/ 	.short	0x0000
        /*0014*/ 	.byte	0x00, 0xf0, 0xa1, 0x04


	//----- nvinfo : EIATTR_SPARSE_MMA_MASK
	.align		4
.L_2083:
        /*0018*/ 	.byte	0x03, 0x50
        /*001a*/ 	.short	0x0000


	//----- nvinfo : EIATTR_MAXREG_COUNT
	.align		4
        /*001c*/ 	.byte	0x03, 0x1b
        /*001e*/ 	.short	0x0040


	//----- nvinfo : EIATTR_NUM_BARRIERS
	.align		4
        /*0020*/ 	.byte	0x02, 0x4c
        /*0022*/ 	.byte	0x01
	.zero		1


	//----- nvinfo : EIATTR_MERCURY_ISA_VERSION
	.align		4
        /*0024*/ 	.byte	0x03, 0x5f
        /*0026*/ 	.short	0x0101


	//----- nvinfo : EIATTR_COOP_GROUP_MASK_REGIDS
	.align		4
        /*0028*/ 	.byte	0x04, 0x29
        /*002a*/ 	.short	(.L_2085 - .L_2084)


	//   ....[0]....
.L_2084:
        /*002c*/ 	.word	0xffffffff


	//   ....[1]....
        /*0030*/ 	.word	0xffffffff


	//   ....[2]....
        /*0034*/ 	.word	0xffffffff


	//   ....[3]....
        /*0038*/ 	.word	0xffffffff


	//   ....[4]....
        /*003c*/ 	.word	0xffffffff


	//   ....[5]....
        /*0040*/ 	.word	0xffffffff


	//   ....[6]....
        /*0044*/ 	.word	0xffffffff


	//   ....[7]....
        /*0048*/ 	.word	0xffffffff


	//   ....[8]....
        /*004c*/ 	.word	0xffffffff


	//   ....[9]....
        /*0050*/ 	.word	0xffffffff


	//----- nvinfo : EIATTR_COOP_GROUP_INSTR_OFFSETS
	.align		4
.L_2085:
        /*0054*/ 	.byte	0x04, 0x28
        /*0056*/ 	.short	(.L_2087 - .L_2086)


	//   ....[0]....
.L_2086:
        /*0058*/ 	.word	0x000015e0


	//   ....[1]....
        /*005c*/ 	.word	0x000015f0


	//   ....[2]....
        /*0060*/ 	.word	0x00001620


	//   ....[3]....
        /*0064*/ 	.word	0x00001630


	//   ....[4]....
        /*0068*/ 	.word	0x00001660


	//   ....[5]....
        /*006c*/ 	.word	0x00001670


	//   ....[6]....
        /*0070*/ 	.word	0x000016b0


	//   ....[7]....
        /*0074*/ 	.word	0x000016e0


	//   ....[8]....
        /*0078*/ 	.word	0x00001710


	//   ....[9]....
        /*007c*/ 	.word	0x00001720


	//----- nvinfo : EIATTR_VRC_CTA_INIT_COUNT
	.align		4
.L_2087:
        /*0080*/ 	.byte	0x02, 0x4a
	.zero		1
	.zero		1


	//----- nvinfo : EIATTR_EXIT_INSTR_OFFSETS
	.align		4
        /*0084*/ 	.byte	0x04, 0x1c
        /*0086*/ 	.short	(.L_2089 - .L_2088)


	//   ....[0]....
.L_2088:
        /*0088*/ 	.word	0x00000060


	//   ....[1]....
        /*008c*/ 	.word	0x00001780


	//   ....[2]....
        /*0090*/ 	.word	0x000017b0


	//   ....[3]....
        /*0094*/ 	.word	0x00001850


	//----- nvinfo : EIATTR_MAX_THREADS
	.align		4
.L_2089:
        /*0098*/ 	.byte	0x04, 0x05
        /*009a*/ 	.short	(.L_2091 - .L_2090)
.L_2090:
        /*009c*/ 	.word	0x00000400
        /*00a0*/ 	.word	0x00000001
        /*00a4*/ 	.word	0x00000001


	//----- nvinfo : EIATTR_CRS_STACK_SIZE
	.align		4
.L_2091:
        /*00a8*/ 	.byte	0x04, 0x1e
        /*00aa*/ 	.short	(.L_2093 - .L_2092)
.L_2092:
        /*00ac*/ 	.word	0x00000000


	//----- nvinfo : EIATTR_CBANK_PARAM_SIZE
	.align		4
.L_2093:
        /*00b0*/ 	.byte	0x03, 0x19
        /*00b2*/ 	.short	0x0128


	//----- nvinfo : EIATTR_PARAM_CBANK
	.align		4
        /*00b4*/ 	.byte	0x04, 0x0a
        /*00b6*/ 	.short	(.L_2095 - .L_2094)
	.align		4
.L_2094:
        /*00b8*/ 	.word	index@(.nv.constant0._ZN10layer_norm22ln_bwd_finalize_kernelINS_22Kernel_traits_finalizeILj2048Ef13__nv_bfloat16S2_S2_fjLb0ELj1024ELj4ENS_18Kernel_traits_baseILj2048EfS2_S2_S2_fjLj1024EEEEELb0ELb0EEEvNS_9BwdParamsE)
        /*00bc*/ 	.short	0x0380
        /*00be*/ 	.short	0x0128


	//----- nvinfo : EIATTR_SW_WAR
	.align		4
.L_2095:
        /*00c0*/ 	.byte	0x04, 0x36
        /*00c2*/ 	.short	(.L_2097 - .L_2096)
.L_2096:
        /*00c4*/ 	.word	0x00000008
.L_2097:


//--------------------- .nv.info._ZN10layer_norm13ln_bwd_kernelINS_13Kernel_traitsIf13__nv_bfloat16S2_S2_fjLj2048ELj1ELj1ELj4ELj16ENS_18Kernel_traits_baseILj2048EfS2_S2_S2_fjLj128EEEEELb1ELb0ELb1ELb0EEEvNS_9BwdParamsE --------------------------
	.section	.nv.info._ZN10layer_norm13ln_bwd_kernelINS_13Kernel_traitsIf13__nv_bfloat16S2_S2_fjLj2048ELj1ELj1ELj4ELj16ENS_18Kernel_traits_baseILj2048EfS2_S2_S2_fjLj128EEEEELb1ELb0ELb1ELb0EEEvNS_9BwdParamsE,"",@"SHT_CUDA_INFO"
	.sectionflags	@""
	.align	4


	//----- nvinfo : EIATTR_CUDA_API_VERSION
	.align		4
        /*0000*/ 	.byte	0x04, 0x37
        /*0002*/ 	.short	(.L_2099 - .L_2098)
.L_2098:
        /*0004*/ 	.word	0x00000082


	//----- nvinfo : EIATTR_KPARAM_INFO
	.align		4
.L_2099:
        /*0008*/ 	.byte	0x04, 0x17
        /*000a*/ 	.short	(.L_2101 - .L_2100)
.L_2100:
        /*000c*/ 	.word	0x00000000
        /*0010*/ 	.short	0x0000
        /*0012*/ 	.short	0x0000
        /*0014*/ 	.byte	0x00, 0xf0, 0xa1, 0x04


	//----- nvinfo : EIATTR_SPARSE_MMA_MASK
	.align		4
.L_2101:
        /*0018*/ 	.byte	0x03, 0x50
        /*001a*/ 	.short	0x0000


	//----- nvinfo : EIATTR_MAXREG_COUNT
	.align		4
        /*001c*/ 	.byte	0x03, 0x1b
        /*001e*/ 	.short	0x00ff


	//----- nvinfo : EIATTR_NUM_BARRIERS
	.align		4
        /*0020*/ 	.byte	0x02, 0x4c
        /*0022*/ 	.byte	0x01
	.zero		1


	//----- nvinfo : EIATTR_MERCURY_ISA_VERSION
	.align		4
        /*0024*/ 	.byte	0x03, 0x5f
        /*0026*/ 	.short	0x0101


	//----- nvinfo : EIATTR_COOP_GROUP_MASK_REGIDS
	.align		4
        /*0028*/ 	.byte	0x04, 0x29
        /*002a*/ 	.short	(.L_2103 - .L_2102)


	//   ....[0]....
.L_2102:
        /*002c*/ 	.word	0xffffffff


	//   ....[1]....
        /*0030*/ 	.word	0xffffffff


	//   ....[2]....
        /*0034*/ 	.word	0xffffffff


	//   ....[3]....
        /*0038*/ 	.word	0xffffffff


	//   ....[4]....
        /*003c*/ 	.word	0xffffffff


	//   ....[5]....
        /*0040*/ 	.word	0xffffffff


	//   ....[6]....
        /*0044*/ 	.word	0xffffffff


	//   ....[7]....
        /*0048*/ 	.word	0xffffffff


	//   ....[8]....
        /*004c*/ 	.word	0xffffffff


	//   ....[9]....
        /*0050*/ 	.word	0xffffffff


	//----- nvinfo : EIATTR_COOP_GROUP_INSTR_OFFSETS
	.align		4
.L_2103:
        /*0054*/ 	.byte	0x04, 0x28
        /*0056*/ 	.short	(.L_2105 - .L_2104)


	//   ....[0]....
.L_2104:
        /*0058*/ 	.word	0x000016a0


	//   ....[1]....
        /*005c*/ 	.word	0x000016c0


	//   ....[2]....
        /*0060*/ 	.word	0x00001700


	//   ....[3]....
        /*0064*/ 	.word	0x00001710


	//   ....[4]....
        /*0068*/ 	.word	0x00001750


	//   ....[5]....
        /*006c*/ 	.word	0x00001760


	//   ....[6]....
        /*0070*/ 	.word	0x00001790


	//   ....[7]....
        /*0074*/ 	.word	0x000017a0


	//   ....[8]....
        /*0078*/ 	.word	0x000017d0


	//   ....[9]....
        /*007c*/ 	.word	0x000017e0


	//----- nvinfo : EIATTR_VRC_CTA_INIT_COUNT
	.align		4
.L_2105:
        /*0080*/ 	.byte	0x02, 0x4a
	.zero		1
	.zero		1


	//----- nvinfo : EIATTR_EXIT_INSTR_OFFSETS
	.align		4
        /*0084*/ 	.byte	0x04, 0x1c
        /*0086*/ 	.short	(.L_2107 - .L_2106)


	//   ....[0]....
.L_2106:
        /*0088*/ 	.word	0x00004f90


	//   ....[1]....
        /*008c*/ 	.word	0x00005030


	//----- nvinfo : EIATTR_MAX_THREADS
	.align		4
.L_2107:
        /*0090*/ 	.byte	0x04, 0x05
        /*0092*/ 	.short	(.L_2109 - .L_2108)
.L_2108:
        /*0094*/ 	.word	0x00000080
        /*0098*/ 	.word	0x00000001
        /*009c*/ 	.word	0x00000001


	//----- nvinfo : EIATTR_CRS_STACK_SIZE
	.align		4
.L_2109:
        /*00a0*/ 	.byte	0x04, 0x1e
        /*00a2*/ 	.short	(.L_2111 - .L_2110)
.L_2110:
        /*00a4*/ 	.word	0x00000000


	//----- nvinfo : EIATTR_CBANK_PARAM_SIZE
	.align		4
.L_2111:
        /*00a8*/ 	.byte	0x03, 0x19
        /*00aa*/ 	.short	0x0128


	//----- nvinfo : EIATTR_PARAM_CBANK
	.align		4
        /*00ac*/ 	.byte	0x04, 0x0a
        /*00ae*/ 	.short	(.L_2113 - .L_2112)
	.align		4
.L_2112:
        /*00b0*/ 	.word	index@(.nv.constant0._ZN10layer_norm13ln_bwd_kernelINS_13Kernel_traitsIf13__nv_bfloat16S2_S2_fjLj2048ELj1ELj1ELj4ELj16ENS_18Kernel_traits_baseILj2048EfS2_S2_S2_fjLj128EEEEELb1ELb0ELb1ELb0EEEvNS_9BwdParamsE)
        /*00b4*/ 	.short	0x0380
        /*00b6*/ 	.short	0x0128


	//----- nvinfo : EIATTR_SW_WAR
	.align		4
.L_2113:
        /*00b8*/ 	.byte	0x04, 0x36
        /*00ba*/ 	.short	(.L_2115 - .L_2114)
.L_2114:
        /*00bc*/ 	.word	0x00000008
.L_2115:


//--------------------- .nv.info._ZN10layer_norm22ln_bwd_finalize_kernelINS_22Kernel_traits_finalizeILj2048Ef13__nv_bfloat16S2_S2_fjLb0ELj1024ELj4ENS_18Kernel_traits_baseILj2048EfS2_S2_S2_fjLj1024EEEEELb0ELb1EEEvNS_9BwdParamsE --------------------------
	.section	.nv.info._ZN10layer_norm22ln_bwd_finalize_kernelINS_22Kernel_traits_finalizeILj2048Ef13__nv_bfloat16S2_S2_fjLb0ELj1024ELj4ENS_18Kernel_traits_baseILj2048EfS2_S2_S2_fjLj1024EEEEELb0ELb1EEEvNS_9BwdParamsE,"",@"SHT_CUDA_INFO"
	.sectionflags	@""
	.align	4


	//----- nvinfo : EIATTR_CUDA_API_VERSION
	.align		4
        /*0000*/ 	.byte	0x04, 0x37
        /*0002*/ 	.short	(.L_2117 - .L_2116)
.L_2116:
        /*0004*/ 	.word	0x00000082


	//----- nvinfo : EIATTR_KPARAM_INFO
	.align		4
.L_2117:
        /*0008*/ 	.byte	0x04, 0x17
        /*000a*/ 	.short	(.L_2119 - .L_2118)
.L_2118:
        /*000c*/ 	.word	0x00000000
        /*0010*/ 	.short	0x0000
        /*0012*/ 	.short	0x0000
        /*0014*/ 	.byte	0x00, 0xf0, 0xa1, 0x04


	//----- nvinfo : EIATTR_SPARSE_MMA_MASK
	.align		4
.L_2119:
        /*0018*/ 	.byte	0x03, 0x50
        /*001a*/ 	.short	0x0000


	//----- nvinfo : EIATTR_MAXREG_COUNT
	.align		4
        /*001c*/ 	.byte	0x03, 0x1b
        /*001e*/ 	.short	0x0040


	//----- nvinfo : EIATTR_NUM_BARRIERS
	.align		4
        /*0020*/ 	.byte	0x02, 0x4c
        /*0022*/ 	.byte	0x01
	.zero		1


	//----- nvinfo : EIATTR_MERCURY_ISA_VERSION
	.align		4
        /*0024*/ 	.byte	0x03, 0x5f
        /*0026*/ 	.short	0x0101


	//----- nvinfo : EIATTR_COOP_GROUP_MASK_REGIDS
	.align		4
        /*0028*/ 	.byte	0x04, 0x29
        /*002a*/ 	.short	(.L_2121 - .L_2120)


	//   ....[0]....
.L_2120:
        /*002c*/ 	.word	0xffffffff


	//   ....[1]....
        /*0030*/ 	.word	0xffffffff


	//   ....[2]....
        /*0034*/ 	.word	0xffffffff


	//   ....[3]....
        /*0038*/ 	.word	0xffffffff


	//   ....[4]....
        /*003c*/ 	.word	0xffffffff


	//   ....[5]....
        /*0040*/ 	.word	0xffffffff


	//   ....[6]....
        /*0044*/ 	.word	0xffffffff


	//   ....[7]....
        /*0048*/ 	.word	0xffffffff


	//   ....[8]....
        /*004c*/ 	.word	0xffffffff


	//   ....[9]....
        /*0050*/ 	.word	0xffffffff


	//----- nvinfo : EIATTR_COOP_GROUP_INSTR_OFFSETS
	.align		4
.L_2121:
        /*0054*/ 	.byte	0x04, 0x28
        /*0056*/ 	.short	(.L_2123 - .L_2122)


	//   ....[0]....
.L_2122:
        /*0058*/ 	.word	0x00001630


	//   ....[1]....
        /*005c*/ 	.word	0x00001640


	//   ....[2]....
        /*0060*/ 	.word	0x00001670


	//   ....[3]....
        /*0064*/ 	.word	0x00001680


	//   ....[4]....
        /*0068*/ 	.word	0x000016b0


	//   ....[5]....
        /*006c*/ 	.word	0x000016c0


	//   ....[6]....
        /*0070*/ 	.word	0x000016f0


	//   ....[7]....
        /*0074*/ 	.word	0x00001710


	//   ....[8]....
        /*0078*/ 	.word	0x00001740


	//   ....[9]....
        /*007c*/ 	.word	0x00001750


	//----- nvinfo : EIATTR_VRC_CTA_INIT_COUNT
	.align		4
.L_2123:
        /*0080*/ 	.byte	0x02, 0x4a
	.zero		1
	.zero		1


	//----- nvinfo : EIATTR_EXIT_INSTR_OFFSETS
	.align		4
        /*0084*/ 	.byte	0x04, 0x1c
        /*0086*/ 	.short	(.L_2125 - .L_2124)


	//   ....[0]....
.L_2124:
        /*0088*/ 	.word	0x00000070


	//   ....[1]....
        /*008c*/ 	.word	0x000017b0


	//   ....[2]....
        /*0090*/ 	.word	0x00001860


	//----- nvinfo : EIATTR_MAX_THREADS
	.align		4
.L_2125:
        /*0094*/ 	.byte	0x04, 0x05
        /*0096*/ 	.short	(.L_2127 - .L_2126)
.L_2126:
        /*0098*/ 	.word	0x00000400
        /*009c*/ 	.word	0x00000001
        /*00a0*/ 	.word	0x00000001


	//----- nvinfo : EIATTR_CRS_STACK_SIZE
	.align		4
.L_2127:
        /*00a4*/ 	.byte	0x04, 0x1e
        /*00a6*/ 	.short	(.L_2129 - .L_2128)
.L_2128:
        /*00a8*/ 	.word	0x00000000


	//----- nvinfo : EIATTR_CBANK_PARAM_SIZE
	.align		4
.L_2129:
        /*00ac*/ 	.byte	0x03, 0x19
        /*00ae*/ 	.short	0x0128


	//----- nvinfo : EIATTR_PARAM_CBANK
	.align		4
        /*00b0*/ 	.byte	0x04, 0x0a
        /*00b2*/ 	.short	(.L_2131 - .L_2130)
	.align		4
.L_2130:
        /*00b4*/ 	.word	index@(.nv.constant0._ZN10layer_norm22ln_bwd_finalize_kernelINS_22Kernel_traits_finalizeILj2048Ef13__nv_bfloat16S2_S2_fjLb0ELj1024ELj4ENS_18Kernel_traits_baseILj2048EfS2_S2_S2_fjLj1024EEEEELb0ELb1EEEvNS_9BwdParamsE)
        /*00b8*/ 	.short	0x0380
        /*00ba*/ 	.short	0x0128


	//----- nvinfo : EIATTR_SW_WAR
	.align		4
.L_2131:
        /*00bc*/ 	.byte	0x04, 0x36
        /*00be*/ 	.short	(.L_2133 - .L_2132)
.L_2132:
        /*00c0*/ 	.word	0x00000008
.L_2133:


//--------------------- .nv.info._ZN10layer_norm13ln_bwd_kernelINS_13Kernel_traitsIf13__nv_bfloat16S2_S2_fjLj2048ELj1ELj1ELj4ELj16ENS_18Kernel_traits_baseILj2048EfS2_S2_S2_fjLj128EEEEELb1ELb0ELb1ELb1EEEvNS_9BwdParamsE --------------------------
	.section	.nv.info._ZN10layer_norm13ln_bwd_kernelINS_13Kernel_traitsIf13__nv_bfloat16S2_S2_fjLj2048ELj1ELj1ELj4ELj16ENS_18Kernel_traits_baseILj2048EfS2_S2_S2_fjLj128EEEEELb1ELb0ELb1ELb1EEEvNS_9BwdParamsE,"",@"SHT_CUDA_INFO"
	.sectionflags	@""
	.align	4


	//----- nvinfo : EIATTR_CUDA_API_VERSION
	.align		4
        /*0000*/ 	.byte	0x04, 0x37
        /*0002*/ 	.short	(.L_2135 - .L_2134)
.L_2134:
        /*0004*/ 	.word	0x00000082


	//----- nvinfo : EIATTR_KPARAM_INFO
	.align		4
.L_2135:
        /*0008*/ 	.byte	0x04, 0x17
        /*000a*/ 	.short	(.L_2137 - .L_2136)
.L_2136:
        /*000c*/ 	.word	0x00000000
        /*0010*/ 	.short	0x0000
        /*0012*/ 	.short	0x0000
        /*0014*/ 	.byte	0x00, 0xf0, 0xa1, 0x04


	//----- nvinfo : EIATTR_SPARSE_MMA_MASK
	.align		4
.L_2137:
        /*0018*/ 	.byte	0x03, 0x50
        /*001a*/ 	.short	0x0000


	//----- nvinfo : EIATTR_MAXREG_COUNT
	.align		4
        /*001c*/ 	.byte	0x03, 0x1b
        /*001e*/ 	.short	0x00ff


	//----- nvinfo : EIATTR_NUM_BARRIERS
	.align		4
        /*0020*/ 	.byte	0x02, 0x4c
        /*0022*/ 	.byte	0x01
	.zero		1


	//----- nvinfo : EIATTR_MERCURY_ISA_VERSION
	.align		4
        /*0024*/ 	.byte	0x03, 0x5f
        /*0026*/ 	.short	0x0101


	//----- nvinfo : EIATTR_COOP_GROUP_MASK_REGIDS
	.align		4
        /*0028*/ 	.byte	0x04, 0x29
        /*002a*/ 	.short	(.L_2139 - .L_2138)


	//   ....[0]....
.L_2138:
        /*002c*/ 	.word	0xffffffff


	//   ....[1]....
        /*0030*/ 	.word	0xffffffff


	//   ....[2]....
        /*0034*/ 	.word	0xffffffff


	//   ....[3]....
        /*0038*/ 	.word	0xffffffff


	//   ....[4]....
        /*003c*/ 	.word	0xffffffff


	//   ....[5]....
        /*0040*/ 	.word	0xffffffff


	//   ....[6]....
        /*0044*/ 	.word	0xffffffff


	//   ....[7]....
        /*0048*/ 	.word	0xffffffff


	//   ....[8]....
        /*004c*/ 	.word	0xffffffff


	//   ....[9]....
        /*0050*/ 	.word	0xffffffff


	//----- nvinfo : EIATTR_COOP_GROUP_INSTR_OFFSETS
	.align		4
.L_2139:
        /*0054*/ 	.byte	0x04, 0x28
        /*0056*/ 	.short	(.L_2141 - .L_2140)


	//   ....[0]....
.L_2140:
        /*0058*/ 	.word	0x000012a0


	//   ....[1]....
        /*005c*/ 	.word	0x000012c0


	//   ....[2]....
        /*0060*/ 	.word	0x00001300


	//   ....[3]....
        /*0064*/ 	.word	0x00001310


	//   ....[4]....
        /*0068*/ 	.word	0x00001350


	//   ....[5]....
        /*006c*/ 	.word	0x00001360


	//   ....[6]....
        /*0070*/ 	.word	0x00001390


	//   ....[7]....
        /*0074*/ 	.word	0x000013a0


	//   ....[8]....
        /*0078*/ 	.word	0x000013d0


	//   ....[9]....
        /*007c*/ 	.word	0x000013e0


	//----- nvinfo : EIATTR_VRC_CTA_INIT_COUNT
	.align		4
.L_2141:
        /*0080*/ 	.byte	0x02, 0x4a
	.zero		1
	.zero		1


	//----- nvinfo : EIATTR_EXIT_INSTR_OFFSETS
	.align		4
        /*0084*/ 	.byte	0x04, 0x1c
        /*0086*/ 	.short	(.L_2143 - .L_2142)


	//   ....[0]....
.L_2142:
        /*0088*/ 	.word	0x00004b20


	//----- nvinfo : EIATTR_MAX_THREADS
	.align		4
.L_2143:
        /*008c*/ 	.byte	0x04, 0x05
        /*008e*/ 	.short	(.L_2145 - .L_2144)
.L_2144:
        /*0090*/ 	.word	0x00000080
        /*0094*/ 	.word	0x00000001
        /*0098*/ 	.word	0x00000001


	//----- nvinfo : EIATTR_CRS_STACK_SIZE
	.align		4
.L_2145:
        /*009c*/ 	.byte	0x04, 0x1e
        /*009e*/ 	.short	(.L_2147 - .L_2146)
.L_2146:
        /*00a0*/ 	.word	0x00000000


	//----- nvinfo : EIATTR_CBANK_PARAM_SIZE
	.align		4
.L_2147:
        /*00a4*/ 	.byte	0x03, 0x19
        /*00a6*/ 	.short	0x0128


	//----- nvinfo : EIATTR_PARAM_CBANK
	.align		4
        /*00a8*/ 	.byte	0x04, 0x0a
        /*00aa*/ 	.short	(.L_2149 - .L_2148)
	.align		4
.L_2148:
        /*00ac*/ 	.word	index@(.nv.constant0._ZN10layer_norm13ln_bwd_kernelINS_13Kernel_traitsIf13__nv_bfloat16S2_S2_fjLj2048ELj1ELj1ELj4ELj16ENS_18Kernel_traits_baseILj2048EfS2_S2_S2_fjLj128EEEEELb1ELb0ELb1ELb1EEEvNS_9BwdParamsE)
        /*00b0*/ 	.short	0x0380
        /*00b2*/ 	.short	0x0128


	//----- nvinfo : EIATTR_SW_WAR
	.align		4
.L_2149:
        /*00b4*/ 	.byte	0x04, 0x36
        /*00b6*/ 	.short	(.L_2151 - .L_2150)
.L_2150:
        /*00b8*/ 	.word	0x00000008
.L_2151:


//--------------------- .nv.info._ZN10layer_norm13ln_bwd_kernelINS_13Kernel_traitsIf13__nv_bfloat16S2_S2_fjLj2048ELj1ELj1ELj4ELj16ENS_18Kernel_traits_baseILj2048EfS2_S2_S2_fjLj128EEEEELb1ELb1ELb0ELb0EEEvNS_9BwdParamsE --------------------------
	.section	.nv.info._ZN10layer_norm13ln_bwd_kernelINS_13Kernel_traitsIf13__nv_bfloat16S2_S2_fjLj2048ELj1ELj1ELj4ELj16ENS_18Kernel_traits_baseILj2048EfS2_S2_S2_fjLj128EEEEELb1ELb1ELb0ELb0EEEvNS_9BwdParamsE,"",@"SHT_CUDA_INFO"
	.sectionflags	@""
	.align	4


	//----- nvinfo : EIATTR_CUDA_API_VERSION
	.align		4
        /*0000*/ 	.byte	0x04, 0x37
        /*0002*/ 	.short	(.L_2153 - .L_2152)
.L_2152:
        /*0004*/ 	.word	0x00000082


	//----- nvinfo : EIATTR_KPARAM_INFO
	.align		4
.L_2153:
        /*0008*/ 	.byte	0x04, 0x17
        /*000a*/ 	.short	(.L_2155 - .L_2154)
.L_2154:
        /*000c*/ 	.word	0x00000000
        /*0010*/ 	.short	0x0000
        /*0012*/ 	.short	0x0000
        /*0014*/ 	.byte	0x00, 0xf0, 0xa1, 0x04


	//----- nvinfo : EIATTR_SPARSE_MMA_MASK
	.align		4
.L_2155:
        /*0018*/ 	.byte	0x03, 0x50
        /*001a*/ 	.short	0x0000


	//----- nvinfo : EIATTR_MAXREG_COUNT
	.align		4
        /*001c*/ 	.byte	0x03, 0x1b
        /*001e*/ 	.short	0x00ff


	//----- nvinfo : EIATTR_NUM_BARRIERS
	.align		4
        /*0020*/ 	.byte	0x02, 0x4c
        /*0022*/ 	.byte	0x01
	.zero		1


	//----- nvinfo : EIATTR_MERCURY_ISA_VERSION
	.align		4
        /*0024*/ 	.byte	0x03, 0x5f
        /*0026*/ 	.short	0x0101


	//----- nvinfo : EIATTR_COOP_GROUP_MASK_REGIDS
	.align		4
        /*0028*/ 	.byte	0x04, 0x29
        /*002a*/ 	.short	(.L_2157 - .L_2156)


	//   ....[0]....
.L_2156:
        /*002c*/ 	.word	0xffffffff


	//   ....[1]....
        /*0030*/ 	.word	0xffffffff


	//   ....[2]....
        /*0034*/ 	.word	0xffffffff


	//   ....[3]....
        /*0038*/ 	.word	0xffffffff


	//   ....[4]....
        /*003c*/ 	.word	0xffffffff


	//   ....[5]....
        /*0040*/ 	.word	0xffffffff


	//   ....[6]....
        /*0044*/ 	.word	0xffffffff


	//   ....[7]....
        /*0048*/ 	.word	0xffffffff


	//   ....[8]....
        /*004c*/ 	.word	0xffffffff


	//   ....[9]....
        /*0050*/ 	.word	0xffffffff


	//----- nvinfo : EIATTR_COOP_GROUP_INSTR_OFFSETS
	.align		4
.L_2157:
        /*0054*/ 	.byte	0x04, 0x28
        /*0056*/ 	.short	(.L_2159 - .L_2158)


	//   ....[0]....
.L_2158:
        /*0058*/ 	.word	0x000013e0


	//   ....[1]....
        /*005c*/ 	.word	0x00001400


	//   ....[2]....
        /*0060*/ 	.word	0x00001440


	//   ....[3]....
        /*0064*/ 	.word	0x00001450


	//   ....[4]....
        /*0068*/ 	.word	0x00001490


	//   ....[5]....
        /*006c*/ 	.word	0x000014a0


	//   ....[6]....
        /*0070*/ 	.word	0x000014d0


	//   ....[7]....
        /*0074*/ 	.word	0x000014e0


	//   ....[8]....
        /*0078*/ 	.word	0x00001510


	//   ....[9]....
        /*007c*/ 	.word	0x00001520


	//----- nvinfo : EIATTR_VRC_CTA_INIT_COUNT
	.align		4
.L_2159:
        /*0080*/ 	.byte	0x02, 0x4a
	.zero		1
	.zero		1


	//----- nvinfo : EIATTR_EXIT_INSTR_OFFSETS
	.align		4
        /*0084*/ 	.byte	0x04, 0x1c
        /*0086*/ 	.short	(.L_2161 - .L_2160)


	//   ....[0]....
.L_2160:
        /*0088*/ 	.word	0x00005600


	//   ....[1]....
        /*008c*/ 	.word	0x000056d0


	//----- nvinfo : EIATTR_MAX_THREADS
	.align		4
.L_2161:
        /*0090*/ 	.byte	0x04, 0x05
        /*0092*/ 	.short	(.L_2163 - .L_2162)
.L_2162:
        /*0094*/ 	.word	0x00000080
        /*0098*/ 	.word	0x00000001
        /*009c*/ 	.word	0x00000001


	//----- nvinfo : EIATTR_CRS_STACK_SIZE
	.align		4
.L_2163:
        /*00a0*/ 	.byte	0x04, 0x1e
        /*00a2*/ 	.short	(.L_2165 - .L_2164)
.L_2164:
        /*00a4*/ 	.word	0x00000000


	//----- nvinfo : EIATTR_CBANK_PARAM_SIZE
	.align		4
.L_2165:
        /*00a8*/ 	.byte	0x03, 0x19
        /*00aa*/ 	.short	0x0128


	//----- nvinfo : EIATTR_PARAM_CBANK
	.align		4
        /*00ac*/ 	.byte	0x04, 0x0a
        /*00ae*/ 	.short	(.L_2167 - .L_2166)
	.align		4
.L_2166:
        /*00b0*/ 	.word	index@(.nv.constant0._ZN10layer_norm13ln_bwd_kernelINS_13Kernel_traitsIf13__nv_bfloat16S2_S2_fjLj2048ELj1ELj1ELj4ELj16ENS_18Kernel_traits_baseILj2048EfS2_S2_S2_fjLj128EEEEELb1ELb1ELb0ELb0EEEvNS_9BwdParamsE)
        /*00b4*/ 	.short	0x0380
        /*00b6*/ 	.short	0x0128


	//----- nvinfo : EIATTR_SW_WAR
	.align		4
.L_2167:
        /*00b8*/ 	.byte	0x04, 0x36
        /*00ba*/ 	.short	(.L_2169 - .L_2168)
.L_2168:
        /*00bc*/ 	.word	0x00000008
.L_2169:


//--------------------- .nv.info._ZN10layer_norm13ln_bwd_kernelINS_13Kernel_traitsIf13__nv_bfloat16S2_S2_fjLj2048ELj1ELj1ELj4ELj16ENS_18Kernel_traits_baseILj2048EfS2_S2_S2_fjLj128EEEEELb1ELb1ELb0ELb1EEEvNS_9BwdParamsE --------------------------
	.section	.nv.info._ZN10layer_norm13ln_bwd_kernelINS_13Kernel_traitsIf13__nv_bfloat16S2_S2_fjLj2048ELj1ELj1ELj4ELj16ENS_18Kernel_traits_baseILj2048EfS2_S2_S2_fjLj128EEEEELb1ELb1ELb0ELb1EEEvNS_9BwdParamsE,"",@"SHT_CUDA_INFO"
	.sectionflags	@""
	.align	4


	//----- nvinfo : EIATTR_CUDA_API_VERSION
	.align		4
        /*0000*/ 	.byte	0x04, 0x37
        /*0002*/ 	.short	(.L_2171 - .L_2170)
.L_2170:
        /*0004*/ 	.word	0x00000082


	//----- nvinfo : EIATTR_KPARAM_INFO
	.align		4
.L_2171:
        /*0008*/ 	.byte	0x04, 0x17
        /*000a*/ 	.short	(.L_2173 - .L_2172)
.L_2172:
        /*000c*/ 	.word	0x00000000
        /*0010*/ 	.short	0x0000
        /*0012*/ 	.short	0x0000
        /*0014*/ 	.byte	0x00, 0xf0, 0xa1, 0x04


	//----- nvinfo : EIATTR_SPARSE_MMA_MASK
	.align		4
.L_2173:
        /*0018*/ 	.byte	0x03, 0x50
        /*001a*/ 	.short	0x0000


	//----- nvinfo : EIATTR_MAXREG_COUNT
	.align		4
        /*001c*/ 	.byte	0x03, 0x1b
        /*001e*/ 	.short	0x00ff


	//----- nvinfo : EIATTR_NUM_BARRIERS
	.align		4
        /*0020*/ 	.byte	0x02, 0x4c
        /*0022*/ 	.byte	0x01
	.zero		1


	//----- nvinfo : EIATTR_MERCURY_ISA_VERSION
	.align		4
        /*0024*/ 	.byte	0x03, 0x5f
        /*0026*/ 	.short	0x0101


	//----- nvinfo : EIATTR_COOP_GROUP_MASK_REGIDS
	.align		4
        /*0028*/ 	.byte	0x04, 0x29
        /*002a*/ 	.short	(.L_2175 - .L_2174)


	//   ....[0]....
.L_2174:
        /*002c*/ 	.word	0xffffffff


	//   ....[1]....
        /*0030*/ 	.word	0xffffffff


	//   ....[2]....
        /*0034*/ 	.word	0xffffffff


	//   ....[3]....
        /*0038*/ 	.word	0xffffffff


	//   ....[4]....
        /*003c*/ 	.word	0xffffffff


	//   ....[5]....
        /*0040*/ 	.word	0xffffffff


	//   ....[6]....
        /*0044*/ 	.word	0xffffffff


	//   ....[7]....
        /*0048*/ 	.word	0xffffffff


	//   ....[8]....
        /*004c*/ 	.word	0xffffffff


	//   ....[9]....
        /*0050*/ 	.word	0xffffffff


	//----- nvinfo : EIATTR_COOP_GROUP_INSTR_OFFSETS
	.align		4
.L_2175:
        /*0054*/ 	.byte	0x04, 0x28
        /*0056*/ 	.short	(.L_2177 - .L_2176)


	//   ....[0]....
.L_2176:
        /*0058*/ 	.word	0x00000f70


	//   ....[1]....
        /*005c*/ 	.word	0x00000f80


	//   ....[2]....
        /*0060*/ 	.word	0x00000fd0


	//   ....[3]....
        /*0064*/ 	.word	0x00000fe0


	//   ....[4]....
        /*0068*/ 	.word	0x00001010


	//   ....[5]....
        /*006c*/ 	.word	0x00001020


	//   ....[6]....
        /*0070*/ 	.word	0x00001060


	//   ....[7]....
        /*0074*/ 	.word	0x00001070


	//   ....[8]....
        /*0078*/ 	.word	0x000010d0


	//   ....[9]....
        /*007c*/ 	.word	0x000010e0


	//----- nvinfo : EIATTR_VRC_CTA_INIT_COUNT
	.align		4
.L_2177:
        /*0080*/ 	.byte	0x02, 0x4a
	.zero		1
	.zero		1


	//----- nvinfo : EIATTR_EXIT_INSTR_OFFSETS
	.align		4
        /*0084*/ 	.byte	0x04, 0x1c
        /*0086*/ 	.short	(.L_2179 - .L_2178)


	//   ....[0]....
.L_2178:
        /*0088*/ 	.word	0x00005140


	//----- nvinfo : EIATTR_MAX_THREADS
	.align		4
.L_2179:
        /*008c*/ 	.byte	0x04, 0x05
        /*008e*/ 	.short	(.L_2181 - .L_2180)
.L_2180:
        /*0090*/ 	.word	0x00000080
        /*0094*/ 	.word	0x00000001
        /*0098*/ 	.word	0x00000001


	//----- nvinfo : EIATTR_CBANK_PARAM_SIZE
	.align		4
.L_2181:
        /*009c*/ 	.byte	0x03, 0x19
        /*009e*/ 	.short	0x0128


	//----- nvinfo : EIATTR_PARAM_CBANK
	.align		4
        /*00a0*/ 	.byte	0x04, 0x0a
        /*00a2*/ 	.short	(.L_2183 - .L_2182)
	.align		4
.L_2182:
        /*00a4*/ 	.word	index@(.nv.constant0._ZN10layer_norm13ln_bwd_kernelINS_13Kernel_traitsIf13__nv_bfloat16S2_S2_fjLj2048ELj1ELj1ELj4ELj16ENS_18Kernel_traits_baseILj2048EfS2_S2_S2_fjLj128EEEEELb1ELb1ELb0ELb1EEEvNS_9BwdParamsE)
        /*00a8*/ 	.short	0x0380
        /*00aa*/ 	.short	0x0128


	//----- nvinfo : EIATTR_SW_WAR
	.align		4
.L_2183:
        /*00ac*/ 	.byte	0x04, 0x36
        /*00ae*/ 	.short	(.L_2185 - .L_2184)
.L_2184:
        /*00b0*/ 	.word	0x00000008
.L_2185:


//--------------------- .nv.info._ZN10layer_norm22ln_bwd_finalize_kernelINS_22Kernel_traits_finalizeILj2048Ef13__nv_bfloat16S2_S2_fjLb1ELj1024ELj4ENS_18Kernel_traits_baseILj2048EfS2_S2_S2_fjLj1024EEEEELb1ELb0EEEvNS_9BwdParamsE --------------------------
	.section	.nv.info._ZN10layer_norm22ln_bwd_finalize_kernelINS_22Kernel_traits_finalizeILj2048Ef13__nv_bfloat16S2_S2_fjLb1ELj1024ELj4ENS_18Kernel_traits_baseILj2048EfS2_S2_S2_fjLj1024EEEEELb1ELb0EEEvNS_9BwdParamsE,"",@"SHT_CUDA_INFO"
	.sectionflags	@""
	.align	4


	//----- nvinfo : EIATTR_CUDA_API_VERSION
	.align		4
        /*0000*/ 	.byte	0x04, 0x37
        /*0002*/ 	.short	(.L_2187 - .L_2186)
.L_2186:
        /*0004*/ 	.word	0x00000082


	//----- nvinfo : EIATTR_KPARAM_INFO
	.align		4
.L_2187:
        /*0008*/ 	.byte	0x04, 0x17
        /*000a*/ 	.short	(.L_2189 - .L_2188)
.L_2188:
        /*000c*/ 	.word	0x00000000
        /*0010*/ 	.short	0x0000
        /*0012*/ 	.short	0x0000
        /*0014*/ 	.byte	0x00, 0xf0, 0xa1, 0x04


	//----- nvinfo : EIATTR_SPARSE_MMA_MASK
	.align		4
.L_2189:
        /*0018*/ 	.byte	0x03, 0x50
        /*001a*/ 	.short	0x0000


	//----- nvinfo : EIATTR_MAXREG_COUNT
	.align		4
        /*001c*/ 	.byte	0x03, 0x1b
        /*001e*/ 	.short	0x0040


	//----- nvinfo : EIATTR_NUM_BARRIERS
	.align		4
        /*0020*/ 	.byte	0x02, 0x4c
        /*0022*/ 	.byte	0x01
	.zero		1


	//----- nvinfo : EIATTR_MERCURY_ISA_VERSION
	.align		4
        /*0024*/ 	.byte	0x03, 0x5f
        /*0026*/ 	.short	0x0101


	//----- nvinfo : EIATTR_COOP_GROUP_MASK_REGIDS
	.align		4
        /*0028*/ 	.byte	0x04, 0x29
        /*002a*/ 	.short	(.L_2191 - .L_2190)


	//   ....[0]....
.L_2190:
        /*002c*/ 	.word	0xffffffff


	//   ....[1]....
        /*0030*/ 	.word	0xffffffff


	//   ....[2]....
        /*0034*/ 	.word	0xffffffff


	//   ....[3]....
        /*0038*/ 	.word	0xffffffff


	//   ....[4]....
        /*003c*/ 	.word	0xffffffff


	//   ....[5]....
        /*0040*/ 	.word	0xffffffff


	//   ....[6]....
        /*0044*/ 	.word	0xffffffff


	//   ....[7]....
        /*0048*/ 	.word	0xffffffff


	//   ....[8]....
        /*004c*/ 	.word	0xffffffff


	//   ....[9]....
        /*0050*/ 	.word	0xffffffff


	//   ....[10]....
        /*0054*/ 	.word	0xffffffff


	//   ....[11]....
        /*0058*/ 	.word	0xffffffff


	//   ....[12]....
        /*005c*/ 	.word	0xffffffff


	//   ....[13]....
        /*0060*/ 	.word	0xffffffff


	//   ....[14]....
        /*0064*/ 	.word	0xffffffff


	//----- nvinfo : EIATTR_COOP_GROUP_INSTR_OFFSETS
	.align		4
.L_2191:
        /*0068*/ 	.byte	0x04, 0x28
        /*006a*/ 	.short	(.L_2193 - .L_2192)


	//   ....[0]....
.L_2192:
        /*006c*/ 	.word	0x00001040


	//   ....[1]....
        /*0070*/ 	.word	0x00001050


	//   ....[2]....
        /*0074*/ 	.word	0x00001060


	//   ....[3]....
        /*0078*/ 	.word	0x00001090


	//   ....[4]....
        /*007c*/ 	.word	0x000010b0


	//   ....[5]....
        /*0080*/ 	.word	0x000010c0


	//   ....[6]....
        /*0084*/ 	.word	0x000010f0


	//   ....[7]....
        /*0088*/ 	.word	0x00001110


	//   ....[8]....
        /*008c*/ 	.word	0x00001120


	//   ....[9]....
        /*0090*/ 	.word	0x00001160


	//   ....[10]....
        /*0094*/ 	.word	0x00001190


	//   ....[11]....
        /*0098*/ 	.word	0x000011a0


	//   ....[12]....
        /*009c*/ 	.word	0x000011e0


	//   ....[13]....
        /*00a0*/ 	.word	0x00001200


	//   ....[14]....
        /*00a4*/ 	.word	0x00001210


	//----- nvinfo : EIATTR_VRC_CTA_INIT_COUNT
	.align		4
.L_2193:
        /*00a8*/ 	.byte	0x02, 0x4a
	.zero		1
	.zero		1


	//----- nvinfo : EIATTR_EXIT_INSTR_OFFSETS
	.align		4
        /*00ac*/ 	.byte	0x04, 0x1c
        /*00ae*/ 	.short	(.L_2195 - .L_2194)


	//   ....[0]....
.L_2194:
        /*00b0*/ 	.word	0x00000060


	//   ....[1]....
        /*00b4*/ 	.word	0x00001290


	//   ....[2]....
        /*00b8*/ 	.word	0x000012c0


	//   ....[3]....
        /*00bc*/ 	.word	0x000013a0


	//----- nvinfo : EIATTR_MAX_THREADS
	.align		4
.L_2195:
        /*00c0*/ 	.byte	0x04, 0x05
        /*00c2*/ 	.short	(.L_2197 - .L_2196)
.L_2196:
        /*00c4*/ 	.word	0x00000400
        /*00c8*/ 	.word	0x00000001
        /*00cc*/ 	.word	0x00000001


	//----- nvinfo : EIATTR_CRS_STACK_SIZE
	.align		4
.L_2197:
        /*00d0*/ 	.byte	0x04, 0x1e
        /*00d2*/ 	.short	(.L_2199 - .L_2198)
.L_2198:
        /*00d4*/ 	.word	0x00000000


	//----- nvinfo : EIATTR_CBANK_PARAM_SIZE
	.align		4
.L_2199:
        /*00d8*/ 	.byte	0x03, 0x19
        /*00da*/ 	.short	0x0128


	//----- nvinfo : EIATTR_PARAM_CBANK
	.align		4
        /*00dc*/ 	.byte	0x04, 0x0a
        /*00de*/ 	.short	(.L_2201 - .L_2200)
	.align		4
.L_2200:
        /*00e0*/ 	.word	index@(.nv.constant0._ZN10layer_norm22ln_bwd_finalize_kernelINS_22Kernel_traits_finalizeILj2048Ef13__nv_bfloat16S2_S2_fjLb1ELj1024ELj4ENS_18Kernel_traits_baseILj2048EfS2_S2_S2_fjLj1024EEEEELb1ELb0EEEvNS_9BwdParamsE)
        /*00e4*/ 	.short	0x0380
        /*00e6*/ 	.short	0x0128


	//----- nvinfo : EIATTR_SW_WAR
	.align		4
.L_2201:
        /*00e8*/ 	.byte	0x04, 0x36
        /*00ea*/ 	.short	(.L_2203 - .L_2202)
.L_2202:
        /*00ec*/ 	.word	0x00000008
.L_2203:


//--------------------- .nv.info._ZN10layer_norm13ln_bwd_kernelINS_13Kernel_traitsIf13__nv_bfloat16S2_S2_fjLj2048ELj1ELj1ELj4ELj16ENS_18Kernel_traits_baseILj2048EfS2_S2_S2_fjLj128EEEEELb1ELb1ELb1ELb0EEEvNS_9BwdParamsE --------------------------
	.section	.nv.info._ZN10layer_norm13ln_bwd_kernelINS_13Kernel_traitsIf13__nv_bfloat16S2_S2_fjLj2048ELj1ELj1ELj4ELj16ENS_18Kernel_traits_baseILj2048EfS2_S2_S2_fjLj128EEEEELb1ELb1ELb1ELb0EEEvNS_9BwdParamsE,"",@"SHT_CUDA_INFO"
	.sectionflags	@""
	.align	4


	//----- nvinfo : EIATTR_CUDA_API_VERSION
	.align		4
        /*0000*/ 	.byte	0x04, 0x37
        /*0002*/ 	.short	(.L_2205 - .L_2204)
.L_2204:
        /*0004*/ 	.word	0x00000082


	//----- nvinfo : EIATTR_KPARAM_INFO
	.align		4
.L_2205:
        /*0008*/ 	.byte	0x04, 0x17
        /*000a*/ 	.short	(.L_2207 - .L_2206)
.L_2206:
        /*000c*/ 	.word	0x00000000
        /*0010*/ 	.short	0x0000
        /*0012*/ 	.short	0x0000
        /*0014*/ 	.byte	0x00, 0xf0, 0xa1, 0x04


	//----- nvinfo : EIATTR_SPARSE_MMA_MASK
	.align		4
.L_2207:
        /*0018*/ 	.byte	0x03, 0x50
        /*001a*/ 	.short	0x0000


	//----- nvinfo : EIATTR_MAXREG_COUNT
	.align		4
        /*001c*/ 	.byte	0x03, 0x1b
        /*001e*/ 	.short	0x00ff


	//----- nvinfo : EIATTR_NUM_BARRIERS
	.align		4
        /*0020*/ 	.byte	0x02, 0x4c
        /*0022*/ 	.byte	0x01
	.zero		1


	//----- nvinfo : EIATTR_MERCURY_ISA_VERSION
	.align		4
        /*0024*/ 	.byte	0x03, 0x5f
        /*0026*/ 	.short	0x0101


	//----- nvinfo : EIATTR_COOP_GROUP_MASK_REGIDS
	.align		4
        /*0028*/ 	.byte	0x04, 0x29
        /*002a*/ 	.short	(.L_2209 - .L_2208)


	//   ....[0]....
.L_2208:
        /*002c*/ 	.word	0xffffffff


	//   ....[1]....
        /*0030*/ 	.word	0xffffffff


	//   ....[2]....
        /*0034*/ 	.word	0xffffffff


	//   ....[3]....
        /*0038*/ 	.word	0xffffffff


	//   ....[4]....
        /*003c*/ 	.word	0xffffffff


	//   ....[5]....
        /*0040*/ 	.word	0xffffffff


	//   ....[6]....
        /*0044*/ 	.word	0xffffffff


	//   ....[7]....
        /*0048*/ 	.word	0xffffffff


	//   ....[8]....
        /*004c*/ 	.word	0xffffffff


	//   ....[9]....
        /*0050*/ 	.word	0xffffffff


	//----- nvinfo : EIATTR_COOP_GROUP_INSTR_OFFSETS
	.align		4
.L_2209:
        /*0054*/ 	.byte	0x04, 0x28
        /*0056*/ 	.short	(.L_2211 - .L_2210)


	//   ....[0]....
.L_2210:
        /*0058*/ 	.word	0x00001840


	//   ....[1]....
        /*005c*/ 	.word	0x00001880


	//   ....[2]....
        /*0060*/ 	.word	0x00001910


	//   ....[3]....
        /*0064*/ 	.word	0x00001920


	//   ....[4]....
        /*0068*/ 	.word	0x00001960


	//   ....[5]....
        /*006c*/ 	.word	0x00001980


	//   ....[6]....
        /*0070*/ 	.word	0x00001a10


	//   ....[7]....
        /*0074*/ 	.word	0x00001a20


	//   ....[8]....
        /*0078*/ 	.word	0x00001a70


	//   ....[9]....
        /*007c*/ 	.word	0x00001a80


	//----- nvinfo : EIATTR_VRC_CTA_INIT_COUNT
	.align		4
.L_2211:
        /*0080*/ 	.byte	0x02, 0x4a
	.zero		1
	.zero		1


	//----- nvinfo : EIATTR_EXIT_INSTR_OFFSETS
	.align		4
        /*0084*/ 	.byte	0x04, 0x1c
        /*0086*/ 	.short	(.L_2213 - .L_2212)


	//   ....[0]....
.L_2212:
        /*0088*/ 	.word	0x00006570


	//   ....[1]....
        /*008c*/ 	.word	0x00006640


	//----- nvinfo : EIATTR_MAX_THREADS
	.align		4
.L_2213:
        /*0090*/ 	.byte	0x04, 0x05
        /*0092*/ 	.short	(.L_2215 - .L_2214)
.L_2214:
        /*0094*/ 	.word	0x00000080
        /*0098*/ 	.word	0x00000001
        /*009c*/ 	.word	0x00000001


	//----- nvinfo : EIATTR_CRS_STACK_SIZE
	.align		4
.L_2215:
        /*00a0*/ 	.byte	0x04, 0x1e
        /*00a2*/ 	.short	(.L_2217 - .L_2216)
.L_2216:
        /*00a4*/ 	.word	0x00000000


	//----- nvinfo : EIATTR_CBANK_PARAM_SIZE
	.align		4
.L_2217:
        /*00a8*/ 	.byte	0x03, 0x19
        /*00aa*/ 	.short	0x0128


	//----- nvinfo : EIATTR_PARAM_CBANK
	.align		4
        /*00ac*/ 	.byte	0x04, 0x0a
        /*00ae*/ 	.short	(.L_2219 - .L_2218)
	.align		4
.L_2218:
        /*00b0*/ 	.word	index@(.nv.constant0._ZN10layer_norm13ln_bwd_kernelINS_13Kernel_traitsIf13__nv_bfloat16S2_S2_fjLj2048ELj1ELj1ELj4ELj16ENS_18Kernel_traits_baseILj2048EfS2_S2_S2_fjLj128EEEEELb1ELb1ELb1ELb0EEEvNS_9BwdParamsE)
        /*00b4*/ 	.short	0x0380
        /*00b6*/ 	.short	0x0128


	//----- nvinfo : EIATTR_SW_WAR
	.align		4
.L_2219:
        /*00b8*/ 	.byte	0x04, 0x36
        /*00ba*/ 	.short	(.L_2221 - .L_2220)
.L_2220:
        /*00bc*/ 	.word	0x00000008
.L_2221:


//--------------------- .nv.info._ZN10layer_norm22ln_bwd_finalize_kernelINS_22Kernel_traits_finalizeILj2048Ef13__nv_bfloat16S2_S2_fjLb1ELj1024ELj4ENS_18Kernel_traits_baseILj2048EfS2_S2_S2_fjLj1024EEEEELb1ELb1EEEvNS_9BwdParamsE --------------------------
	.section	.nv.info._ZN10layer_norm22ln_bwd_finalize_kernelINS_22Kernel_traits_finalizeILj2048Ef13__nv_bfloat16S2_S2_fjLb1ELj1024ELj4ENS_18Kernel_traits_baseILj2048EfS2_S2_S2_fjLj1024EEEEELb1ELb1EEEvNS_9BwdParamsE,"",@"SHT_CUDA_INFO"
	.sectionflags	@""
	.align	4


	//----- nvinfo : EIATTR_CUDA_API_VERSION
	.align		4
        /*0000*/ 	.byte	0x04, 0x37
        /*0002*/ 	.short	(.L_2223 - .L_2222)
.L_2222:
        /*0004*/ 	.word	0x00000082


	//----- nvinfo : EIATTR_KPARAM_INFO
	.align		4
.L_2223:
        /*0008*/ 	.byte	0x04, 0x17
        /*000a*/ 	.short	(.L_2225 - .L_2224)
.L_2224:
        /*000c*/ 	.word	0x00000000
        /*0010*/ 	.short	0x0000
        /*0012*/ 	.short	0x0000
        /*0014*/ 	.byte	0x00, 0xf0, 0xa1, 0x04


	//----- nvinfo : EIATTR_SPARSE_MMA_MASK
	.align		4
.L_2225:
        /*0018*/ 	.byte	0x03, 0x50
        /*001a*/ 	.short	0x0000


	//----- nvinfo : EIATTR_MAXREG_COUNT
	.align		4
        /*001c*/ 	.byte	0x03, 0x1b
        /*001e*/ 	.short	0x0040


	//----- nvinfo : EIATTR_NUM_BARRIERS
	.align		4
        /*0020*/ 	.byte	0x02, 0x4c
        /*0022*/ 	.byte	0x01
	.zero		1


	//----- nvinfo : EIATTR_MERCURY_ISA_VERSION
	.align		4
        /*0024*/ 	.byte	0x03, 0x5f
        /*0026*/ 	.short	0x0101


	//----- nvinfo : EIATTR_COOP_GROUP_MASK_REGIDS
	.align		4
        /*0028*/ 	.byte	0x04, 0x29
        /*002a*/ 	.short	(.L_2227 - .L_2226)


	//   ....[0]....
.L_2226:
        /*002c*/ 	.word	0xffffffff


	//   ....[1]....
        /*0030*/ 	.word	0xffffffff


	//   ....[2]....
        /*0034*/ 	.word	0xffffffff


	//   ....[3]....
        /*0038*/ 	.word	0xffffffff


	//   ....[4]....
        /*003c*/ 	.word	0xffffffff


	//   ....[5]....
        /*0040*/ 	.word	0xffffffff


	//   ....[6]....
        /*0044*/ 	.word	0xffffffff


	//   ....[7]....
        /*0048*/ 	.word	0xffffffff


	//   ....[8]....
        /*004c*/ 	.word	0xffffffff


	//   ....[9]....
        /*0050*/ 	.word	0xffffffff


	//   ....[10]....
        /*0054*/ 	.word	0xffffffff


	//   ....[11]....
        /*0058*/ 	.word	0xffffffff


	//   ....[12]....
        /*005c*/ 	.word	0xffffffff


	//   ....[13]....
        /*0060*/ 	.word	0xffffffff


	//   ....[14]....
        /*0064*/ 	.word	0xffffffff


	//----- nvinfo : EIATTR_COOP_GROUP_INSTR_OFFSETS
	.align		4
.L_2227:
        /*0068*/ 	.byte	0x04, 0x28
        /*006a*/ 	.short	(.L_2229 - .L_2228)


	//   ....[0]....
.L_2228:
        /*006c*/ 	.word	0x00001090


	//   ....[1]....
        /*0070*/ 	.word	0x000010a0


	//   ....[2]....
        /*0074*/ 	.word	0x000010b0


	//   ....[3]....
        /*0078*/ 	.word	0x000010e0


	//   ....[4]....
        /*007c*/ 	.word	0x00001100


	//   ....[5]....
        /*0080*/ 	.word	0x00001110


	//   ....[6]....
        /*0084*/ 	.word	0x00001140


	//   ....[7]....
        /*0088*/ 	.word	0x00001160


	//   ....[8]....
        /*008c*/ 	.word	0x00001170


	//   ....[9]....
        /*0090*/ 	.word	0x000011a0


	//   ....[10]....
        /*0094*/ 	.word	0x000011c0


	//   ....[11]....
        /*0098*/ 	.word	0x000011d0


	//   ....[12]....
        /*009c*/ 	.word	0x00001210


	//   ....[13]....
        /*00a0*/ 	.word	0x00001230


	//   ....[14]....
        /*00a4*/ 	.word	0x00001240


	//----- nvinfo : EIATTR_VRC_CTA_INIT_COUNT
	.align		4
.L_2229:
        /*00a8*/ 	.byte	0x02, 0x4a
	.zero		1
	.zero		1


	//----- nvinfo : EIATTR_EXIT_INSTR_OFFSETS
	.align		4
        /*00ac*/ 	.byte	0x04, 0x1c
        /*00ae*/ 	.short	(.L_2231 - .L_2230)


	//   ....[0]....
.L_2230:
        /*00b0*/ 	.word	0x00000060


	//   ....[1]....
        /*00b4*/ 	.word	0x000012c0


	//   ....[2]....
        /*00b8*/ 	.word	0x000013b0


	//----- nvinfo : EIATTR_MAX_THREADS
	.align		4
.L_2231:
        /*00bc*/ 	.byte	0x04, 0x05
        /*00be*/ 	.short	(.L_2233 - .L_2232)
.L_2232:
        /*00c0*/ 	.word	0x00000400
        /*00c4*/ 	.word	0x00000001
        /*00c8*/ 	.word	0x00000001


	//----- nvinfo : EIATTR_CRS_STACK_SIZE
	.align		4
.L_2233:
        /*00cc*/ 	.byte	0x04, 0x1e
        /*00ce*/ 	.short	(.L_2235 - .L_2234)
.L_2234:
        /*00d0*/ 	.word	0x00000000


	//----- nvinfo : EIATTR_CBANK_PARAM_SIZE
	.align		4
.L_2235:
        /*00d4*/ 	.byte	0x03, 0x19
        /*00d6*/ 	.short	0x0128


	//----- nvinfo : EIATTR_PARAM_CBANK
	.align		4
        /*00d8*/ 	.byte	0x04, 0x0a
        /*00da*/ 	.short	(.L_2237 - .L_2236)
	.align		4
.L_2236:
        /*00dc*/ 	.word	index@(.nv.constant0._ZN10layer_norm22ln_bwd_finalize_kernelINS_22Kernel_traits_finalizeILj2048Ef13__nv_bfloat16S2_S2_fjLb1ELj1024ELj4ENS_18Kernel_traits_baseILj2048EfS2_S2_S2_fjLj1024EEEEELb1ELb1EEEvNS_9BwdParamsE)
        /*00e0*/ 	.short	0x0380
        /*00e2*/ 	.short	0x0128


	//----- nvinfo : EIATTR_SW_WAR
	.align		4
.L_2237:
        /*00e4*/ 	.byte	0x04, 0x36
        /*00e6*/ 	.short	(.L_2239 - .L_2238)
.L_2238:
        /*00e8*/ 	.word	0x00000008
.L_2239:


//--------------------- .nv.info._ZN10layer_norm13ln_bwd_kernelINS_13Kernel_traitsIf13__nv_bfloat16S2_S2_fjLj2048ELj1ELj1ELj4ELj16ENS_18Kernel_traits_baseILj2048EfS2_S2_S2_fjLj128EEEEELb1ELb1ELb1ELb1EEEvNS_9BwdParamsE --------------------------
	.section	.nv.info._ZN10layer_norm13ln_bwd_kernelINS_13Kernel_traitsIf13__nv_bfloat16S2_S2_fjLj2048ELj1ELj1ELj4ELj16ENS_18Kernel_traits_baseILj2048EfS2_S2_S2_fjLj128EEEEELb1ELb1ELb1ELb1EEEvNS_9BwdParamsE,"",@"SHT_CUDA_INFO"
	.sectionflags	@""
	.align	4


	//----- nvinfo : EIATTR_CUDA_API_VERSION
	.align		4
        /*0000*/ 	.byte	0x04, 0x37
        /*0002*/ 	.short	(.L_2241 - .L_2240)
.L_2240:
        /*0004*/ 	.word	0x00000082


	//----- nvinfo : EIATTR_KPARAM_INFO
	.align		4
.L_2241:
        /*0008*/ 	.byte	0x04, 0x17
        /*000a*/ 	.short	(.L_2243 - .L_2242)
.L_2242:
        /*000c*/ 	.word	0x00000000
        /*0010*/ 	.short	0x0000
        /*0012*/ 	.short	0x0000
        /*0014*/ 	.byte	0x00, 0xf0, 0xa1, 0x04


	//----- nvinfo : EIATTR_SPARSE_MMA_MASK
	.align		4
.L_2243:
        /*0018*/ 	.byte	0x03, 0x50
        /*001a*/ 	.short	0x0000


	//----- nvinfo : EIATTR_MAXREG_COUNT
	.align		4
        /*001c*/ 	.byte	0x03, 0x1b
        /*001e*/ 	.short	0x00ff


	//----- nvinfo : EIATTR_NUM_BARRIERS
	.align		4
        /*0020*/ 	.byte	0x02, 0x4c
        /*0022*/ 	.byte	0x01
	.zero		1


	//----- nvinfo : EIATTR_MERCURY_ISA_VERSION
	.align		4
        /*0024*/ 	.byte	0x03, 0x5f
        /*0026*/ 	.short	0x0101


	//----- nvinfo : EIATTR_COOP_GROUP_MASK_REGIDS
	.align		4
        /*0028*/ 	.byte	0x04, 0x29
        /*002a*/ 	.short	(.L_2245 - .L_2244)


	//   ....[0]....
.L_2244:
        /*002c*/ 	.word	0xffffffff


	//   ....[1]....
        /*0030*/ 	.word	0xffffffff


	//   ....[2]....
        /*0034*/ 	.word	0xffffffff


	//   ....[3]....
        /*0038*/ 	.word	0xffffffff


	//   ....[4]....
        /*003c*/ 	.word	0xffffffff


	//   ....[5]....
        /*0040*/ 	.word	0xffffffff


	//   ....[6]....
        /*0044*/ 	.word	0xffffffff


	//   ....[7]....
        /*0048*/ 	.word	0xffffffff


	//   ....[8]....
        /*004c*/ 	.word	0xffffffff


	//   ....[9]....
        /*0050*/ 	.word	0xffffffff


	//----- nvinfo : EIATTR_COOP_GROUP_INSTR_OFFSETS
	.align		4
.L_2245:
        /*0054*/ 	.byte	0x04, 0x28
        /*0056*/ 	.short	(.L_2247 - .L_2246)


	//   ....[0]....
.L_2246:
        /*0058*/ 	.word	0x00001360


	//   ....[1]....
        /*005c*/ 	.word	0x00001390


	//   ....[2]....
        /*0060*/ 	.word	0x00001410


	//   ....[3]....
        /*0064*/ 	.word	0x00001430


	//   ....[4]....
        /*0068*/ 	.word	0x00001460


	//   ....[5]....
        /*006c*/ 	.word	0x00001470


	//   ....[6]....
        /*0070*/ 	.word	0x000014b0


	//   ....[7]....
        /*0074*/ 	.word	0x000014d0


	//   ....[8]....
        /*0078*/ 	.word	0x00001510


	//   ....[9]....
        /*007c*/ 	.word	0x00001540


	//----- nvinfo : EIATTR_VRC_CTA_INIT_COUNT
	.align		4
.L_2247:
        /*0080*/ 	.byte	0x02, 0x4a
	.zero		1
	.zero		1


	//----- nvinfo : EIATTR_EXIT_INSTR_OFFSETS
	.align		4
        /*0084*/ 	.byte	0x04, 0x1c
        /*0086*/ 	.short	(.L_2249 - .L_2248)


	//   ....[0]....
.L_2248:
        /*0088*/ 	.word	0x00005ff0


	//----- nvinfo : EIATTR_MAX_THREADS
	.align		4
.L_2249:
        /*008c*/ 	.byte	0x04, 0x05
        /*008e*/ 	.short	(.L_2251 - .L_2250)
.L_2250:
        /*0090*/ 	.word	0x00000080
        /*0094*/ 	.word	0x00000001
        /*0098*/ 	.word	0x00000001


	//----- nvinfo : EIATTR_CBANK_PARAM_SIZE
	.align		4
.L_2251:
        /*009c*/ 	.byte	0x03, 0x19
        /*009e*/ 	.short	0x0128


	//----- nvinfo : EIATTR_PARAM_CBANK
	.align		4
        /*00a0*/ 	.byte	0x04, 0x0a
        /*00a2*/ 	.short	(.L_2253 - .L_2252)
	.align		4
.L_2252:
        /*00a4*/ 	.word	index@(.nv.constant0._ZN10layer_norm13ln_bwd_kernelINS_13Kernel_traitsIf13__nv_bfloat16S2_S2_fjLj2048ELj1ELj1ELj4ELj16ENS_18Kernel_traits_baseILj2048EfS2_S2_S2_fjLj128EEEEELb1ELb1ELb1ELb1EEEvNS_9BwdParamsE)
        /*00a8*/ 	.short	0x0380
        /*00aa*/ 	.short	0x0128


	//----- nvinfo : EIATTR_SW_WAR
	.align		4
.L_2253:
        /*00ac*/ 	.byte	0x04, 0x36
        /*00ae*/ 	.short	(.L_2255 - .L_2254)
.L_2254:
        /*00b0*/ 	.word	0x00000008
.L_2255:


//--------------------- .nv.info._ZN10layer_norm13ln_bwd_kernelINS_13Kernel_traitsI13__nv_bfloat16S2_fS2_fjLj2048ELj1ELj1ELj4ELj16ENS_18Kernel_traits_baseILj2048ES2_S2_fS2_fjLj128EEEEELb0ELb0ELb0ELb0EEEvNS_9BwdParamsE --------------------------
	.section	.nv.info._ZN10layer_norm13ln_bwd_kernelINS_13Kernel_traitsI13__nv_bfloat16S2_fS2_fjLj2048ELj1ELj1ELj4ELj16ENS_18Kernel_traits_baseILj2048ES2_S2_fS2_fjLj128EEEEELb0ELb0ELb0ELb0EEEvNS_9BwdParamsE,"",@"SHT_CUDA_INFO"
	.sectionflags	@""
	.align	4


	//----- nvinfo : EIATTR_CUDA_API_VERSION
	.align		4
        /*0000*/ 	.byte	0x04, 0x37
        /*0002*/ 	.short	(.L_2257 - .L_2256)
.L_2256:
        /*0004*/ 	.word	0x00000082


	//----- nvinfo : EIATTR_KPARAM_INFO
	.align		4
.L_2257:
        /*0008*/ 	.byte	0x04, 0x17
        /*000a*/ 	.short	(.L_2259 - .L_2258)
.L_2258:
        /*000c*/ 	.word	0x00000000
        /*0010*/ 	.short	0x0000
        /*0012*/ 	.short	0x0000
        /*0014*/ 	.byte	0x00, 0xf0, 0xa1, 0x04


	//----- nvinfo : EIATTR_SPARSE_MMA_MASK
	.align		4
.L_2259:
        /*0018*/ 	.byte	0x03, 0x50
        /*001a*/ 	.short	0x0000


	//----- nvinfo : EIATTR_MAXREG_COUNT
	.align		4
        /*001c*/ 	.byte	0x03, 0x1b
        /*001e*/ 	.short	0x00ff


	//----- nvinfo : EIATTR_NUM_BARRIERS
	.align		4
        /*0020*/ 	.byte	0x02, 0x4c
        /*0022*/ 	.byte	0x01
	.zero		1


	//----- nvinfo : EIATTR_MERCURY_ISA_VERSION
	.align		4
        /*0024*/ 	.byte	0x03, 0x5f
        /*0026*/ 	.short	0x0101


	//----- nvinfo : EIATTR_COOP_GROUP_MASK_REGIDS
	.align		4
        /*0028*/ 	.byte	0x04, 0x29
        /*002a*/ 	.short	(.L_2261 - .L_2260)


	//   ....[0]....
.L_2260:
        /*002c*/ 	.word	0xffffffff


	//   ....[1]....
        /*0030*/ 	.word	0xffffffff


	//   ....[2]....
        /*0034*/ 	.word	0xffffffff


	//   ....[3]....
        /*0038*/ 	.word	0xffffffff


	//   ....[4]....
        /*003c*/ 	.word	0xffffffff


	//   ....[5]....
        /*0040*/ 	.word	0xffffffff


	//   ....[6]....
        /*0044*/ 	.word	0xffffffff


	//   ....[7]....
        /*0048*/ 	.word	0xffffffff


	//   ....[8]....
        /*004c*/ 	.word	0xffffffff


	//   ....[9]....
        /*0050*/ 	.word	0xffffffff


	//----- nvinfo : EIATTR_COOP_GROUP_INSTR_OFFSETS
	.align		4
.L_2261:
        /*0054*/ 	.byte	0x04, 0x28
        /*0056*/ 	.short	(.L_2263 - .L_2262)


	//   ....[0]....
.L_2262:
        /*0058*/ 	.word	0x00001200


	//   ....[1]....
        /*005c*/ 	.word	0x00001220


	//   ....[2]....
        /*0060*/ 	.word	0x00001260


	//   ....[3]....
        /*0064*/ 	.word	0x00001270


	//   ....[4]....
        /*0068*/ 	.word	0x000012b0


	//   ....[5]....
        /*006c*/ 	.word	0x000012c0


	//   ....[6]....
        /*0070*/ 	.word	0x000012f0


	//   ....[7]....
        /*0074*/ 	.word	0x00001300


	//   ....[8]....
        /*0078*/ 	.word	0x00001330


	//   ....[9]....
        /*007c*/ 	.word	0x00001340


	//----- nvinfo : EIATTR_VRC_CTA_INIT_COUNT
	.align		4
.L_2263:
        /*0080*/ 	.byte	0x02, 0x4a
	.zero		1
	.zero		1


	//----- nvinfo : EIATTR_EXIT_INSTR_OFFSETS
	.align		4
        /*0084*/ 	.byte	0x04, 0x1c
        /*0086*/ 	.short	(.L_2265 - .L_2264)


	//   ....[0]....
.L_2264:
        /*0088*/ 	.word	0x00002c50


	//   ....[1]....
        /*008c*/ 	.word	0x00002cf0


	//----- nvinfo : EIATTR_MAX_THREADS
	.align		4
.L_2265:
        /*0090*/ 	.byte	0x04, 0x05
        /*0092*/ 	.short	(.L_2267 - .L_2266)
.L_2266:
        /*0094*/ 	.word	0x00000080
        /*0098*/ 	.word	0x00000001
        /*009c*/ 	.word	0x00000001


	//----- nvinfo : EIATTR_CRS_STACK_SIZE
	.align		4
.L_2267:
        /*00a0*/ 	.byte	0x04, 0x1e
        /*00a2*/ 	.short	(.L_2269 - .L_2268)
.L_2268:
        /*00a4*/ 	.word	0x00000000


	//----- nvinfo : EIATTR_CBANK_PARAM_SIZE
	.align		4
.L_2269:
        /*00a8*/ 	.byte	0x03, 0x19
        /*00aa*/ 	.short	0x0128


	//----- nvinfo : EIATTR_PARAM_CBANK
	.align		4
        /*00ac*/ 	.byte	0x04, 0x0a
        /*00ae*/ 	.short	(.L_2271 - .L_2270)
	.align		4
.L_2270:
        /*00b0*/ 	.word	index@(.nv.constant0._ZN10layer_norm13ln_bwd_kernelINS_13Kernel_traitsI13__nv_bfloat16S2_fS2_fjLj2048ELj1ELj1ELj4ELj16ENS_18Kernel_traits_baseILj2048ES2_S2_fS2_fjLj128EEEEELb0ELb0ELb0ELb0EEEvNS_9BwdParamsE)
        /*00b4*/ 	.short	0x0380
        /*00b6*/ 	.short	0x0128


	//----- nvinfo : EIATTR_SW_WAR
	.align		4
.L_2271:
        /*00b8*/ 	.byte	0x04, 0x36
        /*00ba*/ 	.short	(.L_2273 - .L_2272)
.L_2272:
        /*00bc*/ 	.word	0x00000008
.L_2273:


//--------------------- .nv.info._ZN10layer_norm13ln_bwd_kernelINS_13Kernel_traitsI13__nv_bfloat16S2_fS2_fjLj2048ELj1ELj1ELj4ELj16ENS_18Kernel_traits_baseILj2048ES2_S2_fS2_fjLj128EEEEELb0ELb0ELb0ELb1EEEvNS_9BwdParamsE --------------------------
	.section	.nv.info._ZN10layer_norm13ln_bwd_kernelINS_13Kernel_traitsI13__nv_bfloat16S2_fS2_fjLj2048ELj1ELj1ELj4ELj16ENS_18Kernel_traits_baseILj2048ES2_S2_fS2_fjLj128EEEEELb0ELb0ELb0ELb1EEEvNS_9BwdParamsE,"",@"SHT_CUDA_INFO"
	.sectionflags	@""
	.align	4


	//----- nvinfo : EIATTR_CUDA_API_VERSION
	.align		4
        /*0000*/ 	.byte	0x04, 0x37
        /*0002*/ 	.short	(.L_2275 - .L_2274)
.L_2274:
        /*0004*/ 	.word	0x00000082


	//----- nvinfo : EIATTR_KPARAM_INFO
	.align		4
.L_2275:
        /*0008*/ 	.byte	0x04, 0x17
        /*000a*/ 	.short	(.L_2277 - .L_2276)
.L_2276:
        /*000c*/ 	.word	0x00000000
        /*0010*/ 	.short	0x0000
        /*0012*/ 	.short	0x0000
        /*0014*/ 	.byte	0x00, 0xf0, 0xa1, 0x04


	//----- nvinfo : EIATTR_SPARSE_MMA_MASK
	.align		4
.L_2277:
        /*0018*/ 	.byte	0x03, 0x50
        /*001a*/ 	.short	0x0000


	//----- nvinfo : EIATTR_MAXREG_COUNT
	.align		4
        /*001c*/ 	.byte	0x03, 0x1b
        /*001e*/ 	.short	0x00ff


	//----- nvinfo : EIATTR_NUM_BARRIERS
	.align		4
        /*0020*/ 	.byte	0x02, 0x4c
        /*0022*/ 	.byte	0x01
	.zero		1


	//----- nvinfo : EIATTR_MERCURY_ISA_VERSION
	.align		4
        /*0024*/ 	.byte	0x03, 0x5f
        /*0026*/ 	.short	0x0101


	//----- nvinfo : EIATTR_COOP_GROUP_MASK_REGIDS
	.align		4
        /*0028*/ 	.byte	0x04, 0x29
        /*002a*/ 	.short	(.L_2279 - .L_2278)


	//   ....[0]....
.L_2278:
        /*002c*/ 	.word	0xffffffff


	//   ....[1]....
        /*0030*/ 	.word	0xffffffff


	//   ....[2]....
        /*0034*/ 	.word	0xffffffff


	//   ....[3]....
        /*0038*/ 	.word	0xffffffff


	//   ....[4]....
        /*003c*/ 	.word	0xffffffff


	//   ....[5]....
        /*0040*/ 	.word	0xffffffff


	//   ....[6]....
        /*0044*/ 	.word	0xffffffff


	//   ....[7]....
        /*0048*/ 	.word	0xffffffff


	//   ....[8]....
        /*004c*/ 	.word	0xffffffff


	//   ....[9]....
        /*0050*/ 	.word	0xffffffff


	//----- nvinfo : EIATTR_COOP_GROUP_INSTR_OFFSETS
	.align		4
.L_2279:
        /*0054*/ 	.byte	0x04, 0x28
        /*0056*/ 	.short	(.L_2281 - .L_2280)


	//   ....[0]....
.L_2280:
        /*0058*/ 	.word	0x00000e60


	//   ....[1]....
        /*005c*/ 	.word	0x00000f10


	//   ....[2]....
        /*0060*/ 	.word	0x00000f20


	//   ....[3]....
        /*0064*/ 	.word	0x00000f50


	//   ....[4]....
        /*0068*/ 	.word	0x00000f60


	//   ....[5]....
        /*006c*/ 	.word	0x00000f90


	//   ....[6]....
        /*0070*/ 	.word	0x00000fa0


	//   ....[7]....
        /*0074*/ 	.word	0x00000fd0


	//   ....[8]....
        /*0078*/ 	.word	0x00001000


	//   ....[9]....
        /*007c*/ 	.word	0x00001010


	//----- nvinfo : EIATTR_VRC_CTA_INIT_COUNT
	.align		4
.L_2281:
        /*0080*/ 	.byte	0x02, 0x4a
	.zero		1
	.zero		1


	//----- nvinfo : EIATTR_EXIT_INSTR_OFFSETS
	.align		4
        /*0084*/ 	.byte	0x04, 0x1c
        /*0086*/ 	.short	(.L_2283 - .L_2282)


	//   ....[0]....
.L_2282:
        /*0088*/ 	.word	0x00002b30


	//----- nvinfo : EIATTR_MAX_THREADS
	.align		4
.L_2283:
        /*008c*/ 	.byte	0x04, 0x05
        /*008e*/ 	.short	(.L_2285 - .L_2284)
.L_2284:
        /*0090*/ 	.word	0x00000080
        /*0094*/ 	.word	0x00000001
        /*0098*/ 	.word	0x00000001


	//----- nvinfo : EIATTR_CRS_STACK_SIZE
	.align		4
.L_2285:
        /*009c*/ 	.byte	0x04, 0x1e
        /*009e*/ 	.short	(.L_2287 - .L_2286)
.L_2286:
        /*00a0*/ 	.word	0x00000000


	//----- nvinfo : EIATTR_CBANK_PARAM_SIZE
	.align		4
.L_2287:
        /*00a4*/ 	.byte	0x03, 0x19
        /*00a6*/ 	.short	0x0128


	//----- nvinfo : EIATTR_PARAM_CBANK
	.align		4
        /*00a8*/ 	.byte	0x04, 0x0a
        /*00aa*/ 	.short	(.L_2289 - .L_2288)
	.align		4
.L_2288:
        /*00ac*/ 	.word	index@(.nv.constant0._ZN10layer_norm13ln_bwd_kernelINS_13Kernel_traitsI13__nv_bfloat16S2_fS2_fjLj2048ELj1ELj1ELj4ELj16ENS_18Kernel_traits_baseILj2048ES2_S2_fS2_fjLj128EEEEELb0ELb0ELb0ELb1EEEvNS_9BwdParamsE)
        /*00b0*/ 	.short	0x0380
        /*00b2*/ 	.short	0x0128


	//----- nvinfo : EIATTR_SW_WAR
	.align		4
.L_2289:
        /*00b4*/ 	.byte	0x04, 0x36
        /*00b6*/ 	.short	(.L_2291 - .L_2290)
.L_2290:
        /*00b8*/ 	.word	0x00000008
.L_2291:


//--------------------- .nv.info._ZN10layer_norm13ln_bwd_kernelINS_13Kernel_traitsI13__nv_bfloat16S2_fS2_fjLj2048ELj1ELj1ELj4ELj16ENS_18Kernel_traits_baseILj2048ES2_S2_fS2_fjLj128EEEEELb0ELb0ELb1ELb0EEEvNS_9BwdParamsE --------------------------
	.section	.nv.info._ZN10layer_norm13ln_bwd_kernelINS_13Kernel_traitsI13__nv_bfloat16S2_fS2_fjLj2048ELj1ELj1ELj4ELj16ENS_18Kernel_traits_baseILj2048ES2_S2_fS2_fjLj128EEEEELb0ELb0ELb1ELb0EEEvNS_9BwdParamsE,"",@"SHT_CUDA_INFO"
	.sectionflags	@""
	.align	4


	//----- nvinfo : EIATTR_CUDA_API_VERSION
	.align		4
        /*0000*/ 	.byte	0x04, 0x37
        /*0002*/ 	.short	(.L_2293 - .L_2292)
.L_2292:
        /*0004*/ 	.word	0x00000082


	//----- nvinfo : EIATTR_KPARAM_INFO
	.align		4
.L_2293:
        /*0008*/ 	.byte	0x04, 0x17
        /*000a*/ 	.short	(.L_2295 - .L_2294)
.L_2294:
        /*000c*/ 	.word	0x00000000
        /*0010*/ 	.short	0x0000
        /*0012*/ 	.short	0x0000
        /*0014*/ 	.byte	0x00, 0xf0, 0xa1, 0x04


	//----- nvinfo : EIATTR_SPARSE_MMA_MASK
	.align		4
.L_2295:
        /*0018*/ 	.byte	0x03, 0x50
        /*001a*/ 	.short	0x0000


	//----- nvinfo : EIATTR_MAXREG_COUNT
	.align		4
        /*001c*/ 	.byte	0x03, 0x1b
        /*001e*/ 	.short	0x00ff


	//----- nvinfo : EIATTR_NUM_BARRIERS
	.align		4
        /*0020*/ 	.byte	0x02, 0x4c
        /*0022*/ 	.byte	0x01
	.zero		1


	//----- nvinfo : EIATTR_MERCURY_ISA_VERSION
	.align		4
        /*0024*/ 	.byte	0x03, 0x5f
        /*0026*/ 	.short	0x0101


	//----- nvinfo : EIATTR_COOP_GROUP_MASK_REGIDS
	.align		4
        /*0028*/ 	.byte	0x04, 0x29
        /*002a*/ 	.short	(.L_2297 - .L_2296)


	//   ....[0]....
.L_2296:
        /*002c*/ 	.word	0xffffffff


	//   ....[1]....
        /*0030*/ 	.word	0xffffffff


	//   ....[2]....
        /*0034*/ 	.word	0xffffffff


	//   ....[3]....
        /*0038*/ 	.word	0xffffffff


	//   ....[4]....
        /*003c*/ 	.word	0xffffffff


	//   ....[5]....
        /*0040*/ 	.word	0xffffffff


	//   ....[6]....
        /*0044*/ 	.word	0xffffffff


	//   ....[7]....
        /*0048*/ 	.word	0xffffffff


	//   ....[8]....
        /*004c*/ 	.word	0xffffffff


	//   ....[9]....
        /*0050*/ 	.word	0xffffffff


	//----- nvinfo : EIATTR_COOP_GROUP_INSTR_OFFSETS
	.align		4
.L_2297:
        /*0054*/ 	.byte	0x04, 0x28
        /*0056*/ 	.short	(.L_2299 - .L_2298)


	//   ....[0]....
.L_2298:
        /*0058*/ 	.word	0x00001440


	//   ....[1]....
        /*005c*/ 	.word	0x00001460


	//   ....[2]....
        /*0060*/ 	.word	0x000014a0


	//   ....[3]....
        /*0064*/ 	.word	0x000014b0


	//   ....[4]....
        /*0068*/ 	.word	0x000014f0


	//   ....[5]....
        /*006c*/ 	.word	0x00001500


	//   ....[6]....
        /*0070*/ 	.word	0x00001530


	//   ....[7]....
        /*0074*/ 	.word	0x00001540


	//   ....[8]....
        /*0078*/ 	.word	0x00001570


	//   ....[9]....
        /*007c*/ 	.word	0x00001580


	//----- nvinfo : EIATTR_VRC_CTA_INIT_COUNT
	.align		4
.L_2299:
        /*0080*/ 	.byte	0x02, 0x4a
	.zero		1
	.zero		1


	//----- nvinfo : EIATTR_EXIT_INSTR_OFFSETS
	.align		4
        /*0084*/ 	.byte	0x04, 0x1c
        /*0086*/ 	.short	(.L_2301 - .L_2300)


	//   ....[0]....
.L_2300:
        /*0088*/ 	.word	0x00004270


	//   ....[1]....
        /*008c*/ 	.word	0x00004310


	//----- nvinfo : EIATTR_MAX_THREADS
	.align		4
.L_2301:
        /*0090*/ 	.byte	0x04, 0x05
        /*0092*/ 	.short	(.L_2303 - .L_2302)
.L_2302:
        /*0094*/ 	.word	0x00000080
        /*0098*/ 	.word	0x00000001
        /*009c*/ 	.word	0x00000001


	//----- nvinfo : EIATTR_CRS_STACK_SIZE
	.align		4
.L_2303:
        /*00a0*/ 	.byte	0x04, 0x1e
        /*00a2*/ 	.short	(.L_2305 - .L_2304)
.L_2304:
        /*00a4*/ 	.word	0x00000000


	//----- nvinfo : EIATTR_CBANK_PARAM_SIZE
	.align		4
.L_2305:
        /*00a8*/ 	.byte	0x03, 0x19
        /*00aa*/ 	.short	0x0128


	//----- nvinfo : EIATTR_PARAM_CBANK
	.align		4
        /*00ac*/ 	.byte	0x04, 0x0a
        /*00ae*/ 	.short	(.L_2307 - .L_2306)
	.align		4
.L_2306:
        /*00b0*/ 	.word	index@(.nv.constant0._ZN10layer_norm13ln_bwd_kernelINS_13Kernel_traitsI13__nv_bfloat16S2_fS2_fjLj2048ELj1ELj1ELj4ELj16ENS_18Kernel_traits_baseILj2048ES2_S2_fS2_fjLj128EEEEELb0ELb0ELb1ELb0EEEvNS_9BwdParamsE)
        /*00b4*/ 	.short	0x0380
        /*00b6*/ 	.short	0x0128


	//----- nvinfo : EIATTR_SW_WAR
	.align		4
.L_2307:
        /*00b8*/ 	.byte	0x04, 0x36
        /*00ba*/ 	.short	(.L_2309 - .L_2308)
.L_2308:
        /*00bc*/ 	.word	0x00000008
.L_2309:


//--------------------- .nv.info._ZN10layer_norm13ln_bwd_kernelINS_13Kernel_traitsI13__nv_bfloat16S2_fS2_fjLj2048ELj1ELj1ELj4ELj16ENS_18Kernel_traits_baseILj2048ES2_S2_fS2_fjLj128EEEEELb0ELb0ELb1ELb1EEEvNS_9BwdParamsE --------------------------
	.section	.nv.info._ZN10layer_norm13ln_bwd_kernelINS_13Kernel_traitsI13__nv_bfloat16S2_fS2_fjLj2048ELj1ELj1ELj4ELj16ENS_18Kernel_traits_baseILj2048ES2_S2_fS2_fjLj128EEEEELb0ELb0ELb1ELb1EEEvNS_9BwdParamsE,"",@"SHT_CUDA_INFO"
	.sectionflags	@""
	.align	4


	//----- nvinfo : EIATTR_CUDA_API_VERSION
	.align		4
        /*0000*/ 	.byte	0x04, 0x37
        /*0002*/ 	.short	(.L_2311 - .L_2310)
.L_2310:
        /*0004*/ 	.word	0x00000082


	//----- nvinfo : EIATTR_KPARAM_INFO
	.align		4
.L_2311:
        /*0008*/ 	.byte	0x04, 0x17
        /*000a*/ 	.short	(.L_2313 - .L_2312)
.L_2312:
        /*000c*/ 	.word	0x00000000
        /*0010*/ 	.short	0x0000
        /*0012*/ 	.short	0x0000
        /*0014*/ 	.byte	0x00, 0xf0, 0xa1, 0x04


	//----- nvinfo : EIATTR_SPARSE_MMA_MASK
	.align		4
.L_2313:
        /*0018*/ 	.byte	0x03, 0x50
        /*001a*/ 	.short	0x0000


	//----- nvinfo : EIATTR_MAXREG_COUNT
	.align		4
        /*001c*/ 	.byte	0x03, 0x1b
        /*001e*/ 	.short	0x00ff


	//----- nvinfo : EIATTR_NUM_BARRIERS
	.align		4
        /*0020*/ 	.byte	0x02, 0x4c
        /*0022*/ 	.byte	0x01
	.zero		1


	//----- nvinfo : EIATTR_MERCURY_ISA_VERSION
	.align		4
        /*0024*/ 	.byte	0x03, 0x5f
        /*0026*/ 	.short	0x0101


	//----- nvinfo : EIATTR_COOP_GROUP_MASK_REGIDS
	.align		4
        /*0028*/ 	.byte	0x04, 0x29
        /*002a*/ 	.short	(.L_2315 - .L_2314)


	//   ....[0]....
.L_2314:
        /*002c*/ 	.word	0xffffffff


	//   ....[1]....
        /*0030*/ 	.word	0xffffffff


	//   ....[2]....
        /*0034*/ 	.word	0xffffffff


	//   ....[3]....
        /*0038*/ 	.word	0xffffffff


	//   ....[4]....
        /*003c*/ 	.word	0xffffffff


	//   ....[5]....
        /*0040*/ 	.word	0xffffffff


	//   ....[6]....
        /*0044*/ 	.word	0xffffffff


	//   ....[7]....
        /*0048*/ 	.word	0xffffffff


	//   ....[8]....
        /*004c*/ 	.word	0xffffffff


	//   ....[9]....
        /*0050*/ 	.word	0xffffffff


	//----- nvinfo : EIATTR_COOP_GROUP_INSTR_OFFSETS
	.align		4
.L_2315:
        /*0054*/ 	.byte	0x04, 0x28
        /*0056*/ 	.short	(.L_2317 - .L_2316)


	//   ....[0]....
.L_2316:
        /*0058*/ 	.word	0x00001160


	//   ....[1]....
        /*005c*/ 	.word	0x00001180


	//   ....[2]....
        /*0060*/ 	.word	0x000011c0


	//   ....[3]....
        /*0064*/ 	.word	0x000011d0


	//   ....[4]....
        /*0068*/ 	.word	0x00001210


	//   ....[5]....
        /*006c*/ 	.word	0x00001220


	//   ....[6]....
        /*0070*/ 	.word	0x00001250


	//   ....[7]....
        /*0074*/ 	.word	0x00001260


	//   ....[8]....
        /*0078*/ 	.word	0x00001290


	//   ....[9]....
        /*007c*/ 	.word	0x000012a0


	//----- nvinfo : EIATTR_VRC_CTA_INIT_COUNT
	.align		4
.L_2317:
        /*0080*/ 	.byte	0x02, 0x4a
	.zero		1
	.zero		1


	//----- nvinfo : EIATTR_EXIT_INSTR_OFFSETS
	.align		4
        /*0084*/ 	.byte	0x04, 0x1c
        /*0086*/ 	.short	(.L_2319 - .L_2318)


	//   ....[0]....
.L_2318:
        /*0088*/ 	.word	0x00003ae0


	//----- nvinfo : EIATTR_MAX_THREADS
	.align		4
.L_2319:
        /*008c*/ 	.byte	0x04, 0x05
        /*008e*/ 	.short	(.L_2321 - .L_2320)
.L_2320:
        /*0090*/ 	.word	0x00000080
        /*0094*/ 	.word	0x00000001
        /*0098*/ 	.word	0x00000001


	//----- nvinfo : EIATTR_CRS_STACK_SIZE
	.align		4
.L_2321:
        /*009c*/ 	.byte	0x04, 0x1e
        /*009e*/ 	.short	(.L_2323 - .L_2322)
.L_2322:
        /*00a0*/ 	.word	0x00000000


	//----- nvinfo : EIATTR_CBANK_PARAM_SIZE
	.align		4
.L_2323:
        /*00a4*/ 	.byte	0x03, 0x19
        /*00a6*/ 	.short	0x0128


	//----- nvinfo : EIATTR_PARAM_CBANK
	.align		4
        /*00a8*/ 	.byte	0x04, 0x0a
        /*00aa*/ 	.short	(.L_2325 - .L_2324)
	.align		4
.L_2324:
        /*00ac*/ 	.word	index@(.nv.constant0._ZN10layer_norm13ln_bwd_kernelINS_13Kernel_traitsI13__nv_bfloat16S2_fS2_fjLj2048ELj1ELj1ELj4ELj16ENS_18Kernel_traits_baseILj2048ES2_S2_fS2_fjLj128EEEEELb0ELb0ELb1ELb1EEEvNS_9BwdParamsE)
        /*00b0*/ 	.short	0x0380
        /*00b2*/ 	.short	0x0128


	//----- nvinfo : EIATTR_SW_WAR
	.align		4
.L_2325:
        /*00b4*/ 	.byte	0x04, 0x36
        /*00b6*/ 	.short	(.L_2327 - .L_2326)
.L_2326:
        /*00b8*/ 	.word	0x00000008
.L_2327:


//--------------------- .nv.info._ZN10layer_norm13ln_bwd_kernelINS_13Kernel_traitsI13__nv_bfloat16S2_fS2_fjLj2048ELj1ELj1ELj4ELj16ENS_18Kernel_traits_baseILj2048ES2_S2_fS2_fjLj128EEEEELb0ELb1ELb0ELb0EEEvNS_9BwdParamsE --------------------------
	.section	.nv.info._ZN10layer_norm13ln_bwd_kernelINS_13Kernel_traitsI13__nv_bfloat16S2_fS2_fjLj2048ELj1ELj1ELj4ELj16ENS_18Kernel_traits_baseILj2048ES2_S2_fS2_fjLj128EEEEELb0ELb1ELb0ELb0EEEvNS_9BwdParamsE,"",@"SHT_CUDA_INFO"
	.sectionflags	@""
	.align	4


	//----- nvinfo : EIATTR_CUDA_API_VERSION
	.align		4
        /*0000*/ 	.byte	0x04, 0x37
        /*0002*/ 	.short	(.L_2329 - .L_2328)
.L_2328:
        /*0004*/ 	.word	0x00000082


	//----- nvinfo : EIATTR_KPARAM_INFO
	.align		4
.L_2329:
        /*0008*/ 	.byte	0x04, 0x17
        /*000a*/ 	.short	(.L_2331 - .L_2330)
.L_2330:
        /*000c*/ 	.word	0x00000000
        /*0010*/ 	.short	0x0000
        /*0012*/ 	.short	0x0000
        /*0014*/ 	.byte	0x00, 0xf0, 0xa1, 0x04


	//----- nvinfo : EIATTR_SPARSE_MMA_MASK
	.align		4
.L_2331:
        /*0018*/ 	.byte	0x03, 0x50
        /*001a*/ 	.short	0x0000


	//----- nvinfo : EIATTR_MAXREG_COUNT
	.align		4
        /*001c*/ 	.byte	0x03, 0x1b
        /*001e*/ 	.short	0x00ff


	//----- nvinfo : EIATTR_NUM_BARRIERS
	.align		4
        /*0020*/ 	.byte	0x02, 0x4c
        /*0022*/ 	.byte	0x01
	.zero		1


	//----- nvinfo : EIATTR_MERCURY_ISA_VERSION
	.align		4
        /*0024*/ 	.byte	0x03, 0x5f
        /*0026*/ 	.short	0x0101


	//----- nvinfo : EIATTR_COOP_GROUP_MASK_REGIDS
	.align		4
        /*0028*/ 	.byte	0x04, 0x29
        /*002a*/ 	.short	(.L_2333 - .L_2332)


	//   ....[0]....
.L_2332:
        /*002c*/ 	.word	0xffffffff


	//   ....[1]....
        /*0030*/ 	.word	0xffffffff


	//   ....[2]....
        /*0034*/ 	.word	0xffffffff


	//   ....[3]....
        /*0038*/ 	.word	0xffffffff


	//   ....[4]....
        /*003c*/ 	.word	0xffffffff


	//   ....[5]....
        /*0040*/ 	.word	0xffffffff


	//   ....[6]....
        /*0044*/ 	.word	0xffffffff


	//   ....[7]....
        /*0048*/ 	.word	0xffffffff


	//   ....[8]....
        /*004c*/ 	.word	0xffffffff


	//   ....[9]....
        /*0050*/ 	.word	0xffffffff


	//----- nvinfo : EIATTR_COOP_GROUP_INSTR_OFFSETS
	.align		4
.L_2333:
        /*0054*/ 	.byte	0x04, 0x28
        /*0056*/ 	.short	(.L_2335 - .L_2334)


	//   ....[0]....
.L_2334:
        /*0058*/ 	.word	0x00001400


	//   ....[1]....
        /*005c*/ 	.word	0x00001430


	//   ....[2]....
        /*0060*/ 	.word	0x00001460


	//   ....[3]....
        /*0064*/ 	.word	0x00001470


	//   ....[4]....
        /*0068*/ 	.word	0x000014a0


	//   ....[5]....
        /*006c*/ 	.word	0x000014b0


	//   ....[6]....
        /*0070*/ 	.word	0x000014e0


	//   ....[7]....
        /*0074*/ 	.word	0x000014f0


	//   ....[8]....
        /*0078*/ 	.word	0x00001520


	//   ....[9]....
        /*007c*/ 	.word	0x00001530


	//----- nvinfo : EIATTR_VRC_CTA_INIT_COUNT
	.align		4
.L_2335:
        /*0080*/ 	.byte	0x02, 0x4a
	.zero		1
	.zero		1


	//----- nvinfo : EIATTR_EXIT_INSTR_OFFSETS
	.align		4
        /*0084*/ 	.byte	0x04, 0x1c
        /*0086*/ 	.short	(.L_2337 - .L_2336)


	//   ....[0]....
.L_2336:
        /*0088*/ 	.word	0x00004110


	//   ....[1]....
        /*008c*/ 	.word	0x000041e0


	//----- nvinfo : EIATTR_MAX_THREADS
	.align		4
.L_2337:
        /*0090*/ 	.byte	0x04, 0x05
        /*0092*/ 	.short	(.L_2339 - .L_2338)
.L_2338:
        /*0094*/ 	.word	0x00000080
        /*0098*/ 	.word	0x00000001
        /*009c*/ 	.word	0x00000001


	//----- nvinfo : EIATTR_CRS_STACK_SIZE
	.align		4
.L_2339:
        /*00a0*/ 	.byte	0x04, 0x1e
        /*00a2*/ 	.short	(.L_2341 - .L_2340)
.L_2340:
        /*00a4*/ 	.word	0x00000000


	//----- nvinfo : EIATTR_CBANK_PARAM_SIZE
	.align		4
.L_2341:
        /*00a8*/ 	.byte	0x03, 0x19
        /*00aa*/ 	.short	0x0128


	//----- nvinfo : EIATTR_PARAM_CBANK
	.align		4
        /*00ac*/ 	.byte	0x04, 0x0a
        /*00ae*/ 	.short	(.L_2343 - .L_2342)
	.align		4
.L_2342:
        /*00b0*/ 	.word	index@(.nv.constant0._ZN10layer_norm13ln_bwd_kernelINS_13Kernel_traitsI13__nv_bfloat16S2_fS2_fjLj2048ELj1ELj1ELj4ELj16ENS_18Kernel_traits_baseILj2048ES2_S2_fS2_fjLj128EEEEELb0ELb1ELb0ELb0EEEvNS_9BwdParamsE)
        /*00b4*/ 	.short	0x0380
        /*00b6*/ 	.short	0x0128


	//----- nvinfo : EIATTR_SW_WAR
	.align		4
.L_2343:
        /*00b8*/ 	.byte	0x04, 0x36
        /*00ba*/ 	.short	(.L_2345 - .L_2344)
.L_2344:
        /*00bc*/ 	.word	0x00000008
.L_2345:


//--------------------- .nv.info._ZN10layer_norm13ln_bwd_kernelINS_13Kernel_traitsI13__nv_bfloat16S2_fS2_fjLj2048ELj1ELj1ELj4ELj16ENS_18Kernel_traits_baseILj2048ES2_S2_fS2_fjLj128EEEEELb0ELb1ELb0ELb1EEEvNS_9BwdParamsE --------------------------
	.section	.nv.info._ZN10layer_norm13ln_bwd_kernelINS_13Kernel_traitsI13__nv_bfloat16S2_fS2_fjLj2048ELj1ELj1ELj4ELj16ENS_18Kernel_traits_baseILj2048ES2_S2_fS2_fjLj128EEEEELb0ELb1ELb0ELb1EEEvNS_9BwdParamsE,"",@"SHT_CUDA_INFO"
	.sectionflags	@""
	.align	4


	//----- nvinfo : EIATTR_CUDA_API_VERSION
	.align		4
        /*0000*/ 	.byte	0x04, 0x37
        /*0002*/ 	.short	(.L_2347 - .L_2346)
.L_2346:
        /*0004*/ 	.word	0x00000082


	//----- nvinfo : EIATTR_KPARAM_INFO
	.align		4
.L_2347:
        /*0008*/ 	.byte	0x04, 0x17
        /*000a*/ 	.short	(.L_2349 - .L_2348)
.L_2348:
        /*000c*/ 	.word	0x00000000
        /*0010*/ 	.short	0x0000
        /*0012*/ 	.short	0x0000
        /*0014*/ 	.byte	0x00, 0xf0, 0xa1, 0x04


	//----- nvinfo : EIATTR_SPARSE_MMA_MASK
	.align		4
.L_2349:
        /*0018*/ 	.byte	0x03, 0x50
        /*001a*/ 	.short	0x0000


	//----- nvinfo : EIATTR_MAXREG_COUNT
	.align		4
        /*001c*/ 	.byte	0x03, 0x1b
        /*001e*/ 	.short	0x00ff


	//----- nvinfo : EIATTR_NUM_BARRIERS
	.align		4
        /*0020*/ 	.byte	0x02, 0x4c
        /*0022*/ 	.byte	0x01
	.zero		1


	//----- nvinfo : EIATTR_MERCURY_ISA_VERSION
	.align		4
        /*0024*/ 	.byte	0x03, 0x5f
        /*0026*/ 	.short	0x0101


	//----- nvinfo : EIATTR_COOP_GROUP_MASK_REGIDS
	.align		4
        /*0028*/ 	.byte	0x04, 0x29
        /*002a*/ 	.short	(.L_2351 - .L_2350)


	//   ....[0]....
.L_2350:
        /*002c*/ 	.word	0xffffffff


	//   ....[1]....
        /*0030*/ 	.word	0xffffffff


	//   ....[2]....
        /*0034*/ 	.word	0xffffffff


	//   ....[3]....
        /*0038*/ 	.word	0xffffffff


	//   ....[4]....
        /*003c*/ 	.word	0xffffffff


	//   ....[5]....
        /*0040*/ 	.word	0xffffffff


	//   ....[6]....
        /*0044*/ 	.word	0xffffffff


	//   ....[7]....
        /*0048*/ 	.word	0xffffffff


	//   ....[8]....
        /*004c*/ 	.word	0xffffffff


	//   ....[9]....
        /*0050*/ 	.word	0xffffffff


	//----- nvinfo : EIATTR_COOP_GROUP_INSTR_OFFSETS
	.align		4
.L_2351:
        /*0054*/ 	.byte	0x04, 0x28
        /*0056*/ 	.short	(.L_2353 - .L_2352)


	//   ....[0]....
.L_2352:
        /*0058*/ 	.word	0x00001020


	//   ....[1]....
        /*005c*/ 	.word	0x00001030


	//   ....[2]....
        /*0060*/ 	.word	0x00001060


	//   ....[3]....
        /*0064*/ 	.word	0x00001070


	//   ....[4]....
        /*0068*/ 	.word	0x000010a0


	//   ....[5]....
        /*006c*/ 	.word	0x000010b0


	//   ....[6]....
        /*0070*/ 	.word	0x000010e0


	//   ....[7]....
        /*0074*/ 	.word	0x000010f0


	//   ....[8]....
        /*0078*/ 	.word	0x00001140


	//   ....[9]....
        /*007c*/ 	.word	0x00001150


	//----- nvinfo : EIATTR_VRC_CTA_INIT_COUNT
	.align		4
.L_2353:
        /*0080*/ 	.byte	0x02, 0x4a
	.zero		1
	.zero		1


	//----- nvinfo : EIATTR_EXIT_INSTR_OFFSETS
	.align		4
        /*0084*/ 	.byte	0x04, 0x1c
        /*0086*/ 	.short	(.L_2355 - .L_2354)


	//   ....[0]....
.L_2354:
        /*0088*/ 	.word	0x000042b0


	//----- nvinfo : EIATTR_MAX_THREADS
	.align		4
.L_2355:
        /*008c*/ 	.byte	0x04, 0x05
        /*008e*/ 	.short	(.L_2357 - .L_2356)
.L_2356:
        /*0090*/ 	.word	0x00000080
        /*0094*/ 	.word	0x00000001
        /*0098*/ 	.word	0x00000001


	//----- nvinfo : EIATTR_CRS_STACK_SIZE
	.align		4
.L_2357:
        /*009c*/ 	.byte	0x04, 0x1e
        /*009e*/ 	.short	(.L_2359 - .L_2358)
.L_2358:
        /*00a0*/ 	.word	0x00000000


	//----- nvinfo : EIATTR_CBANK_PARAM_SIZE
	.align		4
.L_2359:
        /*00a4*/ 	.byte	0x03, 0x19
        /*00a6*/ 	.short	0x0128


	//----- nvinfo : EIATTR_PARAM_CBANK
	.align		4
        /*00a8*/ 	.byte	0x04, 0x0a
        /*00aa*/ 	.short	(.L_2361 - .L_2360)
	.align		4
.L_2360:
        /*00ac*/ 	.word	index@(.nv.constant0._ZN10layer_norm13ln_bwd_kernelINS_13Kernel_traitsI13__nv_bfloat16S2_fS2_fjLj2048ELj1ELj1ELj4ELj16ENS_18Kernel_traits_baseILj2048ES2_S2_fS2_fjLj128EEEEELb0ELb1ELb0ELb1EEEvNS_9BwdParamsE)
        /*00b0*/ 	.short	0x0380
        /*00b2*/ 	.short	0x0128


	//----- nvinfo : EIATTR_SW_WAR
	.align		4
.L_2361:
        /*00b4*/ 	.byte	0x04, 0x36
        /*00b6*/ 	.short	(.L_2363 - .L_2362)
.L_2362:
        /*00b8*/ 	.word	0x00000008
.L_2363:


//--------------------- .nv.info._ZN10layer_norm13ln_bwd_kernelINS_13Kernel_traitsI13__nv_bfloat16S2_fS2_fjLj2048ELj1ELj1ELj4ELj16ENS_18Kernel_traits_baseILj2048ES2_S2_fS2_fjLj128EEEEELb0ELb1ELb1ELb0EEEvNS_9BwdParamsE --------------------------
	.section	.nv.info._ZN10layer_norm13ln_bwd_kernelINS_13Kernel_traitsI13__nv_bfloat16S2_fS2_fjLj2048ELj1ELj1ELj4ELj16ENS_18Kernel_traits_baseILj2048ES2_S2_fS2_fjLj128EEEEELb0ELb1ELb1ELb0EEEvNS_9BwdParamsE,"",@"SHT_CUDA_INFO"
	.sectionflags	@""
	.align	4


	//----- nvinfo : EIATTR_CUDA_API_VERSION
	.align		4
        /*0000*/ 	.byte	0x04, 0x37
        /*0002*/ 	.short	(.L_2365 - .L_2364)
.L_2364:
        /*0004*/ 	.word	0x00000082


	//----- nvinfo : EIATTR_KPARAM_INFO
	.align		4
.L_2365:
        /*0008*/ 	.byte	0x04, 0x17
        /*000a*/ 	.short	(.L_2367 - .L_2366)
.L_2366:
        /*000c*/ 	.word	0x00000000
        /*0010*/ 	.short	0x0000
        /*0012*/ 	.short	0x0000
        /*0014*/ 	.byte	0x00, 0xf0, 0xa1, 0x04


	//----- nvinfo : EIATTR_SPARSE_MMA_MASK
	.align		4
.L_2367:
        /*0018*/ 	.byte	0x03, 0x50
        /*001a*/ 	.short	0x0000


	//----- nvinfo : EIATTR_MAXREG_COUNT
	.align		4
        /*001c*/ 	.byte	0x03, 0x1b
        /*001e*/ 	.short	0x00ff


	//----- nvinfo : EIATTR_NUM_BARRIERS
	.align		4
        /*0020*/ 	.byte	0x02, 0x4c
        /*0022*/ 	.byte	0x01
	.zero		1


	//----- nvinfo : EIATTR_MERCURY_ISA_VERSION
	.align		4
        /*0024*/ 	.byte	0x03, 0x5f
        /*0026*/ 	.short	0x0101


	//----- nvinfo : EIATTR_COOP_GROUP_MASK_REGIDS
	.align		4
        /*0028*/ 	.byte	0x04, 0x29
        /*002a*/ 	.short	(.L_2369 - .L_2368)


	//   ....[0]....
.L_2368:
        /*002c*/ 	.word	0xffffffff


	//   ....[1]....
        /*0030*/ 	.word	0xffffffff


	//   ....[2]....
        /*0034*/ 	.word	0xffffffff


	//   ....[3]....
        /*0038*/ 	.word	0xffffffff


	//   ....[4]....
        /*003c*/ 	.word	0xffffffff


	//   ....[5]....
        /*0040*/ 	.word	0xffffffff


	//   ....[6]....
        /*0044*/ 	.word	0xffffffff


	//   ....[7]....
        /*0048*/ 	.word	0xffffffff


	//   ....[8]....
        /*004c*/ 	.word	0xffffffff


	//   ....[9]....
        /*0050*/ 	.word	0xffffffff


	//----- nvinfo : EIATTR_COOP_GROUP_INSTR_OFFSETS
	.align		4
.L_2369:
        /*0054*/ 	.byte	0x04, 0x28
        /*0056*/ 	.short	(.L_2371 - .L_2370)


	//   ....[0]....
.L_2370:
        /*0058*/ 	.word	0x00001620


	//   ....[1]....
        /*005c*/ 	.word	0x00001650


	//   ....[2]....
        /*0060*/ 	.word	0x00001680


	//   ....[3]....
        /*0064*/ 	.word	0x00001690


	//   ....[4]....
        /*0068*/ 	.word	0x000016c0


	//   ....[5]....
        /*006c*/ 	.word	0x000016d0


	//   ....[6]....
        /*0070*/ 	.word	0x00001700


	//   ....[7]....
        /*0074*/ 	.word	0x00001710


	//   ....[8]....
        /*0078*/ 	.word	0x00001740


	//   ....[9]....
        /*007c*/ 	.word	0x00001750


	//----- nvinfo : EIATTR_VRC_CTA_INIT_COUNT
	.align		4
.L_2371:
        /*0080*/ 	.byte	0x02, 0x4a
	.zero		1
	.zero		1


	//----- nvinfo : EIATTR_EXIT_INSTR_OFFSETS
	.align		4
        /*0084*/ 	.byte	0x04, 0x1c
        /*0086*/ 	.short	(.L_2373 - .L_2372)


	//   ....[0]....
.L_2372:
        /*0088*/ 	.word	0x00005820


	//   ....[1]....
        /*008c*/ 	.word	0x000058f0


	//----- nvinfo : EIATTR_MAX_THREADS
	.align		4
.L_2373:
        /*0090*/ 	.byte	0x04, 0x05
        /*0092*/ 	.short	(.L_2375 - .L_2374)
.L_2374:
        /*0094*/ 	.word	0x00000080
        /*0098*/ 	.word	0x00000001
        /*009c*/ 	.word	0x00000001


	//----- nvinfo : EIATTR_CRS_STACK_SIZE
	.align		4
.L_2375:
        /*00a0*/ 	.byte	0x04, 0x1e
        /*00a2*/ 	.short	(.L_2377 - .L_2376)
.L_2376:
        /*00a4*/ 	.word	0x00000000


	//----- nvinfo : EIATTR_CBANK_PARAM_SIZE
	.align		4
.L_2377:
        /*00a8*/ 	.byte	0x03, 0x19
        /*00aa*/ 	.short	0x0128


	//----- nvinfo : EIATTR_PARAM_CBANK
	.align		4
        /*00ac*/ 	.byte	0x04, 0x0a
        /*00ae*/ 	.short	(.L_2379 - .L_2378)
	.align		4
.L_2378:
        /*00b0*/ 	.word	index@(.nv.constant0._ZN10layer_norm13ln_bwd_kernelINS_13Kernel_traitsI13__nv_bfloat16S2_fS2_fjLj2048ELj1ELj1ELj4ELj16ENS_18Kernel_traits_baseILj2048ES2_S2_fS2_fjLj128EEEEELb0ELb1ELb1ELb0EEEvNS_9BwdParamsE)
        /*00b4*/ 	.short	0x0380
        /*00b6*/ 	.short	0x0128


	//----- nvinfo : EIATTR_SW_WAR
	.align		4
.L_2379:
        /*00b8*/ 	.byte	0x04, 0x36
        /*00ba*/ 	.short	(.L_2381 - .L_2380)
.L_2380:
        /*00bc*/ 	.word	0x00000008
.L_2381:


//--------------------- .nv.info._ZN10layer_norm13ln_bwd_kernelINS_13Kernel_traitsI13__nv_bfloat16S2_fS2_fjLj2048ELj1ELj1ELj4ELj16ENS_18Kernel_traits_baseILj2048ES2_S2_fS2_fjLj128EEEEELb0ELb1ELb1ELb1EEEvNS_9BwdParamsE --------------------------
	.section	.nv.info._ZN10layer_norm13ln_bwd_kernelINS_13Kernel_traitsI13__nv_bfloat16S2_fS2_fjLj2048ELj1ELj1ELj4ELj16ENS_18Kernel_traits_baseILj2048ES2_S2_fS2_fjLj128EEEEELb0ELb1ELb1ELb1EEEvNS_9BwdParamsE,"",@"SHT_CUDA_INFO"
	.sectionflags	@""
	.align	4


	//----- nvinfo : EIATTR_CUDA_API_VERSION
	.align		4
        /*0000*/ 	.byte	0x04, 0x37
        /*0002*/ 	.short	(.L_2383 - .L_2382)
.L_2382:
        /*0004*/ 	.word	0x00000082


	//----- nvinfo : EIATTR_KPARAM_INFO
	.align		4
.L_2383:
        /*0008*/ 	.byte	0x04, 0x17
        /*000a*/ 	.short	(.L_2385 - .L_2384)
.L_2384:
        /*000c*/ 	.word	0x00000000
        /*0010*/ 	.short	0x0000
        /*0012*/ 	.short	0x0000
        /*0014*/ 	.byte	0x00, 0xf0, 0xa1, 0x04


	//----- nvinfo : EIATTR_SPARSE_MMA_MASK
	.align		4
.L_2385:
        /*0018*/ 	.byte	0x03, 0x50
        /*001a*/ 	.short	0x0000


	//----- nvinfo : EIATTR_MAXREG_COUNT
	.align		4
        /*001c*/ 	.byte	0x03, 0x1b
        /*001e*/ 	.short	0x00ff


	//----- nvinfo : EIATTR_NUM_BARRIERS
	.align		4
        /*0020*/ 	.byte	0x02, 0x4c
        /*0022*/ 	.byte	0x01
	.zero		1


	//----- nvinfo : EIATTR_MERCURY_ISA_VERSION
	.align		4
        /*0024*/ 	.byte	0x03, 0x5f
        /*0026*/ 	.short	0x0101


	//----- nvinfo : EIATTR_COOP_GROUP_MASK_REGIDS
	.align		4
        /*0028*/ 	.byte	0x04, 0x29
        /*002a*/ 	.short	(.L_2387 - .L_2386)


	//   ....[0]....
.L_2386:
        /*002c*/ 	.word	0xffffffff


	//   ....[1]....
        /*0030*/ 	.word	0xffffffff


	//   ....[2]....
        /*0034*/ 	.word	0xffffffff


	//   ....[3]....
        /*0038*/ 	.word	0xffffffff


	//   ....[4]....
        /*003c*/ 	.word	0xffffffff


	//   ....[5]....
        /*0040*/ 	.word	0xffffffff


	//   ....[6]....
        /*0044*/ 	.word	0xffffffff


	//   ....[7]....
        /*0048*/ 	.word	0xffffffff


	//   ....[8]....
        /*004c*/ 	.word	0xffffffff


	//   ....[9]....
        /*0050*/ 	.word	0xffffffff


	//----- nvinfo : EIATTR_COOP_GROUP_INSTR_OFFSETS
	.align		4
.L_2387:
        /*0054*/ 	.byte	0x04, 0x28
        /*0056*/ 	.short	(.L_2389 - .L_2388)


	//   ....[0]....
.L_2388:
        /*0058*/ 	.word	0x000012c0


	//   ....[1]....
        /*005c*/ 	.word	0x000012e0


	//   ....[2]....
        /*0060*/ 	.word	0x00001320


	//   ....[3]....
        /*0064*/ 	.word	0x00001330


	//   ....[4]....
        /*0068*/ 	.word	0x00001370


	//   ....[5]....
        /*006c*/ 	.word	0x00001380


	//   ....[6]....
        /*0070*/ 	.word	0x000013b0


	//   ....[7]....
        /*0074*/ 	.word	0x000013c0


	//   ....[8]....
        /*0078*/ 	.word	0x000013f0


	//   ....[9]....
        /*007c*/ 	.word	0x00001400


	//----- nvinfo : EIATTR_VRC_CTA_INIT_COUNT
	.align		4
.L_2389:
        /*0080*/ 	.byte	0x02, 0x4a
	.zero		1
	.zero		1


	//----- nvinfo : EIATTR_EXIT_INSTR_OFFSETS
	.align		4
        /*0084*/ 	.byte	0x04, 0x1c
        /*0086*/ 	.short	(.L_2391 - .L_2390)


	//   ....[0]....
.L_2390:
        /*0088*/ 	.word	0x00005440


	//----- nvinfo : EIATTR_MAX_THREADS
	.align		4
.L_2391:
        /*008c*/ 	.byte	0x04, 0x05
        /*008e*/ 	.short	(.L_2393 - .L_2392)
.L_2392:
        /*0090*/ 	.word	0x00000080
        /*0094*/ 	.word	0x00000001
        /*0098*/ 	.word	0x00000001


	//----- nvinfo : EIATTR_CRS_STACK_SIZE
	.align		4
.L_2393:
        /*009c*/ 	.byte	0x04, 0x1e
        /*009e*/ 	.short	(.L_2395 - .L_2394)
.L_2394:
        /*00a0*/ 	.word	0x00000000


	//----- nvinfo : EIATTR_CBANK_PARAM_SIZE
	.align		4
.L_2395:
        /*00a4*/ 	.byte	0x03, 0x19
        /*00a6*/ 	.short	0x0128


	//----- nvinfo : EIATTR_PARAM_CBANK
	.align		4
        /*00a8*/ 	.byte	0x04, 0x0a
        /*00aa*/ 	.short	(.L_2397 - .L_2396)
	.align		4
.L_2396:
        /*00ac*/ 	.word	index@(.nv.constant0._ZN10layer_norm13ln_bwd_kernelINS_13Kernel_traitsI13__nv_bfloat16S2_fS2_fjLj2048ELj1ELj1ELj4ELj16ENS_18Kernel_traits_baseILj2048ES2_S2_fS2_fjLj128EEEEELb0ELb1ELb1ELb1EEEvNS_9BwdParamsE)
        /*00b0*/ 	.short	0x0380
        /*00b2*/ 	.short	0x0128


	//----- nvinfo : EIATTR_SW_WAR
	.align		4
.L_2397:
        /*00b4*/ 	.byte	0x04, 0x36
        /*00b6*/ 	.short	(.L_2399 - .L_2398)
.L_2398:
        /*00b8*/ 	.word	0x00000008
.L_2399:


//--------------------- .nv.info._ZN10layer_norm13ln_bwd_kernelINS_13Kernel_traitsI13__nv_bfloat16S2_fS2_fjLj2048ELj1ELj1ELj4ELj16ENS_18Kernel_traits_baseILj2048ES2_S2_fS2_fjLj128EEEEELb1ELb0ELb0ELb0EEEvNS_9BwdParamsE --------------------------
	.section	.nv.info._ZN10layer_norm13ln_bwd_kernelINS_13Kernel_traitsI13__nv_bfloat16S2_fS2_fjLj2048ELj1ELj1ELj4ELj16ENS_18Kernel_traits_baseILj2048ES2_S2_fS2_fjLj128EEEEELb1ELb0ELb0ELb0EEEvNS_9BwdParamsE,"",@"SHT_CUDA_INFO"
	.sectionflags	@""
	.align	4


	//----- nvinfo : EIATTR_CUDA_API_VERSION
	.align		4
        /*0000*/ 	.byte	0x04, 0x37
        /*0002*/ 	.short	(.L_2401 - .L_2400)
.L_2400:
        /*0004*/ 	.word	0x00000082


	//----- nvinfo : EIATTR_KPARAM_INFO
	.align		4
.L_2401:
        /*0008*/ 	.byte	0x04, 0x17
        /*000a*/ 	.short	(.L_2403 - .L_2402)
.L_2402:
        /*000c*/ 	.word	0x00000000
        /*0010*/ 	.short	0x0000
        /*0012*/ 	.short	0x0000
        /*0014*/ 	.byte	0x00, 0xf0, 0xa1, 0x04


	//----- nvinfo : EIATTR_SPARSE_MMA_MASK
	.align		4
.L_2403:
        /*0018*/ 	.byte	0x03, 0x50
        /*001a*/ 	.short	0x0000


	//----- nvinfo : EIATTR_MAXREG_COUNT
	.align		4
        /*001c*/ 	.byte	0x03, 0x1b
        /*001e*/ 	.short	0x00ff


	//----- nvinfo : EIATTR_NUM_BARRIERS
	.align		4
        /*0020*/ 	.byte	0x02, 0x4c
        /*0022*/ 	.byte	0x01
	.zero		1


	//----- nvinfo : EIATTR_MERCURY_ISA_VERSION
	.align		4
        /*0024*/ 	.byte	0x03, 0x5f
        /*0026*/ 	.short	0x0101


	//----- nvinfo : EIATTR_COOP_GROUP_MASK_REGIDS
	.align		4
        /*0028*/ 	.byte	0x04, 0x29
        /*002a*/ 	.short	(.L_2405 - .L_2404)


	//   ....[0]....
.L_2404:
        /*002c*/ 	.word	0xffffffff


	//   ....[1]....
        /*0030*/ 	.word	0xffffffff


	//   ....[2]....
        /*0034*/ 	.word	0xffffffff


	//   ....[3]....
        /*0038*/ 	.word	0xffffffff


	//   ....[4]....
        /*003c*/ 	.word	0xffffffff


	//   ....[5]....
        /*0040*/ 	.word	0xffffffff


	//   ....[6]....
        /*0044*/ 	.word	0xffffffff


	//   ....[7]....
        /*0048*/ 	.word	0xffffffff


	//   ....[8]....
        /*004c*/ 	.word	0xffffffff


	//   ....[9]....
        /*0050*/ 	.word	0xffffffff


	//----- nvinfo : EIATTR_COOP_GROUP_INSTR_OFFSETS
	.align		4
.L_2405:
        /*0054*/ 	.byte	0x04, 0x28
        /*0056*/ 	.short	(.L_2407 - .L_2406)


	//   ....[0]....
.L_2406:
        /*0058*/ 	.word	0x00001270


	//   ....[1]....
        /*005c*/ 	.word	0x00001290


	//   ....[2]....
        /*0060*/ 	.word	0x000012d0


	//   ....[3]....
        /*0064*/ 	.word	0x000012e0


	//   ....[4]....
        /*0068*/ 	.word	0x00001320


	//   ....[5]....
        /*006c*/ 	.word	0x00001330


	//   ....[6]....
        /*0070*/ 	.word	0x00001360


	//   ....[7]....
        /*0074*/ 	.word	0x00001370


	//   ....[8]....
        /*0078*/ 	.word	0x000013a0


	//   ....[9]....
        /*007c*/ 	.word	0x000013b0


	//----- nvinfo : EIATTR_VRC_CTA_INIT_COUNT
	.align		4
.L_2407:
        /*0080*/ 	.byte	0x02, 0x4a
	.zero		1
	.zero		1


	//----- nvinfo : EIATTR_EXIT_INSTR_OFFSETS
	.align		4
        /*0084*/ 	.byte	0x04, 0x1c
        /*0086*/ 	.short	(.L_2409 - .L_2408)


	//   ....[0]....
.L_2408:
        /*0088*/ 	.word	0x00003940


	//   ....[1]....
        /*008c*/ 	.word	0x000039e0


	//----- nvinfo : EIATTR_MAX_THREADS
	.align		4
.L_2409:
        /*0090*/ 	.byte	0x04, 0x05
        /*0092*/ 	.short	(.L_2411 - .L_2410)
.L_2410:
        /*0094*/ 	.word	0x00000080
        /*0098*/ 	.word	0x00000001
        /*009c*/ 	.word	0x00000001


	//----- nvinfo : EIATTR_CRS_STACK_SIZE
	.align		4
.L_2411:
        /*00a0*/ 	.byte	0x04, 0x1e
        /*00a2*/ 	.short	(.L_2413 - .L_2412)
.L_2412:
        /*00a4*/ 	.word	0x00000000


	//----- nvinfo : EIATTR_CBANK_PARAM_SIZE
	.align		4
.L_2413:
        /*00a8*/ 	.byte	0x03, 0x19
        /*00aa*/ 	.short	0x0128


	//----- nvinfo : EIATTR_PARAM_CBANK
	.align		4
        /*00ac*/ 	.byte	0x04, 0x0a
        /*00ae*/ 	.short	(.L_2415 - .L_2414)
	.align		4
.L_2414:
        /*00b0*/ 	.word	index@(.nv.constant0._ZN10layer_norm13ln_bwd_kernelINS_13Kernel_traitsI13__nv_bfloat16S2_fS2_fjLj2048ELj1ELj1ELj4ELj16ENS_18Kernel_traits_baseILj2048ES2_S2_fS2_fjLj128EEEEELb1ELb0ELb0ELb0EEEvNS_9BwdParamsE)
        /*00b4*/ 	.short	0x0380
        /*00b6*/ 	.short	0x0128


	//----- nvinfo : EIATTR_SW_WAR
	.align		4
.L_2415:
        /*00b8*/ 	.byte	0x04, 0x36
        /*00ba*/ 	.short	(.L_2417 - .L_2416)
.L_2416:
        /*00bc*/ 	.word	0x00000008
.L_2417:


//--------------------- .nv.info._ZN10layer_norm13ln_bwd_kernelINS_13Kernel_traitsI13__nv_bfloat16S2_fS2_fjLj2048ELj1ELj1ELj4ELj16ENS_18Kernel_traits_baseILj2048ES2_S2_fS2_fjLj128EEEEELb1ELb0ELb0ELb1EEEvNS_9BwdParamsE --------------------------
	.section	.nv.info._ZN10layer_norm13ln_bwd_kernelINS_13Kernel_traitsI13__nv_bfloat16S2_fS2_fjLj2048ELj1ELj1ELj4ELj16ENS_18Kernel_traits_baseILj2048ES2_S2_fS2_fjLj128EEEEELb1ELb0ELb0ELb1EEEvNS_9BwdParamsE,"",@"SHT_CUDA_INFO"
	.sectionflags	@""
	.align	4


	//----- nvinfo : EIATTR_CUDA_API_VERSION
	.align		4
        /*0000*/ 	.byte	0x04, 0x37
        /*0002*/ 	.short	(.L_2419 - .L_2418)
.L_2418:
        /*0004*/ 	.word	0x00000082


	//----- nvinfo : EIATTR_KPARAM_INFO
	.align		4
.L_2419:
        /*0008*/ 	.byte	0x04, 0x17
        /*000a*/ 	.short	(.L_2421 - .L_2420)
.L_2420:
        /*000c*/ 	.word	0x00000000
        /*0010*/ 	.short	0x0000
        /*0012*/ 	.short	0x0000
        /*0014*/ 	.byte	0x00, 0xf0, 0xa1, 0x04


	//----- nvinfo : EIATTR_SPARSE_MMA_MASK
	.align		4
.L_2421:
        /*0018*/ 	.byte	0x03, 0x50
        /*001a*/ 	.short	0x0000


	//----- nvinfo : EIATTR_MAXREG_COUNT
	.align		4
        /*001c*/ 	.byte	0x03, 0x1b
        /*001e*/ 	.short	0x00ff


	//----- nvinfo : EIATTR_NUM_BARRIERS
	.align		4
        /*0020*/ 	.byte	0x02, 0x4c
        /*0022*/ 	.byte	0x01
	.zero		1


	//----- nvinfo : EIATTR_MERCURY_ISA_VERSION
	.align		4
        /*0024*/ 	.byte	0x03, 0x5f
        /*0026*/ 	.short	0x0101


	//----- nvinfo : EIATTR_COOP_GROUP_MASK_REGIDS
	.align		4
        /*0028*/ 	.byte	0x04, 0x29
        /*002a*/ 	.short	(.L_2423 - .L_2422)


	//   ....[0]....
.L_2422:
        /*002c*/ 	.word	0xffffffff


	//   ....[1]....
        /*0030*/ 	.word	0xffffffff


	//   ....[2]....
        /*0034*/ 	.word	0xffffffff


	//   ....[3]....
        /*0038*/ 	.word	0xffffffff


	//   ....[4]....
        /*003c*/ 	.word	0xffffffff


	//   ....[5]....
        /*0040*/ 	.word	0xffffffff


	//   ....[6]....
        /*0044*/ 	.word	0xffffffff


	//   ....[7]....
        /*0048*/ 	.word	0xffffffff


	//   ....[8]....
        /*004c*/ 	.word	0xffffffff


	//   ....[9]....
        /*0050*/ 	.word	0xffffffff


	//----- nvinfo : EIATTR_COOP_GROUP_INSTR_OFFSETS
	.align		4
.L_2423:
        /*0054*/ 	.byte	0x04, 0x28
        /*0056*/ 	.short	(.L_2425 - .L_2424)


	//   ....[0]....
.L_2424:
        /*0058*/ 	.word	0x00000ed0


	//   ....[1]....
        /*005c*/ 	.word	0x00000fa0


	//   ....[2]....
        /*0060*/ 	.word	0x00000fb0


	//   ....[3]....
        /*0064*/ 	.word	0x00000fe0


	//   ....[4]....
        /*0068*/ 	.word	0x00000ff0


	//   ....[5]....
        /*006c*/ 	.word	0x00001020


	//   ....[6]....
        /*0070*/ 	.word	0x00001030


	//   ....[7]....
        /*0074*/ 	.word	0x00001080


	//   ....[8]....
        /*0078*/ 	.word	0x000010a0


	//   ....[9]....
        /*007c*/ 	.word	0x00001100


	//----- nvinfo : EIATTR_VRC_CTA_INIT_COUNT
	.align		4
.L_2425:
        /*0080*/ 	.byte	0x02, 0x4a
	.zero		1
	.zero		1


	//----- nvinfo : EIATTR_EXIT_INSTR_OFFSETS
	.align		4
        /*0084*/ 	.byte	0x04, 0x1c
        /*0086*/ 	.short	(.L_2427 - .L_2426)


	//   ....[0]....
.L_2426:
        /*0088*/ 	.word	0x00003810


	//----- nvinfo : EIATTR_MAX_THREADS
	.align		4
.L_2427:
        /*008c*/ 	.byte	0x04, 0x05
        /*008e*/ 	.short	(.L_2429 - .L_2428)
.L_2428:
        /*0090*/ 	.word	0x00000080
        /*0094*/ 	.word	0x00000001
        /*0098*/ 	.word	0x00000001


	//----- nvinfo : EIATTR_CBANK_PARAM_SIZE
	.align		4
.L_2429:
        /*009c*/ 	.byte	0x03, 0x19
        /*009e*/ 	.short	0x0128


	//----- nvinfo : EIATTR_PARAM_CBANK
	.align		4
        /*00a0*/ 	.byte	0x04, 0x0a
        /*00a2*/ 	.short	(.L_2431 - .L_2430)
	.align		4
.L_2430:
        /*00a4*/ 	.word	index@(.nv.constant0._ZN10layer_norm13ln_bwd_kernelINS_13Kernel_traitsI13__nv_bfloat16S2_fS2_fjLj2048ELj1ELj1ELj4ELj16ENS_18Kernel_traits_baseILj2048ES2_S2_fS2_fjLj128EEEEELb1ELb0ELb0ELb1EEEvNS_9BwdParamsE)
        /*00a8*/ 	.short	0x0380
        /*00aa*/ 	.short	0x0128


	//----- nvinfo : EIATTR_SW_WAR
	.align		4
.L_2431:
        /*00ac*/ 	.byte	0x04, 0x36
        /*00ae*/ 	.short	(.L_2433 - .L_2432)
.L_2432:
        /*00b0*/ 	.word	0x00000008
.L_2433:


//--------------------- .nv.info._ZN10layer_norm22ln_bwd_finalize_kernelINS_22Kernel_traits_finalizeILj2048E13__nv_bfloat16S2_fS2_fjLb0ELj1024ELj4ENS_18Kernel_traits_baseILj2048ES2_S2_fS2_fjLj1024EEEEELb0ELb0EEEvNS_9BwdParamsE --------------------------
	.section	.nv.info._ZN10layer_norm22ln_bwd_finalize_kernelINS_22Kernel_traits_finalizeILj2048E13__nv_bfloat16S2_fS2_fjLb0ELj1024ELj4ENS_18Kernel_traits_baseILj2048ES2_S2_fS2_fjLj1024EEEEELb0ELb0EEEvNS_9BwdParamsE,"",@"SHT_CUDA_INFO"
	.sectionflags	@""
	.align	4


	//----- nvinfo : EIATTR_CUDA_API_VERSION
	.align		4
        /*0000*/ 	.byte	0x04, 0x37
        /*0002*/ 	.short	(.L_2435 - .L_2434)
.L_2434:
        /*0004*/ 	.word	0x00000082


	//----- nvinfo : EIATTR_KPARAM_INFO
	.align		4
.L_2435:
        /*0008*/ 	.byte	0x04, 0x17
        /*000a*/ 	.short	(.L_2437 - .L_2436)
.L_2436:
        /*000c*/ 	.word	0x00000000
        /*0010*/ 	.short	0x0000
        /*0012*/ 	.short	0x0000
        /*0014*/ 	.byte	0x00, 0xf0, 0xa1, 0x04


	//----- nvinfo : EIATTR_SPARSE_MMA_MASK
	.align		4
.L_2437:
        /*0018*/ 	.byte	0x03, 0x50
        /*001a*/ 	.short	0x0000


	//----- nvinfo : EIATTR_MAXREG_COUNT
	.align		4
        /*001c*/ 	.byte	0x03, 0x1b
        /*001e*/ 	.short	0x0040


	//----- nvinfo : EIATTR_NUM_BARRIERS
	.align		4
        /*0020*/ 	.byte	0x02, 0x4c
        /*0022*/ 	.byte	0x01
	.zero		1


	//----- nvinfo : EIATTR_MERCURY_ISA_VERSION
	.align		4
        /*0024*/ 	.byte	0x03, 0x5f
        /*0026*/ 	.short	0x0101


	//----- nvinfo : EIATTR_COOP_GROUP_MASK_REGIDS
	.align		4
        /*0028*/ 	.byte	0x04, 0x29
        /*002a*/ 	.short	(.L_2439 - .L_2438)


	//   ....[0]....
.L_2438:
        /*002c*/ 	.word	0xffffffff


	//   ....[1]....
        /*0030*/ 	.word	0xffffffff


	//   ....[2]....
        /*0034*/ 	.word	0xffffffff


	//   ....[3]....
        /*0038*/ 	.word	0xffffffff


	//   ....[4]....
        /*003c*/ 	.word	0xffffffff


	//   ....[5]....
        /*0040*/ 	.word	0xffffffff


	//   ....[6]....
        /*0044*/ 	.word	0xffffffff


	//   ....[7]....
        /*0048*/ 	.word	0xffffffff


	//   ....[8]....
        /*004c*/ 	.word	0xffffffff


	//   ....[9]....
        /*0050*/ 	.word	0xffffffff


	//----- nvinfo : EIATTR_COOP_GROUP_INSTR_OFFSETS
	.align		4
.L_2439:
        /*0054*/ 	.byte	0x04, 0x28
        /*0056*/ 	.short	(.L_2441 - .L_2440)


	//   ....[0]....
.L_2440:
        /*0058*/ 	.word	0x000015e0


	//   ....[1]....
        /*005c*/ 	.word	0x000015f0


	//   ....[2]....
        /*0060*/ 	.word	0x00001620


	//   ....[3]....
        /*0064*/ 	.word	0x00001630


	//   ....[4]....
        /*0068*/ 	.word	0x00001660


	//   ....[5]....
        /*006c*/ 	.word	0x00001670


	//   ....[6]....
        /*0070*/ 	.word	0x000016b0


	//   ....[7]....
        /*0074*/ 	.word	0x000016e0


	//   ....[8]....
        /*0078*/ 	.word	0x00001710


	//   ....[9]....
        /*007c*/ 	.word	0x00001720


	//----- nvinfo : EIATTR_VRC_CTA_INIT_COUNT
	.align		4
.L_2441:
        /*0080*/ 	.byte	0x02, 0x4a
	.zero		1
	.zero		1


	//----- nvinfo : EIATTR_EXIT_INSTR_OFFSETS
	.align		4
        /*0084*/ 	.byte	0x04, 0x1c
        /*0086*/ 	.short	(.L_2443 - .L_2442)


	//   ....[0]....
.L_2442:
        /*0088*/ 	.word	0x00000060


	//   ....[1]....
        /*008c*/ 	.word	0x00001780


	//   ....[2]....
        /*0090*/ 	.word	0x000017b0


	//   ....[3]....
        /*0094*/ 	.word	0x00001870


	//----- nvinfo : EIATTR_MAX_THREADS
	.align		4
.L_2443:
        /*0098*/ 	.byte	0x04, 0x05
        /*009a*/ 	.short	(.L_2445 - .L_2444)
.L_2444:
        /*009c*/ 	.word	0x00000400
        /*00a0*/ 	.word	0x00000001
        /*00a4*/ 	.word	0x00000001


	//----- nvinfo : EIATTR_CRS_STACK_SIZE
	.align		4
.L_2445:
        /*00a8*/ 	.byte	0x04, 0x1e
        /*00aa*/ 	.short	(.L_2447 - .L_2446)
.L_2446:
        /*00ac*/ 	.word	0x00000000


	//----- nvinfo : EIATTR_CBANK_PARAM_SIZE
	.align		4
.L_2447:
        /*00b0*/ 	.byte	0x03, 0x19
        /*00b2*/ 	.short	0x0128


	//----- nvinfo : EIATTR_PARAM_CBANK
	.align		4
        /*00b4*/ 	.byte	0x04, 0x0a
        /*00b6*/ 	.short	(.L_2449 - .L_2448)
	.align		4
.L_2448:
        /*00b8*/ 	.word	index@(.nv.constant0._ZN10layer_norm22ln_bwd_finalize_kernelINS_22Kernel_traits_finalizeILj2048E13__nv_bfloat16S2_fS2_fjLb0ELj1024ELj4ENS_18Kernel_traits_baseILj2048ES2_S2_fS2_fjLj1024EEEEELb0ELb0EEEvNS_9BwdParamsE)
        /*00bc*/ 	.short	0x0380
        /*00be*/ 	.short	0x0128


	//----- nvinfo : EIATTR_SW_WAR
	.align		4
.L_2449:
        /*00c0*/ 	.byte	0x04, 0x36
        /*00c2*/ 	.short	(.L_2451 - .L_2450)
.L_2450:
        /*00c4*/ 	.word	0x00000008
.L_2451:


//--------------------- .nv.info._ZN10layer_norm13ln_bwd_kernelINS_13Kernel_traitsI13__nv_bfloat16S2_fS2_fjLj2048ELj1ELj1ELj4ELj16ENS_18Kernel_traits_baseILj2048ES2_S2_fS2_fjLj128EEEEELb1ELb0ELb1ELb0EEEvNS_9BwdParamsE --------------------------
	.section	.nv.info._ZN10layer_norm13ln_bwd_kernelINS_13Kernel_traitsI13__nv_bfloat16S2_fS2_fjLj2048ELj1ELj1ELj4ELj16ENS_18Kernel_traits_baseILj2048ES2_S2_fS2_fjLj128EEEEELb1ELb0ELb1ELb0EEEvNS_9BwdParamsE,"",@"SHT_CUDA_INFO"
	.sectionflags	@""
	.align	4


	//----- nvinfo : EIATTR_CUDA_API_VERSION
	.align		4
        /*0000*/ 	.byte	0x04, 0x37
        /*0002*/ 	.short	(.L_2453 - .L_2452)
.L_2452:
        /*0004*/ 	.word	0x00000082


	//----- nvinfo : EIATTR_KPARAM_INFO
	.align		4
.L_2453:
        /*0008*/ 	.byte	0x04, 0x17
        /*000a*/ 	.short	(.L_2455 - .L_2454)
.L_2454:
        /*000c*/ 	.word	0x00000000
        /*0010*/ 	.short	0x0000
        /*0012*/ 	.short	0x0000
        /*0014*/ 	.byte	0x00, 0xf0, 0xa1, 0x04


	//----- nvinfo : EIATTR_SPARSE_MMA_MASK
	.align		4
.L_2455:
        /*0018*/ 	.byte	0x03, 0x50
        /*001a*/ 	.short	0x0000


	//----- nvinfo : EIATTR_MAXREG_COUNT
	.align		4
        /*001c*/ 	.byte	0x03, 0x1b
        /*001e*/ 	.short	0x00ff


	//----- nvinfo : EIATTR_NUM_BARRIERS
	.align		4
        /*0020*/ 	.byte	0x02, 0x4c
        /*0022*/ 	.byte	0x01
	.zero		1


	//----- nvinfo : EIATTR_MERCURY_ISA_VERSION
	.align		4
        /*0024*/ 	.byte	0x03, 0x5f
        /*0026*/ 	.short	0x0101


	//----- nvinfo : EIATTR_COOP_GROUP_MASK_REGIDS
	.align		4
        /*0028*/ 	.byte	0x04, 0x29
        /*002a*/ 	.short	(.L_2457 - .L_2456)


	//   ....[0]....
.L_2456:
        /*002c*/ 	.word	0xffffffff


	//   ....[1]....
        /*0030*/ 	.word	0xffffffff


	//   ....[2]....
        /*0034*/ 	.word	0xffffffff


	//   ....[3]....
        /*0038*/ 	.word	0xffffffff


	//   ....[4]....
        /*003c*/ 	.word	0xffffffff


	//   ....[5]....
        /*0040*/ 	.word	0xffffffff


	//   ....[6]....
        /*0044*/ 	.word	0xffffffff


	//   ....[7]....
        /*0048*/ 	.word	0xffffffff


	//   ....[8]....
        /*004c*/ 	.word	0xffffffff


	//   ....[9]....
        /*0050*/ 	.word	0xffffffff


	//----- nvinfo : EIATTR_COOP_GROUP_INSTR_OFFSETS
	.align		4
.L_2457:
        /*0054*/ 	.byte	0x04, 0x28
        /*0056*/ 	.short	(.L_2459 - .L_2458)


	//   ....[0]....
.L_2458:
        /*0058*/ 	.word	0x00001730


	//   ....[1]....
        /*005c*/ 	.word	0x00001760


	//   ....[2]....
        /*0060*/ 	.word	0x00001790


	//   ....[3]....
        /*0064*/ 	.word	0x000017a0


	//   ....[4]....
        /*0068*/ 	.word	0x000017d0


	//   ....[5]....
        /*006c*/ 	.word	0x000017e0


	//   ....[6]....
        /*0070*/ 	.word	0x00001810


	//   ....[7]....
        /*0074*/ 	.word	0x00001820


	//   ....[8]....
        /*0078*/ 	.word	0x00001850


	//   ....[9]....
        /*007c*/ 	.word	0x00001860


	//----- nvinfo : EIATTR_VRC_CTA_INIT_COUNT
	.align		4
.L_2459:
        /*0080*/ 	.byte	0x02, 0x4a
	.zero		1
	.zero		1


	//----- nvinfo : EIATTR_EXIT_INSTR_OFFSETS
	.align		4
        /*0084*/ 	.byte	0x04, 0x1c
        /*0086*/ 	.short	(.L_2461 - .L_2460)


	//   ....[0]....
.L_2460:
        /*0088*/ 	.word	0x000052a0


	//   ....[1]....
        /*008c*/ 	.word	0x00005340


	//----- nvinfo : EIATTR_MAX_THREADS
	.align		4
.L_2461:
        /*0090*/ 	.byte	0x04, 0x05
        /*0092*/ 	.short	(.L_2463 - .L_2462)
.L_2462:
        /*0094*/ 	.word	0x00000080
        /*0098*/ 	.word	0x00000001
        /*009c*/ 	.word	0x00000001


	//----- nvinfo : EIATTR_CRS_STACK_SIZE
	.align		4
.L_2463:
        /*00a0*/ 	.byte	0x04, 0x1e
        /*00a2*/ 	.short	(.L_2465 - .L_2464)
.L_2464:
        /*00a4*/ 	.word	0x00000000


	//----- nvinfo : EIATTR_CBANK_PARAM_SIZE
	.align		4
.L_2465:
        /*00a8*/ 	.byte	0x03, 0x19
        /*00aa*/ 	.short	0x0128


	//----- nvinfo : EIATTR_PARAM_CBANK
	.align		4
        /*00ac*/ 	.byte	0x04, 0x0a
        /*00ae*/ 	.short	(.L_2467 - .L_2466)
	.align		4
.L_2466:
        /*00b0*/ 	.word	index@(.nv.constant0._ZN10layer_norm13ln_bwd_kernelINS_13Kernel_traitsI13__nv_bfloat16S2_fS2_fjLj2048ELj1ELj1ELj4ELj16ENS_18Kernel_traits_baseILj2048ES2_S2_fS2_fjLj128EEEEELb1ELb0ELb1ELb0EEEvNS_9BwdParamsE)
        /*00b4*/ 	.short	0x0380
        /*00b6*/ 	.short	0x0128


	//----- nvinfo : EIATTR_SW_WAR
	.align		4
.L_2467:
        /*00b8*/ 	.byte	0x04, 0x36
        /*00ba*/ 	.short	(.L_2469 - .L_2468)
.L_2468:
        /*00bc*/ 	.word	0x00000008
.L_2469:


//--------------------- .nv.info._ZN10layer_norm22ln_bwd_finalize_kernelINS_22Kernel_traits_finalizeILj2048E13__nv_bfloat16S2_fS2_fjLb0ELj1024ELj4ENS_18Kernel_traits_baseILj2048ES2_S2_fS2_fjLj1024EEEEELb0ELb1EEEvNS_9BwdParamsE --------------------------
	.section	.nv.info._ZN10layer_norm22ln_bwd_finalize_kernelINS_22Kernel_traits_finalizeILj2048E13__nv_bfloat16S2_fS2_fjLb0ELj1024ELj4ENS_18Kernel_traits_baseILj2048ES2_S2_fS2_fjLj1024EEEEELb0ELb1EEEvNS_9BwdParamsE,"",@"SHT_CUDA_INFO"
	.sectionflags	@""
	.align	4


	//----- nvinfo : EIATTR_CUDA_API_VERSION
	.align		4
        /*0000*/ 	.byte	0x04, 0x37
        /*0002*/ 	.short	(.L_2471 - .L_2470)
.L_2470:
        /*0004*/ 	.word	0x00000082


	//----- nvinfo : EIATTR_KPARAM_INFO
	.align		4
.L_2471:
        /*0008*/ 	.byte	0x04, 0x17
        /*000a*/ 	.short	(.L_2473 - .L_2472)
.L_2472:
        /*000c*/ 	.word	0x00000000
        /*0010*/ 	.short	0x0000
        /*0012*/ 	.short	0x0000
        /*0014*/ 	.byte	0x00, 0xf0, 0xa1, 0x04


	//----- nvinfo : EIATTR_SPARSE_MMA_MASK
	.align		4
.L_2473:
        /*0018*/ 	.byte	0x03, 0x50
        /*001a*/ 	.short	0x0000


	//----- nvinfo : EIATTR_MAXREG_COUNT
	.align		4
        /*001c*/ 	.byte	0x03, 0x1b
        /*001e*/ 	.short	0x0040


	//----- nvinfo : EIATTR_NUM_BARRIERS
	.align		4
        /*0020*/ 	.byte	0x02, 0x4c
        /*0022*/ 	.byte	0x01
	.zero		1


	//----- nvinfo : EIATTR_MERCURY_ISA_VERSION
	.align		4
        /*0024*/ 	.byte	0x03, 0x5f
        /*0026*/ 	.short	0x0101


	//----- nvinfo : EIATTR_COOP_GROUP_MASK_REGIDS
	.align		4
        /*0028*/ 	.byte	0x04, 0x29
        /*002a*/ 	.short	(.L_2475 - .L_2474)


	//   ....[0]....
.L_2474:
        /*002c*/ 	.word	0xffffffff


	//   ....[1]....
        /*0030*/ 	.word	0xffffffff


	//   ....[2]....
        /*0034*/ 	.word	0xffffffff


	//   ....[3]....
        /*0038*/ 	.word	0xffffffff


	//   ....[4]....
        /*003c*/ 	.word	0xffffffff


	//   ....[5]....
        /*0040*/ 	.word	0xffffffff


	//   ....[6]....
        /*0044*/ 	.word	0xffffffff


	//   ....[7]....
        /*0048*/ 	.word	0xffffffff


	//   ....[8]....
        /*004c*/ 	.word	0xffffffff


	//   ....[9]....
        /*0050*/ 	.word	0xffffffff


	//----- nvinfo : EIATTR_COOP_GROUP_INSTR_OFFSETS
	.align		4
.L_2475:
        /*0054*/ 	.byte	0x04, 0x28
        /*0056*/ 	.short	(.L_2477 - .L_2476)


	//   ....[0]....
.L_2476:
        /*0058*/ 	.word	0x00001630


	//   ....[1]....
        /*005c*/ 	.word	0x00001640


	//   ....[2]....
        /*0060*/ 	.word	0x00001670


	//   ....[3]....
        /*0064*/ 	.word	0x00001680


	//   ....[4]....
        /*0068*/ 	.word	0x000016b0


	//   ....[5]....
        /*006c*/ 	.word	0x000016d0


	//   ....[6]....
        /*0070*/ 	.word	0x00001700


	//   ....[7]....
        /*0074*/ 	.word	0x00001710


	//   ....[8]....
        /*0078*/ 	.word	0x00001740


	//   ....[9]....
        /*007c*/ 	.word	0x00001750


	//----- nvinfo : EIATTR_VRC_CTA_INIT_COUNT
	.align		4
.L_2477:
        /*0080*/ 	.byte	0x02, 0x4a
	.zero		1
	.zero		1


	//----- nvinfo : EIATTR_EXIT_INSTR_OFFSETS
	.align		4
        /*0084*/ 	.byte	0x04, 0x1c
        /*0086*/ 	.short	(.L_2479 - .L_2478)


	//   ....[0]....
.L_2478:
        /*0088*/ 	.word	0x00000070


	//   ....[1]....
        /*008c*/ 	.word	0x000017b0


	//   ....[2]....
        /*0090*/ 	.word	0x00001880


	//----- nvinfo : EIATTR_MAX_THREADS
	.align		4
.L_2479:
        /*0094*/ 	.byte	0x04, 0x05
        /*0096*/ 	.short	(.L_2481 - .L_2480)
.L_2480:
        /*0098*/ 	.word	0x00000400
        /*009c*/ 	.word	0x00000001
        /*00a0*/ 	.word	0x00000001


	//----- nvinfo : EIATTR_CRS_STACK_SIZE
	.align		4
.L_2481:
        /*00a4*/ 	.byte	0x04, 0x1e
        /*00a6*/ 	.short	(.L_2483 - .L_2482)
.L_2482:
        /*00a8*/ 	.word	0x00000000


	//----- nvinfo : EIATTR_CBANK_PARAM_SIZE
	.align		4
.L_2483:
        /*00ac*/ 	.byte	0x03, 0x19
        /*00ae*/ 	.short	0x0128


	//----- nvinfo : EIATTR_PARAM_CBANK
	.align		4
        /*00b0*/ 	.byte	0x04, 0x0a
        /*00b2*/ 	.short	(.L_2485 - .L_2484)
	.align		4
.L_2484:
        /*00b4*/ 	.word	index@(.nv.constant0._ZN10layer_norm22ln_bwd_finalize_kernelINS_22Kernel_traits_finalizeILj2048E13__nv_bfloat16S2_fS2_fjLb0ELj1024ELj4ENS_18Kernel_traits_baseILj2048ES2_S2_fS2_fjLj1024EEEEELb0ELb1EEEvNS_9BwdParamsE)
        /*00b8*/ 	.short	0x0380
        /*00ba*/ 	.short	0x0128


	//----- nvinfo : EIATTR_SW_WAR
	.align		4
.L_2485:
        /*00bc*/ 	.byte	0x04, 0x36
        /*00be*/ 	.short	(.L_2487 - .L_2486)
.L_2486:
        /*00c0*/ 	.word	0x00000008
.L_2487:


//--------------------- .nv.info._ZN10layer_norm13ln_bwd_kernelINS_13Kernel_traitsI13__nv_bfloat16S2_fS2_fjLj2048ELj1ELj1ELj4ELj16ENS_18Kernel_traits_baseILj2048ES2_S2_fS2_fjLj128EEEEELb1ELb0ELb1ELb1EEEvNS_9BwdParamsE --------------------------
	.section	.nv.info._ZN10layer_norm13ln_bwd_kernelINS_13Kernel_traitsI13__nv_bfloat16S2_fS2_fjLj2048ELj1ELj1ELj4ELj16ENS_18Kernel_traits_baseILj2048ES2_S2_fS2_fjLj128EEEEELb1ELb0ELb1ELb1EEEvNS_9BwdParamsE,"",@"SHT_CUDA_INFO"
	.sectionflags	@""
	.align	4


	//----- nvinfo : EIATTR_CUDA_API_VERSION
	.align		4
        /*0000*/ 	.byte	0x04, 0x37
        /*0002*/ 	.short	(.L_2489 - .L_2488)
.L_2488:
        /*0004*/ 	.word	0x00000082


	//----- nvinfo : EIATTR_KPARAM_INFO
	.align		4
.L_2489:
        /*0008*/ 	.byte	0x04, 0x17
        /*000a*/ 	.short	(.L_2491 - .L_2490)
.L_2490:
        /*000c*/ 	.word	0x00000000
        /*0010*/ 	.short	0x0000
        /*0012*/ 	.short	0x0000
        /*0014*/ 	.byte	0x00, 0xf0, 0xa1, 0x04


	//----- nvinfo : EIATTR_SPARSE_MMA_MASK
	.align		4
.L_2491:
        /*0018*/ 	.byte	0x03, 0x50
        /*001a*/ 	.short	0x0000


	//----- nvinfo : EIATTR_MAXREG_COUNT
	.align		4
        /*001c*/ 	.byte	0x03, 0x1b
        /*001e*/ 	.short	0x00ff


	//----- nvinfo : EIATTR_NUM_BARRIERS
	.align		4
        /*0020*/ 	.byte	0x02, 0x4c
        /*0022*/ 	.byte	0x01
	.zero		1


	//----- nvinfo : EIATTR_MERCURY_ISA_VERSION
	.align		4
        /*0024*/ 	.byte	0x03, 0x5f
        /*0026*/ 	.short	0x0101


	//----- nvinfo : EIATTR_COOP_GROUP_MASK_REGIDS
	.align		4
        /*0028*/ 	.byte	0x04, 0x29
        /*002a*/ 	.short	(.L_2493 - .L_2492)


	//   ....[0]....
.L_2492:
        /*002c*/ 	.word	0xffffffff


	//   ....[1]....
        /*0030*/ 	.word	0xffffffff


	//   ....[2]....
        /*0034*/ 	.word	0xffffffff


	//   ....[3]....
        /*0038*/ 	.word	0xffffffff


	//   ....[4]....
        /*003c*/ 	.word	0xffffffff


	//   ....[5]....
        /*0040*/ 	.word	0xffffffff


	//   ....[6]....
        /*0044*/ 	.word	0xffffffff


	//   ....[7]....
        /*0048*/ 	.word	0xffffffff


	//   ....[8]....
        /*004c*/ 	.word	0xffffffff


	//   ....[9]....
        /*0050*/ 	.word	0xffffffff


	//----- nvinfo : EIATTR_COOP_GROUP_INSTR_OFFSETS
	.align		4
.L_2493:
        /*0054*/ 	.byte	0x04, 0x28
        /*0056*/ 	.short	(.L_2495 - .L_2494)


	//   ....[0]....
.L_2494:
        /*0058*/ 	.word	0x00001270


	//   ....[1]....
        /*005c*/ 	.word	0x00001290


	//   ....[2]....
        /*0060*/ 	.word	0x000012c0


	//   ....[3]....
        /*0064*/ 	.word	0x000012d0


	//   ....[4]....
        /*0068*/ 	.word	0x00001300


	//   ....[5]....
        /*006c*/ 	.word	0x00001310


	//   ....[6]....
        /*0070*/ 	.word	0x00001340


	//   ....[7]....
        /*0074*/ 	.word	0x00001350


	//   ....[8]....
        /*0078*/ 	.word	0x00001390


	//   ....[9]....
        /*007c*/ 	.word	0x000013a0


	//----- nvinfo : EIATTR_VRC_CTA_INIT_COUNT
	.align		4
.L_2495:
        /*0080*/ 	.byte	0x02, 0x4a
	.zero		1
	.zero		1


	//----- nvinfo : EIATTR_EXIT_INSTR_OFFSETS
	.align		4
        /*0084*/ 	.byte	0x04, 0x1c
        /*0086*/ 	.short	(.L_2497 - .L_2496)


	//   ....[0]....
.L_2496:
        /*0088*/ 	.word	0x00004c80


	//----- nvinfo : EIATTR_MAX_THREADS
	.align		4
.L_2497:
        /*008c*/ 	.byte	0x04, 0x05
        /*008e*/ 	.short	(.L_2499 - .L_2498)
.L_2498:
        /*0090*/ 	.word	0x00000080
        /*0094*/ 	.word	0x00000001
        /*0098*/ 	.word	0x00000001


	//----- nvinfo : EIATTR_CRS_STACK_SIZE
	.align		4
.L_2499:
        /*009c*/ 	.byte	0x04, 0x1e
        /*009e*/ 	.short	(.L_2501 - .L_2500)
.L_2500:
        /*00a0*/ 	.word	0x00000000


	//----- nvinfo : EIATTR_CBANK_PARAM_SIZE
	.align		4
.L_2501:
        /*00a4*/ 	.byte	0x03, 0x19
        /*00a6*/ 	.short	0x0128


	//----- nvinfo : EIATTR_PARAM_CBANK
	.align		4
        /*00a8*/ 	.byte	0x04, 0x0a
        /*00aa*/ 	.short	(.L_2503 - .L_2502)
	.align		4
.L_2502:
        /*00ac*/ 	.word	index@(.nv.constant0._ZN10layer_norm13ln_bwd_kernelINS_13Kernel_traitsI13__nv_bfloat16S2_fS2_fjLj2048ELj1ELj1ELj4ELj16ENS_18Kernel_traits_baseILj2048ES2_S2_fS2_fjLj128EEEEELb1ELb0ELb1ELb1EEEvNS_9BwdParamsE)
        /*00b0*/ 	.short	0x0380
        /*00b2*/ 	.short	0x0128


	//----- nvinfo : EIATTR_SW_WAR
	.align		4
.L_2503:
        /*00b4*/ 	.byte	0x04, 0x36
        /*00b6*/ 	.short	(.L_2505 - .L_2504)
.L_2504:
        /*00b8*/ 	.word	0x00000008
.L_2505:


//--------------------- .nv.info._ZN10layer_norm13ln_bwd_kernelINS_13Kernel_traitsI13__nv_bfloat16S2_fS2_fjLj2048ELj1ELj1ELj4ELj16ENS_18Kernel_traits_baseILj2048ES2_S2_fS2_fjLj128EEEEELb1ELb1ELb0ELb0EEEvNS_9BwdParamsE --------------------------
	.section	.nv.info._ZN10layer_norm13ln_bwd_kernelINS_13Kernel_traitsI13__nv_bfloat16S2_fS2_fjLj2048ELj1ELj1ELj4ELj16ENS_18Kernel_traits_baseILj2048ES2_S2_fS2_fjLj128EEEEELb1ELb1ELb0ELb0EEEvNS_9BwdParamsE,"",@"SHT_CUDA_INFO"
	.sectionflags	@""
	.align	4


	//----- nvinfo : EIATTR_CUDA_API_VERSION
	.align		4
        /*0000*/ 	.byte	0x04, 0x37
        /*0002*/ 	.short	(.L_2507 - .L_2506)
.L_2506:
        /*0004*/ 	.word	0x00000082


	//----- nvinfo : EIATTR_KPARAM_INFO
	.align		4
.L_2507:
        /*0008*/ 	.byte	0x04, 0x17
        /*000a*/ 	.short	(.L_2509 - .L_2508)
.L_2508:
        /*000c*/ 	.word	0x00000000
        /*0010*/ 	.short	0x0000
        /*0012*/ 	.short	0x0000
        /*0014*/ 	.byte	0x00, 0xf0, 0xa1, 0x04


	//----- nvinfo : EIATTR_SPARSE_MMA_MASK
	.align		4
.L_2509:
        /*0018*/ 	.byte	0x03, 0x50
        /*001a*/ 	.short	0x0000


	//----- nvinfo : EIATTR_MAXREG_COUNT
	.align		4
        /*001c*/ 	.byte	0x03, 0x1b
        /*001e*/ 	.short	0x00ff


	//----- nvinfo : EIATTR_NUM_BARRIERS
	.align		4
        /*0020*/ 	.byte	0x02, 0x4c
        /*0022*/ 	.byte	0x01
	.zero		1


	//----- nvinfo : EIATTR_MERCURY_ISA_VERSION
	.align		4
        /*0024*/ 	.byte	0x03, 0x5f
        /*0026*/ 	.short	0x0101


	//----- nvinfo : EIATTR_COOP_GROUP_MASK_REGIDS
	.align		4
        /*0028*/ 	.byte	0x04, 0x29
        /*002a*/ 	.short	(.L_2511 - .L_2510)


	//   ....[0]....
.L_2510:
        /*002c*/ 	.word	0xffffffff


	//   ....[1]....
        /*0030*/ 	.word	0xffffffff


	//   ....[2]....
        /*0034*/ 	.word	0xffffffff


	//   ....[3]....
        /*0038*/ 	.word	0xffffffff


	//   ....[4]....
        /*003c*/ 	.word	0xffffffff


	//   ....[5]....
        /*0040*/ 	.word	0xffffffff


	//   ....[6]....
        /*0044*/ 	.word	0xffffffff


	//   ....[7]....
        /*0048*/ 	.word	0xffffffff


	//   ....[8]....
        /*004c*/ 	.word	0xffffffff


	//   ....[9]....
        /*0050*/ 	.word	0xffffffff


	//----- nvinfo : EIATTR_COOP_GROUP_INSTR_OFFSETS
	.align		4
.L_2511:
        /*0054*/ 	.byte	0x04, 0x28
        /*0056*/ 	.short	(.L_2513 - .L_2512)


	//   ....[0]....
.L_2512:
        /*0058*/ 	.word	0x00001460


	//   ....[1]....
        /*005c*/ 	.word	0x00001480


	//   ....[2]....
        /*0060*/ 	.word	0x000014c0


	//   ....[3]....
        /*0064*/ 	.word	0x000014d0


	//   ....[4]....
        /*0068*/ 	.word	0x00001510


	//   ....[5]....
        /*006c*/ 	.word	0x00001520


	//   ....[6]....
        /*0070*/ 	.word	0x00001550


	//   ....[7]....
        /*0074*/ 	.word	0x00001560


	//   ....[8]....
        /*0078*/ 	.word	0x00001590


	//   ....[9]....
        /*007c*/ 	.word	0x000015a0


	//----- nvinfo : EIATTR_VRC_CTA_INIT_COUNT
	.align		4
.L_2513:
        /*0080*/ 	.byte	0x02, 0x4a
	.zero		1
	.zero		1


	//----- nvinfo : EIATTR_EXIT_INSTR_OFFSETS
	.align		4
        /*0084*/ 	.byte	0x04, 0x1c
        /*0086*/ 	.short	(.L_2515 - .L_2514)


	//   ....[0]....
.L_2514:
        /*0088*/ 	.word	0x000054c0


	//   ....[1]....
        /*008c*/ 	.word	0x00005590


	//----- nvinfo : EIATTR_MAX_THREADS
	.align		4
.L_2515:
        /*0090*/ 	.byte	0x04, 0x05
        /*0092*/ 	.short	(.L_2517 - .L_2516)
.L_2516:
        /*0094*/ 	.word	0x00000080
        /*0098*/ 	.word	0x00000001
        /*009c*/ 	.word	0x00000001


	//----- nvinfo : EIATTR_CRS_STACK_SIZE
	.align		4
.L_2517:
        /*00a0*/ 	.byte	0x04, 0x1e
        /*00a2*/ 	.short	(.L_2519 - .L_2518)
.L_2518:
        /*00a4*/ 	.word	0x00000000


	//----- nvinfo : EIATTR_CBANK_PARAM_SIZE
	.align		4
.L_2519:
        /*00a8*/ 	.byte	0x03, 0x19
        /*00aa*/ 	.short	0x0128


	//----- nvinfo : EIATTR_PARAM_CBANK
	.align		4
        /*00ac*/ 	.byte	0x04, 0x0a
        /*00ae*/ 	.short	(.L_2521 - .L_2520)
	.align		4
.L_2520:
        /*00b0*/ 	.word	index@(.nv.constant0._ZN10layer_norm13ln_bwd_kernelINS_13Kernel_traitsI13__nv_bfloat16S2_fS2_fjLj2048ELj1ELj1ELj4ELj16ENS_18Kernel_traits_baseILj2048ES2_S2_fS2_fjLj128EEEEELb1ELb1ELb0ELb0EEEvNS_9BwdParamsE)
        /*00b4*/ 	.short	0x0380
        /*00b6*/ 	.short	0x0128


	//----- nvinfo : EIATTR_SW_WAR
	.align		4
.L_2521:
        /*00b8*/ 	.byte	0x04, 0x36
        /*00ba*/ 	.short	(.L_2523 - .L_2522)
.L_2522:
        /*00bc*/ 	.word	0x00000008
.L_2523:


//--------------------- .nv.info._ZN10layer_norm13ln_bwd_kernelINS_13Kernel_traitsI13__nv_bfloat16S2_fS2_fjLj2048ELj1ELj1ELj4ELj16ENS_18Kernel_traits_baseILj2048ES2_S2_fS2_fjLj128EEEEELb1ELb1ELb0ELb1EEEvNS_9BwdParamsE --------------------------
	.section	.nv.info._ZN10layer_norm13ln_bwd_kernelINS_13Kernel_traitsI13__nv_bfloat16S2_fS2_fjLj2048ELj1ELj1ELj4ELj16ENS_18Kernel_traits_baseILj2048ES2_S2_fS2_fjLj128EEEEELb1ELb1ELb0ELb1EEEvNS_9BwdParamsE,"",@"SHT_CUDA_INFO"
	.sectionflags	@""
	.align	4


	//----- nvinfo : EIATTR_CUDA_API_VERSION
	.align		4
        /*0000*/ 	.byte	0x04, 0x37
        /*0002*/ 	.short	(.L_2525 - .L_2524)
.L_2524:
        /*0004*/ 	.word	0x00000082


	//----- nvinfo : EIATTR_KPARAM_INFO
	.align		4
.L_2525:
        /*0008*/ 	.byte	0x04, 0x17
        /*000a*/ 	.short	(.L_2527 - .L_2526)
.L_2526:
        /*000c*/ 	.word	0x00000000
        /*0010*/ 	.short	0x0000
        /*0012*/ 	.short	0x0000
        /*0014*/ 	.byte	0x00, 0xf0, 0xa1, 0x04


	//----- nvinfo : EIATTR_SPARSE_MMA_MASK
	.align		4
.L_2527:
        /*0018*/ 	.byte	0x03, 0x50
        /*001a*/ 	.short	0x0000


	//----- nvinfo : EIATTR_MAXREG_COUNT
	.align		4
        /*001c*/ 	.byte	0x03, 0x1b
        /*001e*/ 	.short	0x00ff


	//----- nvinfo : EIATTR_NUM_BARRIERS
	.align		4
        /*0020*/ 	.byte	0x02, 0x4c
        /*0022*/ 	.byte	0x01
	.zero		1


	//----- nvinfo : EIATTR_MERCURY_ISA_VERSION
	.align		4
        /*0024*/ 	.byte	0x03, 0x5f
        /*0026*/ 	.short	0x0101


	//----- nvinfo : EIATTR_COOP_GROUP_MASK_REGIDS
	.align		4
        /*0028*/ 	.byte	0x04, 0x29
        /*002a*/ 	.short	(.L_2529 - .L_2528)


	//   ....[0]....
.L_2528:
        /*002c*/ 	.word	0xffffffff


	//   ....[1]....
        /*0030*/ 	.word	0xffffffff


	//   ....[2]....
        /*0034*/ 	.word	0xffffffff


	//   ....[3]....
        /*0038*/ 	.word	0xffffffff


	//   ....[4]....
        /*003c*/ 	.word	0xffffffff


	//   ....[5]....
        /*0040*/ 	.word	0xffffffff


	//   ....[6]....
        /*0044*/ 	.word	0xffffffff


	//   ....[7]....
        /*0048*/ 	.word	0xffffffff


	//   ....[8]....
        /*004c*/ 	.word	0xffffffff


	//   ....[9]....
        /*0050*/ 	.word	0xffffffff


	//----- nvinfo : EIATTR_COOP_GROUP_INSTR_OFFSETS
	.align		4
.L_2529:
        /*0054*/ 	.byte	0x04, 0x28
        /*0056*/ 	.short	(.L_2531 - .L_2530)


	//   ....[0]....
.L_2530:
        /*0058*/ 	.word	0x00000f60


	//   ....[1]....
        /*005c*/ 	.word	0x00001010


	//   ....[2]....
        /*0060*/ 	.word	0x00001020


	//   ....[3]....
        /*0064*/ 	.word	0x00001050


	//   ....[4]....
        /*0068*/ 	.word	0x00001060


	//   ....[5]....
        /*006c*/ 	.word	0x00001080


	//   ....[6]....
        /*0070*/ 	.word	0x000010b0


	//   ....[7]....
        /*0074*/ 	.word	0x000010f0


	//   ....[8]....
        /*0078*/ 	.word	0x00001130


	//   ....[9]....
        /*007c*/ 	.word	0x00001140


	//----- nvinfo : EIATTR_VRC_CTA_INIT_COUNT
	.align		4
.L_2531:
        /*0080*/ 	.byte	0x02, 0x4a
	.zero		1
	.zero		1


	//----- nvinfo : EIATTR_EXIT_INSTR_OFFSETS
	.align		4
        /*0084*/ 	.byte	0x04, 0x1c
        /*0086*/ 	.short	(.L_2533 - .L_2532)


	//   ....[0]....
.L_2532:
        /*0088*/ 	.word	0x000050b0


	//----- nvinfo : EIATTR_MAX_THREADS
	.align		4
.L_2533:
        /*008c*/ 	.byte	0x04, 0x05
        /*008e*/ 	.short	(.L_2535 - .L_2534)
.L_2534:
        /*0090*/ 	.word	0x00000080
        /*0094*/ 	.word	0x00000001
        /*0098*/ 	.word	0x00000001


	//----- nvinfo : EIATTR_CBANK_PARAM_SIZE
	.align		4
.L_2535:
        /*009c*/ 	.byte	0x03, 0x19
        /*009e*/ 	.short	0x0128


	//----- nvinfo : EIATTR_PARAM_CBANK
	.align		4
        /*00a0*/ 	.byte	0x04, 0x0a
        /*00a2*/ 	.short	(.L_2537 - .L_2536)
	.align		4
.L_2536:
        /*00a4*/ 	.word	index@(.nv.constant0._ZN10layer_norm13ln_bwd_kernelINS_13Kernel_traitsI13__nv_bfloat16S2_fS2_fjLj2048ELj1ELj1ELj4ELj16ENS_18Kernel_traits_baseILj2048ES2_S2_fS2_fjLj128EEEEELb1ELb1ELb0ELb1EEEvNS_9BwdParamsE)
        /*00a8*/ 	.short	0x0380
        /*00aa*/ 	.short	0x0128


	//----- nvinfo : EIATTR_SW_WAR
	.align		4
.L_2537:
        /*00ac*/ 	.byte	0x04, 0x36
        /*00ae*/ 	.short	(.L_2539 - .L_2538)
.L_2538:
        /*00b0*/ 	.word	0x00000008
.L_2539:


//--------------------- .nv.info._ZN10layer_norm22ln_bwd_finalize_kernelINS_22Kernel_traits_finalizeILj2048E13__nv_bfloat16S2_fS2_fjLb1ELj1024ELj4ENS_18Kernel_traits_baseILj2048ES2_S2_fS2_fjLj1024EEEEELb1ELb0EEEvNS_9BwdParamsE --------------------------
	.section	.nv.info._ZN10layer_norm22ln_bwd_finalize_kernelINS_22Kernel_traits_finalizeILj2048E13__nv_bfloat16S2_fS2_fjLb1ELj1024ELj4ENS_18Kernel_traits_baseILj2048ES2_S2_fS2_fjLj1024EEEEELb1ELb0EEEvNS_9BwdParamsE,"",@"SHT_CUDA_INFO"
	.sectionflags	@""
	.align	4


	//----- nvinfo : EIATTR_CUDA_API_VERSION
	.align		4
        /*0000*/ 	.byte	0x04, 0x37
        /*0002*/ 	.short	(.L_2541 - .L_2540)
.L_2540:
        /*0004*/ 	.word	0x00000082


	//----- nvinfo : EIATTR_KPARAM_INFO
	.align		4
.L_2541:
        /*0008*/ 	.byte	0x04, 0x17
        /*000a*/ 	.short	(.L_2543 - .L_2542)
.L_2542:
        /*000c*/ 	.word	0x00000000
        /*0010*/ 	.short	0x0000
        /*0012*/ 	.short	0x0000
        /*0014*/ 	.byte	0x00, 0xf0, 0xa1, 0x04


	//----- nvinfo : EIATTR_SPARSE_MMA_MASK
	.align		4
.L_2543:
        /*0018*/ 	.byte	0x03, 0x50
        /*001a*/ 	.short	0x0000


	//----- nvinfo : EIATTR_MAXREG_COUNT
	.align		4
        /*001c*/ 	.byte	0x03, 0x1b
        /*001e*/ 	.short	0x0040


	//----- nvinfo : EIATTR_NUM_BARRIERS
	.align		4
        /*0020*/ 	.byte	0x02, 0x4c
        /*0022*/ 	.byte	0x01
	.zero		1


	//----- nvinfo : EIATTR_MERCURY_ISA_VERSION
	.align		4
        /*0024*/ 	.byte	0x03, 0x5f
        /*0026*/ 	.short	0x0101


	//----- nvinfo : EIATTR_COOP_GROUP_MASK_REGIDS
	.align		4
        /*0028*/ 	.byte	0x04, 0x29
        /*002a*/ 	.short	(.L_2545 - .L_2544)


	//   ....[0]....
.L_2544:
        /*002c*/ 	.word	0xffffffff


	//   ....[1]....
        /*0030*/ 	.word	0xffffffff


	//   ....[2]....
        /*0034*/ 	.word	0xffffffff


	//   ....[3]....
        /*0038*/ 	.word	0xffffffff


	//   ....[4]....
        /*003c*/ 	.word	0xffffffff


	//   ....[5]....
        /*0040*/ 	.word	0xffffffff


	//   ....[6]....
        /*0044*/ 	.word	0xffffffff


	//   ....[7]....
        /*0048*/ 	.word	0xffffffff


	//   ....[8]....
        /*004c*/ 	.word	0xffffffff


	//   ....[9]....
        /*0050*/ 	.word	0xffffffff


	//   ....[10]....
        /*0054*/ 	.word	0xffffffff


	//   ....[11]....
        /*0058*/ 	.word	0xffffffff


	//   ....[12]....
        /*005c*/ 	.word	0xffffffff


	//   ....[13]....
        /*0060*/ 	.word	0xffffffff


	//   ....[14]....
        /*0064*/ 	.word	0xffffffff


	//----- nvinfo : EIATTR_COOP_GROUP_INSTR_OFFSETS
	.align		4
.L_2545:
        /*0068*/ 	.byte	0x04, 0x28
        /*006a*/ 	.short	(.L_2547 - .L_2546)


	//   ....[0]....
.L_2546:
        /*006c*/ 	.word	0x00001060


	//   ....[1]....
        /*0070*/ 	.word	0x00001070


	//   ....[2]....
        /*0074*/ 	.word	0x00001080


	//   ....[3]....
        /*0078*/ 	.word	0x000010b0


	//   ....[4]....
        /*007c*/ 	.word	0x000010d0


	//   ....[5]....
        /*0080*/ 	.word	0x000010e0


	//   ....[6]....
        /*0084*/ 	.word	0x00001110


	//   ....[7]....
        /*0088*/ 	.word	0x00001130


	//   ....[8]....
        /*008c*/ 	.word	0x00001140


	//   ....[9]....
        /*0090*/ 	.word	0x00001180


	//   ....[10]....
        /*0094*/ 	.word	0x000011b0


	//   ....[11]....
        /*0098*/ 	.word	0x000011c0


	//   ....[12]....
        /*009c*/ 	.word	0x00001200


	//   ....[13]....
        /*00a0*/ 	.word	0x00001220


	//   ....[14]....
        /*00a4*/ 	.word	0x00001230


	//----- nvinfo : EIATTR_VRC_CTA_INIT_COUNT
	.align		4
.L_2547:
        /*00a8*/ 	.byte	0x02, 0x4a
	.zero		1
	.zero		1


	//----- nvinfo : EIATTR_EXIT_INSTR_OFFSETS
	.align		4
        /*00ac*/ 	.byte	0x04, 0x1c
        /*00ae*/ 	.short	(.L_2549 - .L_2548)


	//   ....[0]....
.L_2548:
        /*00b0*/ 	.word	0x00000060


	//   ....[1]....
        /*00b4*/ 	.word	0x000012b0


	//   ....[2]....
        /*00b8*/ 	.word	0x000012e0


	//   ....[3]....
        /*00bc*/ 	.word	0x000013f0


	//----- nvinfo : EIATTR_MAX_THREADS
	.align		4
.L_2549:
        /*00c0*/ 	.byte	0x04, 0x05
        /*00c2*/ 	.short	(.L_2551 - .L_2550)
.L_2550:
        /*00c4*/ 	.word	0x00000400
        /*00c8*/ 	.word	0x00000001
        /*00cc*/ 	.word	0x00000001


	//----- nvinfo : EIATTR_CRS_STACK_SIZE
	.align		4
.L_2551:
        /*00d0*/ 	.byte	0x04, 0x1e
        /*00d2*/ 	.short	(.L_2553 - .L_2552)
.L_2552:
        /*00d4*/ 	.word	0x00000000


	//----- nvinfo : EIATTR_CBANK_PARAM_SIZE
	.align		4
.L_2553:
        /*00d8*/ 	.byte	0x03, 0x19
        /*00da*/ 	.short	0x0128


	//----- nvinfo : EIATTR_PARAM_CBANK
	.align		4
        /*00dc*/ 	.byte	0x04, 0x0a
        /*00de*/ 	.short	(.L_2555 - .L_2554)
	.align		4
.L_2554:
        /*00e0*/ 	.word	index@(.nv.constant0._ZN10layer_norm22ln_bwd_finalize_kernelINS_22Kernel_traits_finalizeILj2048E13__nv_bfloat16S2_fS2_fjLb1ELj1024ELj4ENS_18Kernel_traits_baseILj2048ES2_S2_fS2_fjLj1024EEEEELb1ELb0EEEvNS_9BwdParamsE)
        /*00e4*/ 	.short	0x0380
        /*00e6*/ 	.short	0x0128


	//----- nvinfo : EIATTR_SW_WAR
	.align		4
.L_2555:
        /*00e8*/ 	.byte	0x04, 0x36
        /*00ea*/ 	.short	(.L_2557 - .L_2556)
.L_2556:
        /*00ec*/ 	.word	0x00000008
.L_2557:


//--------------------- .nv.info._ZN10layer_norm13ln_bwd_kernelINS_13Kernel_traitsI13__nv_bfloat16S2_fS2_fjLj2048ELj1ELj1ELj4ELj16ENS_18Kernel_traits_baseILj2048ES2_S2_fS2_fjLj128EEEEELb1ELb1ELb1ELb0EEEvNS_9BwdParamsE --------------------------
	.section	.nv.info._ZN10layer_norm13ln_bwd_kernelINS_13Kernel_traitsI13__nv_bfloat16S2_fS2_fjLj2048ELj1ELj1ELj4ELj16ENS_18Kernel_traits_baseILj2048ES2_S2_fS2_fjLj128EEEEELb1ELb1ELb1ELb0EEEvNS_9BwdParamsE,"",@"SHT_CUDA_INFO"
	.sectionflags	@""
	.align	4


	//----- nvinfo : EIATTR_CUDA_API_VERSION
	.align		4
        /*0000*/ 	.byte	0x04, 0x37
        /*0002*/ 	.short	(.L_2559 - .L_2558)
.L_2558:
        /*0004*/ 	.word	0x00000082


	//----- nvinfo : EIATTR_KPARAM_INFO
	.align		4
.L_2559:
        /*0008*/ 	.byte	0x04, 0x17
        /*000a*/ 	.short	(.L_2561 - .L_2560)
.L_2560:
        /*000c*/ 	.word	0x00000000
        /*0010*/ 	.short	0x0000
        /*0012*/ 	.short	0x0000
        /*0014*/ 	.byte	0x00, 0xf0, 0xa1, 0x04


	//----- nvinfo : EIATTR_SPARSE_MMA_MASK
	.align		4
.L_2561:
        /*0018*/ 	.byte	0x03, 0x50
        /*001a*/ 	.short	0x0000


	//----- nvinfo : EIATTR_MAXREG_COUNT
	.align		4
        /*001c*/ 	.byte	0x03, 0x1b
        /*001e*/ 	.short	0x00ff


	//----- nvinfo : EIATTR_NUM_BARRIERS
	.align		4
        /*0020*/ 	.byte	0x02, 0x4c
        /*0022*/ 	.byte	0x01
	.zero		1


	//----- nvinfo : EIATTR_MERCURY_ISA_VERSION
	.align		4
        /*0024*/ 	.byte	0x03, 0x5f
        /*0026*/ 	.short	0x0101


	//----- nvinfo : EIATTR_COOP_GROUP_MASK_REGIDS
	.align		4
        /*0028*/ 	.byte	0x04, 0x29
        /*002a*/ 	.short	(.L_2563 - .L_2562)


	//   ....[0]....
.L_2562:
        /*002c*/ 	.word	0xffffffff


	//   ....[1]....
        /*0030*/ 	.word	0xffffffff


	//   ....[2]....
        /*0034*/ 	.word	0xffffffff


	//   ....[3]....
        /*0038*/ 	.word	0xffffffff


	//   ....[4]....
        /*003c*/ 	.word	0xffffffff


	//   ....[5]....
        /*0040*/ 	.word	0xffffffff


	//   ....[6]....
        /*0044*/ 	.word	0xffffffff


	//   ....[7]....
        /*0048*/ 	.word	0xffffffff


	//   ....[8]....
        /*004c*/ 	.word	0xffffffff


	//   ....[9]....
        /*0050*/ 	.word	0xffffffff


	//----- nvinfo : EIATTR_COOP_GROUP_INSTR_OFFSETS
	.align		4
.L_2563:
        /*0054*/ 	.byte	0x04, 0x28
        /*0056*/ 	.short	(.L_2565 - .L_2564)


	//   ....[0]....
.L_2564:
        /*0058*/ 	.word	0x000018e0


	//   ....[1]....
        /*005c*/ 	.word	0x00001910


	//   ....[2]....
        /*0060*/ 	.word	0x00001940


	//   ....[3]....
        /*0064*/ 	.word	0x00001950


	//   ....[4]....
        /*0068*/ 	.word	0x00001980


	//   ....[5]....
        /*006c*/ 	.word	0x00001990


	//   ....[6]....
        /*0070*/ 	.word	0x000019c0


	//   ....[7]....
        /*0074*/ 	.word	0x000019d0


	//   ....[8]....
        /*0078*/ 	.word	0x00001a00


	//   ....[9]....
        /*007c*/ 	.word	0x00001a10


	//----- nvinfo : EIATTR_VRC_CTA_INIT_COUNT
	.align		4
.L_2565:
        /*0080*/ 	.byte	0x02, 0x4a
	.zero		1
	.zero		1


	//----- nvinfo : EIATTR_EXIT_INSTR_OFFSETS
	.align		4
        /*0084*/ 	.byte	0x04, 0x1c
        /*0086*/ 	.short	(.L_2567 - .L_2566)


	//   ....[0]....
.L_2566:
        /*0088*/ 	.word	0x00008c30


	//   ....[1]....
        /*008c*/ 	.word	0x00008d00


	//----- nvinfo : EIATTR_MAX_THREADS
	.align		4
.L_2567:
        /*0090*/ 	.byte	0x04, 0x05
        /*0092*/ 	.short	(.L_2569 - .L_2568)
.L_2568:
        /*0094*/ 	.word	0x00000080
        /*0098*/ 	.word	0x00000001
        /*009c*/ 	.word	0x00000001


	//----- nvinfo : EIATTR_CRS_STACK_SIZE
	.align		4
.L_2569:
        /*00a0*/ 	.byte	0x04, 0x1e
        /*00a2*/ 	.short	(.L_2571 - .L_2570)
.L_2570:
        /*00a4*/ 	.word	0x00000000


	//----- nvinfo : EIATTR_CBANK_PARAM_SIZE
	.align		4
.L_2571:
        /*00a8*/ 	.byte	0x03, 0x19
        /*00aa*/ 	.short	0x0128


	//----- nvinfo : EIATTR_PARAM_CBANK
	.align		4
        /*00ac*/ 	.byte	0x04, 0x0a
        /*00ae*/ 	.short	(.L_2573 - .L_2572)
	.align		4
.L_2572:
        /*00b0*/ 	.word	index@(.nv.constant0._ZN10layer_norm13ln_bwd_kernelINS_13Kernel_traitsI13__nv_bfloat16S2_fS2_fjLj2048ELj1ELj1ELj4ELj16ENS_18Kernel_traits_baseILj2048ES2_S2_fS2_fjLj128EEEEELb1ELb1ELb1ELb0EEEvNS_9BwdParamsE)
        /*00b4*/ 	.short	0x0380
        /*00b6*/ 	.short	0x0128


	//----- nvinfo : EIATTR_SW_WAR
	.align		4
.L_2573:
        /*00b8*/ 	.byte	0x04, 0x36
        /*00ba*/ 	.short	(.L_2575 - .L_2574)
.L_2574:
        /*00bc*/ 	.word	0x00000008
.L_2575:


//--------------------- .nv.info._ZN10layer_norm22ln_bwd_finalize_kernelINS_22Kernel_traits_finalizeILj2048E13__nv_bfloat16S2_fS2_fjLb1ELj1024ELj4ENS_18Kernel_traits_baseILj2048ES2_S2_fS2_fjLj1024EEEEELb1ELb1EEEvNS_9BwdParamsE --------------------------
	.section	.nv.info._ZN10layer_norm22ln_bwd_finalize_kernelINS_22Kernel_traits_finalizeILj2048E13__nv_bfloat16S2_fS2_fjLb1ELj1024ELj4ENS_18Kernel_traits_baseILj2048ES2_S2_fS2_fjLj1024EEEEELb1ELb1EEEvNS_9BwdParamsE,"",@"SHT_CUDA_INFO"
	.sectionflags	@""
	.align	4


	//----- nvinfo : EIATTR_CUDA_API_VERSION
	.align		4
        /*0000*/ 	.byte	0x04, 0x37
        /*0002*/ 	.short	(.L_2577 - .L_2576)
.L_2576:
        /*0004*/ 	.word	0x00000082


	//----- nvinfo : EIATTR_KPARAM_INFO
	.align		4
.L_2577:
        /*0008*/ 	.byte	0x04, 0x17
        /*000a*/ 	.short	(.L_2579 - .L_2578)
.L_2578:
        /*000c*/ 	.word	0x00000000
        /*0010*/ 	.short	0x0000
        /*0012*/ 	.short	0x0000
        /*0014*/ 	.byte	0x00, 0xf0, 0xa1, 0x04


	//----- nvinfo : EIATTR_SPARSE_MMA_MASK
	.align		4
.L_2579:
        /*0018*/ 	.byte	0x03, 0x50
        /*001a*/ 	.short	0x0000


	//----- nvinfo : EIATTR_MAXREG_COUNT
	.align		4
        /*001c*/ 	.byte	0x03, 0x1b
        /*001e*/ 	.short	0x0040


	//----- nvinfo : EIATTR_NUM_BARRIERS
	.align		4
        /*0020*/ 	.byte	0x02, 0x4c
        /*0022*/ 	.byte	0x01
	.zero		1


	//----- nvinfo : EIATTR_MERCURY_ISA_VERSION
	.align		4
        /*0024*/ 	.byte	0x03, 0x5f
        /*0026*/ 	.short	0x0101


	//----- nvinfo : EIATTR_COOP_GROUP_MASK_REGIDS
	.align		4
        /*0028*/ 	.byte	0x04, 0x29
        /*002a*/ 	.short	(.L_2581 - .L_2580)


	//   ....[0]....
.L_2580:
        /*002c*/ 	.word	0xffffffff


	//   ....[1]....
        /*0030*/ 	.word	0xffffffff


	//   ....[2]....
        /*0034*/ 	.word	0xffffffff


	//   ....[3]....
        /*0038*/ 	.word	0xffffffff


	//   ....[4]....
        /*003c*/ 	.word	0xffffffff


	//   ....[5]....
        /*0040*/ 	.word	0xffffffff


	//   ....[6]....
        /*0044*/ 	.word	0xffffffff


	//   ....[7]....
        /*0048*/ 	.word	0xffffffff


	//   ....[8]....
        /*004c*/ 	.word	0xffffffff


	//   ....[9]....
        /*0050*/ 	.word	0xffffffff


	//   ....[10]....
        /*0054*/ 	.word	0xffffffff


	//   ....[11]....
        /*0058*/ 	.word	0xffffffff


	//   ....[12]....
        /*005c*/ 	.word	0xffffffff


	//   ....[13]....
        /*0060*/ 	.word	0xffffffff


	//   ....[14]....
        /*0064*/ 	.word	0xffffffff


	//----- nvinfo : EIATTR_COOP_GROUP_INSTR_OFFSETS
	.align		4
.L_2581:
        /*0068*/ 	.byte	0x04, 0x28
        /*006a*/ 	.short	(.L_2583 - .L_2582)


	//   ....[0]....
.L_2582:
        /*006c*/ 	.word	0x00001070


	//   ....[1]....
        /*0070*/ 	.word	0x00001080


	//   ....[2]....
        /*0074*/ 	.word	0x00001090


	//   ....[3]....
        /*0078*/ 	.word	0x000010c0


	//   ....[4]....
        /*007c*/ 	.word	0x000010e0


	//   ....[5]....
        /*0080*/ 	.word	0x000010f0


	//   ....[6]....
        /*0084*/ 	.word	0x00001120


	//   ....[7]....
        /*0088*/ 	.word	0x00001140


	//   ....[8]....
        /*008c*/ 	.word	0x00001150


	//   ....[9]....
        /*0090*/ 	.word	0x00001180


	//   ....[10]....
        /*0094*/ 	.word	0x000011a0


	//   ....[11]....
        /*0098*/ 	.word	0x000011b0


	//   ....[12]....
        /*009c*/ 	.word	0x000011f0


	//   ....[13]....
        /*00a0*/ 	.word	0x00001210


	//   ....[14]....
        /*00a4*/ 	.word	0x00001220


	//----- nvinfo : EIATTR_VRC_CTA_INIT_COUNT
	.align		4
.L_2583:
        /*00a8*/ 	.byte	0x02, 0x4a
	.zero		1
	.zero		1


	//----- nvinfo : EIATTR_EXIT_INSTR_OFFSETS
	.align		4
        /*00ac*/ 	.byte	0x04, 0x1c
        /*00ae*/ 	.short	(.L_2585 - .L_2584)


	//   ....[0]....
.L_2584:
        /*00b0*/ 	.word	0x00000060


	//   ....[1]....
        /*00b4*/ 	.word	0x000012a0


	//   ....[2]....
        /*00b8*/ 	.word	0x000013c0


	//----- nvinfo : EIATTR_MAX_THREADS
	.align		4
.L_2585:
        /*00bc*/ 	.byte	0x04, 0x05
        /*00be*/ 	.short	(.L_2587 - .L_2586)
.L_2586:
        /*00c0*/ 	.word	0x00000400
        /*00c4*/ 	.word	0x00000001
        /*00c8*/ 	.word	0x00000001


	//----- nvinfo : EIATTR_CRS_STACK_SIZE
	.align		4
.L_2587:
        /*00cc*/ 	.byte	0x04, 0x1e
        /*00ce*/ 	.short	(.L_2589 - .L_2588)
.L_2588:
        /*00d0*/ 	.word	0x00000000


	//----- nvinfo : EIATTR_CBANK_PARAM_SIZE
	.align		4
.L_2589:
        /*00d4*/ 	.byte	0x03, 0x19
        /*00d6*/ 	.short	0x0128


	//----- nvinfo : EIATTR_PARAM_CBANK
	.align		4
        /*00d8*/ 	.byte	0x04, 0x0a
        /*00da*/ 	.short	(.L_2591 - .L_2590)
	.align		4
.L_2590:
        /*00dc*/ 	.word	index@(.nv.constant0._ZN10layer_norm22ln_bwd_finalize_kernelINS_22Kernel_traits_finalizeILj2048E13__nv_bfloat16S2_fS2_fjLb1ELj1024ELj4ENS_18Kernel_traits_baseILj2048ES2_S2_fS2_fjLj1024EEEEELb1ELb1EEEvNS_9BwdParamsE)
        /*00e0*/ 	.short	0x0380
        /*00e2*/ 	.short	0x0128


	//----- nvinfo : EIATTR_SW_WAR
	.align		4
.L_2591:
        /*00e4*/ 	.byte	0x04, 0x36
        /*00e6*/ 	.short	(.L_2593 - .L_2592)
.L_2592:
        /*00e8*/ 	.word	0x00000008
.L_2593:


//--------------------- .nv.info._ZN10layer_norm13ln_bwd_kernelINS_13Kernel_traitsI13__nv_bfloat16S2_fS2_fjLj2048ELj1ELj1ELj4ELj16ENS_18Kernel_traits_baseILj2048ES2_S2_fS2_fjLj128EEEEELb1ELb1ELb1ELb1EEEvNS_9BwdParamsE --------------------------
	.section	.nv.info._ZN10layer_norm13ln_bwd_kernelINS_13Kernel_traitsI13__nv_bfloat16S2_fS2_fjLj2048ELj1ELj1ELj4ELj16ENS_18Kernel_traits_baseILj2048ES2_S2_fS2_fjLj128EEEEELb1ELb1ELb1ELb1EEEvNS_9BwdParamsE,"",@"SHT_CUDA_INFO"
	.sectionflags	@""
	.align	4


	//----- nvinfo : EIATTR_CUDA_API_VERSION
	.align		4
        /*0000*/ 	.byte	0x04, 0x37
        /*0002*/ 	.short	(.L_2595 - .L_2594)
.L_2594:
        /*0004*/ 	.word	0x00000082


	//----- nvinfo : EIATTR_KPARAM_INFO
	.align		4
.L_2595:
        /*0008*/ 	.byte	0x04, 0x17
        /*000a*/ 	.short	(.L_2597 - .L_2596)
.L_2596:
        /*000c*/ 	.word	0x00000000
        /*0010*/ 	.short	0x0000
        /*0012*/ 	.short	0x0000
        /*0014*/ 	.byte	0x00, 0xf0, 0xa1, 0x04


	//----- nvinfo : EIATTR_SPARSE_MMA_MASK
	.align		4
.L_2597:
        /*0018*/ 	.byte	0x03, 0x50
        /*001a*/ 	.short	0x0000


	//----- nvinfo : EIATTR_MAXREG_COUNT
	.align		4
        /*001c*/ 	.byte	0x03, 0x1b
        /*001e*/ 	.short	0x00ff


	//----- nvinfo : EIATTR_NUM_BARRIERS
	.align		4
        /*0020*/ 	.byte	0x02, 0x4c
        /*0022*/ 	.byte	0x01
	.zero		1


	//----- nvinfo : EIATTR_MERCURY_ISA_VERSION
	.align		4
        /*0024*/ 	.byte	0x03, 0x5f
        /*0026*/ 	.short	0x0101


	//----- nvinfo : EIATTR_COOP_GROUP_MASK_REGIDS
	.align		4
        /*0028*/ 	.byte	0x04, 0x29
        /*002a*/ 	.short	(.L_2599 - .L_2598)


	//   ....[0]....
.L_2598:
        /*002c*/ 	.word	0xffffffff


	//   ....[1]....
        /*0030*/ 	.word	0xffffffff


	//   ....[2]....
        /*0034*/ 	.word	0xffffffff


	//   ....[3]....
        /*0038*/ 	.word	0xffffffff


	//   ....[4]....
        /*003c*/ 	.word	0xffffffff


	//   ....[5]....
        /*0040*/ 	.word	0xffffffff


	//   ....[6]....
        /*0044*/ 	.word	0xffffffff


	//   ....[7]....
        /*0048*/ 	.word	0xffffffff


	//   ....[8]....
        /*004c*/ 	.word	0xffffffff


	//   ....[9]....
        /*0050*/ 	.word	0xffffffff


	//----- nvinfo : EIATTR_COOP_GROUP_INSTR_OFFSETS
	.align		4
.L_2599:
        /*0054*/ 	.byte	0x04, 0x28
        /*0056*/ 	.short	(.L_2601 - .L_2600)


	//   ....[0]....
.L_2600:
        /*0058*/ 	.word	0x000013c0


	//   ....[1]....
        /*005c*/ 	.word	0x000013e0


	//   ....[2]....
        /*0060*/ 	.word	0x00001420


	//   ....[3]....
        /*0064*/ 	.word	0x00001430


	//   ....[4]....
        /*0068*/ 	.word	0x00001460


	//   ....[5]....
        /*006c*/ 	.word	0x00001480


	//   ....[6]....
        /*0070*/ 	.word	0x000014b0


	//   ....[7]....
        /*0074*/ 	.word	0x000014c0


	//   ....[8]....
        /*0078*/ 	.word	0x000014f0


	//   ....[9]....
        /*007c*/ 	.word	0x00001500


	//----- nvinfo : EIATTR_VRC_CTA_INIT_COUNT
	.align		4
.L_2601:
        /*0080*/ 	.byte	0x02, 0x4a
	.zero		1
	.zero		1


	//----- nvinfo : EIATTR_EXIT_INSTR_OFFSETS
	.align		4
        /*0084*/ 	.byte	0x04, 0x1c
        /*0086*/ 	.short	(.L_2603 - .L_2602)


	//   ....[0]....
.L_2602:
        /*0088*/ 	.word	0x000085c0


	//----- nvinfo : EIATTR_MAX_THREADS
	.align		4
.L_2603:
        /*008c*/ 	.byte	0x04, 0x05
        /*008e*/ 	.short	(.L_2605 - .L_2604)
.L_2604:
        /*0090*/ 	.word	0x00000080
        /*0094*/ 	.word	0x00000001
        /*0098*/ 	.word	0x00000001


	//----- nvinfo : EIATTR_CRS_STACK_SIZE
	.align		4
.L_2605:
        /*009c*/ 	.byte	0x04, 0x1e
        /*009e*/ 	.short	(.L_2607 - .L_2606)
.L_2606:
        /*00a0*/ 	.word	0x00000000


	//----- nvinfo : EIATTR_CBANK_PARAM_SIZE
	.align		4
.L_2607:
        /*00a4*/ 	.byte	0x03, 0x19
        /*00a6*/ 	.short	0x0128


	//----- nvinfo : EIATTR_PARAM_CBANK
	.align		4
        /*00a8*/ 	.byte	0x04, 0x0a
        /*00aa*/ 	.short	(.L_2609 - .L_2608)
	.align		4
.L_2608:
        /*00ac*/ 	.word	index@(.nv.constant0._ZN10layer_norm13ln_bwd_kernelINS_13Kernel_traitsI13__nv_bfloat16S2_fS2_fjLj2048ELj1ELj1ELj4ELj16ENS_18Kernel_traits_baseILj2048ES2_S2_fS2_fjLj128EEEEELb1ELb1ELb1ELb1EEEvNS_9BwdParamsE)
        /*00b0*/ 	.short	0x0380
        /*00b2*/ 	.short	0x0128


	//----- nvinfo : EIATTR_SW_WAR
	.align		4
.L_2609:
        /*00b4*/ 	.byte	0x04, 0x36
        /*00b6*/ 	.short	(.L_2611 - .L_2610)
.L_2610:
        /*00b8*/ 	.word	0x00000008
.L_2611:


//--------------------- .nv.info._ZN10layer_norm13ln_bwd_kernelINS_13Kernel_traitsIf13__nv_bfloat16fS2_fjLj2048ELj1ELj1ELj4ELj16ENS_18Kernel_traits_baseILj2048EfS2_fS2_fjLj128EEEEELb0ELb0ELb0ELb0EEEvNS_9BwdParamsE --------------------------
	.section	.nv.info._ZN10layer_norm13ln_bwd_kernelINS_13Kernel_traitsIf13__nv_bfloat16fS2_fjLj2048ELj1ELj1ELj4ELj16ENS_18Kernel_traits_baseILj2048EfS2_fS2_fjLj128EEEEELb0ELb0ELb0ELb0EEEvNS_9BwdParamsE,"",@"SHT_CUDA_INFO"
	.sectionflags	@""
	.align	4


	//----- nvinfo : EIATTR_CUDA_API_VERSION
	.align		4
        /*0000*/ 	.byte	0x04, 0x37
        /*0002*/ 	.short	(.L_2613 - .L_2612)
.L_2612:
        /*0004*/ 	.word	0x00000082


	//----- nvinfo : EIATTR_KPARAM_INFO
	.align		4
.L_2613:
        /*0008*/ 	.byte	0x04, 0x17
        /*000a*/ 	.short	(.L_2615 - .L_2614)
.L_2614:
        /*000c*/ 	.word	0x00000000
        /*0010*/ 	.short	0x0000
        /*0012*/ 	.short	0x0000
        /*0014*/ 	.byte	0x00, 0xf0, 0xa1, 0x04


	//----- nvinfo : EIATTR_SPARSE_MMA_MASK
	.align		4
.L_2615:
        /*0018*/ 	.byte	0x03, 0x50
        /*001a*/ 	.short	0x0000


	//----- nvinfo : EIATTR_MAXREG_COUNT
	.align		4
        /*001c*/ 	.byte	0x03, 0x1b
        /*001e*/ 	.short	0x00ff


	//----- nvinfo : EIATTR_NUM_BARRIERS
	.align		4
        /*0020*/ 	.byte	0x02, 0x4c
        /*0022*/ 	.byte	0x01
	.zero		1


	//----- nvinfo : EIATTR_MERCURY_ISA_VERSION
	.align		4
        /*0024*/ 	.byte	0x03, 0x5f
        /*0026*/ 	.short	0x0101


	//----- nvinfo : EIATTR_COOP_GROUP_MASK_REGIDS
	.align		4
        /*0028*/ 	.byte	0x04, 0x29
        /*002a*/ 	.short	(.L_2617 - .L_2616)


	//   ....[0]....
.L_2616:
        /*002c*/ 	.word	0xffffffff


	//   ....[1]....
        /*0030*/ 	.word	0xffffffff


	//   ....[2]....
        /*0034*/ 	.word	0xffffffff


	//   ....[3]....
        /*0038*/ 	.word	0xffffffff


	//   ....[4]....
        /*003c*/ 	.word	0xffffffff


	//   ....[5]....
        /*0040*/ 	.word	0xffffffff


	//   ....[6]....
        /*0044*/ 	.word	0xffffffff


	//   ....[7]....
        /*0048*/ 	.word	0xffffffff


	//   ....[8]....
        /*004c*/ 	.word	0xffffffff


	//   ....[9]....
        /*0050*/ 	.word	0xffffffff


	//----- nvinfo : EIATTR_COOP_GROUP_INSTR_OFFSETS
	.align		4
.L_2617:
        /*0054*/ 	.byte	0x04, 0x28
        /*0056*/ 	.short	(.L_2619 - .L_2618)


	//   ....[0]....
.L_2618:
        /*0058*/ 	.word	0x000010a0


	//   ....[1]....
        /*005c*/ 	.word	0x000010c0


	//   ....[2]....
        /*0060*/ 	.word	0x00001100


	//   ....[3]....
        /*0064*/ 	.word	0x00001110


	//   ....[4]....
        /*0068*/ 	.word	0x00001150


	//   ....[5]....
        /*006c*/ 	.word	0x00001160


	//   ....[6]....
        /*0070*/ 	.word	0x00001190


	//   ....[7]....
        /*0074*/ 	.word	0x000011a0


	//   ....[8]....
        /*0078*/ 	.word	0x000011d0


	//   ....[9]....
        /*007c*/ 	.word	0x000011e0


	//----- nvinfo : EIATTR_VRC_CTA_INIT_COUNT
	.align		4
.L_2619:
        /*0080*/ 	.byte	0x02, 0x4a
	.zero		1
	.zero		1


	//----- nvinfo : EIATTR_EXIT_INSTR_OFFSETS
	.align		4
        /*0084*/ 	.byte	0x04, 0x1c
        /*0086*/ 	.short	(.L_2621 - .L_2620)


	//   ....[0]....
.L_2620:
        /*0088*/ 	.word	0x00002af0


	//   ....[1]....
        /*008c*/ 	.word	0x00002b90


	//----- nvinfo : EIATTR_MAX_THREADS
	.align		4
.L_2621:
        /*0090*/ 	.byte	0x04, 0x05
        /*0092*/ 	.short	(.L_2623 - .L_2622)
.L_2622:
        /*0094*/ 	.word	0x00000080
        /*0098*/ 	.word	0x00000001
        /*009c*/ 	.word	0x00000001


	//----- nvinfo : EIATTR_CRS_STACK_SIZE
	.align		4
.L_2623:
        /*00a0*/ 	.byte	0x04, 0x1e
        /*00a2*/ 	.short	(.L_2625 - .L_2624)
.L_2624:
        /*00a4*/ 	.word	0x00000000


	//----- nvinfo : EIATTR_CBANK_PARAM_SIZE
	.align		4
.L_2625:
        /*00a8*/ 	.byte	0x03, 0x19
        /*00aa*/ 	.short	0x0128


	//----- nvinfo : EIATTR_PARAM_CBANK
	.align		4
        /*00ac*/ 	.byte	0x04, 0x0a
        /*00ae*/ 	.short	(.L_2627 - .L_2626)
	.align		4
.L_2626:
        /*00b0*/ 	.word	index@(.nv.constant0._ZN10layer_norm13ln_bwd_kernelINS_13Kernel_traitsIf13__nv_bfloat16fS2_fjLj2048ELj1ELj1ELj4ELj16ENS_18Kernel_traits_baseILj2048EfS2_fS2_fjLj128EEEEELb0ELb0ELb0ELb0EEEvNS_9BwdParamsE)
        /*00b4*/ 	.short	0x0380
        /*00b6*/ 	.short	0x0128


	//----- nvinfo : EIATTR_SW_WAR
	.align		4
.L_2627:
        /*00b8*/ 	.byte	0x04, 0x36
        /*00ba*/ 	.short	(.L_2629 - .L_2628)
.L_2628:
        /*00bc*/ 	.word	0x00000008
.L_2629:


//--------------------- .nv.info._ZN10layer_norm13ln_bwd_kernelINS_13Kernel_traitsIf13__nv_bfloat16fS2_fjLj2048ELj1ELj1ELj4ELj16ENS_18Kernel_traits_baseILj2048EfS2_fS2_fjLj128EEEEELb0ELb0ELb0ELb1EEEvNS_9BwdParamsE --------------------------
	.section	.nv.info._ZN10layer_norm13ln_bwd_kernelINS_13Kernel_traitsIf13__nv_bfloat16fS2_fjLj2048ELj1ELj1ELj4ELj16ENS_18Kernel_traits_baseILj2048EfS2_fS2_fjLj128EEEEELb0ELb0ELb0ELb1EEEvNS_9BwdParamsE,"",@"SHT_CUDA_INFO"
	.sectionflags	@""
	.align	4


	//----- nvinfo : EIATTR_CUDA_API_VERSION
	.align		4
        /*0000*/ 	.byte	0x04, 0x37
        /*0002*/ 	.short	(.L_2631 - .L_2630)
.L_2630:
        /*0004*/ 	.word	0x00000082


	//----- nvinfo : EIATTR_KPARAM_INFO
	.align		4
.L_2631:
        /*0008*/ 	.byte	0x04, 0x17
        /*000a*/ 	.short	(.L_2633 - .L_2632)
.L_2632:
        /*000c*/ 	.word	0x00000000
        /*0010*/ 	.short	0x0000
        /*0012*/ 	.short	0x0000
        /*0014*/ 	.byte	0x00, 0xf0, 0xa1, 0x04


	//----- nvinfo : EIATTR_SPARSE_MMA_MASK
	.align		4
.L_2633:
        /*0018*/ 	.byte	0x03, 0x50
        /*001a*/ 	.short	0x0000


	//----- nvinfo : EIATTR_MAXREG_COUNT
	.align		4
        /*001c*/ 	.byte	0x03, 0x1b
        /*001e*/ 	.short	0x00ff


	//----- nvinfo : EIATTR_NUM_BARRIERS
	.align		4
        /*0020*/ 	.byte	0x02, 0x4c
        /*0022*/ 	.byte	0x01
	.zero		1


	//----- nvinfo : EIATTR_MERCURY_ISA_VERSION
	.align		4
        /*0024*/ 	.byte	0x03, 0x5f
        /*0026*/ 	.short	0x0101


	//----- nvinfo : EIATTR_COOP_GROUP_MASK_REGIDS
	.align		4
        /*0028*/ 	.byte	0x04, 0x29
        /*002a*/ 	.short	(.L_2635 - .L_2634)


	//   ....[0]....
.L_2634:
        /*002c*/ 	.word	0xffffffff


	//   ....[1]....
        /*0030*/ 	.word	0xffffffff


	//   ....[2]....
        /*0034*/ 	.word	0xffffffff


	//   ....[3]....
        /*0038*/ 	.word	0xffffffff


	//   ....[4]....
        /*003c*/ 	.word	0xffffffff


	//   ....[5]....
        /*0040*/ 	.word	0xffffffff


	//   ....[6]....
        /*0044*/ 	.word	0xffffffff


	//   ....[7]....
        /*0048*/ 	.word	0xffffffff


	//   ....[8]....
        /*004c*/ 	.word	0xffffffff


	//   ....[9]....
        /*0050*/ 	.word	0xffffffff


	//----- nvinfo : EIATTR_COOP_GROUP_INSTR_OFFSETS
	.align		4
.L_2635:
        /*0054*/ 	.byte	0x04, 0x28
        /*0056*/ 	.short	(.L_2637 - .L_2636)


	//   ....[0]....
.L_2636:
        /*0058*/ 	.word	0x00000cb0


	//   ....[1]....
        /*005c*/ 	.word	0x00000da0


	//   ....[2]....
        /*0060*/ 	.word	0x00000db0


	//   ....[3]....
        /*0064*/ 	.word	0x00000de0


	//   ....[4]....
        /*0068*/ 	.word	0x00000df0


	//   ....[5]....
        /*006c*/ 	.word	0x00000e20


	//   ....[6]....
        /*0070*/ 	.word	0x00000e30


	//   ....[7]....
        /*0074*/ 	.word	0x00000e60


	//   ....[8]....
        /*0078*/ 	.word	0x00000e70


	//   ....[9]....
        /*007c*/ 	.word	0x00000eb0


	//----- nvinfo : EIATTR_VRC_CTA_INIT_COUNT
	.align		4
.L_2637:
        /*0080*/ 	.byte	0x02, 0x4a
	.zero		1
	.zero		1


	//----- nvinfo : EIATTR_EXIT_INSTR_OFFSETS
	.align		4
        /*0084*/ 	.byte	0x04, 0x1c
        /*0086*/ 	.short	(.L_2639 - .L_2638)


	//   ....[0]....
.L_2638:
        /*0088*/ 	.word	0x000029c0


	//----- nvinfo : EIATTR_MAX_THREADS
	.align		4
.L_2639:
        /*008c*/ 	.byte	0x04, 0x05
        /*008e*/ 	.short	(.L_2641 - .L_2640)
.L_2640:
        /*0090*/ 	.word	0x00000080
        /*0094*/ 	.word	0x00000001
        /*0098*/ 	.word	0x00000001


	//----- nvinfo : EIATTR_CRS_STACK_SIZE
	.align		4
.L_2641:
        /*009c*/ 	.byte	0x04, 0x1e
        /*009e*/ 	.short	(.L_2643 - .L_2642)
.L_2642:
        /*00a0*/ 	.word	0x00000000


	//----- nvinfo : EIATTR_CBANK_PARAM_SIZE
	.align		4
.L_2643:
        /*00a4*/ 	.byte	0x03, 0x19
        /*00a6*/ 	.short	0x0128


	//----- nvinfo : EIATTR_PARAM_CBANK
	.align		4
        /*00a8*/ 	.byte	0x04, 0x0a
        /*00aa*/ 	.short	(.L_2645 - .L_2644)
	.align		4
.L_2644:
        /*00ac*/ 	.word	index@(.nv.constant0._ZN10layer_norm13ln_bwd_kernelINS_13Kernel_traitsIf13__nv_bfloat16fS2_fjLj2048ELj1ELj1ELj4ELj16ENS_18Kernel_traits_baseILj2048EfS2_fS2_fjLj128EEEEELb0ELb0ELb0ELb1EEEvNS_9BwdParamsE)
        /*00b0*/ 	.short	0x0380
        /*00b2*/ 	.short	0x0128


	//----- nvinfo : EIATTR_SW_WAR
	.align		4
.L_2645:
        /*00b4*/ 	.byte	0x04, 0x36
        /*00b6*/ 	.short	(.L_2647 - .L_2646)
.L_2646:
        /*00b8*/ 	.word	0x00000008
.L_2647:


//--------------------- .nv.info._ZN10layer_norm13ln_bwd_kernelINS_13Kernel_traitsIf13__nv_bfloat16fS2_fjLj2048ELj1ELj1ELj4ELj16ENS_18Kernel_traits_baseILj2048EfS2_fS2_fjLj128EEEEELb0ELb0ELb1ELb0EEEvNS_9BwdParamsE --------------------------
	.section	.nv.info._ZN10layer_norm13ln_bwd_kernelINS_13Kernel_traitsIf13__nv_bfloat16fS2_fjLj2048ELj1ELj1ELj4ELj16ENS_18Kernel_traits_baseILj2048EfS2_fS2_fjLj128EEEEELb0ELb0ELb1ELb0EEEvNS_9BwdParamsE,"",@"SHT_CUDA_INFO"
	.sectionflags	@""
	.align	4


	//----- nvinfo : EIATTR_CUDA_API_VERSION
	.align		4
        /*0000*/ 	.byte	0x04, 0x37
        /*0002*/ 	.short	(.L_2649 - .L_2648)
.L_2648:
        /*0004*/ 	.word	0x00000082


	//----- nvinfo : EIATTR_KPARAM_INFO
	.align		4
.L_2649:
        /*0008*/ 	.byte	0x04, 0x17
        /*000a*/ 	.short	(.L_2651 - .L_2650)
.L_2650:
        /*000c*/ 	.word	0x00000000
        /*0010*/ 	.short	0x0000
        /*0012*/ 	.short	0x0000
        /*0014*/ 	.byte	0x00, 0xf0, 0xa1, 0x04


	//----- nvinfo : EIATTR_SPARSE_MMA_MASK
	.align		4
.L_2651:
        /*0018*/ 	.byte	0x03, 0x50
        /*001a*/ 	.short	0x0000


	//----- nvinfo : EIATTR_MAXREG_COUNT
	.align		4
        /*001c*/ 	.byte	0x03, 0x1b
        /*001e*/ 	.short	0x00ff


	//----- nvinfo : EIATTR_NUM_BARRIERS
	.align		4
        /*0020*/ 	.byte	0x02, 0x4c
        /*0022*/ 	.byte	0x01
	.zero		1


	//----- nvinfo : EIATTR_MERCURY_ISA_VERSION
	.align		4
        /*0024*/ 	.byte	0x03, 0x5f
        /*0026*/ 	.short	0x0101


	//----- nvinfo : EIATTR_COOP_GROUP_MASK_REGIDS
	.align		4
        /*0028*/ 	.byte	0x04, 0x29
        /*002a*/ 	.short	(.L_2653 - .L_2652)


	//   ....[0]....
.L_2652:
        /*002c*/ 	.word	0xffffffff


	//   ....[1]....
        /*0030*/ 	.word	0xffffffff


	//   ....[2]....
        /*0034*/ 	.word	0xffffffff


	//   ....[3]....
        /*0038*/ 	.word	0xffffffff


	//   ....[4]....
        /*003c*/ 	.word	0xffffffff


	//   ....[5]....
        /*0040*/ 	.word	0xffffffff


	//   ....[6]....
        /*0044*/ 	.word	0xffffffff


	//   ....[7]....
        /*0048*/ 	.word	0xffffffff


	//   ....[8]....
        /*004c*/ 	.word	0xffffffff


	//   ....[9]....
        /*0050*/ 	.word	0xffffffff


	//----- nvinfo : EIATTR_COOP_GROUP_INSTR_OFFSETS
	.align		4
.L_2653:
        /*0054*/ 	.byte	0x04, 0x28
        /*0056*/ 	.short	(.L_2655 - .L_2654)


	//   ....[0]....
.L_2654:
        /*0058*/ 	.word	0x000012c0


	//   ....[1]....
        /*005c*/ 	.word	0x000012e0


	//   ....[2]....
        /*0060*/ 	.word	0x00001320


	//   ....[3]....
        /*0064*/ 	.word	0x00001330


	//   ....[4]....
        /*0068*/ 	.word	0x00001370


	//   ....[5]....
        /*006c*/ 	.word	0x00001380


	//   ....[6]....
        /*0070*/ 	.word	0x000013b0


	//   ....[7]....
        /*0074*/ 	.word	0x000013c0


	//   ....[8]....
        /*0078*/ 	.word	0x000013f0


	//   ....[9]....
        /*007c*/ 	.word	0x00001400


	//----- nvinfo : EIATTR_VRC_CTA_INIT_COUNT
	.align		4
.L_2655:
        /*0080*/ 	.byte	0x02, 0x4a
	.zero		1
	.zero		1


	//----- nvinfo : EIATTR_EXIT_INSTR_OFFSETS
	.align		4
        /*0084*/ 	.byte	0x04, 0x1c
        /*0086*/ 	.short	(.L_2657 - .L_2656)


	//   ....[0]....
.L_2656:
        /*0088*/ 	.word	0x000040f0


	//   ....[1]....
        /*008c*/ 	.word	0x00004190


	//----- nvinfo : EIATTR_MAX_THREADS
	.align		4
.L_2657:
        /*0090*/ 	.byte	0x04, 0x05
        /*0092*/ 	.short	(.L_2659 - .L_2658)
.L_2658:
        /*0094*/ 	.word	0x00000080
        /*0098*/ 	.word	0x00000001
        /*009c*/ 	.word	0x00000001


	//----- nvinfo : EIATTR_CRS_STACK_SIZE
	.align		4
.L_2659:
        /*00a0*/ 	.byte	0x04, 0x1e
        /*00a2*/ 	.short	(.L_2661 - .L_2660)
.L_2660:
        /*00a4*/ 	.word	0x00000000


	//----- nvinfo : EIATTR_CBANK_PARAM_SIZE
	.align		4
.L_2661:
        /*00a8*/ 	.byte	0x03, 0x19
        /*00aa*/ 	.short	0x0128


	//----- nvinfo : EIATTR_PARAM_CBANK
	.align		4
        /*00ac*/ 	.byte	0x04, 0x0a
        /*00ae*/ 	.short	(.L_2663 - .L_2662)
	.align		4
.L_2662:
        /*00b0*/ 	.word	index@(.nv.constant0._ZN10layer_norm13ln_bwd_kernelINS_13Kernel_traitsIf13__nv_bfloat16fS2_fjLj2048ELj1ELj1ELj4ELj16ENS_18Kernel_traits_baseILj2048EfS2_fS2_fjLj128EEEEELb0ELb0ELb1ELb0EEEvNS_9BwdParamsE)
        /*00b4*/ 	.short	0x0380
        /*00b6*/ 	.short	0x0128


	//----- nvinfo : EIATTR_SW_WAR
	.align		4
.L_2663:
        /*00b8*/ 	.byte	0x04, 0x36
        /*00ba*/ 	.short	(.L_2665 - .L_2664)
.L_2664:
        /*00bc*/ 	.word	0x00000008
.L_2665:


//--------------------- .nv.info._ZN10layer_norm13ln_bwd_kernelINS_13Kernel_traitsIf13__nv_bfloat16fS2_fjLj2048ELj1ELj1ELj4ELj16ENS_18Kernel_traits_baseILj2048EfS2_fS2_fjLj128EEEEELb0ELb0ELb1ELb1EEEvNS_9BwdParamsE --------------------------
	.section	.nv.info._ZN10layer_norm13ln_bwd_kernelINS_13Kernel_traitsIf13__nv_bfloat16fS2_fjLj2048ELj1ELj1ELj4ELj16ENS_18Kernel_traits_baseILj2048EfS2_fS2_fjLj128EEEEELb0ELb0ELb1ELb1EEEvNS_9BwdParamsE,"",@"SHT_CUDA_INFO"
	.sectionflags	@""
	.align	4


	//----- nvinfo : EIATTR_CUDA_API_VERSION
	.align		4
        /*0000*/ 	.byte	0x04, 0x37
        /*0002*/ 	.short	(.L_2667 - .L_2666)
.L_2666:
        /*0004*/ 	.word	0x00000082


	//----- nvinfo : EIATTR_KPARAM_INFO
	.align		4
.L_2667:
        /*0008*/ 	.byte	0x04, 0x17
        /*000a*/ 	.short	(.L_2669 - .L_2668)
.L_2668:
        /*000c*/ 	.word	0x00000000
        /*0010*/ 	.short	0x0000
        /*0012*/ 	.short	0x0000
        /*0014*/ 	.byte	0x00, 0xf0, 0xa1, 0x04


	//----- nvinfo : EIATTR_SPARSE_MMA_MASK
	.align		4
.L_2669:
        /*0018*/ 	.byte	0x03, 0x50
        /*001a*/ 	.short	0x0000


	//----- nvinfo : EIATTR_MAXREG_COUNT
	.align		4
        /*001c*/ 	.byte	0x03, 0x1b
        /*001e*/ 	.short	0x00ff


	//----- nvinfo : EIATTR_NUM_BARRIERS
	.align		4
        /*0020*/ 	.byte	0x02, 0x4c
        /*0022*/ 	.byte	0x01
	.zero		1


	//----- nvinfo : EIATTR_MERCURY_ISA_VERSION
	.align		4
        /*0024*/ 	.byte	0x03, 0x5f
        /*0026*/ 	.short	0x0101


	//----- nvinfo : EIATTR_COOP_GROUP_MASK_REGIDS
	.align		4
        /*0028*/ 	.byte	0x04, 0x29
        /*002a*/ 	.short	(.L_2671 - .L_2670)


	//   ....[0]....
.L_2670:
        /*002c*/ 	.word	0xffffffff


	//   ....[1]....
        /*0030*/ 	.word	0xffffffff


	//   ....[2]....
        /*0034*/ 	.word	0xffffffff


	//   ....[3]....
        /*0038*/ 	.word	0xffffffff


	//   ....[4]....
        /*003c*/ 	.word	0xffffffff


	//   ....[5]....
        /*0040*/ 	.word	0xffffffff


	//   ....[6]....
        /*0044*/ 	.word	0xffffffff


	//   ....[7]....
        /*0048*/ 	.word	0xffffffff


	//   ....[8]....
        /*004c*/ 	.word	0xffffffff


	//   ....[9]....
        /*0050*/ 	.word	0xffffffff


	//----- nvinfo : EIATTR_COOP_GROUP_INSTR_OFFSETS
	.align		4
.L_2671:
        /*0054*/ 	.byte	0x04, 0x28
        /*0056*/ 	.short	(.L_2673 - .L_2672)


	//   ....[0]....
.L_2672:
        /*0058*/ 	.word	0x00001000


	//   ....[1]....
        /*005c*/ 	.word	0x00001020


	//   ....[2]....
        /*0060*/ 	.word	0x00001060


	//   ....[3]....
        /*0064*/ 	.word	0x00001070


	//   ....[4]....
        /*0068*/ 	.word	0x000010b0


	//   ....[5]....
        /*006c*/ 	.word	0x000010c0


	//   ....[6]....
        /*0070*/ 	.word	0x000010f0


	//   ....[7]....
        /*0074*/ 	.word	0x00001100


	//   ....[8]....
        /*0078*/ 	.word	0x00001130


	//   ....[9]....
        /*007c*/ 	.word	0x00001140


	//----- nvinfo : EIATTR_VRC_CTA_INIT_COUNT
	.align		4
.L_2673:
        /*0080*/ 	.byte	0x02, 0x4a
	.zero		1
	.zero		1


	//----- nvinfo : EIATTR_EXIT_INSTR_OFFSETS
	.align		4
        /*0084*/ 	.byte	0x04, 0x1c
        /*0086*/ 	.short	(.L_2675 - .L_2674)


	//   ....[0]....
.L_2674:
        /*0088*/ 	.word	0x00003980


	//----- nvinfo : EIATTR_MAX_THREADS
	.align		4
.L_2675:
        /*008c*/ 	.byte	0x04, 0x05
        /*008e*/ 	.short	(.L_2677 - .L_2676)
.L_2676:
        /*0090*/ 	.word	0x00000080
        /*0094*/ 	.word	0x00000001
        /*0098*/ 	.word	0x00000001


	//----- nvinfo : EIATTR_CRS_STACK_SIZE
	.align		4
.L_2677:
        /*009c*/ 	.byte	0x04, 0x1e
        /*009e*/ 	.short	(.L_2679 - .L_2678)
.L_2678:
        /*00a0*/ 	.word	0x00000000


	//----- nvinfo : EIATTR_CBANK_PARAM_SIZE
	.align		4
.L_2679:
        /*00a4*/ 	.byte	0x03, 0x19
        /*00a6*/ 	.short	0x0128


	//----- nvinfo : EIATTR_PARAM_CBANK
	.align		4
        /*00a8*/ 	.byte	0x04, 0x0a
        /*00aa*/ 	.short	(.L_2681 - .L_2680)
	.align		4
.L_2680:
        /*00ac*/ 	.word	index@(.nv.constant0._ZN10layer_norm13ln_bwd_kernelINS_13Kernel_traitsIf13__nv_bfloat16fS2_fjLj2048ELj1ELj1ELj4ELj16ENS_18Kernel_traits_baseILj2048EfS2_fS2_fjLj128EEEEELb0ELb0ELb1ELb1EEEvNS_9BwdParamsE)
        /*00b0*/ 	.short	0x0380
        /*00b2*/ 	.short	0x0128


	//----- nvinfo : EIATTR_SW_WAR
	.align		4
.L_2681:
        /*00b4*/ 	.byte	0x04, 0x36
        /*00b6*/ 	.short	(.L_2683 - .L_2682)
.L_2682:
        /*00b8*/ 	.word	0x00000008
.L_2683:


//--------------------- .nv.info._ZN10layer_norm13ln_bwd_kernelINS_13Kernel_traitsIf13__nv_bfloat16fS2_fjLj2048ELj1ELj1ELj4ELj16ENS_18Kernel_traits_baseILj2048EfS2_fS2_fjLj128EEEEELb0ELb1ELb0ELb0EEEvNS_9BwdParamsE --------------------------
	.section	.nv.info._ZN10layer_norm13ln_bwd_kernelINS_13Kernel_traitsIf13__nv_bfloat16fS2_fjLj2048ELj1ELj1ELj4ELj16ENS_18Kernel_traits_baseILj2048EfS2_fS2_fjLj128EEEEELb0ELb1ELb0ELb0EEEvNS_9BwdParamsE,"",@"SHT_CUDA_INFO"
	.sectionflags	@""
	.align	4


	//----- nvinfo : EIATTR_CUDA_API_VERSION
	.align		4
        /*0000*/ 	.byte	0x04, 0x37
        /*0002*/ 	.short	(.L_2685 - .L_2684)
.L_2684:
        /*0004*/ 	.word	0x00000082


	//----- nvinfo : EIATTR_KPARAM_INFO
	.align		4
.L_2685:
        /*0008*/ 	.byte	0x04, 0x17
        /*000a*/ 	.short	(.L_2687 - .L_2686)
.L_2686:
        /*000c*/ 	.word	0x00000000
        /*0010*/ 	.short	0x0000
        /*0012*/ 	.short	0x0000
        /*0014*/ 	.byte	0x00, 0xf0, 0xa1, 0x04


	//----- nvinfo : EIATTR_SPARSE_MMA_MASK
	.align		4
.L_2687:
        /*0018*/ 	.byte	0x03, 0x50
        /*001a*/ 	.short	0x0000


	//----- nvinfo : EIATTR_MAXREG_COUNT
	.align		4
        /*001c*/ 	.byte	0x03, 0x1b
        /*001e*/ 	.short	0x00ff


	//----- nvinfo : EIATTR_NUM_BARRIERS
	.align		4
        /*0020*/ 	.byte	0x02, 0x4c
        /*0022*/ 	.byte	0x01
	.zero		1


	//----- nvinfo : EIATTR_MERCURY_ISA_VERSION
	.align		4
        /*0024*/ 	.byte	0x03, 0x5f
        /*0026*/ 	.short	0x0101


	//----- nvinfo : EIATTR_COOP_GROUP_MASK_REGIDS
	.align		4
        /*0028*/ 	.byte	0x04, 0x29
        /*002a*/ 	.short	(.L_2689 - .L_2688)


	//   ....[0]....
.L_2688:
        /*002c*/ 	.word	0xffffffff


	//   ....[1]....
        /*0030*/ 	.word	0xffffffff


	//   ....[2]....
        /*0034*/ 	.word	0xffffffff


	//   ....[3]....
        /*0038*/ 	.word	0xffffffff


	//   ....[4]....
        /*003c*/ 	.word	0xffffffff


	//   ....[5]....
        /*0040*/ 	.word	0xffffffff


	//   ....[6]....
        /*0044*/ 	.word	0xffffffff


	//   ....[7]....
        /*0048*/ 	.word	0xffffffff


	//   ....[8]....
        /*004c*/ 	.word	0xffffffff


	//   ....[9]....
        /*0050*/ 	.word	0xffffffff


	//----- nvinfo : EIATTR_COOP_GROUP_INSTR_OFFSETS
	.align		4
.L_2689:
        /*0054*/ 	.byte	0x04, 0x28
        /*0056*/ 	.short	(.L_2691 - .L_2690)


	//   ....[0]....
.L_2690:
        /*0058*/ 	.word	0x00001230


	//   ....[1]....
        /*005c*/ 	.word	0x00001260


	//   ....[2]....
        /*0060*/ 	.word	0x00001290


	//   ....[3]....
        /*0064*/ 	.word	0x000012a0


	//   ....[4]....
        /*0068*/ 	.word	0x000012d0


	//   ....[5]....
        /*006c*/ 	.word	0x000012e0


	//   ....[6]....
        /*0070*/ 	.word	0x00001310


	//   ....[7]....
        /*0074*/ 	.word	0x00001320


	//   ....[8]....
        /*0078*/ 	.word	0x00001350


	//   ....[9]....
        /*007c*/ 	.word	0x00001360


	//----- nvinfo : EIATTR_VRC_CTA_INIT_COUNT
	.align		4
.L_2691:
        /*0080*/ 	.byte	0x02, 0x4a
	.zero		1
	.zero		1


	//----- nvinfo : EIATTR_EXIT_INSTR_OFFSETS
	.align		4
        /*0084*/ 	.byte	0x04, 0x1c
        /*0086*/ 	.short	(.L_2693 - .L_2692)


	//   ....[0]....
.L_2692:
        /*0088*/ 	.word	0x00003b40


	//   ....[1]....
        /*008c*/ 	.word	0x00003c10


	//----- nvinfo : EIATTR_MAX_THREADS
	.align		4
.L_2693:
        /*0090*/ 	.byte	0x04, 0x05
        /*0092*/ 	.short	(.L_2695 - .L_2694)
.L_2694:
        /*0094*/ 	.word	0x00000080
        /*0098*/ 	.word	0x00000001
        /*009c*/ 	.word	0x00000001


	//----- nvinfo : EIATTR_CRS_STACK_SIZE
	.align		4
.L_2695:
        /*00a0*/ 	.byte	0x04, 0x1e
        /*00a2*/ 	.short	(.L_2697 - .L_2696)
.L_2696:
        /*00a4*/ 	.word	0x00000000


	//----- nvinfo : EIATTR_CBANK_PARAM_SIZE
	.align		4
.L_2697:
        /*00a8*/ 	.byte	0x03, 0x19
        /*00aa*/ 	.short	0x0128


	//----- nvinfo : EIATTR_PARAM_CBANK
	.align		4
        /*00ac*/ 	.byte	0x04, 0x0a
        /*00ae*/ 	.short	(.L_2699 - .L_2698)
	.align		4
.L_2698:
        /*00b0*/ 	.word	index@(.nv.constant0._ZN10layer_norm13ln_bwd_kernelINS_13Kernel_traitsIf13__nv_bfloat16fS2_fjLj2048ELj1ELj1ELj4ELj16ENS_18Kernel_traits_baseILj2048EfS2_fS2_fjLj128EEEEELb0ELb1ELb0ELb0EEEvNS_9BwdParamsE)
        /*00b4*/ 	.short	0x0380
        /*00b6*/ 	.short	0x0128


	//----- nvinfo : EIATTR_SW_WAR
	.align		4
.L_2699:
        /*00b8*/ 	.byte	0x04, 0x36
        /*00ba*/ 	.short	(.L_2701 - .L_2700)
.L_2700:
        /*00bc*/ 	.word	0x00000008
.L_2701:


//--------------------- .nv.info._ZN10layer_norm13ln_bwd_kernelINS_13Kernel_traitsIf13__nv_bfloat16fS2_fjLj2048ELj1ELj1ELj4ELj16ENS_18Kernel_traits_baseILj2048EfS2_fS2_fjLj128EEEEELb0ELb1ELb0ELb1EEEvNS_9BwdParamsE --------------------------
	.section	.nv.info._ZN10layer_norm13ln_bwd_kernelINS_13Kernel_traitsIf13__nv_bfloat16fS2_fjLj2048ELj1ELj1ELj4ELj16ENS_18Kernel_traits_baseILj2048EfS2_fS2_fjLj128EEEEELb0ELb1ELb0ELb1EEEvNS_9BwdParamsE,"",@"SHT_CUDA_INFO"
	.sectionflags	@""
	.align	4


	//----- nvinfo : EIATTR_CUDA_API_VERSION
	.align		4
        /*0000*/ 	.byte	0x04, 0x37
        /*0002*/ 	.short	(.L_2703 - .L_2702)
.L_2702:
        /*0004*/ 	.word	0x00000082


	//----- nvinfo : EIATTR_KPARAM_INFO
	.align		4
.L_2703:
        /*0008*/ 	.byte	0x04, 0x17
        /*000a*/ 	.short	(.L_2705 - .L_2704)
.L_2704:
        /*000c*/ 	.word	0x00000000
        /*0010*/ 	.short	0x0000
        /*0012*/ 	.short	0x0000
        /*0014*/ 	.byte	0x00, 0xf0, 0xa1, 0x04


	//----- nvinfo : EIATTR_SPARSE_MMA_MASK
	.align		4
.L_2705:
        /*0018*/ 	.byte	0x03, 0x50
        /*001a*/ 	.short	0x0000


	//----- nvinfo : EIATTR_MAXREG_COUNT
	.align		4
        /*001c*/ 	.byte	0x03, 0x1b
        /*001e*/ 	.short	0x00ff


	//----- nvinfo : EIATTR_NUM_BARRIERS
	.align		4
        /*0020*/ 	.byte	0x02, 0x4c
        /*0022*/ 	.byte	0x01
	.zero		1


	//----- nvinfo : EIATTR_MERCURY_ISA_VERSION
	.align		4
        /*0024*/ 	.byte	0x03, 0x5f
        /*0026*/ 	.short	0x0101


	//----- nvinfo : EIATTR_COOP_GROUP_MASK_REGIDS
	.align		4
        /*0028*/ 	.byte	0x04, 0x29
        /*002a*/ 	.short	(.L_2707 - .L_2706)


	//   ....[0]....
.L_2706:
        /*002c*/ 	.word	0xffffffff


	//   ....[1]....
        /*0030*/ 	.word	0xffffffff


	//   ....[2]....
        /*0034*/ 	.word	0xffffffff


	//   ....[3]....
        /*0038*/ 	.word	0xffffffff


	//   ....[4]....
        /*003c*/ 	.word	0xffffffff


	//   ....[5]....
        /*0040*/ 	.word	0xffffffff


	//   ....[6]....
        /*0044*/ 	.word	0xffffffff


	//   ....[7]....
        /*0048*/ 	.word	0xffffffff


	//   ....[8]....
        /*004c*/ 	.word	0xffffffff


	//   ....[9]....
        /*0050*/ 	.word	0xffffffff


	//----- nvinfo : EIATTR_COOP_GROUP_INSTR_OFFSETS
	.align		4
.L_2707:
        /*0054*/ 	.byte	0x04, 0x28
        /*0056*/ 	.short	(.L_2709 - .L_2708)


	//   ....[0]....
.L_2708:
        /*0058*/ 	.word	0x00000e50


	//   ....[1]....
        /*005c*/ 	.word	0x00000e60


	//   ....[2]....
        /*0060*/ 	.word	0x00000e90


	//   ....[3]....
        /*0064*/ 	.word	0x00000ea0


	//   ....[4]....
        /*0068*/ 	.word	0x00000ed0


	//   ....[5]....
        /*006c*/ 	.word	0x00000ee0


	//   ....[6]....
        /*0070*/ 	.word	0x00000f10


	//   ....[7]....
        /*0074*/ 	.word	0x00000f20


	//   ....[8]....
        /*0078*/ 	.word	0x00000f70


	//   ....[9]....
        /*007c*/ 	.word	0x00000f80


	//----- nvinfo : EIATTR_VRC_CTA_INIT_COUNT
	.align		4
.L_2709:
        /*0080*/ 	.byte	0x02, 0x4a
	.zero		1
	.zero		1


	//----- nvinfo : EIATTR_EXIT_INSTR_OFFSETS
	.align		4
        /*0084*/ 	.byte	0x04, 0x1c
        /*0086*/ 	.short	(.L_2711 - .L_2710)


	//   ....[0]....
.L_2710:
        /*0088*/ 	.word	0x00003ce0


	//----- nvinfo : EIATTR_MAX_THREADS
	.align		4
.L_2711:
        /*008c*/ 	.byte	0x04, 0x05
        /*008e*/ 	.short	(.L_2713 - .L_2712)
.L_2712:
        /*0090*/ 	.word	0x00000080
        /*0094*/ 	.word	0x00000001
        /*0098*/ 	.word	0x00000001


	//----- nvinfo : EIATTR_CRS_STACK_SIZE
	.align		4
.L_2713:
        /*009c*/ 	.byte	0x04, 0x1e
        /*009e*/ 	.short	(.L_2715 - .L_2714)
.L_2714:
        /*00a0*/ 	.word	0x00000000


	//----- nvinfo : EIATTR_CBANK_PARAM_SIZE
	.align		4
.L_2715:
        /*00a4*/ 	.byte	0x03, 0x19
        /*00a6*/ 	.short	0x0128


	//----- nvinfo : EIATTR_PARAM_CBANK
	.align		4
        /*00a8*/ 	.byte	0x04, 0x0a
        /*00aa*/ 	.short	(.L_2717 - .L_2716)
	.align		4
.L_2716:
        /*00ac*/ 	.word	index@(.nv.constant0._ZN10layer_norm13ln_bwd_kernelINS_13Kernel_traitsIf13__nv_bfloat16fS2_fjLj2048ELj1ELj1ELj4ELj16ENS_18Kernel_traits_baseILj2048EfS2_fS2_fjLj128EEEEELb0ELb1ELb0ELb1EEEvNS_9BwdParamsE)
        /*00b0*/ 	.short	0x0380
        /*00b2*/ 	.short	0x0128


	//----- nvinfo : EIATTR_SW_WAR
	.align		4
.L_2717:
        /*00b4*/ 	.byte	0x04, 0x36
        /*00b6*/ 	.short	(.L_2719 - .L_2718)
.L_2718:
        /*00b8*/ 	.word	0x00000008
.L_2719:


//--------------------- .nv.info._ZN10layer_norm13ln_bwd_kernelINS_13Kernel_traitsIf13__nv_bfloat16fS2_fjLj2048ELj1ELj1ELj4ELj16ENS_18Kernel_traits_baseILj2048EfS2_fS2_fjLj128EEEEELb0ELb1ELb1ELb0EEEvNS_9BwdParamsE --------------------------
	.section	.nv.info._ZN10layer_norm13ln_bwd_kernelINS_13Kernel_traitsIf13__nv_bfloat16fS2_fjLj2048ELj1ELj1ELj4ELj16ENS_18Kernel_traits_baseILj2048EfS2_fS2_fjLj128EEEEELb0ELb1ELb1ELb0EEEvNS_9BwdParamsE,"",@"SHT_CUDA_INFO"
	.sectionflags	@""
	.align	4


	//----- nvinfo : EIATTR_CUDA_API_VERSION
	.align		4
        /*0000*/ 	.byte	0x04, 0x37
        /*0002*/ 	.short	(.L_2721 - .L_2720)
.L_2720:
        /*0004*/ 	.word	0x00000082


	//----- nvinfo : EIATTR_KPARAM_INFO
	.align		4
.L_2721:
        /*0008*/ 	.byte	0x04, 0x17
        /*000a*/ 	.short	(.L_2723 - .L_2722)
.L_2722:
        /*000c*/ 	.word	0x00000000
        /*0010*/ 	.short	0x0000
        /*0012*/ 	.short	0x0000
        /*0014*/ 	.byte	0x00, 0xf0, 0xa1, 0x04


	//----- nvinfo : EIATTR_SPARSE_MMA_MASK
	.align		4
.L_2723:
        /*0018*/ 	.byte	0x03, 0x50
        /*001a*/ 	.short	0x0000


	//----- nvinfo : EIATTR_MAXREG_COUNT
	.align		4
        /*001c*/ 	.byte	0x03, 0x1b
        /*001e*/ 	.short	0x00ff


	//----- nvinfo : EIATTR_NUM_BARRIERS
	.align		4
        /*0020*/ 	.byte	0x02, 0x4c
        /*0022*/ 	.byte	0x01
	.zero		1


	//----- nvinfo : EIATTR_MERCURY_ISA_VERSION
	.align		4
        /*0024*/ 	.byte	0x03, 0x5f
        /*0026*/ 	.short	0x0101


	//----- nvinfo : EIATTR_COOP_GROUP_MASK_REGIDS
	.align		4
        /*0028*/ 	.byte	0x04, 0x29
        /*002a*/ 	.short	(.L_2725 - .L_2724)


	//   ....[0]....
.L_2724:
        /*002c*/ 	.word	0xffffffff


	//   ....[1]....
        /*0030*/ 	.word	0xffffffff


	//   ....[2]....
        /*0034*/ 	.word	0xffffffff


	//   ....[3]....
        /*0038*/ 	.word	0xffffffff


	//   ....[4]....
        /*003c*/ 	.word	0xffffffff


	//   ....[5]....
        /*0040*/ 	.word	0xffffffff


	//   ....[6]....
        /*0044*/ 	.word	0xffffffff


	//   ....[7]....
        /*0048*/ 	.word	0xffffffff


	//   ....[8]....
        /*004c*/ 	.word	0xffffffff


	//   ....[9]....
        /*0050*/ 	.word	0xffffffff


	//----- nvinfo : EIATTR_COOP_GROUP_INSTR_OFFSETS
	.align		4
.L_2725:
        /*0054*/ 	.byte	0x04, 0x28
        /*0056*/ 	.short	(.L_2727 - .L_2726)


	//   ....[0]....
.L_2726:
        /*0058*/ 	.word	0x00001440


	//   ....[1]....
        /*005c*/ 	.word	0x00001470


	//   ....[2]....
        /*0060*/ 	.word	0x000014a0


	//   ....[3]....
        /*0064*/ 	.word	0x000014b0


	//   ....[4]....
        /*0068*/ 	.word	0x000014e0


	//   ....[5]....
        /*006c*/ 	.word	0x000014f0


	//   ....[6]....
        /*0070*/ 	.word	0x00001520


	//   ....[7]....
        /*0074*/ 	.word	0x00001530


	//   ....[8]....
        /*0078*/ 	.word	0x00001560


	//   ....[9]....
        /*007c*/ 	.word	0x00001570


	//----- nvinfo : EIATTR_VRC_CTA_INIT_COUNT
	.align		4
.L_2727:
        /*0080*/ 	.byte	0x02, 0x4a
	.zero		1
	.zero		1


	//----- nvinfo : EIATTR_EXIT_INSTR_OFFSETS
	.align		4
        /*0084*/ 	.byte	0x04, 0x1c
        /*0086*/ 	.short	(.L_2729 - .L_2728)


	//   ....[0]....
.L_2728:
        /*0088*/ 	.word	0x00005240


	//   ....[1]....
        /*008c*/ 	.word	0x00005310


	//----- nvinfo : EIATTR_MAX_THREADS
	.align		4
.L_2729:
        /*0090*/ 	.byte	0x04, 0x05
        /*0092*/ 	.short	(.L_2731 - .L_2730)
.L_2730:
        /*0094*/ 	.word	0x00000080
        /*0098*/ 	.word	0x00000001
        /*009c*/ 	.word	0x00000001


	//----- nvinfo : EIATTR_CRS_STACK_SIZE
	.align		4
.L_2731:
        /*00a0*/ 	.byte	0x04, 0x1e
        /*00a2*/ 	.short	(.L_2733 - .L_2732)
.L_2732:
        /*00a4*/ 	.word	0x00000000


	//----- nvinfo : EIATTR_CBANK_PARAM_SIZE
	.align		4
.L_2733:
        /*00a8*/ 	.byte	0x03, 0x19
        /*00aa*/ 	.short	0x0128


	//----- nvinfo : EIATTR_PARAM_CBANK
	.align		4
        /*00ac*/ 	.byte	0x04, 0x0a
        /*00ae*/ 	.short	(.L_2735 - .L_2734)
	.align		4
.L_2734:
        /*00b0*/ 	.word	index@(.nv.constant0._ZN10layer_norm13ln_bwd_kernelINS_13Kernel_traitsIf13__nv_bfloat16fS2_fjLj2048ELj1ELj1ELj4ELj16ENS_18Kernel_traits_baseILj2048EfS2_fS2_fjLj128EEEEELb0ELb1ELb1ELb0EEEvNS_9BwdParamsE)
        /*00b4*/ 	.short	0x0380
        /*00b6*/ 	.short	0x0128


	//----- nvinfo : EIATTR_SW_WAR
	.align		4
.L_2735:
        /*00b8*/ 	.byte	0x04, 0x36
        /*00ba*/ 	.short	(.L_2737 - .L_2736)
.L_2736:
        /*00bc*/ 	.word	0x00000008
.L_2737:


//--------------------- .nv.info._ZN10layer_norm13ln_bwd_kernelINS_13Kernel_traitsIf13__nv_bfloat16fS2_fjLj2048ELj1ELj1ELj4ELj16ENS_18Kernel_traits_baseILj2048EfS2_fS2_fjLj128EEEEELb0ELb1ELb1ELb1EEEvNS_9BwdParamsE --------------------------
	.section	.nv.info._ZN10layer_norm13ln_bwd_kernelINS_13Kernel_traitsIf13__nv_bfloat16fS2_fjLj2048ELj1ELj1ELj4ELj16ENS_18Kernel_traits_baseILj2048EfS2_fS2_fjLj128EEEEELb0ELb1ELb1ELb1EEEvNS_9BwdParamsE,"",@"SHT_CUDA_INFO"
	.sectionflags	@""
	.align	4


	//----- nvinfo : EIATTR_CUDA_API_VERSION
	.align		4
        /*0000*/ 	.byte	0x04, 0x37
        /*0002*/ 	.short	(.L_2739 - .L_2738)
.L_2738:
        /*0004*/ 	.word	0x00000082


	//----- nvinfo : EIATTR_KPARAM_INFO
	.align		4
.L_2739:
        /*0008*/ 	.byte	0x04, 0x17
        /*000a*/ 	.short	(.L_2741 - .L_2740)
.L_2740:
        /*000c*/ 	.word	0x00000000
        /*0010*/ 	.short	0x0000
        /*0012*/ 	.short	0x0000
        /*0014*/ 	.byte	0x00, 0xf0, 0xa1, 0x04


	//----- nvinfo : EIATTR_SPARSE_MMA_MASK
	.align		4
.L_2741:
        /*0018*/ 	.byte	0x03, 0x50
        /*001a*/ 	.short	0x0000


	//----- nvinfo : EIATTR_MAXREG_COUNT
	.align		4
        /*001c*/ 	.byte	0x03, 0x1b
        /*001e*/ 	.short	0x00ff


	//----- nvinfo : EIATTR_NUM_BARRIERS
	.align		4
        /*0020*/ 	.byte	0x02, 0x4c
        /*0022*/ 	.byte	0x01
	.zero		1


	//----- nvinfo : EIATTR_MERCURY_ISA_VERSION
	.align		4
        /*0024*/ 	.byte	0x03, 0x5f
        /*0026*/ 	.short	0x0101


	//----- nvinfo : EIATTR_COOP_GROUP_MASK_REGIDS
	.align		4
        /*0028*/ 	.byte	0x04, 0x29
        /*002a*/ 	.short	(.L_2743 - .L_2742)


	//   ....[0]....
.L_2742:
        /*002c*/ 	.word	0xffffffff


	//   ....[1]....
        /*0030*/ 	.word	0xffffffff


	//   ....[2]....
        /*0034*/ 	.word	0xffffffff


	//   ....[3]....
        /*0038*/ 	.word	0xffffffff


	//   ....[4]....
        /*003c*/ 	.word	0xffffffff


	//   ....[5]....
        /*0040*/ 	.word	0xffffffff


	//   ....[6]....
        /*0044*/ 	.word	0xffffffff


	//   ....[7]....
        /*0048*/ 	.word	0xffffffff


	//   ....[8]....
        /*004c*/ 	.word	0xffffffff


	//   ....[9]....
        /*0050*/ 	.word	0xffffffff


	//----- nvinfo : EIATTR_COOP_GROUP_INSTR_OFFSETS
	.align		4
.L_2743:
        /*0054*/ 	.byte	0x04, 0x28
        /*0056*/ 	.short	(.L_2745 - .L_2744)


	//   ....[0]....
.L_2744:
        /*0058*/ 	.word	0x00001100


	//   ....[1]....
        /*005c*/ 	.word	0x00001120


	//   ....[2]....
        /*0060*/ 	.word	0x00001160


	//   ....[3]....
        /*0064*/ 	.word	0x00001170


	//   ....[4]....
        /*0068*/ 	.word	0x000011b0


	//   ....[5]....
        /*006c*/ 	.word	0x000011c0


	//   ....[6]....
        /*0070*/ 	.word	0x000011f0


	//   ....[7]....
        /*0074*/ 	.word	0x00001200


	//   ....[8]....
        /*0078*/ 	.word	0x00001230


	//   ....[9]....
        /*007c*/ 	.word	0x00001240


	//----- nvinfo : EIATTR_VRC_CTA_INIT_COUNT
	.align		4
.L_2745:
        /*0080*/ 	.byte	0x02, 0x4a
	.zero		1
	.zero		1


	//----- nvinfo : EIATTR_EXIT_INSTR_OFFSETS
	.align		4
        /*0084*/ 	.byte	0x04, 0x1c
        /*0086*/ 	.short	(.L_2747 - .L_2746)


	//   ....[0]....
.L_2746:
        /*0088*/ 	.word	0x00004e80


	//----- nvinfo : EIATTR_MAX_THREADS
	.align		4
.L_2747:
        /*008c*/ 	.byte	0x04, 0x05
        /*008e*/ 	.short	(.L_2749 - .L_2748)
.L_2748:
        /*0090*/ 	.word	0x00000080
        /*0094*/ 	.word	0x00000001
        /*0098*/ 	.word	0x00000001


	//----- nvinfo : EIATTR_CRS_STACK_SIZE
	.align		4
.L_2749:
        /*009c*/ 	.byte	0x04, 0x1e
        /*009e*/ 	.short	(.L_2751 - .L_2750)
.L_2750:
        /*00a0*/ 	.word	0x00000000


	//----- nvinfo : EIATTR_CBANK_PARAM_SIZE
	.align		4
.L_2751:
        /*00a4*/ 	.byte	0x03, 0x19
        /*00a6*/ 	.short	0x0128


	//----- nvinfo : EIATTR_PARAM_CBANK
	.align		4
        /*00a8*/ 	.byte	0x04, 0x0a
        /*00aa*/ 	.short	(.L_2753 - .L_2752)
	.align		4
.L_2752:
        /*00ac*/ 	.word	index@(.nv.constant0._ZN10layer_norm13ln_bwd_kernelINS_13Kernel_traitsIf13__nv_bfloat16fS2_fjLj2048ELj1ELj1ELj4ELj16ENS_18Kernel_traits_baseILj2048EfS2_fS2_fjLj128EEEEELb0ELb1ELb1ELb1EEEvNS_9BwdParamsE)
        /*00b0*/ 	.short	0x0380
        /*00b2*/ 	.short	0x0128


	//----- nvinfo : EIATTR_SW_WAR
	.align		4
.L_2753:
        /*00b4*/ 	.byte	0x04, 0x36
        /*00b6*/ 	.short	(.L_2755 - .L_2754)
.L_2754:
        /*00b8*/ 	.word	0x00000008
.L_2755:


//--------------------- .nv.info._ZN10layer_norm13ln_bwd_kernelINS_13Kernel_traitsIf13__nv_bfloat16fS2_fjLj2048ELj1ELj1ELj4ELj16ENS_18Kernel_traits_baseILj2048EfS2_fS2_fjLj128EEEEELb1ELb0ELb0ELb0EEEvNS_9BwdParamsE --------------------------
	.section	.nv.info._ZN10layer_norm13ln_bwd_kernelINS_13Kernel_traitsIf13__nv_bfloat16fS2_fjLj2048ELj1ELj1ELj4ELj16ENS_18Kernel_traits_baseILj2048EfS2_fS2_fjLj128EEEEELb1ELb0ELb0ELb0EEEvNS_9BwdParamsE,"",@"SHT_CUDA_INFO"
	.sectionflags	@""
	.align	4


	//----- nvinfo : EIATTR_CUDA_API_VERSION
	.align		4
        /*0000*/ 	.byte	0x04, 0x37
        /*0002*/ 	.short	(.L_2757 - .L_2756)
.L_2756:
        /*0004*/ 	.word	0x00000082


	//----- nvinfo : EIATTR_KPARAM_INFO
	.align		4
.L_2757:
        /*0008*/ 	.byte	0x04, 0x17
        /*000a*/ 	.short	(.L_2759 - .L_2758)
.L_2758:
        /*000c*/ 	.word	0x00000000
        /*0010*/ 	.short	0x0000
        /*0012*/ 	.short	0x0000
        /*0014*/ 	.byte	0x00, 0xf0, 0xa1, 0x04


	//----- nvinfo : EIATTR_SPARSE_MMA_MASK
	.align		4
.L_2759:
        /*0018*/ 	.byte	0x03, 0x50
        /*001a*/ 	.short	0x0000


	//----- nvinfo : EIATTR_MAXREG_COUNT
	.align		4
        /*001c*/ 	.byte	0x03, 0x1b
        /*001e*/ 	.short	0x00ff


	//----- nvinfo : EIATTR_NUM_BARRIERS
	.align		4
        /*0020*/ 	.byte	0x02, 0x4c
        /*0022*/ 	.byte	0x01
	.zero		1


	//----- nvinfo : EIATTR_MERCURY_ISA_VERSION
	.align		4
        /*0024*/ 	.byte	0x03, 0x5f
        /*0026*/ 	.short	0x0101


	//----- nvinfo : EIATTR_COOP_GROUP_MASK_REGIDS
	.align		4
        /*0028*/ 	.byte	0x04, 0x29
        /*002a*/ 	.short	(.L_2761 - .L_2760)


	//   ....[0]....
.L_2760:
        /*002c*/ 	.word	0xffffffff


	//   ....[1]....
        /*0030*/ 	.word	0xffffffff


	//   ....[2]....
        /*0034*/ 	.word	0xffffffff


	//   ....[3]....
        /*0038*/ 	.word	0xffffffff


	//   ....[4]....
        /*003c*/ 	.word	0xffffffff


	//   ....[5]....
        /*0040*/ 	.word	0xffffffff


	//   ....[6]....
        /*0044*/ 	.word	0xffffffff


	//   ....[7]....
        /*0048*/ 	.word	0xffffffff


	//   ....[8]....
        /*004c*/ 	.word	0xffffffff


	//   ....[9]....
        /*0050*/ 	.word	0xffffffff


	//----- nvinfo : EIATTR_COOP_GROUP_INSTR_OFFSETS
	.align		4
.L_2761:
        /*0054*/ 	.byte	0x04, 0x28
        /*0056*/ 	.short	(.L_2763 - .L_2762)


	//   ....[0]....
.L_2762:
        /*0058*/ 	.word	0x00001120


	//   ....[1]....
        /*005c*/ 	.word	0x00001140


	//   ....[2]....
        /*0060*/ 	.word	0x00001180


	//   ....[3]....
        /*0064*/ 	.word	0x00001190


	//   ....[4]....
        /*0068*/ 	.word	0x000011d0


	//   ....[5]....
        /*006c*/ 	.word	0x000011e0


	//   ....[6]....
        /*0070*/ 	.word	0x00001210


	//   ....[7]....
        /*0074*/ 	.word	0x00001220


	//   ....[8]....
        /*0078*/ 	.word	0x00001250


	//   ....[9]....
        /*007c*/ 	.word	0x00001260


	//----- nvinfo : EIATTR_VRC_CTA_INIT_COUNT
	.align		4
.L_2763:
        /*0080*/ 	.byte	0x02, 0x4a
	.zero		1
	.zero		1


	//----- nvinfo : EIATTR_EXIT_INSTR_OFFSETS
	.align		4
        /*0084*/ 	.byte	0x04, 0x1c
        /*0086*/ 	.short	(.L_2765 - .L_2764)


	//   ....[0]....
.L_2764:
        /*0088*/ 	.word	0x000037f0


	//   ....[1]....
        /*008c*/ 	.word	0x00003890


	//----- nvinfo : EIATTR_MAX_THREADS
	.align		4
.L_2765:
        /*0090*/ 	.byte	0x04, 0x05
        /*0092*/ 	.short	(.L_2767 - .L_2766)
.L_2766:
        /*0094*/ 	.word	0x00000080
        /*0098*/ 	.word	0x00000001
        /*009c*/ 	.word	0x00000001


	//----- nvinfo : EIATTR_CRS_STACK_SIZE
	.align		4
.L_2767:
        /*00a0*/ 	.byte	0x04, 0x1e
        /*00a2*/ 	.short	(.L_2769 - .L_2768)
.L_2768:
        /*00a4*/ 	.word	0x00000000


	//----- nvinfo : EIATTR_CBANK_PARAM_SIZE
	.align		4
.L_2769:
        /*00a8*/ 	.byte	0x03, 0x19
        /*00aa*/ 	.short	0x0128


	//----- nvinfo : EIATTR_PARAM_CBANK
	.align		4
        /*00ac*/ 	.byte	0x04, 0x0a
        /*00ae*/ 	.short	(.L_2771 - .L_2770)
	.align		4
.L_2770:
        /*00b0*/ 	.word	index@(.nv.constant0._ZN10layer_norm13ln_bwd_kernelINS_13Kernel_traitsIf13__nv_bfloat16fS2_fjLj2048ELj1ELj1ELj4ELj16ENS_18Kernel_traits_baseILj2048EfS2_fS2_fjLj128EEEEELb1ELb0ELb0ELb0EEEvNS_9BwdParamsE)
        /*00b4*/ 	.short	0x0380
        /*00b6*/ 	.short	0x0128


	//----- nvinfo : EIATTR_SW_WAR
	.align		4
.L_2771:
        /*00b8*/ 	.byte	0x04, 0x36
        /*00ba*/ 	.short	(.L_2773 - .L_2772)
.L_2772:
        /*00bc*/ 	.word	0x00000008
.L_2773:


//--------------------- .nv.info._ZN10layer_norm13ln_bwd_kernelINS_13Kernel_traitsIf13__nv_bfloat16fS2_fjLj2048ELj1ELj1ELj4ELj16ENS_18Kernel_traits_baseILj2048EfS2_fS2_fjLj128EEEEELb1ELb0ELb0ELb1EEEvNS_9BwdParamsE --------------------------
	.section	.nv.info._ZN10layer_norm13ln_bwd_kernelINS_13Kernel_traitsIf13__nv_bfloat16fS2_fjLj2048ELj1ELj1ELj4ELj16ENS_18Kernel_traits_baseILj2048EfS2_fS2_fjLj128EEEEELb1ELb0ELb0ELb1EEEvNS_9BwdParamsE,"",@"SHT_CUDA_INFO"
	.sectionflags	@""
	.align	4


	//----- nvinfo : EIATTR_CUDA_API_VERSION
	.align		4
        /*0000*/ 	.byte	0x04, 0x37
        /*0002*/ 	.short	(.L_2775 - .L_2774)
.L_2774:
        /*0004*/ 	.word	0x00000082


	//----- nvinfo : EIATTR_KPARAM_INFO
	.align		4
.L_2775:
        /*0008*/ 	.byte	0x04, 0x17
        /*000a*/ 	.short	(.L_2777 - .L_2776)
.L_2776:
        /*000c*/ 	.word	0x00000000
        /*0010*/ 	.short	0x0000
        /*0012*/ 	.short	0x0000
        /*0014*/ 	.byte	0x00, 0xf0, 0xa1, 0x04


	//----- nvinfo : EIATTR_SPARSE_MMA_MASK
	.align		4
.L_2777:
        /*0018*/ 	.byte	0x03, 0x50
        /*001a*/ 	.short	0x0000


	//----- nvinfo : EIATTR_MAXREG_COUNT
	.align		4
        /*001c*/ 	.byte	0x03, 0x1b
        /*001e*/ 	.short	0x00ff


	//----- nvinfo : EIATTR_NUM_BARRIERS
	.align		4
        /*0020*/ 	.byte	0x02, 0x4c
        /*0022*/ 	.byte	0x01
	.zero		1


	//----- nvinfo : EIATTR_MERCURY_ISA_VERSION
	.align		4
        /*0024*/ 	.byte	0x03, 0x5f
        /*0026*/ 	.short	0x0101


	//----- nvinfo : EIATTR_COOP_GROUP_MASK_REGIDS
	.align		4
        /*0028*/ 	.byte	0x04, 0x29
        /*002a*/ 	.short	(.L_2779 - .L_2778)


	//   ....[0]....
.L_2778:
        /*002c*/ 	.word	0xffffffff


	//   ....[1]....
        /*0030*/ 	.word	0xffffffff


	//   ....[2]....
        /*0034*/ 	.word	0xffffffff


	//   ....[3]....
        /*0038*/ 	.word	0xffffffff


	//   ....[4]....
        /*003c*/ 	.word	0xffffffff


	//   ....[5]....
        /*0040*/ 	.word	0xffffffff


	//   ....[6]....
        /*0044*/ 	.word	0xffffffff


	//   ....[7]....
        /*0048*/ 	.word	0xffffffff


	//   ....[8]....
        /*004c*/ 	.word	0xffffffff


	//   ....[9]....
        /*0050*/ 	.word	0xffffffff


	//----- nvinfo : EIATTR_COOP_GROUP_INSTR_OFFSETS
	.align		4
.L_2779:
        /*0054*/ 	.byte	0x04, 0x28
        /*0056*/ 	.short	(.L_2781 - .L_2780)


	//   ....[0]....
.L_2780:
        /*0058*/ 	.word	0x00000d70


	//   ....[1]....
        /*005c*/ 	.word	0x00000e20


	//   ....[2]....
        /*0060*/ 	.word	0x00000e30


	//   ....[3]....
        /*0064*/ 	.word	0x00000e60


	//   ....[4]....
        /*0068*/ 	.word	0x00000e70


	//   ....[5]....
        /*006c*/ 	.word	0x00000ea0


	//   ....[6]....
        /*0070*/ 	.word	0x00000eb0


	//   ....[7]....
        /*0074*/ 	.word	0x00000ee0


	//   ....[8]....
        /*0078*/ 	.word	0x00000ef0


	//   ....[9]....
        /*007c*/ 	.word	0x00000f50


	//----- nvinfo : EIATTR_VRC_CTA_INIT_COUNT
	.align		4
.L_2781:
        /*0080*/ 	.byte	0x02, 0x4a
	.zero		1
	.zero		1


	//----- nvinfo : EIATTR_EXIT_INSTR_OFFSETS
	.align		4
        /*0084*/ 	.byte	0x04, 0x1c
        /*0086*/ 	.short	(.L_2783 - .L_2782)


	//   ....[0]....
.L_2782:
        /*0088*/ 	.word	0x000036a0


	//----- nvinfo : EIATTR_MAX_THREADS
	.align		4
.L_2783:
        /*008c*/ 	.byte	0x04, 0x05
        /*008e*/ 	.short	(.L_2785 - .L_2784)
.L_2784:
        /*0090*/ 	.word	0x00000080
        /*0094*/ 	.word	0x00000001
        /*0098*/ 	.word	0x00000001


	//----- nvinfo : EIATTR_CBANK_PARAM_SIZE
	.align		4
.L_2785:
        /*009c*/ 	.byte	0x03, 0x19
        /*009e*/ 	.short	0x0128


	//----- nvinfo : EIATTR_PARAM_CBANK
	.align		4
        /*00a0*/ 	.byte	0x04, 0x0a
        /*00a2*/ 	.short	(.L_2787 - .L_2786)
	.align		4
.L_2786:
        /*00a4*/ 	.word	index@(.nv.constant0._ZN10layer_norm13ln_bwd_kernelINS_13Kernel_traitsIf13__nv_bfloat16fS2_fjLj2048ELj1ELj1ELj4ELj16ENS_18Kernel_traits_baseILj2048EfS2_fS2_fjLj128EEEEELb1ELb0ELb0ELb1EEEvNS_9BwdParamsE)
        /*00a8*/ 	.short	0x0380
        /*00aa*/ 	.short	0x0128


	//----- nvinfo : EIATTR_SW_WAR
	.align		4
.L_2787:
        /*00ac*/ 	.byte	0x04, 0x36
        /*00ae*/ 	.short	(.L_2789 - .L_2788)
.L_2788:
        /*00b0*/ 	.word	0x00000008
.L_2789:


//--------------------- .nv.info._ZN10layer_norm22ln_bwd_finalize_kernelINS_22Kernel_traits_finalizeILj2048Ef13__nv_bfloat16fS2_fjLb0ELj1024ELj4ENS_18Kernel_traits_baseILj2048EfS2_fS2_fjLj1024EEEEELb0ELb0EEEvNS_9BwdParamsE --------------------------
	.section	.nv.info._ZN10layer_norm22ln_bwd_finalize_kernelINS_22Kernel_traits_finalizeILj2048Ef13__nv_bfloat16fS2_fjLb0ELj1024ELj4ENS_18Kernel_traits_baseILj2048EfS2_fS2_fjLj1024EEEEELb0ELb0EEEvNS_9BwdParamsE,"",@"SHT_CUDA_INFO"
	.sectionflags	@""
	.align	4


	//----- nvinfo : EIATTR_CUDA_API_VERSION
	.align		4
        /*0000*/ 	.byte	0x04, 0x37
        /*0002*/ 	.short	(.L_2791 - .L_2790)
.L_2790:
        /*0004*/ 	.word	0x00000082


	//----- nvinfo : EIATTR_KPARAM_INFO
	.align		4
.L_2791:
        /*0008*/ 	.byte	0x04, 0x17
        /*000a*/ 	.short	(.L_2793 - .L_2792)
.L_2792:
        /*000c*/ 	.word	0x00000000
        /*0010*/ 	.short	0x0000
        /*0012*/ 	.short	0x0000
        /*0014*/ 	.byte	0x00, 0xf0, 0xa1, 0x04


	//----- nvinfo : EIATTR_SPARSE_MMA_MASK
	.align		4
.L_2793:
        /*0018*/ 	.byte	0x03, 0x50
        /*001a*/ 	.short	0x0000


	//----- nvinfo : EIATTR_MAXREG_COUNT
	.align		4
        /*001c*/ 	.byte	0x03, 0x1b
        /*001e*/ 	.short	0x0040


	//----- nvinfo : EIATTR_NUM_BARRIERS
	.align		4
        /*0020*/ 	.byte	0x02, 0x4c
        /*0022*/ 	.byte	0x01
	.zero		1


	//----- nvinfo : EIATTR_MERCURY_ISA_VERSION
	.align		4
        /*0024*/ 	.byte	0x03, 0x5f
        /*0026*/ 	.short	0x0101


	//----- nvinfo : EIATTR_COOP_GROUP_MASK_REGIDS
	.align		4
        /*0028*/ 	.byte	0x04, 0x29
        /*002a*/ 	.short	(.L_2795 - .L_2794)


	//   ....[0]....
.L_2794:
        /*002c*/ 	.word	0xffffffff


	//   ....[1]....
        /*0030*/ 	.word	0xffffffff


	//   ....[2]....
        /*0034*/ 	.word	0xffffffff


	//   ....[3]....
        /*0038*/ 	.word	0xffffffff


	//   ....[4]....
        /*003c*/ 	.word	0xffffffff


	//   ....[5]....
        /*0040*/ 	.word	0xffffffff


	//   ....[6]....
        /*0044*/ 	.word	0xffffffff


	//   ....[7]....
        /*0048*/ 	.word	0xffffffff


	//   ....[8]....
        /*004c*/ 	.word	0xffffffff


	//   ....[9]....
        /*0050*/ 	.word	0xffffffff


	//----- nvinfo : EIATTR_COOP_GROUP_INSTR_OFFSETS
	.align		4
.L_2795:
        /*0054*/ 	.byte	0x04, 0x28
        /*0056*/ 	.short	(.L_2797 - .L_2796)


	//   ....[0]....
.L_2796:
        /*0058*/ 	.word	0x000015e0


	//   ....[1]....
        /*005c*/ 	.word	0x000015f0


	//   ....[2]....
        /*0060*/ 	.word	0x00001620


	//   ....[3]....
        /*0064*/ 	.word	0x00001630


	//   ....[4]....
        /*0068*/ 	.word	0x00001660


	//   ....[5]....
        /*006c*/ 	.word	0x00001670


	//   ....[6]....
        /*0070*/ 	.word	0x000016b0


	//   ....[7]....
        /*0074*/ 	.word	0x000016e0


	//   ....[8]....
        /*0078*/ 	.word	0x00001710


	//   ....[9]....
        /*007c*/ 	.word	0x00001720


	//----- nvinfo : EIATTR_VRC_CTA_INIT_COUNT
	.align		4
.L_2797:
        /*0080*/ 	.byte	0x02, 0x4a
	.zero		1
	.zero		1


	//----- nvinfo : EIATTR_EXIT_INSTR_OFFSETS
	.align		4
        /*0084*/ 	.byte	0x04, 0x1c
        /*0086*/ 	.short	(.L_2799 - .L_2798)


	//   ....[0]....
.L_2798:
        /*0088*/ 	.word	0x00000060


	//   ....[1]....
        /*008c*/ 	.word	0x00001780


	//   ....[2]....
        /*0090*/ 	.word	0x000017b0


	//   ....[3]....
        /*0094*/ 	.word	0x00001850


	//----- nvinfo : EIATTR_MAX_THREADS
	.align		4
.L_2799:
        /*0098*/ 	.byte	0x04, 0x05
        /*009a*/ 	.short	(.L_2801 - .L_2800)
.L_2800:
        /*009c*/ 	.word	0x00000400
        /*00a0*/ 	.word	0x00000001
        /*00a4*/ 	.word	0x00000001


	//----- nvinfo : EIATTR_CRS_STACK_SIZE
	.align		4
.L_2801:
        /*00a8*/ 	.byte	0x04, 0x1e
        /*00aa*/ 	.short	(.L_2803 - .L_2802)
.L_2802:
        /*00ac*/ 	.word	0x00000000


	//----- nvinfo : EIATTR_CBANK_PARAM_SIZE
	.align		4
.L_2803:
        /*00b0*/ 	.byte	0x03, 0x19
        /*00b2*/ 	.short	0x0128


	//----- nvinfo : EIATTR_PARAM_CBANK
	.align		4
        /*00b4*/ 	.byte	0x04, 0x0a
        /*00b6*/ 	.short	(.L_2805 - .L_2804)
	.align		4
.L_2804:
        /*00b8*/ 	.word	index@(.nv.constant0._ZN10layer_norm22ln_bwd_finalize_kernelINS_22Kernel_traits_finalizeILj2048Ef13__nv_bfloat16fS2_fjLb0ELj1024ELj4ENS_18Kernel_traits_baseILj2048EfS2_fS2_fjLj1024EEEEELb0ELb0EEEvNS_9BwdParamsE)
        /*00bc*/ 	.short	0x0380
        /*00be*/ 	.short	0x0128


	//----- nvinfo : EIATTR_SW_WAR
	.align		4
.L_2805:
        /*00c0*/ 	.byte	0x04, 0x36
        /*00c2*/ 	.short	(.L_2807 - .L_2806)
.L_2806:
        /*00c4*/ 	.word	0x00000008
.L_2807:


//--------------------- .nv.info._ZN10layer_norm13ln_bwd_kernelINS_13Kernel_traitsIf13__nv_bfloat16fS2_fjLj2048ELj1ELj1ELj4ELj16ENS_18Kernel_traits_baseILj2048EfS2_fS2_fjLj128EEEEELb1ELb0ELb1ELb0EEEvNS_9BwdParamsE --------------------------
	.section	.nv.info._ZN10layer_norm13ln_bwd_kernelINS_13Kernel_traitsIf13__nv_bfloat16fS2_fjLj2048ELj1ELj1ELj4ELj16ENS_18Kernel_traits_baseILj2048EfS2_fS2_fjLj128EEEEELb1ELb0ELb1ELb0EEEvNS_9BwdParamsE,"",@"SHT_CUDA_INFO"
	.sectionflags	@""
	.align	4


	//----- nvinfo : EIATTR_CUDA_API_VERSION
	.align		4
        /*0000*/ 	.byte	0x04, 0x37
        /*0002*/ 	.short	(.L_2809 - .L_2808)
.L_2808:
        /*0004*/ 	.word	0x00000082


	//----- nvinfo : EIATTR_KPARAM_INFO
	.align		4
.L_2809:
        /*0008*/ 	.byte	0x04, 0x17
        /*000a*/ 	.short	(.L_2811 - .L_2810)
.L_2810:
        /*000c*/ 	.word	0x00000000
        /*0010*/ 	.short	0x0000
        /*0012*/ 	.short	0x0000
        /*0014*/ 	.byte	0x00, 0xf0, 0xa1, 0x04


	//----- nvinfo : EIATTR_SPARSE_MMA_MASK
	.align		4
.L_2811:
        /*0018*/ 	.byte	0x03, 0x50
        /*001a*/ 	.short	0x0000


	//----- nvinfo : EIATTR_MAXREG_COUNT
	.align		4
        /*001c*/ 	.byte	0x03, 0x1b
        /*001e*/ 	.short	0x00ff


	//----- nvinfo : EIATTR_NUM_BARRIERS
	.align		4
        /*0020*/ 	.byte	0x02, 0x4c
        /*0022*/ 	.byte	0x01
	.zero		1


	//----- nvinfo : EIATTR_MERCURY_ISA_VERSION
	.align		4
        /*0024*/ 	.byte	0x03, 0x5f
        /*0026*/ 	.short	0x0101


	//----- nvinfo : EIATTR_COOP_GROUP_MASK_REGIDS
	.align		4
        /*0028*/ 	.byte	0x04, 0x29
        /*002a*/ 	.short	(.L_2813 - .L_2812)


	//   ....[0]....
.L_2812:
        /*002c*/ 	.word	0xffffffff


	//   ....[1]....
        /*0030*/ 	.word	0xffffffff


	//   ....[2]....
        /*0034*/ 	.word	0xffffffff


	//   ....[3]....
        /*0038*/ 	.word	0xffffffff


	//   ....[4]....
        /*003c*/ 	.word	0xffffffff


	//   ....[5]....
        /*0040*/ 	.word	0xffffffff


	//   ....[6]....
        /*0044*/ 	.word	0xffffffff


	//   ....[7]....
        /*0048*/ 	.word	0xffffffff


	//   ....[8]....
        /*004c*/ 	.word	0xffffffff


	//   ....[9]....
        /*0050*/ 	.word	0xffffffff


	//----- nvinfo : EIATTR_COOP_GROUP_INSTR_OFFSETS
	.align		4
.L_2813:
        /*0054*/ 	.byte	0x04, 0x28
        /*0056*/ 	.short	(.L_2815 - .L_2814)


	//   ....[0]....
.L_2814:
        /*0058*/ 	.word	0x000015a0


	//   ....[1]....
        /*005c*/ 	.word	0x000015d0


	//   ....[2]....
        /*0060*/ 	.word	0x00001600


	//   ....[3]....
        /*0064*/ 	.word	0x00001610


	//   ....[4]....
        /*0068*/ 	.word	0x00001640


	//   ....[5]....
        /*006c*/ 	.word	0x00001650


	//   ....[6]....
        /*0070*/ 	.word	0x00001680


	//   ....[7]....
        /*0074*/ 	.word	0x00001690


	//   ....[8]....
        /*0078*/ 	.word	0x000016c0


	//   ....[9]....
        /*007c*/ 	.word	0x000016d0


	//----- nvinfo : EIATTR_VRC_CTA_INIT_COUNT
	.align		4
.L_2815:
        /*0080*/ 	.byte	0x02, 0x4a
	.zero		1
	.zero		1


	//----- nvinfo : EIATTR_EXIT_INSTR_OFFSETS
	.align		4
        /*0084*/ 	.byte	0x04, 0x1c
        /*0086*/ 	.short	(.L_2817 - .L_2816)


	//   ....[0]....
.L_2816:
        /*0088*/ 	.word	0x00005110


	//   ....[1]....
        /*008c*/ 	.word	0x000051b0


	//----- nvinfo : EIATTR_MAX_THREADS
	.align		4
.L_2817:
        /*0090*/ 	.byte	0x04, 0x05
        /*0092*/ 	.short	(.L_2819 - .L_2818)
.L_2818:
        /*0094*/ 	.word	0x00000080
        /*0098*/ 	.word	0x00000001
        /*009c*/ 	.word	0x00000001


	//----- nvinfo : EIATTR_CRS_STACK_SIZE
	.align		4
.L_2819:
        /*00a0*/ 	.byte	0x04, 0x1e
        /*00a2*/ 	.short	(.L_2821 - .L_2820)
.L_2820:
        /*00a4*/ 	.word	0x00000000


	//----- nvinfo : EIATTR_CBANK_PARAM_SIZE
	.align		4
.L_2821:
        /*00a8*/ 	.byte	0x03, 0x19
        /*00aa*/ 	.short	0x0128


	//----- nvinfo : EIATTR_PARAM_CBANK
	.align		4
        /*00ac*/ 	.byte	0x04, 0x0a
        /*00ae*/ 	.short	(.L_2823 - .L_2822)
	.align		4
.L_2822:
        /*00b0*/ 	.word	index@(.nv.constant0._ZN10layer_norm13ln_bwd_kernelINS_13Kernel_traitsIf13__nv_bfloat16fS2_fjLj2048ELj1ELj1ELj4ELj16ENS_18Kernel_traits_baseILj2048EfS2_fS2_fjLj128EEEEELb1ELb0ELb1ELb0EEEvNS_9BwdParamsE)
        /*00b4*/ 	.short	0x0380
        /*00b6*/ 	.short	0x0128


	//----- nvinfo : EIATTR_SW_WAR
	.align		4
.L_2823:
        /*00b8*/ 	.byte	0x04, 0x36
        /*00ba*/ 	.short	(.L_2825 - .L_2824)
.L_2824:
        /*00bc*/ 	.word	0x00000008
.L_2825:


//--------------------- .nv.info._ZN10layer_norm22ln_bwd_finalize_kernelINS_22Kernel_traits_finalizeILj2048Ef13__nv_bfloat16fS2_fjLb0ELj1024ELj4ENS_18Kernel_traits_baseILj2048EfS2_fS2_fjLj1024EEEEELb0ELb1EEEvNS_9BwdParamsE --------------------------
	.section	.nv.info._ZN10layer_norm22ln_bwd_finalize_kernelINS_22Kernel_traits_finalizeILj2048Ef13__nv_bfloat16fS2_fjLb0ELj1024ELj4ENS_18Kernel_traits_baseILj2048EfS2_fS2_fjLj1024EEEEELb0ELb1EEEvNS_9BwdParamsE,"",@"SHT_CUDA_INFO"
	.sectionflags	@""
	.align	4


	//----- nvinfo : EIATTR_CUDA_API_VERSION
	.align		4
        /*0000*/ 	.byte	0x04, 0x37
        /*0002*/ 	.short	(.L_2827 - .L_2826)
.L_2826:
        /*0004*/ 	.word	0x00000082


	//----- nvinfo : EIATTR_KPARAM_INFO
	.align		4
.L_2827:
        /*0008*/ 	.byte	0x04, 0x17
        /*000a*/ 	.short	(.L_2829 - .L_2828)
.L_2828:
        /*000c*/ 	.word	0x00000000
        /*0010*/ 	.short	0x0000
        /*0012*/ 	.short	0x0000
        /*0014*/ 	.byte	0x00, 0xf0, 0xa1, 0x04


	//----- nvinfo : EIATTR_SPARSE_MMA_MASK
	.align		4
.L_2829:
        /*0018*/ 	.byte	0x03, 0x50
        /*001a*/ 	.short	0x0000


	//----- nvinfo : EIATTR_MAXREG_COUNT
	.align		4
        /*001c*/ 	.byte	0x03, 0x1b
        /*001e*/ 	.short	0x0040


	//----- nvinfo : EIATTR_NUM_BARRIERS
	.align		4
        /*0020*/ 	.byte	0x02, 0x4c
        /*0022*/ 	.byte	0x01
	.zero		1


	//----- nvinfo : EIATTR_MERCURY_ISA_VERSION
	.align		4
        /*0024*/ 	.byte	0x03, 0x5f
        /*0026*/ 	.short	0x0101


	//----- nvinfo : EIATTR_COOP_GROUP_MASK_REGIDS
	.align		4
        /*0028*/ 	.byte	0x04, 0x29
        /*002a*/ 	.short	(.L_2831 - .L_2830)


	//   ....[0]....
.L_2830:
        /*002c*/ 	.word	0xffffffff


	//   ....[1]....
        /*0030*/ 	.word	0xffffffff


	//   ....[2]....
        /*0034*/ 	.word	0xffffffff


	//   ....[3]....
        /*0038*/ 	.word	0xffffffff


	//   ....[4]....
        /*003c*/ 	.word	0xffffffff


	//   ....[5]....
        /*0040*/ 	.word	0xffffffff


	//   ....[6]....
        /*0044*/ 	.word	0xffffffff


	//   ....[7]....
        /*0048*/ 	.word	0xffffffff


	//   ....[8]....
        /*004c*/ 	.word	0xffffffff


	//   ....[9]....
        /*0050*/ 	.word	0xffffffff


	//----- nvinfo : EIATTR_COOP_GROUP_INSTR_OFFSETS
	.align		4
.L_2831:
        /*0054*/ 	.byte	0x04, 0x28
        /*0056*/ 	.short	(.L_2833 - .L_2832)


	//   ....[0]....
.L_2832:
        /*0058*/ 	.word	0x00001630


	//   ....[1]....
        /*005c*/ 	.word	0x00001640


	//   ....[2]....
        /*0060*/ 	.word	0x00001670


	//   ....[3]....
        /*0064*/ 	.word	0x00001680


	//   ....[4]....
        /*0068*/ 	.word	0x000016b0


	//   ....[5]....
        /*006c*/ 	.word	0x000016c0


	//   ....[6]....
        /*0070*/ 	.word	0x000016f0


	//   ....[7]....
        /*0074*/ 	.word	0x00001710


	//   ....[8]....
        /*0078*/ 	.word	0x00001740


	//   ....[9]....
        /*007c*/ 	.word	0x00001750


	//----- nvinfo : EIATTR_VRC_CTA_INIT_COUNT
	.align		4
.L_2833:
        /*0080*/ 	.byte	0x02, 0x4a
	.zero		1
	.zero		1


	//----- nvinfo : EIATTR_EXIT_INSTR_OFFSETS
	.align		4
        /*0084*/ 	.byte	0x04, 0x1c
        /*0086*/ 	.short	(.L_2835 - .L_2834)


	//   ....[0]....
.L_2834:
        /*0088*/ 	.word	0x00000070


	//   ....[1]....
        /*008c*/ 	.word	0x000017b0


	//   ....[2]....
        /*0090*/ 	.word	0x00001860


	//----- nvinfo : EIATTR_MAX_THREADS
	.align		4
.L_2835:
        /*0094*/ 	.byte	0x04, 0x05
        /*0096*/ 	.short	(.L_2837 - .L_2836)
.L_2836:
        /*0098*/ 	.word	0x00000400
        /*009c*/ 	.word	0x00000001
        /*00a0*/ 	.word	0x00000001


	//----- nvinfo : EIATTR_CRS_STACK_SIZE
	.align		4
.L_2837:
        /*00a4*/ 	.byte	0x04, 0x1e
        /*00a6*/ 	.short	(.L_2839 - .L_2838)
.L_2838:
        /*00a8*/ 	.word	0x00000000


	//----- nvinfo : EIATTR_CBANK_PARAM_SIZE
	.align		4
.L_2839:
        /*00ac*/ 	.byte	0x03, 0x19
        /*00ae*/ 	.short	0x0128


	//----- nvinfo : EIATTR_PARAM_CBANK
	.align		4
        /*00b0*/ 	.byte	0x04, 0x0a
        /*00b2*/ 	.short	(.L_2841 - .L_2840)
	.align		4
.L_2840:
        /*00b4*/ 	.word	index@(.nv.constant0._ZN10layer_norm22ln_bwd_finalize_kernelINS_22Kernel_traits_finalizeILj2048Ef13__nv_bfloat16fS2_fjLb0ELj1024ELj4ENS_18Kernel_traits_baseILj2048EfS2_fS2_fjLj1024EEEEELb0ELb1EEEvNS_9BwdParamsE)
        /*00b8*/ 	.short	0x0380
        /*00ba*/ 	.short	0x0128


	//----- nvinfo : EIATTR_SW_WAR
	.align		4
.L_2841:
        /*00bc*/ 	.byte	0x04, 0x36
        /*00be*/ 	.short	(.L_2843 - .L_2842)
.L_2842:
        /*00c0*/ 	.word	0x00000008
.L_2843:


//--------------------- .nv.info._ZN10layer_norm13ln_bwd_kernelINS_13Kernel_traitsIf13__nv_bfloat16fS2_fjLj2048ELj1ELj1ELj4ELj16ENS_18Kernel_traits_baseILj2048EfS2_fS2_fjLj128EEEEELb1ELb0ELb1ELb1EEEvNS_9BwdParamsE --------------------------
	.section	.nv.info._ZN10layer_norm13ln_bwd_kernelINS_13Kernel_traitsIf13__nv_bfloat16fS2_fjLj2048ELj1ELj1ELj4ELj16ENS_18Kernel_traits_baseILj2048EfS2_fS2_fjLj128EEEEELb1ELb0ELb1ELb1EEEvNS_9BwdParamsE,"",@"SHT_CUDA_INFO"
	.sectionflags	@""
	.align	4


	//----- nvinfo : EIATTR_CUDA_API_VERSION
	.align		4
        /*0000*/ 	.byte	0x04, 0x37
        /*0002*/ 	.short	(.L_2845 - .L_2844)
.L_2844:
        /*0004*/ 	.word	0x00000082


	//----- nvinfo : EIATTR_KPARAM_INFO
	.align		4
.L_2845:
        /*0008*/ 	.byte	0x04, 0x17
        /*000a*/ 	.short	(.L_2847 - .L_2846)
.L_2846:
        /*000c*/ 	.word	0x00000000
        /*0010*/ 	.short	0x0000
        /*0012*/ 	.short	0x0000
        /*0014*/ 	.byte	0x00, 0xf0, 0xa1, 0x04


	//----- nvinfo : EIATTR_SPARSE_MMA_MASK
	.align		4
.L_2847:
        /*0018*/ 	.byte	0x03, 0x50
        /*001a*/ 	.short	0x0000


	//----- nvinfo : EIATTR_MAXREG_COUNT
	.align		4
        /*001c*/ 	.byte	0x03, 0x1b
        /*001e*/ 	.short	0x00ff


	//----- nvinfo : EIATTR_NUM_BARRIERS
	.align		4
        /*0020*/ 	.byte	0x02, 0x4c
        /*0022*/ 	.byte	0x01
	.zero		1


	//----- nvinfo : EIATTR_MERCURY_ISA_VERSION
	.align		4
        /*0024*/ 	.byte	0x03, 0x5f
        /*0026*/ 	.short	0x0101


	//----- nvinfo : EIATTR_COOP_GROUP_MASK_REGIDS
	.align		4
        /*0028*/ 	.byte	0x04, 0x29
        /*002a*/ 	.short	(.L_2849 - .L_2848)


	//   ....[0]....
.L_2848:
        /*002c*/ 	.word	0xffffffff


	//   ....[1]....
        /*0030*/ 	.word	0xffffffff


	//   ....[2]....
        /*0034*/ 	.word	0xffffffff


	//   ....[3]....
        /*0038*/ 	.word	0xffffffff


	//   ....[4]....
        /*003c*/ 	.word	0xffffffff


	//   ....[5]....
        /*0040*/ 	.word	0xffffffff


	//   ....[6]....
        /*0044*/ 	.word	0xffffffff


	//   ....[7]....
        /*0048*/ 	.word	0xffffffff


	//   ....[8]....
        /*004c*/ 	.word	0xffffffff


	//   ....[9]....
        /*0050*/ 	.word	0xffffffff


	//----- nvinfo : EIATTR_COOP_GROUP_INSTR_OFFSETS
	.align		4
.L_2849:
        /*0054*/ 	.byte	0x04, 0x28
        /*0056*/ 	.short	(.L_2851 - .L_2850)


	//   ....[0]....
.L_2850:
        /*0058*/ 	.word	0x00001110


	//   ....[1]....
        /*005c*/ 	.word	0x00001130


	//   ....[2]....
        /*0060*/ 	.word	0x00001160


	//   ....[3]....
        /*0064*/ 	.word	0x00001170


	//   ....[4]....
        /*0068*/ 	.word	0x000011a0


	//   ....[5]....
        /*006c*/ 	.word	0x000011b0


	//   ....[6]....
        /*0070*/ 	.word	0x000011e0


	//   ....[7]....
        /*0074*/ 	.word	0x000011f0


	//   ....[8]....
        /*0078*/ 	.word	0x00001230


	//   ....[9]....
        /*007c*/ 	.word	0x00001240


	//----- nvinfo : EIATTR_VRC_CTA_INIT_COUNT
	.align		4
.L_2851:
        /*0080*/ 	.byte	0x02, 0x4a
	.zero		1
	.zero		1


	//----- nvinfo : EIATTR_EXIT_INSTR_OFFSETS
	.align		4
        /*0084*/ 	.byte	0x04, 0x1c
        /*0086*/ 	.short	(.L_2853 - .L_2852)


	//   ....[0]....
.L_2852:
        /*0088*/ 	.word	0x00004b20


	//----- nvinfo : EIATTR_MAX_THREADS
	.align		4
.L_2853:
        /*008c*/ 	.byte	0x04, 0x05
        /*008e*/ 	.short	(.L_2855 - .L_2854)
.L_2854:
        /*0090*/ 	.word	0x00000080
        /*0094*/ 	.word	0x00000001
        /*0098*/ 	.word	0x00000001


	//----- nvinfo : EIATTR_CRS_STACK_SIZE
	.align		4
.L_2855:
        /*009c*/ 	.byte	0x04, 0x1e
        /*009e*/ 	.short	(.L_2857 - .L_2856)
.L_2856:
        /*00a0*/ 	.word	0x00000000


	//----- nvinfo : EIATTR_CBANK_PARAM_SIZE
	.align		4
.L_2857:
        /*00a4*/ 	.byte	0x03, 0x19
        /*00a6*/ 	.short	0x0128


	//----- nvinfo : EIATTR_PARAM_CBANK
	.align		4
        /*00a8*/ 	.byte	0x04, 0x0a
        /*00aa*/ 	.short	(.L_2859 - .L_2858)
	.align		4
.L_2858:
        /*00ac*/ 	.word	index@(.nv.constant0._ZN10layer_norm13ln_bwd_kernelINS_13Kernel_traitsIf13__nv_bfloat16fS2_fjLj2048ELj1ELj1ELj4ELj16ENS_18Kernel_traits_baseILj2048EfS2_fS2_fjLj128EEEEELb1ELb0ELb1ELb1EEEvNS_9BwdParamsE)
        /*00b0*/ 	.short	0x0380
        /*00b2*/ 	.short	0x0128


	//----- nvinfo : EIATTR_SW_WAR
	.align		4
.L_2859:
        /*00b4*/ 	.byte	0x04, 0x36
        /*00b6*/ 	.short	(.L_2861 - .L_2860)
.L_2860:
        /*00b8*/ 	.word	0x00000008
.L_2861:


//--------------------- .nv.info._ZN10layer_norm13ln_bwd_kernelINS_13Kernel_traitsIf13__nv_bfloat16fS2_fjLj2048ELj1ELj1ELj4ELj16ENS_18Kernel_traits_baseILj2048EfS2_fS2_fjLj128EEEEELb1ELb1ELb0ELb0EEEvNS_9BwdParamsE --------------------------
	.section	.nv.info._ZN10layer_norm13ln_bwd_kernelINS_13Kernel_traitsIf13__nv_bfloat16fS2_fjLj2048ELj1ELj1ELj4ELj16ENS_18Kernel_traits_baseILj2048EfS2_fS2_fjLj128EEEEELb1ELb1ELb0ELb0EEEvNS_9BwdParamsE,"",@"SHT_CUDA_INFO"
	.sectionflags	@""
	.align	4


	//----- nvinfo : EIATTR_CUDA_API_VERSION
	.align		4
        /*0000*/ 	.byte	0x04, 0x37
        /*0002*/ 	.short	(.L_2863 - .L_2862)
.L_2862:
        /*0004*/ 	.word	0x00000082


	//----- nvinfo : EIATTR_KPARAM_INFO
	.align		4
.L_2863:
        /*0008*/ 	.byte	0x04, 0x17
        /*000a*/ 	.short	(.L_2865 - .L_2864)
.L_2864:
        /*000c*/ 	.word	0x00000000
        /*0010*/ 	.short	0x0000
        /*0012*/ 	.short	0x0000
        /*0014*/ 	.byte	0x00, 0xf0, 0xa1, 0x04


	//----- nvinfo : EIATTR_SPARSE_MMA_MASK
	.align		4
.L_2865:
        /*0018*/ 	.byte	0x03, 0x50
        /*001a*/ 	.short	0x0000


	//----- nvinfo : EIATTR_MAXREG_COUNT
	.align		4
        /*001c*/ 	.byte	0x03, 0x1b
        /*001e*/ 	.short	0x00ff


	//----- nvinfo : EIATTR_NUM_BARRIERS
	.align		4
        /*0020*/ 	.byte	0x02, 0x4c
        /*0022*/ 	.byte	0x01
	.zero		1


	//----- nvinfo : EIATTR_MERCURY_ISA_VERSION
	.align		4
        /*0024*/ 	.byte	0x03, 0x5f
        /*0026*/ 	.short	0x0101


	//----- nvinfo : EIATTR_COOP_GROUP_MASK_REGIDS
	.align		4
        /*0028*/ 	.byte	0x04, 0x29
        /*002a*/ 	.short	(.L_2867 - .L_2866)


	//   ....[0]....
.L_2866:
        /*002c*/ 	.word	0xffffffff


	//   ....[1]....
        /*0030*/ 	.word	0xffffffff


	//   ....[2]....
        /*0034*/ 	.word	0xffffffff


	//   ....[3]....
        /*0038*/ 	.word	0xffffffff


	//   ....[4]....
        /*003c*/ 	.word	0xffffffff


	//   ....[5]....
        /*0040*/ 	.word	0xffffffff


	//   ....[6]....
        /*0044*/ 	.word	0xffffffff


	//   ....[7]....
        /*0048*/ 	.word	0xffffffff


	//   ....[8]....
        /*004c*/ 	.word	0xffffffff


	//   ....[9]....
        /*0050*/ 	.word	0xffffffff


	//----- nvinfo : EIATTR_COOP_GROUP_INSTR_OFFSETS
	.align		4
.L_2867:
        /*0054*/ 	.byte	0x04, 0x28
        /*0056*/ 	.short	(.L_2869 - .L_2868)


	//   ....[0]....
.L_2868:
        /*0058*/ 	.word	0x000012a0


	//   ....[1]....
        /*005c*/ 	.word	0x000012c0


	//   ....[2]....
        /*0060*/ 	.word	0x00001300


	//   ....[3]....
        /*0064*/ 	.word	0x00001310


	//   ....[4]....
        /*0068*/ 	.word	0x00001350


	//   ....[5]....
        /*006c*/ 	.word	0x00001360


	//   ....[6]....
        /*0070*/ 	.word	0x00001390


	//   ....[7]....
        /*0074*/ 	.word	0x000013a0


	//   ....[8]....
        /*0078*/ 	.word	0x000013d0


	//   ....[9]....
        /*007c*/ 	.word	0x000013e0


	//----- nvinfo : EIATTR_VRC_CTA_INIT_COUNT
	.align		4
.L_2869:
        /*0080*/ 	.byte	0x02, 0x4a
	.zero		1
	.zero		1


	//----- nvinfo : EIATTR_EXIT_INSTR_OFFSETS
	.align		4
        /*0084*/ 	.byte	0x04, 0x1c
        /*0086*/ 	.short	(.L_2871 - .L_2870)


	//   ....[0]....
.L_2870:
        /*0088*/ 	.word	0x00004f80


	//   ....[1]....
        /*008c*/ 	.word	0x00005050


	//----- nvinfo : EIATTR_MAX_THREADS
	.align		4
.L_2871:
        /*0090*/ 	.byte	0x04, 0x05
        /*0092*/ 	.short	(.L_2873 - .L_2872)
.L_2872:
        /*0094*/ 	.word	0x00000080
        /*0098*/ 	.word	0x00000001
        /*009c*/ 	.word	0x00000001


	//----- nvinfo : EIATTR_CRS_STACK_SIZE
	.align		4
.L_2873:
        /*00a0*/ 	.byte	0x04, 0x1e
        /*00a2*/ 	.short	(.L_2875 - .L_2874)
.L_2874:
        /*00a4*/ 	.word	0x00000000


	//----- nvinfo : EIATTR_CBANK_PARAM_SIZE
	.align		4
.L_2875:
        /*00a8*/ 	.byte	0x03, 0x19
        /*00aa*/ 	.short	0x0128


	//----- nvinfo : EIATTR_PARAM_CBANK
	.align		4
        /*00ac*/ 	.byte	0x04, 0x0a
        /*00ae*/ 	.short	(.L_2877 - .L_2876)
	.align		4
.L_2876:
        /*00b0*/ 	.word	index@(.nv.constant0._ZN10layer_norm13ln_bwd_kernelINS_13Kernel_traitsIf13__nv_bfloat16fS2_fjLj2048ELj1ELj1ELj4ELj16ENS_18Kernel_traits_baseILj2048EfS2_fS2_fjLj128EEEEELb1ELb1ELb0ELb0EEEvNS_9BwdParamsE)
        /*00b4*/ 	.short	0x0380
        /*00b6*/ 	.short	0x0128


	//----- nvinfo : EIATTR_SW_WAR
	.align		4
.L_2877:
        /*00b8*/ 	.byte	0x04, 0x36
        /*00ba*/ 	.short	(.L_2879 - .L_2878)
.L_2878:
        /*00bc*/ 	.word	0x00000008
.L_2879:


//--------------------- .nv.info._ZN10layer_norm13ln_bwd_kernelINS_13Kernel_traitsIf13__nv_bfloat16fS2_fjLj2048ELj1ELj1ELj4ELj16ENS_18Kernel_traits_baseILj2048EfS2_fS2_fjLj128EEEEELb1ELb1ELb0ELb1EEEvNS_9BwdParamsE --------------------------
	.section	.nv.info._ZN10layer_norm13ln_bwd_kernelINS_13Kernel_traitsIf13__nv_bfloat16fS2_fjLj2048ELj1ELj1ELj4ELj16ENS_18Kernel_traits_baseILj2048EfS2_fS2_fjLj128EEEEELb1ELb1ELb0ELb1EEEvNS_9BwdParamsE,"",@"SHT_CUDA_INFO"
	.sectionflags	@""
	.align	4


	//----- nvinfo : EIATTR_CUDA_API_VERSION
	.align		4
        /*0000*/ 	.byte	0x04, 0x37
        /*0002*/ 	.short	(.L_2881 - .L_2880)
.L_2880:
        /*0004*/ 	.word	0x00000082


	//----- nvinfo : EIATTR_KPARAM_INFO
	.align		4
.L_2881:
        /*0008*/ 	.byte	0x04, 0x17
        /*000a*/ 	.short	(.L_2883 - .L_2882)
.L_2882:
        /*000c*/ 	.word	0x00000000
        /*0010*/ 	.short	0x0000
        /*0012*/ 	.short	0x0000
        /*0014*/ 	.byte	0x00, 0xf0, 0xa1, 0x04


	//----- nvinfo : EIATTR_SPARSE_MMA_MASK
	.align		4
.L_2883:
        /*0018*/ 	.byte	0x03, 0x50
        /*001a*/ 	.short	0x0000


	//----- nvinfo : EIATTR_MAXREG_COUNT
	.align		4
        /*001c*/ 	.byte	0x03, 0x1b
        /*001e*/ 	.short	0x00ff


	//----- nvinfo : EIATTR_NUM_BARRIERS
	.align		4
        /*0020*/ 	.byte	0x02, 0x4c
        /*0022*/ 	.byte	0x01
	.zero		1


	//----- nvinfo : EIATTR_MERCURY_ISA_VERSION
	.align		4
        /*0024*/ 	.byte	0x03, 0x5f
        /*0026*/ 	.short	0x0101


	//----- nvinfo : EIATTR_COOP_GROUP_MASK_REGIDS
	.align		4
        /*0028*/ 	.byte	0x04, 0x29
        /*002a*/ 	.short	(.L_2885 - .L_2884)


	//   ....[0]....
.L_2884:
        /*002c*/ 	.word	0xffffffff


	//   ....[1]....
        /*0030*/ 	.word	0xffffffff


	//   ....[2]....
        /*0034*/ 	.word	0xffffffff


	//   ....[3]....
        /*0038*/ 	.word	0xffffffff


	//   ....[4]....
        /*003c*/ 	.word	0xffffffff


	//   ....[5]....
        /*0040*/ 	.word	0xffffffff


	//   ....[6]....
        /*0044*/ 	.word	0xffffffff


	//   ....[7]....
        /*0048*/ 	.word	0xffffffff


	//   ....[8]....
        /*004c*/ 	.word	0xffffffff


	//   ....[9]....
        /*0050*/ 	.word	0xffffffff


	//----- nvinfo : EIATTR_COOP_GROUP_INSTR_OFFSETS
	.align		4
.L_2885:
        /*0054*/ 	.byte	0x04, 0x28
        /*0056*/ 	.short	(.L_2887 - .L_2886)


	//   ....[0]....
.L_2886:
        /*0058*/ 	.word	0x00000da0


	//   ....[1]....
        /*005c*/ 	.word	0x00000e50


	//   ....[2]....
        /*0060*/ 	.word	0x00000e60


	//   ....[3]....
        /*0064*/ 	.word	0x00000e90


	//   ....[4]....
        /*0068*/ 	.word	0x00000ea0


	//   ....[5]....
        /*006c*/ 	.word	0x00000ec0


	//   ....[6]....
        /*0070*/ 	.word	0x00000ef0


	//   ....[7]....
        /*0074*/ 	.word	0x00000f30


	//   ....[8]....
        /*0078*/ 	.word	0x00000f70


	//   ....[9]....
        /*007c*/ 	.word	0x00000f80


	//----- nvinfo : EIATTR_VRC_CTA_INIT_COUNT
	.align		4
.L_2887:
        /*0080*/ 	.byte	0x02, 0x4a
	.zero		1
	.zero		1


	//----- nvinfo : EIATTR_EXIT_INSTR_OFFSETS
	.align		4
        /*0084*/ 	.byte	0x04, 0x1c
        /*0086*/ 	.short	(.L_2889 - .L_2888)


	//   ....[0]....
.L_2888:
        /*0088*/ 	.word	0x00004c80


	//----- nvinfo : EIATTR_MAX_THREADS
	.align		4
.L_2889:
        /*008c*/ 	.byte	0x04, 0x05
        /*008e*/ 	.short	(.L_2891 - .L_2890)
.L_2890:
        /*0090*/ 	.word	0x00000080
        /*0094*/ 	.word	0x00000001
        /*0098*/ 	.word	0x00000001


	//----- nvinfo : EIATTR_CBANK_PARAM_SIZE
	.align		4
.L_2891:
        /*009c*/ 	.byte	0x03, 0x19
        /*009e*/ 	.short	0x0128


	//----- nvinfo : EIATTR_PARAM_CBANK
	.align		4
        /*00a0*/ 	.byte	0x04, 0x0a
        /*00a2*/ 	.short	(.L_2893 - .L_2892)
	.align		4
.L_2892:
        /*00a4*/ 	.word	index@(.nv.constant0._ZN10layer_norm13ln_bwd_kernelINS_13Kernel_traitsIf13__nv_bfloat16fS2_fjLj2048ELj1ELj1ELj4ELj16ENS_18Kernel_traits_baseILj2048EfS2_fS2_fjLj128EEEEELb1ELb1ELb0ELb1EEEvNS_9BwdParamsE)
        /*00a8*/ 	.short	0x0380
        /*00aa*/ 	.short	0x0128


	//----- nvinfo : EIATTR_SW_WAR
	.align		4
.L_2893:
        /*00ac*/ 	.byte	0x04, 0x36
        /*00ae*/ 	.short	(.L_2895 - .L_2894)
.L_2894:
        /*00b0*/ 	.word	0x00000008
.L_2895:


//--------------------- .nv.info._ZN10layer_norm22ln_bwd_finalize_kernelINS_22Kernel_traits_finalizeILj2048Ef13__nv_bfloat16fS2_fjLb1ELj1024ELj4ENS_18Kernel_traits_baseILj2048EfS2_fS2_fjLj1024EEEEELb1ELb0EEEvNS_9BwdParamsE --------------------------
	.section	.nv.info._ZN10layer_norm22ln_bwd_finalize_kernelINS_22Kernel_traits_finalizeILj2048Ef13__nv_bfloat16fS2_fjLb1ELj1024ELj4ENS_18Kernel_traits_baseILj2048EfS2_fS2_fjLj1024EEEEELb1ELb0EEEvNS_9BwdParamsE,"",@"SHT_CUDA_INFO"
	.sectionflags	@""
	.align	4


	//----- nvinfo : EIATTR_CUDA_API_VERSION
	.align		4
        /*0000*/ 	.byte	0x04, 0x37
        /*0002*/ 	.short	(.L_2897 - .L_2896)
.L_2896:
        /*0004*/ 	.word	0x00000082


	//----- nvinfo : EIATTR_KPARAM_INFO
	.align		4
.L_2897:
        /*0008*/ 	.byte	0x04, 0x17
        /*000a*/ 	.short	(.L_2899 - .L_2898)
.L_2898:
        /*000c*/ 	.word	0x00000000
        /*0010*/ 	.short	0x0000
        /*0012*/ 	.short	0x0000
        /*0014*/ 	.byte	0x00, 0xf0, 0xa1, 0x04


	//----- nvinfo : EIATTR_SPARSE_MMA_MASK
	.align		4
.L_2899:
        /*0018*/ 	.byte	0x03, 0x50
        /*001a*/ 	.short	0x0000


	//----- nvinfo : EIATTR_MAXREG_COUNT
	.align		4
        /*001c*/ 	.byte	0x03, 0x1b
        /*001e*/ 	.short	0x0040


	//----- nvinfo : EIATTR_NUM_BARRIERS
	.align		4
        /*0020*/ 	.byte	0x02, 0x4c
        /*0022*/ 	.byte	0x01
	.zero		1


	//----- nvinfo : EIATTR_MERCURY_ISA_VERSION
	.align		4
        /*0024*/ 	.byte	0x03, 0x5f
        /*0026*/ 	.short	0x0101


	//----- nvinfo : EIATTR_COOP_GROUP_MASK_REGIDS
	.align		4
        /*0028*/ 	.byte	0x04, 0x29
        /*002a*/ 	.short	(.L_2901 - .L_2900)


	//   ....[0]....
.L_2900:
        /*002c*/ 	.word	0xffffffff


	//   ....[1]....
        /*0030*/ 	.word	0xffffffff


	//   ....[2]....
        /*0034*/ 	.word	0xffffffff


	//   ....[3]....
        /*0038*/ 	.word	0xffffffff


	//   ....[4]....
        /*003c*/ 	.word	0xffffffff


	//   ....[5]....
        /*0040*/ 	.word	0xffffffff


	//   ....[6]....
        /*0044*/ 	.word	0xffffffff


	//   ....[7]....
        /*0048*/ 	.word	0xffffffff


	//   ....[8]....
        /*004c*/ 	.word	0xffffffff


	//   ....[9]....
        /*0050*/ 	.word	0xffffffff


	//   ....[10]....
        /*0054*/ 	.word	0xffffffff


	//   ....[11]....
        /*0058*/ 	.word	0xffffffff


	//   ....[12]....
        /*005c*/ 	.word	0xffffffff


	//   ....[13]....
        /*0060*/ 	.word	0xffffffff


	//   ....[14]....
        /*0064*/ 	.word	0xffffffff


	//----- nvinfo : EIATTR_COOP_GROUP_INSTR_OFFSETS
	.align		4
.L_2901:
        /*0068*/ 	.byte	0x04, 0x28
        /*006a*/ 	.short	(.L_2903 - .L_2902)


	//   ....[0]....
.L_2902:
        /*006c*/ 	.word	0x00001040


	//   ....[1]....
        /*0070*/ 	.word	0x00001050


	//   ....[2]....
        /*0074*/ 	.word	0x00001060


	//   ....[3]....
        /*0078*/ 	.word	0x00001090


	//   ....[4]....
        /*007c*/ 	.word	0x000010b0


	//   ....[5]....
        /*0080*/ 	.word	0x000010c0


	//   ....[6]....
        /*0084*/ 	.word	0x000010f0


	//   ....[7]....
        /*0088*/ 	.word	0x00001110


	//   ....[8]....
        /*008c*/ 	.word	0x00001120


	//   ....[9]....
        /*0090*/ 	.word	0x00001160


	//   ....[10]....
        /*0094*/ 	.word	0x00001190


	//   ....[11]....
        /*0098*/ 	.word	0x000011a0


	//   ....[12]....
        /*009c*/ 	.word	0x000011e0


	//   ....[13]....
        /*00a0*/ 	.word	0x00001200


	//   ....[14]....
        /*00a4*/ 	.word	0x00001210


	//----- nvinfo : EIATTR_VRC_CTA_INIT_COUNT
	.align		4
.L_2903:
        /*00a8*/ 	.byte	0x02, 0x4a
	.zero		1
	.zero		1


	//----- nvinfo : EIATTR_EXIT_INSTR_OFFSETS
	.align		4
        /*00ac*/ 	.byte	0x04, 0x1c
        /*00ae*/ 	.short	(.L_2905 - .L_2904)


	//   ....[0]....
.L_2904:
        /*00b0*/ 	.word	0x00000060


	//   ....[1]....
        /*00b4*/ 	.word	0x00001290


	//   ....[2]....
        /*00b8*/ 	.word	0x000012c0


	//   ....[3]....
        /*00bc*/ 	.word	0x000013a0


	//----- nvinfo : EIATTR_MAX_THREADS
	.align		4
.L_2905:
        /*00c0*/ 	.byte	0x04, 0x05
        /*00c2*/ 	.short	(.L_2907 - .L_2906)
.L_2906:
        /*00c4*/ 	.word	0x00000400
        /*00c8*/ 	.word	0x00000001
        /*00cc*/ 	.word	0x00000001


	//----- nvinfo : EIATTR_CRS_STACK_SIZE
	.align		4
.L_2907:
        /*00d0*/ 	.byte	0x04, 0x1e
        /*00d2*/ 	.short	(.L_2909 - .L_2908)
.L_2908:
        /*00d4*/ 	.word	0x00000000


	//----- nvinfo : EIATTR_CBANK_PARAM_SIZE
	.align		4
.L_2909:
        /*00d8*/ 	.byte	0x03, 0x19
        /*00da*/ 	.short	0x0128


	//----- nvinfo : EIATTR_PARAM_CBANK
	.align		4
        /*00dc*/ 	.byte	0x04, 0x0a
        /*00de*/ 	.short	(.L_2911 - .L_2910)
	.align		4
.L_2910:
        /*00e0*/ 	.word	index@(.nv.constant0._ZN10layer_norm22ln_bwd_finalize_kernelINS_22Kernel_traits_finalizeILj2048Ef13__nv_bfloat16fS2_fjLb1ELj1024ELj4ENS_18Kernel_traits_baseILj2048EfS2_fS2_fjLj1024EEEEELb1ELb0EEEvNS_9BwdParamsE)
        /*00e4*/ 	.short	0x0380
        /*00e6*/ 	.short	0x0128


	//----- nvinfo : EIATTR_SW_WAR
	.align		4
.L_2911:
        /*00e8*/ 	.byte	0x04, 0x36
        /*00ea*/ 	.short	(.L_2913 - .L_2912)
.L_2912:
        /*00ec*/ 	.word	0x00000008
.L_2913:


//--------------------- .nv.info._ZN10layer_norm13ln_bwd_kernelINS_13Kernel_traitsIf13__nv_bfloat16fS2_fjLj2048ELj1ELj1ELj4ELj16ENS_18Kernel_traits_baseILj2048EfS2_fS2_fjLj128EEEEELb1ELb1ELb1ELb0EEEvNS_9BwdParamsE --------------------------
	.section	.nv.info._ZN10layer_norm13ln_bwd_kernelINS_13Kernel_traitsIf13__nv_bfloat16fS2_fjLj2048ELj1ELj1ELj4ELj16ENS_18Kernel_traits_baseILj2048EfS2_fS2_fjLj128EEEEELb1ELb1ELb1ELb0EEEvNS_9BwdParamsE,"",@"SHT_CUDA_INFO"
	.sectionflags	@""
	.align	4


	//----- nvinfo : EIATTR_CUDA_API_VERSION
	.align		4
        /*0000*/ 	.byte	0x04, 0x37
        /*0002*/ 	.short	(.L_2915 - .L_2914)
.L_2914:
        /*0004*/ 	.word	0x00000082


	//----- nvinfo : EIATTR_KPARAM_INFO
	.align		4
.L_2915:
        /*0008*/ 	.byte	0x04, 0x17
        /*000a*/ 	.short	(.L_2917 - .L_2916)
.L_2916:
        /*000c*/ 	.word	0x00000000
        /*0010*/ 	.short	0x0000
        /*0012*/ 	.short	0x0000
        /*0014*/ 	.byte	0x00, 0xf0, 0xa1, 0x04


	//----- nvinfo : EIATTR_SPARSE_MMA_MASK
	.align		4
.L_2917:
        /*0018*/ 	.byte	0x03, 0x50
        /*001a*/ 	.short	0x0000


	//----- nvinfo : EIATTR_MAXREG_COUNT
	.align		4
        /*001c*/ 	.byte	0x03, 0x1b
        /*001e*/ 	.short	0x00ff


	//----- nvinfo : EIATTR_NUM_BARRIERS
	.align		4
        /*0020*/ 	.byte	0x02, 0x4c
        /*0022*/ 	.byte	0x01
	.zero		1


	//----- nvinfo : EIATTR_MERCURY_ISA_VERSION
	.align		4
        /*0024*/ 	.byte	0x03, 0x5f
        /*0026*/ 	.short	0x0101


	//----- nvinfo : EIATTR_COOP_GROUP_MASK_REGIDS
	.align		4
        /*0028*/ 	.byte	0x04, 0x29
        /*002a*/ 	.short	(.L_2919 - .L_2918)


	//   ....[0]....
.L_2918:
        /*002c*/ 	.word	0xffffffff


	//   ....[1]....
        /*0030*/ 	.word	0xffffffff


	//   ....[2]....
        /*0034*/ 	.word	0xffffffff


	//   ....[3]....
        /*0038*/ 	.word	0xffffffff


	//   ....[4]....
        /*003c*/ 	.word	0xffffffff


	//   ....[5]....
        /*0040*/ 	.word	0xffffffff


	//   ....[6]....
        /*0044*/ 	.word	0xffffffff


	//   ....[7]....
        /*0048*/ 	.word	0xffffffff


	//   ....[8]....
        /*004c*/ 	.word	0xffffffff


	//   ....[9]....
        /*0050*/ 	.word	0xffffffff


	//----- nvinfo : EIATTR_COOP_GROUP_INSTR_OFFSETS
	.align		4
.L_2919:
        /*0054*/ 	.byte	0x04, 0x28
        /*0056*/ 	.short	(.L_2921 - .L_2920)


	//   ....[0]....
.L_2920:
        /*0058*/ 	.word	0x00001720


	//   ....[1]....
        /*005c*/ 	.word	0x00001750


	//   ....[2]....
        /*0060*/ 	.word	0x00001780


	//   ....[3]....
        /*0064*/ 	.word	0x00001790


	//   ....[4]....
        /*0068*/ 	.word	0x000017c0


	//   ....[5]....
        /*006c*/ 	.word	0x000017d0


	//   ....[6]....
        /*0070*/ 	.word	0x00001800


	//   ....[7]....
        /*0074*/ 	.word	0x00001810


	//   ....[8]....
        /*0078*/ 	.word	0x00001840


	//   ....[9]....
        /*007c*/ 	.word	0x00001850


	//----- nvinfo : EIATTR_VRC_CTA_INIT_COUNT
	.align		4
.L_2921:
        /*0080*/ 	.byte	0x02, 0x4a
	.zero		1
	.zero		1


	//----- nvinfo : EIATTR_EXIT_INSTR_OFFSETS
	.align		4
        /*0084*/ 	.byte	0x04, 0x1c
        /*0086*/ 	.short	(.L_2923 - .L_2922)


	//   ....[0]....
.L_2922:
        /*0088*/ 	.word	0x00007bf0


	//   ....[1]....
        /*008c*/ 	.word	0x00007cc0


	//----- nvinfo : EIATTR_MAX_THREADS
	.align		4
.L_2923:
        /*0090*/ 	.byte	0x04, 0x05
        /*0092*/ 	.short	(.L_2925 - .L_2924)
.L_2924:
        /*0094*/ 	.word	0x00000080
        /*0098*/ 	.word	0x00000001
        /*009c*/ 	.word	0x00000001


	//----- nvinfo : EIATTR_CRS_STACK_SIZE
	.align		4
.L_2925:
        /*00a0*/ 	.byte	0x04, 0x1e
        /*00a2*/ 	.short	(.L_2927 - .L_2926)
.L_2926:
        /*00a4*/ 	.word	0x00000000


	//----- nvinfo : EIATTR_CBANK_PARAM_SIZE
	.align		4
.L_2927:
        /*00a8*/ 	.byte	0x03, 0x19
        /*00aa*/ 	.short	0x0128


	//----- nvinfo : EIATTR_PARAM_CBANK
	.align		4
        /*00ac*/ 	.byte	0x04, 0x0a
        /*00ae*/ 	.short	(.L_2929 - .L_2928)
	.align		4
.L_2928:
        /*00b0*/ 	.word	index@(.nv.constant0._ZN10layer_norm13ln_bwd_kernelINS_13Kernel_traitsIf13__nv_bfloat16fS2_fjLj2048ELj1ELj1ELj4ELj16ENS_18Kernel_traits_baseILj2048EfS2_fS2_fjLj128EEEEELb1ELb1ELb1ELb0EEEvNS_9BwdParamsE)
        /*00b4*/ 	.short	0x0380
        /*00b6*/ 	.short	0x0128


	//----- nvinfo : EIATTR_SW_WAR
	.align		4
.L_2929:
        /*00b8*/ 	.byte	0x04, 0x36
        /*00ba*/ 	.short	(.L_2931 - .L_2930)
.L_2930:
        /*00bc*/ 	.word	0x00000008
.L_2931:


//--------------------- .nv.info._ZN10layer_norm22ln_bwd_finalize_kernelINS_22Kernel_traits_finalizeILj2048Ef13__nv_bfloat16fS2_fjLb1ELj1024ELj4ENS_18Kernel_traits_baseILj2048EfS2_fS2_fjLj1024EEEEELb1ELb1EEEvNS_9BwdParamsE --------------------------
	.section	.nv.info._ZN10layer_norm22ln_bwd_finalize_kernelINS_22Kernel_traits_finalizeILj2048Ef13__nv_bfloat16fS2_fjLb1ELj1024ELj4ENS_18Kernel_traits_baseILj2048EfS2_fS2_fjLj1024EEEEELb1ELb1EEEvNS_9BwdParamsE,"",@"SHT_CUDA_INFO"
	.sectionflags	@""
	.align	4


	//----- nvinfo : EIATTR_CUDA_API_VERSION
	.align		4
        /*0000*/ 	.byte	0x04, 0x37
        /*0002*/ 	.short	(.L_2933 - .L_2932)
.L_2932:
        /*0004*/ 	.word	0x00000082


	//----- nvinfo : EIATTR_KPARAM_INFO
	.align		4
.L_2933:
        /*0008*/ 	.byte	0x04, 0x17
        /*000a*/ 	.short	(.L_2935 - .L_2934)
.L_2934:
        /*000c*/ 	.word	0x00000000
        /*0010*/ 	.short	0x0000
        /*0012*/ 	.short	0x0000
        /*0014*/ 	.byte	0x00, 0xf0, 0xa1, 0x04


	//----- nvinfo : EIATTR_SPARSE_MMA_MASK
	.align		4
.L_2935:
        /*0018*/ 	.byte	0x03, 0x50
        /*001a*/ 	.short	0x0000


	//----- nvinfo : EIATTR_MAXREG_COUNT
	.align		4
        /*001c*/ 	.byte	0x03, 0x1b
        /*001e*/ 	.short	0x0040


	//----- nvinfo : EIATTR_NUM_BARRIERS
	.align		4
        /*0020*/ 	.byte	0x02, 0x4c
        /*0022*/ 	.byte	0x01
	.zero		1


	//----- nvinfo : EIATTR_MERCURY_ISA_VERSION
	.align		4
        /*0024*/ 	.byte	0x03, 0x5f
        /*0026*/ 	.short	0x0101


	//----- nvinfo : EIATTR_COOP_GROUP_MASK_REGIDS
	.align		4
        /*0028*/ 	.byte	0x04, 0x29
        /*002a*/ 	.short	(.L_2937 - .L_2936)


	//   ....[0]....
.L_2936:
        /*002c*/ 	.word	0xffffffff


	//   ....[1]....
        /*0030*/ 	.word	0xffffffff


	//   ....[2]....
        /*0034*/ 	.word	0xffffffff


	//   ....[3]....
        /*0038*/ 	.word	0xffffffff


	//   ....[4]....
        /*003c*/ 	.word	0xffffffff


	//   ....[5]....
        /*0040*/ 	.word	0xffffffff


	//   ....[6]....
        /*0044*/ 	.word	0xffffffff


	//   ....[7]....
        /*0048*/ 	.word	0xffffffff


	//   ....[8]....
        /*004c*/ 	.word	0xffffffff


	//   ....[9]....
        /*0050*/ 	.word	0xffffffff


	//   ....[10]....
        /*0054*/ 	.word	0xffffffff


	//   ....[11]....
        /*0058*/ 	.word	0xffffffff


	//   ....[12]....
        /*005c*/ 	.word	0xffffffff


	//   ....[13]....
        /*0060*/ 	.word	0xffffffff


	//   ....[14]....
        /*0064*/ 	.word	0xffffffff


	//----- nvinfo : EIATTR_COOP_GROUP_INSTR_OFFSETS
	.align		4
.L_2937:
        /*0068*/ 	.byte	0x04, 0x28
        /*006a*/ 	.short	(.L_2939 - .L_2938)


	//   ....[0]....
.L_2938:
        /*006c*/ 	.word	0x00001090


	//   ....[1]....
        /*0070*/ 	.word	0x000010a0


	//   ....[2]....
        /*0074*/ 	.word	0x000010b0


	//   ....[3]....
        /*0078*/ 	.word	0x000010e0


	//   ....[4]....
        /*007c*/ 	.word	0x00001100


	//   ....[5]....
        /*0080*/ 	.word	0x00001110


	//   ....[6]....
        /*0084*/ 	.word	0x00001140


	//   ....[7]....
        /*0088*/ 	.word	0x00001160


	//   ....[8]....
        /*008c*/ 	.word	0x00001170


	//   ....[9]....
        /*0090*/ 	.word	0x000011a0


	//   ....[10]....
        /*0094*/ 	.word	0x000011c0


	//   ....[11]....
        /*0098*/ 	.word	0x000011d0


	//   ....[12]....
        /*009c*/ 	.word	0x00001210


	//   ....[13]....
        /*00a0*/ 	.word	0x00001230


	//   ....[14]....
        /*00a4*/ 	.word	0x00001240


	//----- nvinfo : EIATTR_VRC_CTA_INIT_COUNT
	.align		4
.L_2939:
        /*00a8*/ 	.byte	0x02, 0x4a
	.zero		1
	.zero		1


	//----- nvinfo : EIATTR_EXIT_INSTR_OFFSETS
	.align		4
        /*00ac*/ 	.byte	0x04, 0x1c
        /*00ae*/ 	.short	(.L_2941 - .L_2940)


	//   ....[0]....
.L_2940:
        /*00b0*/ 	.word	0x00000060


	//   ....[1]....
        /*00b4*/ 	.word	0x000012c0


	//   ....[2]....
        /*00b8*/ 	.word	0x000013b0


	//----- nvinfo : EIATTR_MAX_THREADS
	.align		4
.L_2941:
        /*00bc*/ 	.byte	0x04, 0x05
        /*00be*/ 	.short	(.L_2943 - .L_2942)
.L_2942:
        /*00c0*/ 	.word	0x00000400
        /*00c4*/ 	.word	0x00000001
        /*00c8*/ 	.word	0x00000001


	//----- nvinfo : EIATTR_CRS_STACK_SIZE
	.align		4
.L_2943:
        /*00cc*/ 	.byte	0x04, 0x1e
        /*00ce*/ 	.short	(.L_2945 - .L_2944)
.L_2944:
        /*00d0*/ 	.word	0x00000000


	//----- nvinfo : EIATTR_CBANK_PARAM_SIZE
	.align		4
.L_2945:
        /*00d4*/ 	.byte	0x03, 0x19
        /*00d6*/ 	.short	0x0128


	//----- nvinfo : EIATTR_PARAM_CBANK
	.align		4
        /*00d8*/ 	.byte	0x04, 0x0a
        /*00da*/ 	.short	(.L_2947 - .L_2946)
	.align		4
.L_2946:
        /*00dc*/ 	.word	index@(.nv.constant0._ZN10layer_norm22ln_bwd_finalize_kernelINS_22Kernel_traits_finalizeILj2048Ef13__nv_bfloat16fS2_fjLb1ELj1024ELj4ENS_18Kernel_traits_baseILj2048EfS2_fS2_fjLj1024EEEEELb1ELb1EEEvNS_9BwdParamsE)
        /*00e0*/ 	.short	0x0380
        /*00e2*/ 	.short	0x0128


	//----- nvinfo : EIATTR_SW_WAR
	.align		4
.L_2947:
        /*00e4*/ 	.byte	0x04, 0x36
        /*00e6*/ 	.short	(.L_2949 - .L_2948)
.L_2948:
        /*00e8*/ 	.word	0x00000008
.L_2949:


//--------------------- .nv.info._ZN10layer_norm13ln_bwd_kernelINS_13Kernel_traitsIf13__nv_bfloat16fS2_fjLj2048ELj1ELj1ELj4ELj16ENS_18Kernel_traits_baseILj2048EfS2_fS2_fjLj128EEEEELb1ELb1ELb1ELb1EEEvNS_9BwdParamsE --------------------------
	.section	.nv.info._ZN10layer_norm13ln_bwd_kernelINS_13Kernel_traitsIf13__nv_bfloat16fS2_fjLj2048ELj1ELj1ELj4ELj16ENS_18Kernel_traits_baseILj2048EfS2_fS2_fjLj128EEEEELb1ELb1ELb1ELb1EEEvNS_9BwdParamsE,"",@"SHT_CUDA_INFO"
	.sectionflags	@""
	.align	4


	//----- nvinfo : EIATTR_CUDA_API_VERSION
	.align		4
        /*0000*/ 	.byte	0x04, 0x37
        /*0002*/ 	.short	(.L_2951 - .L_2950)
.L_2950:
        /*0004*/ 	.word	0x00000082


	//----- nvinfo : EIATTR_KPARAM_INFO
	.align		4
.L_2951:
        /*0008*/ 	.byte	0x04, 0x17
        /*000a*/ 	.short	(.L_2953 - .L_2952)
.L_2952:
        /*000c*/ 	.word	0x00000000
        /*0010*/ 	.short	0x0000
        /*0012*/ 	.short	0x0000
        /*0014*/ 	.byte	0x00, 0xf0, 0xa1, 0x04


	//----- nvinfo : EIATTR_SPARSE_MMA_MASK
	.align		4
.L_2953:
        /*0018*/ 	.byte	0x03, 0x50
        /*001a*/ 	.short	0x0000


	//----- nvinfo : EIATTR_MAXREG_COUNT
	.align		4
        /*001c*/ 	.byte	0x03, 0x1b
        /*001e*/ 	.short	0x00ff


	//----- nvinfo : EIATTR_NUM_BARRIERS
	.align		4
        /*0020*/ 	.byte	0x02, 0x4c
        /*0022*/ 	.byte	0x01
	.zero		1


	//----- nvinfo : EIATTR_MERCURY_ISA_VERSION
	.align		4
        /*0024*/ 	.byte	0x03, 0x5f
        /*0026*/ 	.short	0x0101


	//----- nvinfo : EIATTR_COOP_GROUP_MASK_REGIDS
	.align		4
        /*0028*/ 	.byte	0x04, 0x29
        /*002a*/ 	.short	(.L_2955 - .L_2954)


	//   ....[0]....
.L_2954:
        /*002c*/ 	.word	0xffffffff


	//   ....[1]....
        /*0030*/ 	.word	0xffffffff


	//   ....[2]....
        /*0034*/ 	.word	0xffffffff


	//   ....[3]....
        /*0038*/ 	.word	0xffffffff


	//   ....[4]....
        /*003c*/ 	.word	0xffffffff


	//   ....[5]....
        /*0040*/ 	.word	0xffffffff


	//   ....[6]....
        /*0044*/ 	.word	0xffffffff


	//   ....[7]....
        /*0048*/ 	.word	0xffffffff


	//   ....[8]....
        /*004c*/ 	.word	0xffffffff


	//   ....[9]....
        /*0050*/ 	.word	0xffffffff


	//----- nvinfo : EIATTR_COOP_GROUP_INSTR_OFFSETS
	.align		4
.L_2955:
        /*0054*/ 	.byte	0x04, 0x28
        /*0056*/ 	.short	(.L_2957 - .L_2956)


	//   ....[0]....
.L_2956:
        /*0058*/ 	.word	0x00001200


	//   ....[1]....
        /*005c*/ 	.word	0x00001220


	//   ....[2]....
        /*0060*/ 	.word	0x00001260


	//   ....[3]....
        /*0064*/ 	.word	0x00001270


	//   ....[4]....
        /*0068*/ 	.word	0x000012a0


	//   ....[5]....
        /*006c*/ 	.word	0x000012c0


	//   ....[6]....
        /*0070*/ 	.word	0x000012f0


	//   ....[7]....
        /*0074*/ 	.word	0x00001300


	//   ....[8]....
        /*0078*/ 	.word	0x00001330


	//   ....[9]....
        /*007c*/ 	.word	0x00001340


	//----- nvinfo : EIATTR_VRC_CTA_INIT_COUNT
	.align		4
.L_2957:
        /*0080*/ 	.byte	0x02, 0x4a
	.zero		1
	.zero		1


	//----- nvinfo : EIATTR_EXIT_INSTR_OFFSETS
	.align		4
        /*0084*/ 	.byte	0x04, 0x1c
        /*0086*/ 	.short	(.L_2959 - .L_2958)


	//   ....[0]....
.L_2958:
        /*0088*/ 	.word	0x00007500


	//----- nvinfo : EIATTR_MAX_THREADS
	.align		4
.L_2959:
        /*008c*/ 	.byte	0x04, 0x05
        /*008e*/ 	.short	(.L_2961 - .L_2960)
.L_2960:
        /*0090*/ 	.word	0x00000080
        /*0094*/ 	.word	0x00000001
        /*0098*/ 	.word	0x00000001


	//----- nvinfo : EIATTR_CRS_STACK_SIZE
	.align		4
.L_2961:
        /*009c*/ 	.byte	0x04, 0x1e
        /*009e*/ 	.short	(.L_2963 - .L_2962)
.L_2962:
        /*00a0*/ 	.word	0x00000000


	//----- nvinfo : EIATTR_CBANK_PARAM_SIZE
	.align		4
.L_2963:
        /*00a4*/ 	.byte	0x03, 0x19
        /*00a6*/ 	.short	0x0128


	//----- nvinfo : EIATTR_PARAM_CBANK
	.align		4
        /*00a8*/ 	.byte	0x04, 0x0a
        /*00aa*/ 	.short	(.L_2965 - .L_2964)
	.align		4
.L_2964:
        /*00ac*/ 	.word	index@(.nv.constant0._ZN10layer_norm13ln_bwd_kernelINS_13Kernel_traitsIf13__nv_bfloat16fS2_fjLj2048ELj1ELj1ELj4ELj16ENS_18Kernel_traits_baseILj2048EfS2_fS2_fjLj128EEEEELb1ELb1ELb1ELb1EEEvNS_9BwdParamsE)
        /*00b0*/ 	.short	0x0380
        /*00b2*/ 	.short	0x0128


	//----- nvinfo : EIATTR_SW_WAR
	.align		4
.L_2965:
        /*00b4*/ 	.byte	0x04, 0x36
        /*00b6*/ 	.short	(.L_2967 - .L_2966)
.L_2966:
        /*00b8*/ 	.word	0x00000008
.L_2967:


//--------------------- .nv.info._ZN10layer_norm13ln_bwd_kernelINS_13Kernel_traitsIf6__halfS2_S2_fjLj2048ELj1ELj1ELj4ELj16ENS_18Kernel_traits_baseILj2048EfS2_S2_S2_fjLj128EEEEELb0ELb0ELb0ELb0EEEvNS_9BwdParamsE --------------------------
	.section	.nv.info._ZN10layer_norm13ln_bwd_kernelINS_13Kernel_traitsIf6__halfS2_S2_fjLj2048ELj1ELj1ELj4ELj16ENS_18Kernel_traits_baseILj2048EfS2_S2_S2_fjLj128EEEEELb0ELb0ELb0ELb0EEEvNS_9BwdParamsE,"",@"SHT_CUDA_INFO"
	.sectionflags	@""
	.align	4


	//----- nvinfo : EIATTR_CUDA_API_VERSION
	.align		4
        /*0000*/ 	.byte	0x04, 0x37
        /*0002*/ 	.short	(.L_2969 - .L_2968)
.L_2968:
        /*0004*/ 	.word	0x00000082


	//----- nvinfo : EIATTR_KPARAM_INFO
	.align		4
.L_2969:
        /*0008*/ 	.byte	0x04, 0x17
        /*000a*/ 	.short	(.L_2971 - .L_2970)
.L_2970:
        /*000c*/ 	.word	0x00000000
        /*0010*/ 	.short	0x0000
        /*0012*/ 	.short	0x0000
        /*0014*/ 	.byte	0x00, 0xf0, 0xa1, 0x04


	//----- nvinfo : EIATTR_SPARSE_MMA_MASK
	.align		4
.L_2971:
        /*0018*/ 	.byte	0x03, 0x50
        /*001a*/ 	.short	0x0000


	//----- nvinfo : EIATTR_MAXREG_COUNT
	.align		4
        /*001c*/ 	.byte	0x03, 0x1b
        /*001e*/ 	.short	0x00ff


	//----- nvinfo : EIATTR_NUM_BARRIERS
	.align		4
        /*0020*/ 	.byte	0x02, 0x4c
        /*0022*/ 	.byte	0x01
	.zero		1


	//----- nvinfo : EIATTR_MERCURY_ISA_VERSION
	.align		4
        /*0024*/ 	.byte	0x03, 0x5f
        /*0026*/ 	.short	0x0101


	//----- nvinfo : EIATTR_COOP_GROUP_MASK_REGIDS
	.align		4
        /*0028*/ 	.byte	0x04, 0x29
        /*002a*/ 	.short	(.L_2973 - .L_2972)


	//   ....[0]....
.L_2972:
        /*002c*/ 	.word	0xffffffff


	//   ....[1]....
        /*0030*/ 	.word	0xffffffff


	//   ....[2]....
        /*0034*/ 	.word	0xffffffff


	//   ....[3]....
        /*0038*/ 	.word	0xffffffff


	//   ....[4]....
        /*003c*/ 	.word	0xffffffff


	//   ....[5]....
        /*0040*/ 	.word	0xffffffff


	//   ....[6]....
        /*0044*/ 	.word	0xffffffff


	//   ....[7]....
        /*0048*/ 	.word	0xffffffff


	//   ....[8]....
        /*004c*/ 	.word	0xffffffff


	//   ....[9]....
        /*0050*/ 	.word	0xffffffff


	//----- nvinfo : EIATTR_COOP_GROUP_INSTR_OFFSETS
	.align		4
.L_2973:
        /*0054*/ 	.byte	0x04, 0x28
        /*0056*/ 	.short	(.L_2975 - .L_2974)


	//   ....[0]....
.L_2974:
        /*0058*/ 	.word	0x000010f0


	//   ....[1]....
        /*005c*/ 	.word	0x00001120


	//   ....[2]....
        /*0060*/ 	.word	0x00001150


	//   ....[3]....
        /*0064*/ 	.word	0x00001160


	//   ....[4]....
        /*0068*/ 	.word	0x00001190


	//   ....[5]....
        /*006c*/ 	.word	0x000011a0


	//   ....[6]....
        /*0070*/ 	.word	0x000011d0


	//   ....[7]....
        /*0074*/ 	.word	0x000011e0


	//   ....[8]....
        /*0078*/ 	.word	0x00001210


	//   ....[9]....
        /*007c*/ 	.word	0x00001220


	//----- nvinfo : EIATTR_VRC_CTA_INIT_COUNT
	.align		4
.L_2975:
        /*0080*/ 	.byte	0x02, 0x4a
	.zero		1
	.zero		1


	//----- nvinfo : EIATTR_EXIT_INSTR_OFFSETS
	.align		4
        /*0084*/ 	.byte	0x04, 0x1c
        /*0086*/ 	.short	(.L_2977 - .L_2976)


	//   ....[0]....
.L_2976:
        /*0088*/ 	.word	0x00002e60


	//   ....[1]....
        /*008c*/ 	.word	0x00002f00


	//----- nvinfo : EIATTR_MAX_THREADS
	.align		4
.L_2977:
        /*0090*/ 	.byte	0x04, 0x05
        /*0092*/ 	.short	(.L_2979 - .L_2978)
.L_2978:
        /*0094*/ 	.word	0x00000080
        /*0098*/ 	.word	0x00000001
        /*009c*/ 	.word	0x00000001


	//----- nvinfo : EIATTR_CRS_STACK_SIZE
	.align		4
.L_2979:
        /*00a0*/ 	.byte	0x04, 0x1e
        /*00a2*/ 	.short	(.L_2981 - .L_2980)
.L_2980:
        /*00a4*/ 	.word	0x00000000


	//----- nvinfo : EIATTR_CBANK_PARAM_SIZE
	.align		4
.L_2981:
        /*00a8*/ 	.byte	0x03, 0x19
        /*00aa*/ 	.short	0x0128


	//----- nvinfo : EIATTR_PARAM_CBANK
	.align		4
        /*00ac*/ 	.byte	0x04, 0x0a
        /*00ae*/ 	.short	(.L_2983 - .L_2982)
	.align		4
.L_2982:
        /*00b0*/ 	.word	index@(.nv.constant0._ZN10layer_norm13ln_bwd_kernelINS_13Kernel_traitsIf6__halfS2_S2_fjLj2048ELj1ELj1ELj4ELj16ENS_18Kernel_traits_baseILj2048EfS2_S2_S2_fjLj128EEEEELb0ELb0ELb0ELb0EEEvNS_9BwdParamsE)
        /*00b4*/ 	.short	0x0380
        /*00b6*/ 	.short	0x0128


	//----- nvinfo : EIATTR_SW_WAR
	.align		4
.L_2983:
        /*00b8*/ 	.byte	0x04, 0x36
        /*00ba*/ 	.short	(.L_2985 - .L_2984)
.L_2984:
        /*00bc*/ 	.word	0x00000008
.L_2985:


//--------------------- .nv.info._ZN10layer_norm13ln_bwd_kernelINS_13Kernel_traitsIf6__halfS2_S2_fjLj2048ELj1ELj1ELj4ELj16ENS_18Kernel_traits_baseILj2048EfS2_S2_S2_fjLj128EEEEELb0ELb0ELb0ELb1EEEvNS_9BwdParamsE --------------------------
	.section	.nv.info._ZN10layer_norm13ln_bwd_kernelINS_13Kernel_traitsIf6__halfS2_S2_fjLj2048ELj1ELj1ELj4ELj16ENS_18Kernel_traits_baseILj2048EfS2_S2_S2_fjLj128EEEEELb0ELb0ELb0ELb1EEEvNS_9BwdParamsE,"",@"SHT_CUDA_INFO"
	.sectionflags	@""
	.align	4


	//----- nvinfo : EIATTR_CUDA_API_VERSION
	.align		4
        /*0000*/ 	.byte	0x04, 0x37
        /*0002*/ 	.short	(.L_2987 - .L_2986)
.L_2986:
        /*0004*/ 	.word	0x00000082


	//----- nvinfo : EIATTR_KPARAM_INFO
	.align		4
.L_2987:
        /*0008*/ 	.byte	0x04, 0x17
        /*000a*/ 	.short	(.L_2989 - .L_2988)
.L_2988:
        /*000c*/ 	.word	0x00000000
        /*0010*/ 	.short	0x0000
        /*0012*/ 	.short	0x0000
        /*0014*/ 	.byte	0x00, 0xf0, 0xa1, 0x04


	//----- nvinfo : EIATTR_SPARSE_MMA_MASK
	.align		4
.L_2989:
        /*0018*/ 	.byte	0x03, 0x50
        /*001a*/ 	.short	0x0000


	//----- nvinfo : EIATTR_MAXREG_COUNT
	.align		4
        /*001c*/ 	.byte	0x03, 0x1b
        /*001e*/ 	.short	0x00ff


	//----- nvinfo : EIATTR_NUM_BARRIERS
	.align		4
        /*0020*/ 	.byte	0x02, 0x4c
        /*0022*/ 	.byte	0x01
	.zero		1


	//----- nvinfo : EIATTR_MERCURY_ISA_VERSION
	.align		4
        /*0024*/ 	.byte	0x03, 0x5f
        /*0026*/ 	.short	0x0101


	//----- nvinfo : EIATTR_COOP_GROUP_MASK_REGIDS
	.align		4
        /*0028*/ 	.byte	0x04, 0x29
        /*002a*/ 	.short	(.L_2991 - .L_2990)


	//   ....[0]....
.L_2990:
        /*002c*/ 	.word	0xffffffff


	//   ....[1]....
        /*0030*/ 	.word	0xffffffff


	//   ....[2]....
        /*0034*/ 	.word	0xffffffff


	//   ....[3]....
        /*0038*/ 	.word	0xffffffff


	//   ....[4]....
        /*003c*/ 	.word	0xffffffff


	//   ....[5]....
        /*0040*/ 	.word	0xffffffff


	//   ....[6]....
        /*0044*/ 	.word	0xffffffff


	//   ....[7]....
        /*0048*/ 	.word	0xffffffff


	//   ....[8]....
        /*004c*/ 	.word	0xffffffff


	//   ....[9]....
        /*0050*/ 	.word	0xffffffff


	//----- nvinfo : EIATTR_COOP_GROUP_INSTR_OFFSETS
	.align		4
.L_2991:
        /*0054*/ 	.byte	0x04, 0x28
        /*0056*/ 	.short	(.L_2993 - .L_2992)


	//   ....[0]....
.L_2992:
        /*0058*/ 	.word	0x00000d20


	//   ....[1]....
        /*005c*/ 	.word	0x00000d30


	//   ....[2]....
        /*0060*/ 	.word	0x00000d60


	//   ....[3]....
        /*0064*/ 	.word	0x00000d70


	//   ....[4]....
        /*0068*/ 	.word	0x00000da0


	//   ....[5]....
        /*006c*/ 	.word	0x00000db0


	//   ....[6]....
        /*0070*/ 	.word	0x00000de0


	//   ....[7]....
        /*0074*/ 	.word	0x00000df0


	//   ....[8]....
        /*0078*/ 	.word	0x00000e40


	//   ....[9]....
        /*007c*/ 	.word	0x00000e50


	//----- nvinfo : EIATTR_VRC_CTA_INIT_COUNT
	.align		4
.L_2993:
        /*0080*/ 	.byte	0x02, 0x4a
	.zero		1
	.zero		1


	//----- nvinfo : EIATTR_EXIT_INSTR_OFFSETS
	.align		4
        /*0084*/ 	.byte	0x04, 0x1c
        /*0086*/ 	.short	(.L_2995 - .L_2994)


	//   ....[0]....
.L_2994:
        /*0088*/ 	.word	0x00002d90


	//----- nvinfo : EIATTR_MAX_THREADS
	.align		4
.L_2995:
        /*008c*/ 	.byte	0x04, 0x05
        /*008e*/ 	.short	(.L_2997 - .L_2996)
.L_2996:
        /*0090*/ 	.word	0x00000080
        /*0094*/ 	.word	0x00000001
        /*0098*/ 	.word	0x00000001


	//----- nvinfo : EIATTR_CRS_STACK_SIZE
	.align		4
.L_2997:
        /*009c*/ 	.byte	0x04, 0x1e
        /*009e*/ 	.short	(.L_2999 - .L_2998)
.L_2998:
        /*00a0*/ 	.word	0x00000000


	//----- nvinfo : EIATTR_CBANK_PARAM_SIZE
	.align		4
.L_2999:
        /*00a4*/ 	.byte	0x03, 0x19
        /*00a6*/ 	.short	0x0128


	//----- nvinfo : EIATTR_PARAM_CBANK
	.align		4
        /*00a8*/ 	.byte	0x04, 0x0a
        /*00aa*/ 	.short	(.L_3001 - .L_3000)
	.align		4
.L_3000:
        /*00ac*/ 	.word	index@(.nv.constant0._ZN10layer_norm13ln_bwd_kernelINS_13Kernel_traitsIf6__halfS2_S2_fjLj2048ELj1ELj1ELj4ELj16ENS_18Kernel_traits_baseILj2048EfS2_S2_S2_fjLj128EEEEELb0ELb0ELb0ELb1EEEvNS_9BwdParamsE)
        /*00b0*/ 	.short	0x0380
        /*00b2*/ 	.short	0x0128


	//----- nvinfo : EIATTR_SW_WAR
	.align		4
.L_3001:
        /*00b4*/ 	.byte	0x04, 0x36
        /*00b6*/ 	.short	(.L_3003 - .L_3002)
.L_3002:
        /*00b8*/ 	.word	0x00000008
.L_3003:


//--------------------- .nv.info._ZN10layer_norm13ln_bwd_kernelINS_13Kernel_traitsIf6__halfS2_S2_fjLj2048ELj1ELj1ELj4ELj16ENS_18Kernel_traits_baseILj2048EfS2_S2_S2_fjLj128EEEEELb0ELb0ELb1ELb0EEEvNS_9BwdParamsE --------------------------
	.section	.nv.info._ZN10layer_norm13ln_bwd_kernelINS_13Kernel_traitsIf6__halfS2_S2_fjLj2048ELj1ELj1ELj4ELj16ENS_18Kernel_traits_baseILj2048EfS2_S2_S2_fjLj128EEEEELb0ELb0ELb1ELb0EEEvNS_9BwdParamsE,"",@"SHT_CUDA_INFO"
	.sectionflags	@""
	.align	4


	//----- nvinfo : EIATTR_CUDA_API_VERSION
	.align		4
        /*0000*/ 	.byte	0x04, 0x37
        /*0002*/ 	.short	(.L_3005 - .L_3004)
.L_3004:
        /*0004*/ 	.word	0x00000082


	//----- nvinfo : EIATTR_KPARAM_INFO
	.align		4
.L_3005:
        /*0008*/ 	.byte	0x04, 0x17
        /*000a*/ 	.short	(.L_3007 - .L_3006)
.L_3006:
        /*000c*/ 	.word	0x00000000
        /*0010*/ 	.short	0x0000
        /*0012*/ 	.short	0x0000
        /*0014*/ 	.byte	0x00, 0xf0, 0xa1, 0x04


	//----- nvinfo : EIATTR_SPARSE_MMA_MASK
	.align		4
.L_3007:
        /*0018*/ 	.byte	0x03, 0x50
        /*001a*/ 	.short	0x0000


	//----- nvinfo : EIATTR_MAXREG_COUNT
	.align		4
        /*001c*/ 	.byte	0x03, 0x1b
        /*001e*/ 	.short	0x00ff


	//----- nvinfo : EIATTR_NUM_BARRIERS
	.align		4
        /*0020*/ 	.byte	0x02, 0x4c
        /*0022*/ 	.byte	0x01
	.zero		1


	//----- nvinfo : EIATTR_MERCURY_ISA_VERSION
	.align		4
        /*0024*/ 	.byte	0x03, 0x5f
        /*0026*/ 	.short	0x0101


	//----- nvinfo : EIATTR_COOP_GROUP_MASK_REGIDS
	.align		4
        /*0028*/ 	.byte	0x04, 0x29
        /*002a*/ 	.short	(.L_3009 - .L_3008)


	//   ....[0]....
.L_3008:
        /*002c*/ 	.word	0xffffffff


	//   ....[1]....
        /*0030*/ 	.word	0xffffffff


	//   ....[2]....
        /*0034*/ 	.word	0xffffffff


	//   ....[3]....
        /*0038*/ 	.word	0xffffffff


	//   ....[4]....
        /*003c*/ 	.word	0xffffffff


	//   ....[5]....
        /*0040*/ 	.word	0xffffffff


	//   ....[6]....
        /*0044*/ 	.word	0xffffffff


	//   ....[7]....
        /*0048*/ 	.word	0xffffffff


	//   ....[8]....
        /*004c*/ 	.word	0xffffffff


	//   ....[9]....
        /*0050*/ 	.word	0xffffffff


	//----- nvinfo : EIATTR_COOP_GROUP_INSTR_OFFSETS
	.align		4
.L_3009:
        /*0054*/ 	.byte	0x04, 0x28
        /*0056*/ 	.short	(.L_3011 - .L_3010)


	//   ....[0]....
.L_3010:
        /*0058*/ 	.word	0x00001240


	//   ....[1]....
        /*005c*/ 	.word	0x00001260


	//   ....[2]....
        /*0060*/ 	.word	0x000012a0


	//   ....[3]....
        /*0064*/ 	.word	0x000012b0


	//   ....[4]....
        /*0068*/ 	.word	0x000012f0


	//   ....[5]....
        /*006c*/ 	.word	0x00001300


	//   ....[6]....
        /*0070*/ 	.word	0x00001330


	//   ....[7]....
        /*0074*/ 	.word	0x00001340


	//   ....[8]....
        /*0078*/ 	.word	0x00001370


	//   ....[9]....
        /*007c*/ 	.word	0x00001380


	//----- nvinfo : EIATTR_VRC_CTA_INIT_COUNT
	.align		4
.L_3011:
        /*0080*/ 	.byte	0x02, 0x4a
	.zero		1
	.zero		1


	//----- nvinfo : EIATTR_EXIT_INSTR_OFFSETS
	.align		4
        /*0084*/ 	.byte	0x04, 0x1c
        /*0086*/ 	.short	(.L_3013 - .L_3012)


	//   ....[0]....
.L_3012:
        /*0088*/ 	.word	0x00003d00


	//   ....[1]....
        /*008c*/ 	.word	0x00003da0


	//----- nvinfo : EIATTR_MAX_THREADS
	.align		4
.L_3013:
        /*0090*/ 	.byte	0x04, 0x05
        /*0092*/ 	.short	(.L_3015 - .L_3014)
.L_3014:
        /*0094*/ 	.word	0x00000080
        /*0098*/ 	.word	0x00000001
        /*009c*/ 	.word	0x00000001


	//----- nvinfo : EIATTR_CRS_STACK_SIZE
	.align		4
.L_3015:
        /*00a0*/ 	.byte	0x04, 0x1e
        /*00a2*/ 	.short	(.L_3017 - .L_3016)
.L_3016:
        /*00a4*/ 	.word	0x00000000


	//----- nvinfo : EIATTR_CBANK_PARAM_SIZE
	.align		4
.L_3017:
        /*00a8*/ 	.byte	0x03, 0x19
        /*00aa*/ 	.short	0x0128


	//----- nvinfo : EIATTR_PARAM_CBANK
	.align		4
        /*00ac*/ 	.byte	0x04, 0x0a
        /*00ae*/ 	.short	(.L_3019 - .L_3018)
	.align		4
.L_3018:
        /*00b0*/ 	.word	index@(.nv.constant0._ZN10layer_norm13ln_bwd_kernelINS_13Kernel_traitsIf6__halfS2_S2_fjLj2048ELj1ELj1ELj4ELj16ENS_18Kernel_traits_baseILj2048EfS2_S2_S2_fjLj128EEEEELb0ELb0ELb1ELb0EEEvNS_9BwdParamsE)
        /*00b4*/ 	.short	0x0380
        /*00b6*/ 	.short	0x0128


	//----- nvinfo : EIATTR_SW_WAR
	.align		4
.L_3019:
        /*00b8*/ 	.byte	0x04, 0x36
        /*00ba*/ 	.short	(.L_3021 - .L_3020)
.L_3020:
        /*00bc*/ 	.word	0x00000008
.L_3021:


//--------------------- .nv.info._ZN10layer_norm13ln_bwd_kernelINS_13Kernel_traitsIf6__halfS2_S2_fjLj2048ELj1ELj1ELj4ELj16ENS_18Kernel_traits_baseILj2048EfS2_S2_S2_fjLj128EEEEELb0ELb0ELb1ELb1EEEvNS_9BwdParamsE --------------------------
	.section	.nv.info._ZN10layer_norm13ln_bwd_kernelINS_13Kernel_traitsIf6__halfS2_S2_fjLj2048ELj1ELj1ELj4ELj16ENS_18Kernel_traits_baseILj2048EfS2_S2_S2_fjLj128EEEEELb0ELb0ELb1ELb1EEEvNS_9BwdParamsE,"",@"SHT_CUDA_INFO"
	.sectionflags	@""
	.align	4


	//----- nvinfo : EIATTR_CUDA_API_VERSION
	.align		4
        /*0000*/ 	.byte	0x04, 0x37
        /*0002*/ 	.short	(.L_3023 - .L_3022)
.L_3022:
        /*0004*/ 	.word	0x00000082


	//----- nvinfo : EIATTR_KPARAM_INFO
	.align		4
.L_3023:
        /*0008*/ 	.byte	0x04, 0x17
        /*000a*/ 	.short	(.L_3025 - .L_3024)
.L_3024:
        /*000c*/ 	.word	0x00000000
        /*0010*/ 	.short	0x0000
        /*0012*/ 	.short	0x0000
        /*0014*/ 	.byte	0x00, 0xf0, 0xa1, 0x04


	//----- nvinfo : EIATTR_SPARSE_MMA_MASK
	.align		4
.L_3025:
        /*0018*/ 	.byte	0x03, 0x50
        /*001a*/ 	.short	0x0000


	//----- nvinfo : EIATTR_MAXREG_COUNT
	.align		4
        /*001c*/ 	.byte	0x03, 0x1b
        /*001e*/ 	.short	0x00ff


	//----- nvinfo : EIATTR_NUM_BARRIERS
	.align		4
        /*0020*/ 	.byte	0x02, 0x4c
        /*0022*/ 	.byte	0x01
	.zero		1


	//----- nvinfo : EIATTR_MERCURY_ISA_VERSION
	.align		4
        /*0024*/ 	.byte	0x03, 0x5f
        /*0026*/ 	.short	0x0101


	//----- nvinfo : EIATTR_COOP_GROUP_MASK_REGIDS
	.align		4
        /*0028*/ 	.byte	0x04, 0x29
        /*002a*/ 	.short	(.L_3027 - .L_3026)


	//   ....[0]....
.L_3026:
        /*002c*/ 	.word	0xffffffff


	//   ....[1]....
        /*0030*/ 	.word	0xffffffff


	//   ....[2]....
        /*0034*/ 	.word	0xffffffff


	//   ....[3]....
        /*0038*/ 	.word	0xffffffff


	//   ....[4]....
        /*003c*/ 	.word	0xffffffff


	//   ....[5]....
        /*0040*/ 	.word	0xffffffff


	//   ....[6]....
        /*0044*/ 	.word	0xffffffff


	//   ....[7]....
        /*0048*/ 	.word	0xffffffff


	//   ....[8]....
        /*004c*/ 	.word	0xffffffff


	//   ....[9]....
        /*0050*/ 	.word	0xffffffff


	//----- nvinfo : EIATTR_COOP_GROUP_INSTR_OFFSETS
	.align		4
.L_3027:
        /*0054*/ 	.byte	0x04, 0x28
        /*0056*/ 	.short	(.L_3029 - .L_3028)


	//   ....[0]....
.L_3028:
        /*0058*/ 	.word	0x00000f50


	//   ....[1]....
        /*005c*/ 	.word	0x00000f70


	//   ....[2]....
        /*0060*/ 	.word	0x00000fa0


	//   ....[3]....
        /*0064*/ 	.word	0x00000fb0


	//   ....[4]....
        /*0068*/ 	.word	0x00000fe0


	//   ....[5]....
        /*006c*/ 	.word	0x00000ff0


	//   ....[6]....
        /*0070*/ 	.word	0x00001020


	//   ....[7]....
        /*0074*/ 	.word	0x00001030


	//   ....[8]....
        /*0078*/ 	.word	0x00001070


	//   ....[9]....
        /*007c*/ 	.word	0x00001080


	//----- nvinfo : EIATTR_VRC_CTA_INIT_COUNT
	.align		4
.L_3029:
        /*0080*/ 	.byte	0x02, 0x4a
	.zero		1
	.zero		1


	//----- nvinfo : EIATTR_EXIT_INSTR_OFFSETS
	.align		4
        /*0084*/ 	.byte	0x04, 0x1c
        /*0086*/ 	.short	(.L_3031 - .L_3030)


	//   ....[0]....
.L_3030:
        /*0088*/ 	.word	0x00003990


	//----- nvinfo : EIATTR_MAX_THREADS
	.align		4
.L_3031:
        /*008c*/ 	.byte	0x04, 0x05
        /*008e*/ 	.short	(.L_3033 - .L_3032)
.L_3032:
        /*0090*/ 	.word	0x00000080
        /*0094*/ 	.word	0x00000001
        /*0098*/ 	.word	0x00000001


	//----- nvinfo : EIATTR_CRS_STACK_SIZE
	.align		4
.L_3033:
        /*009c*/ 	.byte	0x04, 0x1e
        /*009e*/ 	.short	(.L_3035 - .L_3034)
.L_3034:
        /*00a0*/ 	.word	0x00000000


	//----- nvinfo : EIATTR_CBANK_PARAM_SIZE
	.align		4
.L_3035:
        /*00a4*/ 	.byte	0x03, 0x19
        /*00a6*/ 	.short	0x0128


	//----- nvinfo : EIATTR_PARAM_CBANK
	.align		4
        /*00a8*/ 	.byte	0x04, 0x0a
        /*00aa*/ 	.short	(.L_3037 - .L_3036)
	.align		4
.L_3036:
        /*00ac*/ 	.word	index@(.nv.constant0._ZN10layer_norm13ln_bwd_kernelINS_13Kernel_traitsIf6__halfS2_S2_fjLj2048ELj1ELj1ELj4ELj16ENS_18Kernel_traits_baseILj2048EfS2_S2_S2_fjLj128EEEEELb0ELb0ELb1ELb1EEEvNS_9BwdParamsE)
        /*00b0*/ 	.short	0x0380
        /*00b2*/ 	.short	0x0128


	//----- nvinfo : EIATTR_SW_WAR
	.align		4
.L_3037:
        /*00b4*/ 	.byte	0x04, 0x36
        /*00b6*/ 	.short	(.L_3039 - .L_3038)
.L_3038:
        /*00b8*/ 	.word	0x00000008
.L_3039:


//--------------------- .nv.info._ZN10layer_norm13ln_bwd_kernelINS_13Kernel_traitsIf6__halfS2_S2_fjLj2048ELj1ELj1ELj4ELj16ENS_18Kernel_traits_baseILj2048EfS2_S2_S2_fjLj128EEEEELb0ELb1ELb0ELb0EEEvNS_9BwdParamsE --------------------------
	.section	.nv.info._ZN10layer_norm13ln_bwd_kernelINS_13Kernel_traitsIf6__halfS2_S2_fjLj2048ELj1ELj1ELj4ELj16ENS_18Kernel_traits_baseILj2048EfS2_S2_S2_fjLj128EEEEELb0ELb1ELb0ELb0EEEvNS_9BwdParamsE,"",@"SHT_CUDA_INFO"
	.sectionflags	@""
	.align	4


	//----- nvinfo : EIATTR_CUDA_API_VERSION
	.align		4
        /*0000*/ 	.byte	0x04, 0x37
        /*0002*/ 	.short	(.L_3041 - .L_3040)
.L_3040:
        /*0004*/ 	.word	0x00000082


	//----- nvinfo : EIATTR_KPARAM_INFO
	.align		4
.L_3041:
        /*0008*/ 	.byte	0x04, 0x17
        /*000a*/ 	.short	(.L_3043 - .L_3042)
.L_3042:
        /*000c*/ 	.word	0x00000000
        /*0010*/ 	.short	0x0000
        /*0012*/ 	.short	0x0000
        /*0014*/ 	.byte	0x00, 0xf0, 0xa1, 0x04


	//----- nvinfo : EIATTR_SPARSE_MMA_MASK
	.align		4
.L_3043:
        /*0018*/ 	.byte	0x03, 0x50
        /*001a*/ 	.short	0x0000


	//----- nvinfo : EIATTR_MAXREG_COUNT
	.align		4
        /*001c*/ 	.byte	0x03, 0x1b
        /*001e*/ 	.short	0x00ff


	//----- nvinfo : EIATTR_NUM_BARRIERS
	.align		4
        /*0020*/ 	.byte	0x02, 0x4c
        /*0022*/ 	.byte	0x01
	.zero		1


	//----- nvinfo : EIATTR_MERCURY_ISA_VERSION
	.align		4
        /*0024*/ 	.byte	0x03, 0x5f
        /*0026*/ 	.short	0x0101


	//----- nvinfo : EIATTR_COOP_GROUP_MASK_REGIDS
	.align		4
        /*0028*/ 	.byte	0x04, 0x29
        /*002a*/ 	.short	(.L_3045 - .L_3044)


	//   ....[0]....
.L_3044:
        /*002c*/ 	.word	0xffffffff


	//   ....[1]....
        /*0030*/ 	.word	0xffffffff


	//   ....[2]....
        /*0034*/ 	.word	0xffffffff


	//   ....[3]....
        /*0038*/ 	.word	0xffffffff


	//   ....[4]....
        /*003c*/ 	.word	0xffffffff


	//   ....[5]....
        /*0040*/ 	.word	0xffffffff


	//   ....[6]....
        /*0044*/ 	.word	0xffffffff


	//   ....[7]....
        /*0048*/ 	.word	0xffffffff


	//   ....[8]....
        /*004c*/ 	.word	0xffffffff


	//   ....[9]....
        /*0050*/ 	.word	0xffffffff


	//----- nvinfo : EIATTR_COOP_GROUP_INSTR_OFFSETS
	.align		4
.L_3045:
        /*0054*/ 	.byte	0x04, 0x28
        /*0056*/ 	.short	(.L_3047 - .L_3046)


	//   ....[0]....
.L_3046:
        /*0058*/ 	.word	0x000011b0


	//   ....[1]....
        /*005c*/ 	.word	0x000011e0


	//   ....[2]....
        /*0060*/ 	.word	0x00001210


	//   ....[3]....
        /*0064*/ 	.word	0x00001220


	//   ....[4]....
        /*0068*/ 	.word	0x00001250


	//   ....[5]....
        /*006c*/ 	.word	0x00001260


	//   ....[6]....
        /*0070*/ 	.word	0x00001290


	//   ....[7]....
        /*0074*/ 	.word	0x000012a0


	//   ....[8]....
        /*0078*/ 	.word	0x000012d0


	//   ....[9]....
        /*007c*/ 	.word	0x000012e0


	//----- nvinfo : EIATTR_VRC_CTA_INIT_COUNT
	.align		4
.L_3047:
        /*0080*/ 	.byte	0x02, 0x4a
	.zero		1
	.zero		1


	//----- nvinfo : EIATTR_EXIT_INSTR_OFFSETS
	.align		4
        /*0084*/ 	.byte	0x04, 0x1c
        /*0086*/ 	.short	(.L_3049 - .L_3048)


	//   ....[0]....
.L_3048:
        /*0088*/ 	.word	0x00003cc0


	//   ....[1]....
        /*008c*/ 	.word	0x00003d90


	//----- nvinfo : EIATTR_MAX_THREADS
	.align		4
.L_3049:
        /*0090*/ 	.byte	0x04, 0x05
        /*0092*/ 	.short	(.L_3051 - .L_3050)
.L_3050:
        /*0094*/ 	.word	0x00000080
        /*0098*/ 	.word	0x00000001
        /*009c*/ 	.word	0x00000001


	//----- nvinfo : EIATTR_CRS_STACK_SIZE
	.align		4
.L_3051:
        /*00a0*/ 	.byte	0x04, 0x1e
        /*00a2*/ 	.short	(.L_3053 - .L_3052)
.L_3052:
        /*00a4*/ 	.word	0x00000000


	//----- nvinfo : EIATTR_CBANK_PARAM_SIZE
	.align		4
.L_3053:
        /*00a8*/ 	.byte	0x03, 0x19
        /*00aa*/ 	.short	0x0128


	//----- nvinfo : EIATTR_PARAM_CBANK
	.align		4
        /*00ac*/ 	.byte	0x04, 0x0a
        /*00ae*/ 	.short	(.L_3055 - .L_3054)
	.align		4
.L_3054:
        /*00b0*/ 	.word	index@(.nv.constant0._ZN10layer_norm13ln_bwd_kernelINS_13Kernel_traitsIf6__halfS2_S2_fjLj2048ELj1ELj1ELj4ELj16ENS_18Kernel_traits_baseILj2048EfS2_S2_S2_fjLj128EEEEELb0ELb1ELb0ELb0EEEvNS_9BwdParamsE)
        /*00b4*/ 	.short	0x0380
        /*00b6*/ 	.short	0x0128


	//----- nvinfo : EIATTR_SW_WAR
	.align		4
.L_3055:
        /*00b8*/ 	.byte	0x04, 0x36
        /*00ba*/ 	.short	(.L_3057 - .L_3056)
.L_3056:
        /*00bc*/ 	.word	0x00000008
.L_3057:


//--------------------- .nv.info._ZN10layer_norm13ln_bwd_kernelINS_13Kernel_traitsIf6__halfS2_S2_fjLj2048ELj1ELj1ELj4ELj16ENS_18Kernel_traits_baseILj2048EfS2_S2_S2_fjLj128EEEEELb0ELb1ELb0ELb1EEEvNS_9BwdParamsE --------------------------
	.section	.nv.info._ZN10layer_norm13ln_bwd_kernelINS_13Kernel_traitsIf6__halfS2_S2_fjLj2048ELj1ELj1ELj4ELj16ENS_18Kernel_traits_baseILj2048EfS2_S2_S2_fjLj128EEEEELb0ELb1ELb0ELb1EEEvNS_9BwdParamsE,"",@"SHT_CUDA_INFO"
	.sectionflags	@""
	.align	4


	//----- nvinfo : EIATTR_CUDA_API_VERSION
	.align		4
        /*0000*/ 	.byte	0x04, 0x37
        /*0002*/ 	.short	(.L_3059 - .L_3058)
.L_3058:
        /*0004*/ 	.word	0x00000082


	//----- nvinfo : EIATTR_KPARAM_INFO
	.align		4
.L_3059:
        /*0008*/ 	.byte	0x04, 0x17
        /*000a*/ 	.short	(.L_3061 - .L_3060)
.L_3060:
        /*000c*/ 	.word	0x00000000
        /*0010*/ 	.short	0x0000
        /*0012*/ 	.short	0x0000
        /*0014*/ 	.byte	0x00, 0xf0, 0xa1, 0x04


	//----- nvinfo : EIATTR_SPARSE_MMA_MASK
	.align		4
.L_3061:
        /*0018*/ 	.byte	0x03, 0x50
        /*001a*/ 	.short	0x0000


	//----- nvinfo : EIATTR_MAXREG_COUNT
	.align		4
        /*001c*/ 	.byte	0x03, 0x1b
        /*001e*/ 	.short	0x00ff


	//----- nvinfo : EIATTR_NUM_BARRIERS
	.align		4
        /*0020*/ 	.byte	0x02, 0x4c
        /*0022*/ 	.byte	0x01
	.zero		1


	//----- nvinfo : EIATTR_MERCURY_ISA_VERSION
	.align		4
        /*0024*/ 	.byte	0x03, 0x5f
        /*0026*/ 	.short	0x0101


	//----- nvinfo : EIATTR_COOP_GROUP_MASK_REGIDS
	.align		4
        /*0028*/ 	.byte	0x04, 0x29
        /*002a*/ 	.short	(.L_3063 - .L_3062)


	//   ....[0]....
.L_3062:
        /*002c*/ 	.word	0xffffffff


	//   ....[1]....
        /*0030*/ 	.word	0xffffffff


	//   ....[2]....
        /*0034*/ 	.word	0xffffffff


	//   ....[3]....
        /*0038*/ 	.word	0xffffffff


	//   ....[4]....
        /*003c*/ 	.word	0xffffffff


	//   ....[5]....
        /*0040*/ 	.word	0xffffffff


	//   ....[6]....
        /*0044*/ 	.word	0xffffffff


	//   ....[7]....
        /*0048*/ 	.word	0xffffffff


	//   ....[8]....
        /*004c*/ 	.word	0xffffffff


	//   ....[9]....
        /*0050*/ 	.word	0xffffffff


	//----- nvinfo : EIATTR_COOP_GROUP_INSTR_OFFSETS
	.align		4
.L_3063:
        /*0054*/ 	.byte	0x04, 0x28
        /*0056*/ 	.short	(.L_3065 - .L_3064)


	//   ....[0]....
.L_3064:
        /*0058*/ 	.word	0x00000e20


	//   ....[1]....
        /*005c*/ 	.word	0x00000e30


	//   ....[2]....
        /*0060*/ 	.word	0x00000e60


	//   ....[3]....
        /*0064*/ 	.word	0x00000e70


	//   ....[4]....
        /*0068*/ 	.word	0x00000ea0


	//   ....[5]....
        /*006c*/ 	.word	0x00000eb0


	//   ....[6]....
        /*0070*/ 	.word	0x00000ee0


	//   ....[7]....
        /*0074*/ 	.word	0x00000ef0


	//   ....[8]....
        /*0078*/ 	.word	0x00000f20


	//   ....[9]....
        /*007c*/ 	.word	0x00000f30


	//----- nvinfo : EIATTR_VRC_CTA_INIT_COUNT
	.align		4
.L_3065:
        /*0080*/ 	.byte	0x02, 0x4a
	.zero		1
	.zero		1


	//----- nvinfo : EIATTR_EXIT_INSTR_OFFSETS
	.align		4
        /*0084*/ 	.byte	0x04, 0x1c
        /*0086*/ 	.short	(.L_3067 - .L_3066)


	//   ....[0]....
.L_3066:
        /*0088*/ 	.word	0x00003d40


	//----- nvinfo : EIATTR_MAX_THREADS
	.align		4
.L_3067:
        /*008c*/ 	.byte	0x04, 0x05
        /*008e*/ 	.short	(.L_3069 - .L_3068)
.L_3068:
        /*0090*/ 	.word	0x00000080
        /*0094*/ 	.word	0x00000001
        /*0098*/ 	.word	0x00000001


	//----- nvinfo : EIATTR_CRS_STACK_SIZE
	.align		4
.L_3069:
        /*009c*/ 	.byte	0x04, 0x1e
        /*009e*/ 	.short	(.L_3071 - .L_3070)
.L_3070:
        /*00a0*/ 	.word	0x00000000


	//----- nvinfo : EIATTR_CBANK_PARAM_SIZE
	.align		4
.L_3071:
        /*00a4*/ 	.byte	0x03, 0x19
        /*00a6*/ 	.short	0x0128


	//----- nvinfo : EIATTR_PARAM_CBANK
	.align		4
        /*00a8*/ 	.byte	0x04, 0x0a
        /*00aa*/ 	.short	(.L_3073 - .L_3072)
	.align		4
.L_3072:
        /*00ac*/ 	.word	index@(.nv.constant0._ZN10layer_norm13ln_bwd_kernelINS_13Kernel_traitsIf6__halfS2_S2_fjLj2048ELj1ELj1ELj4ELj16ENS_18Kernel_traits_baseILj2048EfS2_S2_S2_fjLj128EEEEELb0ELb1ELb0ELb1EEEvNS_9BwdParamsE)
        /*00b0*/ 	.short	0x0380
        /*00b2*/ 	.short	0x0128


	//----- nvinfo : EIATTR_SW_WAR
	.align		4
.L_3073:
        /*00b4*/ 	.byte	0x04, 0x36
        /*00b6*/ 	.short	(.L_3075 - .L_3074)
.L_3074:
        /*00b8*/ 	.word	0x00000008
.L_3075:


//--------------------- .nv.info._ZN10layer_norm13ln_bwd_kernelINS_13Kernel_traitsIf6__halfS2_S2_fjLj2048ELj1ELj1ELj4ELj16ENS_18Kernel_traits_baseILj2048EfS2_S2_S2_fjLj128EEEEELb0ELb1ELb1ELb0EEEvNS_9BwdParamsE --------------------------
	.section	.nv.info._ZN10layer_norm13ln_bwd_kernelINS_13Kernel_traitsIf6__halfS2_S2_fjLj2048ELj1ELj1ELj4ELj16ENS_18Kernel_traits_baseILj2048EfS2_S2_S2_fjLj128EEEEELb0ELb1ELb1ELb0EEEvNS_9BwdParamsE,"",@"SHT_CUDA_INFO"
	.sectionflags	@""
	.align	4


	//----- nvinfo : EIATTR_CUDA_API_VERSION
	.align		4
        /*0000*/ 	.byte	0x04, 0x37
        /*0002*/ 	.short	(.L_3077 - .L_3076)
.L_3076:
        /*0004*/ 	.word	0x00000082


	//----- nvinfo : EIATTR_KPARAM_INFO
	.align		4
.L_3077:
        /*0008*/ 	.byte	0x04, 0x17
        /*000a*/ 	.short	(.L_3079 - .L_3078)
.L_3078:
        /*000c*/ 	.word	0x00000000
        /*0010*/ 	.short	0x0000
        /*0012*/ 	.short	0x0000
        /*0014*/ 	.byte	0x00, 0xf0, 0xa1, 0x04


	//----- nvinfo : EIATTR_SPARSE_MMA_MASK
	.align		4
.L_3079:
        /*0018*/ 	.byte	0x03, 0x50
        /*001a*/ 	.short	0x0000


	//----- nvinfo : EIATTR_MAXREG_COUNT
	.align		4
        /*001c*/ 	.byte	0x03, 0x1b
        /*001e*/ 	.short	0x00ff


	//----- nvinfo : EIATTR_NUM_BARRIERS
	.align		4
        /*0020*/ 	.byte	0x02, 0x4c
        /*0022*/ 	.byte	0x01
	.zero		1


	//----- nvinfo : EIATTR_MERCURY_ISA_VERSION
	.align		4
        /*0024*/ 	.byte	0x03, 0x5f
        /*0026*/ 	.short	0x0101


	//----- nvinfo : EIATTR_COOP_GROUP_MASK_REGIDS
	.align		4
        /*0028*/ 	.byte	0x04, 0x29
        /*002a*/ 	.short	(.L_3081 - .L_3080)


	//   ....[0]....
.L_3080:
        /*002c*/ 	.word	0xffffffff


	//   ....[1]....
        /*0030*/ 	.word	0xffffffff


	//   ....[2]....
        /*0034*/ 	.word	0xffffffff


	//   ....[3]....
        /*0038*/ 	.word	0xffffffff


	//   ....[4]....
        /*003c*/ 	.word	0xffffffff


	//   ....[5]....
        /*0040*/ 	.word	0xffffffff


	//   ....[6]....
        /*0044*/ 	.word	0xffffffff


	//   ....[7]....
        /*0048*/ 	.word	0xffffffff


	//   ....[8]....
        /*004c*/ 	.word	0xffffffff


	//   ....[9]....
        /*0050*/ 	.word	0xffffffff


	//----- nvinfo : EIATTR_COOP_GROUP_INSTR_OFFSETS
	.align		4
.L_3081:
        /*0054*/ 	.byte	0x04, 0x28
        /*0056*/ 	.short	(.L_3083 - .L_3082)


	//   ....[0]....
.L_3082:
        /*0058*/ 	.word	0x000013d0


	//   ....[1]....
        /*005c*/ 	.word	0x00001410


	//   ....[2]....
        /*0060*/ 	.word	0x00001480


	//   ....[3]....
        /*0064*/ 	.word	0x00001490


	//   ....[4]....
        /*0068*/ 	.word	0x000014e0


	//   ....[5]....
        /*006c*/ 	.word	0x00001500


	//   ....[6]....
        /*0070*/ 	.word	0x00001590


	//   ....[7]....
        /*0074*/ 	.word	0x000015a0


	//   ....[8]....
        /*0078*/ 	.word	0x000015f0


	//   ....[9]....
        /*007c*/ 	.word	0x00001600


	//----- nvinfo : EIATTR_VRC_CTA_INIT_COUNT
	.align		4
.L_3083:
        /*0080*/ 	.byte	0x02, 0x4a
	.zero		1
	.zero		1


	//----- nvinfo : EIATTR_EXIT_INSTR_OFFSETS
	.align		4
        /*0084*/ 	.byte	0x04, 0x1c
        /*0086*/ 	.short	(.L_3085 - .L_3084)


	//   ....[0]....
.L_3084:
        /*0088*/ 	.word	0x00004ac0


	//   ....[1]....
        /*008c*/ 	.word	0x00004b90


	//----- nvinfo : EIATTR_MAX_THREADS
	.align		4
.L_3085:
        /*0090*/ 	.byte	0x04, 0x05
        /*0092*/ 	.short	(.L_3087 - .L_3086)
.L_3086:
        /*0094*/ 	.word	0x00000080
        /*0098*/ 	.word	0x00000001
        /*009c*/ 	.word	0x00000001


	//----- nvinfo : EIATTR_CRS_STACK_SIZE
	.align		4
.L_3087:
        /*00a0*/ 	.byte	0x04, 0x1e
        /*00a2*/ 	.short	(.L_3089 - .L_3088)
.L_3088:
        /*00a4*/ 	.word	0x00000000


	//----- nvinfo : EIATTR_CBANK_PARAM_SIZE
	.align		4
.L_3089:
        /*00a8*/ 	.byte	0x03, 0x19
        /*00aa*/ 	.short	0x0128


	//----- nvinfo : EIATTR_PARAM_CBANK
	.align		4
        /*00ac*/ 	.byte	0x04, 0x0a
        /*00ae*/ 	.short	(.L_3091 - .L_3090)
	.align		4
.L_3090:
        /*00b0*/ 	.word	index@(.nv.constant0._ZN10layer_norm13ln_bwd_kernelINS_13Kernel_traitsIf6__halfS2_S2_fjLj2048ELj1ELj1ELj4ELj16ENS_18Kernel_traits_baseILj2048EfS2_S2_S2_fjLj128EEEEELb0ELb1ELb1ELb0EEEvNS_9BwdParamsE)
        /*00b4*/ 	.short	0x0380
        /*00b6*/ 	.short	0x0128


	//----- nvinfo : EIATTR_SW_WAR
	.align		4
.L_3091:
        /*00b8*/ 	.byte	0x04, 0x36
        /*00ba*/ 	.short	(.L_3093 - .L_3092)
.L_3092:
        /*00bc*/ 	.word	0x00000008
.L_3093:


//--------------------- .nv.info._ZN10layer_norm13ln_bwd_kernelINS_13Kernel_traitsIf6__halfS2_S2_fjLj2048ELj1ELj1ELj4ELj16ENS_18Kernel_traits_baseILj2048EfS2_S2_S2_fjLj128EEEEELb0ELb1ELb1ELb1EEEvNS_9BwdParamsE --------------------------
	.section	.nv.info._ZN10layer_norm13ln_bwd_kernelINS_13Kernel_traitsIf6__halfS2_S2_fjLj2048ELj1ELj1ELj4ELj16ENS_18Kernel_traits_baseILj2048EfS2_S2_S2_fjLj128EEEEELb0ELb1ELb1ELb1EEEvNS_9BwdParamsE,"",@"SHT_CUDA_INFO"
	.sectionflags	@""
	.align	4


	//----- nvinfo : EIATTR_CUDA_API_VERSION
	.align		4
        /*0000*/ 	.byte	0x04, 0x37
        /*0002*/ 	.short	(.L_3095 - .L_3094)
.L_3094:
        /*0004*/ 	.word	0x00000082


	//----- nvinfo : EIATTR_KPARAM_INFO
	.align		4
.L_3095:
        /*0008*/ 	.byte	0x04, 0x17
        /*000a*/ 	.short	(.L_3097 - .L_3096)
.L_3096:
        /*000c*/ 	.word	0x00000000
        /*0010*/ 	.short	0x0000
        /*0012*/ 	.short	0x0000
        /*0014*/ 	.byte	0x00, 0xf0, 0xa1, 0x04


	//----- nvinfo : EIATTR_SPARSE_MMA_MASK
	.align		4
.L_3097:
        /*0018*/ 	.byte	0x03, 0x50
        /*001a*/ 	.short	0x0000


	//----- nvinfo : EIATTR_MAXREG_COUNT
	.align		4
        /*001c*/ 	.byte	0x03, 0x1b
        /*001e*/ 	.short	0x00ff


	//----- nvinfo : EIATTR_NUM_BARRIERS
	.align		4
        /*0020*/ 	.byte	0x02, 0x4c
        /*0022*/ 	.byte	0x01
	.zero		1


	//----- nvinfo : EIATTR_MERCURY_ISA_VERSION
	.align		4
        /*0024*/ 	.byte	0x03, 0x5f
        /*0026*/ 	.short	0x0101


	//----- nvinfo : EIATTR_COOP_GROUP_MASK_REGIDS
	.align		4
        /*0028*/ 	.byte	0x04, 0x29
        /*002a*/ 	.short	(.L_3099 - .L_3098)


	//   ....[0]....
.L_3098:
        /*002c*/ 	.word	0xffffffff


	//   ....[1]....
        /*0030*/ 	.word	0xffffffff


	//   ....[2]....
        /*0034*/ 	.word	0xffffffff


	//   ....[3]....
        /*0038*/ 	.word	0xffffffff


	//   ....[4]....
        /*003c*/ 	.word	0xffffffff


	//   ....[5]....
        /*0040*/ 	.word	0xffffffff


	//   ....[6]....
        /*0044*/ 	.word	0xffffffff


	//   ....[7]....
        /*0048*/ 	.word	0xffffffff


	//   ....[8]....
        /*004c*/ 	.word	0xffffffff


	//   ....[9]....
        /*0050*/ 	.word	0xffffffff


	//----- nvinfo : EIATTR_COOP_GROUP_INSTR_OFFSETS
	.align		4
.L_3099:
        /*0054*/ 	.byte	0x04, 0x28
        /*0056*/ 	.short	(.L_3101 - .L_3100)


	//   ....[0]....
.L_3100:
        /*0058*/ 	.word	0x00001080


	//   ....[1]....
        /*005c*/ 	.word	0x000010c0


	//   ....[2]....
        /*0060*/ 	.word	0x00001140


	//   ....[3]....
        /*0064*/ 	.word	0x00001150


	//   ....[4]....
        /*0068*/ 	.word	0x00001180


	//   ....[5]....
        /*006c*/ 	.word	0x000011a0


	//   ....[6]....
        /*0070*/ 	.word	0x000011d0


	//   ....[7]....
        /*0074*/ 	.word	0x000011e0


	//   ....[8]....
        /*0078*/ 	.word	0x00001220


	//   ....[9]....
        /*007c*/ 	.word	0x00001250


	//----- nvinfo : EIATTR_VRC_CTA_INIT_COUNT
	.align		4
.L_3101:
        /*0080*/ 	.byte	0x02, 0x4a
	.zero		1
	.zero		1


	//----- nvinfo : EIATTR_EXIT_INSTR_OFFSETS
	.align		4
        /*0084*/ 	.byte	0x04, 0x1c
        /*0086*/ 	.short	(.L_3103 - .L_3102)


	//   ....[0]....
.L_3102:
        /*0088*/ 	.word	0x00004720


	//----- nvinfo : EIATTR_MAX_THREADS
	.align		4
.L_3103:
        /*008c*/ 	.byte	0x04, 0x05
        /*008e*/ 	.short	(.L_3105 - .L_3104)
.L_3104:
        /*0090*/ 	.word	0x00000080
        /*0094*/ 	.word	0x00000001
        /*0098*/ 	.word	0x00000001


	//----- nvinfo : EIATTR_CBANK_PARAM_SIZE
	.align		4
.L_3105:
        /*009c*/ 	.byte	0x03, 0x19
        /*009e*/ 	.short	0x0128


	//----- nvinfo : EIATTR_PARAM_CBANK
	.align		4
        /*00a0*/ 	.byte	0x04, 0x0a
        /*00a2*/ 	.short	(.L_3107 - .L_3106)
	.align		4
.L_3106:
        /*00a4*/ 	.word	index@(.nv.constant0._ZN10layer_norm13ln_bwd_kernelINS_13Kernel_traitsIf6__halfS2_S2_fjLj2048ELj1ELj1ELj4ELj16ENS_18Kernel_traits_baseILj2048EfS2_S2_S2_fjLj128EEEEELb0ELb1ELb1ELb1EEEvNS_9BwdParamsE)
        /*00a8*/ 	.short	0x0380
        /*00aa*/ 	.short	0x0128


	//----- nvinfo : EIATTR_SW_WAR
	.align		4
.L_3107:
        /*00ac*/ 	.byte	0x04, 0x36
        /*00ae*/ 	.short	(.L_3109 - .L_3108)
.L_3108:
        /*00b0*/ 	.word	0x00000008
.L_3109:


//--------------------- .nv.info._ZN10layer_norm13ln_bwd_kernelINS_13Kernel_traitsIf6__halfS2_S2_fjLj2048ELj1ELj1ELj4ELj16ENS_18Kernel_traits_baseILj2048EfS2_S2_S2_fjLj128EEEEELb1ELb0ELb0ELb0EEEvNS_9BwdParamsE --------------------------
	.section	.nv.info._ZN10layer_norm13ln_bwd_kernelINS_13Kernel_traitsIf6__halfS2_S2_fjLj2048ELj1ELj1ELj4ELj16ENS_18Kernel_traits_baseILj2048EfS2_S2_S2_fjLj128EEEEELb1ELb0ELb0ELb0EEEvNS_9BwdParamsE,"",@"SHT_CUDA_INFO"
	.sectionflags	@""
	.align	4


	//----- nvinfo : EIATTR_CUDA_API_VERSION
	.align		4
        /*0000*/ 	.byte	0x04, 0x37
        /*0002*/ 	.short	(.L_3111 - .L_3110)
.L_3110:
        /*0004*/ 	.word	0x00000082


	//----- nvinfo : EIATTR_KPARAM_INFO
	.align		4
.L_3111:
        /*0008*/ 	.byte	0x04, 0x17
        /*000a*/ 	.short	(.L_3113 - .L_3112)
.L_3112:
        /*000c*/ 	.word	0x00000000
        /*0010*/ 	.short	0x0000
        /*0012*/ 	.short	0x0000
        /*0014*/ 	.byte	0x00, 0xf0, 0xa1, 0x04


	//----- nvinfo : EIATTR_SPARSE_MMA_MASK
	.align		4
.L_3113:
        /*0018*/ 	.byte	0x03, 0x50
        /*001a*/ 	.short	0x0000


	//----- nvinfo : EIATTR_MAXREG_COUNT
	.align		4
        /*001c*/ 	.byte	0x03, 0x1b
        /*001e*/ 	.short	0x00ff


	//----- nvinfo : EIATTR_NUM_BARRIERS
	.align		4
        /*0020*/ 	.byte	0x02, 0x4c
        /*0022*/ 	.byte	0x01
	.zero		1


	//----- nvinfo : EIATTR_MERCURY_ISA_VERSION
	.align		4
        /*0024*/ 	.byte	0x03, 0x5f
        /*0026*/ 	.short	0x0101


	//----- nvinfo : EIATTR_COOP_GROUP_MASK_REGIDS
	.align		4
        /*0028*/ 	.byte	0x04, 0x29
        /*002a*/ 	.short	(.L_3115 - .L_3114)


	//   ....[0]....
.L_3114:
        /*002c*/ 	.word	0xffffffff


	//   ....[1]....
        /*0030*/ 	.word	0xffffffff


	//   ....[2]....
        /*0034*/ 	.word	0xffffffff


	//   ....[3]....
        /*0038*/ 	.word	0xffffffff


	//   ....[4]....
        /*003c*/ 	.word	0xffffffff


	//   ....[5]....
        /*0040*/ 	.word	0xffffffff


	//   ....[6]....
        /*0044*/ 	.word	0xffffffff


	//   ....[7]....
        /*0048*/ 	.word	0xffffffff


	//   ....[8]....
        /*004c*/ 	.word	0xffffffff


	//   ....[9]....
        /*0050*/ 	.word	0xffffffff


	//----- nvinfo : EIATTR_COOP_GROUP_INSTR_OFFSETS
	.align		4
.L_3115:
        /*0054*/ 	.byte	0x04, 0x28
        /*0056*/ 	.short	(.L_3117 - .L_3116)


	//   ....[0]....
.L_3116:
        /*0058*/ 	.word	0x00001180


	//   ....[1]....
        /*005c*/ 	.word	0x000011c0


	//   ....[2]....
        /*0060*/ 	.word	0x00001230


	//   ....[3]....
        /*0064*/ 	.word	0x00001240


	//   ....[4]....
        /*0068*/ 	.word	0x00001280


	//   ....[5]....
        /*006c*/ 	.word	0x00001290


	//   ....[6]....
        /*0070*/ 	.word	0x000012c0


	//   ....[7]....
        /*0074*/ 	.word	0x000012e0


	//   ....[8]....
        /*0078*/ 	.word	0x00001380


	//   ....[9]....
        /*007c*/ 	.word	0x00001390


	//----- nvinfo : EIATTR_VRC_CTA_INIT_COUNT
	.align		4
.L_3117:
        /*0080*/ 	.byte	0x02, 0x4a
	.zero		1
	.zero		1


	//----- nvinfo : EIATTR_EXIT_INSTR_OFFSETS
	.align		4
        /*0084*/ 	.byte	0x04, 0x1c
        /*0086*/ 	.short	(.L_3119 - .L_3118)


	//   ....[0]....
.L_3118:
        /*0088*/ 	.word	0x00003b00


	//   ....[1]....
        /*008c*/ 	.word	0x00003ba0


	//----- nvinfo : EIATTR_MAX_THREADS
	.align		4
.L_3119:
        /*0090*/ 	.byte	0x04, 0x05
        /*0092*/ 	.short	(.L_3121 - .L_3120)
.L_3120:
        /*0094*/ 	.word	0x00000080
        /*0098*/ 	.word	0x00000001
        /*009c*/ 	.word	0x00000001


	//----- nvinfo : EIATTR_CRS_STACK_SIZE
	.align		4
.L_3121:
        /*00a0*/ 	.byte	0x04, 0x1e
        /*00a2*/ 	.short	(.L_3123 - .L_3122)
.L_3122:
        /*00a4*/ 	.word	0x00000000


	//----- nvinfo : EIATTR_CBANK_PARAM_SIZE
	.align		4
.L_3123:
        /*00a8*/ 	.byte	0x03, 0x19
        /*00aa*/ 	.short	0x0128


	//----- nvinfo : EIATTR_PARAM_CBANK
	.align		4
        /*00ac*/ 	.byte	0x04, 0x0a
        /*00ae*/ 	.short	(.L_3125 - .L_3124)
	.align		4
.L_3124:
        /*00b0*/ 	.word	index@(.nv.constant0._ZN10layer_norm13ln_bwd_kernelINS_13Kernel_traitsIf6__halfS2_S2_fjLj2048ELj1ELj1ELj4ELj16ENS_18Kernel_traits_baseILj2048EfS2_S2_S2_fjLj128EEEEELb1ELb0ELb0ELb0EEEvNS_9BwdParamsE)
        /*00b4*/ 	.short	0x0380
        /*00b6*/ 	.short	0x0128


	//----- nvinfo : EIATTR_SW_WAR
	.align		4
.L_3125:
        /*00b8*/ 	.byte	0x04, 0x36
        /*00ba*/ 	.short	(.L_3127 - .L_3126)
.L_3126:
        /*00bc*/ 	.word	0x00000008
.L_3127:


//--------------------- .nv.info._ZN10layer_norm13ln_bwd_kernelINS_13Kernel_traitsIf6__halfS2_S2_fjLj2048ELj1ELj1ELj4ELj16ENS_18Kernel_traits_baseILj2048EfS2_S2_S2_fjLj128EEEEELb1ELb0ELb0ELb1EEEvNS_9BwdParamsE --------------------------
	.section	.nv.info._ZN10layer_norm13ln_bwd_kernelINS_13Kernel_traitsIf6__halfS2_S2_fjLj2048ELj1ELj1ELj4ELj16ENS_18Kernel_traits_baseILj2048EfS2_S2_S2_fjLj128EEEEELb1ELb0ELb0ELb1EEEvNS_9BwdParamsE,"",@"SHT_CUDA_INFO"
	.sectionflags	@""
	.align	4


	//----- nvinfo : EIATTR_CUDA_API_VERSION
	.align		4
        /*0000*/ 	.byte	0x04, 0x37
        /*0002*/ 	.short	(.L_3129 - .L_3128)
.L_3128:
        /*0004*/ 	.word	0x00000082


	//----- nvinfo : EIATTR_KPARAM_INFO
	.align		4
.L_3129:
        /*0008*/ 	.byte	0x04, 0x17
        /*000a*/ 	.short	(.L_3131 - .L_3130)
.L_3130:
        /*000c*/ 	.word	0x00000000
        /*0010*/ 	.short	0x0000
        /*0012*/ 	.short	0x0000
        /*0014*/ 	.byte	0x00, 0xf0, 0xa1, 0x04


	//----- nvinfo : EIATTR_SPARSE_MMA_MASK
	.align		4
.L_3131:
        /*0018*/ 	.byte	0x03, 0x50
        /*001a*/ 	.short	0x0000


	//----- nvinfo : EIATTR_MAXREG_COUNT
	.align		4
        /*001c*/ 	.byte	0x03, 0x1b
        /*001e*/ 	.short	0x00ff


	//----- nvinfo : EIATTR_NUM_BARRIERS
	.align		4
        /*0020*/ 	.byte	0x02, 0x4c
        /*0022*/ 	.byte	0x01
	.zero		1


	//----- nvinfo : EIATTR_MERCURY_ISA_VERSION
	.align		4
        /*0024*/ 	.byte	0x03, 0x5f
        /*0026*/ 	.short	0x0101


	//----- nvinfo : EIATTR_COOP_GROUP_MASK_REGIDS
	.align		4
        /*0028*/ 	.byte	0x04, 0x29
        /*002a*/ 	.short	(.L_3133 - .L_3132)


	//   ....[0]....
.L_3132:
        /*002c*/ 	.word	0xffffffff


	//   ....[1]....
        /*0030*/ 	.word	0xffffffff


	//   ....[2]....
        /*0034*/ 	.word	0xffffffff


	//   ....[3]....
        /*0038*/ 	.word	0xffffffff


	//   ....[4]....
        /*003c*/ 	.word	0xffffffff


	//   ....[5]....
        /*0040*/ 	.word	0xffffffff


	//   ....[6]....
        /*0044*/ 	.word	0xffffffff


	//   ....[7]....
        /*0048*/ 	.word	0xffffffff


	//   ....[8]....
        /*004c*/ 	.word	0xffffffff


	//   ....[9]....
        /*0050*/ 	.word	0xffffffff


	//----- nvinfo : EIATTR_COOP_GROUP_INSTR_OFFSETS
	.align		4
.L_3133:
        /*0054*/ 	.byte	0x04, 0x28
        /*0056*/ 	.short	(.L_3135 - .L_3134)


	//   ....[0]....
.L_3134:
        /*0058*/ 	.word	0x00000c60


	//   ....[1]....
        /*005c*/ 	.word	0x00000c70


	//   ....[2]....
        /*0060*/ 	.word	0x00000ca0


	//   ....[3]....
        /*0064*/ 	.word	0x00000cb0


	//   ....[4]....
        /*0068*/ 	.word	0x00000ce0


	//   ....[5]....
        /*006c*/ 	.word	0x00000cf0


	//   ....[6]....
        /*0070*/ 	.word	0x00000d20


	//   ....[7]....
        /*0074*/ 	.word	0x00000d30


	//   ....[8]....
        /*0078*/ 	.word	0x00000d70


	//   ....[9]....
        /*007c*/ 	.word	0x00000d80


	//----- nvinfo : EIATTR_VRC_CTA_INIT_COUNT
	.align		4
.L_3135:
        /*0080*/ 	.byte	0x02, 0x4a
	.zero		1
	.zero		1


	//----- nvinfo : EIATTR_EXIT_INSTR_OFFSETS
	.align		4
        /*0084*/ 	.byte	0x04, 0x1c
        /*0086*/ 	.short	(.L_3137 - .L_3136)


	//   ....[0]....
.L_3136:
        /*0088*/ 	.word	0x00003950


	//----- nvinfo : EIATTR_MAX_THREADS
	.align		4
.L_3137:
        /*008c*/ 	.byte	0x04, 0x05
        /*008e*/ 	.short	(.L_3139 - .L_3138)
.L_3138:
        /*0090*/ 	.word	0x00000080
        /*0094*/ 	.word	0x00000001
        /*0098*/ 	.word	0x00000001


	//----- nvinfo : EIATTR_CBANK_PARAM_SIZE
	.align		4
.L_3139:
        /*009c*/ 	.byte	0x03, 0x19
        /*009e*/ 	.short	0x0128


	//----- nvinfo : EIATTR_PARAM_CBANK
	.align		4
        /*00a0*/ 	.byte	0x04, 0x0a
        /*00a2*/ 	.short	(.L_3141 - .L_3140)
	.align		4
.L_3140:
        /*00a4*/ 	.word	index@(.nv.constant0._ZN10layer_norm13ln_bwd_kernelINS_13Kernel_traitsIf6__halfS2_S2_fjLj2048ELj1ELj1ELj4ELj16ENS_18Kernel_traits_baseILj2048EfS2_S2_S2_fjLj128EEEEELb1ELb0ELb0ELb1EEEvNS_9BwdParamsE)
        /*00a8*/ 	.short	0x0380
        /*00aa*/ 	.short	0x0128


	//----- nvinfo : EIATTR_SW_WAR
	.align		4
.L_3141:
        /*00ac*/ 	.byte	0x04, 0x36
        /*00ae*/ 	.short	(.L_3143 - .L_3142)
.L_3142:
        /*00b0*/ 	.word	0x00000008
.L_3143:


//--------------------- .nv.info._ZN10layer_norm22ln_bwd_finalize_kernelINS_22Kernel_traits_finalizeILj2048Ef6__halfS2_S2_fjLb0ELj1024ELj4ENS_18Kernel_traits_baseILj2048EfS2_S2_S2_fjLj1024EEEEELb0ELb0EEEvNS_9BwdParamsE --------------------------
	.section	.nv.info._ZN10layer_norm22ln_bwd_finalize_kernelINS_22Kernel_traits_finalizeILj2048Ef6__halfS2_S2_fjLb0ELj1024ELj4ENS_18Kernel_traits_baseILj2048EfS2_S2_S2_fjLj1024EEEEELb0ELb0EEEvNS_9BwdParamsE,"",@"SHT_CUDA_INFO"
	.sectionflags	@""
	.align	4


	//----- nvinfo : EIATTR_CUDA_API_VERSION
	.align		4
        /*0000*/ 	.byte	0x04, 0x37
        /*0002*/ 	.short	(.L_3145 - .L_3144)
.L_3144:
        /*0004*/ 	.word	0x00000082


	//----- nvinfo : EIATTR_KPARAM_INFO
	.align		4
.L_3145:
        /*0008*/ 	.byte	0x04, 0x17
        /*000a*/ 	.short	(.L_3147 - .L_3146)
.L_3146:
        /*000c*/ 	.word	0x00000000
        /*0010*/ 	.short	0x0000
        /*0012*/ 	.short	0x0000
        /*0014*/ 	.byte	0x00, 0xf0, 0xa1, 0x04


	//----- nvinfo : EIATTR_SPARSE_MMA_MASK
	.align		4
.L_3147:
        /*0018*/ 	.byte	0x03, 0x50
        /*001a*/ 	.short	0x0000


	//----- nvinfo : EIATTR_MAXREG_COUNT
	.align		4
        /*001c*/ 	.byte	0x03, 0x1b
        /*001e*/ 	.short	0x0040


	//----- nvinfo : EIATTR_NUM_BARRIERS
	.align		4
        /*0020*/ 	.byte	0x02, 0x4c
        /*0022*/ 	.byte	0x01
	.zero		1


	//----- nvinfo : EIATTR_MERCURY_ISA_VERSION
	.align		4
        /*0024*/ 	.byte	0x03, 0x5f
        /*0026*/ 	.short	0x0101


	//----- nvinfo : EIATTR_COOP_GROUP_MASK_REGIDS
	.align		4
        /*0028*/ 	.byte	0x04, 0x29
        /*002a*/ 	.short	(.L_3149 - .L_3148)


	//   ....[0]....
.L_3148:
        /*002c*/ 	.word	0xffffffff


	//   ....[1]....
        /*0030*/ 	.word	0xffffffff


	//   ....[2]....
        /*0034*/ 	.word	0xffffffff


	//   ....[3]....
        /*0038*/ 	.word	0xffffffff


	//   ....[4]....
        /*003c*/ 	.word	0xffffffff


	//   ....[5]....
        /*0040*/ 	.word	0xffffffff


	//   ....[6]....
        /*0044*/ 	.word	0xffffffff


	//   ....[7]....
        /*0048*/ 	.word	0xffffffff


	//   ....[8]....
        /*004c*/ 	.word	0xffffffff


	//   ....[9]....
        /*0050*/ 	.word	0xffffffff


	//----- nvinfo : EIATTR_COOP_GROUP_INSTR_OFFSETS
	.align		4
.L_3149:
        /*0054*/ 	.byte	0x04, 0x28
        /*0056*/ 	.short	(.L_3151 - .L_3150)


	//   ....[0]....
.L_3150:
        /*0058*/ 	.word	0x000015e0


	//   ....[1]....
        /*005c*/ 	.word	0x000015f0


	//   ....[2]....
        /*0060*/ 	.word	0x00001620


	//   ....[3]....
        /*0064*/ 	.word	0x00001630


	//   ....[4]....
        /*0068*/ 	.word	0x00001660


	//   ....[5]....
        /*006c*/ 	.word	0x00001670


	//   ....[6]....
        /*0070*/ 	.word	0x000016b0


	//   ....[7]....
        /*0074*/ 	.word	0x000016e0


	//   ....[8]....
        /*0078*/ 	.word	0x00001710


	//   ....[9]....
        /*007c*/ 	.word	0x00001720


	//----- nvinfo : EIATTR_VRC_CTA_INIT_COUNT
	.align		4
.L_3151:
        /*0080*/ 	.byte	0x02, 0x4a
	.zero		1
	.zero		1


	//----- nvinfo : EIATTR_EXIT_INSTR_OFFSETS
	.align		4
        /*0084*/ 	.byte	0x04, 0x1c
        /*0086*/ 	.short	(.L_3153 - .L_3152)


	//   ....[0]....
.L_3152:
        /*0088*/ 	.word	0x00000060


	//   ....[1]....
        /*008c*/ 	.word	0x00001780


	//   ....[2]....
        /*0090*/ 	.word	0x000017b0


	//   ....[3]....
        /*0094*/ 	.word	0x00001850


	//----- nvinfo : EIATTR_MAX_THREADS
	.align		4
.L_3153:
        /*0098*/ 	.byte	0x04, 0x05
        /*009a*/ 	.short	(.L_3155 - .L_3154)
.L_3154:
        /*009c*/ 	.word	0x00000400
        /*00a0*/ 	.word	0x00000001
        /*00a4*/ 	.word	0x00000001


	//----- nvinfo : EIATTR_CRS_STACK_SIZE
	.align		4
.L_3155:
        /*00a8*/ 	.byte	0x04, 0x1e
        /*00aa*/ 	.short	(.L_3157 - .L_3156)
.L_3156:
        /*00ac*/ 	.word	0x00000000


	//----- nvinfo : EIATTR_CBANK_PARAM_SIZE
	.align		4
.L_3157:
        /*00b0*/ 	.byte	0x03, 0x19
        /*00b2*/ 	.short	0x0128


	//----- nvinfo : EIATTR_PARAM_CBANK
	.align		4
        /*00b4*/ 	.byte	0x04, 0x0a
        /*00b6*/ 	.short	(.L_3159 - .L_3158)
	.align		4
.L_3158:
        /*00b8*/ 	.word	index@(.nv.constant0._ZN10layer_norm22ln_bwd_finalize_kernelINS_22Kernel_traits_finalizeILj2048Ef6__halfS2_S2_fjLb0ELj1024ELj4ENS_18Kernel_traits_baseILj2048EfS2_S2_S2_fjLj1024EEEEELb0ELb0EEEvNS_9BwdParamsE)
        /*00bc*/ 	.short	0x0380
        /*00be*/ 	.short	0x0128


	//----- nvinfo : EIATTR_SW_WAR
	.align		4
.L_3159:
        /*00c0*/ 	.byte	0x04, 0x36
        /*00c2*/ 	.short	(.L_3161 - .L_3160)
.L_3160:
        /*00c4*/ 	.word	0x00000008
.L_3161:


//--------------------- .nv.info._ZN10layer_norm13ln_bwd_kernelINS_13Kernel_traitsIf6__halfS2_S2_fjLj2048ELj1ELj1ELj4ELj16ENS_18Kernel_traits_baseILj2048EfS2_S2_S2_fjLj128EEEEELb1ELb0ELb1ELb0EEEvNS_9BwdParamsE --------------------------
	.section	.nv.info._ZN10layer_norm13ln_bwd_kernelINS_13Kernel_traitsIf6__halfS2_S2_fjLj2048ELj1ELj1ELj4ELj16ENS_18Kernel_traits_baseILj2048EfS2_S2_S2_fjLj128EEEEELb1ELb0ELb1ELb0EEEvNS_9BwdParamsE,"",@"SHT_CUDA_INFO"
	.sectionflags	@""
	.align	4


	//----- nvinfo : EIATTR_CUDA_API_VERSION
	.align		4
        /*0000*/ 	.byte	0x04, 0x37
        /*0002*/ 	.short	(.L_3163 - .L_3162)
.L_3162:
        /*0004*/ 	.word	0x00000082


	//----- nvinfo : EIATTR_KPARAM_INFO
	.align		4
.L_3163:
        /*0008*/ 	.byte	0x04, 0x17
        /*000a*/ 	.short	(.L_3165 - .L_3164)
.L_3164:
        /*000c*/ 	.word	0x00000000
        /*0010*/ 	.short	0x0000
        /*0012*/ 	.short	0x0000
        /*0014*/ 	.byte	0x00, 0xf0, 0xa1, 0x04


	//----- nvinfo : EIATTR_SPARSE_MMA_MASK
	.align		4
.L_3165:
        /*0018*/ 	.byte	0x03, 0x50
        /*001a*/ 	.short	0x0000


	//----- nvinfo : EIATTR_MAXREG_COUNT
	.align		4
        /*001c*/ 	.byte	0x03, 0x1b
        /*001e*/ 	.short	0x00ff


	//----- nvinfo : EIATTR_NUM_BARRIERS
	.align		4
        /*0020*/ 	.byte	0x02, 0x4c
        /*0022*/ 	.byte	0x01
	.zero		1


	//----- nvinfo : EIATTR_MERCURY_ISA_VERSION
	.align		4
        /*0024*/ 	.byte	0x03, 0x5f
        /*0026*/ 	.short	0x0101


	//----- nvinfo : EIATTR_COOP_GROUP_MASK_REGIDS
	.align		4
        /*0028*/ 	.byte	0x04, 0x29
        /*002a*/ 	.short	(.L_3167 - .L_3166)


	//   ....[0]....
.L_3166:
        /*002c*/ 	.word	0xffffffff


	//   ....[1]....
        /*0030*/ 	.word	0xffffffff


	//   ....[2]....
        /*0034*/ 	.word	0xffffffff


	//   ....[3]....
        /*0038*/ 	.word	0xffffffff


	//   ....[4]....
        /*003c*/ 	.word	0xffffffff


	//   ....[5]....
        /*0040*/ 	.word	0xffffffff


	//   ....[6]....
        /*0044*/ 	.word	0xffffffff


	//   ....[7]....
        /*0048*/ 	.word	0xffffffff


	//   ....[8]....
        /*004c*/ 	.word	0xffffffff


	//   ....[9]....
        /*0050*/ 	.word	0xffffffff


	//----- nvinfo : EIATTR_COOP_GROUP_INSTR_OFFSETS
	.align		4
.L_3167:
        /*0054*/ 	.byte	0x04, 0x28
        /*0056*/ 	.short	(.L_3169 - .L_3168)


	//   ....[0]....
.L_3168:
        /*0058*/ 	.word	0x000015a0


	//   ....[1]....
        /*005c*/ 	.word	0x000015c0


	//   ....[2]....
        /*0060*/ 	.word	0x00001600


	//   ....[3]....
        /*0064*/ 	.word	0x00001610


	//   ....[4]....
        /*0068*/ 	.word	0x00001650


	//   ....[5]....
        /*006c*/ 	.word	0x00001660


	//   ....[6]....
        /*0070*/ 	.word	0x00001690


	//   ....[7]....
        /*0074*/ 	.word	0x000016a0


	//   ....[8]....
        /*0078*/ 	.word	0x000016d0


	//   ....[9]....
        /*007c*/ 	.word	0x000016e0


	//----- nvinfo : EIATTR_VRC_CTA_INIT_COUNT
	.align		4
.L_3169:
        /*0080*/ 	.byte	0x02, 0x4a
	.zero		1
	.zero		1


	//----- nvinfo : EIATTR_EXIT_INSTR_OFFSETS
	.align		4
        /*0084*/ 	.byte	0x04, 0x1c
        /*0086*/ 	.short	(.L_3171 - .L_3170)


	//   ....[0]....
.L_3170:
        /*0088*/ 	.word	0x00004d90


	//   ....[1]....
        /*008c*/ 	.word	0x00004e30


	//----- nvinfo : EIATTR_MAX_THREADS
	.align		4
.L_3171:
        /*0090*/ 	.byte	0x04, 0x05
        /*0092*/ 	.short	(.L_3173 - .L_3172)
.L_3172:
        /*0094*/ 	.word	0x00000080
        /*0098*/ 	.word	0x00000001
        /*009c*/ 	.word	0x00000001


	//----- nvinfo : EIATTR_CRS_STACK_SIZE
	.align		4
.L_3173:
        /*00a0*/ 	.byte	0x04, 0x1e
        /*00a2*/ 	.short	(.L_3175 - .L_3174)
.L_3174:
        /*00a4*/ 	.word	0x00000000


	//----- nvinfo : EIATTR_CBANK_PARAM_SIZE
	.align		4
.L_3175:
        /*00a8*/ 	.byte	0x03, 0x19
        /*00aa*/ 	.short	0x0128


	//----- nvinfo : EIATTR_PARAM_CBANK
	.align		4
        /*00ac*/ 	.byte	0x04, 0x0a
        /*00ae*/ 	.short	(.L_3177 - .L_3176)
	.align		4
.L_3176:
        /*00b0*/ 	.word	index@(.nv.constant0._ZN10layer_norm13ln_bwd_kernelINS_13Kernel_traitsIf6__halfS2_S2_fjLj2048ELj1ELj1ELj4ELj16ENS_18Kernel_traits_baseILj2048EfS2_S2_S2_fjLj128EEEEELb1ELb0ELb1ELb0EEEvNS_9BwdParamsE)
        /*00b4*/ 	.short	0x0380
        /*00b6*/ 	.short	0x0128


	//----- nvinfo : EIATTR_SW_WAR
	.align		4
.L_3177:
        /*00b8*/ 	.byte	0x04, 0x36
        /*00ba*/ 	.short	(.L_3179 - .L_3178)
.L_3178:
        /*00bc*/ 	.word	0x00000008
.L_3179:


//--------------------- .nv.info._ZN10layer_norm22ln_bwd_finalize_kernelINS_22Kernel_traits_finalizeILj2048Ef6__halfS2_S2_fjLb0ELj1024ELj4ENS_18Kernel_traits_baseILj2048EfS2_S2_S2_fjLj1024EEEEELb0ELb1EEEvNS_9BwdParamsE --------------------------
	.section	.nv.info._ZN10layer_norm22ln_bwd_finalize_kernelINS_22Kernel_traits_finalizeILj2048Ef6__halfS2_S2_fjLb0ELj1024ELj4ENS_18Kernel_traits_baseILj2048EfS2_S2_S2_fjLj1024EEEEELb0ELb1EEEvNS_9BwdParamsE,"",@"SHT_CUDA_INFO"
	.sectionflags	@""
	.align	4


	//----- nvinfo : EIATTR_CUDA_API_VERSION
	.align		4
        /*0000*/ 	.byte	0x04, 0x37
        /*0002*/ 	.short	(.L_3181 - .L_3180)
.L_3180:
        /*0004*/ 	.word	0x00000082


	//----- nvinfo : EIATTR_KPARAM_INFO
	.align		4
.L_3181:
        /*0008*/ 	.byte	0x04, 0x17
        /*000a*/ 	.short	(.L_3183 - .L_3182)
.L_3182:
        /*000c*/ 	.word	0x00000000
        /*0010*/ 	.short	0x0000
        /*0012*/ 	.short	0x0000
        /*0014*/ 	.byte	0x00, 0xf0, 0xa1, 0x04


	//----- nvinfo : EIATTR_SPARSE_MMA_MASK
	.align		4
.L_3183:
        /*0018*/ 	.byte	0x03, 0x50
        /*001a*/ 	.short	0x0000


	//----- nvinfo : EIATTR_MAXREG_COUNT
	.align		4
        /*001c*/ 	.byte	0x03, 0x1b
        /*001e*/ 	.short	0x0040


	//----- nvinfo : EIATTR_NUM_BARRIERS
	.align		4
        /*0020*/ 	.byte	0x02, 0x4c
        /*0022*/ 	.byte	0x01
	.zero		1


	//----- nvinfo : EIATTR_MERCURY_ISA_VERSION
	.align		4
        /*0024*/ 	.byte	0x03, 0x5f
        /*0026*/ 	.short	0x0101


	//----- nvinfo : EIATTR_COOP_GROUP_MASK_REGIDS
	.align		4
        /*0028*/ 	.byte	0x04, 0x29
        /*002a*/ 	.short	(.L_3185 - .L_3184)


	//   ....[0]....
.L_3184:
        /*002c*/ 	.word	0xffffffff


	//   ....[1]....
        /*0030*/ 	.word	0xffffffff


	//   ....[2]....
        /*0034*/ 	.word	0xffffffff


	//   ....[3]....
        /*0038*/ 	.word	0xffffffff


	//   ....[4]....
        /*003c*/ 	.word	0xffffffff


	//   ....[5]....
        /*0040*/ 	.word	0xffffffff


	//   ....[6]....
        /*0044*/ 	.word	0xffffffff


	//   ....[7]....
        /*0048*/ 	.word	0xffffffff


	//   ....[8]....
        /*004c*/ 	.word	0xffffffff


	//   ....[9]....
        /*0050*/ 	.word	0xffffffff


	//----- nvinfo : EIATTR_COOP_GROUP_INSTR_OFFSETS
	.align		4
.L_3185:
        /*0054*/ 	.byte	0x04, 0x28
        /*0056*/ 	.short	(.L_3187 - .L_3186)


	//   ....[0]....
.L_3186:
        /*0058*/ 	.word	0x00001630


	//   ....[1]....
        /*005c*/ 	.word	0x00001640


	//   ....[2]....
        /*0060*/ 	.word	0x00001670


	//   ....[3]....
        /*0064*/ 	.word	0x00001680


	//   ....[4]....
        /*0068*/ 	.word	0x000016b0


	//   ....[5]....
        /*006c*/ 	.word	0x000016c0


	//   ....[6]....
        /*0070*/ 	.word	0x000016f0


	//   ....[7]....
        /*0074*/ 	.word	0x00001710


	//   ....[8]....
        /*0078*/ 	.word	0x00001740


	//   ....[9]....
        /*007c*/ 	.word	0x00001750


	//----- nvinfo : EIATTR_VRC_CTA_INIT_COUNT
	.align		4
.L_3187:
        /*0080*/ 	.byte	0x02, 0x4a
	.zero		1
	.zero		1


	//----- nvinfo : EIATTR_EXIT_INSTR_OFFSETS
	.align		4
        /*0084*/ 	.byte	0x04, 0x1c
        /*0086*/ 	.short	(.L_3189 - .L_3188)


	//   ....[0]....
.L_3188:
        /*0088*/ 	.word	0x00000070


	//   ....[1]....
        /*008c*/ 	.word	0x000017b0


	//   ....[2]....
        /*0090*/ 	.word	0x00001860


	//----- nvinfo : EIATTR_MAX_THREADS
	.align		4
.L_3189:
        /*0094*/ 	.byte	0x04, 0x05
        /*0096*/ 	.short	(.L_3191 - .L_3190)
.L_3190:
        /*0098*/ 	.word	0x00000400
        /*009c*/ 	.word	0x00000001
        /*00a0*/ 	.word	0x00000001


	//----- nvinfo : EIATTR_CRS_STACK_SIZE
	.align		4
.L_3191:
        /*00a4*/ 	.byte	0x04, 0x1e
        /*00a6*/ 	.short	(.L_3193 - .L_3192)
.L_3192:
        /*00a8*/ 	.word	0x00000000


	//----- nvinfo : EIATTR_CBANK_PARAM_SIZE
	.align		4
.L_3193:
        /*00ac*/ 	.byte	0x03, 0x19
        /*00ae*/ 	.short	0x0128


	//----- nvinfo : EIATTR_PARAM_CBANK
	.align		4
        /*00b0*/ 	.byte	0x04, 0x0a
        /*00b2*/ 	.short	(.L_3195 - .L_3194)
	.align		4
.L_3194:
        /*00b4*/ 	.word	index@(.nv.constant0._ZN10layer_norm22ln_bwd_finalize_kernelINS_22Kernel_traits_finalizeILj2048Ef6__halfS2_S2_fjLb0ELj1024ELj4ENS_18Kernel_traits_baseILj2048EfS2_S2_S2_fjLj1024EEEEELb0ELb1EEEvNS_9BwdParamsE)
        /*00b8*/ 	.short	0x0380
        /*00ba*/ 	.short	0x0128


	//----- nvinfo : EIATTR_SW_WAR
	.align		4
.L_3195:
        /*00bc*/ 	.byte	0x04, 0x36
        /*00be*/ 	.short	(.L_3197 - .L_3196)
.L_3196:
        /*00c0*/ 	.word	0x00000008
.L_3197:


//--------------------- .nv.info._ZN10layer_norm13ln_bwd_kernelINS_13Kernel_traitsIf6__halfS2_S2_fjLj2048ELj1ELj1ELj4ELj16ENS_18Kernel_traits_baseILj2048EfS2_S2_S2_fjLj128EEEEELb1ELb0ELb1ELb1EEEvNS_9BwdParamsE --------------------------
	.section	.nv.info._ZN10layer_norm13ln_bwd_kernelINS_13Kernel_traitsIf6__halfS2_S2_fjLj2048ELj1ELj1ELj4ELj16ENS_18Kernel_traits_baseILj2048EfS2_S2_S2_fjLj128EEEEELb1ELb0ELb1ELb1EEEvNS_9BwdParamsE,"",@"SHT_CUDA_INFO"
	.sectionflags	@""
	.align	4


	//----- nvinfo : EIATTR_CUDA_API_VERSION
	.align		4
        /*0000*/ 	.byte	0x04, 0x37
        /*0002*/ 	.short	(.L_3199 - .L_3198)
.L_3198:
        /*0004*/ 	.word	0x00000082


	//----- nvinfo : EIATTR_KPARAM_INFO
	.align		4
.L_3199:
        /*0008*/ 	.byte	0x04, 0x17
        /*000a*/ 	.short	(.L_3201 - .L_3200)
.L_3200:
        /*000c*/ 	.word	0x00000000
        /*0010*/ 	.short	0x0000
        /*0012*/ 	.short	0x0000
        /*0014*/ 	.byte	0x00, 0xf0, 0xa1, 0x04


	//----- nvinfo : EIATTR_SPARSE_MMA_MASK
	.align		4
.L_3201:
        /*0018*/ 	.byte	0x03, 0x50
        /*001a*/ 	.short	0x0000


	//----- nvinfo : EIATTR_MAXREG_COUNT
	.align		4
        /*001c*/ 	.byte	0x03, 0x1b
        /*001e*/ 	.short	0x00ff


	//----- nvinfo : EIATTR_NUM_BARRIERS
	.align		4
        /*0020*/ 	.byte	0x02, 0x4c
        /*0022*/ 	.byte	0x01
	.zero		1


	//----- nvinfo : EIATTR_MERCURY_ISA_VERSION
	.align		4
        /*0024*/ 	.byte	0x03, 0x5f
        /*0026*/ 	.short	0x0101


	//----- nvinfo : EIATTR_COOP_GROUP_MASK_REGIDS
	.align		4
        /*0028*/ 	.byte	0x04, 0x29
        /*002a*/ 	.short	(.L_3203 - .L_3202)


	//   ....[0]....
.L_3202:
        /*002c*/ 	.word	0xffffffff


	//   ....[1]....
        /*0030*/ 	.word	0xffffffff


	//   ....[2]....
        /*0034*/ 	.word	0xffffffff


	//   ....[3]....
        /*0038*/ 	.word	0xffffffff


	//   ....[4]....
        /*003c*/ 	.word	0xffffffff


	//   ....[5]....
        /*0040*/ 	.word	0xffffffff


	//   ....[6]....
        /*0044*/ 	.word	0xffffffff


	//   ....[7]....
        /*0048*/ 	.word	0xffffffff


	//   ....[8]....
        /*004c*/ 	.word	0xffffffff


	//   ....[9]....
        /*0050*/ 	.word	0xffffffff


	//----- nvinfo : EIATTR_COOP_GROUP_INSTR_OFFSETS
	.align		4
.L_3203:
        /*0054*/ 	.byte	0x04, 0x28
        /*0056*/ 	.short	(.L_3205 - .L_3204)


	//   ....[0]....
.L_3204:
        /*0058*/ 	.word	0x000011a0


	//   ....[1]....
        /*005c*/ 	.word	0x000011c0


	//   ....[2]....
        /*0060*/ 	.word	0x00001200


	//   ....[3]....
        /*0064*/ 	.word	0x00001210


	//   ....[4]....
        /*0068*/ 	.word	0x00001250


	//   ....[5]....
        /*006c*/ 	.word	0x00001260


	//   ....[6]....
        /*0070*/ 	.word	0x00001290


	//   ....[7]....
        /*0074*/ 	.word	0x000012a0


	//   ....[8]....
        /*0078*/ 	.word	0x000012d0


	//   ....[9]....
        /*007c*/ 	.word	0x000012e0


	//----- nvinfo : EIATTR_VRC_CTA_INIT_COUNT
	.align		4
.L_3205:
        /*0080*/ 	.byte	0x02, 0x4a
	.zero		1
	.zero		1


	//----- nvinfo : EIATTR_EXIT_INSTR_OFFSETS
	.align		4
        /*0084*/ 	.byte	0x04, 0x1c
        /*0086*/ 	.short	(.L_3207 - .L_3206)


	//   ....[0]....
.L_3206:
        /*0088*/ 	.word	0x00004920


	//----- nvinfo : EIATTR_MAX_THREADS
	.align		4
.L_3207:
        /*008c*/ 	.byte	0x04, 0x05
        /*008e*/ 	.short	(.L_3209 - .L_3208)
.L_3208:
        /*0090*/ 	.word	0x00000080
        /*0094*/ 	.word	0x00000001
        /*0098*/ 	.word	0x00000001


	//----- nvinfo : EIATTR_CRS_STACK_SIZE
	.align		4
.L_3209:
        /*009c*/ 	.byte	0x04, 0x1e
        /*009e*/ 	.short	(.L_3211 - .L_3210)
.L_3210:
        /*00a0*/ 	.word	0x00000000


	//----- nvinfo : EIATTR_CBANK_PARAM_SIZE
	.align		4
.L_3211:
        /*00a4*/ 	.byte	0x03, 0x19
        /*00a6*/ 	.short	0x0128


	//----- nvinfo : EIATTR_PARAM_CBANK
	.align		4
        /*00a8*/ 	.byte	0x04, 0x0a
        /*00aa*/ 	.short	(.L_3213 - .L_3212)
	.align		4
.L_3212:
        /*00ac*/ 	.word	index@(.nv.constant0._ZN10layer_norm13ln_bwd_kernelINS_13Kernel_traitsIf6__halfS2_S2_fjLj2048ELj1ELj1ELj4ELj16ENS_18Kernel_traits_baseILj2048EfS2_S2_S2_fjLj128EEEEELb1ELb0ELb1ELb1EEEvNS_9BwdParamsE)
        /*00b0*/ 	.short	0x0380
        /*00b2*/ 	.short	0x0128


	//----- nvinfo : EIATTR_SW_WAR
	.align		4
.L_3213:
        /*00b4*/ 	.byte	0x04, 0x36
        /*00b6*/ 	.short	(.L_3215 - .L_3214)
.L_3214:
        /*00b8*/ 	.word	0x00000008
.L_3215:


//--------------------- .nv.info._ZN10layer_norm13ln_bwd_kernelINS_13Kernel_traitsIf6__halfS2_S2_fjLj2048ELj1ELj1ELj4ELj16ENS_18Kernel_traits_baseILj2048EfS2_S2_S2_fjLj128EEEEELb1ELb1ELb0ELb0EEEvNS_9BwdParamsE --------------------------
	.section	.nv.info._ZN10layer_norm13ln_bwd_kernelINS_13Kernel_traitsIf6__halfS2_S2_fjLj2048ELj1ELj1ELj4ELj16ENS_18Kernel_traits_baseILj2048EfS2_S2_S2_fjLj128EEEEELb1ELb1ELb0ELb0EEEvNS_9BwdParamsE,"",@"SHT_CUDA_INFO"
	.sectionflags	@""
	.align	4


	//----- nvinfo : EIATTR_CUDA_API_VERSION
	.align		4
        /*0000*/ 	.byte	0x04, 0x37
        /*0002*/ 	.short	(.L_3217 - .L_3216)
.L_3216:
        /*0004*/ 	.word	0x00000082


	//----- nvinfo : EIATTR_KPARAM_INFO
	.align		4
.L_3217:
        /*0008*/ 	.byte	0x04, 0x17
        /*000a*/ 	.short	(.L_3219 - .L_3218)
.L_3218:
        /*000c*/ 	.word	0x00000000
        /*0010*/ 	.short	0x0000
        /*0012*/ 	.short	0x0000
        /*0014*/ 	.byte	0x00, 0xf0, 0xa1, 0x04


	//----- nvinfo : EIATTR_SPARSE_MMA_MASK
	.align		4
.L_3219:
        /*0018*/ 	.byte	0x03, 0x50
        /*001a*/ 	.short	0x0000


	//----- nvinfo : EIATTR_MAXREG_COUNT
	.align		4
        /*001c*/ 	.byte	0x03, 0x1b
        /*001e*/ 	.short	0x00ff


	//----- nvinfo : EIATTR_NUM_BARRIERS
	.align		4
        /*0020*/ 	.byte	0x02, 0x4c
        /*0022*/ 	.byte	0x01
	.zero		1


	//----- nvinfo : EIATTR_MERCURY_ISA_VERSION
	.align		4
        /*0024*/ 	.byte	0x03, 0x5f
        /*0026*/ 	.short	0x0101


	//----- nvinfo : EIATTR_COOP_GROUP_MASK_REGIDS
	.align		4
        /*0028*/ 	.byte	0x04, 0x29
        /*002a*/ 	.short	(.L_3221 - .L_3220)


	//   ....[0]....
.L_3220:
        /*002c*/ 	.word	0xffffffff


	//   ....[1]....
        /*0030*/ 	.word	0xffffffff


	//   ....[2]....
        /*0034*/ 	.word	0xffffffff


	//   ....[3]....
        /*0038*/ 	.word	0xffffffff


	//   ....[4]....
        /*003c*/ 	.word	0xffffffff


	//   ....[5]....
        /*0040*/ 	.word	0xffffffff


	//   ....[6]....
        /*0044*/ 	.word	0xffffffff


	//   ....[7]....
        /*0048*/ 	.word	0xffffffff


	//   ....[8]....
        /*004c*/ 	.word	0xffffffff


	//   ....[9]....
        /*0050*/ 	.word	0xffffffff


	//----- nvinfo : EIATTR_COOP_GROUP_INSTR_OFFSETS
	.align		4
.L_3221:
        /*0054*/ 	.byte	0x04, 0x28
        /*0056*/ 	.short	(.L_3223 - .L_3222)


	//   ....[0]....
.L_3222:
        /*0058*/ 	.word	0x000012f0


	//   ....[1]....
        /*005c*/ 	.word	0x00001310


	//   ....[2]....
        /*0060*/ 	.word	0x00001350


	//   ....[3]....
        /*0064*/ 	.word	0x00001360


	//   ....[4]....
        /*0068*/ 	.word	0x000013a0


	//   ....[5]....
        /*006c*/ 	.word	0x000013b0


	//   ....[6]....
        /*0070*/ 	.word	0x000013e0


	//   ....[7]....
        /*0074*/ 	.word	0x000013f0


	//   ....[8]....
        /*0078*/ 	.word	0x00001420


	//   ....[9]....
        /*007c*/ 	.word	0x00001430


	//----- nvinfo : EIATTR_VRC_CTA_INIT_COUNT
	.align		4
.L_3223:
        /*0080*/ 	.byte	0x02, 0x4a
	.zero		1
	.zero		1


	//----- nvinfo : EIATTR_EXIT_INSTR_OFFSETS
	.align		4
        /*0084*/ 	.byte	0x04, 0x1c
        /*0086*/ 	.short	(.L_3225 - .L_3224)


	//   ....[0]....
.L_3224:
        /*0088*/ 	.word	0x000051d0


	//   ....[1]....
        /*008c*/ 	.word	0x000052a0


	//----- nvinfo : EIATTR_MAX_THREADS
	.align		4
.L_3225:
        /*0090*/ 	.byte	0x04, 0x05
        /*0092*/ 	.short	(.L_3227 - .L_3226)
.L_3226:
        /*0094*/ 	.word	0x00000080
        /*0098*/ 	.word	0x00000001
        /*009c*/ 	.word	0x00000001


	//----- nvinfo : EIATTR_CRS_STACK_SIZE
	.align		4
.L_3227:
        /*00a0*/ 	.byte	0x04, 0x1e
        /*00a2*/ 	.short	(.L_3229 - .L_3228)
.L_3228:
        /*00a4*/ 	.word	0x00000000


	//----- nvinfo : EIATTR_CBANK_PARAM_SIZE
	.align		4
.L_3229:
        /*00a8*/ 	.byte	0x03, 0x19
        /*00aa*/ 	.short	0x0128


	//----- nvinfo : EIATTR_PARAM_CBANK
	.align		4
        /*00ac*/ 	.byte	0x04, 0x0a
        /*00ae*/ 	.short	(.L_3231 - .L_3230)
	.align		4
.L_3230:
        /*00b0*/ 	.word	index@(.nv.constant0._ZN10layer_norm13ln_bwd_kernelINS_13Kernel_traitsIf6__halfS2_S2_fjLj2048ELj1ELj1ELj4ELj16ENS_18Kernel_traits_baseILj2048EfS2_S2_S2_fjLj128EEEEELb1ELb1ELb0ELb0EEEvNS_9BwdParamsE)
        /*00b4*/ 	.short	0x0380
        /*00b6*/ 	.short	0x0128


	//----- nvinfo : EIATTR_SW_WAR
	.align		4
.L_3231:
        /*00b8*/ 	.byte	0x04, 0x36
        /*00ba*/ 	.short	(.L_3233 - .L_3232)
.L_3232:
        /*00bc*/ 	.word	0x00000008
.L_3233:


//--------------------- .nv.info._ZN10layer_norm13ln_bwd_kernelINS_13Kernel_traitsIf6__halfS2_S2_fjLj2048ELj1ELj1ELj4ELj16ENS_18Kernel_traits_baseILj2048EfS2_S2_S2_fjLj128EEEEELb1ELb1ELb0ELb1EEEvNS_9BwdParamsE --------------------------
	.section	.nv.info._ZN10layer_norm13ln_bwd_kernelINS_13Kernel_traitsIf6__halfS2_S2_fjLj2048ELj1ELj1ELj4ELj16ENS_18Kernel_traits_baseILj2048EfS2_S2_S2_fjLj128EEEEELb1ELb1ELb0ELb1EEEvNS_9BwdParamsE,"",@"SHT_CUDA_INFO"
	.sectionflags	@""
	.align	4


	//----- nvinfo : EIATTR_CUDA_API_VERSION
	.align		4
        /*0000*/ 	.byte	0x04, 0x37
        /*0002*/ 	.short	(.L_3235 - .L_3234)
.L_3234:
        /*0004*/ 	.word	0x00000082


	//----- nvinfo : EIATTR_KPARAM_INFO
	.align		4
.L_3235:
        /*0008*/ 	.byte	0x04, 0x17
        /*000a*/ 	.short	(.L_3237 - .L_3236)
.L_3236:
        /*000c*/ 	.word	0x00000000
        /*0010*/ 	.short	0x0000
        /*0012*/ 	.short	0x0000
        /*0014*/ 	.byte	0x00, 0xf0, 0xa1, 0x04


	//----- nvinfo : EIATTR_SPARSE_MMA_MASK
	.align		4
.L_3237:
        /*0018*/ 	.byte	0x03, 0x50
        /*001a*/ 	.short	0x0000


	//----- nvinfo : EIATTR_MAXREG_COUNT
	.align		4
        /*001c*/ 	.byte	0x03, 0x1b
        /*001e*/ 	.short	0x00ff


	//----- nvinfo : EIATTR_NUM_BARRIERS
	.align		4
        /*0020*/ 	.byte	0x02, 0x4c
        /*0022*/ 	.byte	0x01
	.zero		1


	//----- nvinfo : EIATTR_MERCURY_ISA_VERSION
	.align		4
        /*0024*/ 	.byte	0x03, 0x5f
        /*0026*/ 	.short	0x0101


	//----- nvinfo : EIATTR_COOP_GROUP_MASK_REGIDS
	.align		4
        /*0028*/ 	.byte	0x04, 0x29
        /*002a*/ 	.short	(.L_3239 - .L_3238)


	//   ....[0]....
.L_3238:
        /*002c*/ 	.word	0xffffffff


	//   ....[1]....
        /*0030*/ 	.word	0xffffffff


	//   ....[2]....
        /*0034*/ 	.word	0xffffffff


	//   ....[3]....
        /*0038*/ 	.word	0xffffffff


	//   ....[4]....
        /*003c*/ 	.word	0xffffffff


	//   ....[5]....
        /*0040*/ 	.word	0xffffffff


	//   ....[6]....
        /*0044*/ 	.word	0xffffffff


	//   ....[7]....
        /*0048*/ 	.word	0xffffffff


	//   ....[8]....
        /*004c*/ 	.word	0xffffffff


	//   ....[9]....
        /*0050*/ 	.word	0xffffffff


	//----- nvinfo : EIATTR_COOP_GROUP_INSTR_OFFSETS
	.align		4
.L_3239:
        /*0054*/ 	.byte	0x04, 0x28
        /*0056*/ 	.short	(.L_3241 - .L_3240)


	//   ....[0]....
.L_3240:
        /*0058*/ 	.word	0x00000e70


	//   ....[1]....
        /*005c*/ 	.word	0x00000e80


	//   ....[2]....
        /*0060*/ 	.word	0x00000ed0


	//   ....[3]....
        /*0064*/ 	.word	0x00000ee0


	//   ....[4]....
        /*0068*/ 	.word	0x00000f10


	//   ....[5]....
        /*006c*/ 	.word	0x00000f20


	//   ....[6]....
        /*0070*/ 	.word	0x00000f60


	//   ....[7]....
        /*0074*/ 	.word	0x00000f70


	//   ....[8]....
        /*0078*/ 	.word	0x00000fd0


	//   ....[9]....
        /*007c*/ 	.word	0x00000fe0


	//----- nvinfo : EIATTR_VRC_CTA_INIT_COUNT
	.align		4
.L_3241:
        /*0080*/ 	.byte	0x02, 0x4a
	.zero		1
	.zero		1


	//----- nvinfo : EIATTR_EXIT_INSTR_OFFSETS
	.align		4
        /*0084*/ 	.byte	0x04, 0x1c
        /*0086*/ 	.short	(.L_3243 - .L_3242)


	//   ....[0]....
.L_3242:
        /*0088*/ 	.word	0x00004d60


	//----- nvinfo : EIATTR_MAX_THREADS
	.align		4
.L_3243:
        /*008c*/ 	.byte	0x04, 0x05
        /*008e*/ 	.short	(.L_3245 - .L_3244)
.L_3244:
        /*0090*/ 	.word	0x00000080
        /*0094*/ 	.word	0x00000001
        /*0098*/ 	.word	0x00000001


	//----- nvinfo : EIATTR_CBANK_PARAM_SIZE
	.align		4
.L_3245:
        /*009c*/ 	.byte	0x03, 0x19
        /*009e*/ 	.short	0x0128


	//----- nvinfo : EIATTR_PARAM_CBANK
	.align		4
        /*00a0*/ 	.byte	0x04, 0x0a
        /*00a2*/ 	.short	(.L_3247 - .L_3246)
	.align		4
.L_3246:
        /*00a4*/ 	.word	index@(.nv.constant0._ZN10layer_norm13ln_bwd_kernelINS_13Kernel_traitsIf6__halfS2_S2_fjLj2048ELj1ELj1ELj4ELj16ENS_18Kernel_traits_baseILj2048EfS2_S2_S2_fjLj128EEEEELb1ELb1ELb0ELb1EEEvNS_9BwdParamsE)
        /*00a8*/ 	.short	0x0380
        /*00aa*/ 	.short	0x0128


	//----- nvinfo : EIATTR_SW_WAR
	.align		4
.L_3247:
        /*00ac*/ 	.byte	0x04, 0x36
        /*00ae*/ 	.short	(.L_3249 - .L_3248)
.L_3248:
        /*00b0*/ 	.word	0x00000008
.L_3249:


//--------------------- .nv.info._ZN10layer_norm22ln_bwd_finalize_kernelINS_22Kernel_traits_finalizeILj2048Ef6__halfS2_S2_fjLb1ELj1024ELj4ENS_18Kernel_traits_baseILj2048EfS2_S2_S2_fjLj1024EEEEELb1ELb0EEEvNS_9BwdParamsE --------------------------
	.section	.nv.info._ZN10layer_norm22ln_bwd_finalize_kernelINS_22Kernel_traits_finalizeILj2048Ef6__halfS2_S2_fjLb1ELj1024ELj4ENS_18Kernel_traits_baseILj2048EfS2_S2_S2_fjLj1024EEEEELb1ELb0EEEvNS_9BwdParamsE,"",@"SHT_CUDA_INFO"
	.sectionflags	@""
	.align	4


	//----- nvinfo : EIATTR_CUDA_API_VERSION
	.align		4
        /*0000*/ 	.byte	0x04, 0x37
        /*0002*/ 	.short	(.L_3251 - .L_3250)
.L_3250:
        /*0004*/ 	.word	0x00000082


	//----- nvinfo : EIATTR_KPARAM_INFO
	.align		4
.L_3251:
        /*0008*/ 	.byte	0x04, 0x17
        /*000a*/ 	.short	(.L_3253 - .L_3252)
.L_3252:
        /*000c*/ 	.word	0x00000000
        /*0010*/ 	.short	0x0000
        /*0012*/ 	.short	0x0000
        /*0014*/ 	.byte	0x00, 0xf0, 0xa1, 0x04


	//----- nvinfo : EIATTR_SPARSE_MMA_MASK
	.align		4
.L_3253:
        /*0018*/ 	.byte	0x03, 0x50
        /*001a*/ 	.short	0x0000


	//----- nvinfo : EIATTR_MAXREG_COUNT
	.align		4
        /*001c*/ 	.byte	0x03, 0x1b
        /*001e*/ 	.short	0x0040


	//----- nvinfo : EIATTR_NUM_BARRIERS
	.align		4
        /*0020*/ 	.byte	0x02, 0x4c
        /*0022*/ 	.byte	0x01
	.zero		1


	//----- nvinfo : EIATTR_MERCURY_ISA_VERSION
	.align		4
        /*0024*/ 	.byte	0x03, 0x5f
        /*0026*/ 	.short	0x0101


	//----- nvinfo : EIATTR_COOP_GROUP_MASK_REGIDS
	.align		4
        /*0028*/ 	.byte	0x04, 0x29
        /*002a*/ 	.short	(.L_3255 - .L_3254)


	//   ....[0]....
.L_3254:
        /*002c*/ 	.word	0xffffffff


	//   ....[1]....
        /*0030*/ 	.word	0xffffffff


	//   ....[2]....
        /*0034*/ 	.word	0xffffffff


	//   ....[3]....
        /*0038*/ 	.word	0xffffffff


	//   ....[4]....
        /*003c*/ 	.word	0xffffffff


	//   ....[5]....
        /*0040*/ 	.word	0xffffffff


	//   ....[6]....
        /*0044*/ 	.word	0xffffffff


	//   ....[7]....
        /*0048*/ 	.word	0xffffffff


	//   ....[8]....
        /*004c*/ 	.word	0xffffffff


	//   ....[9]....
        /*0050*/ 	.word	0xffffffff


	//   ....[10]....
        /*0054*/ 	.word	0xffffffff


	//   ....[11]....
        /*0058*/ 	.word	0xffffffff


	//   ....[12]....
        /*005c*/ 	.word	0xffffffff


	//   ....[13]....
        /*0060*/ 	.word	0xffffffff


	//   ....[14]....
        /*0064*/ 	.word	0xffffffff


	//----- nvinfo : EIATTR_COOP_GROUP_INSTR_OFFSETS
	.align		4
.L_3255:
        /*0068*/ 	.byte	0x04, 0x28
        /*006a*/ 	.short	(.L_3257 - .L_3256)


	//   ....[0]....
.L_3256:
        /*006c*/ 	.word	0x00001040


	//   ....[1]....
        /*0070*/ 	.word	0x00001050


	//   ....[2]....
        /*0074*/ 	.word	0x00001060


	//   ....[3]....
        /*0078*/ 	.word	0x00001090


	//   ....[4]....
        /*007c*/ 	.word	0x000010b0


	//   ....[5]....
        /*0080*/ 	.word	0x000010c0


	//   ....[6]....
        /*0084*/ 	.word	0x000010f0


	//   ....[7]....
        /*0088*/ 	.word	0x00001110


	//   ....[8]....
        /*008c*/ 	.word	0x00001120


	//   ....[9]....
        /*0090*/ 	.word	0x00001160


	//   ....[10]....
        /*0094*/ 	.word	0x00001190


	//   ....[11]....
        /*0098*/ 	.word	0x000011a0


	//   ....[12]....
        /*009c*/ 	.word	0x000011e0


	//   ....[13]....
        /*00a0*/ 	.word	0x00001200


	//   ....[14]....
        /*00a4*/ 	.word	0x00001210


	//----- nvinfo : EIATTR_VRC_CTA_INIT_COUNT
	.align		4
.L_3257:
        /*00a8*/ 	.byte	0x02, 0x4a
	.zero		1
	.zero		1


	//----- nvinfo : EIATTR_EXIT_INSTR_OFFSETS
	.align		4
        /*00ac*/ 	.byte	0x04, 0x1c
        /*00ae*/ 	.short	(.L_3259 - .L_3258)


	//   ....[0]....
.L_3258:
        /*00b0*/ 	.word	0x00000060


	//   ....[1]....
        /*00b4*/ 	.word	0x00001290


	//   ....[2]....
        /*00b8*/ 	.word	0x000012c0


	//   ....[3]....
        /*00bc*/ 	.word	0x000013a0


	//----- nvinfo : EIATTR_MAX_THREADS
	.align		4
.L_3259:
        /*00c0*/ 	.byte	0x04, 0x05
        /*00c2*/ 	.short	(.L_3261 - .L_3260)
.L_3260:
        /*00c4*/ 	.word	0x00000400
        /*00c8*/ 	.word	0x00000001
        /*00cc*/ 	.word	0x00000001


	//----- nvinfo : EIATTR_CRS_STACK_SIZE
	.align		4
.L_3261:
        /*00d0*/ 	.byte	0x04, 0x1e
        /*00d2*/ 	.short	(.L_3263 - .L_3262)
.L_3262:
        /*00d4*/ 	.word	0x00000000


	//----- nvinfo : EIATTR_CBANK_PARAM_SIZE
	.align		4
.L_3263:
        /*00d8*/ 	.byte	0x03, 0x19
        /*00da*/ 	.short	0x0128


	//----- nvinfo : EIATTR_PARAM_CBANK
	.align		4
        /*00dc*/ 	.byte	0x04, 0x0a
        /*00de*/ 	.short	(.L_3265 - .L_3264)
	.align		4
.L_3264:
        /*00e0*/ 	.word	index@(.nv.constant0._ZN10layer_norm22ln_bwd_finalize_kernelINS_22Kernel_traits_finalizeILj2048Ef6__halfS2_S2_fjLb1ELj1024ELj4ENS_18Kernel_traits_baseILj2048EfS2_S2_S2_fjLj1024EEEEELb1ELb0EEEvNS_9BwdParamsE)
        /*00e4*/ 	.short	0x0380
        /*00e6*/ 	.short	0x0128


	//----- nvinfo : EIATTR_SW_WAR
	.align		4
.L_3265:
        /*00e8*/ 	.byte	0x04, 0x36
        /*00ea*/ 	.short	(.L_3267 - .L_3266)
.L_3266:
        /*00ec*/ 	.word	0x00000008
.L_3267:


//--------------------- .nv.info._ZN10layer_norm13ln_bwd_kernelINS_13Kernel_traitsIf6__halfS2_S2_fjLj2048ELj1ELj1ELj4ELj16ENS_18Kernel_traits_baseILj2048EfS2_S2_S2_fjLj128EEEEELb1ELb1ELb1ELb0EEEvNS_9BwdParamsE --------------------------
	.section	.nv.info._ZN10layer_norm13ln_bwd_kernelINS_13Kernel_traitsIf6__halfS2_S2_fjLj2048ELj1ELj1ELj4ELj16ENS_18Kernel_traits_baseILj2048EfS2_S2_S2_fjLj128EEEEELb1ELb1ELb1ELb0EEEvNS_9BwdParamsE,"",@"SHT_CUDA_INFO"
	.sectionflags	@""
	.align	4


	//----- nvinfo : EIATTR_CUDA_API_VERSION
	.align		4
        /*0000*/ 	.byte	0x04, 0x37
        /*0002*/ 	.short	(.L_3269 - .L_3268)
.L_3268:
        /*0004*/ 	.word	0x00000082


	//----- nvinfo : EIATTR_KPARAM_INFO
	.align		4
.L_3269:
        /*0008*/ 	.byte	0x04, 0x17
        /*000a*/ 	.short	(.L_3271 - .L_3270)
.L_3270:
        /*000c*/ 	.word	0x00000000
        /*0010*/ 	.short	0x0000
        /*0012*/ 	.short	0x0000
        /*0014*/ 	.byte	0x00, 0xf0, 0xa1, 0x04


	//----- nvinfo : EIATTR_SPARSE_MMA_MASK
	.align		4
.L_3271:
        /*0018*/ 	.byte	0x03, 0x50
        /*001a*/ 	.short	0x0000


	//----- nvinfo : EIATTR_MAXREG_COUNT
	.align		4
        /*001c*/ 	.byte	0x03, 0x1b
        /*001e*/ 	.short	0x00ff


	//----- nvinfo : EIATTR_NUM_BARRIERS
	.align		4
        /*0020*/ 	.byte	0x02, 0x4c
        /*0022*/ 	.byte	0x01
	.zero		1


	//----- nvinfo : EIATTR_MERCURY_ISA_VERSION
	.align		4
        /*0024*/ 	.byte	0x03, 0x5f
        /*0026*/ 	.short	0x0101


	//----- nvinfo : EIATTR_COOP_GROUP_MASK_REGIDS
	.align		4
        /*0028*/ 	.byte	0x04, 0x29
        /*002a*/ 	.short	(.L_3273 - .L_3272)


	//   ....[0]....
.L_3272:
        /*002c*/ 	.word	0xffffffff


	//   ....[1]....
        /*0030*/ 	.word	0xffffffff


	//   ....[2]....
        /*0034*/ 	.word	0xffffffff


	//   ....[3]....
        /*0038*/ 	.word	0xffffffff


	//   ....[4]....
        /*003c*/ 	.word	0xffffffff


	//   ....[5]....
        /*0040*/ 	.word	0xffffffff


	//   ....[6]....
        /*0044*/ 	.word	0xffffffff


	//   ....[7]....
        /*0048*/ 	.word	0xffffffff


	//   ....[8]....
        /*004c*/ 	.word	0xffffffff


	//   ....[9]....
        /*0050*/ 	.word	0xffffffff


	//----- nvinfo : EIATTR_COOP_GROUP_INSTR_OFFSETS
	.align		4
.L_3273:
        /*0054*/ 	.byte	0x04, 0x28
        /*0056*/ 	.short	(.L_3275 - .L_3274)


	//   ....[0]....
.L_3274:
        /*0058*/ 	.word	0x00001740


	//   ....[1]....
        /*005c*/ 	.word	0x00001780


	//   ....[2]....
        /*0060*/ 	.word	0x00001810


	//   ....[3]....
        /*0064*/ 	.word	0x00001820


	//   ....[4]....
        /*0068*/ 	.word	0x00001860


	//   ....[5]....
        /*006c*/ 	.word	0x00001880


	//   ....[6]....
        /*0070*/ 	.word	0x00001910


	//   ....[7]....
        /*0074*/ 	.word	0x00001920


	//   ....[8]....
        /*0078*/ 	.word	0x00001970


	//   ....[9]....
        /*007c*/ 	.word	0x00001980


	//----- nvinfo : EIATTR_VRC_CTA_INIT_COUNT
	.align		4
.L_3275:
        /*0080*/ 	.byte	0x02, 0x4a
	.zero		1
	.zero		1


	//----- nvinfo : EIATTR_EXIT_INSTR_OFFSETS
	.align		4
        /*0084*/ 	.byte	0x04, 0x1c
        /*0086*/ 	.short	(.L_3277 - .L_3276)


	//   ....[0]....
.L_3276:
        /*0088*/ 	.word	0x00006300


	//   ....[1]....
        /*008c*/ 	.word	0x000063d0


	//----- nvinfo : EIATTR_MAX_THREADS
	.align		4
.L_3277:
        /*0090*/ 	.byte	0x04, 0x05
        /*0092*/ 	.short	(.L_3279 - .L_3278)
.L_3278:
        /*0094*/ 	.word	0x00000080
        /*0098*/ 	.word	0x00000001
        /*009c*/ 	.word	0x00000001


	//----- nvinfo : EIATTR_CRS_STACK_SIZE
	.align		4
.L_3279:
        /*00a0*/ 	.byte	0x04, 0x1e
        /*00a2*/ 	.short	(.L_3281 - .L_3280)
.L_3280:
        /*00a4*/ 	.word	0x00000000


	//----- nvinfo : EIATTR_CBANK_PARAM_SIZE
	.align		4
.L_3281:
        /*00a8*/ 	.byte	0x03, 0x19
        /*00aa*/ 	.short	0x0128


	//----- nvinfo : EIATTR_PARAM_CBANK
	.align		4
        /*00ac*/ 	.byte	0x04, 0x0a
        /*00ae*/ 	.short	(.L_3283 - .L_3282)
	.align		4
.L_3282:
        /*00b0*/ 	.word	index@(.nv.constant0._ZN10layer_norm13ln_bwd_kernelINS_13Kernel_traitsIf6__halfS2_S2_fjLj2048ELj1ELj1ELj4ELj16ENS_18Kernel_traits_baseILj2048EfS2_S2_S2_fjLj128EEEEELb1ELb1ELb1ELb0EEEvNS_9BwdParamsE)
        /*00b4*/ 	.short	0x0380
        /*00b6*/ 	.short	0x0128


	//----- nvinfo : EIATTR_SW_WAR
	.align		4
.L_3283:
        /*00b8*/ 	.byte	0x04, 0x36
        /*00ba*/ 	.short	(.L_3285 - .L_3284)
.L_3284:
        /*00bc*/ 	.word	0x00000008
.L_3285:


//--------------------- .nv.info._ZN10layer_norm22ln_bwd_finalize_kernelINS_22Kernel_traits_finalizeILj2048Ef6__halfS2_S2_fjLb1ELj1024ELj4ENS_18Kernel_traits_baseILj2048EfS2_S2_S2_fjLj1024EEEEELb1ELb1EEEvNS_9BwdParamsE --------------------------
	.section	.nv.info._ZN10layer_norm22ln_bwd_finalize_kernelINS_22Kernel_traits_finalizeILj2048Ef6__halfS2_S2_fjLb1ELj1024ELj4ENS_18Kernel_traits_baseILj2048EfS2_S2_S2_fjLj1024EEEEELb1ELb1EEEvNS_9BwdParamsE,"",@"SHT_CUDA_INFO"
	.sectionflags	@""
	.align	4


	//----- nvinfo : EIATTR_CUDA_API_VERSION
	.align		4
        /*0000*/ 	.byte	0x04, 0x37
        /*0002*/ 	.short	(.L_3287 - .L_3286)
.L_3286:
        /*0004*/ 	.word	0x00000082


	//----- nvinfo : EIATTR_KPARAM_INFO
	.align		4
.L_3287:
        /*0008*/ 	.byte	0x04, 0x17
        /*000a*/ 	.short	(.L_3289 - .L_3288)
.L_3288:
        /*000c*/ 	.word	0x00000000
        /*0010*/ 	.short	0x0000
        /*0012*/ 	.short	0x0000
        /*0014*/ 	.byte	0x00, 0xf0, 0xa1, 0x04


	//----- nvinfo : EIATTR_SPARSE_MMA_MASK
	.align		4
.L_3289:
        /*0018*/ 	.byte	0x03, 0x50
        /*001a*/ 	.short	0x0000


	//----- nvinfo : EIATTR_MAXREG_COUNT
	.align		4
        /*001c*/ 	.byte	0x03, 0x1b
        /*001e*/ 	.short	0x0040


	//----- nvinfo : EIATTR_NUM_BARRIERS
	.align		4
        /*0020*/ 	.byte	0x02, 0x4c
        /*0022*/ 	.byte	0x01
	.zero		1


	//----- nvinfo : EIATTR_MERCURY_ISA_VERSION
	.align		4
        /*0024*/ 	.byte	0x03, 0x5f
        /*0026*/ 	.short	0x0101


	//----- nvinfo : EIATTR_COOP_GROUP_MASK_REGIDS
	.align		4
        /*0028*/ 	.byte	0x04, 0x29
        /*002a*/ 	.short	(.L_3291 - .L_3290)


	//   ....[0]....
.L_3290:
        /*002c*/ 	.word	0xffffffff


	//   ....[1]....
        /*0030*/ 	.word	0xffffffff


	//   ....[2]....
        /*0034*/ 	.word	0xffffffff


	//   ....[3]....
        /*0038*/ 	.word	0xffffffff


	//   ....[4]....
        /*003c*/ 	.word	0xffffffff


	//   ....[5]....
        /*0040*/ 	.word	0xffffffff


	//   ....[6]....
        /*0044*/ 	.word	0xffffffff


	//   ....[7]....
        /*0048*/ 	.word	0xffffffff


	//   ....[8]....
        /*004c*/ 	.word	0xffffffff


	//   ....[9]....
        /*0050*/ 	.word	0xffffffff


	//   ....[10]....
        /*0054*/ 	.word	0xffffffff


	//   ....[11]....
        /*0058*/ 	.word	0xffffffff


	//   ....[12]....
        /*005c*/ 	.word	0xffffffff


	//   ....[13]....
        /*0060*/ 	.word	0xffffffff


	//   ....[14]....
        /*0064*/ 	.word	0xffffffff


	//----- nvinfo : EIATTR_COOP_GROUP_INSTR_OFFSETS
	.align		4
.L_3291:
        /*0068*/ 	.byte	0x04, 0x28
        /*006a*/ 	.short	(.L_3293 - .L_3292)


	//   ....[0]....
.L_3292:
        /*006c*/ 	.word	0x00001090


	//   ....[1]....
        /*0070*/ 	.word	0x000010a0


	//   ....[2]....
        /*0074*/ 	.word	0x000010b0


	//   ....[3]....
        /*0078*/ 	.word	0x000010e0


	//   ....[4]....
        /*007c*/ 	.word	0x00001100


	//   ....[5]....
        /*0080*/ 	.word	0x00001110


	//   ....[6]....
        /*0084*/ 	.word	0x00001140


	//   ....[7]....
        /*0088*/ 	.word	0x00001160


	//   ....[8]....
        /*008c*/ 	.word	0x00001170


	//   ....[9]....
        /*0090*/ 	.word	0x000011a0


	//   ....[10]....
        /*0094*/ 	.word	0x000011c0


	//   ....[11]....
        /*0098*/ 	.word	0x000011d0


	//   ....[12]....
        /*009c*/ 	.word	0x00001210


	//   ....[13]....
        /*00a0*/ 	.word	0x00001230


	//   ....[14]....
        /*00a4*/ 	.word	0x00001240


	//----- nvinfo : EIATTR_VRC_CTA_INIT_COUNT
	.align		4
.L_3293:
        /*00a8*/ 	.byte	0x02, 0x4a
	.zero		1
	.zero		1


	//----- nvinfo : EIATTR_EXIT_INSTR_OFFSETS
	.align		4
        /*00ac*/ 	.byte	0x04, 0x1c
        /*00ae*/ 	.short	(.L_3295 - .L_3294)


	//   ....[0]....
.L_3294:
        /*00b0*/ 	.word	0x00000060


	//   ....[1]....
        /*00b4*/ 	.word	0x000012c0


	//   ....[2]....
        /*00b8*/ 	.word	0x000013b0


	//----- nvinfo : EIATTR_MAX_THREADS
	.align		4
.L_3295:
        /*00bc*/ 	.byte	0x04, 0x05
        /*00be*/ 	.short	(.L_3297 - .L_3296)
.L_3296:
        /*00c0*/ 	.word	0x00000400
        /*00c4*/ 	.word	0x00000001
        /*00c8*/ 	.word	0x00000001


	//----- nvinfo : EIATTR_CRS_STACK_SIZE
	.align		4
.L_3297:
        /*00cc*/ 	.byte	0x04, 0x1e
        /*00ce*/ 	.short	(.L_3299 - .L_3298)
.L_3298:
        /*00d0*/ 	.word	0x00000000


	//----- nvinfo : EIATTR_CBANK_PARAM_SIZE
	.align		4
.L_3299:
        /*00d4*/ 	.byte	0x03, 0x19
        /*00d6*/ 	.short	0x0128


	//----- nvinfo : EIATTR_PARAM_CBANK
	.align		4
        /*00d8*/ 	.byte	0x04, 0x0a
        /*00da*/ 	.short	(.L_3301 - .L_3300)
	.align		4
.L_3300:
        /*00dc*/ 	.word	index@(.nv.constant0._ZN10layer_norm22ln_bwd_finalize_kernelINS_22Kernel_traits_finalizeILj2048Ef6__halfS2_S2_fjLb1ELj1024ELj4ENS_18Kernel_traits_baseILj2048EfS2_S2_S2_fjLj1024EEEEELb1ELb1EEEvNS_9BwdParamsE)
        /*00e0*/ 	.short	0x0380
        /*00e2*/ 	.short	0x0128


	//----- nvinfo : EIATTR_SW_WAR
	.align		4
.L_3301:
        /*00e4*/ 	.byte	0x04, 0x36
        /*00e6*/ 	.short	(.L_3303 - .L_3302)
.L_3302:
        /*00e8*/ 	.word	0x00000008
.L_3303:


//--------------------- .nv.info._ZN10layer_norm13ln_bwd_kernelINS_13Kernel_traitsIf6__halfS2_S2_fjLj2048ELj1ELj1ELj4ELj16ENS_18Kernel_traits_baseILj2048EfS2_S2_S2_fjLj128EEEEELb1ELb1ELb1ELb1EEEvNS_9BwdParamsE --------------------------
	.section	.nv.info._ZN10layer_norm13ln_bwd_kernelINS_13Kernel_traitsIf6__halfS2_S2_fjLj2048ELj1ELj1ELj4ELj16ENS_18Kernel_traits_baseILj2048EfS2_S2_S2_fjLj128EEEEELb1ELb1ELb1ELb1EEEvNS_9BwdParamsE,"",@"SHT_CUDA_INFO"
	.sectionflags	@""
	.align	4


	//----- nvinfo : EIATTR_CUDA_API_VERSION
	.align		4
        /*0000*/ 	.byte	0x04, 0x37
        /*0002*/ 	.short	(.L_3305 - .L_3304)
.L_3304:
        /*0004*/ 	.word	0x00000082


	//----- nvinfo : EIATTR_KPARAM_INFO
	.align		4
.L_3305:
        /*0008*/ 	.byte	0x04, 0x17
        /*000a*/ 	.short	(.L_3307 - .L_3306)
.L_3306:
        /*000c*/ 	.word	0x00000000
        /*0010*/ 	.short	0x0000
        /*0012*/ 	.short	0x0000
        /*0014*/ 	.byte	0x00, 0xf0, 0xa1, 0x04


	//----- nvinfo : EIATTR_SPARSE_MMA_MASK
	.align		4
.L_3307:
        /*0018*/ 	.byte	0x03, 0x50
        /*001a*/ 	.short	0x0000


	//----- nvinfo : EIATTR_MAXREG_COUNT
	.align		4
        /*001c*/ 	.byte	0x03, 0x1b
        /*001e*/ 	.short	0x00ff


	//----- nvinfo : EIATTR_NUM_BARRIERS
	.align		4
        /*0020*/ 	.byte	0x02, 0x4c
        /*0022*/ 	.byte	0x01
	.zero		1


	//----- nvinfo : EIATTR_MERCURY_ISA_VERSION
	.align		4
        /*0024*/ 	.byte	0x03, 0x5f
        /*0026*/ 	.short	0x0101


	//----- nvinfo : EIATTR_COOP_GROUP_MASK_REGIDS
	.align		4
        /*0028*/ 	.byte	0x04, 0x29
        /*002a*/ 	.short	(.L_3309 - .L_3308)


	//   ....[0]....
.L_3308:
        /*002c*/ 	.word	0xffffffff


	//   ....[1]....
        /*0030*/ 	.word	0xffffffff


	//   ....[2]....
        /*0034*/ 	.word	0xffffffff


	//   ....[3]....
        /*0038*/ 	.word	0xffffffff


	//   ....[4]....
        /*003c*/ 	.word	0xffffffff


	//   ....[5]....
        /*0040*/ 	.word	0xffffffff


	//   ....[6]....
        /*0044*/ 	.word	0xffffffff


	//   ....[7]....
        /*0048*/ 	.word	0xffffffff


	//   ....[8]....
        /*004c*/ 	.word	0xffffffff


	//   ....[9]....
        /*0050*/ 	.word	0xffffffff


	//----- nvinfo : EIATTR_COOP_GROUP_INSTR_OFFSETS
	.align		4
.L_3309:
        /*0054*/ 	.byte	0x04, 0x28
        /*0056*/ 	.short	(.L_3311 - .L_3310)


	//   ....[0]....
.L_3310:
        /*0058*/ 	.word	0x00001260


	//   ....[1]....
        /*005c*/ 	.word	0x00001290


	//   ....[2]....
        /*0060*/ 	.word	0x00001310


	//   ....[3]....
        /*0064*/ 	.word	0x00001330


	//   ....[4]....
        /*0068*/ 	.word	0x00001360


	//   ....[5]....
        /*006c*/ 	.word	0x00001370


	//   ....[6]....
        /*0070*/ 	.word	0x000013b0


	//   ....[7]....
        /*0074*/ 	.word	0x000013d0


	//   ....[8]....
        /*0078*/ 	.word	0x00001410


	//   ....[9]....
        /*007c*/ 	.word	0x00001440


	//----- nvinfo : EIATTR_VRC_CTA_INIT_COUNT
	.align		4
.L_3311:
        /*0080*/ 	.byte	0x02, 0x4a
	.zero		1
	.zero		1


	//----- nvinfo : EIATTR_EXIT_INSTR_OFFSETS
	.align		4
        /*0084*/ 	.byte	0x04, 0x1c
        /*0086*/ 	.short	(.L_3313 - .L_3312)


	//   ....[0]....
.L_3312:
        /*0088*/ 	.word	0x00005d60


	//----- nvinfo : EIATTR_MAX_THREADS
	.align		4
.L_3313:
        /*008c*/ 	.byte	0x04, 0x05
        /*008e*/ 	.short	(.L_3315 - .L_3314)
.L_3314:
        /*0090*/ 	.word	0x00000080
        /*0094*/ 	.word	0x00000001
        /*0098*/ 	.word	0x00000001


	//----- nvinfo : EIATTR_CBANK_PARAM_SIZE
	.align		4
.L_3315:
        /*009c*/ 	.byte	0x03, 0x19
        /*009e*/ 	.short	0x0128


	//----- nvinfo : EIATTR_PARAM_CBANK
	.align		4
        /*00a0*/ 	.byte	0x04, 0x0a
        /*00a2*/ 	.short	(.L_3317 - .L_3316)
	.align		4
.L_3316:
        /*00a4*/ 	.word	index@(.nv.constant0._ZN10layer_norm13ln_bwd_kernelINS_13Kernel_traitsIf6__halfS2_S2_fjLj2048ELj1ELj1ELj4ELj16ENS_18Kernel_traits_baseILj2048EfS2_S2_S2_fjLj128EEEEELb1ELb1ELb1ELb1EEEvNS_9BwdParamsE)
        /*00a8*/ 	.short	0x0380
        /*00aa*/ 	.short	0x0128


	//----- nvinfo : EIATTR_SW_WAR
	.align		4
.L_3317:
        /*00ac*/ 	.byte	0x04, 0x36
        /*00ae*/ 	.short	(.L_3319 - .L_3318)
.L_3318:
        /*00b0*/ 	.word	0x00000008
.L_3319:


//--------------------- .nv.info._ZN10layer_norm13ln_bwd_kernelINS_13Kernel_traitsI6__halfS2_fS2_fjLj2048ELj1ELj1ELj4ELj16ENS_18Kernel_traits_baseILj2048ES2_S2_fS2_fjLj128EEEEELb0ELb0ELb0ELb0EEEvNS_9BwdParamsE --------------------------
	.section	.nv.info._ZN10layer_norm13ln_bwd_kernelINS_13Kernel_traitsI6__halfS2_fS2_fjLj2048ELj1ELj1ELj4ELj16ENS_18Kernel_traits_baseILj2048ES2_S2_fS2_fjLj128EEEEELb0ELb0ELb0ELb0EEEvNS_9BwdParamsE,"",@"SHT_CUDA_INFO"
	.sectionflags	@""
	.align	4


	//----- nvinfo : EIATTR_CUDA_API_VERSION
	.align		4
        /*0000*/ 	.byte	0x04, 0x37
        /*0002*/ 	.short	(.L_3321 - .L_3320)
.L_3320:
        /*0004*/ 	.word	0x00000082


	//----- nvinfo : EIATTR_KPARAM_INFO
	.align		4
.L_3321:
        /*0008*/ 	.byte	0x04, 0x17
        /*000a*/ 	.short	(.L_3323 - .L_3322)
.L_3322:
        /*000c*/ 	.word	0x00000000
        /*0010*/ 	.short	0x0000
        /*0012*/ 	.short	0x0000
        /*0014*/ 	.byte	0x00, 0xf0, 0xa1, 0x04


	//----- nvinfo : EIATTR_SPARSE_MMA_MASK
	.align		4
.L_3323:
        /*0018*/ 	.byte	0x03, 0x50
        /*001a*/ 	.short	0x0000


	//----- nvinfo : EIATTR_MAXREG_COUNT
	.align		4
        /*001c*/ 	.byte	0x03, 0x1b
        /*001e*/ 	.short	0x00ff


	//----- nvinfo : EIATTR_NUM_BARRIERS
	.align		4
        /*0020*/ 	.byte	0x02, 0x4c
        /*0022*/ 	.byte	0x01
	.zero		1


	//----- nvinfo : EIATTR_MERCURY_ISA_VERSION
	.align		4
        /*0024*/ 	.byte	0x03, 0x5f
        /*0026*/ 	.short	0x0101


	//----- nvinfo : EIATTR_COOP_GROUP_MASK_REGIDS
	.align		4
        /*0028*/ 	.byte	0x04, 0x29
        /*002a*/ 	.short	(.L_3325 - .L_3324)


	//   ....[0]....
.L_3324:
        /*002c*/ 	.word	0xffffffff


	//   ....[1]....
        /*0030*/ 	.word	0xffffffff


	//   ....[2]....
        /*0034*/ 	.word	0xffffffff


	//   ....[3]....
        /*0038*/ 	.word	0xffffffff


	//   ....[4]....
        /*003c*/ 	.word	0xffffffff


	//   ....[5]....
        /*0040*/ 	.word	0xffffffff


	//   ....[6]....
        /*0044*/ 	.word	0xffffffff


	//   ....[7]....
        /*0048*/ 	.word	0xffffffff


	//   ....[8]....
        /*004c*/ 	.word	0xffffffff


	//   ....[9]....
        /*0050*/ 	.word	0xffffffff


	//----- nvinfo : EIATTR_COOP_GROUP_INSTR_OFFSETS
	.align		4
.L_3325:
        /*0054*/ 	.byte	0x04, 0x28
        /*0056*/ 	.short	(.L_3327 - .L_3326)


	//   ....[0]....
.L_3326:
        /*0058*/ 	.word	0x00001110


	//   ....[1]....
        /*005c*/ 	.word	0x00001130


	//   ....[2]....
        /*0060*/ 	.word	0x00001170


	//   ....[3]....
        /*0064*/ 	.word	0x00001180


	//   ....[4]....
        /*0068*/ 	.word	0x000011c0


	//   ....[5]....
        /*006c*/ 	.word	0x000011d0


	//   ....[6]....
        /*0070*/ 	.word	0x00001200


	//   ....[7]....
        /*0074*/ 	.word	0x00001210


	//   ....[8]....
        /*0078*/ 	.word	0x00001240


	//   ....[9]....
        /*007c*/ 	.word	0x00001250


	//----- nvinfo : EIATTR_VRC_CTA_INIT_COUNT
	.align		4
.L_3327:
        /*0080*/ 	.byte	0x02, 0x4a
	.zero		1
	.zero		1


	//----- nvinfo : EIATTR_EXIT_INSTR_OFFSETS
	.align		4
        /*0084*/ 	.byte	0x04, 0x1c
        /*0086*/ 	.short	(.L_3329 - .L_3328)


	//   ....[0]....
.L_3328:
        /*0088*/ 	.word	0x00002b60


	//   ....[1]....
        /*008c*/ 	.word	0x00002c00


	//----- nvinfo : EIATTR_MAX_THREADS
	.align		4
.L_3329:
        /*0090*/ 	.byte	0x04, 0x05
        /*0092*/ 	.short	(.L_3331 - .L_3330)
.L_3330:
        /*0094*/ 	.word	0x00000080
        /*0098*/ 	.word	0x00000001
        /*009c*/ 	.word	0x00000001


	//----- nvinfo : EIATTR_CRS_STACK_SIZE
	.align		4
.L_3331:
        /*00a0*/ 	.byte	0x04, 0x1e
        /*00a2*/ 	.short	(.L_3333 - .L_3332)
.L_3332:
        /*00a4*/ 	.word	0x00000000


	//----- nvinfo : EIATTR_CBANK_PARAM_SIZE
	.align		4
.L_3333:
        /*00a8*/ 	.byte	0x03, 0x19
        /*00aa*/ 	.short	0x0128


	//----- nvinfo : EIATTR_PARAM_CBANK
	.align		4
        /*00ac*/ 	.byte	0x04, 0x0a
        /*00ae*/ 	.short	(.L_3335 - .L_3334)
	.align		4
.L_3334:
        /*00b0*/ 	.word	index@(.nv.constant0._ZN10layer_norm13ln_bwd_kernelINS_13Kernel_traitsI6__halfS2_fS2_fjLj2048ELj1ELj1ELj4ELj16ENS_18Kernel_traits_baseILj2048ES2_S2_fS2_fjLj128EEEEELb0ELb0ELb0ELb0EEEvNS_9BwdParamsE)
        /*00b4*/ 	.short	0x0380
        /*00b6*/ 	.short	0x0128


	//----- nvinfo : EIATTR_SW_WAR
	.align		4
.L_3335:
        /*00b8*/ 	.byte	0x04, 0x36
        /*00ba*/ 	.short	(.L_3337 - .L_3336)
.L_3336:
        /*00bc*/ 	.word	0x00000008
.L_3337:


//--------------------- .nv.info._ZN10layer_norm13ln_bwd_kernelINS_13Kernel_traitsI6__halfS2_fS2_fjLj2048ELj1ELj1ELj4ELj16ENS_18Kernel_traits_baseILj2048ES2_S2_fS2_fjLj128EEEEELb0ELb0ELb0ELb1EEEvNS_9BwdParamsE --------------------------
	.section	.nv.info._ZN10layer_norm13ln_bwd_kernelINS_13Kernel_traitsI6__halfS2_fS2_fjLj2048ELj1ELj1ELj4ELj16ENS_18Kernel_traits_baseILj2048ES2_S2_fS2_fjLj128EEEEELb0ELb0ELb0ELb1EEEvNS_9BwdParamsE,"",@"SHT_CUDA_INFO"
	.sectionflags	@""
	.align	4


	//----- nvinfo : EIATTR_CUDA_API_VERSION
	.align		4
        /*0000*/ 	.byte	0x04, 0x37
        /*0002*/ 	.short	(.L_3339 - .L_3338)
.L_3338:
        /*0004*/ 	.word	0x00000082


	//----- nvinfo : EIATTR_KPARAM_INFO
	.align		4
.L_3339:
        /*0008*/ 	.byte	0x04, 0x17
        /*000a*/ 	.short	(.L_3341 - .L_3340)
.L_3340:
        /*000c*/ 	.word	0x00000000
        /*0010*/ 	.short	0x0000
        /*0012*/ 	.short	0x0000
        /*0014*/ 	.byte	0x00, 0xf0, 0xa1, 0x04


	//----- nvinfo : EIATTR_SPARSE_MMA_MASK
	.align		4
.L_3341:
        /*0018*/ 	.byte	0x03, 0x50
        /*001a*/ 	.short	0x0000


	//----- nvinfo : EIATTR_MAXREG_COUNT
	.align		4
        /*001c*/ 	.byte	0x03, 0x1b
        /*001e*/ 	.short	0x00ff


	//----- nvinfo : EIATTR_NUM_BARRIERS
	.align		4
        /*0020*/ 	.byte	0x02, 0x4c
        /*0022*/ 	.byte	0x01
	.zero		1


	//----- nvinfo : EIATTR_MERCURY_ISA_VERSION
	.align		4
        /*0024*/ 	.byte	0x03, 0x5f
        /*0026*/ 	.short	0x0101


	//----- nvinfo : EIATTR_COOP_GROUP_MASK_REGIDS
	.align		4
        /*0028*/ 	.byte	0x04, 0x29
        /*002a*/ 	.short	(.L_3343 - .L_3342)


	//   ....[0]....
.L_3342:
        /*002c*/ 	.word	0xffffffff


	//   ....[1]....
        /*0030*/ 	.word	0xffffffff


	//   ....[2]....
        /*0034*/ 	.word	0xffffffff


	//   ....[3]....
        /*0038*/ 	.word	0xffffffff


	//   ....[4]....
        /*003c*/ 	.word	0xffffffff


	//   ....[5]....
        /*0040*/ 	.word	0xffffffff


	//   ....[6]....
        /*0044*/ 	.word	0xffffffff


	//   ....[7]....
        /*0048*/ 	.word	0xffffffff


	//   ....[8]....
        /*004c*/ 	.word	0xffffffff


	//   ....[9]....
        /*0050*/ 	.word	0xffffffff


	//----- nvinfo : EIATTR_COOP_GROUP_INSTR_OFFSETS
	.align		4
.L_3343:
        /*0054*/ 	.byte	0x04, 0x28
        /*0056*/ 	.short	(.L_3345 - .L_3344)


	//   ....[0]....
.L_3344:
        /*0058*/ 	.word	0x00000d50


	//   ....[1]....
        /*005c*/ 	.word	0x00000e00


	//   ....[2]....
        /*0060*/ 	.word	0x00000e10


	//   ....[3]....
        /*0064*/ 	.word	0x00000e40


	//   ....[4]....
        /*0068*/ 	.word	0x00000e50


	//   ....[5]....
        /*006c*/ 	.word	0x00000e80


	//   ....[6]....
        /*0070*/ 	.word	0x00000e90


	//   ....[7]....
        /*0074*/ 	.word	0x00000ec0


	//   ....[8]....
        /*0078*/ 	.word	0x00000ef0


	//   ....[9]....
        /*007c*/ 	.word	0x00000f00


	//----- nvinfo : EIATTR_VRC_CTA_INIT_COUNT
	.align		4
.L_3345:
        /*0080*/ 	.byte	0x02, 0x4a
	.zero		1
	.zero		1


	//----- nvinfo : EIATTR_EXIT_INSTR_OFFSETS
	.align		4
        /*0084*/ 	.byte	0x04, 0x1c
        /*0086*/ 	.short	(.L_3347 - .L_3346)


	//   ....[0]....
.L_3346:
        /*0088*/ 	.word	0x00002a20


	//----- nvinfo : EIATTR_MAX_THREADS
	.align		4
.L_3347:
        /*008c*/ 	.byte	0x04, 0x05
        /*008e*/ 	.short	(.L_3349 - .L_3348)
.L_3348:
        /*0090*/ 	.word	0x00000080
        /*0094*/ 	.word	0x00000001
        /*0098*/ 	.word	0x00000001


	//----- nvinfo : EIATTR_CRS_STACK_SIZE
	.align		4
.L_3349:
        /*009c*/ 	.byte	0x04, 0x1e
        /*009e*/ 	.short	(.L_3351 - .L_3350)
.L_3350:
        /*00a0*/ 	.word	0x00000000


	//----- nvinfo : EIATTR_CBANK_PARAM_SIZE
	.align		4
.L_3351:
        /*00a4*/ 	.byte	0x03, 0x19
        /*00a6*/ 	.short	0x0128


	//----- nvinfo : EIATTR_PARAM_CBANK
	.align		4
        /*00a8*/ 	.byte	0x04, 0x0a
        /*00aa*/ 	.short	(.L_3353 - .L_3352)
	.align		4
.L_3352:
        /*00ac*/ 	.word	index@(.nv.constant0._ZN10layer_norm13ln_bwd_kernelINS_13Kernel_traitsI6__halfS2_fS2_fjLj2048ELj1ELj1ELj4ELj16ENS_18Kernel_traits_baseILj2048ES2_S2_fS2_fjLj128EEEEELb0ELb0ELb0ELb1EEEvNS_9BwdParamsE)
        /*00b0*/ 	.short	0x0380
        /*00b2*/ 	.short	0x0128


	//----- nvinfo : EIATTR_SW_WAR
	.align		4
.L_3353:
        /*00b4*/ 	.byte	0x04, 0x36
        /*00b6*/ 	.short	(.L_3355 - .L_3354)
.L_3354:
        /*00b8*/ 	.word	0x00000008
.L_3355:


//--------------------- .nv.info._ZN10layer_norm13ln_bwd_kernelINS_13Kernel_traitsI6__halfS2_fS2_fjLj2048ELj1ELj1ELj4ELj16ENS_18Kernel_traits_baseILj2048ES2_S2_fS2_fjLj128EEEEELb0ELb0ELb1ELb0EEEvNS_9BwdParamsE --------------------------
	.section	.nv.info._ZN10layer_norm13ln_bwd_kernelINS_13Kernel_traitsI6__halfS2_fS2_fjLj2048ELj1ELj1ELj4ELj16ENS_18Kernel_traits_baseILj2048ES2_S2_fS2_fjLj128EEEEELb0ELb0ELb1ELb0EEEvNS_9BwdParamsE,"",@"SHT_CUDA_INFO"
	.sectionflags	@""
	.align	4


	//----- nvinfo : EIATTR_CUDA_API_VERSION
	.align		4
        /*0000*/ 	.byte	0x04, 0x37
        /*0002*/ 	.short	(.L_3357 - .L_3356)
.L_3356:
        /*0004*/ 	.word	0x00000082


	//----- nvinfo : EIATTR_KPARAM_INFO
	.align		4
.L_3357:
        /*0008*/ 	.byte	0x04, 0x17
        /*000a*/ 	.short	(.L_3359 - .L_3358)
.L_3358:
        /*000c*/ 	.word	0x00000000
        /*0010*/ 	.short	0x0000
        /*0012*/ 	.short	0x0000
        /*0014*/ 	.byte	0x00, 0xf0, 0xa1, 0x04


	//----- nvinfo : EIATTR_SPARSE_MMA_MASK
	.align		4
.L_3359:
        /*0018*/ 	.byte	0x03, 0x50
        /*001a*/ 	.short	0x0000


	//----- nvinfo : EIATTR_MAXREG_COUNT
	.align		4
        /*001c*/ 	.byte	0x03, 0x1b
        /*001e*/ 	.short	0x00ff


	//----- nvinfo : EIATTR_NUM_BARRIERS
	.align		4
        /*0020*/ 	.byte	0x02, 0x4c
        /*0022*/ 	.byte	0x01
	.zero		1


	//----- nvinfo : EIATTR_MERCURY_ISA_VERSION
	.align		4
        /*0024*/ 	.byte	0x03, 0x5f
        /*0026*/ 	.short	0x0101


	//----- nvinfo : EIATTR_COOP_GROUP_MASK_REGIDS
	.align		4
        /*0028*/ 	.byte	0x04, 0x29
        /*002a*/ 	.short	(.L_3361 - .L_3360)


	//   ....[0]....
.L_3360:
        /*002c*/ 	.word	0xffffffff


	//   ....[1]....
        /*0030*/ 	.word	0xffffffff


	//   ....[2]....
        /*0034*/ 	.word	0xffffffff


	//   ....[3]....
        /*0038*/ 	.word	0xffffffff


	//   ....[4]....
        /*003c*/ 	.word	0xffffffff


	//   ....[5]....
        /*0040*/ 	.word	0xffffffff


	//   ....[6]....
        /*0044*/ 	.word	0xffffffff


	//   ....[7]....
        /*0048*/ 	.word	0xffffffff


	//   ....[8]....
        /*004c*/ 	.word	0xffffffff


	//   ....[9]....
        /*0050*/ 	.word	0xffffffff


	//----- nvinfo : EIATTR_COOP_GROUP_INSTR_OFFSETS
	.align		4
.L_3361:
        /*0054*/ 	.byte	0x04, 0x28
        /*0056*/ 	.short	(.L_3363 - .L_3362)


	//   ....[0]....
.L_3362:
        /*0058*/ 	.word	0x00001340


	//   ....[1]....
        /*005c*/ 	.word	0x00001360


	//   ....[2]....
        /*0060*/ 	.word	0x000013a0


	//   ....[3]....
        /*0064*/ 	.word	0x000013b0


	//   ....[4]....
        /*0068*/ 	.word	0x000013f0


	//   ....[5]....
        /*006c*/ 	.word	0x00001400


	//   ....[6]....
        /*0070*/ 	.word	0x00001430


	//   ....[7]....
        /*0074*/ 	.word	0x00001440


	//   ....[8]....
        /*0078*/ 	.word	0x00001470


	//   ....[9]....
        /*007c*/ 	.word	0x00001480


	//----- nvinfo : EIATTR_VRC_CTA_INIT_COUNT
	.align		4
.L_3363:
        /*0080*/ 	.byte	0x02, 0x4a
	.zero		1
	.zero		1


	//----- nvinfo : EIATTR_EXIT_INSTR_OFFSETS
	.align		4
        /*0084*/ 	.byte	0x04, 0x1c
        /*0086*/ 	.short	(.L_3365 - .L_3364)


	//   ....[0]....
.L_3364:
        /*0088*/ 	.word	0x00004170


	//   ....[1]....
        /*008c*/ 	.word	0x00004210


	//----- nvinfo : EIATTR_MAX_THREADS
	.align		4
.L_3365:
        /*0090*/ 	.byte	0x04, 0x05
        /*0092*/ 	.short	(.L_3367 - .L_3366)
.L_3366:
        /*0094*/ 	.word	0x00000080
        /*0098*/ 	.word	0x00000001
        /*009c*/ 	.word	0x00000001


	//----- nvinfo : EIATTR_CRS_STACK_SIZE
	.align		4
.L_3367:
        /*00a0*/ 	.byte	0x04, 0x1e
        /*00a2*/ 	.short	(.L_3369 - .L_3368)
.L_3368:
        /*00a4*/ 	.word	0x00000000


	//----- nvinfo : EIATTR_CBANK_PARAM_SIZE
	.align		4
.L_3369:
        /*00a8*/ 	.byte	0x03, 0x19
        /*00aa*/ 	.short	0x0128


	//----- nvinfo : EIATTR_PARAM_CBANK
	.align		4
        /*00ac*/ 	.byte	0x04, 0x0a
        /*00ae*/ 	.short	(.L_3371 - .L_3370)
	.align		4
.L_3370:
        /*00b0*/ 	.word	index@(.nv.constant0._ZN10layer_norm13ln_bwd_kernelINS_13Kernel_traitsI6__halfS2_fS2_fjLj2048ELj1ELj1ELj4ELj16ENS_18Kernel_traits_baseILj2048ES2_S2_fS2_fjLj128EEEEELb0ELb0ELb1ELb0EEEvNS_9BwdParamsE)
        /*00b4*/ 	.short	0x0380
        /*00b6*/ 	.short	0x0128


	//----- nvinfo : EIATTR_SW_WAR
	.align		4
.L_3371:
        /*00b8*/ 	.byte	0x04, 0x36
        /*00ba*/ 	.short	(.L_3373 - .L_3372)
.L_3372:
        /*00bc*/ 	.word	0x00000008
.L_3373:


//--------------------- .nv.info._ZN10layer_norm13ln_bwd_kernelINS_13Kernel_traitsI6__halfS2_fS2_fjLj2048ELj1ELj1ELj4ELj16ENS_18Kernel_traits_baseILj2048ES2_S2_fS2_fjLj128EEEEELb0ELb0ELb1ELb1EEEvNS_9BwdParamsE --------------------------
	.section	.nv.info._ZN10layer_norm13ln_bwd_kernelINS_13Kernel_traitsI6__halfS2_fS2_fjLj2048ELj1ELj1ELj4ELj16ENS_18Kernel_traits_baseILj2048ES2_S2_fS2_fjLj128EEEEELb0ELb0ELb1ELb1EEEvNS_9BwdParamsE,"",@"SHT_CUDA_INFO"
	.sectionflags	@""
	.align	4


	//----- nvinfo : EIATTR_CUDA_API_VERSION
	.align		4
        /*0000*/ 	.byte	0x04, 0x37
        /*0002*/ 	.short	(.L_3375 - .L_3374)
.L_3374:
        /*0004*/ 	.word	0x00000082


	//----- nvinfo : EIATTR_KPARAM_INFO
	.align		4
.L_3375:
        /*0008*/ 	.byte	0x04, 0x17
        /*000a*/ 	.short	(.L_3377 - .L_3376)
.L_3376:
        /*000c*/ 	.word	0x00000000
        /*0010*/ 	.short	0x0000
        /*0012*/ 	.short	0x0000
        /*0014*/ 	.byte	0x00, 0xf0, 0xa1, 0x04


	//----- nvinfo : EIATTR_SPARSE_MMA_MASK
	.align		4
.L_3377:
        /*0018*/ 	.byte	0x03, 0x50
        /*001a*/ 	.short	0x0000


	//----- nvinfo : EIATTR_MAXREG_COUNT
	.align		4
        /*001c*/ 	.byte	0x03, 0x1b
        /*001e*/ 	.short	0x00ff


	//----- nvinfo : EIATTR_NUM_BARRIERS
	.align		4
        /*0020*/ 	.byte	0x02, 0x4c
        /*0022*/ 	.byte	0x01
	.zero		1


	//----- nvinfo : EIATTR_MERCURY_ISA_VERSION
	.align		4
        /*0024*/ 	.byte	0x03, 0x5f
        /*0026*/ 	.short	0x0101


	//----- nvinfo : EIATTR_COOP_GROUP_MASK_REGIDS
	.align		4
        /*0028*/ 	.byte	0x04, 0x29
        /*002a*/ 	.short	(.L_3379 - .L_3378)


	//   ....[0]....
.L_3378:
        /*002c*/ 	.word	0xffffffff


	//   ....[1]....
        /*0030*/ 	.word	0xffffffff


	//   ....[2]....
        /*0034*/ 	.word	0xffffffff


	//   ....[3]....
        /*0038*/ 	.word	0xffffffff


	//   ....[4]....
        /*003c*/ 	.word	0xffffffff


	//   ....[5]....
        /*0040*/ 	.word	0xffffffff


	//   ....[6]....
        /*0044*/ 	.word	0xffffffff


	//   ....[7]....
        /*0048*/ 	.word	0xffffffff


	//   ....[8]....
        /*004c*/ 	.word	0xffffffff


	//   ....[9]....
        /*0050*/ 	.word	0xffffffff


	//----- nvinfo : EIATTR_COOP_GROUP_INSTR_OFFSETS
	.align		4
.L_3379:
        /*0054*/ 	.byte	0x04, 0x28
        /*0056*/ 	.short	(.L_3381 - .L_3380)


	//   ....[0]....
.L_3380:
        /*0058*/ 	.word	0x00000f90


	//   ....[1]....
        /*005c*/ 	.word	0x00000fb0


	//   ....[2]....
        /*0060*/ 	.word	0x00000fe0


	//   ....[3]....
        /*0064*/ 	.word	0x00000ff0


	//   ....[4]....
        /*0068*/ 	.word	0x00001020


	//   ....[5]....
        /*006c*/ 	.word	0x00001030


	//   ....[6]....
        /*0070*/ 	.word	0x00001060


	//   ....[7]....
        /*0074*/ 	.word	0x00001070


	//   ....[8]....
        /*0078*/ 	.word	0x000010b0


	//   ....[9]....
        /*007c*/ 	.word	0x000010c0


	//----- nvinfo : EIATTR_VRC_CTA_INIT_COUNT
	.align		4
.L_3381:
        /*0080*/ 	.byte	0x02, 0x4a
	.zero		1
	.zero		1


	//----- nvinfo : EIATTR_EXIT_INSTR_OFFSETS
	.align		4
        /*0084*/ 	.byte	0x04, 0x1c
        /*0086*/ 	.short	(.L_3383 - .L_3382)


	//   ....[0]....
.L_3382:
        /*0088*/ 	.word	0x000038d0


	//----- nvinfo : EIATTR_MAX_THREADS
	.align		4
.L_3383:
        /*008c*/ 	.byte	0x04, 0x05
        /*008e*/ 	.short	(.L_3385 - .L_3384)
.L_3384:
        /*0090*/ 	.word	0x00000080
        /*0094*/ 	.word	0x00000001
        /*0098*/ 	.word	0x00000001


	//----- nvinfo : EIATTR_CRS_STACK_SIZE
	.align		4
.L_3385:
        /*009c*/ 	.byte	0x04, 0x1e
        /*009e*/ 	.short	(.L_3387 - .L_3386)
.L_3386:
        /*00a0*/ 	.word	0x00000000


	//----- nvinfo : EIATTR_CBANK_PARAM_SIZE
	.align		4
.L_3387:
        /*00a4*/ 	.byte	0x03, 0x19
        /*00a6*/ 	.short	0x0128


	//----- nvinfo : EIATTR_PARAM_CBANK
	.align		4
        /*00a8*/ 	.byte	0x04, 0x0a
        /*00aa*/ 	.short	(.L_3389 - .L_3388)
	.align		4
.L_3388:
        /*00ac*/ 	.word	index@(.nv.constant0._ZN10layer_norm13ln_bwd_kernelINS_13Kernel_traitsI6__halfS2_fS2_fjLj2048ELj1ELj1ELj4ELj16ENS_18Kernel_traits_baseILj2048ES2_S2_fS2_fjLj128EEEEELb0ELb0ELb1ELb1EEEvNS_9BwdParamsE)
        /*00b0*/ 	.short	0x0380
        /*00b2*/ 	.short	0x0128


	//----- nvinfo : EIATTR_SW_WAR
	.align		4
.L_3389:
        /*00b4*/ 	.byte	0x04, 0x36
        /*00b6*/ 	.short	(.L_3391 - .L_3390)
.L_3390:
        /*00b8*/ 	.word	0x00000008
.L_3391:


//--------------------- .nv.info._ZN10layer_norm13ln_bwd_kernelINS_13Kernel_traitsI6__halfS2_fS2_fjLj2048ELj1ELj1ELj4ELj16ENS_18Kernel_traits_baseILj2048ES2_S2_fS2_fjLj128EEEEELb0ELb1ELb0ELb0EEEvNS_9BwdParamsE --------------------------
	.section	.nv.info._ZN10layer_norm13ln_bwd_kernelINS_13Kernel_traitsI6__halfS2_fS2_fjLj2048ELj1ELj1ELj4ELj16ENS_18Kernel_traits_baseILj2048ES2_S2_fS2_fjLj128EEEEELb0ELb1ELb0ELb0EEEvNS_9BwdParamsE,"",@"SHT_CUDA_INFO"
	.sectionflags	@""
	.align	4


	//----- nvinfo : EIATTR_CUDA_API_VERSION
	.align		4
        /*0000*/ 	.byte	0x04, 0x37
        /*0002*/ 	.short	(.L_3393 - .L_3392)
.L_3392:
        /*0004*/ 	.word	0x00000082


	//----- nvinfo : EIATTR_KPARAM_INFO
	.align		4
.L_3393:
        /*0008*/ 	.byte	0x04, 0x17
        /*000a*/ 	.short	(.L_3395 - .L_3394)
.L_3394:
        /*000c*/ 	.word	0x00000000
        /*0010*/ 	.short	0x0000
        /*0012*/ 	.short	0x0000
        /*0014*/ 	.byte	0x00, 0xf0, 0xa1, 0x04


	//----- nvinfo : EIATTR_SPARSE_MMA_MASK
	.align		4
.L_3395:
        /*0018*/ 	.byte	0x03, 0x50
        /*001a*/ 	.short	0x0000


	//----- nvinfo : EIATTR_MAXREG_COUNT
	.align		4
        /*001c*/ 	.byte	0x03, 0x1b
        /*001e*/ 	.short	0x00ff


	//----- nvinfo : EIATTR_NUM_BARRIERS
	.align		4
        /*0020*/ 	.byte	0x02, 0x4c
        /*0022*/ 	.byte	0x01
	.zero		1


	//----- nvinfo : EIATTR_MERCURY_ISA_VERSION
	.align		4
        /*0024*/ 	.byte	0x03, 0x5f
        /*0026*/ 	.short	0x0101


	//----- nvinfo : EIATTR_COOP_GROUP_MASK_REGIDS
	.align		4
        /*0028*/ 	.byte	0x04, 0x29
        /*002a*/ 	.short	(.L_3397 - .L_3396)


	//   ....[0]....
.L_3396:
        /*002c*/ 	.word	0xffffffff


	//   ....[1]....
        /*0030*/ 	.word	0xffffffff


	//   ....[2]....
        /*0034*/ 	.word	0xffffffff


	//   ....[3]....
        /*0038*/ 	.word	0xffffffff


	//   ....[4]....
        /*003c*/ 	.word	0xffffffff


	//   ....[5]....
        /*0040*/ 	.word	0xffffffff


	//   ....[6]....
        /*0044*/ 	.word	0xffffffff


	//   ....[7]....
        /*0048*/ 	.word	0xffffffff


	//   ....[8]....
        /*004c*/ 	.word	0xffffffff


	//   ....[9]....
        /*0050*/ 	.word	0xffffffff


	//----- nvinfo : EIATTR_COOP_GROUP_INSTR_OFFSETS
	.align		4
.L_3397:
        /*0054*/ 	.byte	0x04, 0x28
        /*0056*/ 	.short	(.L_3399 - .L_3398)


	//   ....[0]....
.L_3398:
        /*0058*/ 	.word	0x000011c0


	//   ....[1]....
        /*005c*/ 	.word	0x000011f0


	//   ....[2]....
        /*0060*/ 	.word	0x00001220


	//   ....[3]....
        /*0064*/ 	.word	0x00001230


	//   ....[4]....
        /*0068*/ 	.word	0x00001260


	//   ....[5]....
        /*006c*/ 	.word	0x00001270


	//   ....[6]....
        /*0070*/ 	.word	0x000012a0


	//   ....[7]....
        /*0074*/ 	.word	0x000012b0


	//   ....[8]....
        /*0078*/ 	.word	0x000012e0


	//   ....[9]....
        /*007c*/ 	.word	0x000012f0


	//----- nvinfo : EIATTR_VRC_CTA_INIT_COUNT
	.align		4
.L_3399:
        /*0080*/ 	.byte	0x02, 0x4a
	.zero		1
	.zero		1


	//----- nvinfo : EIATTR_EXIT_INSTR_OFFSETS
	.align		4
        /*0084*/ 	.byte	0x04, 0x1c
        /*0086*/ 	.short	(.L_3401 - .L_3400)


	//   ....[0]....
.L_3400:
        /*0088*/ 	.word	0x00003ca0


	//   ....[1]....
        /*008c*/ 	.word	0x00003d70


	//----- nvinfo : EIATTR_MAX_THREADS
	.align		4
.L_3401:
        /*0090*/ 	.byte	0x04, 0x05
        /*0092*/ 	.short	(.L_3403 - .L_3402)
.L_3402:
        /*0094*/ 	.word	0x00000080
        /*0098*/ 	.word	0x00000001
        /*009c*/ 	.word	0x00000001


	//----- nvinfo : EIATTR_CRS_STACK_SIZE
	.align		4
.L_3403:
        /*00a0*/ 	.byte	0x04, 0x1e
        /*00a2*/ 	.short	(.L_3405 - .L_3404)
.L_3404:
        /*00a4*/ 	.word	0x00000000


	//----- nvinfo : EIATTR_CBANK_PARAM_SIZE
	.align		4
.L_3405:
        /*00a8*/ 	.byte	0x03, 0x19
        /*00aa*/ 	.short	0x0128


	//----- nvinfo : EIATTR_PARAM_CBANK
	.align		4
        /*00ac*/ 	.byte	0x04, 0x0a
        /*00ae*/ 	.short	(.L_3407 - .L_3406)
	.align		4
.L_3406:
        /*00b0*/ 	.word	index@(.nv.constant0._ZN10layer_norm13ln_bwd_kernelINS_13Kernel_traitsI6__halfS2_fS2_fjLj2048ELj1ELj1ELj4ELj16ENS_18Kernel_traits_baseILj2048ES2_S2_fS2_fjLj128EEEEELb0ELb1ELb0ELb0EEEvNS_9BwdParamsE)
        /*00b4*/ 	.short	0x0380
        /*00b6*/ 	.short	0x0128


	//----- nvinfo : EIATTR_SW_WAR
	.align		4
.L_3407:
        /*00b8*/ 	.byte	0x04, 0x36
        /*00ba*/ 	.short	(.L_3409 - .L_3408)
.L_3408:
        /*00bc*/ 	.word	0x00000008
.L_3409:


//--------------------- .nv.info._ZN10layer_norm13ln_bwd_kernelINS_13Kernel_traitsI6__halfS2_fS2_fjLj2048ELj1ELj1ELj4ELj16ENS_18Kernel_traits_baseILj2048ES2_S2_fS2_fjLj128EEEEELb0ELb1ELb0ELb1EEEvNS_9BwdParamsE --------------------------
	.section	.nv.info._ZN10layer_norm13ln_bwd_kernelINS_13Kernel_traitsI6__halfS2_fS2_fjLj2048ELj1ELj1ELj4ELj16ENS_18Kernel_traits_baseILj2048ES2_S2_fS2_fjLj128EEEEELb0ELb1ELb0ELb1EEEvNS_9BwdParamsE,"",@"SHT_CUDA_INFO"
	.sectionflags	@""
	.align	4


	//----- nvinfo : EIATTR_CUDA_API_VERSION
	.align		4
        /*0000*/ 	.byte	0x04, 0x37
        /*0002*/ 	.short	(.L_3411 - .L_3410)
.L_3410:
        /*0004*/ 	.word	0x00000082


	//----- nvinfo : EIATTR_KPARAM_INFO
	.align		4
.L_3411:
        /*0008*/ 	.byte	0x04, 0x17
        /*000a*/ 	.short	(.L_3413 - .L_3412)
.L_3412:
        /*000c*/ 	.word	0x00000000
        /*0010*/ 	.short	0x0000
        /*0012*/ 	.short	0x0000
        /*0014*/ 	.byte	0x00, 0xf0, 0xa1, 0x04


	//----- nvinfo : EIATTR_SPARSE_MMA_MASK
	.align		4
.L_3413:
        /*0018*/ 	.byte	0x03, 0x50
        /*001a*/ 	.short	0x0000


	//----- nvinfo : EIATTR_MAXREG_COUNT
	.align		4
        /*001c*/ 	.byte	0x03, 0x1b
        /*001e*/ 	.short	0x00ff


	//----- nvinfo : EIATTR_NUM_BARRIERS
	.align		4
        /*0020*/ 	.byte	0x02, 0x4c
        /*0022*/ 	.byte	0x01
	.zero		1


	//----- nvinfo : EIATTR_MERCURY_ISA_VERSION
	.align		4
        /*0024*/ 	.byte	0x03, 0x5f
        /*0026*/ 	.short	0x0101


	//----- nvinfo : EIATTR_COOP_GROUP_MASK_REGIDS
	.align		4
        /*0028*/ 	.byte	0x04, 0x29
        /*002a*/ 	.short	(.L_3415 - .L_3414)


	//   ....[0]....
.L_3414:
        /*002c*/ 	.word	0xffffffff


	//   ....[1]....
        /*0030*/ 	.word	0xffffffff


	//   ....[2]....
        /*0034*/ 	.word	0xffffffff


	//   ....[3]....
        /*0038*/ 	.word	0xffffffff


	//   ....[4]....
        /*003c*/ 	.word	0xffffffff


	//   ....[5]....
        /*0040*/ 	.word	0xffffffff


	//   ....[6]....
        /*0044*/ 	.word	0xffffffff


	//   ....[7]....
        /*0048*/ 	.word	0xffffffff


	//   ....[8]....
        /*004c*/ 	.word	0xffffffff


	//   ....[9]....
        /*0050*/ 	.word	0xffffffff


	//----- nvinfo : EIATTR_COOP_GROUP_INSTR_OFFSETS
	.align		4
.L_3415:
        /*0054*/ 	.byte	0x04, 0x28
        /*0056*/ 	.short	(.L_3417 - .L_3416)


	//   ....[0]....
.L_3416:
        /*0058*/ 	.word	0x00000e00


	//   ....[1]....
        /*005c*/ 	.word	0x00000e10


	//   ....[2]....
        /*0060*/ 	.word	0x00000e40


	//   ....[3]....
        /*0064*/ 	.word	0x00000e50


	//   ....[4]....
        /*0068*/ 	.word	0x00000e80


	//   ....[5]....
        /*006c*/ 	.word	0x00000e90


	//   ....[6]....
        /*0070*/ 	.word	0x00000ec0


	//   ....[7]....
        /*0074*/ 	.word	0x00000ed0


	//   ....[8]....
        /*0078*/ 	.word	0x00000f10


	//   ....[9]....
        /*007c*/ 	.word	0x00000f20


	//----- nvinfo : EIATTR_VRC_CTA_INIT_COUNT
	.align		4
.L_3417:
        /*0080*/ 	.byte	0x02, 0x4a
	.zero		1
	.zero		1


	//----- nvinfo : EIATTR_EXIT_INSTR_OFFSETS
	.align		4
        /*0084*/ 	.byte	0x04, 0x1c
        /*0086*/ 	.short	(.L_3419 - .L_3418)


	//   ....[0]....
.L_3418:
        /*0088*/ 	.word	0x00003e80


	//----- nvinfo : EIATTR_MAX_THREADS
	.align		4
.L_3419:
        /*008c*/ 	.byte	0x04, 0x05
        /*008e*/ 	.short	(.L_3421 - .L_3420)
.L_3420:
        /*0090*/ 	.word	0x00000080
        /*0094*/ 	.word	0x00000001
        /*0098*/ 	.word	0x00000001


	//----- nvinfo : EIATTR_CRS_STACK_SIZE
	.align		4
.L_3421:
        /*009c*/ 	.byte	0x04, 0x1e
        /*009e*/ 	.short	(.L_3423 - .L_3422)
.L_3422:
        /*00a0*/ 	.word	0x00000000


	//----- nvinfo : EIATTR_CBANK_PARAM_SIZE
	.align		4
.L_3423:
        /*00a4*/ 	.byte	0x03, 0x19
        /*00a6*/ 	.short	0x0128


	//----- nvinfo : EIATTR_PARAM_CBANK
	.align		4
        /*00a8*/ 	.byte	0x04, 0x0a
        /*00aa*/ 	.short	(.L_3425 - .L_3424)
	.align		4
.L_3424:
        /*00ac*/ 	.word	index@(.nv.constant0._ZN10layer_norm13ln_bwd_kernelINS_13Kernel_traitsI6__halfS2_fS2_fjLj2048ELj1ELj1ELj4ELj16ENS_18Kernel_traits_baseILj2048ES2_S2_fS2_fjLj128EEEEELb0ELb1ELb0ELb1EEEvNS_9BwdParamsE)
        /*00b0*/ 	.short	0x0380
        /*00b2*/ 	.short	0x0128


	//----- nvinfo : EIATTR_SW_WAR
	.align		4
.L_3425:
        /*00b4*/ 	.byte	0x04, 0x36
        /*00b6*/ 	.short	(.L_3427 - .L_3426)
.L_3426:
        /*00b8*/ 	.word	0x00000008
.L_3427:


//--------------------- .nv.info._ZN10layer_norm13ln_bwd_kernelINS_13Kernel_traitsI6__halfS2_fS2_fjLj2048ELj1ELj1ELj4ELj16ENS_18Kernel_traits_baseILj2048ES2_S2_fS2_fjLj128EEEEELb0ELb1ELb1ELb0EEEvNS_9BwdParamsE --------------------------
	.section	.nv.info._ZN10layer_norm13ln_bwd_kernelINS_13Kernel_traitsI6__halfS2_fS2_fjLj2048ELj1ELj1ELj4ELj16ENS_18Kernel_traits_baseILj2048ES2_S2_fS2_fjLj128EEEEELb0ELb1ELb1ELb0EEEvNS_9BwdParamsE,"",@"SHT_CUDA_INFO"
	.sectionflags	@""
	.align	4


	//----- nvinfo : EIATTR_CUDA_API_VERSION
	.align		4
        /*0000*/ 	.byte	0x04, 0x37
        /*0002*/ 	.short	(.L_3429 - .L_3428)
.L_3428:
        /*0004*/ 	.word	0x00000082


	//----- nvinfo : EIATTR_KPARAM_INFO
	.align		4
.L_3429:
        /*0008*/ 	.byte	0x04, 0x17
        /*000a*/ 	.short	(.L_3431 - .L_3430)
.L_3430:
        /*000c*/ 	.word	0x00000000
        /*0010*/ 	.short	0x0000
        /*0012*/ 	.short	0x0000
        /*0014*/ 	.byte	0x00, 0xf0, 0xa1, 0x04


	//----- nvinfo : EIATTR_SPARSE_MMA_MASK
	.align		4
.L_3431:
        /*0018*/ 	.byte	0x03, 0x50
        /*001a*/ 	.short	0x0000


	//----- nvinfo : EIATTR_MAXREG_COUNT
	.align		4
        /*001c*/ 	.byte	0x03, 0x1b
        /*001e*/ 	.short	0x00ff


	//----- nvinfo : EIATTR_NUM_BARRIERS
	.align		4
        /*0020*/ 	.byte	0x02, 0x4c
        /*0022*/ 	.byte	0x01
	.zero		1


	//----- nvinfo : EIATTR_MERCURY_ISA_VERSION
	.align		4
        /*0024*/ 	.byte	0x03, 0x5f
        /*0026*/ 	.short	0x0101


	//----- nvinfo : EIATTR_COOP_GROUP_MASK_REGIDS
	.align		4
        /*0028*/ 	.byte	0x04, 0x29
        /*002a*/ 	.short	(.L_3433 - .L_3432)


	//   ....[0]....
.L_3432:
        /*002c*/ 	.word	0xffffffff


	//   ....[1]....
        /*0030*/ 	.word	0xffffffff


	//   ....[2]....
        /*0034*/ 	.word	0xffffffff


	//   ....[3]....
        /*0038*/ 	.word	0xffffffff


	//   ....[4]....
        /*003c*/ 	.word	0xffffffff


	//   ....[5]....
        /*0040*/ 	.word	0xffffffff


	//   ....[6]....
        /*0044*/ 	.word	0xffffffff


	//   ....[7]....
        /*0048*/ 	.word	0xffffffff


	//   ....[8]....
        /*004c*/ 	.word	0xffffffff


	//   ....[9]....
        /*0050*/ 	.word	0xffffffff


	//----- nvinfo : EIATTR_COOP_GROUP_INSTR_OFFSETS
	.align		4
.L_3433:
        /*0054*/ 	.byte	0x04, 0x28
        /*0056*/ 	.short	(.L_3435 - .L_3434)


	//   ....[0]....
.L_3434:
        /*0058*/ 	.word	0x000013e0


	//   ....[1]....
        /*005c*/ 	.word	0x00001410


	//   ....[2]....
        /*0060*/ 	.word	0x00001440


	//   ....[3]....
        /*0064*/ 	.word	0x00001450


	//   ....[4]....
        /*0068*/ 	.word	0x00001480


	//   ....[5]....
        /*006c*/ 	.word	0x00001490


	//   ....[6]....
        /*0070*/ 	.word	0x000014c0


	//   ....[7]....
        /*0074*/ 	.word	0x000014d0


	//   ....[8]....
        /*0078*/ 	.word	0x00001500


	//   ....[9]....
        /*007c*/ 	.word	0x00001510


	//----- nvinfo : EIATTR_VRC_CTA_INIT_COUNT
	.align		4
.L_3435:
        /*0080*/ 	.byte	0x02, 0x4a
	.zero		1
	.zero		1


	//----- nvinfo : EIATTR_EXIT_INSTR_OFFSETS
	.align		4
        /*0084*/ 	.byte	0x04, 0x1c
        /*0086*/ 	.short	(.L_3437 - .L_3436)


	//   ....[0]....
.L_3436:
        /*0088*/ 	.word	0x000052c0


	//   ....[1]....
        /*008c*/ 	.word	0x00005390


	//----- nvinfo : EIATTR_MAX_THREADS
	.align		4
.L_3437:
        /*0090*/ 	.byte	0x04, 0x05
        /*0092*/ 	.short	(.L_3439 - .L_3438)
.L_3438:
        /*0094*/ 	.word	0x00000080
        /*0098*/ 	.word	0x00000001
        /*009c*/ 	.word	0x00000001


	//----- nvinfo : EIATTR_CRS_STACK_SIZE
	.align		4
.L_3439:
        /*00a0*/ 	.byte	0x04, 0x1e
        /*00a2*/ 	.short	(.L_3441 - .L_3440)
.L_3440:
        /*00a4*/ 	.word	0x00000000


	//----- nvinfo : EIATTR_CBANK_PARAM_SIZE
	.align		4
.L_3441:
        /*00a8*/ 	.byte	0x03, 0x19
        /*00aa*/ 	.short	0x0128


	//----- nvinfo : EIATTR_PARAM_CBANK
	.align		4
        /*00ac*/ 	.byte	0x04, 0x0a
        /*00ae*/ 	.short	(.L_3443 - .L_3442)
	.align		4
.L_3442:
        /*00b0*/ 	.word	index@(.nv.constant0._ZN10layer_norm13ln_bwd_kernelINS_13Kernel_traitsI6__halfS2_fS2_fjLj2048ELj1ELj1ELj4ELj16ENS_18Kernel_traits_baseILj2048ES2_S2_fS2_fjLj128EEEEELb0ELb1ELb1ELb0EEEvNS_9BwdParamsE)
        /*00b4*/ 	.short	0x0380
        /*00b6*/ 	.short	0x0128


	//----- nvinfo : EIATTR_SW_WAR
	.align		4
.L_3443:
        /*00b8*/ 	.byte	0x04, 0x36
        /*00ba*/ 	.short	(.L_3445 - .L_3444)
.L_3444:
        /*00bc*/ 	.word	0x00000008
.L_3445:


//--------------------- .nv.info._ZN10layer_norm13ln_bwd_kernelINS_13Kernel_traitsI6__halfS2_fS2_fjLj2048ELj1ELj1ELj4ELj16ENS_18Kernel_traits_baseILj2048ES2_S2_fS2_fjLj128EEEEELb0ELb1ELb1ELb1EEEvNS_9BwdParamsE --------------------------
	.section	.nv.info._ZN10layer_norm13ln_bwd_kernelINS_13Kernel_traitsI6__halfS2_fS2_fjLj2048ELj1ELj1ELj4ELj16ENS_18Kernel_traits_baseILj2048ES2_S2_fS2_fjLj128EEEEELb0ELb1ELb1ELb1EEEvNS_9BwdParamsE,"",@"SHT_CUDA_INFO"
	.sectionflags	@""
	.align	4


	//----- nvinfo : EIATTR_CUDA_API_VERSION
	.align		4
        /*0000*/ 	.byte	0x04, 0x37
        /*0002*/ 	.short	(.L_3447 - .L_3446)
.L_3446:
        /*0004*/ 	.word	0x00000082


	//----- nvinfo : EIATTR_KPARAM_INFO
	.align		4
.L_3447:
        /*0008*/ 	.byte	0x04, 0x17
        /*000a*/ 	.short	(.L_3449 - .L_3448)
.L_3448:
        /*000c*/ 	.word	0x00000000
        /*0010*/ 	.short	0x0000
        /*0012*/ 	.short	0x0000
        /*0014*/ 	.byte	0x00, 0xf0, 0xa1, 0x04


	//----- nvinfo : EIATTR_SPARSE_MMA_MASK
	.align		4
.L_3449:
        /*0018*/ 	.byte	0x03, 0x50
        /*001a*/ 	.short	0x0000


	//----- nvinfo : EIATTR_MAXREG_COUNT
	.align		4
        /*001c*/ 	.byte	0x03, 0x1b
        /*001e*/ 	.short	0x00ff


	//----- nvinfo : EIATTR_NUM_BARRIERS
	.align		4
        /*0020*/ 	.byte	0x02, 0x4c
        /*0022*/ 	.byte	0x01
	.zero		1


	//----- nvinfo : EIATTR_MERCURY_ISA_VERSION
	.align		4
        /*0024*/ 	.byte	0x03, 0x5f
        /*0026*/ 	.short	0x0101


	//----- nvinfo : EIATTR_COOP_GROUP_MASK_REGIDS
	.align		4
        /*0028*/ 	.byte	0x04, 0x29
        /*002a*/ 	.short	(.L_3451 - .L_3450)


	//   ....[0]....
.L_3450:
        /*002c*/ 	.word	0xffffffff


	//   ....[1]....
        /*0030*/ 	.word	0xffffffff


	//   ....[2]....
        /*0034*/ 	.word	0xffffffff


	//   ....[3]....
        /*0038*/ 	.word	0xffffffff


	//   ....[4]....
        /*003c*/ 	.word	0xffffffff


	//   ....[5]....
        /*0040*/ 	.word	0xffffffff


	//   ....[6]....
        /*0044*/ 	.word	0xffffffff


	//   ....[7]....
        /*0048*/ 	.word	0xffffffff


	//   ....[8]....
        /*004c*/ 	.word	0xffffffff


	//   ....[9]....
        /*0050*/ 	.word	0xffffffff


	//----- nvinfo : EIATTR_COOP_GROUP_INSTR_OFFSETS
	.align		4
.L_3451:
        /*0054*/ 	.byte	0x04, 0x28
        /*0056*/ 	.short	(.L_3453 - .L_3452)


	//   ....[0]....
.L_3452:
        /*0058*/ 	.word	0x00001070


	//   ....[1]....
        /*005c*/ 	.word	0x000010b0


	//   ....[2]....
        /*0060*/ 	.word	0x00001100


	//   ....[3]....
        /*0064*/ 	.word	0x00001110


	//   ....[4]....
        /*0068*/ 	.word	0x00001150


	//   ....[5]....
        /*006c*/ 	.word	0x00001170


	//   ....[6]....
        /*0070*/ 	.word	0x000011b0


	//   ....[7]....
        /*0074*/ 	.word	0x000011d0


	//   ....[8]....
        /*0078*/ 	.word	0x00001210


	//   ....[9]....
        /*007c*/ 	.word	0x00001230


	//----- nvinfo : EIATTR_VRC_CTA_INIT_COUNT
	.align		4
.L_3453:
        /*0080*/ 	.byte	0x02, 0x4a
	.zero		1
	.zero		1


	//----- nvinfo : EIATTR_EXIT_INSTR_OFFSETS
	.align		4
        /*0084*/ 	.byte	0x04, 0x1c
        /*0086*/ 	.short	(.L_3455 - .L_3454)


	//   ....[0]....
.L_3454:
        /*0088*/ 	.word	0x00004ed0


	//----- nvinfo : EIATTR_MAX_THREADS
	.align		4
.L_3455:
        /*008c*/ 	.byte	0x04, 0x05
        /*008e*/ 	.short	(.L_3457 - .L_3456)
.L_3456:
        /*0090*/ 	.word	0x00000080
        /*0094*/ 	.word	0x00000001
        /*0098*/ 	.word	0x00000001


	//----- nvinfo : EIATTR_CRS_STACK_SIZE
	.align		4
.L_3457:
        /*009c*/ 	.byte	0x04, 0x1e
        /*009e*/ 	.short	(.L_3459 - .L_3458)
.L_3458:
        /*00a0*/ 	.word	0x00000000


	//----- nvinfo : EIATTR_CBANK_PARAM_SIZE
	.align		4
.L_3459:
        /*00a4*/ 	.byte	0x03, 0x19
        /*00a6*/ 	.short	0x0128


	//----- nvinfo : EIATTR_PARAM_CBANK
	.align		4
        /*00a8*/ 	.byte	0x04, 0x0a
        /*00aa*/ 	.short	(.L_3461 - .L_3460)
	.align		4
.L_3460:
        /*00ac*/ 	.word	index@(.nv.constant0._ZN10layer_norm13ln_bwd_kernelINS_13Kernel_traitsI6__halfS2_fS2_fjLj2048ELj1ELj1ELj4ELj16ENS_18Kernel_traits_baseILj2048ES2_S2_fS2_fjLj128EEEEELb0ELb1ELb1ELb1EEEvNS_9BwdParamsE)
        /*00b0*/ 	.short	0x0380
        /*00b2*/ 	.short	0x0128


	//----- nvinfo : EIATTR_SW_WAR
	.align		4
.L_3461:
        /*00b4*/ 	.byte	0x04, 0x36
        /*00b6*/ 	.short	(.L_3463 - .L_3462)
.L_3462:
        /*00b8*/ 	.word	0x00000008
.L_3463:


//--------------------- .nv.info._ZN10layer_norm13ln_bwd_kernelINS_13Kernel_traitsI6__halfS2_fS2_fjLj2048ELj1ELj1ELj4ELj16ENS_18Kernel_traits_baseILj2048ES2_S2_fS2_fjLj128EEEEELb1ELb0ELb0ELb0EEEvNS_9BwdParamsE --------------------------
	.section	.nv.info._ZN10layer_norm13ln_bwd_kernelINS_13Kernel_traitsI6__halfS2_fS2_fjLj2048ELj1ELj1ELj4ELj16ENS_18Kernel_traits_baseILj2048ES2_S2_fS2_fjLj128EEEEELb1ELb0ELb0ELb0EEEvNS_9BwdParamsE,"",@"SHT_CUDA_INFO"
	.sectionflags	@""
	.align	4


	//----- nvinfo : EIATTR_CUDA_API_VERSION
	.align		4
        /*0000*/ 	.byte	0x04, 0x37
        /*0002*/ 	.short	(.L_3465 - .L_3464)
.L_3464:
        /*0004*/ 	.word	0x00000082


	//----- nvinfo : EIATTR_KPARAM_INFO
	.align		4
.L_3465:
        /*0008*/ 	.byte	0x04, 0x17
        /*000a*/ 	.short	(.L_3467 - .L_3466)
.L_3466:
        /*000c*/ 	.word	0x00000000
        /*0010*/ 	.short	0x0000
        /*0012*/ 	.short	0x0000
        /*0014*/ 	.byte	0x00, 0xf0, 0xa1, 0x04


	//----- nvinfo : EIATTR_SPARSE_MMA_MASK
	.align		4
.L_3467:
        /*0018*/ 	.byte	0x03, 0x50
        /*001a*/ 	.short	0x0000


	//----- nvinfo : EIATTR_MAXREG_COUNT
	.align		4
        /*001c*/ 	.byte	0x03, 0x1b
        /*001e*/ 	.short	0x00ff


	//----- nvinfo : EIATTR_NUM_BARRIERS
	.align		4
        /*0020*/ 	.byte	0x02, 0x4c
        /*0022*/ 	.byte	0x01
	.zero		1


	//----- nvinfo : EIATTR_MERCURY_ISA_VERSION
	.align		4
        /*0024*/ 	.byte	0x03, 0x5f
        /*0026*/ 	.short	0x0101


	//----- nvinfo : EIATTR_COOP_GROUP_MASK_REGIDS
	.align		4
        /*0028*/ 	.byte	0x04, 0x29
        /*002a*/ 	.short	(.L_3469 - .L_3468)


	//   ....[0]....
.L_3468:
        /*002c*/ 	.word	0xffffffff


	//   ....[1]....
        /*0030*/ 	.word	0xffffffff


	//   ....[2]....
        /*0034*/ 	.word	0xffffffff


	//   ....[3]....
        /*0038*/ 	.word	0xffffffff


	//   ....[4]....
        /*003c*/ 	.word	0xffffffff


	//   ....[5]....
        /*0040*/ 	.word	0xffffffff


	//   ....[6]....
        /*0044*/ 	.word	0xffffffff


	//   ....[7]....
        /*0048*/ 	.word	0xffffffff


	//   ....[8]....
        /*004c*/ 	.word	0xffffffff


	//   ....[9]....
        /*0050*/ 	.word	0xffffffff


	//----- nvinfo : EIATTR_COOP_GROUP_INSTR_OFFSETS
	.align		4
.L_3469:
        /*0054*/ 	.byte	0x04, 0x28
        /*0056*/ 	.short	(.L_3471 - .L_3470)


	//   ....[0]....
.L_3470:
        /*0058*/ 	.word	0x00001180


	//   ....[1]....
        /*005c*/ 	.word	0x000011a0


	//   ....[2]....
        /*0060*/ 	.word	0x000011e0


	//   ....[3]....
        /*0064*/ 	.word	0x000011f0


	//   ....[4]....
        /*0068*/ 	.word	0x00001230


	//   ....[5]....
        /*006c*/ 	.word	0x00001240


	//   ....[6]....
        /*0070*/ 	.word	0x00001270


	//   ....[7]....
        /*0074*/ 	.word	0x00001280


	//   ....[8]....
        /*0078*/ 	.word	0x000012b0


	//   ....[9]....
        /*007c*/ 	.word	0x000012c0


	//----- nvinfo : EIATTR_VRC_CTA_INIT_COUNT
	.align		4
.L_3471:
        /*0080*/ 	.byte	0x02, 0x4a
	.zero		1
	.zero		1


	//----- nvinfo : EIATTR_EXIT_INSTR_OFFSETS
	.align		4
        /*0084*/ 	.byte	0x04, 0x1c
        /*0086*/ 	.short	(.L_3473 - .L_3472)


	//   ....[0]....
.L_3472:
        /*0088*/ 	.word	0x00003850


	//   ....[1]....
        /*008c*/ 	.word	0x000038f0


	//----- nvinfo : EIATTR_MAX_THREADS
	.align		4
.L_3473:
        /*0090*/ 	.byte	0x04, 0x05
        /*0092*/ 	.short	(.L_3475 - .L_3474)
.L_3474:
        /*0094*/ 	.word	0x00000080
        /*0098*/ 	.word	0x00000001
        /*009c*/ 	.word	0x00000001


	//----- nvinfo : EIATTR_CRS_STACK_SIZE
	.align		4
.L_3475:
        /*00a0*/ 	.byte	0x04, 0x1e
        /*00a2*/ 	.short	(.L_3477 - .L_3476)
.L_3476:
        /*00a4*/ 	.word	0x00000000


	//----- nvinfo : EIATTR_CBANK_PARAM_SIZE
	.align		4
.L_3477:
        /*00a8*/ 	.byte	0x03, 0x19
        /*00aa*/ 	.short	0x0128


	//----- nvinfo : EIATTR_PARAM_CBANK
	.align		4
        /*00ac*/ 	.byte	0x04, 0x0a
        /*00ae*/ 	.short	(.L_3479 - .L_3478)
	.align		4
.L_3478:
        /*00b0*/ 	.word	index@(.nv.constant0._ZN10layer_norm13ln_bwd_kernelINS_13Kernel_traitsI6__halfS2_fS2_fjLj2048ELj1ELj1ELj4ELj16ENS_18Kernel_traits_baseILj2048ES2_S2_fS2_fjLj128EEEEELb1ELb0ELb0ELb0EEEvNS_9BwdParamsE)
        /*00b4*/ 	.short	0x0380
        /*00b6*/ 	.short	0x0128


	//----- nvinfo : EIATTR_SW_WAR
	.align		4
.L_3479:
        /*00b8*/ 	.byte	0x04, 0x36
        /*00ba*/ 	.short	(.L_3481 - .L_3480)
.L_3480:
        /*00bc*/ 	.word	0x00000008
.L_3481:


//--------------------- .nv.info._ZN10layer_norm13ln_bwd_kernelINS_13Kernel_traitsI6__halfS2_fS2_fjLj2048ELj1ELj1ELj4ELj16ENS_18Kernel_traits_baseILj2048ES2_S2_fS2_fjLj128EEEEELb1ELb0ELb0ELb1EEEvNS_9BwdParamsE --------------------------
	.section	.nv.info._ZN10layer_norm13ln_bwd_kernelINS_13Kernel_traitsI6__halfS2_fS2_fjLj2048ELj1ELj1ELj4ELj16ENS_18Kernel_traits_baseILj2048ES2_S2_fS2_fjLj128EEEEELb1ELb0ELb0ELb1EEEvNS_9BwdParamsE,"",@"SHT_CUDA_INFO"
	.sectionflags	@""
	.align	4


	//----- nvinfo : EIATTR_CUDA_API_VERSION
	.align		4
        /*0000*/ 	.byte	0x04, 0x37
        /*0002*/ 	.short	(.L_3483 - .L_3482)
.L_3482:
        /*0004*/ 	.word	0x00000082


	//----- nvinfo : EIATTR_KPARAM_INFO
	.align		4
.L_3483:
        /*0008*/ 	.byte	0x04, 0x17
        /*000a*/ 	.short	(.L_3485 - .L_3484)
.L_3484:
        /*000c*/ 	.word	0x00000000
        /*0010*/ 	.short	0x0000
        /*0012*/ 	.short	0x0000
        /*0014*/ 	.byte	0x00, 0xf0, 0xa1, 0x04


	//----- nvinfo : EIATTR_SPARSE_MMA_MASK
	.align		4
.L_3485:
        /*0018*/ 	.byte	0x03, 0x50
        /*001a*/ 	.short	0x0000


	//----- nvinfo : EIATTR_MAXREG_COUNT
	.align		4
        /*001c*/ 	.byte	0x03, 0x1b
        /*001e*/ 	.short	0x00ff


	//----- nvinfo : EIATTR_NUM_BARRIERS
	.align		4
        /*0020*/ 	.byte	0x02, 0x4c
        /*0022*/ 	.byte	0x01
	.zero		1


	//----- nvinfo : EIATTR_MERCURY_ISA_VERSION
	.align		4
        /*0024*/ 	.byte	0x03, 0x5f
        /*0026*/ 	.short	0x0101


	//----- nvinfo : EIATTR_COOP_GROUP_MASK_REGIDS
	.align		4
        /*0028*/ 	.byte	0x04, 0x29
        /*002a*/ 	.short	(.L_3487 - .L_3486)


	//   ....[0]....
.L_3486:
        /*002c*/ 	.word	0xffffffff


	//   ....[1]....
        /*0030*/ 	.word	0xffffffff


	//   ....[2]....
        /*0034*/ 	.word	0xffffffff


	//   ....[3]....
        /*0038*/ 	.word	0xffffffff


	//   ....[4]....
        /*003c*/ 	.word	0xffffffff


	//   ....[5]....
        /*0040*/ 	.word	0xffffffff


	//   ....[6]....
        /*0044*/ 	.word	0xffffffff


	//   ....[7]....
        /*0048*/ 	.word	0xffffffff


	//   ....[8]....
        /*004c*/ 	.word	0xffffffff


	//   ....[9]....
        /*0050*/ 	.word	0xffffffff


	//----- nvinfo : EIATTR_COOP_GROUP_INSTR_OFFSETS
	.align		4
.L_3487:
        /*0054*/ 	.byte	0x04, 0x28
        /*0056*/ 	.short	(.L_3489 - .L_3488)


	//   ....[0]....
.L_3488:
        /*0058*/ 	.word	0x00000dd0


	//   ....[1]....
        /*005c*/ 	.word	0x00000e70


	//   ....[2]....
        /*0060*/ 	.word	0x00000e90


	//   ....[3]....
        /*0064*/ 	.word	0x00000ec0


	//   ....[4]....
        /*0068*/ 	.word	0x00000ee0


	//   ....[5]....
        /*006c*/ 	.word	0x00000ef0


	//   ....[6]....
        /*0070*/ 	.word	0x00000f20


	//   ....[7]....
        /*0074*/ 	.word	0x00000f30


	//   ....[8]....
        /*0078*/ 	.word	0x00000f80


	//   ....[9]....
        /*007c*/ 	.word	0x00000fa0


	//----- nvinfo : EIATTR_VRC_CTA_INIT_COUNT
	.align		4
.L_3489:
        /*0080*/ 	.byte	0x02, 0x4a
	.zero		1
	.zero		1


	//----- nvinfo : EIATTR_EXIT_INSTR_OFFSETS
	.align		4
        /*0084*/ 	.byte	0x04, 0x1c
        /*0086*/ 	.short	(.L_3491 - .L_3490)


	//   ....[0]....
.L_3490:
        /*0088*/ 	.word	0x00003700


	//----- nvinfo : EIATTR_MAX_THREADS
	.align		4
.L_3491:
        /*008c*/ 	.byte	0x04, 0x05
        /*008e*/ 	.short	(.L_3493 - .L_3492)
.L_3492:
        /*0090*/ 	.word	0x00000080
        /*0094*/ 	.word	0x00000001
        /*0098*/ 	.word	0x00000001


	//----- nvinfo : EIATTR_CBANK_PARAM_SIZE
	.align		4
.L_3493:
        /*009c*/ 	.byte	0x03, 0x19
        /*009e*/ 	.short	0x0128


	//----- nvinfo : EIATTR_PARAM_CBANK
	.align		4
        /*00a0*/ 	.byte	0x04, 0x0a
        /*00a2*/ 	.short	(.L_3495 - .L_3494)
	.align		4
.L_3494:
        /*00a4*/ 	.word	index@(.nv.constant0._ZN10layer_norm13ln_bwd_kernelINS_13Kernel_traitsI6__halfS2_fS2_fjLj2048ELj1ELj1ELj4ELj16ENS_18Kernel_traits_baseILj2048ES2_S2_fS2_fjLj128EEEEELb1ELb0ELb0ELb1EEEvNS_9BwdParamsE)
        /*00a8*/ 	.short	0x0380
        /*00aa*/ 	.short	0x0128


	//----- nvinfo : EIATTR_SW_WAR
	.align		4
.L_3495:
        /*00ac*/ 	.byte	0x04, 0x36
        /*00ae*/ 	.short	(.L_3497 - .L_3496)
.L_3496:
        /*00b0*/ 	.word	0x00000008
.L_3497:


//--------------------- .nv.info._ZN10layer_norm22ln_bwd_finalize_kernelINS_22Kernel_traits_finalizeILj2048E6__halfS2_fS2_fjLb0ELj1024ELj4ENS_18Kernel_traits_baseILj2048ES2_S2_fS2_fjLj1024EEEEELb0ELb0EEEvNS_9BwdParamsE --------------------------
	.section	.nv.info._ZN10layer_norm22ln_bwd_finalize_kernelINS_22Kernel_traits_finalizeILj2048E6__halfS2_fS2_fjLb0ELj1024ELj4ENS_18Kernel_traits_baseILj2048ES2_S2_fS2_fjLj1024EEEEELb0ELb0EEEvNS_9BwdParamsE,"",@"SHT_CUDA_INFO"
	.sectionflags	@""
	.align	4


	//----- nvinfo : EIATTR_CUDA_API_VERSION
	.align		4
        /*0000*/ 	.byte	0x04, 0x37
        /*0002*/ 	.short	(.L_3499 - .L_3498)
.L_3498:
        /*0004*/ 	.word	0x00000082


	//----- nvinfo : EIATTR_KPARAM_INFO
	.align		4
.L_3499:
        /*0008*/ 	.byte	0x04, 0x17
        /*000a*/ 	.short	(.L_3501 - .L_3500)
.L_3500:
        /*000c*/ 	.word	0x00000000
        /*0010*/ 	.short	0x0000
        /*0012*/ 	.short	0x0000
        /*0014*/ 	.byte	0x00, 0xf0, 0xa1, 0x04


	//----- nvinfo : EIATTR_SPARSE_MMA_MASK
	.align		4
.L_3501:
        /*0018*/ 	.byte	0x03, 0x50
        /*001a*/ 	.short	0x0000


	//----- nvinfo : EIATTR_MAXREG_COUNT
	.align		4
        /*001c*/ 	.byte	0x03, 0x1b
        /*001e*/ 	.short	0x0040


	//----- nvinfo : EIATTR_NUM_BARRIERS
	.align		4
        /*0020*/ 	.byte	0x02, 0x4c
        /*0022*/ 	.byte	0x01
	.zero		1


	//----- nvinfo : EIATTR_MERCURY_ISA_VERSION
	.align		4
        /*0024*/ 	.byte	0x03, 0x5f
        /*0026*/ 	.short	0x0101


	//----- nvinfo : EIATTR_COOP_GROUP_MASK_REGIDS
	.align		4
        /*0028*/ 	.byte	0x04, 0x29
        /*002a*/ 	.short	(.L_3503 - .L_3502)


	//   ....[0]....
.L_3502:
        /*002c*/ 	.word	0xffffffff


	//   ....[1]....
        /*0030*/ 	.word	0xffffffff


	//   ....[2]....
        /*0034*/ 	.word	0xffffffff


	//   ....[3]....
        /*0038*/ 	.word	0xffffffff


	//   ....[4]....
        /*003c*/ 	.word	0xffffffff


	//   ....[5]....
        /*0040*/ 	.word	0xffffffff


	//   ....[6]....
        /*0044*/ 	.word	0xffffffff


	//   ....[7]....
        /*0048*/ 	.word	0xffffffff


	//   ....[8]....
        /*004c*/ 	.word	0xffffffff


	//   ....[9]....
        /*0050*/ 	.word	0xffffffff


	//----- nvinfo : EIATTR_COOP_GROUP_INSTR_OFFSETS
	.align		4
.L_3503:
        /*0054*/ 	.byte	0x04, 0x28
        /*0056*/ 	.short	(.L_3505 - .L_3504)


	//   ....[0]....
.L_3504:
        /*0058*/ 	.word	0x000015e0


	//   ....[1]....
        /*005c*/ 	.word	0x000015f0


	//   ....[2]....
        /*0060*/ 	.word	0x00001620


	//   ....[3]....
        /*0064*/ 	.word	0x00001630


	//   ....[4]....
        /*0068*/ 	.word	0x00001660


	//   ....[5]....
        /*006c*/ 	.word	0x00001670


	//   ....[6]....
        /*0070*/ 	.word	0x000016b0


	//   ....[7]....
        /*0074*/ 	.word	0x000016e0


	//   ....[8]....
        /*0078*/ 	.word	0x00001710


	//   ....[9]....
        /*007c*/ 	.word	0x00001720


	//----- nvinfo : EIATTR_VRC_CTA_INIT_COUNT
	.align		4
.L_3505:
        /*0080*/ 	.byte	0x02, 0x4a
	.zero		1
	.zero		1


	//----- nvinfo : EIATTR_EXIT_INSTR_OFFSETS
	.align		4
        /*0084*/ 	.byte	0x04, 0x1c
        /*0086*/ 	.short	(.L_3507 - .L_3506)


	//   ....[0]....
.L_3506:
        /*0088*/ 	.word	0x00000060


	//   ....[1]....
        /*008c*/ 	.word	0x00001780


	//   ....[2]....
        /*0090*/ 	.word	0x000017b0


	//   ....[3]....
        /*0094*/ 	.word	0x00001870


	//----- nvinfo : EIATTR_MAX_THREADS
	.align		4
.L_3507:
        /*0098*/ 	.byte	0x04, 0x05
        /*009a*/ 	.short	(.L_3509 - .L_3508)
.L_3508:
        /*009c*/ 	.word	0x00000400
        /*00a0*/ 	.word	0x00000001
        /*00a4*/ 	.word	0x00000001


	//----- nvinfo : EIATTR_CRS_STACK_SIZE
	.align		4
.L_3509:
        /*00a8*/ 	.byte	0x04, 0x1e
        /*00aa*/ 	.short	(.L_3511 - .L_3510)
.L_3510:
        /*00ac*/ 	.word	0x00000000


	//----- nvinfo : EIATTR_CBANK_PARAM_SIZE
	.align		4
.L_3511:
        /*00b0*/ 	.byte	0x03, 0x19
        /*00b2*/ 	.short	0x0128


	//----- nvinfo : EIATTR_PARAM_CBANK
	.align		4
        /*00b4*/ 	.byte	0x04, 0x0a
        /*00b6*/ 	.short	(.L_3513 - .L_3512)
	.align		4
.L_3512:
        /*00b8*/ 	.word	index@(.nv.constant0._ZN10layer_norm22ln_bwd_finalize_kernelINS_22Kernel_traits_finalizeILj2048E6__halfS2_fS2_fjLb0ELj1024ELj4ENS_18Kernel_traits_baseILj2048ES2_S2_fS2_fjLj1024EEEEELb0ELb0EEEvNS_9BwdParamsE)
        /*00bc*/ 	.short	0x0380
        /*00be*/ 	.short	0x0128


	//----- nvinfo : EIATTR_SW_WAR
	.align		4
.L_3513:
        /*00c0*/ 	.byte	0x04, 0x36
        /*00c2*/ 	.short	(.L_3515 - .L_3514)
.L_3514:
        /*00c4*/ 	.word	0x00000008
.L_3515:


//--------------------- .nv.info._ZN10layer_norm13ln_bwd_kernelINS_13Kernel_traitsI6__halfS2_fS2_fjLj2048ELj1ELj1ELj4ELj16ENS_18Kernel_traits_baseILj2048ES2_S2_fS2_fjLj128EEEEELb1ELb0ELb1ELb0EEEvNS_9BwdParamsE --------------------------
	.section	.nv.info._ZN10layer_norm13ln_bwd_kernelINS_13Kernel_traitsI6__halfS2_fS2_fjLj2048ELj1ELj1ELj4ELj16ENS_18Kernel_traits_baseILj2048ES2_S2_fS2_fjLj128EEEEELb1ELb0ELb1ELb0EEEvNS_9BwdParamsE,"",@"SHT_CUDA_INFO"
	.sectionflags	@""
	.align	4


	//----- nvinfo : EIATTR_CUDA_API_VERSION
	.align		4
        /*0000*/ 	.byte	0x04, 0x37
        /*0002*/ 	.short	(.L_3517 - .L_3516)
.L_3516:
        /*0004*/ 	.word	0x00000082


	//----- nvinfo : EIATTR_KPARAM_INFO
	.align		4
.L_3517:
        /*0008*/ 	.byte	0x04, 0x17
        /*000a*/ 	.short	(.L_3519 - .L_3518)
.L_3518:
        /*000c*/ 	.word	0x00000000
        /*0010*/ 	.short	0x0000
        /*0012*/ 	.short	0x0000
        /*0014*/ 	.byte	0x00, 0xf0, 0xa1, 0x04


	//----- nvinfo : EIATTR_SPARSE_MMA_MASK
	.align		4
.L_3519:
        /*0018*/ 	.byte	0x03, 0x50
        /*001a*/ 	.short	0x0000


	//----- nvinfo : EIATTR_MAXREG_COUNT
	.align		4
        /*001c*/ 	.byte	0x03, 0x1b
        /*001e*/ 	.short	0x00ff


	//----- nvinfo : EIATTR_NUM_BARRIERS
	.align		4
        /*0020*/ 	.byte	0x02, 0x4c
        /*0022*/ 	.byte	0x01
	.zero		1


	//----- nvinfo : EIATTR_MERCURY_ISA_VERSION
	.align		4
        /*0024*/ 	.byte	0x03, 0x5f
        /*0026*/ 	.short	0x0101


	//----- nvinfo : EIATTR_COOP_GROUP_MASK_REGIDS
	.align		4
        /*0028*/ 	.byte	0x04, 0x29
        /*002a*/ 	.short	(.L_3521 - .L_3520)


	//   ....[0]....
.L_3520:
        /*002c*/ 	.word	0xffffffff


	//   ....[1]....
        /*0030*/ 	.word	0xffffffff


	//   ....[2]....
        /*0034*/ 	.word	0xffffffff


	//   ....[3]....
        /*0038*/ 	.word	0xffffffff


	//   ....[4]....
        /*003c*/ 	.word	0xffffffff


	//   ....[5]....
        /*0040*/ 	.word	0xffffffff


	//   ....[6]....
        /*0044*/ 	.word	0xffffffff


	//   ....[7]....
        /*0048*/ 	.word	0xffffffff


	//   ....[8]....
        /*004c*/ 	.word	0xffffffff


	//   ....[9]....
        /*0050*/ 	.word	0xffffffff


	//----- nvinfo : EIATTR_COOP_GROUP_INSTR_OFFSETS
	.align		4
.L_3521:
        /*0054*/ 	.byte	0x04, 0x28
        /*0056*/ 	.short	(.L_3523 - .L_3522)


	//   ....[0]....
.L_3522:
        /*0058*/ 	.word	0x00001630


	//   ....[1]....
        /*005c*/ 	.word	0x00001660


	//   ....[2]....
        /*0060*/ 	.word	0x00001690


	//   ....[3]....
        /*0064*/ 	.word	0x000016a0


	//   ....[4]....
        /*0068*/ 	.word	0x000016d0


	//   ....[5]....
        /*006c*/ 	.word	0x000016e0


	//   ....[6]....
        /*0070*/ 	.word	0x00001710


	//   ....[7]....
        /*0074*/ 	.word	0x00001720


	//   ....[8]....
        /*0078*/ 	.word	0x00001750


	//   ....[9]....
        /*007c*/ 	.word	0x00001760


	//----- nvinfo : EIATTR_VRC_CTA_INIT_COUNT
	.align		4
.L_3523:
        /*0080*/ 	.byte	0x02, 0x4a
	.zero		1
	.zero		1


	//----- nvinfo : EIATTR_EXIT_INSTR_OFFSETS
	.align		4
        /*0084*/ 	.byte	0x04, 0x1c
        /*0086*/ 	.short	(.L_3525 - .L_3524)


	//   ....[0]....
.L_3524:
        /*0088*/ 	.word	0x000051a0


	//   ....[1]....
        /*008c*/ 	.word	0x00005240


	//----- nvinfo : EIATTR_MAX_THREADS
	.align		4
.L_3525:
        /*0090*/ 	.byte	0x04, 0x05
        /*0092*/ 	.short	(.L_3527 - .L_3526)
.L_3526:
        /*0094*/ 	.word	0x00000080
        /*0098*/ 	.word	0x00000001
        /*009c*/ 	.word	0x00000001


	//----- nvinfo : EIATTR_CRS_STACK_SIZE
	.align		4
.L_3527:
        /*00a0*/ 	.byte	0x04, 0x1e
        /*00a2*/ 	.short	(.L_3529 - .L_3528)
.L_3528:
        /*00a4*/ 	.word	0x00000000


	//----- nvinfo : EIATTR_CBANK_PARAM_SIZE
	.align		4
.L_3529:
        /*00a8*/ 	.byte	0x03, 0x19
        /*00aa*/ 	.short	0x0128


	//----- nvinfo : EIATTR_PARAM_CBANK
	.align		4
        /*00ac*/ 	.byte	0x04, 0x0a
        /*00ae*/ 	.short	(.L_3531 - .L_3530)
	.align		4
.L_3530:
        /*00b0*/ 	.word	index@(.nv.constant0._ZN10layer_norm13ln_bwd_kernelINS_13Kernel_traitsI6__halfS2_fS2_fjLj2048ELj1ELj1ELj4ELj16ENS_18Kernel_traits_baseILj2048ES2_S2_fS2_fjLj128EEEEELb1ELb0ELb1ELb0EEEvNS_9BwdParamsE)
        /*00b4*/ 	.short	0x0380
        /*00b6*/ 	.short	0x0128


	//----- nvinfo : EIATTR_SW_WAR
	.align		4
.L_3531:
        /*00b8*/ 	.byte	0x04, 0x36
        /*00ba*/ 	.short	(.L_3533 - .L_3532)
.L_3532:
        /*00bc*/ 	.word	0x00000008
.L_3533:


//--------------------- .nv.info._ZN10layer_norm22ln_bwd_finalize_kernelINS_22Kernel_traits_finalizeILj2048E6__halfS2_fS2_fjLb0ELj1024ELj4ENS_18Kernel_traits_baseILj2048ES2_S2_fS2_fjLj1024EEEEELb0ELb1EEEvNS_9BwdParamsE --------------------------
	.section	.nv.info._ZN10layer_norm22ln_bwd_finalize_kernelINS_22Kernel_traits_finalizeILj2048E6__halfS2_fS2_fjLb0ELj1024ELj4ENS_18Kernel_traits_baseILj2048ES2_S2_fS2_fjLj1024EEEEELb0ELb1EEEvNS_9BwdParamsE,"",@"SHT_CUDA_INFO"
	.sectionflags	@""
	.align	4


	//----- nvinfo : EIATTR_CUDA_API_VERSION
	.align		4
        /*0000*/ 	.byte	0x04, 0x37
        /*0002*/ 	.short	(.L_3535 - .L_3534)
.L_3534:
        /*0004*/ 	.word	0x00000082


	//----- nvinfo : EIATTR_KPARAM_INFO
	.align		4
.L_3535:
        /*0008*/ 	.byte	0x04, 0x17
        /*000a*/ 	.short	(.L_3537 - .L_3536)
.L_3536:
        /*000c*/ 	.word	0x00000000
        /*0010*/ 	.short	0x0000
        /*0012*/ 	.short	0x0000
        /*0014*/ 	.byte	0x00, 0xf0, 0xa1, 0x04


	//----- nvinfo : EIATTR_SPARSE_MMA_MASK
	.align		4
.L_3537:
        /*0018*/ 	.byte	0x03, 0x50
        /*001a*/ 	.short	0x0000


	//----- nvinfo : EIATTR_MAXREG_COUNT
	.align		4
        /*001c*/ 	.byte	0x03, 0x1b
        /*001e*/ 	.short	0x0040


	//----- nvinfo : EIATTR_NUM_BARRIERS
	.align		4
        /*0020*/ 	.byte	0x02, 0x4c
        /*0022*/ 	.byte	0x01
	.zero		1


	//----- nvinfo : EIATTR_MERCURY_ISA_VERSION
	.align		4
        /*0024*/ 	.byte	0x03, 0x5f
        /*0026*/ 	.short	0x0101


	//----- nvinfo : EIATTR_COOP_GROUP_MASK_REGIDS
	.align		4
        /*0028*/ 	.byte	0x04, 0x29
        /*002a*/ 	.short	(.L_3539 - .L_3538)


	//   ....[0]....
.L_3538:
        /*002c*/ 	.word	0xffffffff


	//   ....[1]....
        /*0030*/ 	.word	0xffffffff


	//   ....[2]....
        /*0034*/ 	.word	0xffffffff


	//   ....[3]....
        /*0038*/ 	.word	0xffffffff


	//   ....[4]....
        /*003c*/ 	.word	0xffffffff


	//   ....[5]....
        /*0040*/ 	.word	0xffffffff


	//   ....[6]....
        /*0044*/ 	.word	0xffffffff


	//   ....[7]....
        /*0048*/ 	.word	0xffffffff


	//   ....[8]....
        /*004c*/ 	.word	0xffffffff


	//   ....[9]....
        /*0050*/ 	.word	0xffffffff


	//----- nvinfo : EIATTR_COOP_GROUP_INSTR_OFFSETS
	.align		4
.L_3539:
        /*0054*/ 	.byte	0x04, 0x28
        /*0056*/ 	.short	(.L_3541 - .L_3540)


	//   ....[0]....
.L_3540:
        /*0058*/ 	.word	0x00001630


	//   ....[1]....
        /*005c*/ 	.word	0x00001640


	//   ....[2]....
        /*0060*/ 	.word	0x00001670


	//   ....[3]....
        /*0064*/ 	.word	0x00001680


	//   ....[4]....
        /*0068*/ 	.word	0x000016b0


	//   ....[5]....
        /*006c*/ 	.word	0x000016d0


	//   ....[6]....
        /*0070*/ 	.word	0x00001700


	//   ....[7]....
        /*0074*/ 	.word	0x00001710


	//   ....[8]....
        /*0078*/ 	.word	0x00001740


	//   ....[9]....
        /*007c*/ 	.word	0x00001750


	//----- nvinfo : EIATTR_VRC_CTA_INIT_COUNT
	.align		4
.L_3541:
        /*0080*/ 	.byte	0x02, 0x4a
	.zero		1
	.zero		1


	//----- nvinfo : EIATTR_EXIT_INSTR_OFFSETS
	.align		4
        /*0084*/ 	.byte	0x04, 0x1c
        /*0086*/ 	.short	(.L_3543 - .L_3542)


	//   ....[0]....
.L_3542:
        /*0088*/ 	.word	0x00000070


	//   ....[1]....
        /*008c*/ 	.word	0x000017b0


	//   ....[2]....
        /*0090*/ 	.word	0x00001880


	//----- nvinfo : EIATTR_MAX_THREADS
	.align		4
.L_3543:
        /*0094*/ 	.byte	0x04, 0x05
        /*0096*/ 	.short	(.L_3545 - .L_3544)
.L_3544:
        /*0098*/ 	.word	0x00000400
        /*009c*/ 	.word	0x00000001
        /*00a0*/ 	.word	0x00000001


	//----- nvinfo : EIATTR_CRS_STACK_SIZE
	.align		4
.L_3545:
        /*00a4*/ 	.byte	0x04, 0x1e
        /*00a6*/ 	.short	(.L_3547 - .L_3546)
.L_3546:
        /*00a8*/ 	.word	0x00000000


	//----- nvinfo : EIATTR_CBANK_PARAM_SIZE
	.align		4
.L_3547:
        /*00ac*/ 	.byte	0x03, 0x19
        /*00ae*/ 	.short	0x0128


	//----- nvinfo : EIATTR_PARAM_CBANK
	.align		4
        /*00b0*/ 	.byte	0x04, 0x0a
        /*00b2*/ 	.short	(.L_3549 - .L_3548)
	.align		4
.L_3548:
        /*00b4*/ 	.word	index@(.nv.constant0._ZN10layer_norm22ln_bwd_finalize_kernelINS_22Kernel_traits_finalizeILj2048E6__halfS2_fS2_fjLb0ELj1024ELj4ENS_18Kernel_traits_baseILj2048ES2_S2_fS2_fjLj1024EEEEELb0ELb1EEEvNS_9BwdParamsE)
        /*00b8*/ 	.short	0x0380
        /*00ba*/ 	.short	0x0128


	//----- nvinfo : EIATTR_SW_WAR
	.align		4
.L_3549:
        /*00bc*/ 	.byte	0x04, 0x36
        /*00be*/ 	.short	(.L_3551 - .L_3550)
.L_3550:
        /*00c0*/ 	.word	0x00000008
.L_3551:


//--------------------- .nv.info._ZN10layer_norm13ln_bwd_kernelINS_13Kernel_traitsI6__halfS2_fS2_fjLj2048ELj1ELj1ELj4ELj16ENS_18Kernel_traits_baseILj2048ES2_S2_fS2_fjLj128EEEEELb1ELb0ELb1ELb1EEEvNS_9BwdParamsE --------------------------
	.section	.nv.info._ZN10layer_norm13ln_bwd_kernelINS_13Kernel_traitsI6__halfS2_fS2_fjLj2048ELj1ELj1ELj4ELj16ENS_18Kernel_traits_baseILj2048ES2_S2_fS2_fjLj128EEEEELb1ELb0ELb1ELb1EEEvNS_9BwdParamsE,"",@"SHT_CUDA_INFO"
	.sectionflags	@""
	.align	4


	//----- nvinfo : EIATTR_CUDA_API_VERSION
	.align		4
        /*0000*/ 	.byte	0x04, 0x37
        /*0002*/ 	.short	(.L_3553 - .L_3552)
.L_3552:
        /*0004*/ 	.word	0x00000082


	//----- nvinfo : EIATTR_KPARAM_INFO
	.align		4
.L_3553:
        /*0008*/ 	.byte	0x04, 0x17
        /*000a*/ 	.short	(.L_3555 - .L_3554)
.L_3554:
        /*000c*/ 	.word	0x00000000
        /*0010*/ 	.short	0x0000
        /*0012*/ 	.short	0x0000
        /*0014*/ 	.byte	0x00, 0xf0, 0xa1, 0x04


	//----- nvinfo : EIATTR_SPARSE_MMA_MASK
	.align		4
.L_3555:
        /*0018*/ 	.byte	0x03, 0x50
        /*001a*/ 	.short	0x0000


	//----- nvinfo : EIATTR_MAXREG_COUNT
	.align		4
        /*001c*/ 	.byte	0x03, 0x1b
        /*001e*/ 	.short	0x00ff


	//----- nvinfo : EIATTR_NUM_BARRIERS
	.align		4
        /*0020*/ 	.byte	0x02, 0x4c
        /*0022*/ 	.byte	0x01
	.zero		1


	//----- nvinfo : EIATTR_MERCURY_ISA_VERSION
	.align		4
        /*0024*/ 	.byte	0x03, 0x5f
        /*0026*/ 	.short	0x0101


	//----- nvinfo : EIATTR_COOP_GROUP_MASK_REGIDS
	.align		4
        /*0028*/ 	.byte	0x04, 0x29
        /*002a*/ 	.short	(.L_3557 - .L_3556)


	//   ....[0]....
.L_3556:
        /*002c*/ 	.word	0xffffffff


	//   ....[1]....
        /*0030*/ 	.word	0xffffffff


	//   ....[2]....
        /*0034*/ 	.word	0xffffffff


	//   ....[3]....
        /*0038*/ 	.word	0xffffffff


	//   ....[4]....
        /*003c*/ 	.word	0xffffffff


	//   ....[5]....
        /*0040*/ 	.word	0xffffffff


	//   ....[6]....
        /*0044*/ 	.word	0xffffffff


	//   ....[7]....
        /*0048*/ 	.word	0xffffffff


	//   ....[8]....
        /*004c*/ 	.word	0xffffffff


	//   ....[9]....
        /*0050*/ 	.word	0xffffffff


	//----- nvinfo : EIATTR_COOP_GROUP_INSTR_OFFSETS
	.align		4
.L_3557:
        /*0054*/ 	.byte	0x04, 0x28
        /*0056*/ 	.short	(.L_3559 - .L_3558)


	//   ....[0]....
.L_3558:
        /*0058*/ 	.word	0x00001170


	//   ....[1]....
        /*005c*/ 	.word	0x00001190


	//   ....[2]....
        /*0060*/ 	.word	0x000011d0


	//   ....[3]....
        /*0064*/ 	.word	0x000011e0


	//   ....[4]....
        /*0068*/ 	.word	0x00001220


	//   ....[5]....
        /*006c*/ 	.word	0x00001230


	//   ....[6]....
        /*0070*/ 	.word	0x00001260


	//   ....[7]....
        /*0074*/ 	.word	0x00001270


	//   ....[8]....
        /*0078*/ 	.word	0x000012a0


	//   ....[9]....
        /*007c*/ 	.word	0x000012b0


	//----- nvinfo : EIATTR_VRC_CTA_INIT_COUNT
	.align		4
.L_3559:
        /*0080*/ 	.byte	0x02, 0x4a
	.zero		1
	.zero		1


	//----- nvinfo : EIATTR_EXIT_INSTR_OFFSETS
	.align		4
        /*0084*/ 	.byte	0x04, 0x1c
        /*0086*/ 	.short	(.L_3561 - .L_3560)


	//   ....[0]....
.L_3560:
        /*0088*/ 	.word	0x00004b80


	//----- nvinfo : EIATTR_MAX_THREADS
	.align		4
.L_3561:
        /*008c*/ 	.byte	0x04, 0x05
        /*008e*/ 	.short	(.L_3563 - .L_3562)
.L_3562:
        /*0090*/ 	.word	0x00000080
        /*0094*/ 	.word	0x00000001
        /*0098*/ 	.word	0x00000001


	//----- nvinfo : EIATTR_CRS_STACK_SIZE
	.align		4
.L_3563:
        /*009c*/ 	.byte	0x04, 0x1e
        /*009e*/ 	.short	(.L_3565 - .L_3564)
.L_3564:
        /*00a0*/ 	.word	0x00000000


	//----- nvinfo : EIATTR_CBANK_PARAM_SIZE
	.align		4
.L_3565:
        /*00a4*/ 	.byte	0x03, 0x19
        /*00a6*/ 	.short	0x0128


	//----- nvinfo : EIATTR_PARAM_CBANK
	.align		4
        /*00a8*/ 	.byte	0x04, 0x0a
        /*00aa*/ 	.short	(.L_3567 - .L_3566)
	.align		4
.L_3566:
        /*00ac*/ 	.word	index@(.nv.constant0._ZN10layer_norm13ln_bwd_kernelINS_13Kernel_traitsI6__halfS2_fS2_fjLj2048ELj1ELj1ELj4ELj16ENS_18Kernel_traits_baseILj2048ES2_S2_fS2_fjLj128EEEEELb1ELb0ELb1ELb1EEEvNS_9BwdParamsE)
        /*00b0*/ 	.short	0x0380
        /*00b2*/ 	.short	0x0128


	//----- nvinfo : EIATTR_SW_WAR
	.align		4
.L_3567:
        /*00b4*/ 	.byte	0x04, 0x36
        /*00b6*/ 	.short	(.L_3569 - .L_3568)
.L_3568:
        /*00b8*/ 	.word	0x00000008
.L_3569:


//--------------------- .nv.info._ZN10layer_norm13ln_bwd_kernelINS_13Kernel_traitsI6__halfS2_fS2_fjLj2048ELj1ELj1ELj4ELj16ENS_18Kernel_traits_baseILj2048ES2_S2_fS2_fjLj128EEEEELb1ELb1ELb0ELb0EEEvNS_9BwdParamsE --------------------------
	.section	.nv.info._ZN10layer_norm13ln_bwd_kernelINS_13Kernel_traitsI6__halfS2_fS2_fjLj2048ELj1ELj1ELj4ELj16ENS_18Kernel_traits_baseILj2048ES2_S2_fS2_fjLj128EEEEELb1ELb1ELb0ELb0EEEvNS_9BwdParamsE,"",@"SHT_CUDA_INFO"
	.sectionflags	@""
	.align	4


	//----- nvinfo : EIATTR_CUDA_API_VERSION
	.align		4
        /*0000*/ 	.byte	0x04, 0x37
        /*0002*/ 	.short	(.L_3571 - .L_3570)
.L_3570:
        /*0004*/ 	.word	0x00000082


	//----- nvinfo : EIATTR_KPARAM_INFO
	.align		4
.L_3571:
        /*0008*/ 	.byte	0x04, 0x17
        /*000a*/ 	.short	(.L_3573 - .L_3572)
.L_3572:
        /*000c*/ 	.word	0x00000000
        /*0010*/ 	.short	0x0000
        /*0012*/ 	.short	0x0000
        /*0014*/ 	.byte	0x00, 0xf0, 0xa1, 0x04


	//----- nvinfo : EIATTR_SPARSE_MMA_MASK
	.align		4
.L_3573:
        /*0018*/ 	.byte	0x03, 0x50
        /*001a*/ 	.short	0x0000


	//----- nvinfo : EIATTR_MAXREG_COUNT
	.align		4
        /*001c*/ 	.byte	0x03, 0x1b
        /*001e*/ 	.short	0x00ff


	//----- nvinfo : EIATTR_NUM_BARRIERS
	.align		4
        /*0020*/ 	.byte	0x02, 0x4c
        /*0022*/ 	.byte	0x01
	.zero		1


	//----- nvinfo : EIATTR_MERCURY_ISA_VERSION
	.align		4
        /*0024*/ 	.byte	0x03, 0x5f
        /*0026*/ 	.short	0x0101


	//----- nvinfo : EIATTR_COOP_GROUP_MASK_REGIDS
	.align		4
        /*0028*/ 	.byte	0x04, 0x29
        /*002a*/ 	.short	(.L_3575 - .L_3574)


	//   ....[0]....
.L_3574:
        /*002c*/ 	.word	0xffffffff


	//   ....[1]....
        /*0030*/ 	.word	0xffffffff


	//   ....[2]....
        /*0034*/ 	.word	0xffffffff


	//   ....[3]....
        /*0038*/ 	.word	0xffffffff


	//   ....[4]....
        /*003c*/ 	.word	0xffffffff


	//   ....[5]....
        /*0040*/ 	.word	0xffffffff


	//   ....[6]....
        /*0044*/ 	.word	0xffffffff


	//   ....[7]....
        /*0048*/ 	.word	0xffffffff


	//   ....[8]....
        /*004c*/ 	.word	0xffffffff


	//   ....[9]....
        /*0050*/ 	.word	0xffffffff


	//----- nvinfo : EIATTR_COOP_GROUP_INSTR_OFFSETS
	.align		4
.L_3575:
        /*0054*/ 	.byte	0x04, 0x28
        /*0056*/ 	.short	(.L_3577 - .L_3576)


	//   ....[0]....
.L_3576:
        /*0058*/ 	.word	0x00001230


	//   ....[1]....
        /*005c*/ 	.word	0x00001250


	//   ....[2]....
        /*0060*/ 	.word	0x00001290


	//   ....[3]....
        /*0064*/ 	.word	0x000012a0


	//   ....[4]....
        /*0068*/ 	.word	0x000012e0


	//   ....[5]....
        /*006c*/ 	.word	0x000012f0


	//   ....[6]....
        /*0070*/ 	.word	0x00001320


	//   ....[7]....
        /*0074*/ 	.word	0x00001330


	//   ....[8]....
        /*0078*/ 	.word	0x00001360


	//   ....[9]....
        /*007c*/ 	.word	0x00001370


	//----- nvinfo : EIATTR_VRC_CTA_INIT_COUNT
	.align		4
.L_3577:
        /*0080*/ 	.byte	0x02, 0x4a
	.zero		1
	.zero		1


	//----- nvinfo : EIATTR_EXIT_INSTR_OFFSETS
	.align		4
        /*0084*/ 	.byte	0x04, 0x1c
        /*0086*/ 	.short	(.L_3579 - .L_3578)


	//   ....[0]....
.L_3578:
        /*0088*/ 	.word	0x00005120


	//   ....[1]....
        /*008c*/ 	.word	0x000051f0


	//----- nvinfo : EIATTR_MAX_THREADS
	.align		4
.L_3579:
        /*0090*/ 	.byte	0x04, 0x05
        /*0092*/ 	.short	(.L_3581 - .L_3580)
.L_3580:
        /*0094*/ 	.word	0x00000080
        /*0098*/ 	.word	0x00000001
        /*009c*/ 	.word	0x00000001


	//----- nvinfo : EIATTR_CRS_STACK_SIZE
	.align		4
.L_3581:
        /*00a0*/ 	.byte	0x04, 0x1e
        /*00a2*/ 	.short	(.L_3583 - .L_3582)
.L_3582:
        /*00a4*/ 	.word	0x00000000


	//----- nvinfo : EIATTR_CBANK_PARAM_SIZE
	.align		4
.L_3583:
        /*00a8*/ 	.byte	0x03, 0x19
        /*00aa*/ 	.short	0x0128


	//----- nvinfo : EIATTR_PARAM_CBANK
	.align		4
        /*00ac*/ 	.byte	0x04, 0x0a
        /*00ae*/ 	.short	(.L_3585 - .L_3584)
	.align		4
.L_3584:
        /*00b0*/ 	.word	index@(.nv.constant0._ZN10layer_norm13ln_bwd_kernelINS_13Kernel_traitsI6__halfS2_fS2_fjLj2048ELj1ELj1ELj4ELj16ENS_18Kernel_traits_baseILj2048ES2_S2_fS2_fjLj128EEEEELb1ELb1ELb0ELb0EEEvNS_9BwdParamsE)
        /*00b4*/ 	.short	0x0380
        /*00b6*/ 	.short	0x0128


	//----- nvinfo : EIATTR_SW_WAR
	.align		4
.L_3585:
        /*00b8*/ 	.byte	0x04, 0x36
        /*00ba*/ 	.short	(.L_3587 - .L_3586)
.L_3586:
        /*00bc*/ 	.word	0x00000008
.L_3587:


//--------------------- .nv.info._ZN10layer_norm13ln_bwd_kernelINS_13Kernel_traitsI6__halfS2_fS2_fjLj2048ELj1ELj1ELj4ELj16ENS_18Kernel_traits_baseILj2048ES2_S2_fS2_fjLj128EEEEELb1ELb1ELb0ELb1EEEvNS_9BwdParamsE --------------------------
	.section	.nv.info._ZN10layer_norm13ln_bwd_kernelINS_13Kernel_traitsI6__halfS2_fS2_fjLj2048ELj1ELj1ELj4ELj16ENS_18Kernel_traits_baseILj2048ES2_S2_fS2_fjLj128EEEEELb1ELb1ELb0ELb1EEEvNS_9BwdParamsE,"",@"SHT_CUDA_INFO"
	.sectionflags	@""
	.align	4


	//----- nvinfo : EIATTR_CUDA_API_VERSION
	.align		4
        /*0000*/ 	.byte	0x04, 0x37
        /*0002*/ 	.short	(.L_3589 - .L_3588)
.L_3588:
        /*0004*/ 	.word	0x00000082


	//----- nvinfo : EIATTR_KPARAM_INFO
	.align		4
.L_3589:
        /*0008*/ 	.byte	0x04, 0x17
        /*000a*/ 	.short	(.L_3591 - .L_3590)
.L_3590:
        /*000c*/ 	.word	0x00000000
        /*0010*/ 	.short	0x0000
        /*0012*/ 	.short	0x0000
        /*0014*/ 	.byte	0x00, 0xf0, 0xa1, 0x04


	//----- nvinfo : EIATTR_SPARSE_MMA_MASK
	.align		4
.L_3591:
        /*0018*/ 	.byte	0x03, 0x50
        /*001a*/ 	.short	0x0000


	//----- nvinfo : EIATTR_MAXREG_COUNT
	.align		4
        /*001c*/ 	.byte	0x03, 0x1b
        /*001e*/ 	.short	0x00ff


	//----- nvinfo : EIATTR_NUM_BARRIERS
	.align		4
        /*0020*/ 	.byte	0x02, 0x4c
        /*0022*/ 	.byte	0x01
	.zero		1


	//----- nvinfo : EIATTR_MERCURY_ISA_VERSION
	.align		4
        /*0024*/ 	.byte	0x03, 0x5f
        /*0026*/ 	.short	0x0101


	//----- nvinfo : EIATTR_COOP_GROUP_MASK_REGIDS
	.align		4
        /*0028*/ 	.byte	0x04, 0x29
        /*002a*/ 	.short	(.L_3593 - .L_3592)


	//   ....[0]....
.L_3592:
        /*002c*/ 	.word	0xffffffff


	//   ....[1]....
        /*0030*/ 	.word	0xffffffff


	//   ....[2]....
        /*0034*/ 	.word	0xffffffff


	//   ....[3]....
        /*0038*/ 	.word	0xffffffff


	//   ....[4]....
        /*003c*/ 	.word	0xffffffff


	//   ....[5]....
        /*0040*/ 	.word	0xffffffff


	//   ....[6]....
        /*0044*/ 	.word	0xffffffff


	//   ....[7]....
        /*0048*/ 	.word	0xffffffff


	//   ....[8]....
        /*004c*/ 	.word	0xffffffff


	//   ....[9]....
        /*0050*/ 	.word	0xffffffff


	//----- nvinfo : EIATTR_COOP_GROUP_INSTR_OFFSETS
	.align		4
.L_3593:
        /*0054*/ 	.byte	0x04, 0x28
        /*0056*/ 	.short	(.L_3595 - .L_3594)


	//   ....[0]....
.L_3594:
        /*0058*/ 	.word	0x00000da0


	//   ....[1]....
        /*005c*/ 	.word	0x00000db0


	//   ....[2]....
        /*0060*/ 	.word	0x00000de0


	//   ....[3]....
        /*0064*/ 	.word	0x00000df0


	//   ....[4]....
        /*0068*/ 	.word	0x00000e30


	//   ....[5]....
        /*006c*/ 	.word	0x00000e40


	//   ....[6]....
        /*0070*/ 	.word	0x00000e80


	//   ....[7]....
        /*0074*/ 	.word	0x00000e90


	//   ....[8]....
        /*0078*/ 	.word	0x00000f50


	//   ....[9]....
        /*007c*/ 	.word	0x00000f60


	//----- nvinfo : EIATTR_VRC_CTA_INIT_COUNT
	.align		4
.L_3595:
        /*0080*/ 	.byte	0x02, 0x4a
	.zero		1
	.zero		1


	//----- nvinfo : EIATTR_EXIT_INSTR_OFFSETS
	.align		4
        /*0084*/ 	.byte	0x04, 0x1c
        /*0086*/ 	.short	(.L_3597 - .L_3596)


	//   ....[0]....
.L_3596:
        /*0088*/ 	.word	0x00004c90


	//----- nvinfo : EIATTR_MAX_THREADS
	.align		4
.L_3597:
        /*008c*/ 	.byte	0x04, 0x05
        /*008e*/ 	.short	(.L_3599 - .L_3598)
.L_3598:
        /*0090*/ 	.word	0x00000080
        /*0094*/ 	.word	0x00000001
        /*0098*/ 	.word	0x00000001


	//----- nvinfo : EIATTR_CBANK_PARAM_SIZE
	.align		4
.L_3599:
        /*009c*/ 	.byte	0x03, 0x19
        /*009e*/ 	.short	0x0128


	//----- nvinfo : EIATTR_PARAM_CBANK
	.align		4
        /*00a0*/ 	.byte	0x04, 0x0a
        /*00a2*/ 	.short	(.L_3601 - .L_3600)
	.align		4
.L_3600:
        /*00a4*/ 	.word	index@(.nv.constant0._ZN10layer_norm13ln_bwd_kernelINS_13Kernel_traitsI6__halfS2_fS2_fjLj2048ELj1ELj1ELj4ELj16ENS_18Kernel_traits_baseILj2048ES2_S2_fS2_fjLj128EEEEELb1ELb1ELb0ELb1EEEvNS_9BwdParamsE)
        /*00a8*/ 	.short	0x0380
        /*00aa*/ 	.short	0x0128


	//----- nvinfo : EIATTR_SW_WAR
	.align		4
.L_3601:
        /*00ac*/ 	.byte	0x04, 0x36
        /*00ae*/ 	.short	(.L_3603 - .L_3602)
.L_3602:
        /*00b0*/ 	.word	0x00000008
.L_3603:


//--------------------- .nv.info._ZN10layer_norm22ln_bwd_finalize_kernelINS_22Kernel_traits_finalizeILj2048E6__halfS2_fS2_fjLb1ELj1024ELj4ENS_18Kernel_traits_baseILj2048ES2_S2_fS2_fjLj1024EEEEELb1ELb0EEEvNS_9BwdParamsE --------------------------
	.section	.nv.info._ZN10layer_norm22ln_bwd_finalize_kernelINS_22Kernel_traits_finalizeILj2048E6__halfS2_fS2_fjLb1ELj1024ELj4ENS_18Kernel_traits_baseILj2048ES2_S2_fS2_fjLj1024EEEEELb1ELb0EEEvNS_9BwdParamsE,"",@"SHT_CUDA_INFO"
	.sectionflags	@""
	.align	4


	//----- nvinfo : EIATTR_CUDA_API_VERSION
	.align		4
        /*0000*/ 	.byte	0x04, 0x37
        /*0002*/ 	.short	(.L_3605 - .L_3604)
.L_3604:
        /*0004*/ 	.word	0x00000082


	//----- nvinfo : EIATTR_KPARAM_INFO
	.align		4
.L_3605:
        /*0008*/ 	.byte	0x04, 0x17
        /*000a*/ 	.short	(.L_3607 - .L_3606)
.L_3606:
        /*000c*/ 	.word	0x00000000
        /*0010*/ 	.short	0x0000
        /*0012*/ 	.short	0x0000
        /*0014*/ 	.byte	0x00, 0xf0, 0xa1, 0x04


	//----- nvinfo : EIATTR_SPARSE_MMA_MASK
	.align		4
.L_3607:
        /*0018*/ 	.byte	0x03, 0x50
        /*001a*/ 	.short	0x0000


	//----- nvinfo : EIATTR_MAXREG_COUNT
	.align		4
        /*001c*/ 	.byte	0x03, 0x1b
        /*001e*/ 	.short	0x0040


	//----- nvinfo : EIATTR_NUM_BARRIERS
	.align		4
        /*0020*/ 	.byte	0x02, 0x4c
        /*0022*/ 	.byte	0x01
	.zero		1


	//----- nvinfo : EIATTR_MERCURY_ISA_VERSION
	.align		4
        /*0024*/ 	.byte	0x03, 0x5f
        /*0026*/ 	.short	0x0101


	//----- nvinfo : EIATTR_COOP_GROUP_MASK_REGIDS
	.align		4
        /*0028*/ 	.byte	0x04, 0x29
        /*002a*/ 	.short	(.L_3609 - .L_3608)


	//   ....[0]....
.L_3608:
        /*002c*/ 	.word	0xffffffff


	//   ....[1]....
        /*0030*/ 	.word	0xffffffff


	//   ....[2]....
        /*0034*/ 	.word	0xffffffff


	//   ....[3]....
        /*0038*/ 	.word	0xffffffff


	//   ....[4]....
        /*003c*/ 	.word	0xffffffff


	//   ....[5]....
        /*0040*/ 	.word	0xffffffff


	//   ....[6]....
        /*0044*/ 	.word	0xffffffff


	//   ....[7]....
        /*0048*/ 	.word	0xffffffff


	//   ....[8]....
        /*004c*/ 	.word	0xffffffff


	//   ....[9]....
        /*0050*/ 	.word	0xffffffff


	//   ....[10]....
        /*0054*/ 	.word	0xffffffff


	//   ....[11]....
        /*0058*/ 	.word	0xffffffff


	//   ....[12]....
        /*005c*/ 	.word	0xffffffff


	//   ....[13]....
        /*0060*/ 	.word	0xffffffff


	//   ....[14]....
        /*0064*/ 	.word	0xffffffff


	//----- nvinfo : EIATTR_COOP_GROUP_INSTR_OFFSETS
	.align		4
.L_3609:
        /*0068*/ 	.byte	0x04, 0x28
        /*006a*/ 	.short	(.L_3611 - .L_3610)


	//   ....[0]....
.L_3610:
        /*006c*/ 	.word	0x00001060


	//   ....[1]....
        /*0070*/ 	.word	0x00001070


	//   ....[2]....
        /*0074*/ 	.word	0x00001080


	//   ....[3]....
        /*0078*/ 	.word	0x000010b0


	//   ....[4]....
        /*007c*/ 	.word	0x000010d0


	//   ....[5]....
        /*0080*/ 	.word	0x000010e0


	//   ....[6]....
        /*0084*/ 	.word	0x00001110


	//   ....[7]....
        /*0088*/ 	.word	0x00001130


	//   ....[8]....
        /*008c*/ 	.word	0x00001140


	//   ....[9]....
        /*0090*/ 	.word	0x00001180


	//   ....[10]....
        /*0094*/ 	.word	0x000011b0


	//   ....[11]....
        /*0098*/ 	.word	0x000011c0


	//   ....[12]....
        /*009c*/ 	.word	0x00001200


	//   ....[13]....
        /*00a0*/ 	.word	0x00001220


	//   ....[14]....
        /*00a4*/ 	.word	0x00001230


	//----- nvinfo : EIATTR_VRC_CTA_INIT_COUNT
	.align		4
.L_3611:
        /*00a8*/ 	.byte	0x02, 0x4a
	.zero		1
	.zero		1


	//----- nvinfo : EIATTR_EXIT_INSTR_OFFSETS
	.align		4
        /*00ac*/ 	.byte	0x04, 0x1c
        /*00ae*/ 	.short	(.L_3613 - .L_3612)


	//   ....[0]....
.L_3612:
        /*00b0*/ 	.word	0x00000060


	//   ....[1]....
        /*00b4*/ 	.word	0x000012b0


	//   ....[2]....
        /*00b8*/ 	.word	0x000012e0


	//   ....[3]....
        /*00bc*/ 	.word	0x000013f0


	//----- nvinfo : EIATTR_MAX_THREADS
	.align		4
.L_3613:
        /*00c0*/ 	.byte	0x04, 0x05
        /*00c2*/ 	.short	(.L_3615 - .L_3614)
.L_3614:
        /*00c4*/ 	.word	0x00000400
        /*00c8*/ 	.word	0x00000001
        /*00cc*/ 	.word	0x00000001


	//----- nvinfo : EIATTR_CRS_STACK_SIZE
	.align		4
.L_3615:
        /*00d0*/ 	.byte	0x04, 0x1e
        /*00d2*/ 	.short	(.L_3617 - .L_3616)
.L_3616:
        /*00d4*/ 	.word	0x00000000


	//----- nvinfo : EIATTR_CBANK_PARAM_SIZE
	.align		4
.L_3617:
        /*00d8*/ 	.byte	0x03, 0x19
        /*00da*/ 	.short	0x0128


	//----- nvinfo : EIATTR_PARAM_CBANK
	.align		4
        /*00dc*/ 	.byte	0x04, 0x0a
        /*00de*/ 	.short	(.L_3619 - .L_3618)
	.align		4
.L_3618:
        /*00e0*/ 	.word	index@(.nv.constant0._ZN10layer_norm22ln_bwd_finalize_kernelINS_22Kernel_traits_finalizeILj2048E6__halfS2_fS2_fjLb1ELj1024ELj4ENS_18Kernel_traits_baseILj2048ES2_S2_fS2_fjLj1024EEEEELb1ELb0EEEvNS_9BwdParamsE)
        /*00e4*/ 	.short	0x0380
        /*00e6*/ 	.short	0x0128


	//----- nvinfo : EIATTR_SW_WAR
	.align		4
.L_3619:
        /*00e8*/ 	.byte	0x04, 0x36
        /*00ea*/ 	.short	(.L_3621 - .L_3620)
.L_3620:
        /*00ec*/ 	.word	0x00000008
.L_3621:


//--------------------- .nv.info._ZN10layer_norm13ln_bwd_kernelINS_13Kernel_traitsI6__halfS2_fS2_fjLj2048ELj1ELj1ELj4ELj16ENS_18Kernel_traits_baseILj2048ES2_S2_fS2_fjLj128EEEEELb1ELb1ELb1ELb0EEEvNS_9BwdParamsE --------------------------
	.section	.nv.info._ZN10layer_norm13ln_bwd_kernelINS_13Kernel_traitsI6__halfS2_fS2_fjLj2048ELj1ELj1ELj4ELj16ENS_18Kernel_traits_baseILj2048ES2_S2_fS2_fjLj128EEEEELb1ELb1ELb1ELb0EEEvNS_9BwdParamsE,"",@"SHT_CUDA_INFO"
	.sectionflags	@""
	.align	4


	//----- nvinfo : EIATTR_CUDA_API_VERSION
	.align		4
        /*0000*/ 	.byte	0x04, 0x37
        /*0002*/ 	.short	(.L_3623 - .L_3622)
.L_3622:
        /*0004*/ 	.word	0x00000082


	//----- nvinfo : EIATTR_KPARAM_INFO
	.align		4
.L_3623:
        /*0008*/ 	.byte	0x04, 0x17
        /*000a*/ 	.short	(.L_3625 - .L_3624)
.L_3624:
        /*000c*/ 	.word	0x00000000
        /*0010*/ 	.short	0x0000
        /*0012*/ 	.short	0x0000
        /*0014*/ 	.byte	0x00, 0xf0, 0xa1, 0x04


	//----- nvinfo : EIATTR_SPARSE_MMA_MASK
	.align		4
.L_3625:
        /*0018*/ 	.byte	0x03, 0x50
        /*001a*/ 	.short	0x0000


	//----- nvinfo : EIATTR_MAXREG_COUNT
	.align		4
        /*001c*/ 	.byte	0x03, 0x1b
        /*001e*/ 	.short	0x00ff


	//----- nvinfo : EIATTR_NUM_BARRIERS
	.align		4
        /*0020*/ 	.byte	0x02, 0x4c
        /*0022*/ 	.byte	0x01
	.zero		1


	//----- nvinfo : EIATTR_MERCURY_ISA_VERSION
	.align		4
        /*0024*/ 	.byte	0x03, 0x5f
        /*0026*/ 	.short	0x0101


	//----- nvinfo : EIATTR_COOP_GROUP_MASK_REGIDS
	.align		4
        /*0028*/ 	.byte	0x04, 0x29
        /*002a*/ 	.short	(.L_3627 - .L_3626)


	//   ....[0]....
.L_3626:
        /*002c*/ 	.word	0xffffffff


	//   ....[1]....
        /*0030*/ 	.word	0xffffffff


	//   ....[2]....
        /*0034*/ 	.word	0xffffffff


	//   ....[3]....
        /*0038*/ 	.word	0xffffffff


	//   ....[4]....
        /*003c*/ 	.word	0xffffffff


	//   ....[5]....
        /*0040*/ 	.word	0xffffffff


	//   ....[6]....
        /*0044*/ 	.word	0xffffffff


	//   ....[7]....
        /*0048*/ 	.word	0xffffffff


	//   ....[8]....
        /*004c*/ 	.word	0xffffffff


	//   ....[9]....
        /*0050*/ 	.word	0xffffffff


	//----- nvinfo : EIATTR_COOP_GROUP_INSTR_OFFSETS
	.align		4
.L_3627:
        /*0054*/ 	.byte	0x04, 0x28
        /*0056*/ 	.short	(.L_3629 - .L_3628)


	//   ....[0]....
.L_3628:
        /*0058*/ 	.word	0x00001790


	//   ....[1]....
        /*005c*/ 	.word	0x000017c0


	//   ....[2]....
        /*0060*/ 	.word	0x000017f0


	//   ....[3]....
        /*0064*/ 	.word	0x00001800


	//   ....[4]....
        /*0068*/ 	.word	0x00001830


	//   ....[5]....
        /*006c*/ 	.word	0x00001840


	//   ....[6]....
        /*0070*/ 	.word	0x00001870


	//   ....[7]....
        /*0074*/ 	.word	0x00001880


	//   ....[8]....
        /*0078*/ 	.word	0x000018b0


	//   ....[9]....
        /*007c*/ 	.word	0x000018c0


	//----- nvinfo : EIATTR_VRC_CTA_INIT_COUNT
	.align		4
.L_3629:
        /*0080*/ 	.byte	0x02, 0x4a
	.zero		1
	.zero		1


	//----- nvinfo : EIATTR_EXIT_INSTR_OFFSETS
	.align		4
        /*0084*/ 	.byte	0x04, 0x1c
        /*0086*/ 	.short	(.L_3631 - .L_3630)


	//   ....[0]....
.L_3630:
        /*0088*/ 	.word	0x00008710


	//   ....[1]....
        /*008c*/ 	.word	0x000087e0


	//----- nvinfo : EIATTR_MAX_THREADS
	.align		4
.L_3631:
        /*0090*/ 	.byte	0x04, 0x05
        /*0092*/ 	.short	(.L_3633 - .L_3632)
.L_3632:
        /*0094*/ 	.word	0x00000080
        /*0098*/ 	.word	0x00000001
        /*009c*/ 	.word	0x00000001


	//----- nvinfo : EIATTR_CRS_STACK_SIZE
	.align		4
.L_3633:
        /*00a0*/ 	.byte	0x04, 0x1e
        /*00a2*/ 	.short	(.L_3635 - .L_3634)
.L_3634:
        /*00a4*/ 	.word	0x00000000


	//----- nvinfo : EIATTR_CBANK_PARAM_SIZE
	.align		4
.L_3635:
        /*00a8*/ 	.byte	0x03, 0x19
        /*00aa*/ 	.short	0x0128


	//----- nvinfo : EIATTR_PARAM_CBANK
	.align		4
        /*00ac*/ 	.byte	0x04, 0x0a
        /*00ae*/ 	.short	(.L_3637 - .L_3636)
	.align		4
.L_3636:
        /*00b0*/ 	.word	index@(.nv.constant0._ZN10layer_norm13ln_bwd_kernelINS_13Kernel_traitsI6__halfS2_fS2_fjLj2048ELj1ELj1ELj4ELj16ENS_18Kernel_traits_baseILj2048ES2_S2_fS2_fjLj128EEEEELb1ELb1ELb1ELb0EEEvNS_9BwdParamsE)
        /*00b4*/ 	.short	0x0380
        /*00b6*/ 	.short	0x0128


	//----- nvinfo : EIATTR_SW_WAR
	.align		4
.L_3637:
        /*00b8*/ 	.byte	0x04, 0x36
        /*00ba*/ 	.short	(.L_3639 - .L_3638)
.L_3638:
        /*00bc*/ 	.word	0x00000008
.L_3639:


//--------------------- .nv.info._ZN10layer_norm22ln_bwd_finalize_kernelINS_22Kernel_traits_finalizeILj2048E6__halfS2_fS2_fjLb1ELj1024ELj4ENS_18Kernel_traits_baseILj2048ES2_S2_fS2_fjLj1024EEEEELb1ELb1EEEvNS_9BwdParamsE --------------------------
	.section	.nv.info._ZN10layer_norm22ln_bwd_finalize_kernelINS_22Kernel_traits_finalizeILj2048E6__halfS2_fS2_fjLb1ELj1024ELj4ENS_18Kernel_traits_baseILj2048ES2_S2_fS2_fjLj1024EEEEELb1ELb1EEEvNS_9BwdParamsE,"",@"SHT_CUDA_INFO"
	.sectionflags	@""
	.align	4


	//----- nvinfo : EIATTR_CUDA_API_VERSION
	.align		4
        /*0000*/ 	.byte	0x04, 0x37
        /*0002*/ 	.short	(.L_3641 - .L_3640)
.L_3640:
        /*0004*/ 	.word	0x00000082


	//----- nvinfo : EIATTR_KPARAM_INFO
	.align		4
.L_3641:
        /*0008*/ 	.byte	0x04, 0x17
        /*000a*/ 	.short	(.L_3643 - .L_3642)
.L_3642:
        /*000c*/ 	.word	0x00000000
        /*0010*/ 	.short	0x0000
        /*0012*/ 	.short	0x0000
        /*0014*/ 	.byte	0x00, 0xf0, 0xa1, 0x04


	//----- nvinfo : EIATTR_SPARSE_MMA_MASK
	.align		4
.L_3643:
        /*0018*/ 	.byte	0x03, 0x50
        /*001a*/ 	.short	0x0000


	//----- nvinfo : EIATTR_MAXREG_COUNT
	.align		4
        /*001c*/ 	.byte	0x03, 0x1b
        /*001e*/ 	.short	0x0040


	//----- nvinfo : EIATTR_NUM_BARRIERS
	.align		4
        /*0020*/ 	.byte	0x02, 0x4c
        /*0022*/ 	.byte	0x01
	.zero		1


	//----- nvinfo : EIATTR_MERCURY_ISA_VERSION
	.align		4
        /*0024*/ 	.byte	0x03, 0x5f
        /*0026*/ 	.short	0x0101


	//----- nvinfo : EIATTR_COOP_GROUP_MASK_REGIDS
	.align		4
        /*0028*/ 	.byte	0x04, 0x29
        /*002a*/ 	.short	(.L_3645 - .L_3644)


	//   ....[0]....
.L_3644:
        /*002c*/ 	.word	0xffffffff


	//   ....[1]....
        /*0030*/ 	.word	0xffffffff


	//   ....[2]....
        /*0034*/ 	.word	0xffffffff


	//   ....[3]....
        /*0038*/ 	.word	0xffffffff


	//   ....[4]....
        /*003c*/ 	.word	0xffffffff


	//   ....[5]....
        /*0040*/ 	.word	0xffffffff


	//   ....[6]....
        /*0044*/ 	.word	0xffffffff


	//   ....[7]....
        /*0048*/ 	.word	0xffffffff


	//   ....[8]....
        /*004c*/ 	.word	0xffffffff


	//   ....[9]....
        /*0050*/ 	.word	0xffffffff


	//   ....[10]....
        /*0054*/ 	.word	0xffffffff


	//   ....[11]....
        /*0058*/ 	.word	0xffffffff


	//   ....[12]....
        /*005c*/ 	.word	0xffffffff


	//   ....[13]....
        /*0060*/ 	.word	0xffffffff


	//   ....[14]....
        /*0064*/ 	.word	0xffffffff


	//----- nvinfo : EIATTR_COOP_GROUP_INSTR_OFFSETS
	.align		4
.L_3645:
        /*0068*/ 	.byte	0x04, 0x28
        /*006a*/ 	.short	(.L_3647 - .L_3646)


	//   ....[0]....
.L_3646:
        /*006c*/ 	.word	0x00001070


	//   ....[1]....
        /*0070*/ 	.word	0x00001080


	//   ....[2]....
        /*0074*/ 	.word	0x00001090


	//   ....[3]....
        /*0078*/ 	.word	0x000010c0


	//   ....[4]....
        /*007c*/ 	.word	0x000010e0


	//   ....[5]....
        /*0080*/ 	.word	0x000010f0


	//   ....[6]....
        /*0084*/ 	.word	0x00001120


	//   ....[7]....
        /*0088*/ 	.word	0x00001140


	//   ....[8]....
        /*008c*/ 	.word	0x00001150


	//   ....[9]....
        /*0090*/ 	.word	0x00001180


	//   ....[10]....
        /*0094*/ 	.word	0x000011a0


	//   ....[11]....
        /*0098*/ 	.word	0x000011b0


	//   ....[12]....
        /*009c*/ 	.word	0x000011f0


	//   ....[13]....
        /*00a0*/ 	.word	0x00001210


	//   ....[14]....
        /*00a4*/ 	.word	0x00001220


	//----- nvinfo : EIATTR_VRC_CTA_INIT_COUNT
	.align		4
.L_3647:
        /*00a8*/ 	.byte	0x02, 0x4a
	.zero		1
	.zero		1


	//----- nvinfo : EIATTR_EXIT_INSTR_OFFSETS
	.align		4
        /*00ac*/ 	.byte	0x04, 0x1c
        /*00ae*/ 	.short	(.L_3649 - .L_3648)


	//   ....[0]....
.L_3648:
        /*00b0*/ 	.word	0x00000060


	//   ....[1]....
        /*00b4*/ 	.word	0x000012a0


	//   ....[2]....
        /*00b8*/ 	.word	0x000013c0


	//----- nvinfo : EIATTR_MAX_THREADS
	.align		4
.L_3649:
        /*00bc*/ 	.byte	0x04, 0x05
        /*00be*/ 	.short	(.L_3651 - .L_3650)
.L_3650:
        /*00c0*/ 	.word	0x00000400
        /*00c4*/ 	.word	0x00000001
        /*00c8*/ 	.word	0x00000001


	//----- nvinfo : EIATTR_CRS_STACK_SIZE
	.align		4
.L_3651:
        /*00cc*/ 	.byte	0x04, 0x1e
        /*00ce*/ 	.short	(.L_3653 - .L_3652)
.L_3652:
        /*00d0*/ 	.word	0x00000000


	//----- nvinfo : EIATTR_CBANK_PARAM_SIZE
	.align		4
.L_3653:
        /*00d4*/ 	.byte	0x03, 0x19
        /*00d6*/ 	.short	0x0128


	//----- nvinfo : EIATTR_PARAM_CBANK
	.align		4
        /*00d8*/ 	.byte	0x04, 0x0a
        /*00da*/ 	.short	(.L_3655 - .L_3654)
	.align		4
.L_3654:
        /*00dc*/ 	.word	index@(.nv.constant0._ZN10layer_norm22ln_bwd_finalize_kernelINS_22Kernel_traits_finalizeILj2048E6__halfS2_fS2_fjLb1ELj1024ELj4ENS_18Kernel_traits_baseILj2048ES2_S2_fS2_fjLj1024EEEEELb1ELb1EEEvNS_9BwdParamsE)
        /*00e0*/ 	.short	0x0380
        /*00e2*/ 	.short	0x0128


	//----- nvinfo : EIATTR_SW_WAR
	.align		4
.L_3655:
        /*00e4*/ 	.byte	0x04, 0x36
        /*00e6*/ 	.short	(.L_3657 - .L_3656)
.L_3656:
        /*00e8*/ 	.word	0x00000008
.L_3657:


//--------------------- .nv.info._ZN10layer_norm13ln_bwd_kernelINS_13Kernel_traitsI6__halfS2_fS2_fjLj2048ELj1ELj1ELj4ELj16ENS_18Kernel_traits_baseILj2048ES2_S2_fS2_fjLj128EEEEELb1ELb1ELb1ELb1EEEvNS_9BwdParamsE --------------------------
	.section	.nv.info._ZN10layer_norm13ln_bwd_kernelINS_13Kernel_traitsI6__halfS2_fS2_fjLj2048ELj1ELj1ELj4ELj16ENS_18Kernel_traits_baseILj2048ES2_S2_fS2_fjLj128EEEEELb1ELb1ELb1ELb1EEEvNS_9BwdParamsE,"",@"SHT_CUDA_INFO"
	.sectionflags	@""
	.align	4


	//----- nvinfo : EIATTR_CUDA_API_VERSION
	.align		4
        /*0000*/ 	.byte	0x04, 0x37
        /*0002*/ 	.short	(.L_3659 - .L_3658)
.L_3658:
        /*0004*/ 	.word	0x00000082


	//----- nvinfo : EIATTR_KPARAM_INFO
	.align		4
.L_3659:
        /*0008*/ 	.byte	0x04, 0x17
        /*000a*/ 	.short	(.L_3661 - .L_3660)
.L_3660:
        /*000c*/ 	.word	0x00000000
        /*0010*/ 	.short	0x0000
        /*0012*/ 	.short	0x0000
        /*0014*/ 	.byte	0x00, 0xf0, 0xa1, 0x04


	//----- nvinfo : EIATTR_SPARSE_MMA_MASK
	.align		4
.L_3661:
        /*0018*/ 	.byte	0x03, 0x50
        /*001a*/ 	.short	0x0000


	//----- nvinfo : EIATTR_MAXREG_COUNT
	.align		4
        /*001c*/ 	.byte	0x03, 0x1b
        /*001e*/ 	.short	0x00ff


	//----- nvinfo : EIATTR_NUM_BARRIERS
	.align		4
        /*0020*/ 	.byte	0x02, 0x4c
        /*0022*/ 	.byte	0x01
	.zero		1


	//----- nvinfo : EIATTR_MERCURY_ISA_VERSION
	.align		4
        /*0024*/ 	.byte	0x03, 0x5f
        /*0026*/ 	.short	0x0101


	//----- nvinfo : EIATTR_COOP_GROUP_MASK_REGIDS
	.align		4
        /*0028*/ 	.byte	0x04, 0x29
        /*002a*/ 	.short	(.L_3663 - .L_3662)


	//   ....[0]....
.L_3662:
        /*002c*/ 	.word	0xffffffff


	//   ....[1]....
        /*0030*/ 	.word	0xffffffff


	//   ....[2]....
        /*0034*/ 	.word	0xffffffff


	//   ....[3]....
        /*0038*/ 	.word	0xffffffff


	//   ....[4]....
        /*003c*/ 	.word	0xffffffff


	//   ....[5]....
        /*0040*/ 	.word	0xffffffff


	//   ....[6]....
        /*0044*/ 	.word	0xffffffff


	//   ....[7]....
        /*0048*/ 	.word	0xffffffff


	//   ....[8]....
        /*004c*/ 	.word	0xffffffff


	//   ....[9]....
        /*0050*/ 	.word	0xffffffff


	//----- nvinfo : EIATTR_COOP_GROUP_INSTR_OFFSETS
	.align		4
.L_3663:
        /*0054*/ 	.byte	0x04, 0x28
        /*0056*/ 	.short	(.L_3665 - .L_3664)


	//   ....[0]....
.L_3664:
        /*0058*/ 	.word	0x00001240


	//   ....[1]....
        /*005c*/ 	.word	0x00001280


	//   ....[2]....
        /*0060*/ 	.word	0x000012c0


	//   ....[3]....
        /*0064*/ 	.word	0x000012d0


	//   ....[4]....
        /*0068*/ 	.word	0x00001310


	//   ....[5]....
        /*006c*/ 	.word	0x00001320


	//   ....[6]....
        /*0070*/ 	.word	0x00001360


	//   ....[7]....
        /*0074*/ 	.word	0x00001380


	//   ....[8]....
        /*0078*/ 	.word	0x000013c0


	//   ....[9]....
        /*007c*/ 	.word	0x000013f0


	//----- nvinfo : EIATTR_VRC_CTA_INIT_COUNT
	.align		4
.L_3665:
        /*0080*/ 	.byte	0x02, 0x4a
	.zero		1
	.zero		1


	//----- nvinfo : EIATTR_EXIT_INSTR_OFFSETS
	.align		4
        /*0084*/ 	.byte	0x04, 0x1c
        /*0086*/ 	.short	(.L_3667 - .L_3666)


	//   ....[0]....
.L_3666:
        /*0088*/ 	.word	0x00007ff0


	//----- nvinfo : EIATTR_MAX_THREADS
	.align		4
.L_3667:
        /*008c*/ 	.byte	0x04, 0x05
        /*008e*/ 	.short	(.L_3669 - .L_3668)
.L_3668:
        /*0090*/ 	.word	0x00000080
        /*0094*/ 	.word	0x00000001
        /*0098*/ 	.word	0x00000001


	//----- nvinfo : EIATTR_CRS_STACK_SIZE
	.align		4
.L_3669:
        /*009c*/ 	.byte	0x04, 0x1e
        /*009e*/ 	.short	(.L_3671 - .L_3670)
.L_3670:
        /*00a0*/ 	.word	0x00000000


	//----- nvinfo : EIATTR_CBANK_PARAM_SIZE
	.align		4
.L_3671:
        /*00a4*/ 	.byte	0x03, 0x19
        /*00a6*/ 	.short	0x0128


	//----- nvinfo : EIATTR_PARAM_CBANK
	.align		4
        /*00a8*/ 	.byte	0x04, 0x0a
        /*00aa*/ 	.short	(.L_3673 - .L_3672)
	.align		4
.L_3672:
        /*00ac*/ 	.word	index@(.nv.constant0._ZN10layer_norm13ln_bwd_kernelINS_13Kernel_traitsI6__halfS2_fS2_fjLj2048ELj1ELj1ELj4ELj16ENS_18Kernel_traits_baseILj2048ES2_S2_fS2_fjLj128EEEEELb1ELb1ELb1ELb1EEEvNS_9BwdParamsE)
        /*00b0*/ 	.short	0x0380
        /*00b2*/ 	.short	0x0128


	//----- nvinfo : EIATTR_SW_WAR
	.align		4
.L_3673:
        /*00b4*/ 	.byte	0x04, 0x36
        /*00b6*/ 	.short	(.L_3675 - .L_3674)
.L_3674:
        /*00b8*/ 	.word	0x00000008
.L_3675:


//--------------------- .nv.info._ZN10layer_norm13ln_bwd_kernelINS_13Kernel_traitsIf6__halffS2_fjLj2048ELj1ELj1ELj4ELj16ENS_18Kernel_traits_baseILj2048EfS2_fS2_fjLj128EEEEELb0ELb0ELb0ELb0EEEvNS_9BwdParamsE --------------------------
	.section	.nv.info._ZN10layer_norm13ln_bwd_kernelINS_13Kernel_traitsIf6__halffS2_fjLj2048ELj1ELj1ELj4ELj16ENS_18Kernel_traits_baseILj2048EfS2_fS2_fjLj128EEEEELb0ELb0ELb0ELb0EEEvNS_9BwdParamsE,"",@"SHT_CUDA_INFO"
	.sectionflags	@""
	.align	4


	//----- nvinfo : EIATTR_CUDA_API_VERSION
	.align		4
        /*0000*/ 	.byte	0x04, 0x37
        /*0002*/ 	.short	(.L_3677 - .L_3676)
.L_3676:
        /*0004*/ 	.word	0x00000082


	//----- nvinfo : EIATTR_KPARAM_INFO
	.align		4
.L_3677:
        /*0008*/ 	.byte	0x04, 0x17
        /*000a*/ 	.short	(.L_3679 - .L_3678)
.L_3678:
        /*000c*/ 	.word	0x00000000
        /*0010*/ 	.short	0x0000
        /*0012*/ 	.short	0x0000
        /*0014*/ 	.byte	0x00, 0xf0, 0xa1, 0x04


	//----- nvinfo : EIATTR_SPARSE_MMA_MASK
	.align		4
.L_3679:
        /*0018*/ 	.byte	0x03, 0x50
        /*001a*/ 	.short	0x0000


	//----- nvinfo : EIATTR_MAXREG_COUNT
	.align		4
        /*001c*/ 	.byte	0x03, 0x1b
        /*001e*/ 	.short	0x00ff


	//----- nvinfo : EIATTR_NUM_BARRIERS
	.align		4
        /*0020*/ 	.byte	0x02, 0x4c
        /*0022*/ 	.byte	0x01
	.zero		1


	//----- nvinfo : EIATTR_MERCURY_ISA_VERSION
	.align		4
        /*0024*/ 	.byte	0x03, 0x5f
        /*0026*/ 	.short	0x0101


	//----- nvinfo : EIATTR_COOP_GROUP_MASK_REGIDS
	.align		4
        /*0028*/ 	.byte	0x04, 0x29
        /*002a*/ 	.short	(.L_3681 - .L_3680)


	//   ....[0]....
.L_3680:
        /*002c*/ 	.word	0xffffffff


	//   ....[1]....
        /*0030*/ 	.word	0xffffffff


	//   ....[2]....
        /*0034*/ 	.word	0xffffffff


	//   ....[3]....
        /*0038*/ 	.word	0xffffffff


	//   ....[4]....
        /*003c*/ 	.word	0xffffffff


	//   ....[5]....
        /*0040*/ 	.word	0xffffffff


	//   ....[6]....
        /*0044*/ 	.word	0xffffffff


	//   ....[7]....
        /*0048*/ 	.word	0xffffffff


	//   ....[8]....
        /*004c*/ 	.word	0xffffffff


	//   ....[9]....
        /*0050*/ 	.word	0xffffffff


	//----- nvinfo : EIATTR_COOP_GROUP_INSTR_OFFSETS
	.align		4
.L_3681:
        /*0054*/ 	.byte	0x04, 0x28
        /*0056*/ 	.short	(.L_3683 - .L_3682)


	//   ....[0]....
.L_3682:
        /*0058*/ 	.word	0x00001030


	//   ....[1]....
        /*005c*/ 	.word	0x00001050


	//   ....[2]....
        /*0060*/ 	.word	0x00001090


	//   ....[3]....
        /*0064*/ 	.word	0x000010a0


	//   ....[4]....
        /*0068*/ 	.word	0x000010e0


	//   ....[5]....
        /*006c*/ 	.word	0x000010f0


	//   ....[6]....
        /*0070*/ 	.word	0x00001120


	//   ....[7]....
        /*0074*/ 	.word	0x00001130


	//   ....[8]....
        /*0078*/ 	.word	0x00001160


	//   ....[9]....
        /*007c*/ 	.word	0x00001170


	//----- nvinfo : EIATTR_VRC_CTA_INIT_COUNT
	.align		4
.L_3683:
        /*0080*/ 	.byte	0x02, 0x4a
	.zero		1
	.zero		1


	//----- nvinfo : EIATTR_EXIT_INSTR_OFFSETS
	.align		4
        /*0084*/ 	.byte	0x04, 0x1c
        /*0086*/ 	.short	(.L_3685 - .L_3684)


	//   ....[0]....
.L_3684:
        /*0088*/ 	.word	0x00002a80


	//   ....[1]....
        /*008c*/ 	.word	0x00002b20


	//----- nvinfo : EIATTR_MAX_THREADS
	.align		4
.L_3685:
        /*0090*/ 	.byte	0x04, 0x05
        /*0092*/ 	.short	(.L_3687 - .L_3686)
.L_3686:
        /*0094*/ 	.word	0x00000080
        /*0098*/ 	.word	0x00000001
        /*009c*/ 	.word	0x00000001


	//----- nvinfo : EIATTR_CRS_STACK_SIZE
	.align		4
.L_3687:
        /*00a0*/ 	.byte	0x04, 0x1e
        /*00a2*/ 	.short	(.L_3689 - .L_3688)
.L_3688:
        /*00a4*/ 	.word	0x00000000


	//----- nvinfo : EIATTR_CBANK_PARAM_SIZE
	.align		4
.L_3689:
        /*00a8*/ 	.byte	0x03, 0x19
        /*00aa*/ 	.short	0x0128


	//----- nvinfo : EIATTR_PARAM_CBANK
	.align		4
        /*00ac*/ 	.byte	0x04, 0x0a
        /*00ae*/ 	.short	(.L_3691 - .L_3690)
	.align		4
.L_3690:
        /*00b0*/ 	.word	index@(.nv.constant0._ZN10layer_norm13ln_bwd_kernelINS_13Kernel_traitsIf6__halffS2_fjLj2048ELj1ELj1ELj4ELj16ENS_18Kernel_traits_baseILj2048EfS2_fS2_fjLj128EEEEELb0ELb0ELb0ELb0EEEvNS_9BwdParamsE)
        /*00b4*/ 	.short	0x0380
        /*00b6*/ 	.short	0x0128


	//----- nvinfo : EIATTR_SW_WAR
	.align		4
.L_3691:
        /*00b8*/ 	.byte	0x04, 0x36
        /*00ba*/ 	.short	(.L_3693 - .L_3692)
.L_3692:
        /*00bc*/ 	.word	0x00000008
.L_3693:


//--------------------- .nv.info._ZN10layer_norm13ln_bwd_kernelINS_13Kernel_traitsIf6__halffS2_fjLj2048ELj1ELj1ELj4ELj16ENS_18Kernel_traits_baseILj2048EfS2_fS2_fjLj128EEEEELb0ELb0ELb0ELb1EEEvNS_9BwdParamsE --------------------------
	.section	.nv.info._ZN10layer_norm13ln_bwd_kernelINS_13Kernel_traitsIf6__halffS2_fjLj2048ELj1ELj1ELj4ELj16ENS_18Kernel_traits_baseILj2048EfS2_fS2_fjLj128EEEEELb0ELb0ELb0ELb1EEEvNS_9BwdParamsE,"",@"SHT_CUDA_INFO"
	.sectionflags	@""
	.align	4


	//----- nvinfo : EIATTR_CUDA_API_VERSION
	.align		4
        /*0000*/ 	.byte	0x04, 0x37
        /*0002*/ 	.short	(.L_3695 - .L_3694)
.L_3694:
        /*0004*/ 	.word	0x00000082


	//----- nvinfo : EIATTR_KPARAM_INFO
	.align		4
.L_3695:
        /*0008*/ 	.byte	0x04, 0x17
        /*000a*/ 	.short	(.L_3697 - .L_3696)
.L_3696:
        /*000c*/ 	.word	0x00000000
        /*0010*/ 	.short	0x0000
        /*0012*/ 	.short	0x0000
        /*0014*/ 	.byte	0x00, 0xf0, 0xa1, 0x04


	//----- nvinfo : EIATTR_SPARSE_MMA_MASK
	.align		4
.L_3697:
        /*0018*/ 	.byte	0x03, 0x50
        /*001a*/ 	.short	0x0000


	//----- nvinfo : EIATTR_MAXREG_COUNT
	.align		4
        /*001c*/ 	.byte	0x03, 0x1b
        /*001e*/ 	.short	0x00ff


	//----- nvinfo : EIATTR_NUM_BARRIERS
	.align		4
        /*0020*/ 	.byte	0x02, 0x4c
        /*0022*/ 	.byte	0x01
	.zero		1


	//----- nvinfo : EIATTR_MERCURY_ISA_VERSION
	.align		4
        /*0024*/ 	.byte	0x03, 0x5f
        /*0026*/ 	.short	0x0101


	//----- nvinfo : EIATTR_COOP_GROUP_MASK_REGIDS
	.align		4
        /*0028*/ 	.byte	0x04, 0x29
        /*002a*/ 	.short	(.L_3699 - .L_3698)


	//   ....[0]....
.L_3698:
        /*002c*/ 	.word	0xffffffff


	//   ....[1]....
        /*0030*/ 	.word	0xffffffff


	//   ....[2]....
        /*0034*/ 	.word	0xffffffff


	//   ....[3]....
        /*0038*/ 	.word	0xffffffff


	//   ....[4]....
        /*003c*/ 	.word	0xffffffff


	//   ....[5]....
        /*0040*/ 	.word	0xffffffff


	//   ....[6]....
        /*0044*/ 	.word	0xffffffff


	//   ....[7]....
        /*0048*/ 	.word	0xffffffff


	//   ....[8]....
        /*004c*/ 	.word	0xffffffff


	//   ....[9]....
        /*0050*/ 	.word	0xffffffff


	//----- nvinfo : EIATTR_COOP_GROUP_INSTR_OFFSETS
	.align		4
.L_3699:
        /*0054*/ 	.byte	0x04, 0x28
        /*0056*/ 	.short	(.L_3701 - .L_3700)


	//   ....[0]....
.L_3700:
        /*0058*/ 	.word	0x00000c70


	//   ....[1]....
        /*005c*/ 	.word	0x00000d10


	//   ....[2]....
        /*0060*/ 	.word	0x00000d30


	//   ....[3]....
        /*0064*/ 	.word	0x00000d60


	//   ....[4]....
        /*0068*/ 	.word	0x00000d70


	//   ....[5]....
        /*006c*/ 	.word	0x00000d90


	//   ....[6]....
        /*0070*/ 	.word	0x00000db0


	//   ....[7]....
        /*0074*/ 	.word	0x00000dd0


	//   ....[8]....
        /*0078*/ 	.word	0x00000e10


	//   ....[9]....
        /*007c*/ 	.word	0x00000e20


	//----- nvinfo : EIATTR_VRC_CTA_INIT_COUNT
	.align		4
.L_3701:
        /*0080*/ 	.byte	0x02, 0x4a
	.zero		1
	.zero		1


	//----- nvinfo : EIATTR_EXIT_INSTR_OFFSETS
	.align		4
        /*0084*/ 	.byte	0x04, 0x1c
        /*0086*/ 	.short	(.L_3703 - .L_3702)


	//   ....[0]....
.L_3702:
        /*0088*/ 	.word	0x00002940


	//----- nvinfo : EIATTR_MAX_THREADS
	.align		4
.L_3703:
        /*008c*/ 	.byte	0x04, 0x05
        /*008e*/ 	.short	(.L_3705 - .L_3704)
.L_3704:
        /*0090*/ 	.word	0x00000080
        /*0094*/ 	.word	0x00000001
        /*0098*/ 	.word	0x00000001


	//----- nvinfo : EIATTR_CRS_STACK_SIZE
	.align		4
.L_3705:
        /*009c*/ 	.byte	0x04, 0x1e
        /*009e*/ 	.short	(.L_3707 - .L_3706)
.L_3706:
        /*00a0*/ 	.word	0x00000000


	//----- nvinfo : EIATTR_CBANK_PARAM_SIZE
	.align		4
.L_3707:
        /*00a4*/ 	.byte	0x03, 0x19
        /*00a6*/ 	.short	0x0128


	//----- nvinfo : EIATTR_PARAM_CBANK
	.align		4
        /*00a8*/ 	.byte	0x04, 0x0a
        /*00aa*/ 	.short	(.L_3709 - .L_3708)
	.align		4
.L_3708:
        /*00ac*/ 	.word	index@(.nv.constant0._ZN10layer_norm13ln_bwd_kernelINS_13Kernel_traitsIf6__halffS2_fjLj2048ELj1ELj1ELj4ELj16ENS_18Kernel_traits_baseILj2048EfS2_fS2_fjLj128EEEEELb0ELb0ELb0ELb1EEEvNS_9BwdParamsE)
        /*00b0*/ 	.short	0x0380
        /*00b2*/ 	.short	0x0128


	//----- nvinfo : EIATTR_SW_WAR
	.align		4
.L_3709:
        /*00b4*/ 	.byte	0x04, 0x36
        /*00b6*/ 	.short	(.L_3711 - .L_3710)
.L_3710:
        /*00b8*/ 	.word	0x00000008
.L_3711:


//--------------------- .nv.info._ZN10layer_norm13ln_bwd_kernelINS_13Kernel_traitsIf6__halffS2_fjLj2048ELj1ELj1ELj4ELj16ENS_18Kernel_traits_baseILj2048EfS2_fS2_fjLj128EEEEELb0ELb0ELb1ELb0EEEvNS_9BwdParamsE --------------------------
	.section	.nv.info._ZN10layer_norm13ln_bwd_kernelINS_13Kernel_traitsIf6__halffS2_fjLj2048ELj1ELj1ELj4ELj16ENS_18Kernel_traits_baseILj2048EfS2_fS2_fjLj128EEEEELb0ELb0ELb1ELb0EEEvNS_9BwdParamsE,"",@"SHT_CUDA_INFO"
	.sectionflags	@""
	.align	4


	//----- nvinfo : EIATTR_CUDA_API_VERSION
	.align		4
        /*0000*/ 	.byte	0x04, 0x37
        /*0002*/ 	.short	(.L_3713 - .L_3712)
.L_3712:
        /*0004*/ 	.word	0x00000082


	//----- nvinfo : EIATTR_KPARAM_INFO
	.align		4
.L_3713:
        /*0008*/ 	.byte	0x04, 0x17
        /*000a*/ 	.short	(.L_3715 - .L_3714)
.L_3714:
        /*000c*/ 	.word	0x00000000
        /*0010*/ 	.short	0x0000
        /*0012*/ 	.short	0x0000
        /*0014*/ 	.byte	0x00, 0xf0, 0xa1, 0x04


	//----- nvinfo : EIATTR_SPARSE_MMA_MASK
	.align		4
.L_3715:
        /*0018*/ 	.byte	0x03, 0x50
        /*001a*/ 	.short	0x0000


	//----- nvinfo : EIATTR_MAXREG_COUNT
	.align		4
        /*001c*/ 	.byte	0x03, 0x1b
        /*001e*/ 	.short	0x00ff


	//----- nvinfo : EIATTR_NUM_BARRIERS
	.align		4
        /*0020*/ 	.byte	0x02, 0x4c
        /*0022*/ 	.byte	0x01
	.zero		1


	//----- nvinfo : EIATTR_MERCURY_ISA_VERSION
	.align		4
        /*0024*/ 	.byte	0x03, 0x5f
        /*0026*/ 	.short	0x0101


	//----- nvinfo : EIATTR_COOP_GROUP_MASK_REGIDS
	.align		4
        /*0028*/ 	.byte	0x04, 0x29
        /*002a*/ 	.short	(.L_3717 - .L_3716)


	//   ....[0]....
.L_3716:
        /*002c*/ 	.word	0xffffffff


	//   ....[1]....
        /*0030*/ 	.word	0xffffffff


	//   ....[2]....
        /*0034*/ 	.word	0xffffffff


	//   ....[3]....
        /*0038*/ 	.word	0xffffffff


	//   ....[4]....
        /*003c*/ 	.word	0xffffffff


	//   ....[5]....
        /*0040*/ 	.word	0xffffffff


	//   ....[6]....
        /*0044*/ 	.word	0xffffffff


	//   ....[7]....
        /*0048*/ 	.word	0xffffffff


	//   ....[8]....
        /*004c*/ 	.word	0xffffffff


	//   ....[9]....
        /*0050*/ 	.word	0xffffffff


	//----- nvinfo : EIATTR_COOP_GROUP_INSTR_OFFSETS
	.align		4
.L_3717:
        /*0054*/ 	.byte	0x04, 0x28
        /*0056*/ 	.short	(.L_3719 - .L_3718)


	//   ....[0]....
.L_3718:
        /*0058*/ 	.word	0x00001240


	//   ....[1]....
        /*005c*/ 	.word	0x00001260


	//   ....[2]....
        /*0060*/ 	.word	0x000012a0


	//   ....[3]....
        /*0064*/ 	.word	0x000012b0


	//   ....[4]....
        /*0068*/ 	.word	0x000012f0


	//   ....[5]....
        /*006c*/ 	.word	0x00001300


	//   ....[6]....
        /*0070*/ 	.word	0x00001330


	//   ....[7]....
        /*0074*/ 	.word	0x00001340


	//   ....[8]....
        /*0078*/ 	.word	0x00001370


	//   ....[9]....
        /*007c*/ 	.word	0x00001380


	//----- nvinfo : EIATTR_VRC_CTA_INIT_COUNT
	.align		4
.L_3719:
        /*0080*/ 	.byte	0x02, 0x4a
	.zero		1
	.zero		1


	//----- nvinfo : EIATTR_EXIT_INSTR_OFFSETS
	.align		4
        /*0084*/ 	.byte	0x04, 0x1c
        /*0086*/ 	.short	(.L_3721 - .L_3720)


	//   ....[0]....
.L_3720:
        /*0088*/ 	.word	0x00004070


	//   ....[1]....
        /*008c*/ 	.word	0x00004110


	//----- nvinfo : EIATTR_MAX_THREADS
	.align		4
.L_3721:
        /*0090*/ 	.byte	0x04, 0x05
        /*0092*/ 	.short	(.L_3723 - .L_3722)
.L_3722:
        /*0094*/ 	.word	0x00000080
        /*0098*/ 	.word	0x00000001
        /*009c*/ 	.word	0x00000001


	//----- nvinfo : EIATTR_CRS_STACK_SIZE
	.align		4
.L_3723:
        /*00a0*/ 	.byte	0x04, 0x1e
        /*00a2*/ 	.short	(.L_3725 - .L_3724)
.L_3724:
        /*00a4*/ 	.word	0x00000000


	//----- nvinfo : EIATTR_CBANK_PARAM_SIZE
	.align		4
.L_3725:
        /*00a8*/ 	.byte	0x03, 0x19
        /*00aa*/ 	.short	0x0128


	//----- nvinfo : EIATTR_PARAM_CBANK
	.align		4
        /*00ac*/ 	.byte	0x04, 0x0a
        /*00ae*/ 	.short	(.L_3727 - .L_3726)
	.align		4
.L_3726:
        /*00b0*/ 	.word	index@(.nv.constant0._ZN10layer_norm13ln_bwd_kernelINS_13Kernel_traitsIf6__halffS2_fjLj2048ELj1ELj1ELj4ELj16ENS_18Kernel_traits_baseILj2048EfS2_fS2_fjLj128EEEEELb0ELb0ELb1ELb0EEEvNS_9BwdParamsE)
        /*00b4*/ 	.short	0x0380
        /*00b6*/ 	.short	0x0128


	//----- nvinfo : EIATTR_SW_WAR
	.align		4
.L_3727:
        /*00b8*/ 	.byte	0x04, 0x36
        /*00ba*/ 	.short	(.L_3729 - .L_3728)
.L_3728:
        /*00bc*/ 	.word	0x00000008
.L_3729:


//--------------------- .nv.info._ZN10layer_norm13ln_bwd_kernelINS_13Kernel_traitsIf6__halffS2_fjLj2048ELj1ELj1ELj4ELj16ENS_18Kernel_traits_baseILj2048EfS2_fS2_fjLj128EEEEELb0ELb0ELb1ELb1EEEvNS_9BwdParamsE --------------------------
	.section	.nv.info._ZN10layer_norm13ln_bwd_kernelINS_13Kernel_traitsIf6__halffS2_fjLj2048ELj1ELj1ELj4ELj16ENS_18Kernel_traits_baseILj2048EfS2_fS2_fjLj128EEEEELb0ELb0ELb1ELb1EEEvNS_9BwdParamsE,"",@"SHT_CUDA_INFO"
	.sectionflags	@""
	.align	4


	//----- nvinfo : EIATTR_CUDA_API_VERSION
	.align		4
        /*0000*/ 	.byte	0x04, 0x37
        /*0002*/ 	.short	(.L_3731 - .L_3730)
.L_3730:
        /*0004*/ 	.word	0x00000082


	//----- nvinfo : EIATTR_KPARAM_INFO
	.align		4
.L_3731:
        /*0008*/ 	.byte	0x04, 0x17
        /*000a*/ 	.short	(.L_3733 - .L_3732)
.L_3732:
        /*000c*/ 	.word	0x00000000
        /*0010*/ 	.short	0x0000
        /*0012*/ 	.short	0x0000
        /*0014*/ 	.byte	0x00, 0xf0, 0xa1, 0x04


	//----- nvinfo : EIATTR_SPARSE_MMA_MASK
	.align		4
.L_3733:
        /*0018*/ 	.byte	0x03, 0x50
        /*001a*/ 	.short	0x0000


	//----- nvinfo : EIATTR_MAXREG_COUNT
	.align		4
        /*001c*/ 	.byte	0x03, 0x1b
        /*001e*/ 	.short	0x00ff


	//----- nvinfo : EIATTR_NUM_BARRIERS
	.align		4
        /*0020*/ 	.byte	0x02, 0x4c
        /*0022*/ 	.byte	0x01
	.zero		1


	//----- nvinfo : EIATTR_MERCURY_ISA_VERSION
	.align		4
        /*0024*/ 	.byte	0x03, 0x5f
        /*0026*/ 	.short	0x0101


	//----- nvinfo : EIATTR_COOP_GROUP_MASK_REGIDS
	.align		4
        /*0028*/ 	.byte	0x04, 0x29
        /*002a*/ 	.short	(.L_3735 - .L_3734)


	//   ....[0]....
.L_3734:
        /*002c*/ 	.word	0xffffffff


	//   ....[1]....
        /*0030*/ 	.word	0xffffffff


	//   ....[2]....
        /*0034*/ 	.word	0xffffffff


	//   ....[3]....
        /*0038*/ 	.word	0xffffffff


	//   ....[4]....
        /*003c*/ 	.word	0xffffffff


	//   ....[5]....
        /*0040*/ 	.word	0xffffffff


	//   ....[6]....
        /*0044*/ 	.word	0xffffffff


	//   ....[7]....
        /*0048*/ 	.word	0xffffffff


	//   ....[8]....
        /*004c*/ 	.word	0xffffffff


	//   ....[9]....
        /*0050*/ 	.word	0xffffffff


	//----- nvinfo : EIATTR_COOP_GROUP_INSTR_OFFSETS
	.align		4
.L_3735:
        /*0054*/ 	.byte	0x04, 0x28
        /*0056*/ 	.short	(.L_3737 - .L_3736)


	//   ....[0]....
.L_3736:
        /*0058*/ 	.word	0x00000f80


	//   ....[1]....
        /*005c*/ 	.word	0x00000fa0


	//   ....[2]....
        /*0060*/ 	.word	0x00000fe0


	//   ....[3]....
        /*0064*/ 	.word	0x00000ff0


	//   ....[4]....
        /*0068*/ 	.word	0x00001030


	//   ....[5]....
        /*006c*/ 	.word	0x00001040


	//   ....[6]....
        /*0070*/ 	.word	0x00001070


	//   ....[7]....
        /*0074*/ 	.word	0x00001080


	//   ....[8]....
        /*0078*/ 	.word	0x000010b0


	//   ....[9]....
        /*007c*/ 	.word	0x000010c0


	//----- nvinfo : EIATTR_VRC_CTA_INIT_COUNT
	.align		4
.L_3737:
        /*0080*/ 	.byte	0x02, 0x4a
	.zero		1
	.zero		1


	//----- nvinfo : EIATTR_EXIT_INSTR_OFFSETS
	.align		4
        /*0084*/ 	.byte	0x04, 0x1c
        /*0086*/ 	.short	(.L_3739 - .L_3738)


	//   ....[0]....
.L_3738:
        /*0088*/ 	.word	0x00003900


	//----- nvinfo : EIATTR_MAX_THREADS
	.align		4
.L_3739:
        /*008c*/ 	.byte	0x04, 0x05
        /*008e*/ 	.short	(.L_3741 - .L_3740)
.L_3740:
        /*0090*/ 	.word	0x00000080
        /*0094*/ 	.word	0x00000001
        /*0098*/ 	.word	0x00000001


	//----- nvinfo : EIATTR_CRS_STACK_SIZE
	.align		4
.L_3741:
        /*009c*/ 	.byte	0x04, 0x1e
        /*009e*/ 	.short	(.L_3743 - .L_3742)
.L_3742:
        /*00a0*/ 	.word	0x00000000


	//----- nvinfo : EIATTR_CBANK_PARAM_SIZE
	.align		4
.L_3743:
        /*00a4*/ 	.byte	0x03, 0x19
        /*00a6*/ 	.short	0x0128


	//----- nvinfo : EIATTR_PARAM_CBANK
	.align		4
        /*00a8*/ 	.byte	0x04, 0x0a
        /*00aa*/ 	.short	(.L_3745 - .L_3744)
	.align		4
.L_3744:
        /*00ac*/ 	.word	index@(.nv.constant0._ZN10layer_norm13ln_bwd_kernelINS_13Kernel_traitsIf6__halffS2_fjLj2048ELj1ELj1ELj4ELj16ENS_18Kernel_traits_baseILj2048EfS2_fS2_fjLj128EEEEELb0ELb0ELb1ELb1EEEvNS_9BwdParamsE)
        /*00b0*/ 	.short	0x0380
        /*00b2*/ 	.short	0x0128


	//----- nvinfo : EIATTR_SW_WAR
	.align		4
.L_3745:
        /*00b4*/ 	.byte	0x04, 0x36
        /*00b6*/ 	.short	(.L_3747 - .L_3746)
.L_3746:
        /*00b8*/ 	.word	0x00000008
.L_3747:


//--------------------- .nv.info._ZN10layer_norm13ln_bwd_kernelINS_13Kernel_traitsIf6__halffS2_fjLj2048ELj1ELj1ELj4ELj16ENS_18Kernel_traits_baseILj2048EfS2_fS2_fjLj128EEEEELb0ELb1ELb0ELb0EEEvNS_9BwdParamsE --------------------------
	.section	.nv.info._ZN10layer_norm13ln_bwd_kernelINS_13Kernel_traitsIf6__halffS2_fjLj2048ELj1ELj1ELj4ELj16ENS_18Kernel_traits_baseILj2048EfS2_fS2_fjLj128EEEEELb0ELb1ELb0ELb0EEEvNS_9BwdParamsE,"",@"SHT_CUDA_INFO"
	.sectionflags	@""
	.align	4


	//----- nvinfo : EIATTR_CUDA_API_VERSION
	.align		4
        /*0000*/ 	.byte	0x04, 0x37
        /*0002*/ 	.short	(.L_3749 - .L_3748)
.L_3748:
        /*0004*/ 	.word	0x00000082


	//----- nvinfo : EIATTR_KPARAM_INFO
	.align		4
.L_3749:
        /*0008*/ 	.byte	0x04, 0x17
        /*000a*/ 	.short	(.L_3751 - .L_3750)
.L_3750:
        /*000c*/ 	.word	0x00000000
        /*0010*/ 	.short	0x0000
        /*0012*/ 	.short	0x0000
        /*0014*/ 	.byte	0x00, 0xf0, 0xa1, 0x04


	//----- nvinfo : EIATTR_SPARSE_MMA_MASK
	.align		4
.L_3751:
        /*0018*/ 	.byte	0x03, 0x50
        /*001a*/ 	.short	0x0000


	//----- nvinfo : EIATTR_MAXREG_COUNT
	.align		4
        /*001c*/ 	.byte	0x03, 0x1b
        /*001e*/ 	.short	0x00ff


	//----- nvinfo : EIATTR_NUM_BARRIERS
	.align		4
        /*0020*/ 	.byte	0x02, 0x4c
        /*0022*/ 	.byte	0x01
	.zero		1


	//----- nvinfo : EIATTR_MERCURY_ISA_VERSION
	.align		4
        /*0024*/ 	.byte	0x03, 0x5f
        /*0026*/ 	.short	0x0101


	//----- nvinfo : EIATTR_COOP_GROUP_MASK_REGIDS
	.align		4
        /*0028*/ 	.byte	0x04, 0x29
        /*002a*/ 	.short	(.L_3753 - .L_3752)


	//   ....[0]....
.L_3752:
        /*002c*/ 	.word	0xffffffff


	//   ....[1]....
        /*0030*/ 	.word	0xffffffff


	//   ....[2]....
        /*0034*/ 	.word	0xffffffff


	//   ....[3]....
        /*0038*/ 	.word	0xffffffff


	//   ....[4]....
        /*003c*/ 	.word	0xffffffff


	//   ....[5]....
        /*0040*/ 	.word	0xffffffff


	//   ....[6]....
        /*0044*/ 	.word	0xffffffff


	//   ....[7]....
        /*0048*/ 	.word	0xffffffff


	//   ....[8]....
        /*004c*/ 	.word	0xffffffff


	//   ....[9]....
        /*0050*/ 	.word	0xffffffff


	//----- nvinfo : EIATTR_COOP_GROUP_INSTR_OFFSETS
	.align		4
.L_3753:
        /*0054*/ 	.byte	0x04, 0x28
        /*0056*/ 	.short	(.L_3755 - .L_3754)


	//   ....[0]....
.L_3754:
        /*0058*/ 	.word	0x000011c0


	//   ....[1]....
        /*005c*/ 	.word	0x000011f0


	//   ....[2]....
        /*0060*/ 	.word	0x00001220


	//   ....[3]....
        /*0064*/ 	.word	0x00001230


	//   ....[4]....
        /*0068*/ 	.word	0x00001260


	//   ....[5]....
        /*006c*/ 	.word	0x00001270


	//   ....[6]....
        /*0070*/ 	.word	0x000012a0


	//   ....[7]....
        /*0074*/ 	.word	0x000012b0


	//   ....[8]....
        /*0078*/ 	.word	0x000012e0


	//   ....[9]....
        /*007c*/ 	.word	0x000012f0


	//----- nvinfo : EIATTR_VRC_CTA_INIT_COUNT
	.align		4
.L_3755:
        /*0080*/ 	.byte	0x02, 0x4a
	.zero		1
	.zero		1


	//----- nvinfo : EIATTR_EXIT_INSTR_OFFSETS
	.align		4
        /*0084*/ 	.byte	0x04, 0x1c
        /*0086*/ 	.short	(.L_3757 - .L_3756)


	//   ....[0]....
.L_3756:
        /*0088*/ 	.word	0x000038d0


	//   ....[1]....
        /*008c*/ 	.word	0x000039a0


	//----- nvinfo : EIATTR_MAX_THREADS
	.align		4
.L_3757:
        /*0090*/ 	.byte	0x04, 0x05
        /*0092*/ 	.short	(.L_3759 - .L_3758)
.L_3758:
        /*0094*/ 	.word	0x00000080
        /*0098*/ 	.word	0x00000001
        /*009c*/ 	.word	0x00000001


	//----- nvinfo : EIATTR_CRS_STACK_SIZE
	.align		4
.L_3759:
        /*00a0*/ 	.byte	0x04, 0x1e
        /*00a2*/ 	.short	(.L_3761 - .L_3760)
.L_3760:
        /*00a4*/ 	.word	0x00000000


	//----- nvinfo : EIATTR_CBANK_PARAM_SIZE
	.align		4
.L_3761:
        /*00a8*/ 	.byte	0x03, 0x19
        /*00aa*/ 	.short	0x0128


	//----- nvinfo : EIATTR_PARAM_CBANK
	.align		4
        /*00ac*/ 	.byte	0x04, 0x0a
        /*00ae*/ 	.short	(.L_3763 - .L_3762)
	.align		4
.L_3762:
        /*00b0*/ 	.word	index@(.nv.constant0._ZN10layer_norm13ln_bwd_kernelINS_13Kernel_traitsIf6__halffS2_fjLj2048ELj1ELj1ELj4ELj16ENS_18Kernel_traits_baseILj2048EfS2_fS2_fjLj128EEEEELb0ELb1ELb0ELb0EEEvNS_9BwdParamsE)
        /*00b4*/ 	.short	0x0380
        /*00b6*/ 	.short	0x0128


	//----- nvinfo : EIATTR_SW_WAR
	.align		4
.L_3763:
        /*00b8*/ 	.byte	0x04, 0x36
        /*00ba*/ 	.short	(.L_3765 - .L_3764)
.L_3764:
        /*00bc*/ 	.word	0x00000008
.L_3765:


//--------------------- .nv.info._ZN10layer_norm13ln_bwd_kernelINS_13Kernel_traitsIf6__halffS2_fjLj2048ELj1ELj1ELj4ELj16ENS_18Kernel_traits_baseILj2048EfS2_fS2_fjLj128EEEEELb0ELb1ELb0ELb1EEEvNS_9BwdParamsE --------------------------
	.section	.nv.info._ZN10layer_norm13ln_bwd_kernelINS_13Kernel_traitsIf6__halffS2_fjLj2048ELj1ELj1ELj4ELj16ENS_18Kernel_traits_baseILj2048EfS2_fS2_fjLj128EEEEELb0ELb1ELb0ELb1EEEvNS_9BwdParamsE,"",@"SHT_CUDA_INFO"
	.sectionflags	@""
	.align	4


	//----- nvinfo : EIATTR_CUDA_API_VERSION
	.align		4
        /*0000*/ 	.byte	0x04, 0x37
        /*0002*/ 	.short	(.L_3767 - .L_3766)
.L_3766:
        /*0004*/ 	.word	0x00000082


	//----- nvinfo : EIATTR_KPARAM_INFO
	.align		4
.L_3767:
        /*0008*/ 	.byte	0x04, 0x17
        /*000a*/ 	.short	(.L_3769 - .L_3768)
.L_3768:
        /*000c*/ 	.word	0x00000000
        /*0010*/ 	.short	0x0000
        /*0012*/ 	.short	0x0000
        /*0014*/ 	.byte	0x00, 0xf0, 0xa1, 0x04


	//----- nvinfo : EIATTR_SPARSE_MMA_MASK
	.align		4
.L_3769:
        /*0018*/ 	.byte	0x03, 0x50
        /*001a*/ 	.short	0x0000


	//----- nvinfo : EIATTR_MAXREG_COUNT
	.align		4
        /*001c*/ 	.byte	0x03, 0x1b
        /*001e*/ 	.short	0x00ff


	//----- nvinfo : EIATTR_NUM_BARRIERS
	.align		4
        /*0020*/ 	.byte	0x02, 0x4c
        /*0022*/ 	.byte	0x01
	.zero		1


	//----- nvinfo : EIATTR_MERCURY_ISA_VERSION
	.align		4
        /*0024*/ 	.byte	0x03, 0x5f
        /*0026*/ 	.short	0x0101


	//----- nvinfo : EIATTR_COOP_GROUP_MASK_REGIDS
	.align		4
        /*0028*/ 	.byte	0x04, 0x29
        /*002a*/ 	.short	(.L_3771 - .L_3770)


	//   ....[0]....
.L_3770:
        /*002c*/ 	.word	0xffffffff


	//   ....[1]....
        /*0030*/ 	.word	0xffffffff


	//   ....[2]....
        /*0034*/ 	.word	0xffffffff


	//   ....[3]....
        /*0038*/ 	.word	0xffffffff


	//   ....[4]....
        /*003c*/ 	.word	0xffffffff


	//   ....[5]....
        /*0040*/ 	.word	0xffffffff


	//   ....[6]....
        /*0044*/ 	.word	0xffffffff


	//   ....[7]....
        /*0048*/ 	.word	0xffffffff


	//   ....[8]....
        /*004c*/ 	.word	0xffffffff


	//   ....[9]....
        /*0050*/ 	.word	0xffffffff


	//----- nvinfo : EIATTR_COOP_GROUP_INSTR_OFFSETS
	.align		4
.L_3771:
        /*0054*/ 	.byte	0x04, 0x28
        /*0056*/ 	.short	(.L_3773 - .L_3772)


	//   ....[0]....
.L_3772:
        /*0058*/ 	.word	0x00000cf0


	//   ....[1]....
        /*005c*/ 	.word	0x00000da0


	//   ....[2]....
        /*0060*/ 	.word	0x00000db0


	//   ....[3]....
        /*0064*/ 	.word	0x00000dd0


	//   ....[4]....
        /*0068*/ 	.word	0x00000df0


	//   ....[5]....
        /*006c*/ 	.word	0x00000e10


	//   ....[6]....
        /*0070*/ 	.word	0x00000e30


	//   ....[7]....
        /*0074*/ 	.word	0x00000e50


	//   ....[8]....
        /*0078*/ 	.word	0x00000e70


	//   ....[9]....
        /*007c*/ 	.word	0x00000ea0


	//----- nvinfo : EIATTR_VRC_CTA_INIT_COUNT
	.align		4
.L_3773:
        /*0080*/ 	.byte	0x02, 0x4a
	.zero		1
	.zero		1


	//----- nvinfo : EIATTR_EXIT_INSTR_OFFSETS
	.align		4
        /*0084*/ 	.byte	0x04, 0x1c
        /*0086*/ 	.short	(.L_3775 - .L_3774)


	//   ....[0]....
.L_3774:
        /*0088*/ 	.word	0x000039c0


	//----- nvinfo : EIATTR_MAX_THREADS
	.align		4
.L_3775:
        /*008c*/ 	.byte	0x04, 0x05
        /*008e*/ 	.short	(.L_3777 - .L_3776)
.L_3776:
        /*0090*/ 	.word	0x00000080
        /*0094*/ 	.word	0x00000001
        /*0098*/ 	.word	0x00000001


	//----- nvinfo : EIATTR_CRS_STACK_SIZE
	.align		4
.L_3777:
        /*009c*/ 	.byte	0x04, 0x1e
        /*009e*/ 	.short	(.L_3779 - .L_3778)
.L_3778:
        /*00a0*/ 	.word	0x00000000


	//----- nvinfo : EIATTR_CBANK_PARAM_SIZE
	.align		4
.L_3779:
        /*00a4*/ 	.byte	0x03, 0x19
        /*00a6*/ 	.short	0x0128


	//----- nvinfo : EIATTR_PARAM_CBANK
	.align		4
        /*00a8*/ 	.byte	0x04, 0x0a
        /*00aa*/ 	.short	(.L_3781 - .L_3780)
	.align		4
.L_3780:
        /*00ac*/ 	.word	index@(.nv.constant0._ZN10layer_norm13ln_bwd_kernelINS_13Kernel_traitsIf6__halffS2_fjLj2048ELj1ELj1ELj4ELj16ENS_18Kernel_traits_baseILj2048EfS2_fS2_fjLj128EEEEELb0ELb1ELb0ELb1EEEvNS_9BwdParamsE)
        /*00b0*/ 	.short	0x0380
        /*00b2*/ 	.short	0x0128


	//----- nvinfo : EIATTR_SW_WAR
	.align		4
.L_3781:
        /*00b4*/ 	.byte	0x04, 0x36
        /*00b6*/ 	.short	(.L_3783 - .L_3782)
.L_3782:
        /*00b8*/ 	.word	0x00000008
.L_3783:


//--------------------- .nv.info._ZN10layer_norm13ln_bwd_kernelINS_13Kernel_traitsIf6__halffS2_fjLj2048ELj1ELj1ELj4ELj16ENS_18Kernel_traits_baseILj2048EfS2_fS2_fjLj128EEEEELb0ELb1ELb1ELb0EEEvNS_9BwdParamsE --------------------------
	.section	.nv.info._ZN10layer_norm13ln_bwd_kernelINS_13Kernel_traitsIf6__halffS2_fjLj2048ELj1ELj1ELj4ELj16ENS_18Kernel_traits_baseILj2048EfS2_fS2_fjLj128EEEEELb0ELb1ELb1ELb0EEEvNS_9BwdParamsE,"",@"SHT_CUDA_INFO"
	.sectionflags	@""
	.align	4


	//----- nvinfo : EIATTR_CUDA_API_VERSION
	.align		4
        /*0000*/ 	.byte	0x04, 0x37
        /*0002*/ 	.short	(.L_3785 - .L_3784)
.L_3784:
        /*0004*/ 	.word	0x00000082


	//----- nvinfo : EIATTR_KPARAM_INFO
	.align		4
.L_3785:
        /*0008*/ 	.byte	0x04, 0x17
        /*000a*/ 	.short	(.L_3787 - .L_3786)
.L_3786:
        /*000c*/ 	.word	0x00000000
        /*0010*/ 	.short	0x0000
        /*0012*/ 	.short	0x0000
        /*0014*/ 	.byte	0x00, 0xf0, 0xa1, 0x04


	//----- nvinfo : EIATTR_SPARSE_MMA_MASK
	.align		4
.L_3787:
        /*0018*/ 	.byte	0x03, 0x50
        /*001a*/ 	.short	0x0000


	//----- nvinfo : EIATTR_MAXREG_COUNT
	.align		4
        /*001c*/ 	.byte	0x03, 0x1b
        /*001e*/ 	.short	0x00ff


	//----- nvinfo : EIATTR_NUM_BARRIERS
	.align		4
        /*0020*/ 	.byte	0x02, 0x4c
        /*0022*/ 	.byte	0x01
	.zero		1


	//----- nvinfo : EIATTR_MERCURY_ISA_VERSION
	.align		4
        /*0024*/ 	.byte	0x03, 0x5f
        /*0026*/ 	.short	0x0101


	//----- nvinfo : EIATTR_COOP_GROUP_MASK_REGIDS
	.align		4
        /*0028*/ 	.byte	0x04, 0x29
        /*002a*/ 	.short	(.L_3789 - .L_3788)


	//   ....[0]....
.L_3788:
        /*002c*/ 	.word	0xffffffff


	//   ....[1]....
        /*0030*/ 	.word	0xffffffff


	//   ....[2]....
        /*0034*/ 	.word	0xffffffff


	//   ....[3]....
        /*0038*/ 	.word	0xffffffff


	//   ....[4]....
        /*003c*/ 	.word	0xffffffff


	//   ....[5]....
        /*0040*/ 	.word	0xffffffff


	//   ....[6]....
        /*0044*/ 	.word	0xffffffff


	//   ....[7]....
        /*0048*/ 	.word	0xffffffff


	//   ....[8]....
        /*004c*/ 	.word	0xffffffff


	//   ....[9]....
        /*0050*/ 	.word	0xffffffff


	//----- nvinfo : EIATTR_COOP_GROUP_INSTR_OFFSETS
	.align		4
.L_3789:
        /*0054*/ 	.byte	0x04, 0x28
        /*0056*/ 	.short	(.L_3791 - .L_3790)


	//   ....[0]....
.L_3790:
        /*0058*/ 	.word	0x000013c0


	//   ....[1]....
        /*005c*/ 	.word	0x000013f0


	//   ....[2]....
        /*0060*/ 	.word	0x00001420


	//   ....[3]....
        /*0064*/ 	.word	0x00001430


	//   ....[4]....
        /*0068*/ 	.word	0x00001460


	//   ....[5]....
        /*006c*/ 	.word	0x00001470


	//   ....[6]....
        /*0070*/ 	.word	0x000014a0


	//   ....[7]....
        /*0074*/ 	.word	0x000014b0


	//   ....[8]....
        /*0078*/ 	.word	0x000014e0


	//   ....[9]....
        /*007c*/ 	.word	0x000014f0


	//----- nvinfo : EIATTR_VRC_CTA_INIT_COUNT
	.align		4
.L_3791:
        /*0080*/ 	.byte	0x02, 0x4a
	.zero		1
	.zero		1


	//----- nvinfo : EIATTR_EXIT_INSTR_OFFSETS
	.align		4
        /*0084*/ 	.byte	0x04, 0x1c
        /*0086*/ 	.short	(.L_3793 - .L_3792)


	//   ....[0]....
.L_3792:
        /*0088*/ 	.word	0x00004fc0


	//   ....[1]....
        /*008c*/ 	.word	0x00005090


	//----- nvinfo : EIATTR_MAX_THREADS
	.align		4
.L_3793:
        /*0090*/ 	.byte	0x04, 0x05
        /*0092*/ 	.short	(.L_3795 - .L_3794)
.L_3794:
        /*0094*/ 	.word	0x00000080
        /*0098*/ 	.word	0x00000001
        /*009c*/ 	.word	0x00000001


	//----- nvinfo : EIATTR_CRS_STACK_SIZE
	.align		4
.L_3795:
        /*00a0*/ 	.byte	0x04, 0x1e
        /*00a2*/ 	.short	(.L_3797 - .L_3796)
.L_3796:
        /*00a4*/ 	.word	0x00000000


	//----- nvinfo : EIATTR_CBANK_PARAM_SIZE
	.align		4
.L_3797:
        /*00a8*/ 	.byte	0x03, 0x19
        /*00aa*/ 	.short	0x0128


	//----- nvinfo : EIATTR_PARAM_CBANK
	.align		4
        /*00ac*/ 	.byte	0x04, 0x0a
        /*00ae*/ 	.short	(.L_3799 - .L_3798)
	.align		4
.L_3798:
        /*00b0*/ 	.word	index@(.nv.constant0._ZN10layer_norm13ln_bwd_kernelINS_13Kernel_traitsIf6__halffS2_fjLj2048ELj1ELj1ELj4ELj16ENS_18Kernel_traits_baseILj2048EfS2_fS2_fjLj128EEEEELb0ELb1ELb1ELb0EEEvNS_9BwdParamsE)
        /*00b4*/ 	.short	0x0380
        /*00b6*/ 	.short	0x0128


	//----- nvinfo : EIATTR_SW_WAR
	.align		4
.L_3799:
        /*00b8*/ 	.byte	0x04, 0x36
        /*00ba*/ 	.short	(.L_3801 - .L_3800)
.L_3800:
        /*00bc*/ 	.word	0x00000008
.L_3801:


//--------------------- .nv.info._ZN10layer_norm13ln_bwd_kernelINS_13Kernel_traitsIf6__halffS2_fjLj2048ELj1ELj1ELj4ELj16ENS_18Kernel_traits_baseILj2048EfS2_fS2_fjLj128EEEEELb0ELb1ELb1ELb1EEEvNS_9BwdParamsE --------------------------
	.section	.nv.info._ZN10layer_norm13ln_bwd_kernelINS_13Kernel_traitsIf6__halffS2_fjLj2048ELj1ELj1ELj4ELj16ENS_18Kernel_traits_baseILj2048EfS2_fS2_fjLj128EEEEELb0ELb1ELb1ELb1EEEvNS_9BwdParamsE,"",@"SHT_CUDA_INFO"
	.sectionflags	@""
	.align	4


	//----- nvinfo : EIATTR_CUDA_API_VERSION
	.align		4
        /*0000*/ 	.byte	0x04, 0x37
        /*0002*/ 	.short	(.L_3803 - .L_3802)
.L_3802:
        /*0004*/ 	.word	0x00000082


	//----- nvinfo : EIATTR_KPARAM_INFO
	.align		4
.L_3803:
        /*0008*/ 	.byte	0x04, 0x17
        /*000a*/ 	.short	(.L_3805 - .L_3804)
.L_3804:
        /*000c*/ 	.word	0x00000000
        /*0010*/ 	.short	0x0000
        /*0012*/ 	.short	0x0000
        /*0014*/ 	.byte	0x00, 0xf0, 0xa1, 0x04


	//----- nvinfo : EIATTR_SPARSE_MMA_MASK
	.align		4
.L_3805:
        /*0018*/ 	.byte	0x03, 0x50
        /*001a*/ 	.short	0x0000


	//----- nvinfo : EIATTR_MAXREG_COUNT
	.align		4
        /*001c*/ 	.byte	0x03, 0x1b
        /*001e*/ 	.short	0x00ff


	//----- nvinfo : EIATTR_NUM_BARRIERS
	.align		4
        /*0020*/ 	.byte	0x02, 0x4c
        /*0022*/ 	.byte	0x01
	.zero		1


	//----- nvinfo : EIATTR_MERCURY_ISA_VERSION
	.align		4
        /*0024*/ 	.byte	0x03, 0x5f
        /*0026*/ 	.short	0x0101


	//----- nvinfo : EIATTR_COOP_GROUP_MASK_REGIDS
	.align		4
        /*0028*/ 	.byte	0x04, 0x29
        /*002a*/ 	.short	(.L_3807 - .L_3806)


	//   ....[0]....
.L_3806:
        /*002c*/ 	.word	0xffffffff


	//   ....[1]....
        /*0030*/ 	.word	0xffffffff


	//   ....[2]....
        /*0034*/ 	.word	0xffffffff


	//   ....[3]....
        /*0038*/ 	.word	0xffffffff


	//   ....[4]....
        /*003c*/ 	.word	0xffffffff


	//   ....[5]....
        /*0040*/ 	.word	0xffffffff


	//   ....[6]....
        /*0044*/ 	.word	0xffffffff


	//   ....[7]....
        /*0048*/ 	.word	0xffffffff


	//   ....[8]....
        /*004c*/ 	.word	0xffffffff


	//   ....[9]....
        /*0050*/ 	.word	0xffffffff


	//----- nvinfo : EIATTR_COOP_GROUP_INSTR_OFFSETS
	.align		4
.L_3807:
        /*0054*/ 	.byte	0x04, 0x28
        /*0056*/ 	.short	(.L_3809 - .L_3808)


	//   ....[0]....
.L_3808:
        /*0058*/ 	.word	0x00001080


	//   ....[1]....
        /*005c*/ 	.word	0x000010a0


	//   ....[2]....
        /*0060*/ 	.word	0x000010e0


	//   ....[3]....
        /*0064*/ 	.word	0x000010f0


	//   ....[4]....
        /*0068*/ 	.word	0x00001130


	//   ....[5]....
        /*006c*/ 	.word	0x00001140


	//   ....[6]....
        /*0070*/ 	.word	0x00001170


	//   ....[7]....
        /*0074*/ 	.word	0x00001180


	//   ....[8]....
        /*0078*/ 	.word	0x000011b0


	//   ....[9]....
        /*007c*/ 	.word	0x000011c0


	//----- nvinfo : EIATTR_VRC_CTA_INIT_COUNT
	.align		4
.L_3809:
        /*0080*/ 	.byte	0x02, 0x4a
	.zero		1
	.zero		1


	//----- nvinfo : EIATTR_EXIT_INSTR_OFFSETS
	.align		4
        /*0084*/ 	.byte	0x04, 0x1c
        /*0086*/ 	.short	(.L_3811 - .L_3810)


	//   ....[0]....
.L_3810:
        /*0088*/ 	.word	0x00004c00


	//----- nvinfo : EIATTR_MAX_THREADS
	.align		4
.L_3811:
        /*008c*/ 	.byte	0x04, 0x05
        /*008e*/ 	.short	(.L_3813 - .L_3812)
.L_3812:
        /*0090*/ 	.word	0x00000080
        /*0094*/ 	.word	0x00000001
        /*0098*/ 	.word	0x00000001


	//----- nvinfo : EIATTR_CRS_STACK_SIZE
	.align		4
.L_3813:
        /*009c*/ 	.byte	0x04, 0x1e
        /*009e*/ 	.short	(.L_3815 - .L_3814)
.L_3814:
        /*00a0*/ 	.word	0x00000000


	//----- nvinfo : EIATTR_CBANK_PARAM_SIZE
	.align		4
.L_3815:
        /*00a4*/ 	.byte	0x03, 0x19
        /*00a6*/ 	.short	0x0128


	//----- nvinfo : EIATTR_PARAM_CBANK
	.align		4
        /*00a8*/ 	.byte	0x04, 0x0a
        /*00aa*/ 	.short	(.L_3817 - .L_3816)
	.align		4
.L_3816:
        /*00ac*/ 	.word	index@(.nv.constant0._ZN10layer_norm13ln_bwd_kernelINS_13Kernel_traitsIf6__halffS2_fjLj2048ELj1ELj1ELj4ELj16ENS_18Kernel_traits_baseILj2048EfS2_fS2_fjLj128EEEEELb0ELb1ELb1ELb1EEEvNS_9BwdParamsE)
        /*00b0*/ 	.short	0x0380
        /*00b2*/ 	.short	0x0128


	//----- nvinfo : EIATTR_SW_WAR
	.align		4
.L_3817:
        /*00b4*/ 	.byte	0x04, 0x36
        /*00b6*/ 	.short	(.L_3819 - .L_3818)
.L_3818:
        /*00b8*/ 	.word	0x00000008
.L_3819:


//--------------------- .nv.info._ZN10layer_norm13ln_bwd_kernelINS_13Kernel_traitsIf6__halffS2_fjLj2048ELj1ELj1ELj4ELj16ENS_18Kernel_traits_baseILj2048EfS2_fS2_fjLj128EEEEELb1ELb0ELb0ELb0EEEvNS_9BwdParamsE --------------------------
	.section	.nv.info._ZN10layer_norm13ln_bwd_kernelINS_13Kernel_traitsIf6__halffS2_fjLj2048ELj1ELj1ELj4ELj16ENS_18Kernel_traits_baseILj2048EfS2_fS2_fjLj128EEEEELb1ELb0ELb0ELb0EEEvNS_9BwdParamsE,"",@"SHT_CUDA_INFO"
	.sectionflags	@""
	.align	4


	//----- nvinfo : EIATTR_CUDA_API_VERSION
	.align		4
        /*0000*/ 	.byte	0x04, 0x37
        /*0002*/ 	.short	(.L_3821 - .L_3820)
.L_3820:
        /*0004*/ 	.word	0x00000082


	//----- nvinfo : EIATTR_KPARAM_INFO
	.align		4
.L_3821:
        /*0008*/ 	.byte	0x04, 0x17
        /*000a*/ 	.short	(.L_3823 - .L_3822)
.L_3822:
        /*000c*/ 	.word	0x00000000
        /*0010*/ 	.short	0x0000
        /*0012*/ 	.short	0x0000
        /*0014*/ 	.byte	0x00, 0xf0, 0xa1, 0x04


	//----- nvinfo : EIATTR_SPARSE_MMA_MASK
	.align		4
.L_3823:
        /*0018*/ 	.byte	0x03, 0x50
        /*001a*/ 	.short	0x0000


	//----- nvinfo : EIATTR_MAXREG_COUNT
	.align		4
        /*001c*/ 	.byte	0x03, 0x1b
        /*001e*/ 	.short	0x00ff


	//----- nvinfo : EIATTR_NUM_BARRIERS
	.align		4
        /*0020*/ 	.byte	0x02, 0x4c
        /*0022*/ 	.byte	0x01
	.zero		1


	//----- nvinfo : EIATTR_MERCURY_ISA_VERSION
	.align		4
        /*0024*/ 	.byte	0x03, 0x5f
        /*0026*/ 	.short	0x0101


	//----- nvinfo : EIATTR_COOP_GROUP_MASK_REGIDS
	.align		4
        /*0028*/ 	.byte	0x04, 0x29
        /*002a*/ 	.short	(.L_3825 - .L_3824)


	//   ....[0]....
.L_3824:
        /*002c*/ 	.word	0xffffffff


	//   ....[1]....
        /*0030*/ 	.word	0xffffffff


	//   ....[2]....
        /*0034*/ 	.word	0xffffffff


	//   ....[3]....
        /*0038*/ 	.word	0xffffffff


	//   ....[4]....
        /*003c*/ 	.word	0xffffffff


	//   ....[5]....
        /*0040*/ 	.word	0xffffffff


	//   ....[6]....
        /*0044*/ 	.word	0xffffffff


	//   ....[7]....
        /*0048*/ 	.word	0xffffffff


	//   ....[8]....
        /*004c*/ 	.word	0xffffffff


	//   ....[9]....
        /*0050*/ 	.word	0xffffffff


	//----- nvinfo : EIATTR_COOP_GROUP_INSTR_OFFSETS
	.align		4
.L_3825:
        /*0054*/ 	.byte	0x04, 0x28
        /*0056*/ 	.short	(.L_3827 - .L_3826)


	//   ....[0]....
.L_3826:
        /*0058*/ 	.word	0x000010b0


	//   ....[1]....
        /*005c*/ 	.word	0x000010d0


	//   ....[2]....
        /*0060*/ 	.word	0x00001110


	//   ....[3]....
        /*0064*/ 	.word	0x00001120


	//   ....[4]....
        /*0068*/ 	.word	0x00001160


	//   ....[5]....
        /*006c*/ 	.word	0x00001170


	//   ....[6]....
        /*0070*/ 	.word	0x000011a0


	//   ....[7]....
        /*0074*/ 	.word	0x000011b0


	//   ....[8]....
        /*0078*/ 	.word	0x000011e0


	//   ....[9]....
        /*007c*/ 	.word	0x000011f0


	//----- nvinfo : EIATTR_VRC_CTA_INIT_COUNT
	.align		4
.L_3827:
        /*0080*/ 	.byte	0x02, 0x4a
	.zero		1
	.zero		1


	//----- nvinfo : EIATTR_EXIT_INSTR_OFFSETS
	.align		4
        /*0084*/ 	.byte	0x04, 0x1c
        /*0086*/ 	.short	(.L_3829 - .L_3828)


	//   ....[0]....
.L_3828:
        /*0088*/ 	.word	0x00003780


	//   ....[1]....
        /*008c*/ 	.word	0x00003820


	//----- nvinfo : EIATTR_MAX_THREADS
	.align		4
.L_3829:
        /*0090*/ 	.byte	0x04, 0x05
        /*0092*/ 	.short	(.L_3831 - .L_3830)
.L_3830:
        /*0094*/ 	.word	0x00000080
        /*0098*/ 	.word	0x00000001
        /*009c*/ 	.word	0x00000001


	//----- nvinfo : EIATTR_CRS_STACK_SIZE
	.align		4
.L_3831:
        /*00a0*/ 	.byte	0x04, 0x1e
        /*00a2*/ 	.short	(.L_3833 - .L_3832)
.L_3832:
        /*00a4*/ 	.word	0x00000000


	//----- nvinfo : EIATTR_CBANK_PARAM_SIZE
	.align		4
.L_3833:
        /*00a8*/ 	.byte	0x03, 0x19
        /*00aa*/ 	.short	0x0128


	//----- nvinfo : EIATTR_PARAM_CBANK
	.align		4
        /*00ac*/ 	.byte	0x04, 0x0a
        /*00ae*/ 	.short	(.L_3835 - .L_3834)
	.align		4
.L_3834:
        /*00b0*/ 	.word	index@(.nv.constant0._ZN10layer_norm13ln_bwd_kernelINS_13Kernel_traitsIf6__halffS2_fjLj2048ELj1ELj1ELj4ELj16ENS_18Kernel_traits_baseILj2048EfS2_fS2_fjLj128EEEEELb1ELb0ELb0ELb0EEEvNS_9BwdParamsE)
        /*00b4*/ 	.short	0x0380
        /*00b6*/ 	.short	0x0128


	//----- nvinfo : EIATTR_SW_WAR
	.align		4
.L_3835:
        /*00b8*/ 	.byte	0x04, 0x36
        /*00ba*/ 	.short	(.L_3837 - .L_3836)
.L_3836:
        /*00bc*/ 	.word	0x00000008
.L_3837:


//--------------------- .nv.info._ZN10layer_norm13ln_bwd_kernelINS_13Kernel_traitsIf6__halffS2_fjLj2048ELj1ELj1ELj4ELj16ENS_18Kernel_traits_baseILj2048EfS2_fS2_fjLj128EEEEELb1ELb0ELb0ELb1EEEvNS_9BwdParamsE --------------------------
	.section	.nv.info._ZN10layer_norm13ln_bwd_kernelINS_13Kernel_traitsIf6__halffS2_fjLj2048ELj1ELj1ELj4ELj16ENS_18Kernel_traits_baseILj2048EfS2_fS2_fjLj128EEEEELb1ELb0ELb0ELb1EEEvNS_9BwdParamsE,"",@"SHT_CUDA_INFO"
	.sectionflags	@""
	.align	4


	//----- nvinfo : EIATTR_CUDA_API_VERSION
	.align		4
        /*0000*/ 	.byte	0x04, 0x37
        /*0002*/ 	.short	(.L_3839 - .L_3838)
.L_3838:
        /*0004*/ 	.word	0x00000082


	//----- nvinfo : EIATTR_KPARAM_INFO
	.align		4
.L_3839:
        /*0008*/ 	.byte	0x04, 0x17
        /*000a*/ 	.short	(.L_3841 - .L_3840)
.L_3840:
        /*000c*/ 	.word	0x00000000
        /*0010*/ 	.short	0x0000
        /*0012*/ 	.short	0x0000
        /*0014*/ 	.byte	0x00, 0xf0, 0xa1, 0x04


	//----- nvinfo : EIATTR_SPARSE_MMA_MASK
	.align		4
.L_3841:
        /*0018*/ 	.byte	0x03, 0x50
        /*001a*/ 	.short	0x0000


	//----- nvinfo : EIATTR_MAXREG_COUNT
	.align		4
        /*001c*/ 	.byte	0x03, 0x1b
        /*001e*/ 	.short	0x00ff


	//----- nvinfo : EIATTR_NUM_BARRIERS
	.align		4
        /*0020*/ 	.byte	0x02, 0x4c
        /*0022*/ 	.byte	0x01
	.zero		1


	//----- nvinfo : EIATTR_MERCURY_ISA_VERSION
	.align		4
        /*0024*/ 	.byte	0x03, 0x5f
        /*0026*/ 	.short	0x0101


	//----- nvinfo : EIATTR_COOP_GROUP_MASK_REGIDS
	.align		4
        /*0028*/ 	.byte	0x04, 0x29
        /*002a*/ 	.short	(.L_3843 - .L_3842)


	//   ....[0]....
.L_3842:
        /*002c*/ 	.word	0xffffffff


	//   ....[1]....
        /*0030*/ 	.word	0xffffffff


	//   ....[2]....
        /*0034*/ 	.word	0xffffffff


	//   ....[3]....
        /*0038*/ 	.word	0xffffffff


	//   ....[4]....
        /*003c*/ 	.word	0xffffffff


	//   ....[5]....
        /*0040*/ 	.word	0xffffffff


	//   ....[6]....
        /*0044*/ 	.word	0xffffffff


	//   ....[7]....
        /*0048*/ 	.word	0xffffffff


	//   ....[8]....
        /*004c*/ 	.word	0xffffffff


	//   ....[9]....
        /*0050*/ 	.word	0xffffffff


	//----- nvinfo : EIATTR_COOP_GROUP_INSTR_OFFSETS
	.align		4
.L_3843:
        /*0054*/ 	.byte	0x04, 0x28
        /*0056*/ 	.short	(.L_3845 - .L_3844)


	//   ....[0]....
.L_3844:
        /*0058*/ 	.word	0x00000d00


	//   ....[1]....
        /*005c*/ 	.word	0x00000da0


	//   ....[2]....
        /*0060*/ 	.word	0x00000dc0


	//   ....[3]....
        /*0064*/ 	.word	0x00000df0


	//   ....[4]....
        /*0068*/ 	.word	0x00000e10


	//   ....[5]....
        /*006c*/ 	.word	0x00000e20


	//   ....[6]....
        /*0070*/ 	.word	0x00000e50


	//   ....[7]....
        /*0074*/ 	.word	0x00000e60


	//   ....[8]....
        /*0078*/ 	.word	0x00000eb0


	//   ....[9]....
        /*007c*/ 	.word	0x00000ed0


	//----- nvinfo : EIATTR_VRC_CTA_INIT_COUNT
	.align		4
.L_3845:
        /*0080*/ 	.byte	0x02, 0x4a
	.zero		1
	.zero		1


	//----- nvinfo : EIATTR_EXIT_INSTR_OFFSETS
	.align		4
        /*0084*/ 	.byte	0x04, 0x1c
        /*0086*/ 	.short	(.L_3847 - .L_3846)


	//   ....[0]....
.L_3846:
        /*0088*/ 	.word	0x00003630


	//----- nvinfo : EIATTR_MAX_THREADS
	.align		4
.L_3847:
        /*008c*/ 	.byte	0x04, 0x05
        /*008e*/ 	.short	(.L_3849 - .L_3848)
.L_3848:
        /*0090*/ 	.word	0x00000080
        /*0094*/ 	.word	0x00000001
        /*0098*/ 	.word	0x00000001


	//----- nvinfo : EIATTR_CBANK_PARAM_SIZE
	.align		4
.L_3849:
        /*009c*/ 	.byte	0x03, 0x19
        /*009e*/ 	.short	0x0128


	//----- nvinfo : EIATTR_PARAM_CBANK
	.align		4
        /*00a0*/ 	.byte	0x04, 0x0a
        /*00a2*/ 	.short	(.L_3851 - .L_3850)
	.align		4
.L_3850:
        /*00a4*/ 	.word	index@(.nv.constant0._ZN10layer_norm13ln_bwd_kernelINS_13Kernel_traitsIf6__halffS2_fjLj2048ELj1ELj1ELj4ELj16ENS_18Kernel_traits_baseILj2048EfS2_fS2_fjLj128EEEEELb1ELb0ELb0ELb1EEEvNS_9BwdParamsE)
        /*00a8*/ 	.short	0x0380
        /*00aa*/ 	.short	0x0128


	//----- nvinfo : EIATTR_SW_WAR
	.align		4
.L_3851:
        /*00ac*/ 	.byte	0x04, 0x36
        /*00ae*/ 	.short	(.L_3853 - .L_3852)
.L_3852:
        /*00b0*/ 	.word	0x00000008
.L_3853:


//--------------------- .nv.info._ZN10layer_norm22ln_bwd_finalize_kernelINS_22Kernel_traits_finalizeILj2048Ef6__halffS2_fjLb0ELj1024ELj4ENS_18Kernel_traits_baseILj2048EfS2_fS2_fjLj1024EEEEELb0ELb0EEEvNS_9BwdParamsE --------------------------
	.section	.nv.info._ZN10layer_norm22ln_bwd_finalize_kernelINS_22Kernel_traits_finalizeILj2048Ef6__halffS2_fjLb0ELj1024ELj4ENS_18Kernel_traits_baseILj2048EfS2_fS2_fjLj1024EEEEELb0ELb0EEEvNS_9BwdParamsE,"",@"SHT_CUDA_INFO"
	.sectionflags	@""
	.align	4


	//----- nvinfo : EIATTR_CUDA_API_VERSION
	.align		4
        /*0000*/ 	.byte	0x04, 0x37
        /*0002*/ 	.short	(.L_3855 - .L_3854)
.L_3854:
        /*0004*/ 	.word	0x00000082


	//----- nvinfo : EIATTR_KPARAM_INFO
	.align		4
.L_3855:
        /*0008*/ 	.byte	0x04, 0x17
        /*000a*/ 	.short	(.L_3857 - .L_3856)
.L_3856:
        /*000c*/ 	.word	0x00000000
        /*0010*/ 	.short	0x0000
        /*0012*/ 	.short	0x0000
        /*0014*/ 	.byte	0x00, 0xf0, 0xa1, 0x04


	//----- nvinfo : EIATTR_SPARSE_MMA_MASK
	.align		4
.L_3857:
        /*0018*/ 	.byte	0x03, 0x50
        /*001a*/ 	.short	0x0000


	//----- nvinfo : EIATTR_MAXREG_COUNT
	.align		4
        /*001c*/ 	.byte	0x03, 0x1b
        /*001e*/ 	.short	0x0040


	//----- nvinfo : EIATTR_NUM_BARRIERS
	.align		4
        /*0020*/ 	.byte	0x02, 0x4c
        /*0022*/ 	.byte	0x01
	.zero		1


	//----- nvinfo : EIATTR_MERCURY_ISA_VERSION
	.align		4
        /*0024*/ 	.byte	0x03, 0x5f
        /*0026*/ 	.short	0x0101


	//----- nvinfo : EIATTR_COOP_GROUP_MASK_REGIDS
	.align		4
        /*0028*/ 	.byte	0x04, 0x29
        /*002a*/ 	.short	(.L_3859 - .L_3858)


	//   ....[0]....
.L_3858:
        /*002c*/ 	.word	0xffffffff


	//   ....[1]....
        /*0030*/ 	.word	0xffffffff


	//   ....[2]....
        /*0034*/ 	.word	0xffffffff


	//   ....[3]....
        /*0038*/ 	.word	0xffffffff


	//   ....[4]....
        /*003c*/ 	.word	0xffffffff


	//   ....[5]....
        /*0040*/ 	.word	0xffffffff


	//   ....[6]....
        /*0044*/ 	.word	0xffffffff


	//   ....[7]....
        /*0048*/ 	.word	0xffffffff


	//   ....[8]....
        /*004c*/ 	.word	0xffffffff


	//   ....[9]....
        /*0050*/ 	.word	0xffffffff


	//----- nvinfo : EIATTR_COOP_GROUP_INSTR_OFFSETS
	.align		4
.L_3859:
        /*0054*/ 	.byte	0x04, 0x28
        /*0056*/ 	.short	(.L_3861 - .L_3860)


	//   ....[0]....
.L_3860:
        /*0058*/ 	.word	0x000015e0


	//   ....[1]....
        /*005c*/ 	.word	0x000015f0


	//   ....[2]....
        /*0060*/ 	.word	0x00001620


	//   ....[3]....
        /*0064*/ 	.word	0x00001630


	//   ....[4]....
        /*0068*/ 	.word	0x00001660


	//   ....[5]....
        /*006c*/ 	.word	0x00001670


	//   ....[6]....
        /*0070*/ 	.word	0x000016b0


	//   ....[7]....
        /*0074*/ 	.word	0x000016e0


	//   ....[8]....
        /*0078*/ 	.word	0x00001710


	//   ....[9]....
        /*007c*/ 	.word	0x00001720


	//----- nvinfo : EIATTR_VRC_CTA_INIT_COUNT
	.align		4
.L_3861:
        /*0080*/ 	.byte	0x02, 0x4a
	.zero		1
	.zero		1


	//----- nvinfo : EIATTR_EXIT_INSTR_OFFSETS
	.align		4
        /*0084*/ 	.byte	0x04, 0x1c
        /*0086*/ 	.short	(.L_3863 - .L_3862)


	//   ....[0]....
.L_3862:
        /*0088*/ 	.word	0x00000060


	//   ....[1]....
        /*008c*/ 	.word	0x00001780


	//   ....[2]....
        /*0090*/ 	.word	0x000017b0


	//   ....[3]....
        /*0094*/ 	.word	0x00001850


	//----- nvinfo : EIATTR_MAX_THREADS
	.align		4
.L_3863:
        /*0098*/ 	.byte	0x04, 0x05
        /*009a*/ 	.short	(.L_3865 - .L_3864)
.L_3864:
        /*009c*/ 	.word	0x00000400
        /*00a0*/ 	.word	0x00000001
        /*00a4*/ 	.word	0x00000001


	//----- nvinfo : EIATTR_CRS_STACK_SIZE
	.align		4
.L_3865:
        /*00a8*/ 	.byte	0x04, 0x1e
        /*00aa*/ 	.short	(.L_3867 - .L_3866)
.L_3866:
        /*00ac*/ 	.word	0x00000000


	//----- nvinfo : EIATTR_CBANK_PARAM_SIZE
	.align		4
.L_3867:
        /*00b0*/ 	.byte	0x03, 0x19
        /*00b2*/ 	.short	0x0128


	//----- nvinfo : EIATTR_PARAM_CBANK
	.align		4
        /*00b4*/ 	.byte	0x04, 0x0a
        /*00b6*/ 	.short	(.L_3869 - .L_3868)
	.align		4
.L_3868:
        /*00b8*/ 	.word	index@(.nv.constant0._ZN10layer_norm22ln_bwd_finalize_kernelINS_22Kernel_traits_finalizeILj2048Ef6__halffS2_fjLb0ELj1024ELj4ENS_18Kernel_traits_baseILj2048EfS2_fS2_fjLj1024EEEEELb0ELb0EEEvNS_9BwdParamsE)
        /*00bc*/ 	.short	0x0380
        /*00be*/ 	.short	0x0128


	//----- nvinfo : EIATTR_SW_WAR
	.align		4
.L_3869:
        /*00c0*/ 	.byte	0x04, 0x36
        /*00c2*/ 	.short	(.L_3871 - .L_3870)
.L_3870:
        /*00c4*/ 	.word	0x00000008
.L_3871:


//--------------------- .nv.info._ZN10layer_norm13ln_bwd_kernelINS_13Kernel_traitsIf6__halffS2_fjLj2048ELj1ELj1ELj4ELj16ENS_18Kernel_traits_baseILj2048EfS2_fS2_fjLj128EEEEELb1ELb0ELb1ELb0EEEvNS_9BwdParamsE --------------------------
	.section	.nv.info._ZN10layer_norm13ln_bwd_kernelINS_13Kernel_traitsIf6__halffS2_fjLj2048ELj1ELj1ELj4ELj16ENS_18Kernel_traits_baseILj2048EfS2_fS2_fjLj128EEEEELb1ELb0ELb1ELb0EEEvNS_9BwdParamsE,"",@"SHT_CUDA_INFO"
	.sectionflags	@""
	.align	4


	//----- nvinfo : EIATTR_CUDA_API_VERSION
	.align		4
        /*0000*/ 	.byte	0x04, 0x37
        /*0002*/ 	.short	(.L_3873 - .L_3872)
.L_3872:
        /*0004*/ 	.word	0x00000082


	//----- nvinfo : EIATTR_KPARAM_INFO
	.align		4
.L_3873:
        /*0008*/ 	.byte	0x04, 0x17
        /*000a*/ 	.short	(.L_3875 - .L_3874)
.L_3874:
        /*000c*/ 	.word	0x00000000
        /*0010*/ 	.short	0x0000
        /*0012*/ 	.short	0x0000
        /*0014*/ 	.byte	0x00, 0xf0, 0xa1, 0x04


	//----- nvinfo : EIATTR_SPARSE_MMA_MASK
	.align		4
.L_3875:
        /*0018*/ 	.byte	0x03, 0x50
        /*001a*/ 	.short	0x0000


	//----- nvinfo : EIATTR_MAXREG_COUNT
	.align		4
        /*001c*/ 	.byte	0x03, 0x1b
        /*001e*/ 	.short	0x00ff


	//----- nvinfo : EIATTR_NUM_BARRIERS
	.align		4
        /*0020*/ 	.byte	0x02, 0x4c
        /*0022*/ 	.byte	0x01
	.zero		1


	//----- nvinfo : EIATTR_MERCURY_ISA_VERSION
	.align		4
        /*0024*/ 	.byte	0x03, 0x5f
        /*0026*/ 	.short	0x0101


	//----- nvinfo : EIATTR_COOP_GROUP_MASK_REGIDS
	.align		4
        /*0028*/ 	.byte	0x04, 0x29
        /*002a*/ 	.short	(.L_3877 - .L_3876)


	//   ....[0]....
.L_3876:
        /*002c*/ 	.word	0xffffffff


	//   ....[1]....
        /*0030*/ 	.word	0xffffffff


	//   ....[2]....
        /*0034*/ 	.word	0xffffffff


	//   ....[3]....
        /*0038*/ 	.word	0xffffffff


	//   ....[4]....
        /*003c*/ 	.word	0xffffffff


	//   ....[5]....
        /*0040*/ 	.word	0xffffffff


	//   ....[6]....
        /*0044*/ 	.word	0xffffffff


	//   ....[7]....
        /*0048*/ 	.word	0xffffffff


	//   ....[8]....
        /*004c*/ 	.word	0xffffffff


	//   ....[9]....
        /*0050*/ 	.word	0xffffffff


	//----- nvinfo : EIATTR_COOP_GROUP_INSTR_OFFSETS
	.align		4
.L_3877:
        /*0054*/ 	.byte	0x04, 0x28
        /*0056*/ 	.short	(.L_3879 - .L_3878)


	//   ....[0]....
.L_3878:
        /*0058*/ 	.word	0x00001520


	//   ....[1]....
        /*005c*/ 	.word	0x00001550


	//   ....[2]....
        /*0060*/ 	.word	0x00001580


	//   ....[3]....
        /*0064*/ 	.word	0x00001590


	//   ....[4]....
        /*0068*/ 	.word	0x000015c0


	//   ....[5]....
        /*006c*/ 	.word	0x000015d0


	//   ....[6]....
        /*0070*/ 	.word	0x00001600


	//   ....[7]....
        /*0074*/ 	.word	0x00001610


	//   ....[8]....
        /*0078*/ 	.word	0x00001640


	//   ....[9]....
        /*007c*/ 	.word	0x00001650


	//----- nvinfo : EIATTR_VRC_CTA_INIT_COUNT
	.align		4
.L_3879:
        /*0080*/ 	.byte	0x02, 0x4a
	.zero		1
	.zero		1


	//----- nvinfo : EIATTR_EXIT_INSTR_OFFSETS
	.align		4
        /*0084*/ 	.byte	0x04, 0x1c
        /*0086*/ 	.short	(.L_3881 - .L_3880)


	//   ....[0]....
.L_3880:
        /*0088*/ 	.word	0x00005090


	//   ....[1]....
        /*008c*/ 	.word	0x00005130


	//----- nvinfo : EIATTR_MAX_THREADS
	.align		4
.L_3881:
        /*0090*/ 	.byte	0x04, 0x05
        /*0092*/ 	.short	(.L_3883 - .L_3882)
.L_3882:
        /*0094*/ 	.word	0x00000080
        /*0098*/ 	.word	0x00000001
        /*009c*/ 	.word	0x00000001


	//----- nvinfo : EIATTR_CRS_STACK_SIZE
	.align		4
.L_3883:
        /*00a0*/ 	.byte	0x04, 0x1e
        /*00a2*/ 	.short	(.L_3885 - .L_3884)
.L_3884:
        /*00a4*/ 	.word	0x00000000


	//----- nvinfo : EIATTR_CBANK_PARAM_SIZE
	.align		4
.L_3885:
        /*00a8*/ 	.byte	0x03, 0x19
        /*00aa*/ 	.short	0x0128


	//----- nvinfo : EIATTR_PARAM_CBANK
	.align		4
        /*00ac*/ 	.byte	0x04, 0x0a
        /*00ae*/ 	.short	(.L_3887 - .L_3886)
	.align		4
.L_3886:
        /*00b0*/ 	.word	index@(.nv.constant0._ZN10layer_norm13ln_bwd_kernelINS_13Kernel_traitsIf6__halffS2_fjLj2048ELj1ELj1ELj4ELj16ENS_18Kernel_traits_baseILj2048EfS2_fS2_fjLj128EEEEELb1ELb0ELb1ELb0EEEvNS_9BwdParamsE)
        /*00b4*/ 	.short	0x0380
        /*00b6*/ 	.short	0x0128


	//----- nvinfo : EIATTR_SW_WAR
	.align		4
.L_3887:
        /*00b8*/ 	.byte	0x04, 0x36
        /*00ba*/ 	.short	(.L_3889 - .L_3888)
.L_3888:
        /*00bc*/ 	.word	0x00000008
.L_3889:


//--------------------- .nv.info._ZN10layer_norm22ln_bwd_finalize_kernelINS_22Kernel_traits_finalizeILj2048Ef6__halffS2_fjLb0ELj1024ELj4ENS_18Kernel_traits_baseILj2048EfS2_fS2_fjLj1024EEEEELb0ELb1EEEvNS_9BwdParamsE --------------------------
	.section	.nv.info._ZN10layer_norm22ln_bwd_finalize_kernelINS_22Kernel_traits_finalizeILj2048Ef6__halffS2_fjLb0ELj1024ELj4ENS_18Kernel_traits_baseILj2048EfS2_fS2_fjLj1024EEEEELb0ELb1EEEvNS_9BwdParamsE,"",@"SHT_CUDA_INFO"
	.sectionflags	@""
	.align	4


	//----- nvinfo : EIATTR_CUDA_API_VERSION
	.align		4
        /*0000*/ 	.byte	0x04, 0x37
        /*0002*/ 	.short	(.L_3891 - .L_3890)
.L_3890:
        /*0004*/ 	.word	0x00000082


	//----- nvinfo : EIATTR_KPARAM_INFO
	.align		4
.L_3891:
        /*0008*/ 	.byte	0x04, 0x17
        /*000a*/ 	.short	(.L_3893 - .L_3892)
.L_3892:
        /*000c*/ 	.word	0x00000000
        /*0010*/ 	.short	0x0000
        /*0012*/ 	.short	0x0000
        /*0014*/ 	.byte	0x00, 0xf0, 0xa1, 0x04


	//----- nvinfo : EIATTR_SPARSE_MMA_MASK
	.align		4
.L_3893:
        /*0018*/ 	.byte	0x03, 0x50
        /*001a*/ 	.short	0x0000


	//----- nvinfo : EIATTR_MAXREG_COUNT
	.align		4
        /*001c*/ 	.byte	0x03, 0x1b
        /*001e*/ 	.short	0x0040


	//----- nvinfo : EIATTR_NUM_BARRIERS
	.align		4
        /*0020*/ 	.byte	0x02, 0x4c
        /*0022*/ 	.byte	0x01
	.zero		1


	//----- nvinfo : EIATTR_MERCURY_ISA_VERSION
	.align		4
        /*0024*/ 	.byte	0x03, 0x5f
        /*0026*/ 	.short	0x0101


	//----- nvinfo : EIATTR_COOP_GROUP_MASK_REGIDS
	.align		4
        /*0028*/ 	.byte	0x04, 0x29
        /*002a*/ 	.short	(.L_3895 - .L_3894)


	//   ....[0]....
.L_3894:
        /*002c*/ 	.word	0xffffffff


	//   ....[1]....
        /*0030*/ 	.word	0xffffffff


	//   ....[2]....
        /*0034*/ 	.word	0xffffffff


	//   ....[3]....
        /*0038*/ 	.word	0xffffffff


	//   ....[4]....
        /*003c*/ 	.word	0xffffffff


	//   ....[5]....
        /*0040*/ 	.word	0xffffffff


	//   ....[6]....
        /*0044*/ 	.word	0xffffffff


	//   ....[7]....
        /*0048*/ 	.word	0xffffffff


	//   ....[8]....
        /*004c*/ 	.word	0xffffffff


	//   ....[9]....
        /*0050*/ 	.word	0xffffffff


	//----- nvinfo : EIATTR_COOP_GROUP_INSTR_OFFSETS
	.align		4
.L_3895:
        /*0054*/ 	.byte	0x04, 0x28
        /*0056*/ 	.short	(.L_3897 - .L_3896)


	//   ....[0]....
.L_3896:
        /*0058*/ 	.word	0x00001630


	//   ....[1]....
        /*005c*/ 	.word	0x00001640


	//   ....[2]....
        /*0060*/ 	.word	0x00001670


	//   ....[3]....
        /*0064*/ 	.word	0x00001680


	//   ....[4]....
        /*0068*/ 	.word	0x000016b0


	//   ....[5]....
        /*006c*/ 	.word	0x000016c0


	//   ....[6]....
        /*0070*/ 	.word	0x000016f0


	//   ....[7]....
        /*0074*/ 	.word	0x00001710


	//   ....[8]....
        /*0078*/ 	.word	0x00001740


	//   ....[9]....
        /*007c*/ 	.word	0x00001750


	//----- nvinfo : EIATTR_VRC_CTA_INIT_COUNT
	.align		4
.L_3897:
        /*0080*/ 	.byte	0x02, 0x4a
	.zero		1
	.zero		1


	//----- nvinfo : EIATTR_EXIT_INSTR_OFFSETS
	.align		4
        /*0084*/ 	.byte	0x04, 0x1c
        /*0086*/ 	.short	(.L_3899 - .L_3898)


	//   ....[0]....
.L_3898:
        /*0088*/ 	.word	0x00000070


	//   ....[1]....
        /*008c*/ 	.word	0x000017b0


	//   ....[2]....
        /*0090*/ 	.word	0x00001860


	//----- nvinfo : EIATTR_MAX_THREADS
	.align		4
.L_3899:
        /*0094*/ 	.byte	0x04, 0x05
        /*0096*/ 	.short	(.L_3901 - .L_3900)
.L_3900:
        /*0098*/ 	.word	0x00000400
        /*009c*/ 	.word	0x00000001
        /*00a0*/ 	.word	0x00000001


	//----- nvinfo : EIATTR_CRS_STACK_SIZE
	.align		4
.L_3901:
        /*00a4*/ 	.byte	0x04, 0x1e
        /*00a6*/ 	.short	(.L_3903 - .L_3902)
.L_3902:
        /*00a8*/ 	.word	0x00000000


	//----- nvinfo : EIATTR_CBANK_PARAM_SIZE
	.align		4
.L_3903:
        /*00ac*/ 	.byte	0x03, 0x19
        /*00ae*/ 	.short	0x0128


	//----- nvinfo : EIATTR_PARAM_CBANK
	.align		4
        /*00b0*/ 	.byte	0x04, 0x0a
        /*00b2*/ 	.short	(.L_3905 - .L_3904)
	.align		4
.L_3904:
        /*00b4*/ 	.word	index@(.nv.constant0._ZN10layer_norm22ln_bwd_finalize_kernelINS_22Kernel_traits_finalizeILj2048Ef6__halffS2_fjLb0ELj1024ELj4ENS_18Kernel_traits_baseILj2048EfS2_fS2_fjLj1024EEEEELb0ELb1EEEvNS_9BwdParamsE)
        /*00b8*/ 	.short	0x0380
        /*00ba*/ 	.short	0x0128


	//----- nvinfo : EIATTR_SW_WAR
	.align		4
.L_3905:
        /*00bc*/ 	.byte	0x04, 0x36
        /*00be*/ 	.short	(.L_3907 - .L_3906)
.L_3906:
        /*00c0*/ 	.word	0x00000008
.L_3907:


//--------------------- .nv.info._ZN10layer_norm13ln_bwd_kernelINS_13Kernel_traitsIf6__halffS2_fjLj2048ELj1ELj1ELj4ELj16ENS_18Kernel_traits_baseILj2048EfS2_fS2_fjLj128EEEEELb1ELb0ELb1ELb1EEEvNS_9BwdParamsE --------------------------
	.section	.nv.info._ZN10layer_norm13ln_bwd_kernelINS_13Kernel_traitsIf6__halffS2_fjLj2048ELj1ELj1ELj4ELj16ENS_18Kernel_traits_baseILj2048EfS2_fS2_fjLj128EEEEELb1ELb0ELb1ELb1EEEvNS_9BwdParamsE,"",@"SHT_CUDA_INFO"
	.sectionflags	@""
	.align	4


	//----- nvinfo : EIATTR_CUDA_API_VERSION
	.align		4
        /*0000*/ 	.byte	0x04, 0x37
        /*0002*/ 	.short	(.L_3909 - .L_3908)
.L_3908:
        /*0004*/ 	.word	0x00000082


	//----- nvinfo : EIATTR_KPARAM_INFO
	.align		4
.L_3909:
        /*0008*/ 	.byte	0x04, 0x17
        /*000a*/ 	.short	(.L_3911 - .L_3910)
.L_3910:
        /*000c*/ 	.word	0x00000000
        /*0010*/ 	.short	0x0000
        /*0012*/ 	.short	0x0000
        /*0014*/ 	.byte	0x00, 0xf0, 0xa1, 0x04


	//----- nvinfo : EIATTR_SPARSE_MMA_MASK
	.align		4
.L_3911:
        /*0018*/ 	.byte	0x03, 0x50
        /*001a*/ 	.short	0x0000


	//----- nvinfo : EIATTR_MAXREG_COUNT
	.align		4
        /*001c*/ 	.byte	0x03, 0x1b
        /*001e*/ 	.short	0x00ff


	//----- nvinfo : EIATTR_NUM_BARRIERS
	.align		4
        /*0020*/ 	.byte	0x02, 0x4c
        /*0022*/ 	.byte	0x01
	.zero		1


	//----- nvinfo : EIATTR_MERCURY_ISA_VERSION
	.align		4
        /*0024*/ 	.byte	0x03, 0x5f
        /*0026*/ 	.short	0x0101


	//----- nvinfo : EIATTR_COOP_GROUP_MASK_REGIDS
	.align		4
        /*0028*/ 	.byte	0x04, 0x29
        /*002a*/ 	.short	(.L_3913 - .L_3912)


	//   ....[0]....
.L_3912:
        /*002c*/ 	.word	0xffffffff


	//   ....[1]....
        /*0030*/ 	.word	0xffffffff


	//   ....[2]....
        /*0034*/ 	.word	0xffffffff


	//   ....[3]....
        /*0038*/ 	.word	0xffffffff


	//   ....[4]....
        /*003c*/ 	.word	0xffffffff


	//   ....[5]....
        /*0040*/ 	.word	0xffffffff


	//   ....[6]....
        /*0044*/ 	.word	0xffffffff


	//   ....[7]....
        /*0048*/ 	.word	0xffffffff


	//   ....[8]....
        /*004c*/ 	.word	0xffffffff


	//   ....[9]....
        /*0050*/ 	.word	0xffffffff


	//----- nvinfo : EIATTR_COOP_GROUP_INSTR_OFFSETS
	.align		4
.L_3913:
        /*0054*/ 	.byte	0x04, 0x28
        /*0056*/ 	.short	(.L_3915 - .L_3914)


	//   ....[0]....
.L_3914:
        /*0058*/ 	.word	0x00001090


	//   ....[1]....
        /*005c*/ 	.word	0x000010b0


	//   ....[2]....
        /*0060*/ 	.word	0x000010e0


	//   ....[3]....
        /*0064*/ 	.word	0x000010f0


	//   ....[4]....
        /*0068*/ 	.word	0x00001120


	//   ....[5]....
        /*006c*/ 	.word	0x00001130


	//   ....[6]....
        /*0070*/ 	.word	0x00001160


	//   ....[7]....
        /*0074*/ 	.word	0x00001170


	//   ....[8]....
        /*0078*/ 	.word	0x000011b0


	//   ....[9]....
        /*007c*/ 	.word	0x000011c0


	//----- nvinfo : EIATTR_VRC_CTA_INIT_COUNT
	.align		4
.L_3915:
        /*0080*/ 	.byte	0x02, 0x4a
	.zero		1
	.zero		1


	//----- nvinfo : EIATTR_EXIT_INSTR_OFFSETS
	.align		4
        /*0084*/ 	.byte	0x04, 0x1c
        /*0086*/ 	.short	(.L_3917 - .L_3916)


	//   ....[0]....
.L_3916:
        /*0088*/ 	.word	0x00004aa0


	//----- nvinfo : EIATTR_MAX_THREADS
	.align		4
.L_3917:
        /*008c*/ 	.byte	0x04, 0x05
        /*008e*/ 	.short	(.L_3919 - .L_3918)
.L_3918:
        /*0090*/ 	.word	0x00000080
        /*0094*/ 	.word	0x00000001
        /*0098*/ 	.word	0x00000001


	//----- nvinfo : EIATTR_CRS_STACK_SIZE
	.align		4
.L_3919:
        /*009c*/ 	.byte	0x04, 0x1e
        /*009e*/ 	.short	(.L_3921 - .L_3920)
.L_3920:
        /*00a0*/ 	.word	0x00000000


	//----- nvinfo : EIATTR_CBANK_PARAM_SIZE
	.align		4
.L_3921:
        /*00a4*/ 	.byte	0x03, 0x19
        /*00a6*/ 	.short	0x0128


	//----- nvinfo : EIATTR_PARAM_CBANK
	.align		4
        /*00a8*/ 	.byte	0x04, 0x0a
        /*00aa*/ 	.short	(.L_3923 - .L_3922)
	.align		4
.L_3922:
        /*00ac*/ 	.word	index@(.nv.constant0._ZN10layer_norm13ln_bwd_kernelINS_13Kernel_traitsIf6__halffS2_fjLj2048ELj1ELj1ELj4ELj16ENS_18Kernel_traits_baseILj2048EfS2_fS2_fjLj128EEEEELb1ELb0ELb1ELb1EEEvNS_9BwdParamsE)
        /*00b0*/ 	.short	0x0380
        /*00b2*/ 	.short	0x0128


	//----- nvinfo : EIATTR_SW_WAR
	.align		4
.L_3923:
        /*00b4*/ 	.byte	0x04, 0x36
        /*00b6*/ 	.short	(.L_3925 - .L_3924)
.L_3924:
        /*00b8*/ 	.word	0x00000008
.L_3925:


//--------------------- .nv.info._ZN10layer_norm13ln_bwd_kernelINS_13Kernel_traitsIf6__halffS2_fjLj2048ELj1ELj1ELj4ELj16ENS_18Kernel_traits_baseILj2048EfS2_fS2_fjLj128EEEEELb1ELb1ELb0ELb0EEEvNS_9BwdParamsE --------------------------
	.section	.nv.info._ZN10layer_norm13ln_bwd_kernelINS_13Kernel_traitsIf6__halffS2_fjLj2048ELj1ELj1ELj4ELj16ENS_18Kernel_traits_baseILj2048EfS2_fS2_fjLj128EEEEELb1ELb1ELb0ELb0EEEvNS_9BwdParamsE,"",@"SHT_CUDA_INFO"
	.sectionflags	@""
	.align	4


	//----- nvinfo : EIATTR_CUDA_API_VERSION
	.align		4
        /*0000*/ 	.byte	0x04, 0x37
        /*0002*/ 	.short	(.L_3927 - .L_3926)
.L_3926:
        /*0004*/ 	.word	0x00000082


	//----- nvinfo : EIATTR_KPARAM_INFO
	.align		4
.L_3927:
        /*0008*/ 	.byte	0x04, 0x17
        /*000a*/ 	.short	(.L_3929 - .L_3928)
.L_3928:
        /*000c*/ 	.word	0x00000000
        /*0010*/ 	.short	0x0000
        /*0012*/ 	.short	0x0000
        /*0014*/ 	.byte	0x00, 0xf0, 0xa1, 0x04


	//----- nvinfo : EIATTR_SPARSE_MMA_MASK
	.align		4
.L_3929:
        /*0018*/ 	.byte	0x03, 0x50
        /*001a*/ 	.short	0x0000


	//----- nvinfo : EIATTR_MAXREG_COUNT
	.align		4
        /*001c*/ 	.byte	0x03, 0x1b
        /*001e*/ 	.short	0x00ff


	//----- nvinfo : EIATTR_NUM_BARRIERS
	.align		4
        /*0020*/ 	.byte	0x02, 0x4c
        /*0022*/ 	.byte	0x01
	.zero		1


	//----- nvinfo : EIATTR_MERCURY_ISA_VERSION
	.align		4
        /*0024*/ 	.byte	0x03, 0x5f
        /*0026*/ 	.short	0x0101


	//----- nvinfo : EIATTR_COOP_GROUP_MASK_REGIDS
	.align		4
        /*0028*/ 	.byte	0x04, 0x29
        /*002a*/ 	.short	(.L_3931 - .L_3930)


	//   ....[0]....
.L_3930:
        /*002c*/ 	.word	0xffffffff


	//   ....[1]....
        /*0030*/ 	.word	0xffffffff


	//   ....[2]....
        /*0034*/ 	.word	0xffffffff


	//   ....[3]....
        /*0038*/ 	.word	0xffffffff


	//   ....[4]....
        /*003c*/ 	.word	0xffffffff


	//   ....[5]....
        /*0040*/ 	.word	0xffffffff


	//   ....[6]....
        /*0044*/ 	.word	0xffffffff


	//   ....[7]....
        /*0048*/ 	.word	0xffffffff


	//   ....[8]....
        /*004c*/ 	.word	0xffffffff


	//   ....[9]....
        /*0050*/ 	.word	0xffffffff


	//----- nvinfo : EIATTR_COOP_GROUP_INSTR_OFFSETS
	.align		4
.L_3931:
        /*0054*/ 	.byte	0x04, 0x28
        /*0056*/ 	.short	(.L_3933 - .L_3932)


	//   ....[0]....
.L_3932:
        /*0058*/ 	.word	0x00001230


	//   ....[1]....
        /*005c*/ 	.word	0x00001250


	//   ....[2]....
        /*0060*/ 	.word	0x00001290


	//   ....[3]....
        /*0064*/ 	.word	0x000012a0


	//   ....[4]....
        /*0068*/ 	.word	0x000012e0


	//   ....[5]....
        /*006c*/ 	.word	0x000012f0


	//   ....[6]....
        /*0070*/ 	.word	0x00001320


	//   ....[7]....
        /*0074*/ 	.word	0x00001330


	//   ....[8]....
        /*0078*/ 	.word	0x00001360


	//   ....[9]....
        /*007c*/ 	.word	0x00001370


	//----- nvinfo : EIATTR_VRC_CTA_INIT_COUNT
	.align		4
.L_3933:
        /*0080*/ 	.byte	0x02, 0x4a
	.zero		1
	.zero		1


	//----- nvinfo : EIATTR_EXIT_INSTR_OFFSETS
	.align		4
        /*0084*/ 	.byte	0x04, 0x1c
        /*0086*/ 	.short	(.L_3935 - .L_3934)


	//   ....[0]....
.L_3934:
        /*0088*/ 	.word	0x00004cf0


	//   ....[1]....
        /*008c*/ 	.word	0x00004dc0


	//----- nvinfo : EIATTR_MAX_THREADS
	.align		4
.L_3935:
        /*0090*/ 	.byte	0x04, 0x05
        /*0092*/ 	.short	(.L_3937 - .L_3936)
.L_3936:
        /*0094*/ 	.word	0x00000080
        /*0098*/ 	.word	0x00000001
        /*009c*/ 	.word	0x00000001


	//----- nvinfo : EIATTR_CRS_STACK_SIZE
	.align		4
.L_3937:
        /*00a0*/ 	.byte	0x04, 0x1e
        /*00a2*/ 	.short	(.L_3939 - .L_3938)
.L_3938:
        /*00a4*/ 	.word	0x00000000


	//----- nvinfo : EIATTR_CBANK_PARAM_SIZE
	.align		4
.L_3939:
        /*00a8*/ 	.byte	0x03, 0x19
        /*00aa*/ 	.short	0x0128


	//----- nvinfo : EIATTR_PARAM_CBANK
	.align		4
        /*00ac*/ 	.byte	0x04, 0x0a
        /*00ae*/ 	.short	(.L_3941 - .L_3940)
	.align		4
.L_3940:
        /*00b0*/ 	.word	index@(.nv.constant0._ZN10layer_norm13ln_bwd_kernelINS_13Kernel_traitsIf6__halffS2_fjLj2048ELj1ELj1ELj4ELj16ENS_18Kernel_traits_baseILj2048EfS2_fS2_fjLj128EEEEELb1ELb1ELb0ELb0EEEvNS_9BwdParamsE)
        /*00b4*/ 	.short	0x0380
        /*00b6*/ 	.short	0x0128


	//----- nvinfo : EIATTR_SW_WAR
	.align		4
.L_3941:
        /*00b8*/ 	.byte	0x04, 0x36
        /*00ba*/ 	.short	(.L_3943 - .L_3942)
.L_3942:
        /*00bc*/ 	.word	0x00000008
.L_3943:


//--------------------- .nv.info._ZN10layer_norm13ln_bwd_kernelINS_13Kernel_traitsIf6__halffS2_fjLj2048ELj1ELj1ELj4ELj16ENS_18Kernel_traits_baseILj2048EfS2_fS2_fjLj128EEEEELb1ELb1ELb0ELb1EEEvNS_9BwdParamsE --------------------------
	.section	.nv.info._ZN10layer_norm13ln_bwd_kernelINS_13Kernel_traitsIf6__halffS2_fjLj2048ELj1ELj1ELj4ELj16ENS_18Kernel_traits_baseILj2048EfS2_fS2_fjLj128EEEEELb1ELb1ELb0ELb1EEEvNS_9BwdParamsE,"",@"SHT_CUDA_INFO"
	.sectionflags	@""
	.align	4


	//----- nvinfo : EIATTR_CUDA_API_VERSION
	.align		4
        /*0000*/ 	.byte	0x04, 0x37
        /*0002*/ 	.short	(.L_3945 - .L_3944)
.L_3944:
        /*0004*/ 	.word	0x00000082


	//----- nvinfo : EIATTR_KPARAM_INFO
	.align		4
.L_3945:
        /*0008*/ 	.byte	0x04, 0x17
        /*000a*/ 	.short	(.L_3947 - .L_3946)
.L_3946:
        /*000c*/ 	.word	0x00000000
        /*0010*/ 	.short	0x0000
        /*0012*/ 	.short	0x0000
        /*0014*/ 	.byte	0x00, 0xf0, 0xa1, 0x04


	//----- nvinfo : EIATTR_SPARSE_MMA_MASK
	.align		4
.L_3947:
        /*0018*/ 	.byte	0x03, 0x50
        /*001a*/ 	.short	0x0000


	//----- nvinfo : EIATTR_MAXREG_COUNT
	.align		4
        /*001c*/ 	.byte	0x03, 0x1b
        /*001e*/ 	.short	0x00ff


	//----- nvinfo : EIATTR_NUM_BARRIERS
	.align		4
        /*0020*/ 	.byte	0x02, 0x4c
        /*0022*/ 	.byte	0x01
	.zero		1


	//----- nvinfo : EIATTR_MERCURY_ISA_VERSION
	.align		4
        /*0024*/ 	.byte	0x03, 0x5f
        /*0026*/ 	.short	0x0101


	//----- nvinfo : EIATTR_COOP_GROUP_MASK_REGIDS
	.align		4
        /*0028*/ 	.byte	0x04, 0x29
        /*002a*/ 	.short	(.L_3949 - .L_3948)


	//   ....[0]....
.L_3948:
        /*002c*/ 	.word	0xffffffff


	//   ....[1]....
        /*0030*/ 	.word	0xffffffff


	//   ....[2]....
        /*0034*/ 	.word	0xffffffff


	//   ....[3]....
        /*0038*/ 	.word	0xffffffff


	//   ....[4]....
        /*003c*/ 	.word	0xffffffff


	//   ....[5]....
        /*0040*/ 	.word	0xffffffff


	//   ....[6]....
        /*0044*/ 	.word	0xffffffff


	//   ....[7]....
        /*0048*/ 	.word	0xffffffff


	//   ....[8]....
        /*004c*/ 	.word	0xffffffff


	//   ....[9]....
        /*0050*/ 	.word	0xffffffff


	//----- nvinfo : EIATTR_COOP_GROUP_INSTR_OFFSETS
	.align		4
.L_3949:
        /*0054*/ 	.byte	0x04, 0x28
        /*0056*/ 	.short	(.L_3951 - .L_3950)


	//   ....[0]....
.L_3950:
        /*0058*/ 	.word	0x00000d30


	//   ....[1]....
        /*005c*/ 	.word	0x00000de0


	//   ....[2]....
        /*0060*/ 	.word	0x00000df0


	//   ....[3]....
        /*0064*/ 	.word	0x00000e20


	//   ....[4]....
        /*0068*/ 	.word	0x00000e30


	//   ....[5]....
        /*006c*/ 	.word	0x00000e50


	//   ....[6]....
        /*0070*/ 	.word	0x00000e80


	//   ....[7]....
        /*0074*/ 	.word	0x00000ea0


	//   ....[8]....
        /*0078*/ 	.word	0x00000ed0


	//   ....[9]....
        /*007c*/ 	.word	0x00000ee0


	//----- nvinfo : EIATTR_VRC_CTA_INIT_COUNT
	.align		4
.L_3951:
        /*0080*/ 	.byte	0x02, 0x4a
	.zero		1
	.zero		1


	//----- nvinfo : EIATTR_EXIT_INSTR_OFFSETS
	.align		4
        /*0084*/ 	.byte	0x04, 0x1c
        /*0086*/ 	.short	(.L_3953 - .L_3952)


	//   ....[0]....
.L_3952:
        /*0088*/ 	.word	0x00004a20


	//----- nvinfo : EIATTR_MAX_THREADS
	.align		4
.L_3953:
        /*008c*/ 	.byte	0x04, 0x05
        /*008e*/ 	.short	(.L_3955 - .L_3954)
.L_3954:
        /*0090*/ 	.word	0x00000080
        /*0094*/ 	.word	0x00000001
        /*0098*/ 	.word	0x00000001


	//----- nvinfo : EIATTR_CBANK_PARAM_SIZE
	.align		4
.L_3955:
        /*009c*/ 	.byte	0x03, 0x19
        /*009e*/ 	.short	0x0128


	//----- nvinfo : EIATTR_PARAM_CBANK
	.align		4
        /*00a0*/ 	.byte	0x04, 0x0a
        /*00a2*/ 	.short	(.L_3957 - .L_3956)
	.align		4
.L_3956:
        /*00a4*/ 	.word	index@(.nv.constant0._ZN10layer_norm13ln_bwd_kernelINS_13Kernel_traitsIf6__halffS2_fjLj2048ELj1ELj1ELj4ELj16ENS_18Kernel_traits_baseILj2048EfS2_fS2_fjLj128EEEEELb1ELb1ELb0ELb1EEEvNS_9BwdParamsE)
        /*00a8*/ 	.short	0x0380
        /*00aa*/ 	.short	0x0128


	//----- nvinfo : EIATTR_SW_WAR
	.align		4
.L_3957:
        /*00ac*/ 	.byte	0x04, 0x36
        /*00ae*/ 	.short	(.L_3959 - .L_3958)
.L_3958:
        /*00b0*/ 	.word	0x00000008
.L_3959:


//--------------------- .nv.info._ZN10layer_norm22ln_bwd_finalize_kernelINS_22Kernel_traits_finalizeILj2048Ef6__halffS2_fjLb1ELj1024ELj4ENS_18Kernel_traits_baseILj2048EfS2_fS2_fjLj1024EEEEELb1ELb0EEEvNS_9BwdParamsE --------------------------
	.section	.nv.info._ZN10layer_norm22ln_bwd_finalize_kernelINS_22Kernel_traits_finalizeILj2048Ef6__halffS2_fjLb1ELj1024ELj4ENS_18Kernel_traits_baseILj2048EfS2_fS2_fjLj1024EEEEELb1ELb0EEEvNS_9BwdParamsE,"",@"SHT_CUDA_INFO"
	.sectionflags	@""
	.align	4


	//----- nvinfo : EIATTR_CUDA_API_VERSION
	.align		4
        /*0000*/ 	.byte	0x04, 0x37
        /*0002*/ 	.short	(.L_3961 - .L_3960)
.L_3960:
        /*0004*/ 	.word	0x00000082


	//----- nvinfo : EIATTR_KPARAM_INFO
	.align		4
.L_3961:
        /*0008*/ 	.byte	0x04, 0x17
        /*000a*/ 	.short	(.L_3963 - .L_3962)
.L_3962:
        /*000c*/ 	.word	0x00000000
        /*0010*/ 	.short	0x0000
        /*0012*/ 	.short	0x0000
        /*0014*/ 	.byte	0x00, 0xf0, 0xa1, 0x04


	//----- nvinfo : EIATTR_SPARSE_MMA_MASK
	.align		4
.L_3963:
        /*0018*/ 	.byte	0x03, 0x50
        /*001a*/ 	.short	0x0000


	//----- nvinfo : EIATTR_MAXREG_COUNT
	.align		4
        /*001c*/ 	.byte	0x03, 0x1b
        /*001e*/ 	.short	0x0040


	//----- nvinfo : EIATTR_NUM_BARRIERS
	.align		4
        /*0020*/ 	.byte	0x02, 0x4c
        /*0022*/ 	.byte	0x01
	.zero		1


	//----- nvinfo : EIATTR_MERCURY_ISA_VERSION
	.align		4
        /*0024*/ 	.byte	0x03, 0x5f
        /*0026*/ 	.short	0x0101


	//----- nvinfo : EIATTR_COOP_GROUP_MASK_REGIDS
	.align		4
        /*0028*/ 	.byte	0x04, 0x29
        /*002a*/ 	.short	(.L_3965 - .L_3964)


	//   ....[0]....
.L_3964:
        /*002c*/ 	.word	0xffffffff


	//   ....[1]....
        /*0030*/ 	.word	0xffffffff


	//   ....[2]....
        /*0034*/ 	.word	0xffffffff


	//   ....[3]....
        /*0038*/ 	.word	0xffffffff


	//   ....[4]....
        /*003c*/ 	.word	0xffffffff


	//   ....[5]....
        /*0040*/ 	.word	0xffffffff


	//   ....[6]....
        /*0044*/ 	.word	0xffffffff


	//   ....[7]....
        /*0048*/ 	.word	0xffffffff


	//   ....[8]....
        /*004c*/ 	.word	0xffffffff


	//   ....[9]....
        /*0050*/ 	.word	0xffffffff


	//   ....[10]....
        /*0054*/ 	.word	0xffffffff


	//   ....[11]....
        /*0058*/ 	.word	0xffffffff


	//   ....[12]....
        /*005c*/ 	.word	0xffffffff


	//   ....[13]....
        /*0060*/ 	.word	0xffffffff


	//   ....[14]....
        /*0064*/ 	.word	0xffffffff


	//----- nvinfo : EIATTR_COOP_GROUP_INSTR_OFFSETS
	.align		4
.L_3965:
        /*0068*/ 	.byte	0x04, 0x28
        /*006a*/ 	.short	(.L_3967 - .L_3966)


	//   ....[0]....
.L_3966:
        /*006c*/ 	.word	0x00001040


	//   ....[1]....
        /*0070*/ 	.word	0x00001050


	//   ....[2]....
        /*0074*/ 	.word	0x00001060


	//   ....[3]....
        /*0078*/ 	.word	0x00001090


	//   ....[4]....
        /*007c*/ 	.word	0x000010b0


	//   ....[5]....
        /*0080*/ 	.word	0x000010c0


	//   ....[6]....
        /*0084*/ 	.word	0x000010f0


	//   ....[7]....
        /*0088*/ 	.word	0x00001110


	//   ....[8]....
        /*008c*/ 	.word	0x00001120


	//   ....[9]....
        /*0090*/ 	.word	0x00001160


	//   ....[10]....
        /*0094*/ 	.word	0x00001190


	//   ....[11]....
        /*0098*/ 	.word	0x000011a0


	//   ....[12]....
        /*009c*/ 	.word	0x000011e0


	//   ....[13]....
        /*00a0*/ 	.word	0x00001200


	//   ....[14]....
        /*00a4*/ 	.word	0x00001210


	//----- nvinfo : EIATTR_VRC_CTA_INIT_COUNT
	.align		4
.L_3967:
        /*00a8*/ 	.byte	0x02, 0x4a
	.zero		1
	.zero		1


	//----- nvinfo : EIATTR_EXIT_INSTR_OFFSETS
	.align		4
        /*00ac*/ 	.byte	0x04, 0x1c
        /*00ae*/ 	.short	(.L_3969 - .L_3968)


	//   ....[0]....
.L_3968:
        /*00b0*/ 	.word	0x00000060


	//   ....[1]....
        /*00b4*/ 	.word	0x00001290


	//   ....[2]....
        /*00b8*/ 	.word	0x000012c0


	//   ....[3]....
        /*00bc*/ 	.word	0x000013a0


	//----- nvinfo : EIATTR_MAX_THREADS
	.align		4
.L_3969:
        /*00c0*/ 	.byte	0x04, 0x05
        /*00c2*/ 	.short	(.L_3971 - .L_3970)
.L_3970:
        /*00c4*/ 	.word	0x00000400
        /*00c8*/ 	.word	0x00000001
        /*00cc*/ 	.word	0x00000001


	//----- nvinfo : EIATTR_CRS_STACK_SIZE
	.align		4
.L_3971:
        /*00d0*/ 	.byte	0x04, 0x1e
        /*00d2*/ 	.short	(.L_3973 - .L_3972)
.L_3972:
        /*00d4*/ 	.word	0x00000000


	//----- nvinfo : EIATTR_CBANK_PARAM_SIZE
	.align		4
.L_3973:
        /*00d8*/ 	.byte	0x03, 0x19
        /*00da*/ 	.short	0x0128


	//----- nvinfo : EIATTR_PARAM_CBANK
	.align		4
        /*00dc*/ 	.byte	0x04, 0x0a
        /*00de*/ 	.short	(.L_3975 - .L_3974)
	.align		4
.L_3974:
        /*00e0*/ 	.word	index@(.nv.constant0._ZN10layer_norm22ln_bwd_finalize_kernelINS_22Kernel_traits_finalizeILj2048Ef6__halffS2_fjLb1ELj1024ELj4ENS_18Kernel_traits_baseILj2048EfS2_fS2_fjLj1024EEEEELb1ELb0EEEvNS_9BwdParamsE)
        /*00e4*/ 	.short	0x0380
        /*00e6*/ 	.short	0x0128


	//----- nvinfo : EIATTR_SW_WAR
	.align		4
.L_3975:
        /*00e8*/ 	.byte	0x04, 0x36
        /*00ea*/ 	.short	(.L_3977 - .L_3976)
.L_3976:
        /*00ec*/ 	.word	0x00000008
.L_3977:


//--------------------- .nv.info._ZN10layer_norm13ln_bwd_kernelINS_13Kernel_traitsIf6__halffS2_fjLj2048ELj1ELj1ELj4ELj16ENS_18Kernel_traits_baseILj2048EfS2_fS2_fjLj128EEEEELb1ELb1ELb1ELb0EEEvNS_9BwdParamsE --------------------------
	.section	.nv.info._ZN10layer_norm13ln_bwd_kernelINS_13Kernel_traitsIf6__halffS2_fjLj2048ELj1ELj1ELj4ELj16ENS_18Kernel_traits_baseILj2048EfS2_fS2_fjLj128EEEEELb1ELb1ELb1ELb0EEEvNS_9BwdParamsE,"",@"SHT_CUDA_INFO"
	.sectionflags	@""
	.align	4


	//----- nvinfo : EIATTR_CUDA_API_VERSION
	.align		4
        /*0000*/ 	.byte	0x04, 0x37
        /*0002*/ 	.short	(.L_3979 - .L_3978)
.L_3978:
        /*0004*/ 	.word	0x00000082


	//----- nvinfo : EIATTR_KPARAM_INFO
	.align		4
.L_3979:
        /*0008*/ 	.byte	0x04, 0x17
        /*000a*/ 	.short	(.L_3981 - .L_3980)
.L_3980:
        /*000c*/ 	.word	0x00000000
        /*0010*/ 	.short	0x0000
        /*0012*/ 	.short	0x0000
        /*0014*/ 	.byte	0x00, 0xf0, 0xa1, 0x04


	//----- nvinfo : EIATTR_SPARSE_MMA_MASK
	.align		4
.L_3981:
        /*0018*/ 	.byte	0x03, 0x50
        /*001a*/ 	.short	0x0000


	//----- nvinfo : EIATTR_MAXREG_COUNT
	.align		4
        /*001c*/ 	.byte	0x03, 0x1b
        /*001e*/ 	.short	0x00ff


	//----- nvinfo : EIATTR_NUM_BARRIERS
	.align		4
        /*0020*/ 	.byte	0x02, 0x4c
        /*0022*/ 	.byte	0x01
	.zero		1


	//----- nvinfo : EIATTR_MERCURY_ISA_VERSION
	.align		4
        /*0024*/ 	.byte	0x03, 0x5f
        /*0026*/ 	.short	0x0101


	//----- nvinfo : EIATTR_COOP_GROUP_MASK_REGIDS
	.align		4
        /*0028*/ 	.byte	0x04, 0x29
        /*002a*/ 	.short	(.L_3983 - .L_3982)


	//   ....[0]....
.L_3982:
        /*002c*/ 	.word	0xffffffff


	//   ....[1]....
        /*0030*/ 	.word	0xffffffff


	//   ....[2]....
        /*0034*/ 	.word	0xffffffff


	//   ....[3]....
        /*0038*/ 	.word	0xffffffff


	//   ....[4]....
        /*003c*/ 	.word	0xffffffff


	//   ....[5]....
        /*0040*/ 	.word	0xffffffff


	//   ....[6]....
        /*0044*/ 	.word	0xffffffff


	//   ....[7]....
        /*0048*/ 	.word	0xffffffff


	//   ....[8]....
        /*004c*/ 	.word	0xffffffff


	//   ....[9]....
        /*0050*/ 	.word	0xffffffff


	//----- nvinfo : EIATTR_COOP_GROUP_INSTR_OFFSETS
	.align		4
.L_3983:
        /*0054*/ 	.byte	0x04, 0x28
        /*0056*/ 	.short	(.L_3985 - .L_3984)


	//   ....[0]....
.L_3984:
        /*0058*/ 	.word	0x000016a0


	//   ....[1]....
        /*005c*/ 	.word	0x000016d0


	//   ....[2]....
        /*0060*/ 	.word	0x00001700


	//   ....[3]....
        /*0064*/ 	.word	0x00001710


	//   ....[4]....
        /*0068*/ 	.word	0x00001740


	//   ....[5]....
        /*006c*/ 	.word	0x00001750


	//   ....[6]....
        /*0070*/ 	.word	0x00001780


	//   ....[7]....
        /*0074*/ 	.word	0x00001790


	//   ....[8]....
        /*0078*/ 	.word	0x000017c0


	//   ....[9]....
        /*007c*/ 	.word	0x000017d0


	//----- nvinfo : EIATTR_VRC_CTA_INIT_COUNT
	.align		4
.L_3985:
        /*0080*/ 	.byte	0x02, 0x4a
	.zero		1
	.zero		1


	//----- nvinfo : EIATTR_EXIT_INSTR_OFFSETS
	.align		4
        /*0084*/ 	.byte	0x04, 0x1c
        /*0086*/ 	.short	(.L_3987 - .L_3986)


	//   ....[0]....
.L_3986:
        /*0088*/ 	.word	0x00007970


	//   ....[1]....
        /*008c*/ 	.word	0x00007a40


	//----- nvinfo : EIATTR_MAX_THREADS
	.align		4
.L_3987:
        /*0090*/ 	.byte	0x04, 0x05
        /*0092*/ 	.short	(.L_3989 - .L_3988)
.L_3988:
        /*0094*/ 	.word	0x00000080
        /*0098*/ 	.word	0x00000001
        /*009c*/ 	.word	0x00000001


	//----- nvinfo : EIATTR_CRS_STACK_SIZE
	.align		4
.L_3989:
        /*00a0*/ 	.byte	0x04, 0x1e
        /*00a2*/ 	.short	(.L_3991 - .L_3990)
.L_3990:
        /*00a4*/ 	.word	0x00000000


	//----- nvinfo : EIATTR_CBANK_PARAM_SIZE
	.align		4
.L_3991:
        /*00a8*/ 	.byte	0x03, 0x19
        /*00aa*/ 	.short	0x0128


	//----- nvinfo : EIATTR_PARAM_CBANK
	.align		4
        /*00ac*/ 	.byte	0x04, 0x0a
        /*00ae*/ 	.short	(.L_3993 - .L_3992)
	.align		4
.L_3992:
        /*00b0*/ 	.word	index@(.nv.constant0._ZN10layer_norm13ln_bwd_kernelINS_13Kernel_traitsIf6__halffS2_fjLj2048ELj1ELj1ELj4ELj16ENS_18Kernel_traits_baseILj2048EfS2_fS2_fjLj128EEEEELb1ELb1ELb1ELb0EEEvNS_9BwdParamsE)
        /*00b4*/ 	.short	0x0380
        /*00b6*/ 	.short	0x0128


	//----- nvinfo : EIATTR_SW_WAR
	.align		4
.L_3993:
        /*00b8*/ 	.byte	0x04, 0x36
        /*00ba*/ 	.short	(.L_3995 - .L_3994)
.L_3994:
        /*00bc*/ 	.word	0x00000008
.L_3995:


//--------------------- .nv.info._ZN10layer_norm22ln_bwd_finalize_kernelINS_22Kernel_traits_finalizeILj2048Ef6__halffS2_fjLb1ELj1024ELj4ENS_18Kernel_traits_baseILj2048EfS2_fS2_fjLj1024EEEEELb1ELb1EEEvNS_9BwdParamsE --------------------------
	.section	.nv.info._ZN10layer_norm22ln_bwd_finalize_kernelINS_22Kernel_traits_finalizeILj2048Ef6__halffS2_fjLb1ELj1024ELj4ENS_18Kernel_traits_baseILj2048EfS2_fS2_fjLj1024EEEEELb1ELb1EEEvNS_9BwdParamsE,"",@"SHT_CUDA_INFO"
	.sectionflags	@""
	.align	4


	//----- nvinfo : EIATTR_CUDA_API_VERSION
	.align		4
        /*0000*/ 	.byte	0x04, 0x37
        /*0002*/ 	.short	(.L_3997 - .L_3996)
.L_3996:
        /*0004*/ 	.word	0x00000082


	//----- nvinfo : EIATTR_KPARAM_INFO
	.align		4
.L_3997:
        /*0008*/ 	.byte	0x04, 0x17
        /*000a*/ 	.short	(.L_3999 - .L_3998)
.L_3998:
        /*000c*/ 	.word	0x00000000
        /*0010*/ 	.short	0x0000
        /*0012*/ 	.short	0x0000
        /*0014*/ 	.byte	0x00, 0xf0, 0xa1, 0x04


	//----- nvinfo : EIATTR_SPARSE_MMA_MASK
	.align		4
.L_3999:
        /*0018*/ 	.byte	0x03, 0x50
        /*001a*/ 	.short	0x0000


	//----- nvinfo : EIATTR_MAXREG_COUNT
	.align		4
        /*001c*/ 	.byte	0x03, 0x1b
        /*001e*/ 	.short	0x0040


	//----- nvinfo : EIATTR_NUM_BARRIERS
	.align		4
        /*0020*/ 	.byte	0x02, 0x4c
        /*0022*/ 	.byte	0x01
	.zero		1


	//----- nvinfo : EIATTR_MERCURY_ISA_VERSION
	.align		4
        /*0024*/ 	.byte	0x03, 0x5f
        /*0026*/ 	.short	0x0101


	//----- nvinfo : EIATTR_COOP_GROUP_MASK_REGIDS
	.align		4
        /*0028*/ 	.byte	0x04, 0x29
        /*002a*/ 	.short	(.L_4001 - .L_4000)


	//   ....[0]....
.L_4000:
        /*002c*/ 	.word	0xffffffff


	//   ....[1]....
        /*0030*/ 	.word	0xffffffff


	//   ....[2]....
        /*0034*/ 	.word	0xffffffff


	//   ....[3]....
        /*0038*/ 	.word	0xffffffff


	//   ....[4]....
        /*003c*/ 	.word	0xffffffff


	//   ....[5]....
        /*0040*/ 	.word	0xffffffff


	//   ....[6]....
        /*0044*/ 	.word	0xffffffff


	//   ....[7]....
        /*0048*/ 	.word	0xffffffff


	//   ....[8]....
        /*004c*/ 	.word	0xffffffff


	//   ....[9]....
        /*0050*/ 	.word	0xffffffff


	//   ....[10]....
        /*0054*/ 	.word	0xffffffff


	//   ....[11]....
        /*0058*/ 	.word	0xffffffff


	//   ....[12]....
        /*005c*/ 	.word	0xffffffff


	//   ....[13]....
        /*0060*/ 	.word	0xffffffff


	//   ....[14]....
        /*0064*/ 	.word	0xffffffff


	//----- nvinfo : EIATTR_COOP_GROUP_INSTR_OFFSETS
	.align		4
.L_4001:
        /*0068*/ 	.byte	0x04, 0x28
        /*006a*/ 	.short	(.L_4003 - .L_4002)


	//   ....[0]....
.L_4002:
        /*006c*/ 	.word	0x00001090


	//   ....[1]....
        /*0070*/ 	.word	0x000010a0


	//   ....[2]....
        /*0074*/ 	.word	0x000010b0


	//   ....[3]....
        /*0078*/ 	.word	0x000010e0


	//   ....[4]....
        /*007c*/ 	.word	0x00001100


	//   ....[5]....
        /*0080*/ 	.word	0x00001110


	//   ....[6]....
        /*0084*/ 	.word	0x00001140


	//   ....[7]....
        /*0088*/ 	.word	0x00001160


	//   ....[8]....
        /*008c*/ 	.word	0x00001170


	//   ....[9]....
        /*0090*/ 	.word	0x000011a0


	//   ....[10]....
        /*0094*/ 	.word	0x000011c0


	//   ....[11]....
        /*0098*/ 	.word	0x000011d0


	//   ....[12]....
        /*009c*/ 	.word	0x00001210


	//   ....[13]....
        /*00a0*/ 	.word	0x00001230


	//   ....[14]....
        /*00a4*/ 	.word	0x00001240


	//----- nvinfo : EIATTR_VRC_CTA_INIT_COUNT
	.align		4
.L_4003:
        /*00a8*/ 	.byte	0x02, 0x4a
	.zero		1
	.zero		1


	//----- nvinfo : EIATTR_EXIT_INSTR_OFFSETS
	.align		4
        /*00ac*/ 	.byte	0x04, 0x1c
        /*00ae*/ 	.short	(.L_4005 - .L_4004)


	//   ....[0]....
.L_4004:
        /*00b0*/ 	.word	0x00000060


	//   ....[1]....
        /*00b4*/ 	.word	0x000012c0


	//   ....[2]....
        /*00b8*/ 	.word	0x000013b0


	//----- nvinfo : EIATTR_MAX_THREADS
	.align		4
.L_4005:
        /*00bc*/ 	.byte	0x04, 0x05
        /*00be*/ 	.short	(.L_4007 - .L_4006)
.L_4006:
        /*00c0*/ 	.word	0x00000400
        /*00c4*/ 	.word	0x00000001
        /*00c8*/ 	.word	0x00000001


	//----- nvinfo : EIATTR_CRS_STACK_SIZE
	.align		4
.L_4007:
        /*00cc*/ 	.byte	0x04, 0x1e
        /*00ce*/ 	.short	(.L_4009 - .L_4008)
.L_4008:
        /*00d0*/ 	.word	0x00000000


	//----- nvinfo : EIATTR_CBANK_PARAM_SIZE
	.align		4
.L_4009:
        /*00d4*/ 	.byte	0x03, 0x19
        /*00d6*/ 	.short	0x0128


	//----- nvinfo : EIATTR_PARAM_CBANK
	.align		4
        /*00d8*/ 	.byte	0x04, 0x0a
        /*00da*/ 	.short	(.L_4011 - .L_4010)
	.align		4
.L_4010:
        /*00dc*/ 	.word	index@(.nv.constant0._ZN10layer_norm22ln_bwd_finalize_kernelINS_22Kernel_traits_finalizeILj2048Ef6__halffS2_fjLb1ELj1024ELj4ENS_18Kernel_traits_baseILj2048EfS2_fS2_fjLj1024EEEEELb1ELb1EEEvNS_9BwdParamsE)
        /*00e0*/ 	.short	0x0380
        /*00e2*/ 	.short	0x0128


	//----- nvinfo : EIATTR_SW_WAR
	.align		4
.L_4011:
        /*00e4*/ 	.byte	0x04, 0x36
        /*00e6*/ 	.short	(.L_4013 - .L_4012)
.L_4012:
        /*00e8*/ 	.word	0x00000008
.L_4013:


//--------------------- .nv.info._ZN10layer_norm13ln_bwd_kernelINS_13Kernel_traitsIf6__halffS2_fjLj2048ELj1ELj1ELj4ELj16ENS_18Kernel_traits_baseILj2048EfS2_fS2_fjLj128EEEEELb1ELb1ELb1ELb1EEEvNS_9BwdParamsE --------------------------
	.section	.nv.info._ZN10layer_norm13ln_bwd_kernelINS_13Kernel_traitsIf6__halffS2_fjLj2048ELj1ELj1ELj4ELj16ENS_18Kernel_traits_baseILj2048EfS2_fS2_fjLj128EEEEELb1ELb1ELb1ELb1EEEvNS_9BwdParamsE,"",@"SHT_CUDA_INFO"
	.sectionflags	@""
	.align	4


	//----- nvinfo : EIATTR_CUDA_API_VERSION
	.align		4
        /*0000*/ 	.byte	0x04, 0x37
        /*0002*/ 	.short	(.L_4015 - .L_4014)
.L_4014:
        /*0004*/ 	.word	0x00000082


	//----- nvinfo : EIATTR_KPARAM_INFO
	.align		4
.L_4015:
        /*0008*/ 	.byte	0x04, 0x17
        /*000a*/ 	.short	(.L_4017 - .L_4016)
.L_4016:
        /*000c*/ 	.word	0x00000000
        /*0010*/ 	.short	0x0000
        /*0012*/ 	.short	0x0000
        /*0014*/ 	.byte	0x00, 0xf0, 0xa1, 0x04


	//----- nvinfo : EIATTR_SPARSE_MMA_MASK
	.align		4
.L_4017:
        /*0018*/ 	.byte	0x03, 0x50
        /*001a*/ 	.short	0x0000


	//----- nvinfo : EIATTR_MAXREG_COUNT
	.align		4
        /*001c*/ 	.byte	0x03, 0x1b
        /*001e*/ 	.short	0x00ff


	//----- nvinfo : EIATTR_NUM_BARRIERS
	.align		4
        /*0020*/ 	.byte	0x02, 0x4c
        /*0022*/ 	.byte	0x01
	.zero		1


	//----- nvinfo : EIATTR_MERCURY_ISA_VERSION
	.align		4
        /*0024*/ 	.byte	0x03, 0x5f
        /*0026*/ 	.short	0x0101


	//----- nvinfo : EIATTR_COOP_GROUP_MASK_REGIDS
	.align		4
        /*0028*/ 	.byte	0x04, 0x29
        /*002a*/ 	.short	(.L_4019 - .L_4018)


	//   ....[0]....
.L_4018:
        /*002c*/ 	.word	0xffffffff


	//   ....[1]....
        /*0030*/ 	.word	0xffffffff


	//   ....[2]....
        /*0034*/ 	.word	0xffffffff


	//   ....[3]....
        /*0038*/ 	.word	0xffffffff


	//   ....[4]....
        /*003c*/ 	.word	0xffffffff


	//   ....[5]....
        /*0040*/ 	.word	0xffffffff


	//   ....[6]....
        /*0044*/ 	.word	0xffffffff


	//   ....[7]....
        /*0048*/ 	.word	0xffffffff


	//   ....[8]....
        /*004c*/ 	.word	0xffffffff


	//   ....[9]....
        /*0050*/ 	.word	0xffffffff


	//----- nvinfo : EIATTR_COOP_GROUP_INSTR_OFFSETS
	.align		4
.L_4019:
        /*0054*/ 	.byte	0x04, 0x28
        /*0056*/ 	.short	(.L_4021 - .L_4020)


	//   ....[0]....
.L_4020:
        /*0058*/ 	.word	0x00001180


	//   ....[1]....
        /*005c*/ 	.word	0x000011a0


	//   ....[2]....
        /*0060*/ 	.word	0x000011e0


	//   ....[3]....
        /*0064*/ 	.word	0x000011f0


	//   ....[4]....
        /*0068*/ 	.word	0x00001220


	//   ....[5]....
        /*006c*/ 	.word	0x00001240


	//   ....[6]....
        /*0070*/ 	.word	0x00001270


	//   ....[7]....
        /*0074*/ 	.word	0x00001280


	//   ....[8]....
        /*0078*/ 	.word	0x000012b0


	//   ....[9]....
        /*007c*/ 	.word	0x000012c0


	//----- nvinfo : EIATTR_VRC_CTA_INIT_COUNT
	.align		4
.L_4021:
        /*0080*/ 	.byte	0x02, 0x4a
	.zero		1
	.zero		1


	//----- nvinfo : EIATTR_EXIT_INSTR_OFFSETS
	.align		4
        /*0084*/ 	.byte	0x04, 0x1c
        /*0086*/ 	.short	(.L_4023 - .L_4022)


	//   ....[0]....
.L_4022:
        /*0088*/ 	.word	0x00007280


	//----- nvinfo : EIATTR_MAX_THREADS
	.align		4
.L_4023:
        /*008c*/ 	.byte	0x04, 0x05
        /*008e*/ 	.short	(.L_4025 - .L_4024)
.L_4024:
        /*0090*/ 	.word	0x00000080
        /*0094*/ 	.word	0x00000001
        /*0098*/ 	.word	0x00000001


	//----- nvinfo : EIATTR_CRS_STACK_SIZE
	.align		4
.L_4025:
        /*009c*/ 	.byte	0x04, 0x1e
        /*009e*/ 	.short	(.L_4027 - .L_4026)
.L_4026:
        /*00a0*/ 	.word	0x00000000


	//----- nvinfo : EIATTR_CBANK_PARAM_SIZE
	.align		4
.L_4027:
        /*00a4*/ 	.byte	0x03, 0x19
        /*00a6*/ 	.short	0x0128


	//----- nvinfo : EIATTR_PARAM_CBANK
	.align		4
        /*00a8*/ 	.byte	0x04, 0x0a
        /*00aa*/ 	.short	(.L_4029 - .L_4028)
	.align		4
.L_4028:
        /*00ac*/ 	.word	index@(.nv.constant0._ZN10layer_norm13ln_bwd_kernelINS_13Kernel_traitsIf6__halffS2_fjLj2048ELj1ELj1ELj4ELj16ENS_18Kernel_traits_baseILj2048EfS2_fS2_fjLj128EEEEELb1ELb1ELb1ELb1EEEvNS_9BwdParamsE)
        /*00b0*/ 	.short	0x0380
        /*00b2*/ 	.short	0x0128


	//----- nvinfo : EIATTR_SW_WAR
	.align		4
.L_4029:
        /*00b4*/ 	.byte	0x04, 0x36
        /*00b6*/ 	.short	(.L_4031 - .L_4030)
.L_4030:
        /*00b8*/ 	.word	0x00000008
.L_4031:


//--------------------- .nv.info._ZN10layer_norm13ln_bwd_kernelINS_13Kernel_traitsI6__halfffffjLj2048ELj1ELj1ELj4ELj16ENS_18Kernel_traits_baseILj2048ES2_ffffjLj128EEEEELb0ELb0ELb0ELb0EEEvNS_9BwdParamsE --------------------------
	.section	.nv.info._ZN10layer_norm13ln_bwd_kernelINS_13Kernel_traitsI6__halfffffjLj2048ELj1ELj1ELj4ELj16ENS_18Kernel_traits_baseILj2048ES2_ffffjLj128EEEEELb0ELb0ELb0ELb0EEEvNS_9BwdParamsE,"",@"SHT_CUDA_INFO"
	.sectionflags	@""
	.align	4


	//----- nvinfo : EIATTR_CUDA_API_VERSION
	.align		4
        /*0000*/ 	.byte	0x04, 0x37
        /*0002*/ 	.short	(.L_4033 - .L_4032)
.L_4032:
        /*0004*/ 	.word	0x00000082


	//----- nvinfo : EIATTR_KPARAM_INFO
	.align		4
.L_4033:
        /*0008*/ 	.byte	0x04, 0x17
        /*000a*/ 	.short	(.L_4035 - .L_4034)
.L_4034:
        /*000c*/ 	.word	0x00000000
        /*0010*/ 	.short	0x0000
        /*0012*/ 	.short	0x0000
        /*0014*/ 	.byte	0x00, 0xf0, 0xa1, 0x04


	//----- nvinfo : EIATTR_SPARSE_MMA_MASK
	.align		4
.L_4035:
        /*0018*/ 	.byte	0x03, 0x50
        /*001a*/ 	.short	0x0000


	//----- nvinfo : EIATTR_MAXREG_COUNT
	.align		4
        /*001c*/ 	.byte	0x03, 0x1b
        /*001e*/ 	.short	0x00ff


	//----- nvinfo : EIATTR_NUM_BARRIERS
	.align		4
        /*0020*/ 	.byte	0x02, 0x4c
        /*0022*/ 	.byte	0x01
	.zero		1


	//----- nvinfo : EIATTR_MERCURY_ISA_VERSION
	.align		4
        /*0024*/ 	.byte	0x03, 0x5f
        /*0026*/ 	.short	0x0101


	//----- nvinfo : EIATTR_COOP_GROUP_MASK_REGIDS
	.align		4
        /*0028*/ 	.byte	0x04, 0x29
        /*002a*/ 	.short	(.L_4037 - .L_4036)


	//   ....[0]....
.L_4036:
        /*002c*/ 	.word	0xffffffff


	//   ....[1]....
        /*0030*/ 	.word	0xffffffff


	//   ....[2]....
        /*0034*/ 	.word	0xffffffff


	//   ....[3]....
        /*0038*/ 	.word	0xffffffff


	//   ....[4]....
        /*003c*/ 	.word	0xffffffff


	//   ....[5]....
        /*0040*/ 	.word	0xffffffff


	//   ....[6]....
        /*0044*/ 	.word	0xffffffff


	//   ....[7]....
        /*0048*/ 	.word	0xffffffff


	//   ....[8]....
        /*004c*/ 	.word	0xffffffff


	//   ....[9]....
        /*0050*/ 	.word	0xffffffff


	//----- nvinfo : EIATTR_COOP_GROUP_INSTR_OFFSETS
	.align		4
.L_4037:
        /*0054*/ 	.byte	0x04, 0x28
        /*0056*/ 	.short	(.L_4039 - .L_4038)


	//   ....[0]....
.L_4038:
        /*0058*/ 	.word	0x00001390


	//   ....[1]....
        /*005c*/ 	.word	0x000013b0


	//   ....[2]....
        /*0060*/ 	.word	0x000013f0


	//   ....[3]....
        /*0064*/ 	.word	0x00001400


	//   ....[4]....
        /*0068*/ 	.word	0x00001440


	//   ....[5]....
        /*006c*/ 	.word	0x00001450


	//   ....[6]....
        /*0070*/ 	.word	0x00001480


	//   ....[7]....
        /*0074*/ 	.word	0x00001490


	//   ....[8]....
        /*0078*/ 	.word	0x000014c0


	//   ....[9]....
        /*007c*/ 	.word	0x000014d0


	//----- nvinfo : EIATTR_VRC_CTA_INIT_COUNT
	.align		4
.L_4039:
        /*0080*/ 	.byte	0x02, 0x4a
	.zero		1
	.zero		1


	//----- nvinfo : EIATTR_EXIT_INSTR_OFFSETS
	.align		4
        /*0084*/ 	.byte	0x04, 0x1c
        /*0086*/ 	.short	(.L_4041 - .L_4040)


	//   ....[0]....
.L_4040:
        /*0088*/ 	.word	0x000030c0


	//   ....[1]....
        /*008c*/ 	.word	0x00003140


	//----- nvinfo : EIATTR_MAX_THREADS
	.align		4
.L_4041:
        /*0090*/ 	.byte	0x04, 0x05
        /*0092*/ 	.short	(.L_4043 - .L_4042)
.L_4042:
        /*0094*/ 	.word	0x00000080
        /*0098*/ 	.word	0x00000001
        /*009c*/ 	.word	0x00000001


	//----- nvinfo : EIATTR_CRS_STACK_SIZE
	.align		4
.L_4043:
        /*00a0*/ 	.byte	0x04, 0x1e
        /*00a2*/ 	.short	(.L_4045 - .L_4044)
.L_4044:
        /*00a4*/ 	.word	0x00000000


	//----- nvinfo : EIATTR_CBANK_PARAM_SIZE
	.align		4
.L_4045:
        /*00a8*/ 	.byte	0x03, 0x19
        /*00aa*/ 	.short	0x0128


	//----- nvinfo : EIATTR_PARAM_CBANK
	.align		4
        /*00ac*/ 	.byte	0x04, 0x0a
        /*00ae*/ 	.short	(.L_4047 - .L_4046)
	.align		4
.L_4046:
        /*00b0*/ 	.word	index@(.nv.constant0._ZN10layer_norm13ln_bwd_kernelINS_13Kernel_traitsI6__halfffffjLj2048ELj1ELj1ELj4ELj16ENS_18Kernel_traits_baseILj2048ES2_ffffjLj128EEEEELb0ELb0ELb0ELb0EEEvNS_9BwdParamsE)
        /*00b4*/ 	.short	0x0380
        /*00b6*/ 	.short	0x0128


	//----- nvinfo : EIATTR_SW_WAR
	.align		4
.L_4047:
        /*00b8*/ 	.byte	0x04, 0x36
        /*00ba*/ 	.short	(.L_4049 - .L_4048)
.L_4048:
        /*00bc*/ 	.word	0x00000008
.L_4049:


//--------------------- .nv.info._ZN10layer_norm13ln_bwd_kernelINS_13Kernel_traitsI6__halfffffjLj2048ELj1ELj1ELj4ELj16ENS_18Kernel_traits_baseILj2048ES2_ffffjLj128EEEEELb0ELb0ELb0ELb1EEEvNS_9BwdParamsE --------------------------
	.section	.nv.info._ZN10layer_norm13ln_bwd_kernelINS_13Kernel_traitsI6__halfffffjLj2048ELj1ELj1ELj4ELj16ENS_18Kernel_traits_baseILj2048ES2_ffffjLj128EEEEELb0ELb0ELb0ELb1EEEvNS_9BwdParamsE,"",@"SHT_CUDA_INFO"
	.sectionflags	@""
	.align	4


	//----- nvinfo : EIATTR_CUDA_API_VERSION
	.align		4
        /*0000*/ 	.byte	0x04, 0x37
        /*0002*/ 	.short	(.L_4051 - .L_4050)
.L_4050:
        /*0004*/ 	.word	0x00000082


	//----- nvinfo : EIATTR_KPARAM_INFO
	.align		4
.L_4051:
        /*0008*/ 	.byte	0x04, 0x17
        /*000a*/ 	.short	(.L_4053 - .L_4052)
.L_4052:
        /*000c*/ 	.word	0x00000000
        /*0010*/ 	.short	0x0000
        /*0012*/ 	.short	0x0000
        /*0014*/ 	.byte	0x00, 0xf0, 0xa1, 0x04


	//----- nvinfo : EIATTR_SPARSE_MMA_MASK
	.align		4
.L_4053:
        /*0018*/ 	.byte	0x03, 0x50
        /*001a*/ 	.short	0x0000


	//----- nvinfo : EIATTR_MAXREG_COUNT
	.align		4
        /*001c*/ 	.byte	0x03, 0x1b
        /*001e*/ 	.short	0x00ff


	//----- nvinfo : EIATTR_NUM_BARRIERS
	.align		4
        /*0020*/ 	.byte	0x02, 0x4c
        /*0022*/ 	.byte	0x01
	.zero		1


	//----- nvinfo : EIATTR_MERCURY_ISA_VERSION
	.align		4
        /*0024*/ 	.byte	0x03, 0x5f
        /*0026*/ 	.short	0x0101


	//----- nvinfo : EIATTR_COOP_GROUP_MASK_REGIDS
	.align		4
        /*0028*/ 	.byte	0x04, 0x29
        /*002a*/ 	.short	(.L_4055 - .L_4054)


	//   ....[0]....
.L_4054:
        /*002c*/ 	.word	0xffffffff


	//   ....[1]....
        /*0030*/ 	.word	0xffffffff


	//   ....[2]....
        /*0034*/ 	.word	0xffffffff


	//   ....[3]....
        /*0038*/ 	.word	0xffffffff


	//   ....[4]....
        /*003c*/ 	.word	0xffffffff


	//   ....[5]....
        /*0040*/ 	.word	0xffffffff


	//   ....[6]....
        /*0044*/ 	.word	0xffffffff


	//   ....[7]....
        /*0048*/ 	.word	0xffffffff


	//   ....[8]....
        /*004c*/ 	.word	0xffffffff


	//   ....[9]....
        /*0050*/ 	.word	0xffffffff


	//----- nvinfo : EIATTR_COOP_GROUP_INSTR_OFFSETS
	.align		4
.L_4055:
        /*0054*/ 	.byte	0x04, 0x28
        /*0056*/ 	.short	(.L_4057 - .L_4056)


	//   ....[0]....
.L_4056:
        /*0058*/ 	.word	0x00000d10


	//   ....[1]....
        /*005c*/ 	.word	0x00000dc0


	//   ....[2]....
        /*0060*/ 	.word	0x00000dd0


	//   ....[3]....
        /*0064*/ 	.word	0x00000e00


	//   ....[4]....
        /*0068*/ 	.word	0x00000e10


	//   ....[5]....
        /*006c*/ 	.word	0x00000e30


	//   ....[6]....
        /*0070*/ 	.word	0x00000e60


	//   ....[7]....
        /*0074*/ 	.word	0x00000e90


	//   ....[8]....
        /*0078*/ 	.word	0x00000ec0


	//   ....[9]....
        /*007c*/ 	.word	0x00000ed0


	//----- nvinfo : EIATTR_VRC_CTA_INIT_COUNT
	.align		4
.L_4057:
        /*0080*/ 	.byte	0x02, 0x4a
	.zero		1
	.zero		1


	//----- nvinfo : EIATTR_EXIT_INSTR_OFFSETS
	.align		4
        /*0084*/ 	.byte	0x04, 0x1c
        /*0086*/ 	.short	(.L_4059 - .L_4058)


	//   ....[0]....
.L_4058:
        /*0088*/ 	.word	0x000029f0


	//----- nvinfo : EIATTR_MAX_THREADS
	.align		4
.L_4059:
        /*008c*/ 	.byte	0x04, 0x05
        /*008e*/ 	.short	(.L_4061 - .L_4060)
.L_4060:
        /*0090*/ 	.word	0x00000080
        /*0094*/ 	.word	0x00000001
        /*0098*/ 	.word	0x00000001


	//----- nvinfo : EIATTR_CRS_STACK_SIZE
	.align		4
.L_4061:
        /*009c*/ 	.byte	0x04, 0x1e
        /*009e*/ 	.short	(.L_4063 - .L_4062)
.L_4062:
        /*00a0*/ 	.word	0x00000000


	//----- nvinfo : EIATTR_CBANK_PARAM_SIZE
	.align		4
.L_4063:
        /*00a4*/ 	.byte	0x03, 0x19
        /*00a6*/ 	.short	0x0128


	//----- nvinfo : EIATTR_PARAM_CBANK
	.align		4
        /*00a8*/ 	.byte	0x04, 0x0a
        /*00aa*/ 	.short	(.L_4065 - .L_4064)
	.align		4
.L_4064:
        /*00ac*/ 	.word	index@(.nv.constant0._ZN10layer_norm13ln_bwd_kernelINS_13Kernel_traitsI6__halfffffjLj2048ELj1ELj1ELj4ELj16ENS_18Kernel_traits_baseILj2048ES2_ffffjLj128EEEEELb0ELb0ELb0ELb1EEEvNS_9BwdParamsE)
        /*00b0*/ 	.short	0x0380
        /*00b2*/ 	.short	0x0128


	//----- nvinfo : EIATTR_SW_WAR
	.align		4
.L_4065:
        /*00b4*/ 	.byte	0x04, 0x36
        /*00b6*/ 	.short	(.L_4067 - .L_4066)
.L_4066:
        /*00b8*/ 	.word	0x00000008
.L_4067:


//--------------------- .nv.info._ZN10layer_norm13ln_bwd_kernelINS_13Kernel_traitsI6__halfffffjLj2048ELj1ELj1ELj4ELj16ENS_18Kernel_traits_baseILj2048ES2_ffffjLj128EEEEELb0ELb0ELb1ELb0EEEvNS_9BwdParamsE --------------------------
	.section	.nv.info._ZN10layer_norm13ln_bwd_kernelINS_13Kernel_traitsI6__halfffffjLj2048ELj1ELj1ELj4ELj16ENS_18Kernel_traits_baseILj2048ES2_ffffjLj128EEEEELb0ELb0ELb1ELb0EEEvNS_9BwdParamsE,"",@"SHT_CUDA_INFO"
	.sectionflags	@""
	.align	4


	//----- nvinfo : EIATTR_CUDA_API_VERSION
	.align		4
        /*0000*/ 	.byte	0x04, 0x37
        /*0002*/ 	.short	(.L_4069 - .L_4068)
.L_4068:
        /*0004*/ 	.word	0x00000082


	//----- nvinfo : EIATTR_KPARAM_INFO
	.align		4
.L_4069:
        /*0008*/ 	.byte	0x04, 0x17
        /*000a*/ 	.short	(.L_4071 - .L_4070)
.L_4070:
        /*000c*/ 	.word	0x00000000
        /*0010*/ 	.short	0x0000
        /*0012*/ 	.short	0x0000
        /*0014*/ 	.byte	0x00, 0xf0, 0xa1, 0x04


	//----- nvinfo : EIATTR_SPARSE_MMA_MASK
	.align		4
.L_4071:
        /*0018*/ 	.byte	0x03, 0x50
        /*001a*/ 	.short	0x0000


	//----- nvinfo : EIATTR_MAXREG_COUNT
	.align		4
        /*001c*/ 	.byte	0x03, 0x1b
        /*001e*/ 	.short	0x00ff


	//----- nvinfo : EIATTR_NUM_BARRIERS
	.align		4
        /*0020*/ 	.byte	0x02, 0x4c
        /*0022*/ 	.byte	0x01
	.zero		1


	//----- nvinfo : EIATTR_MERCURY_ISA_VERSION
	.align		4
        /*0024*/ 	.byte	0x03, 0x5f
        /*0026*/ 	.short	0x0101


	//----- nvinfo : EIATTR_COOP_GROUP_MASK_REGIDS
	.align		4
        /*0028*/ 	.byte	0x04, 0x29
        /*002a*/ 	.short	(.L_4073 - .L_4072)


	//   ....[0]....
.L_4072:
        /*002c*/ 	.word	0xffffffff


	//   ....[1]....
        /*0030*/ 	.word	0xffffffff


	//   ....[2]....
        /*0034*/ 	.word	0xffffffff


	//   ....[3]....
        /*0038*/ 	.word	0xffffffff


	//   ....[4]....
        /*003c*/ 	.word	0xffffffff


	//   ....[5]....
        /*0040*/ 	.word	0xffffffff


	//   ....[6]....
        /*0044*/ 	.word	0xffffffff


	//   ....[7]....
        /*0048*/ 	.word	0xffffffff


	//   ....[8]....
        /*004c*/ 	.word	0xffffffff


	//   ....[9]....
        /*0050*/ 	.word	0xffffffff


	//----- nvinfo : EIATTR_COOP_GROUP_INSTR_OFFSETS
	.align		4
.L_4073:
        /*0054*/ 	.byte	0x04, 0x28
        /*0056*/ 	.short	(.L_4075 - .L_4074)


	//   ....[0]....
.L_4074:
        /*0058*/ 	.word	0x00001680


	//   ....[1]....
        /*005c*/ 	.word	0x000016a0


	//   ....[2]....
        /*0060*/ 	.word	0x000016e0


	//   ....[3]....
        /*0064*/ 	.word	0x000016f0


	//   ....[4]....
        /*0068*/ 	.word	0x00001730


	//   ....[5]....
        /*006c*/ 	.word	0x00001740


	//   ....[6]....
        /*0070*/ 	.word	0x00001770


	//   ....[7]....
        /*0074*/ 	.word	0x00001780


	//   ....[8]....
        /*0078*/ 	.word	0x000017b0


	//   ....[9]....
        /*007c*/ 	.word	0x000017c0


	//----- nvinfo : EIATTR_VRC_CTA_INIT_COUNT
	.align		4
.L_4075:
        /*0080*/ 	.byte	0x02, 0x4a
	.zero		1
	.zero		1


	//----- nvinfo : EIATTR_EXIT_INSTR_OFFSETS
	.align		4
        /*0084*/ 	.byte	0x04, 0x1c
        /*0086*/ 	.short	(.L_4077 - .L_4076)


	//   ....[0]....
.L_4076:
        /*0088*/ 	.word	0x000043f0


	//   ....[1]....
        /*008c*/ 	.word	0x00004470


	//----- nvinfo : EIATTR_MAX_THREADS
	.align		4
.L_4077:
        /*0090*/ 	.byte	0x04, 0x05
        /*0092*/ 	.short	(.L_4079 - .L_4078)
.L_4078:
        /*0094*/ 	.word	0x00000080
        /*0098*/ 	.word	0x00000001
        /*009c*/ 	.word	0x00000001


	//----- nvinfo : EIATTR_CRS_STACK_SIZE
	.align		4
.L_4079:
        /*00a0*/ 	.byte	0x04, 0x1e
        /*00a2*/ 	.short	(.L_4081 - .L_4080)
.L_4080:
        /*00a4*/ 	.word	0x00000000


	//----- nvinfo : EIATTR_CBANK_PARAM_SIZE
	.align		4
.L_4081:
        /*00a8*/ 	.byte	0x03, 0x19
        /*00aa*/ 	.short	0x0128


	//----- nvinfo : EIATTR_PARAM_CBANK
	.align		4
        /*00ac*/ 	.byte	0x04, 0x0a
        /*00ae*/ 	.short	(.L_4083 - .L_4082)
	.align		4
.L_4082:
        /*00b0*/ 	.word	index@(.nv.constant0._ZN10layer_norm13ln_bwd_kernelINS_13Kernel_traitsI6__halfffffjLj2048ELj1ELj1ELj4ELj16ENS_18Kernel_traits_baseILj2048ES2_ffffjLj128EEEEELb0ELb0ELb1ELb0EEEvNS_9BwdParamsE)
        /*00b4*/ 	.short	0x0380
        /*00b6*/ 	.short	0x0128


	//----- nvinfo : EIATTR_SW_WAR
	.align		4
.L_4083:
        /*00b8*/ 	.byte	0x04, 0x36
        /*00ba*/ 	.short	(.L_4085 - .L_4084)
.L_4084:
        /*00bc*/ 	.word	0x00000008
.L_4085:


//--------------------- .nv.info._ZN10layer_norm13ln_bwd_kernelINS_13Kernel_traitsI6__halfffffjLj2048ELj1ELj1ELj4ELj16ENS_18Kernel_traits_baseILj2048ES2_ffffjLj128EEEEELb0ELb0ELb1ELb1EEEvNS_9BwdParamsE --------------------------
	.section	.nv.info._ZN10layer_norm13ln_bwd_kernelINS_13Kernel_traitsI6__halfffffjLj2048ELj1ELj1ELj4ELj16ENS_18Kernel_traits_baseILj2048ES2_ffffjLj128EEEEELb0ELb0ELb1ELb1EEEvNS_9BwdParamsE,"",@"SHT_CUDA_INFO"
	.sectionflags	@""
	.align	4


	//----- nvinfo : EIATTR_CUDA_API_VERSION
	.align		4
        /*0000*/ 	.byte	0x04, 0x37
        /*0002*/ 	.short	(.L_4087 - .L_4086)
.L_4086:
        /*0004*/ 	.word	0x00000082


	//----- nvinfo : EIATTR_KPARAM_INFO
	.align		4
.L_4087:
        /*0008*/ 	.byte	0x04, 0x17
        /*000a*/ 	.short	(.L_4089 - .L_4088)
.L_4088:
        /*000c*/ 	.word	0x00000000
        /*0010*/ 	.short	0x0000
        /*0012*/ 	.short	0x0000
        /*0014*/ 	.byte	0x00, 0xf0, 0xa1, 0x04


	//----- nvinfo : EIATTR_SPARSE_MMA_MASK
	.align		4
.L_4089:
        /*0018*/ 	.byte	0x03, 0x50
        /*001a*/ 	.short	0x0000


	//----- nvinfo : EIATTR_MAXREG_COUNT
	.align		4
        /*001c*/ 	.byte	0x03, 0x1b
        /*001e*/ 	.short	0x00ff


	//----- nvinfo : EIATTR_NUM_BARRIERS
	.align		4
        /*0020*/ 	.byte	0x02, 0x4c
        /*0022*/ 	.byte	0x01
	.zero		1


	//----- nvinfo : EIATTR_MERCURY_ISA_VERSION
	.align		4
        /*0024*/ 	.byte	0x03, 0x5f
        /*0026*/ 	.short	0x0101


	//----- nvinfo : EIATTR_COOP_GROUP_MASK_REGIDS
	.align		4
        /*0028*/ 	.byte	0x04, 0x29
        /*002a*/ 	.short	(.L_4091 - .L_4090)


	//   ....[0]....
.L_4090:
        /*002c*/ 	.word	0xffffffff


	//   ....[1]....
        /*0030*/ 	.word	0xffffffff


	//   ....[2]....
        /*0034*/ 	.word	0xffffffff


	//   ....[3]....
        /*0038*/ 	.word	0xffffffff


	//   ....[4]....
        /*003c*/ 	.word	0xffffffff


	//   ....[5]....
        /*0040*/ 	.word	0xffffffff


	//   ....[6]....
        /*0044*/ 	.word	0xffffffff


	//   ....[7]....
        /*0048*/ 	.word	0xffffffff


	//   ....[8]....
        /*004c*/ 	.word	0xffffffff


	//   ....[9]....
        /*0050*/ 	.word	0xffffffff


	//----- nvinfo : EIATTR_COOP_GROUP_INSTR_OFFSETS
	.align		4
.L_4091:
        /*0054*/ 	.byte	0x04, 0x28
        /*0056*/ 	.short	(.L_4093 - .L_4092)


	//   ....[0]....
.L_4092:
        /*0058*/ 	.word	0x000010d0


	//   ....[1]....
        /*005c*/ 	.word	0x000010f0


	//   ....[2]....
        /*0060*/ 	.word	0x00001130


	//   ....[3]....
        /*0064*/ 	.word	0x00001140


	//   ....[4]....
        /*0068*/ 	.word	0x00001180


	//   ....[5]....
        /*006c*/ 	.word	0x00001190


	//   ....[6]....
        /*0070*/ 	.word	0x000011c0


	//   ....[7]....
        /*0074*/ 	.word	0x000011d0


	//   ....[8]....
        /*0078*/ 	.word	0x00001200


	//   ....[9]....
        /*007c*/ 	.word	0x00001210


	//----- nvinfo : EIATTR_VRC_CTA_INIT_COUNT
	.align		4
.L_4093:
        /*0080*/ 	.byte	0x02, 0x4a
	.zero		1
	.zero		1


	//----- nvinfo : EIATTR_EXIT_INSTR_OFFSETS
	.align		4
        /*0084*/ 	.byte	0x04, 0x1c
        /*0086*/ 	.short	(.L_4095 - .L_4094)


	//   ....[0]....
.L_4094:
        /*0088*/ 	.word	0x000032b0


	//----- nvinfo : EIATTR_MAX_THREADS
	.align		4
.L_4095:
        /*008c*/ 	.byte	0x04, 0x05
        /*008e*/ 	.short	(.L_4097 - .L_4096)
.L_4096:
        /*0090*/ 	.word	0x00000080
        /*0094*/ 	.word	0x00000001
        /*0098*/ 	.word	0x00000001


	//----- nvinfo : EIATTR_CRS_STACK_SIZE
	.align		4
.L_4097:
        /*009c*/ 	.byte	0x04, 0x1e
        /*009e*/ 	.short	(.L_4099 - .L_4098)
.L_4098:
        /*00a0*/ 	.word	0x00000000


	//----- nvinfo : EIATTR_CBANK_PARAM_SIZE
	.align		4
.L_4099:
        /*00a4*/ 	.byte	0x03, 0x19
        /*00a6*/ 	.short	0x0128


	//----- nvinfo : EIATTR_PARAM_CBANK
	.align		4
        /*00a8*/ 	.byte	0x04, 0x0a
        /*00aa*/ 	.short	(.L_4101 - .L_4100)
	.align		4
.L_4100:
        /*00ac*/ 	.word	index@(.nv.constant0._ZN10layer_norm13ln_bwd_kernelINS_13Kernel_traitsI6__halfffffjLj2048ELj1ELj1ELj4ELj16ENS_18Kernel_traits_baseILj2048ES2_ffffjLj128EEEEELb0ELb0ELb1ELb1EEEvNS_9BwdParamsE)
        /*00b0*/ 	.short	0x0380
        /*00b2*/ 	.short	0x0128


	//----- nvinfo : EIATTR_SW_WAR
	.align		4
.L_4101:
        /*00b4*/ 	.byte	0x04, 0x36
        /*00b6*/ 	.short	(.L_4103 - .L_4102)
.L_4102:
        /*00b8*/ 	.word	0x00000008
.L_4103:


//--------------------- .nv.info._ZN10layer_norm13ln_bwd_kernelINS_13Kernel_traitsI6__halfffffjLj2048ELj1ELj1ELj4ELj16ENS_18Kernel_traits_baseILj2048ES2_ffffjLj128EEEEELb0ELb1ELb0ELb0EEEvNS_9BwdParamsE --------------------------
	.section	.nv.info._ZN10layer_norm13ln_bwd_kernelINS_13Kernel_traitsI6__halfffffjLj2048ELj1ELj1ELj4ELj16ENS_18Kernel_traits_baseILj2048ES2_ffffjLj128EEEEELb0ELb1ELb0ELb0EEEvNS_9BwdParamsE,"",@"SHT_CUDA_INFO"
	.sectionflags	@""
	.align	4


	//----- nvinfo : EIATTR_CUDA_API_VERSION
	.align		4
        /*0000*/ 	.byte	0x04, 0x37
        /*0002*/ 	.short	(.L_4105 - .L_4104)
.L_4104:
        /*0004*/ 	.word	0x00000082


	//----- nvinfo : EIATTR_KPARAM_INFO
	.align		4
.L_4105:
        /*0008*/ 	.byte	0x04, 0x17
        /*000a*/ 	.short	(.L_4107 - .L_4106)
.L_4106:
        /*000c*/ 	.word	0x00000000
        /*0010*/ 	.short	0x0000
        /*0012*/ 	.short	0x0000
        /*0014*/ 	.byte	0x00, 0xf0, 0xa1, 0x04


	//----- nvinfo : EIATTR_SPARSE_MMA_MASK
	.align		4
.L_4107:
        /*0018*/ 	.byte	0x03, 0x50
        /*001a*/ 	.short	0x0000


	//----- nvinfo : EIATTR_MAXREG_COUNT
	.align		4
        /*001c*/ 	.byte	0x03, 0x1b
        /*001e*/ 	.short	0x00ff


	//----- nvinfo : EIATTR_NUM_BARRIERS
	.align		4
        /*0020*/ 	.byte	0x02, 0x4c
        /*0022*/ 	.byte	0x01
	.zero		1


	//----- nvinfo : EIATTR_MERCURY_ISA_VERSION
	.align		4
        /*0024*/ 	.byte	0x03, 0x5f
        /*0026*/ 	.short	0x0101


	//----- nvinfo : EIATTR_COOP_GROUP_MASK_REGIDS
	.align		4
        /*0028*/ 	.byte	0x04, 0x29
        /*002a*/ 	.short	(.L_4109 - .L_4108)


	//   ....[0]....
.L_4108:
        /*002c*/ 	.word	0xffffffff


	//   ....[1]....
        /*0030*/ 	.word	0xffffffff


	//   ....[2]....
        /*0034*/ 	.word	0xffffffff


	//   ....[3]....
        /*0038*/ 	.word	0xffffffff


	//   ....[4]....
        /*003c*/ 	.word	0xffffffff


	//   ....[5]....
        /*0040*/ 	.word	0xffffffff


	//   ....[6]....
        /*0044*/ 	.word	0xffffffff


	//   ....[7]....
        /*0048*/ 	.word	0xffffffff


	//   ....[8]....
        /*004c*/ 	.word	0xffffffff


	//   ....[9]....
        /*0050*/ 	.word	0xffffffff


	//----- nvinfo : EIATTR_COOP_GROUP_INSTR_OFFSETS
	.align		4
.L_4109:
        /*0054*/ 	.byte	0x04, 0x28
        /*0056*/ 	.short	(.L_4111 - .L_4110)


	//   ....[0]....
.L_4110:
        /*0058*/ 	.word	0x00001630


	//   ....[1]....
        /*005c*/ 	.word	0x00001660


	//   ....[2]....
        /*0060*/ 	.word	0x00001690


	//   ....[3]....
        /*0064*/ 	.word	0x000016a0


	//   ....[4]....
        /*0068*/ 	.word	0x000016d0


	//   ....[5]....
        /*006c*/ 	.word	0x000016e0


	//   ....[6]....
        /*0070*/ 	.word	0x00001710


	//   ....[7]....
        /*0074*/ 	.word	0x00001720


	//   ....[8]....
        /*0078*/ 	.word	0x00001750


	//   ....[9]....
        /*007c*/ 	.word	0x00001760


	//----- nvinfo : EIATTR_VRC_CTA_INIT_COUNT
	.align		4
.L_4111:
        /*0080*/ 	.byte	0x02, 0x4a
	.zero		1
	.zero		1


	//----- nvinfo : EIATTR_EXIT_INSTR_OFFSETS
	.align		4
        /*0084*/ 	.byte	0x04, 0x1c
        /*0086*/ 	.short	(.L_4113 - .L_4112)


	//   ....[0]....
.L_4112:
        /*0088*/ 	.word	0x00004250


	//   ....[1]....
        /*008c*/ 	.word	0x000042f0


	//----- nvinfo : EIATTR_MAX_THREADS
	.align		4
.L_4113:
        /*0090*/ 	.byte	0x04, 0x05
        /*0092*/ 	.short	(.L_4115 - .L_4114)
.L_4114:
        /*0094*/ 	.word	0x00000080
        /*0098*/ 	.word	0x00000001
        /*009c*/ 	.word	0x00000001


	//----- nvinfo : EIATTR_CRS_STACK_SIZE
	.align		4
.L_4115:
        /*00a0*/ 	.byte	0x04, 0x1e
        /*00a2*/ 	.short	(.L_4117 - .L_4116)
.L_4116:
        /*00a4*/ 	.word	0x00000000


	//----- nvinfo : EIATTR_CBANK_PARAM_SIZE
	.align		4
.L_4117:
        /*00a8*/ 	.byte	0x03, 0x19
        /*00aa*/ 	.short	0x0128


	//----- nvinfo : EIATTR_PARAM_CBANK
	.align		4
        /*00ac*/ 	.byte	0x04, 0x0a
        /*00ae*/ 	.short	(.L_4119 - .L_4118)
	.align		4
.L_4118:
        /*00b0*/ 	.word	index@(.nv.constant0._ZN10layer_norm13ln_bwd_kernelINS_13Kernel_traitsI6__halfffffjLj2048ELj1ELj1ELj4ELj16ENS_18Kernel_traits_baseILj2048ES2_ffffjLj128EEEEELb0ELb1ELb0ELb0EEEvNS_9BwdParamsE)
        /*00b4*/ 	.short	0x0380
        /*00b6*/ 	.short	0x0128


	//----- nvinfo : EIATTR_SW_WAR
	.align		4
.L_4119:
        /*00b8*/ 	.byte	0x04, 0x36
        /*00ba*/ 	.short	(.L_4121 - .L_4120)
.L_4120:
        /*00bc*/ 	.word	0x00000008
.L_4121:


//--------------------- .nv.info._ZN10layer_norm13ln_bwd_kernelINS_13Kernel_traitsI6__halfffffjLj2048ELj1ELj1ELj4ELj16ENS_18Kernel_traits_baseILj2048ES2_ffffjLj128EEEEELb0ELb1ELb0ELb1EEEvNS_9BwdParamsE --------------------------
	.section	.nv.info._ZN10layer_norm13ln_bwd_kernelINS_13Kernel_traitsI6__halfffffjLj2048ELj1ELj1ELj4ELj16ENS_18Kernel_traits_baseILj2048ES2_ffffjLj128EEEEELb0ELb1ELb0ELb1EEEvNS_9BwdParamsE,"",@"SHT_CUDA_INFO"
	.sectionflags	@""
	.align	4


	//----- nvinfo : EIATTR_CUDA_API_VERSION
	.align		4
        /*0000*/ 	.byte	0x04, 0x37
        /*0002*/ 	.short	(.L_4123 - .L_4122)
.L_4122:
        /*0004*/ 	.word	0x00000082


	//----- nvinfo : EIATTR_KPARAM_INFO
	.align		4
.L_4123:
        /*0008*/ 	.byte	0x04, 0x17
        /*000a*/ 	.short	(.L_4125 - .L_4124)
.L_4124:
        /*000c*/ 	.word	0x00000000
        /*0010*/ 	.short	0x0000
        /*0012*/ 	.short	0x0000
        /*0014*/ 	.byte	0x00, 0xf0, 0xa1, 0x04


	//----- nvinfo : EIATTR_SPARSE_MMA_MASK
	.align		4
.L_4125:
        /*0018*/ 	.byte	0x03, 0x50
        /*001a*/ 	.short	0x0000


	//----- nvinfo : EIATTR_MAXREG_COUNT
	.align		4
        /*001c*/ 	.byte	0x03, 0x1b
        /*001e*/ 	.short	0x00ff


	//----- nvinfo : EIATTR_NUM_BARRIERS
	.align		4
        /*0020*/ 	.byte	0x02, 0x4c
        /*0022*/ 	.byte	0x01
	.zero		1


	//----- nvinfo : EIATTR_MERCURY_ISA_VERSION
	.align		4
        /*0024*/ 	.byte	0x03, 0x5f
        /*0026*/ 	.short	0x0101


	//----- nvinfo : EIATTR_COOP_GROUP_MASK_REGIDS
	.align		4
        /*0028*/ 	.byte	0x04, 0x29
        /*002a*/ 	.short	(.L_4127 - .L_4126)


	//   ....[0]....
.L_4126:
        /*002c*/ 	.word	0xffffffff


	//   ....[1]....
        /*0030*/ 	.word	0xffffffff


	//   ....[2]....
        /*0034*/ 	.word	0xffffffff


	//   ....[3]....
        /*0038*/ 	.word	0xffffffff


	//   ....[4]....
        /*003c*/ 	.word	0xffffffff


	//   ....[5]....
        /*0040*/ 	.word	0xffffffff


	//   ....[6]....
        /*0044*/ 	.word	0xffffffff


	//   ....[7]....
        /*0048*/ 	.word	0xffffffff


	//   ....[8]....
        /*004c*/ 	.word	0xffffffff


	//   ....[9]....
        /*0050*/ 	.word	0xffffffff


	//----- nvinfo : EIATTR_COOP_GROUP_INSTR_OFFSETS
	.align		4
.L_4127:
        /*0054*/ 	.byte	0x04, 0x28
        /*0056*/ 	.short	(.L_4129 - .L_4128)


	//   ....[0]....
.L_4128:
        /*0058*/ 	.word	0x00000f50


	//   ....[1]....
        /*005c*/ 	.word	0x00000f60


	//   ....[2]....
        /*0060*/ 	.word	0x00000f90


	//   ....[3]....
        /*0064*/ 	.word	0x00000fa0


	//   ....[4]....
        /*0068*/ 	.word	0x00000fd0


	//   ....[5]....
        /*006c*/ 	.word	0x00000fe0


	//   ....[6]....
        /*0070*/ 	.word	0x00001010


	//   ....[7]....
        /*0074*/ 	.word	0x00001020


	//   ....[8]....
        /*0078*/ 	.word	0x00001060


	//   ....[9]....
        /*007c*/ 	.word	0x00001070


	//----- nvinfo : EIATTR_VRC_CTA_INIT_COUNT
	.align		4
.L_4129:
        /*0080*/ 	.byte	0x02, 0x4a
	.zero		1
	.zero		1


	//----- nvinfo : EIATTR_EXIT_INSTR_OFFSETS
	.align		4
        /*0084*/ 	.byte	0x04, 0x1c
        /*0086*/ 	.short	(.L_4131 - .L_4130)


	//   ....[0]....
.L_4130:
        /*0088*/ 	.word	0x00003bb0


	//----- nvinfo : EIATTR_MAX_THREADS
	.align		4
.L_4131:
        /*008c*/ 	.byte	0x04, 0x05
        /*008e*/ 	.short	(.L_4133 - .L_4132)
.L_4132:
        /*0090*/ 	.word	0x00000080
        /*0094*/ 	.word	0x00000001
        /*0098*/ 	.word	0x00000001


	//----- nvinfo : EIATTR_CRS_STACK_SIZE
	.align		4
.L_4133:
        /*009c*/ 	.byte	0x04, 0x1e
        /*009e*/ 	.short	(.L_4135 - .L_4134)
.L_4134:
        /*00a0*/ 	.word	0x00000000


	//----- nvinfo : EIATTR_CBANK_PARAM_SIZE
	.align		4
.L_4135:
        /*00a4*/ 	.byte	0x03, 0x19
        /*00a6*/ 	.short	0x0128


	//----- nvinfo : EIATTR_PARAM_CBANK
	.align		4
        /*00a8*/ 	.byte	0x04, 0x0a
        /*00aa*/ 	.short	(.L_4137 - .L_4136)
	.align		4
.L_4136:
        /*00ac*/ 	.word	index@(.nv.constant0._ZN10layer_norm13ln_bwd_kernelINS_13Kernel_traitsI6__halfffffjLj2048ELj1ELj1ELj4ELj16ENS_18Kernel_traits_baseILj2048ES2_ffffjLj128EEEEELb0ELb1ELb0ELb1EEEvNS_9BwdParamsE)
        /*00b0*/ 	.short	0x0380
        /*00b2*/ 	.short	0x0128


	//----- nvinfo : EIATTR_SW_WAR
	.align		4
.L_4137:
        /*00b4*/ 	.byte	0x04, 0x36
        /*00b6*/ 	.short	(.L_4139 - .L_4138)
.L_4138:
        /*00b8*/ 	.word	0x00000008
.L_4139:


//--------------------- .nv.info._ZN10layer_norm13ln_bwd_kernelINS_13Kernel_traitsI6__halfffffjLj2048ELj1ELj1ELj4ELj16ENS_18Kernel_traits_baseILj2048ES2_ffffjLj128EEEEELb0ELb1ELb1ELb0EEEvNS_9BwdParamsE --------------------------
	.section	.nv.info._ZN10layer_norm13ln_bwd_kernelINS_13Kernel_traitsI6__halfffffjLj2048ELj1ELj1ELj4ELj16ENS_18Kernel_traits_baseILj2048ES2_ffffjLj128EEEEELb0ELb1ELb1ELb0EEEvNS_9BwdParamsE,"",@"SHT_CUDA_INFO"
	.sectionflags	@""
	.align	4


	//----- nvinfo : EIATTR_CUDA_API_VERSION
	.align		4
        /*0000*/ 	.byte	0x04, 0x37
        /*0002*/ 	.short	(.L_4141 - .L_4140)
.L_4140:
        /*0004*/ 	.word	0x00000082


	//----- nvinfo : EIATTR_KPARAM_INFO
	.align		4
.L_4141:
        /*0008*/ 	.byte	0x04, 0x17
        /*000a*/ 	.short	(.L_4143 - .L_4142)
.L_4142:
        /*000c*/ 	.word	0x00000000
        /*0010*/ 	.short	0x0000
        /*0012*/ 	.short	0x0000
        /*0014*/ 	.byte	0x00, 0xf0, 0xa1, 0x04


	//----- nvinfo : EIATTR_SPARSE_MMA_MASK
	.align		4
.L_4143:
        /*0018*/ 	.byte	0x03, 0x50
        /*001a*/ 	.short	0x0000


	//----- nvinfo : EIATTR_MAXREG_COUNT
	.align		4
        /*001c*/ 	.byte	0x03, 0x1b
        /*001e*/ 	.short	0x00ff


	//----- nvinfo : EIATTR_NUM_BARRIERS
	.align		4
        /*0020*/ 	.byte	0x02, 0x4c
        /*0022*/ 	.byte	0x01
	.zero		1


	//----- nvinfo : EIATTR_MERCURY_ISA_VERSION
	.align		4
        /*0024*/ 	.byte	0x03, 0x5f
        /*0026*/ 	.short	0x0101


	//----- nvinfo : EIATTR_COOP_GROUP_MASK_REGIDS
	.align		4
        /*0028*/ 	.byte	0x04, 0x29
        /*002a*/ 	.short	(.L_4145 - .L_4144)


	//   ....[0]....
.L_4144:
        /*002c*/ 	.word	0xffffffff


	//   ....[1]....
        /*0030*/ 	.word	0xffffffff


	//   ....[2]....
        /*0034*/ 	.word	0xffffffff


	//   ....[3]....
        /*0038*/ 	.word	0xffffffff


	//   ....[4]....
        /*003c*/ 	.word	0xffffffff


	//   ....[5]....
        /*0040*/ 	.word	0xffffffff


	//   ....[6]....
        /*0044*/ 	.word	0xffffffff


	//   ....[7]....
        /*0048*/ 	.word	0xffffffff


	//   ....[8]....
        /*004c*/ 	.word	0xffffffff


	//   ....[9]....
        /*0050*/ 	.word	0xffffffff


	//----- nvinfo : EIATTR_COOP_GROUP_INSTR_OFFSETS
	.align		4
.L_4145:
        /*0054*/ 	.byte	0x04, 0x28
        /*0056*/ 	.short	(.L_4147 - .L_4146)


	//   ....[0]....
.L_4146:
        /*0058*/ 	.word	0x000018e0


	//   ....[1]....
        /*005c*/ 	.word	0x00001900


	//   ....[2]....
        /*0060*/ 	.word	0x00001930


	//   ....[3]....
        /*0064*/ 	.word	0x00001940


	//   ....[4]....
        /*0068*/ 	.word	0x00001970


	//   ....[5]....
        /*006c*/ 	.word	0x00001980


	//   ....[6]....
        /*0070*/ 	.word	0x000019b0


	//   ....[7]....
        /*0074*/ 	.word	0x000019c0


	//   ....[8]....
        /*0078*/ 	.word	0x00001a00


	//   ....[9]....
        /*007c*/ 	.word	0x00001a10


	//----- nvinfo : EIATTR_VRC_CTA_INIT_COUNT
	.align		4
.L_4147:
        /*0080*/ 	.byte	0x02, 0x4a
	.zero		1
	.zero		1


	//----- nvinfo : EIATTR_EXIT_INSTR_OFFSETS
	.align		4
        /*0084*/ 	.byte	0x04, 0x1c
        /*0086*/ 	.short	(.L_4149 - .L_4148)


	//   ....[0]....
.L_4148:
        /*0088*/ 	.word	0x00004d00


	//   ....[1]....
        /*008c*/ 	.word	0x00004da0


	//----- nvinfo : EIATTR_MAX_THREADS
	.align		4
.L_4149:
        /*0090*/ 	.byte	0x04, 0x05
        /*0092*/ 	.short	(.L_4151 - .L_4150)
.L_4150:
        /*0094*/ 	.word	0x00000080
        /*0098*/ 	.word	0x00000001
        /*009c*/ 	.word	0x00000001


	//----- nvinfo : EIATTR_CRS_STACK_SIZE
	.align		4
.L_4151:
        /*00a0*/ 	.byte	0x04, 0x1e
        /*00a2*/ 	.short	(.L_4153 - .L_4152)
.L_4152:
        /*00a4*/ 	.word	0x00000000


	//----- nvinfo : EIATTR_CBANK_PARAM_SIZE
	.align		4
.L_4153:
        /*00a8*/ 	.byte	0x03, 0x19
        /*00aa*/ 	.short	0x0128


	//----- nvinfo : EIATTR_PARAM_CBANK
	.align		4
        /*00ac*/ 	.byte	0x04, 0x0a
        /*00ae*/ 	.short	(.L_4155 - .L_4154)
	.align		4
.L_4154:
        /*00b0*/ 	.word	index@(.nv.constant0._ZN10layer_norm13ln_bwd_kernelINS_13Kernel_traitsI6__halfffffjLj2048ELj1ELj1ELj4ELj16ENS_18Kernel_traits_baseILj2048ES2_ffffjLj128EEEEELb0ELb1ELb1ELb0EEEvNS_9BwdParamsE)
        /*00b4*/ 	.short	0x0380
        /*00b6*/ 	.short	0x0128


	//----- nvinfo : EIATTR_SW_WAR
	.align		4
.L_4155:
        /*00b8*/ 	.byte	0x04, 0x36
        /*00ba*/ 	.short	(.L_4157 - .L_4156)
.L_4156:
        /*00bc*/ 	.word	0x00000008
.L_4157:


//--------------------- .nv.info._ZN10layer_norm13ln_bwd_kernelINS_13Kernel_traitsI6__halfffffjLj2048ELj1ELj1ELj4ELj16ENS_18Kernel_traits_baseILj2048ES2_ffffjLj128EEEEELb0ELb1ELb1ELb1EEEvNS_9BwdParamsE --------------------------
	.section	.nv.info._ZN10layer_norm13ln_bwd_kernelINS_13Kernel_traitsI6__halfffffjLj2048ELj1ELj1ELj4ELj16ENS_18Kernel_traits_baseILj2048ES2_ffffjLj128EEEEELb0ELb1ELb1ELb1EEEvNS_9BwdParamsE,"",@"SHT_CUDA_INFO"
	.sectionflags	@""
	.align	4


	//----- nvinfo : EIATTR_CUDA_API_VERSION
	.align		4
        /*0000*/ 	.byte	0x04, 0x37
        /*0002*/ 	.short	(.L_4159 - .L_4158)
.L_4158:
        /*0004*/ 	.word	0x00000082


	//----- nvinfo : EIATTR_KPARAM_INFO
	.align		4
.L_4159:
        /*0008*/ 	.byte	0x04, 0x17
        /*000a*/ 	.short	(.L_4161 - .L_4160)
.L_4160:
        /*000c*/ 	.word	0x00000000
        /*0010*/ 	.short	0x0000
        /*0012*/ 	.short	0x0000
        /*0014*/ 	.byte	0x00, 0xf0, 0xa1, 0x04


	//----- nvinfo : EIATTR_SPARSE_MMA_MASK
	.align		4
.L_4161:
        /*0018*/ 	.byte	0x03, 0x50
        /*001a*/ 	.short	0x0000


	//----- nvinfo : EIATTR_MAXREG_COUNT
	.align		4
        /*001c*/ 	.byte	0x03, 0x1b
        /*001e*/ 	.short	0x00ff


	//----- nvinfo : EIATTR_NUM_BARRIERS
	.align		4
        /*0020*/ 	.byte	0x02, 0x4c
        /*0022*/ 	.byte	0x01
	.zero		1


	//----- nvinfo : EIATTR_MERCURY_ISA_VERSION
	.align		4
        /*0024*/ 	.byte	0x03, 0x5f
        /*0026*/ 	.short	0x0101


	//----- nvinfo : EIATTR_COOP_GROUP_MASK_REGIDS
	.align		4
        /*0028*/ 	.byte	0x04, 0x29
        /*002a*/ 	.short	(.L_4163 - .L_4162)


	//   ....[0]....
.L_4162:
        /*002c*/ 	.word	0xffffffff


	//   ....[1]....
        /*0030*/ 	.word	0xffffffff


	//   ....[2]....
        /*0034*/ 	.word	0xffffffff


	//   ....[3]....
        /*0038*/ 	.word	0xffffffff


	//   ....[4]....
        /*003c*/ 	.word	0xffffffff


	//   ....[5]....
        /*0040*/ 	.word	0xffffffff


	//   ....[6]....
        /*0044*/ 	.word	0xffffffff


	//   ....[7]....
        /*0048*/ 	.word	0xffffffff


	//   ....[8]....
        /*004c*/ 	.word	0xffffffff


	//   ....[9]....
        /*0050*/ 	.word	0xffffffff


	//----- nvinfo : EIATTR_COOP_GROUP_INSTR_OFFSETS
	.align		4
.L_4163:
        /*0054*/ 	.byte	0x04, 0x28
        /*0056*/ 	.short	(.L_4165 - .L_4164)


	//   ....[0]....
.L_4164:
        /*0058*/ 	.word	0x00001230


	//   ....[1]....
        /*005c*/ 	.word	0x00001270


	//   ....[2]....
        /*0060*/ 	.word	0x000012e0


	//   ....[3]....
        /*0064*/ 	.word	0x000012f0


	//   ....[4]....
        /*0068*/ 	.word	0x00001330


	//   ....[5]....
        /*006c*/ 	.word	0x00001340


	//   ....[6]....
        /*0070*/ 	.word	0x00001370


	//   ....[7]....
        /*0074*/ 	.word	0x00001390


	//   ....[8]....
        /*0078*/ 	.word	0x000013c0


	//   ....[9]....
        /*007c*/ 	.word	0x000013e0


	//----- nvinfo : EIATTR_VRC_CTA_INIT_COUNT
	.align		4
.L_4165:
        /*0080*/ 	.byte	0x02, 0x4a
	.zero		1
	.zero		1


	//----- nvinfo : EIATTR_EXIT_INSTR_OFFSETS
	.align		4
        /*0084*/ 	.byte	0x04, 0x1c
        /*0086*/ 	.short	(.L_4167 - .L_4166)


	//   ....[0]....
.L_4166:
        /*0088*/ 	.word	0x000042f0


	//----- nvinfo : EIATTR_MAX_THREADS
	.align		4
.L_4167:
        /*008c*/ 	.byte	0x04, 0x05
        /*008e*/ 	.short	(.L_4169 - .L_4168)
.L_4168:
        /*0090*/ 	.word	0x00000080
        /*0094*/ 	.word	0x00000001
        /*0098*/ 	.word	0x00000001


	//----- nvinfo : EIATTR_CRS_STACK_SIZE
	.align		4
.L_4169:
        /*009c*/ 	.byte	0x04, 0x1e
        /*009e*/ 	.short	(.L_4171 - .L_4170)
.L_4170:
        /*00a0*/ 	.word	0x00000000


	//----- nvinfo : EIATTR_CBANK_PARAM_SIZE
	.align		4
.L_4171:
        /*00a4*/ 	.byte	0x03, 0x19
        /*00a6*/ 	.short	0x0128


	//----- nvinfo : EIATTR_PARAM_CBANK
	.align		4
        /*00a8*/ 	.byte	0x04, 0x0a
        /*00aa*/ 	.short	(.L_4173 - .L_4172)
	.align		4
.L_4172:
        /*00ac*/ 	.word	index@(.nv.constant0._ZN10layer_norm13ln_bwd_kernelINS_13Kernel_traitsI6__halfffffjLj2048ELj1ELj1ELj4ELj16ENS_18Kernel_traits_baseILj2048ES2_ffffjLj128EEEEELb0ELb1ELb1ELb1EEEvNS_9BwdParamsE)
        /*00b0*/ 	.short	0x0380
        /*00b2*/ 	.short	0x0128


	//----- nvinfo : EIATTR_SW_WAR
	.align		4
.L_4173:
        /*00b4*/ 	.byte	0x04, 0x36
        /*00b6*/ 	.short	(.L_4175 - .L_4174)
.L_4174:
        /*00b8*/ 	.word	0x00000008
.L_4175:


//--------------------- .nv.info._ZN10layer_norm13ln_bwd_kernelINS_13Kernel_traitsI6__halfffffjLj2048ELj1ELj1ELj4ELj16ENS_18Kernel_traits_baseILj2048ES2_ffffjLj128EEEEELb1ELb0ELb0ELb0EEEvNS_9BwdParamsE --------------------------
	.section	.nv.info._ZN10layer_norm13ln_bwd_kernelINS_13Kernel_traitsI6__halfffffjLj2048ELj1ELj1ELj4ELj16ENS_18Kernel_traits_baseILj2048ES2_ffffjLj128EEEEELb1ELb0ELb0ELb0EEEvNS_9BwdParamsE,"",@"SHT_CUDA_INFO"
	.sectionflags	@""
	.align	4


	//----- nvinfo : EIATTR_CUDA_API_VERSION
	.align		4
        /*0000*/ 	.byte	0x04, 0x37
        /*0002*/ 	.short	(.L_4177 - .L_4176)
.L_4176:
        /*0004*/ 	.word	0x00000082


	//----- nvinfo : EIATTR_KPARAM_INFO
	.align		4
.L_4177:
        /*0008*/ 	.byte	0x04, 0x17
        /*000a*/ 	.short	(.L_4179 - .L_4178)
.L_4178:
        /*000c*/ 	.word	0x00000000
        /*0010*/ 	.short	0x0000
        /*0012*/ 	.short	0x0000
        /*0014*/ 	.byte	0x00, 0xf0, 0xa1, 0x04


	//----- nvinfo : EIATTR_SPARSE_MMA_MASK
	.align		4
.L_4179:
        /*0018*/ 	.byte	0x03, 0x50
        /*001a*/ 	.short	0x0000


	//----- nvinfo : EIATTR_MAXREG_COUNT
	.align		4
        /*001c*/ 	.byte	0x03, 0x1b
        /*001e*/ 	.short	0x00ff


	//----- nvinfo : EIATTR_NUM_BARRIERS
	.align		4
        /*0020*/ 	.byte	0x02, 0x4c
        /*0022*/ 	.byte	0x01
	.zero		1


	//----- nvinfo : EIATTR_MERCURY_ISA_VERSION
	.align		4
        /*0024*/ 	.byte	0x03, 0x5f
        /*0026*/ 	.short	0x0101


	//----- nvinfo : EIATTR_COOP_GROUP_MASK_REGIDS
	.align		4
        /*0028*/ 	.byte	0x04, 0x29
        /*002a*/ 	.short	(.L_4181 - .L_4180)


	//   ....[0]....
.L_4180:
        /*002c*/ 	.word	0xffffffff


	//   ....[1]....
        /*0030*/ 	.word	0xffffffff


	//   ....[2]....
        /*0034*/ 	.word	0xffffffff


	//   ....[3]....
        /*0038*/ 	.word	0xffffffff


	//   ....[4]....
        /*003c*/ 	.word	0xffffffff


	//   ....[5]....
        /*0040*/ 	.word	0xffffffff


	//   ....[6]....
        /*0044*/ 	.word	0xffffffff


	//   ....[7]....
        /*0048*/ 	.word	0xffffffff


	//   ....[8]....
        /*004c*/ 	.word	0xffffffff


	//   ....[9]....
        /*0050*/ 	.word	0xffffffff


	//----- nvinfo : EIATTR_COOP_GROUP_INSTR_OFFSETS
	.align		4
.L_4181:
        /*0054*/ 	.byte	0x04, 0x28
        /*0056*/ 	.short	(.L_4183 - .L_4182)


	//   ....[0]....
.L_4182:
        /*0058*/ 	.word	0x00001490


	//   ....[1]....
        /*005c*/ 	.word	0x000014c0


	//   ....[2]....
        /*0060*/ 	.word	0x000014f0


	//   ....[3]....
        /*0064*/ 	.word	0x00001500


	//   ....[4]....
        /*0068*/ 	.word	0x00001530


	//   ....[5]....
        /*006c*/ 	.word	0x00001540


	//   ....[6]....
        /*0070*/ 	.word	0x00001570


	//   ....[7]....
        /*0074*/ 	.word	0x00001580


	//   ....[8]....
        /*0078*/ 	.word	0x000015b0


	//   ....[9]....
        /*007c*/ 	.word	0x000015c0


	//----- nvinfo : EIATTR_VRC_CTA_INIT_COUNT
	.align		4
.L_4183:
        /*0080*/ 	.byte	0x02, 0x4a
	.zero		1
	.zero		1


	//----- nvinfo : EIATTR_EXIT_INSTR_OFFSETS
	.align		4
        /*0084*/ 	.byte	0x04, 0x1c
        /*0086*/ 	.short	(.L_4185 - .L_4184)


	//   ....[0]....
.L_4184:
        /*0088*/ 	.word	0x00003db0


	//   ....[1]....
        /*008c*/ 	.word	0x00003e30


	//----- nvinfo : EIATTR_MAX_THREADS
	.align		4
.L_4185:
        /*0090*/ 	.byte	0x04, 0x05
        /*0092*/ 	.short	(.L_4187 - .L_4186)
.L_4186:
        /*0094*/ 	.word	0x00000080
        /*0098*/ 	.word	0x00000001
        /*009c*/ 	.word	0x00000001


	//----- nvinfo : EIATTR_CRS_STACK_SIZE
	.align		4
.L_4187:
        /*00a0*/ 	.byte	0x04, 0x1e
        /*00a2*/ 	.short	(.L_4189 - .L_4188)
.L_4188:
        /*00a4*/ 	.word	0x00000000


	//----- nvinfo : EIATTR_CBANK_PARAM_SIZE
	.align		4
.L_4189:
        /*00a8*/ 	.byte	0x03, 0x19
        /*00aa*/ 	.short	0x0128


	//----- nvinfo : EIATTR_PARAM_CBANK
	.align		4
        /*00ac*/ 	.byte	0x04, 0x0a
        /*00ae*/ 	.short	(.L_4191 - .L_4190)
	.align		4
.L_4190:
        /*00b0*/ 	.word	index@(.nv.constant0._ZN10layer_norm13ln_bwd_kernelINS_13Kernel_traitsI6__halfffffjLj2048ELj1ELj1ELj4ELj16ENS_18Kernel_traits_baseILj2048ES2_ffffjLj128EEEEELb1ELb0ELb0ELb0EEEvNS_9BwdParamsE)
        /*00b4*/ 	.short	0x0380
        /*00b6*/ 	.short	0x0128


	//----- nvinfo : EIATTR_SW_WAR
	.align		4
.L_4191:
        /*00b8*/ 	.byte	0x04, 0x36
        /*00ba*/ 	.short	(.L_4193 - .L_4192)
.L_4192:
        /*00bc*/ 	.word	0x00000008
.L_4193:


//--------------------- .nv.info._ZN10layer_norm13ln_bwd_kernelINS_13Kernel_traitsI6__halfffffjLj2048ELj1ELj1ELj4ELj16ENS_18Kernel_traits_baseILj2048ES2_ffffjLj128EEEEELb1ELb0ELb0ELb1EEEvNS_9BwdParamsE --------------------------
	.section	.nv.info._ZN10layer_norm13ln_bwd_kernelINS_13Kernel_traitsI6__halfffffjLj2048ELj1ELj1ELj4ELj16ENS_18Kernel_traits_baseILj2048ES2_ffffjLj128EEEEELb1ELb0ELb0ELb1EEEvNS_9BwdParamsE,"",@"SHT_CUDA_INFO"
	.sectionflags	@""
	.align	4


	//----- nvinfo : EIATTR_CUDA_API_VERSION
	.align		4
        /*0000*/ 	.byte	0x04, 0x37
        /*0002*/ 	.short	(.L_4195 - .L_4194)
.L_4194:
        /*0004*/ 	.word	0x00000082


	//----- nvinfo : EIATTR_KPARAM_INFO
	.align		4
.L_4195:
        /*0008*/ 	.byte	0x04, 0x17
        /*000a*/ 	.short	(.L_4197 - .L_4196)
.L_4196:
        /*000c*/ 	.word	0x00000000
        /*0010*/ 	.short	0x0000
        /*0012*/ 	.short	0x0000
        /*0014*/ 	.byte	0x00, 0xf0, 0xa1, 0x04


	//----- nvinfo : EIATTR_SPARSE_MMA_MASK
	.align		4
.L_4197:
        /*0018*/ 	.byte	0x03, 0x50
        /*001a*/ 	.short	0x0000


	//----- nvinfo : EIATTR_MAXREG_COUNT
	.align		4
        /*001c*/ 	.byte	0x03, 0x1b
        /*001e*/ 	.short	0x00ff


	//----- nvinfo : EIATTR_NUM_BARRIERS
	.align		4
        /*0020*/ 	.byte	0x02, 0x4c
        /*0022*/ 	.byte	0x01
	.zero		1


	//----- nvinfo : EIATTR_MERCURY_ISA_VERSION
	.align		4
        /*0024*/ 	.byte	0x03, 0x5f
        /*0026*/ 	.short	0x0101


	//----- nvinfo : EIATTR_COOP_GROUP_MASK_REGIDS
	.align		4
        /*0028*/ 	.byte	0x04, 0x29
        /*002a*/ 	.short	(.L_4199 - .L_4198)


	//   ....[0]....
.L_4198:
        /*002c*/ 	.word	0xffffffff


	//   ....[1]....
        /*0030*/ 	.word	0xffffffff


	//   ....[2]....
        /*0034*/ 	.word	0xffffffff


	//   ....[3]....
        /*0038*/ 	.word	0xffffffff


	//   ....[4]....
        /*003c*/ 	.word	0xffffffff


	//   ....[5]....
        /*0040*/ 	.word	0xffffffff


	//   ....[6]....
        /*0044*/ 	.word	0xffffffff


	//   ....[7]....
        /*0048*/ 	.word	0xffffffff


	//   ....[8]....
        /*004c*/ 	.word	0xffffffff


	//   ....[9]....
        /*0050*/ 	.word	0xffffffff


	//----- nvinfo : EIATTR_COOP_GROUP_INSTR_OFFSETS
	.align		4
.L_4199:
        /*0054*/ 	.byte	0x04, 0x28
        /*0056*/ 	.short	(.L_4201 - .L_4200)


	//   ....[0]....
.L_4200:
        /*0058*/ 	.word	0x00000de0


	//   ....[1]....
        /*005c*/ 	.word	0x00000e90


	//   ....[2]....
        /*0060*/ 	.word	0x00000ea0


	//   ....[3]....
        /*0064*/ 	.word	0x00000ed0


	//   ....[4]....
        /*0068*/ 	.word	0x00000ee0


	//   ....[5]....
        /*006c*/ 	.word	0x00000f10


	//   ....[6]....
        /*0070*/ 	.word	0x00000f40


	//   ....[7]....
        /*0074*/ 	.word	0x00000f60


	//   ....[8]....
        /*0078*/ 	.word	0x00000fa0


	//   ....[9]....
        /*007c*/ 	.word	0x00001020


	//----- nvinfo : EIATTR_VRC_CTA_INIT_COUNT
	.align		4
.L_4201:
        /*0080*/ 	.byte	0x02, 0x4a
	.zero		1
	.zero		1


	//----- nvinfo : EIATTR_EXIT_INSTR_OFFSETS
	.align		4
        /*0084*/ 	.byte	0x04, 0x1c
        /*0086*/ 	.short	(.L_4203 - .L_4202)


	//   ....[0]....
.L_4202:
        /*0088*/ 	.word	0x00003730


	//----- nvinfo : EIATTR_MAX_THREADS
	.align		4
.L_4203:
        /*008c*/ 	.byte	0x04, 0x05
        /*008e*/ 	.short	(.L_4205 - .L_4204)
.L_4204:
        /*0090*/ 	.word	0x00000080
        /*0094*/ 	.word	0x00000001
        /*0098*/ 	.word	0x00000001


	//----- nvinfo : EIATTR_CBANK_PARAM_SIZE
	.align		4
.L_4205:
        /*009c*/ 	.byte	0x03, 0x19
        /*009e*/ 	.short	0x0128


	//----- nvinfo : EIATTR_PARAM_CBANK
	.align		4
        /*00a0*/ 	.byte	0x04, 0x0a
        /*00a2*/ 	.short	(.L_4207 - .L_4206)
	.align		4
.L_4206:
        /*00a4*/ 	.word	index@(.nv.constant0._ZN10layer_norm13ln_bwd_kernelINS_13Kernel_traitsI6__halfffffjLj2048ELj1ELj1ELj4ELj16ENS_18Kernel_traits_baseILj2048ES2_ffffjLj128EEEEELb1ELb0ELb0ELb1EEEvNS_9BwdParamsE)
        /*00a8*/ 	.short	0x0380
        /*00aa*/ 	.short	0x0128


	//----- nvinfo : EIATTR_SW_WAR
	.align		4
.L_4207:
        /*00ac*/ 	.byte	0x04, 0x36
        /*00ae*/ 	.short	(.L_4209 - .L_4208)
.L_4208:
        /*00b0*/ 	.word	0x00000008
.L_4209:


//--------------------- .nv.info._ZN10layer_norm22ln_bwd_finalize_kernelINS_22Kernel_traits_finalizeILj2048E6__halfffffjLb0ELj1024ELj4ENS_18Kernel_traits_baseILj2048ES2_ffffjLj1024EEEEELb0ELb0EEEvNS_9BwdParamsE --------------------------
	.section	.nv.info._ZN10layer_norm22ln_bwd_finalize_kernelINS_22Kernel_traits_finalizeILj2048E6__halfffffjLb0ELj1024ELj4ENS_18Kernel_traits_baseILj2048ES2_ffffjLj1024EEEEELb0ELb0EEEvNS_9BwdParamsE,"",@"SHT_CUDA_INFO"
	.sectionflags	@""
	.align	4


	//----- nvinfo : EIATTR_CUDA_API_VERSION
	.align		4
        /*0000*/ 	.byte	0x04, 0x37
        /*0002*/ 	.short	(.L_4211 - .L_4210)
.L_4210:
        /*0004*/ 	.word	0x00000082


	//----- nvinfo : EIATTR_KPARAM_INFO
	.align		4
.L_4211:
        /*0008*/ 	.byte	0x04, 0x17
        /*000a*/ 	.short	(.L_4213 - .L_4212)
.L_4212:
        /*000c*/ 	.word	0x00000000
        /*0010*/ 	.short	0x0000
        /*0012*/ 	.short	0x0000
        /*0014*/ 	.byte	0x00, 0xf0, 0xa1, 0x04


	//----- nvinfo : EIATTR_SPARSE_MMA_MASK
	.align		4
.L_4213:
        /*0018*/ 	.byte	0x03, 0x50
        /*001a*/ 	.short	0x0000


	//----- nvinfo : EIATTR_MAXREG_COUNT
	.align		4
        /*001c*/ 	.byte	0x03, 0x1b
        /*001e*/ 	.short	0x0040


	//----- nvinfo : EIATTR_NUM_BARRIERS
	.align		4
        /*0020*/ 	.byte	0x02, 0x4c
        /*0022*/ 	.byte	0x01
	.zero		1


	//----- nvinfo : EIATTR_MERCURY_ISA_VERSION
	.align		4
        /*0024*/ 	.byte	0x03, 0x5f
        /*0026*/ 	.short	0x0101


	//----- nvinfo : EIATTR_COOP_GROUP_MASK_REGIDS
	.align		4
        /*0028*/ 	.byte	0x04, 0x29
        /*002a*/ 	.short	(.L_4215 - .L_4214)


	//   ....[0]....
.L_4214:
        /*002c*/ 	.word	0xffffffff


	//   ....[1]....
        /*0030*/ 	.word	0xffffffff


	//   ....[2]....
        /*0034*/ 	.word	0xffffffff


	//   ....[3]....
        /*0038*/ 	.word	0xffffffff


	//   ....[4]....
        /*003c*/ 	.word	0xffffffff


	//   ....[5]....
        /*0040*/ 	.word	0xffffffff


	//   ....[6]....
        /*0044*/ 	.word	0xffffffff


	//   ....[7]....
        /*0048*/ 	.word	0xffffffff


	//   ....[8]....
        /*004c*/ 	.word	0xffffffff


	//   ....[9]....
        /*0050*/ 	.word	0xffffffff


	//----- nvinfo : EIATTR_COOP_GROUP_INSTR_OFFSETS
	.align		4
.L_4215:
        /*0054*/ 	.byte	0x04, 0x28
        /*0056*/ 	.short	(.L_4217 - .L_4216)


	//   ....[0]....
.L_4216:
        /*0058*/ 	.word	0x000015e0


	//   ....[1]....
        /*005c*/ 	.word	0x000015f0


	//   ....[2]....
        /*0060*/ 	.word	0x00001620


	//   ....[3]....
        /*0064*/ 	.word	0x00001630


	//   ....[4]....
        /*0068*/ 	.word	0x00001660


	//   ....[5]....
        /*006c*/ 	.word	0x00001670


	//   ....[6]....
        /*0070*/ 	.word	0x000016b0


	//   ....[7]....
        /*0074*/ 	.word	0x000016e0


	//   ....[8]....
        /*0078*/ 	.word	0x00001710


	//   ....[9]....
        /*007c*/ 	.word	0x00001720


	//----- nvinfo : EIATTR_VRC_CTA_INIT_COUNT
	.align		4
.L_4217:
        /*0080*/ 	.byte	0x02, 0x4a
	.zero		1
	.zero		1


	//----- nvinfo : EIATTR_EXIT_INSTR_OFFSETS
	.align		4
        /*0084*/ 	.byte	0x04, 0x1c
        /*0086*/ 	.short	(.L_4219 - .L_4218)


	//   ....[0]....
.L_4218:
        /*0088*/ 	.word	0x00000060


	//   ....[1]....
        /*008c*/ 	.word	0x00001780


	//   ....[2]....
        /*0090*/ 	.word	0x000017b0


	//   ....[3]....
        /*0094*/ 	.word	0x00001870


	//----- nvinfo : EIATTR_MAX_THREADS
	.align		4
.L_4219:
        /*0098*/ 	.byte	0x04, 0x05
        /*009a*/ 	.short	(.L_4221 - .L_4220)
.L_4220:
        /*009c*/ 	.word	0x00000400
        /*00a0*/ 	.word	0x00000001
        /*00a4*/ 	.word	0x00000001


	//----- nvinfo : EIATTR_CRS_STACK_SIZE
	.align		4
.L_4221:
        /*00a8*/ 	.byte	0x04, 0x1e
        /*00aa*/ 	.short	(.L_4223 - .L_4222)
.L_4222:
        /*00ac*/ 	.word	0x00000000


	//----- nvinfo : EIATTR_CBANK_PARAM_SIZE
	.align		4
.L_4223:
        /*00b0*/ 	.byte	0x03, 0x19
        /*00b2*/ 	.short	0x0128


	//----- nvinfo : EIATTR_PARAM_CBANK
	.align		4
        /*00b4*/ 	.byte	0x04, 0x0a
        /*00b6*/ 	.short	(.L_4225 - .L_4224)
	.align		4
.L_4224:
        /*00b8*/ 	.word	index@(.nv.constant0._ZN10layer_norm22ln_bwd_finalize_kernelINS_22Kernel_traits_finalizeILj2048E6__halfffffjLb0ELj1024ELj4ENS_18Kernel_traits_baseILj2048ES2_ffffjLj1024EEEEELb0ELb0EEEvNS_9BwdParamsE)
        /*00bc*/ 	.short	0x0380
        /*00be*/ 	.short	0x0128


	//----- nvinfo : EIATTR_SW_WAR
	.align		4
.L_4225:
        /*00c0*/ 	.byte	0x04, 0x36
        /*00c2*/ 	.short	(.L_4227 - .L_4226)
.L_4226:
        /*00c4*/ 	.word	0x00000008
.L_4227:


//--------------------- .nv.info._ZN10layer_norm13ln_bwd_kernelINS_13Kernel_traitsI6__halfffffjLj2048ELj1ELj1ELj4ELj16ENS_18Kernel_traits_baseILj2048ES2_ffffjLj128EEEEELb1ELb0ELb1ELb0EEEvNS_9BwdParamsE --------------------------
	.section	.nv.info._ZN10layer_norm13ln_bwd_kernelINS_13Kernel_traitsI6__halfffffjLj2048ELj1ELj1ELj4ELj16ENS_18Kernel_traits_baseILj2048ES2_ffffjLj128EEEEELb1ELb0ELb1ELb0EEEvNS_9BwdParamsE,"",@"SHT_CUDA_INFO"
	.sectionflags	@""
	.align	4


	//----- nvinfo : EIATTR_CUDA_API_VERSION
	.align		4
        /*0000*/ 	.byte	0x04, 0x37
        /*0002*/ 	.short	(.L_4229 - .L_4228)
.L_4228:
        /*0004*/ 	.word	0x00000082


	//----- nvinfo : EIATTR_KPARAM_INFO
	.align		4
.L_4229:
        /*0008*/ 	.byte	0x04, 0x17
        /*000a*/ 	.short	(.L_4231 - .L_4230)
.L_4230:
        /*000c*/ 	.word	0x00000000
        /*0010*/ 	.short	0x0000
        /*0012*/ 	.short	0x0000
        /*0014*/ 	.byte	0x00, 0xf0, 0xa1, 0x04


	//----- nvinfo : EIATTR_SPARSE_MMA_MASK
	.align		4
.L_4231:
        /*0018*/ 	.byte	0x03, 0x50
        /*001a*/ 	.short	0x0000


	//----- nvinfo : EIATTR_MAXREG_COUNT
	.align		4
        /*001c*/ 	.byte	0x03, 0x1b
        /*001e*/ 	.short	0x00ff


	//----- nvinfo : EIATTR_NUM_BARRIERS
	.align		4
        /*0020*/ 	.byte	0x02, 0x4c
        /*0022*/ 	.byte	0x01
	.zero		1


	//----- nvinfo : EIATTR_MERCURY_ISA_VERSION
	.align		4
        /*0024*/ 	.byte	0x03, 0x5f
        /*0026*/ 	.short	0x0101


	//----- nvinfo : EIATTR_COOP_GROUP_MASK_REGIDS
	.align		4
        /*0028*/ 	.byte	0x04, 0x29
        /*002a*/ 	.short	(.L_4233 - .L_4232)


	//   ....[0]....
.L_4232:
        /*002c*/ 	.word	0xffffffff


	//   ....[1]....
        /*0030*/ 	.word	0xffffffff


	//   ....[2]....
        /*0034*/ 	.word	0xffffffff


	//   ....[3]....
        /*0038*/ 	.word	0xffffffff


	//   ....[4]....
        /*003c*/ 	.word	0xffffffff


	//   ....[5]....
        /*0040*/ 	.word	0xffffffff


	//   ....[6]....
        /*0044*/ 	.word	0xffffffff


	//   ....[7]....
        /*0048*/ 	.word	0xffffffff


	//   ....[8]....
        /*004c*/ 	.word	0xffffffff


	//   ....[9]....
        /*0050*/ 	.word	0xffffffff


	//----- nvinfo : EIATTR_COOP_GROUP_INSTR_OFFSETS
	.align		4
.L_4233:
        /*0054*/ 	.byte	0x04, 0x28
        /*0056*/ 	.short	(.L_4235 - .L_4234)


	//   ....[0]....
.L_4234:
        /*0058*/ 	.word	0x00001ad0


	//   ....[1]....
        /*005c*/ 	.word	0x00001b00


	//   ....[2]....
        /*0060*/ 	.word	0x00001b30


	//   ....[3]....
        /*0064*/ 	.word	0x00001b40


	//   ....[4]....
        /*0068*/ 	.word	0x00001b70


	//   ....[5]....
        /*006c*/ 	.word	0x00001b80


	//   ....[6]....
        /*0070*/ 	.word	0x00001bb0


	//   ....[7]....
        /*0074*/ 	.word	0x00001bc0


	//   ....[8]....
        /*0078*/ 	.word	0x00001bf0


	//   ....[9]....
        /*007c*/ 	.word	0x00001c00


	//----- nvinfo : EIATTR_VRC_CTA_INIT_COUNT
	.align		4
.L_4235:
        /*0080*/ 	.byte	0x02, 0x4a
	.zero		1
	.zero		1


	//----- nvinfo : EIATTR_EXIT_INSTR_OFFSETS
	.align		4
        /*0084*/ 	.byte	0x04, 0x1c
        /*0086*/ 	.short	(.L_4237 - .L_4236)


	//   ....[0]....
.L_4236:
        /*0088*/ 	.word	0x00005590


	//   ....[1]....
        /*008c*/ 	.word	0x00005610


	//----- nvinfo : EIATTR_MAX_THREADS
	.align		4
.L_4237:
        /*0090*/ 	.byte	0x04, 0x05
        /*0092*/ 	.short	(.L_4239 - .L_4238)
.L_4238:
        /*0094*/ 	.word	0x00000080
        /*0098*/ 	.word	0x00000001
        /*009c*/ 	.word	0x00000001


	//----- nvinfo : EIATTR_CRS_STACK_SIZE
	.align		4
.L_4239:
        /*00a0*/ 	.byte	0x04, 0x1e
        /*00a2*/ 	.short	(.L_4241 - .L_4240)
.L_4240:
        /*00a4*/ 	.word	0x00000000


	//----- nvinfo : EIATTR_CBANK_PARAM_SIZE
	.align		4
.L_4241:
        /*00a8*/ 	.byte	0x03, 0x19
        /*00aa*/ 	.short	0x0128


	//----- nvinfo : EIATTR_PARAM_CBANK
	.align		4
        /*00ac*/ 	.byte	0x04, 0x0a
        /*00ae*/ 	.short	(.L_4243 - .L_4242)
	.align		4
.L_4242:
        /*00b0*/ 	.word	index@(.nv.constant0._ZN10layer_norm13ln_bwd_kernelINS_13Kernel_traitsI6__halfffffjLj2048ELj1ELj1ELj4ELj16ENS_18Kernel_traits_baseILj2048ES2_ffffjLj128EEEEELb1ELb0ELb1ELb0EEEvNS_9BwdParamsE)
        /*00b4*/ 	.short	0x0380
        /*00b6*/ 	.short	0x0128


	//----- nvinfo : EIATTR_SW_WAR
	.align		4
.L_4243:
        /*00b8*/ 	.byte	0x04, 0x36
        /*00ba*/ 	.short	(.L_4245 - .L_4244)
.L_4244:
        /*00bc*/ 	.word	0x00000008
.L_4245:


//--------------------- .nv.info._ZN10layer_norm22ln_bwd_finalize_kernelINS_22Kernel_traits_finalizeILj2048E6__halfffffjLb0ELj1024ELj4ENS_18Kernel_traits_baseILj2048ES2_ffffjLj1024EEEEELb0ELb1EEEvNS_9BwdParamsE --------------------------
	.section	.nv.info._ZN10layer_norm22ln_bwd_finalize_kernelINS_22Kernel_traits_finalizeILj2048E6__halfffffjLb0ELj1024ELj4ENS_18Kernel_traits_baseILj2048ES2_ffffjLj1024EEEEELb0ELb1EEEvNS_9BwdParamsE,"",@"SHT_CUDA_INFO"
	.sectionflags	@""
	.align	4


	//----- nvinfo : EIATTR_CUDA_API_VERSION
	.align		4
        /*0000*/ 	.byte	0x04, 0x37
        /*0002*/ 	.short	(.L_4247 - .L_4246)
.L_4246:
        /*0004*/ 	.word	0x00000082


	//----- nvinfo : EIATTR_KPARAM_INFO
	.align		4
.L_4247:
        /*0008*/ 	.byte	0x04, 0x17
        /*000a*/ 	.short	(.L_4249 - .L_4248)
.L_4248:
        /*000c*/ 	.word	0x00000000
        /*0010*/ 	.short	0x0000
        /*0012*/ 	.short	0x0000
        /*0014*/ 	.byte	0x00, 0xf0, 0xa1, 0x04


	//----- nvinfo : EIATTR_SPARSE_MMA_MASK
	.align		4
.L_4249:
        /*0018*/ 	.byte	0x03, 0x50
        /*001a*/ 	.short	0x0000


	//----- nvinfo : EIATTR_MAXREG_COUNT
	.align		4
        /*001c*/ 	.byte	0x03, 0x1b
        /*001e*/ 	.short	0x0040


	//----- nvinfo : EIATTR_NUM_BARRIERS
	.align		4
        /*0020*/ 	.byte	0x02, 0x4c
        /*0022*/ 	.byte	0x01
	.zero		1


	//----- nvinfo : EIATTR_MERCURY_ISA_VERSION
	.align		4
        /*0024*/ 	.byte	0x03, 0x5f
        /*0026*/ 	.short	0x0101


	//----- nvinfo : EIATTR_COOP_GROUP_MASK_REGIDS
	.align		4
        /*0028*/ 	.byte	0x04, 0x29
        /*002a*/ 	.short	(.L_4251 - .L_4250)


	//   ....[0]....
.L_4250:
        /*002c*/ 	.word	0xffffffff


	//   ....[1]....
        /*0030*/ 	.word	0xffffffff


	//   ....[2]....
        /*0034*/ 	.word	0xffffffff


	//   ....[3]....
        /*0038*/ 	.word	0xffffffff


	//   ....[4]....
        /*003c*/ 	.word	0xffffffff


	//   ....[5]....
        /*0040*/ 	.word	0xffffffff


	//   ....[6]....
        /*0044*/ 	.word	0xffffffff


	//   ....[7]....
        /*0048*/ 	.word	0xffffffff


	//   ....[8]....
        /*004c*/ 	.word	0xffffffff


	//   ....[9]....
        /*0050*/ 	.word	0xffffffff


	//----- nvinfo : EIATTR_COOP_GROUP_INSTR_OFFSETS
	.align		4
.L_4251:
        /*0054*/ 	.byte	0x04, 0x28
        /*0056*/ 	.short	(.L_4253 - .L_4252)


	//   ....[0]....
.L_4252:
        /*0058*/ 	.word	0x00001630


	//   ....[1]....
        /*005c*/ 	.word	0x00001640


	//   ....[2]....
        /*0060*/ 	.word	0x00001670


	//   ....[3]....
        /*0064*/ 	.word	0x00001680


	//   ....[4]....
        /*0068*/ 	.word	0x000016b0


	//   ....[5]....
        /*006c*/ 	.word	0x000016d0


	//   ....[6]....
        /*0070*/ 	.word	0x00001700


	//   ....[7]....
        /*0074*/ 	.word	0x00001710


	//   ....[8]....
        /*0078*/ 	.word	0x00001740


	//   ....[9]....
        /*007c*/ 	.word	0x00001750


	//----- nvinfo : EIATTR_VRC_CTA_INIT_COUNT
	.align		4
.L_4253:
        /*0080*/ 	.byte	0x02, 0x4a
	.zero		1
	.zero		1


	//----- nvinfo : EIATTR_EXIT_INSTR_OFFSETS
	.align		4
        /*0084*/ 	.byte	0x04, 0x1c
        /*0086*/ 	.short	(.L_4255 - .L_4254)


	//   ....[0]....
.L_4254:
        /*0088*/ 	.word	0x00000070


	//   ....[1]....
        /*008c*/ 	.word	0x000017b0


	//   ....[2]....
        /*0090*/ 	.word	0x00001880


	//----- nvinfo : EIATTR_MAX_THREADS
	.align		4
.L_4255:
        /*0094*/ 	.byte	0x04, 0x05
        /*0096*/ 	.short	(.L_4257 - .L_4256)
.L_4256:
        /*0098*/ 	.word	0x00000400
        /*009c*/ 	.word	0x00000001
        /*00a0*/ 	.word	0x00000001


	//----- nvinfo : EIATTR_CRS_STACK_SIZE
	.align		4
.L_4257:
        /*00a4*/ 	.byte	0x04, 0x1e
        /*00a6*/ 	.short	(.L_4259 - .L_4258)
.L_4258:
        /*00a8*/ 	.word	0x00000000


	//----- nvinfo : EIATTR_CBANK_PARAM_SIZE
	.align		4
.L_4259:
        /*00ac*/ 	.byte	0x03, 0x19
        /*00ae*/ 	.short	0x0128


	//----- nvinfo : EIATTR_PARAM_CBANK
	.align		4
        /*00b0*/ 	.byte	0x04, 0x0a
        /*00b2*/ 	.short	(.L_4261 - .L_4260)
	.align		4
.L_4260:
        /*00b4*/ 	.word	index@(.nv.constant0._ZN10layer_norm22ln_bwd_finalize_kernelINS_22Kernel_traits_finalizeILj2048E6__halfffffjLb0ELj1024ELj4ENS_18Kernel_traits_baseILj2048ES2_ffffjLj1024EEEEELb0ELb1EEEvNS_9BwdParamsE)
        /*00b8*/ 	.short	0x0380
        /*00ba*/ 	.short	0x0128


	//----- nvinfo : EIATTR_SW_WAR
	.align		4
.L_4261:
        /*00bc*/ 	.byte	0x04, 0x36
        /*00be*/ 	.short	(.L_4263 - .L_4262)
.L_4262:
        /*00c0*/ 	.word	0x00000008
.L_4263:


//--------------------- .nv.info._ZN10layer_norm13ln_bwd_kernelINS_13Kernel_traitsI6__halfffffjLj2048ELj1ELj1ELj4ELj16ENS_18Kernel_traits_baseILj2048ES2_ffffjLj128EEEEELb1ELb0ELb1ELb1EEEvNS_9BwdParamsE --------------------------
	.section	.nv.info._ZN10layer_norm13ln_bwd_kernelINS_13Kernel_traitsI6__halfffffjLj2048ELj1ELj1ELj4ELj16ENS_18Kernel_traits_baseILj2048ES2_ffffjLj128EEEEELb1ELb0ELb1ELb1EEEvNS_9BwdParamsE,"",@"SHT_CUDA_INFO"
	.sectionflags	@""
	.align	4


	//----- nvinfo : EIATTR_CUDA_API_VERSION
	.align		4
        /*0000*/ 	.byte	0x04, 0x37
        /*0002*/ 	.short	(.L_4265 - .L_4264)
.L_4264:
        /*0004*/ 	.word	0x00000082


	//----- nvinfo : EIATTR_KPARAM_INFO
	.align		4
.L_4265:
        /*0008*/ 	.byte	0x04, 0x17
        /*000a*/ 	.short	(.L_4267 - .L_4266)
.L_4266:
        /*000c*/ 	.word	0x00000000
        /*0010*/ 	.short	0x0000
        /*0012*/ 	.short	0x0000
        /*0014*/ 	.byte	0x00, 0xf0, 0xa1, 0x04


	//----- nvinfo : EIATTR_SPARSE_MMA_MASK
	.align		4
.L_4267:
        /*0018*/ 	.byte	0x03, 0x50
        /*001a*/ 	.short	0x0000


	//----- nvinfo : EIATTR_MAXREG_COUNT
	.align		4
        /*001c*/ 	.byte	0x03, 0x1b
        /*001e*/ 	.short	0x00ff


	//----- nvinfo : EIATTR_NUM_BARRIERS
	.align		4
        /*0020*/ 	.byte	0x02, 0x4c
        /*0022*/ 	.byte	0x01
	.zero		1


	//----- nvinfo : EIATTR_MERCURY_ISA_VERSION
	.align		4
        /*0024*/ 	.byte	0x03, 0x5f
        /*0026*/ 	.short	0x0101


	//----- nvinfo : EIATTR_COOP_GROUP_MASK_REGIDS
	.align		4
        /*0028*/ 	.byte	0x04, 0x29
        /*002a*/ 	.short	(.L_4269 - .L_4268)


	//   ....[0]....
.L_4268:
        /*002c*/ 	.word	0xffffffff


	//   ....[1]....
        /*0030*/ 	.word	0xffffffff


	//   ....[2]....
        /*0034*/ 	.word	0xffffffff


	//   ....[3]....
        /*0038*/ 	.word	0xffffffff


	//   ....[4]....
        /*003c*/ 	.word	0xffffffff


	//   ....[5]....
        /*0040*/ 	.word	0xffffffff


	//   ....[6]....
        /*0044*/ 	.word	0xffffffff


	//   ....[7]....
        /*0048*/ 	.word	0xffffffff


	//   ....[8]....
        /*004c*/ 	.word	0xffffffff


	//   ....[9]....
        /*0050*/ 	.word	0xffffffff


	//----- nvinfo : EIATTR_COOP_GROUP_INSTR_OFFSETS
	.align		4
.L_4269:
        /*0054*/ 	.byte	0x04, 0x28
        /*0056*/ 	.short	(.L_4271 - .L_4270)


	//   ....[0]....
.L_4270:
        /*0058*/ 	.word	0x00001440


	//   ....[1]....
        /*005c*/ 	.word	0x00001460


	//   ....[2]....
        /*0060*/ 	.word	0x00001490


	//   ....[3]....
        /*0064*/ 	.word	0x000014a0


	//   ....[4]....
        /*0068*/ 	.word	0x000014d0


	//   ....[5]....
        /*006c*/ 	.word	0x000014e0


	//   ....[6]....
        /*0070*/ 	.word	0x00001510


	//   ....[7]....
        /*0074*/ 	.word	0x00001520


	//   ....[8]....
        /*0078*/ 	.word	0x00001560


	//   ....[9]....
        /*007c*/ 	.word	0x00001570


	//----- nvinfo : EIATTR_VRC_CTA_INIT_COUNT
	.align		4
.L_4271:
        /*0080*/ 	.byte	0x02, 0x4a
	.zero		1
	.zero		1


	//----- nvinfo : EIATTR_EXIT_INSTR_OFFSETS
	.align		4
        /*0084*/ 	.byte	0x04, 0x1c
        /*0086*/ 	.short	(.L_4273 - .L_4272)


	//   ....[0]....
.L_4272:
        /*0088*/ 	.word	0x00004730


	//----- nvinfo : EIATTR_MAX_THREADS
	.align		4
.L_4273:
        /*008c*/ 	.byte	0x04, 0x05
        /*008e*/ 	.short	(.L_4275 - .L_4274)
.L_4274:
        /*0090*/ 	.word	0x00000080
        /*0094*/ 	.word	0x00000001
        /*0098*/ 	.word	0x00000001


	//----- nvinfo : EIATTR_CRS_STACK_SIZE
	.align		4
.L_4275:
        /*009c*/ 	.byte	0x04, 0x1e
        /*009e*/ 	.short	(.L_4277 - .L_4276)
.L_4276:
        /*00a0*/ 	.word	0x00000000


	//----- nvinfo : EIATTR_CBANK_PARAM_SIZE
	.align		4
.L_4277:
        /*00a4*/ 	.byte	0x03, 0x19
        /*00a6*/ 	.short	0x0128


	//----- nvinfo : EIATTR_PARAM_CBANK
	.align		4
        /*00a8*/ 	.byte	0x04, 0x0a
        /*00aa*/ 	.short	(.L_4279 - .L_4278)
	.align		4
.L_4278:
        /*00ac*/ 	.word	index@(.nv.constant0._ZN10layer_norm13ln_bwd_kernelINS_13Kernel_traitsI6__halfffffjLj2048ELj1ELj1ELj4ELj16ENS_18Kernel_traits_baseILj2048ES2_ffffjLj128EEEEELb1ELb0ELb1ELb1EEEvNS_9BwdParamsE)
        /*00b0*/ 	.short	0x0380
        /*00b2*/ 	.short	0x0128


	//----- nvinfo : EIATTR_SW_WAR
	.align		4
.L_4279:
        /*00b4*/ 	.byte	0x04, 0x36
        /*00b6*/ 	.short	(.L_4281 - .L_4280)
.L_4280:
        /*00b8*/ 	.word	0x00000008
.L_4281:


//--------------------- .nv.info._ZN10layer_norm13ln_bwd_kernelINS_13Kernel_traitsI6__halfffffjLj2048ELj1ELj1ELj4ELj16ENS_18Kernel_traits_baseILj2048ES2_ffffjLj128EEEEELb1ELb1ELb0ELb0EEEvNS_9BwdParamsE --------------------------
	.section	.nv.info._ZN10layer_norm13ln_bwd_kernelINS_13Kernel_traitsI6__halfffffjLj2048ELj1ELj1ELj4ELj16ENS_18Kernel_traits_baseILj2048ES2_ffffjLj128EEEEELb1ELb1ELb0ELb0EEEvNS_9BwdParamsE,"",@"SHT_CUDA_INFO"
	.sectionflags	@""
	.align	4


	//----- nvinfo : EIATTR_CUDA_API_VERSION
	.align		4
        /*0000*/ 	.byte	0x04, 0x37
        /*0002*/ 	.short	(.L_4283 - .L_4282)
.L_4282:
        /*0004*/ 	.word	0x00000082


	//----- nvinfo : EIATTR_KPARAM_INFO
	.align		4
.L_4283:
        /*0008*/ 	.byte	0x04, 0x17
        /*000a*/ 	.short	(.L_4285 - .L_4284)
.L_4284:
        /*000c*/ 	.word	0x00000000
        /*0010*/ 	.short	0x0000
        /*0012*/ 	.short	0x0000
        /*0014*/ 	.byte	0x00, 0xf0, 0xa1, 0x04


	//----- nvinfo : EIATTR_SPARSE_MMA_MASK
	.align		4
.L_4285:
        /*0018*/ 	.byte	0x03, 0x50
        /*001a*/ 	.short	0x0000


	//----- nvinfo : EIATTR_MAXREG_COUNT
	.align		4
        /*001c*/ 	.byte	0x03, 0x1b
        /*001e*/ 	.short	0x00ff


	//----- nvinfo : EIATTR_NUM_BARRIERS
	.align		4
        /*0020*/ 	.byte	0x02, 0x4c
        /*0022*/ 	.byte	0x01
	.zero		1


	//----- nvinfo : EIATTR_MERCURY_ISA_VERSION
	.align		4
        /*0024*/ 	.byte	0x03, 0x5f
        /*0026*/ 	.short	0x0101


	//----- nvinfo : EIATTR_COOP_GROUP_MASK_REGIDS
	.align		4
        /*0028*/ 	.byte	0x04, 0x29
        /*002a*/ 	.short	(.L_4287 - .L_4286)


	//   ....[0]....
.L_4286:
        /*002c*/ 	.word	0xffffffff


	//   ....[1]....
        /*0030*/ 	.word	0xffffffff


	//   ....[2]....
        /*0034*/ 	.word	0xffffffff


	//   ....[3]....
        /*0038*/ 	.word	0xffffffff


	//   ....[4]....
        /*003c*/ 	.word	0xffffffff


	//   ....[5]....
        /*0040*/ 	.word	0xffffffff


	//   ....[6]....
        /*0044*/ 	.word	0xffffffff


	//   ....[7]....
        /*0048*/ 	.word	0xffffffff


	//   ....[8]....
        /*004c*/ 	.word	0xffffffff


	//   ....[9]....
        /*0050*/ 	.word	0xffffffff


	//----- nvinfo : EIATTR_COOP_GROUP_INSTR_OFFSETS
	.align		4
.L_4287:
        /*0054*/ 	.byte	0x04, 0x28
        /*0056*/ 	.short	(.L_4289 - .L_4288)


	//   ....[0]....
.L_4288:
        /*0058*/ 	.word	0x00001760


	//   ....[1]....
        /*005c*/ 	.word	0x00001790


	//   ....[2]....
        /*0060*/ 	.word	0x000017c0


	//   ....[3]....
        /*0064*/ 	.word	0x000017d0


	//   ....[4]....
        /*0068*/ 	.word	0x00001800


	//   ....[5]....
        /*006c*/ 	.word	0x00001810


	//   ....[6]....
        /*0070*/ 	.word	0x00001840


	//   ....[7]....
        /*0074*/ 	.word	0x00001850


	//   ....[8]....
        /*0078*/ 	.word	0x00001880


	//   ....[9]....
        /*007c*/ 	.word	0x00001890


	//----- nvinfo : EIATTR_VRC_CTA_INIT_COUNT
	.align		4
.L_4289:
        /*0080*/ 	.byte	0x02, 0x4a
	.zero		1
	.zero		1


	//----- nvinfo : EIATTR_EXIT_INSTR_OFFSETS
	.align		4
        /*0084*/ 	.byte	0x04, 0x1c
        /*0086*/ 	.short	(.L_4291 - .L_4290)


	//   ....[0]....
.L_4290:
        /*0088*/ 	.word	0x00005860


	//   ....[1]....
        /*008c*/ 	.word	0x00005900


	//----- nvinfo : EIATTR_MAX_THREADS
	.align		4
.L_4291:
        /*0090*/ 	.byte	0x04, 0x05
        /*0092*/ 	.short	(.L_4293 - .L_4292)
.L_4292:
        /*0094*/ 	.word	0x00000080
        /*0098*/ 	.word	0x00000001
        /*009c*/ 	.word	0x00000001


	//----- nvinfo : EIATTR_CRS_STACK_SIZE
	.align		4
.L_4293:
        /*00a0*/ 	.byte	0x04, 0x1e
        /*00a2*/ 	.short	(.L_4295 - .L_4294)
.L_4294:
        /*00a4*/ 	.word	0x00000000


	//----- nvinfo : EIATTR_CBANK_PARAM_SIZE
	.align		4
.L_4295:
        /*00a8*/ 	.byte	0x03, 0x19
        /*00aa*/ 	.short	0x0128


	//----- nvinfo : EIATTR_PARAM_CBANK
	.align		4
        /*00ac*/ 	.byte	0x04, 0x0a
        /*00ae*/ 	.short	(.L_4297 - .L_4296)
	.align		4
.L_4296:
        /*00b0*/ 	.word	index@(.nv.constant0._ZN10layer_norm13ln_bwd_kernelINS_13Kernel_traitsI6__halfffffjLj2048ELj1ELj1ELj4ELj16ENS_18Kernel_traits_baseILj2048ES2_ffffjLj128EEEEELb1ELb1ELb0ELb0EEEvNS_9BwdParamsE)
        /*00b4*/ 	.short	0x0380
        /*00b6*/ 	.short	0x0128


	//----- nvinfo : EIATTR_SW_WAR
	.align		4
.L_4297:
        /*00b8*/ 	.byte	0x04, 0x36
        /*00ba*/ 	.short	(.L_4299 - .L_4298)
.L_4298:
        /*00bc*/ 	.word	0x00000008
.L_4299:


//--------------------- .nv.info._ZN10layer_norm13ln_bwd_kernelINS_13Kernel_traitsI6__halfffffjLj2048ELj1ELj1ELj4ELj16ENS_18Kernel_traits_baseILj2048ES2_ffffjLj128EEEEELb1ELb1ELb0ELb1EEEvNS_9BwdParamsE --------------------------
	.section	.nv.info._ZN10layer_norm13ln_bwd_kernelINS_13Kernel_traitsI6__halfffffjLj2048ELj1ELj1ELj4ELj16ENS_18Kernel_traits_baseILj2048ES2_ffffjLj128EEEEELb1ELb1ELb0ELb1EEEvNS_9BwdParamsE,"",@"SHT_CUDA_INFO"
	.sectionflags	@""
	.align	4


	//----- nvinfo : EIATTR_CUDA_API_VERSION
	.align		4
        /*0000*/ 	.byte	0x04, 0x37
        /*0002*/ 	.short	(.L_4301 - .L_4300)
.L_4300:
        /*0004*/ 	.word	0x00000082


	//----- nvinfo : EIATTR_KPARAM_INFO
	.align		4
.L_4301:
        /*0008*/ 	.byte	0x04, 0x17
        /*000a*/ 	.short	(.L_4303 - .L_4302)
.L_4302:
        /*000c*/ 	.word	0x00000000
        /*0010*/ 	.short	0x0000
        /*0012*/ 	.short	0x0000
        /*0014*/ 	.byte	0x00, 0xf0, 0xa1, 0x04


	//----- nvinfo : EIATTR_SPARSE_MMA_MASK
	.align		4
.L_4303:
        /*0018*/ 	.byte	0x03, 0x50
        /*001a*/ 	.short	0x0000


	//----- nvinfo : EIATTR_MAXREG_COUNT
	.align		4
        /*001c*/ 	.byte	0x03, 0x1b
        /*001e*/ 	.short	0x00ff


	//----- nvinfo : EIATTR_NUM_BARRIERS
	.align		4
        /*0020*/ 	.byte	0x02, 0x4c
        /*0022*/ 	.byte	0x01
	.zero		1


	//----- nvinfo : EIATTR_MERCURY_ISA_VERSION
	.align		4
        /*0024*/ 	.byte	0x03, 0x5f
        /*0026*/ 	.short	0x0101


	//----- nvinfo : EIATTR_COOP_GROUP_MASK_REGIDS
	.align		4
        /*0028*/ 	.byte	0x04, 0x29
        /*002a*/ 	.short	(.L_4305 - .L_4304)


	//   ....[0]....
.L_4304:
        /*002c*/ 	.word	0xffffffff


	//   ....[1]....
        /*0030*/ 	.word	0xffffffff


	//   ....[2]....
        /*0034*/ 	.word	0xffffffff


	//   ....[3]....
        /*0038*/ 	.word	0xffffffff


	//   ....[4]....
        /*003c*/ 	.word	0xffffffff


	//   ....[5]....
        /*0040*/ 	.word	0xffffffff


	//   ....[6]....
        /*0044*/ 	.word	0xffffffff


	//   ....[7]....
        /*0048*/ 	.word	0xffffffff


	//   ....[8]....
        /*004c*/ 	.word	0xffffffff


	//   ....[9]....
        /*0050*/ 	.word	0xffffffff


	//----- nvinfo : EIATTR_COOP_GROUP_INSTR_OFFSETS
	.align		4
.L_4305:
        /*0054*/ 	.byte	0x04, 0x28
        /*0056*/ 	.short	(.L_4307 - .L_4306)


	//   ....[0]....
.L_4306:
        /*0058*/ 	.word	0x00000f30


	//   ....[1]....
        /*005c*/ 	.word	0x00000f40


	//   ....[2]....
        /*0060*/ 	.word	0x00000f70


	//   ....[3]....
        /*0064*/ 	.word	0x00000f80


	//   ....[4]....
        /*0068*/ 	.word	0x00000fb0


	//   ....[5]....
        /*006c*/ 	.word	0x00000fd0


	//   ....[6]....
        /*0070*/ 	.word	0x00001060


	//   ....[7]....
        /*0074*/ 	.word	0x00001080


	//   ....[8]....
        /*0078*/ 	.word	0x00001090


	//   ....[9]....
        /*007c*/ 	.word	0x000010c0


	//----- nvinfo : EIATTR_VRC_CTA_INIT_COUNT
	.align		4
.L_4307:
        /*0080*/ 	.byte	0x02, 0x4a
	.zero		1
	.zero		1


	//----- nvinfo : EIATTR_EXIT_INSTR_OFFSETS
	.align		4
        /*0084*/ 	.byte	0x04, 0x1c
        /*0086*/ 	.short	(.L_4309 - .L_4308)


	//   ....[0]....
.L_4308:
        /*0088*/ 	.word	0x00004d00


	//----- nvinfo : EIATTR_MAX_THREADS
	.align		4
.L_4309:
        /*008c*/ 	.byte	0x04, 0x05
        /*008e*/ 	.short	(.L_4311 - .L_4310)
.L_4310:
        /*0090*/ 	.word	0x00000080
        /*0094*/ 	.word	0x00000001
        /*0098*/ 	.word	0x00000001


	//----- nvinfo : EIATTR_CRS_STACK_SIZE
	.align		4
.L_4311:
        /*009c*/ 	.byte	0x04, 0x1e
        /*009e*/ 	.short	(.L_4313 - .L_4312)
.L_4312:
        /*00a0*/ 	.word	0x00000000


	//----- nvinfo : EIATTR_CBANK_PARAM_SIZE
	.align		4
.L_4313:
        /*00a4*/ 	.byte	0x03, 0x19
        /*00a6*/ 	.short	0x0128


	//----- nvinfo : EIATTR_PARAM_CBANK
	.align		4
        /*00a8*/ 	.byte	0x04, 0x0a
        /*00aa*/ 	.short	(.L_4315 - .L_4314)
	.align		4
.L_4314:
        /*00ac*/ 	.word	index@(.nv.constant0._ZN10layer_norm13ln_bwd_kernelINS_13Kernel_traitsI6__halfffffjLj2048ELj1ELj1ELj4ELj16ENS_18Kernel_traits_baseILj2048ES2_ffffjLj128EEEEELb1ELb1ELb0ELb1EEEvNS_9BwdParamsE)
        /*00b0*/ 	.short	0x0380
        /*00b2*/ 	.short	0x0128


	//----- nvinfo : EIATTR_SW_WAR
	.align		4
.L_4315:
        /*00b4*/ 	.byte	0x04, 0x36
        /*00b6*/ 	.short	(.L_4317 - .L_4316)
.L_4316:
        /*00b8*/ 	.word	0x00000008
.L_4317:


//--------------------- .nv.info._ZN10layer_norm22ln_bwd_finalize_kernelINS_22Kernel_traits_finalizeILj2048E6__halfffffjLb1ELj1024ELj4ENS_18Kernel_traits_baseILj2048ES2_ffffjLj1024EEEEELb1ELb0EEEvNS_9BwdParamsE --------------------------
	.section	.nv.info._ZN10layer_norm22ln_bwd_finalize_kernelINS_22Kernel_traits_finalizeILj2048E6__halfffffjLb1ELj1024ELj4ENS_18Kernel_traits_baseILj2048ES2_ffffjLj1024EEEEELb1ELb0EEEvNS_9BwdParamsE,"",@"SHT_CUDA_INFO"
	.sectionflags	@""
	.align	4


	//----- nvinfo : EIATTR_CUDA_API_VERSION
	.align		4
        /*0000*/ 	.byte	0x04, 0x37
        /*0002*/ 	.short	(.L_4319 - .L_4318)
.L_4318:
        /*0004*/ 	.word	0x00000082


	//----- nvinfo : EIATTR_KPARAM_INFO
	.align		4
.L_4319:
        /*0008*/ 	.byte	0x04, 0x17
        /*000a*/ 	.short	(.L_4321 - .L_4320)
.L_4320:
        /*000c*/ 	.word	0x00000000
        /*0010*/ 	.short	0x0000
        /*0012*/ 	.short	0x0000
        /*0014*/ 	.byte	0x00, 0xf0, 0xa1, 0x04


	//----- nvinfo : EIATTR_SPARSE_MMA_MASK
	.align		4
.L_4321:
        /*0018*/ 	.byte	0x03, 0x50
        /*001a*/ 	.short	0x0000


	//----- nvinfo : EIATTR_MAXREG_COUNT
	.align		4
        /*001c*/ 	.byte	0x03, 0x1b
        /*001e*/ 	.short	0x0040


	//----- nvinfo : EIATTR_NUM_BARRIERS
	.align		4
        /*0020*/ 	.byte	0x02, 0x4c
        /*0022*/ 	.byte	0x01
	.zero		1


	//----- nvinfo : EIATTR_MERCURY_ISA_VERSION
	.align		4
        /*0024*/ 	.byte	0x03, 0x5f
        /*0026*/ 	.short	0x0101


	//----- nvinfo : EIATTR_COOP_GROUP_MASK_REGIDS
	.align		4
        /*0028*/ 	.byte	0x04, 0x29
        /*002a*/ 	.short	(.L_4323 - .L_4322)


	//   ....[0]....
.L_4322:
        /*002c*/ 	.word	0xffffffff


	//   ....[1]....
        /*0030*/ 	.word	0xffffffff


	//   ....[2]....
        /*0034*/ 	.word	0xffffffff


	//   ....[3]....
        /*0038*/ 	.word	0xffffffff


	//   ....[4]....
        /*003c*/ 	.word	0xffffffff


	//   ....[5]....
        /*0040*/ 	.word	0xffffffff


	//   ....[6]....
        /*0044*/ 	.word	0xffffffff


	//   ....[7]....
        /*0048*/ 	.word	0xffffffff


	//   ....[8]....
        /*004c*/ 	.word	0xffffffff


	//   ....[9]....
        /*0050*/ 	.word	0xffffffff


	//   ....[10]....
        /*0054*/ 	.word	0xffffffff


	//   ....[11]....
        /*0058*/ 	.word	0xffffffff


	//   ....[12]....
        /*005c*/ 	.word	0xffffffff


	//   ....[13]....
        /*0060*/ 	.word	0xffffffff


	//   ....[14]....
        /*0064*/ 	.word	0xffffffff


	//----- nvinfo : EIATTR_COOP_GROUP_INSTR_OFFSETS
	.align		4
.L_4323:
        /*0068*/ 	.byte	0x04, 0x28
        /*006a*/ 	.short	(.L_4325 - .L_4324)


	//   ....[0]....
.L_4324:
        /*006c*/ 	.word	0x00001060


	//   ....[1]....
        /*0070*/ 	.word	0x00001070


	//   ....[2]....
        /*0074*/ 	.word	0x00001080


	//   ....[3]....
        /*0078*/ 	.word	0x000010b0


	//   ....[4]....
        /*007c*/ 	.word	0x000010d0


	//   ....[5]....
        /*0080*/ 	.word	0x000010e0


	//   ....[6]....
        /*0084*/ 	.word	0x00001110


	//   ....[7]....
        /*0088*/ 	.word	0x00001130


	//   ....[8]....
        /*008c*/ 	.word	0x00001140


	//   ....[9]....
        /*0090*/ 	.word	0x00001180


	//   ....[10]....
        /*0094*/ 	.word	0x000011b0


	//   ....[11]....
        /*0098*/ 	.word	0x000011c0


	//   ....[12]....
        /*009c*/ 	.word	0x00001200


	//   ....[13]....
        /*00a0*/ 	.word	0x00001220


	//   ....[14]....
        /*00a4*/ 	.word	0x00001230


	//----- nvinfo : EIATTR_VRC_CTA_INIT_COUNT
	.align		4
.L_4325:
        /*00a8*/ 	.byte	0x02, 0x4a
	.zero		1
	.zero		1


	//----- nvinfo : EIATTR_EXIT_INSTR_OFFSETS
	.align		4
        /*00ac*/ 	.byte	0x04, 0x1c
        /*00ae*/ 	.short	(.L_4327 - .L_4326)


	//   ....[0]....
.L_4326:
        /*00b0*/ 	.word	0x00000060


	//   ....[1]....
        /*00b4*/ 	.word	0x000012b0


	//   ....[2]....
        /*00b8*/ 	.word	0x000012e0


	//   ....[3]....
        /*00bc*/ 	.word	0x000013f0


	//----- nvinfo : EIATTR_MAX_THREADS
	.align		4
.L_4327:
        /*00c0*/ 	.byte	0x04, 0x05
        /*00c2*/ 	.short	(.L_4329 - .L_4328)
.L_4328:
        /*00c4*/ 	.word	0x00000400
        /*00c8*/ 	.word	0x00000001
        /*00cc*/ 	.word	0x00000001


	//----- nvinfo : EIATTR_CRS_STACK_SIZE
	.align		4
.L_4329:
        /*00d0*/ 	.byte	0x04, 0x1e
        /*00d2*/ 	.short	(.L_4331 - .L_4330)
.L_4330:
        /*00d4*/ 	.word	0x00000000


	//----- nvinfo : EIATTR_CBANK_PARAM_SIZE
	.align		4
.L_4331:
        /*00d8*/ 	.byte	0x03, 0x19
        /*00da*/ 	.short	0x0128


	//----- nvinfo : EIATTR_PARAM_CBANK
	.align		4
        /*00dc*/ 	.byte	0x04, 0x0a
        /*00de*/ 	.short	(.L_4333 - .L_4332)
	.align		4
.L_4332:
        /*00e0*/ 	.word	index@(.nv.constant0._ZN10layer_norm22ln_bwd_finalize_kernelINS_22Kernel_traits_finalizeILj2048E6__halfffffjLb1ELj1024ELj4ENS_18Kernel_traits_baseILj2048ES2_ffffjLj1024EEEEELb1ELb0EEEvNS_9BwdParamsE)
        /*00e4*/ 	.short	0x0380
        /*00e6*/ 	.short	0x0128


	//----- nvinfo : EIATTR_SW_WAR
	.align		4
.L_4333:
        /*00e8*/ 	.byte	0x04, 0x36
        /*00ea*/ 	.short	(.L_4335 - .L_4334)
.L_4334:
        /*00ec*/ 	.word	0x00000008
.L_4335:


//--------------------- .nv.info._ZN10layer_norm13ln_bwd_kernelINS_13Kernel_traitsI6__halfffffjLj2048ELj1ELj1ELj4ELj16ENS_18Kernel_traits_baseILj2048ES2_ffffjLj128EEEEELb1ELb1ELb1ELb0EEEvNS_9BwdParamsE --------------------------
	.section	.nv.info._ZN10layer_norm13ln_bwd_kernelINS_13Kernel_traitsI6__halfffffjLj2048ELj1ELj1ELj4ELj16ENS_18Kernel_traits_baseILj2048ES2_ffffjLj128EEEEELb1ELb1ELb1ELb0EEEvNS_9BwdParamsE,"",@"SHT_CUDA_INFO"
	.sectionflags	@""
	.align	4


	//----- nvinfo : EIATTR_CUDA_API_VERSION
	.align		4
        /*0000*/ 	.byte	0x04, 0x37
        /*0002*/ 	.short	(.L_4337 - .L_4336)
.L_4336:
        /*0004*/ 	.word	0x00000082


	//----- nvinfo : EIATTR_KPARAM_INFO
	.align		4
.L_4337:
        /*0008*/ 	.byte	0x04, 0x17
        /*000a*/ 	.short	(.L_4339 - .L_4338)
.L_4338:
        /*000c*/ 	.word	0x00000000
        /*0010*/ 	.short	0x0000
        /*0012*/ 	.short	0x0000
        /*0014*/ 	.byte	0x00, 0xf0, 0xa1, 0x04


	//----- nvinfo : EIATTR_SPARSE_MMA_MASK
	.align		4
.L_4339:
        /*0018*/ 	.byte	0x03, 0x50
        /*001a*/ 	.short	0x0000


	//----- nvinfo : EIATTR_MAXREG_COUNT
	.align		4
        /*001c*/ 	.byte	0x03, 0x1b
        /*001e*/ 	.short	0x00ff


	//----- nvinfo : EIATTR_NUM_BARRIERS
	.align		4
        /*0020*/ 	.byte	0x02, 0x4c
        /*0022*/ 	.byte	0x01
	.zero		1


	//----- nvinfo : EIATTR_MERCURY_ISA_VERSION
	.align		4
        /*0024*/ 	.byte	0x03, 0x5f
        /*0026*/ 	.short	0x0101


	//----- nvinfo : EIATTR_COOP_GROUP_MASK_REGIDS
	.align		4
        /*0028*/ 	.byte	0x04, 0x29
        /*002a*/ 	.short	(.L_4341 - .L_4340)


	//   ....[0]....
.L_4340:
        /*002c*/ 	.word	0xffffffff


	//   ....[1]....
        /*0030*/ 	.word	0xffffffff


	//   ....[2]....
        /*0034*/ 	.word	0xffffffff


	//   ....[3]....
        /*0038*/ 	.word	0xffffffff


	//   ....[4]....
        /*003c*/ 	.word	0xffffffff


	//   ....[5]....
        /*0040*/ 	.word	0xffffffff


	//   ....[6]....
        /*0044*/ 	.word	0xffffffff


	//   ....[7]....
        /*0048*/ 	.word	0xffffffff


	//   ....[8]....
        /*004c*/ 	.word	0xffffffff


	//   ....[9]....
        /*0050*/ 	.word	0xffffffff


	//----- nvinfo : EIATTR_COOP_GROUP_INSTR_OFFSETS
	.align		4
.L_4341:
        /*0054*/ 	.byte	0x04, 0x28
        /*0056*/ 	.short	(.L_4343 - .L_4342)


	//   ....[0]....
.L_4342:
        /*0058*/ 	.word	0x00001de0


	//   ....[1]....
        /*005c*/ 	.word	0x00001e00


	//   ....[2]....
        /*0060*/ 	.word	0x00001e40


	//   ....[3]....
        /*0064*/ 	.word	0x00001e50


	//   ....[4]....
        /*0068*/ 	.word	0x00001e90


	//   ....[5]....
        /*006c*/ 	.word	0x00001ea0


	//   ....[6]....
        /*0070*/ 	.word	0x00001ed0


	//   ....[7]....
        /*0074*/ 	.word	0x00001ee0


	//   ....[8]....
        /*0078*/ 	.word	0x00001f10


	//   ....[9]....
        /*007c*/ 	.word	0x00001f20


	//----- nvinfo : EIATTR_VRC_CTA_INIT_COUNT
	.align		4
.L_4343:
        /*0080*/ 	.byte	0x02, 0x4a
	.zero		1
	.zero		1


	//----- nvinfo : EIATTR_EXIT_INSTR_OFFSETS
	.align		4
        /*0084*/ 	.byte	0x04, 0x1c
        /*0086*/ 	.short	(.L_4345 - .L_4344)


	//   ....[0]....
.L_4344:
        /*0088*/ 	.word	0x00007430


	//   ....[1]....
        /*008c*/ 	.word	0x000074d0


	//----- nvinfo : EIATTR_MAX_THREADS
	.align		4
.L_4345:
        /*0090*/ 	.byte	0x04, 0x05
        /*0092*/ 	.short	(.L_4347 - .L_4346)
.L_4346:
        /*0094*/ 	.word	0x00000080
        /*0098*/ 	.word	0x00000001
        /*009c*/ 	.word	0x00000001


	//----- nvinfo : EIATTR_CRS_STACK_SIZE
	.align		4
.L_4347:
        /*00a0*/ 	.byte	0x04, 0x1e
        /*00a2*/ 	.short	(.L_4349 - .L_4348)
.L_4348:
        /*00a4*/ 	.word	0x00000000


	//----- nvinfo : EIATTR_CBANK_PARAM_SIZE
	.align		4
.L_4349:
        /*00a8*/ 	.byte	0x03, 0x19
        /*00aa*/ 	.short	0x0128


	//----- nvinfo : EIATTR_PARAM_CBANK
	.align		4
        /*00ac*/ 	.byte	0x04, 0x0a
        /*00ae*/ 	.short	(.L_4351 - .L_4350)
	.align		4
.L_4350:
        /*00b0*/ 	.word	index@(.nv.constant0._ZN10layer_norm13ln_bwd_kernelINS_13Kernel_traitsI6__halfffffjLj2048ELj1ELj1ELj4ELj16ENS_18Kernel_traits_baseILj2048ES2_ffffjLj128EEEEELb1ELb1ELb1ELb0EEEvNS_9BwdParamsE)
        /*00b4*/ 	.short	0x0380
        /*00b6*/ 	.short	0x0128


	//----- nvinfo : EIATTR_SW_WAR
	.align		4
.L_4351:
        /*00b8*/ 	.byte	0x04, 0x36
        /*00ba*/ 	.short	(.L_4353 - .L_4352)
.L_4352:
        /*00bc*/ 	.word	0x00000008
.L_4353:


//--------------------- .nv.info._ZN10layer_norm22ln_bwd_finalize_kernelINS_22Kernel_traits_finalizeILj2048E6__halfffffjLb1ELj1024ELj4ENS_18Kernel_traits_baseILj2048ES2_ffffjLj1024EEEEELb1ELb1EEEvNS_9BwdParamsE --------------------------
	.section	.nv.info._ZN10layer_norm22ln_bwd_finalize_kernelINS_22Kernel_traits_finalizeILj2048E6__halfffffjLb1ELj1024ELj4ENS_18Kernel_traits_baseILj2048ES2_ffffjLj1024EEEEELb1ELb1EEEvNS_9BwdParamsE,"",@"SHT_CUDA_INFO"
	.sectionflags	@""
	.align	4


	//----- nvinfo : EIATTR_CUDA_API_VERSION
	.align		4
        /*0000*/ 	.byte	0x04, 0x37
        /*0002*/ 	.short	(.L_4355 - .L_4354)
.L_4354:
        /*0004*/ 	.word	0x00000082


	//----- nvinfo : EIATTR_KPARAM_INFO
	.align		4
.L_4355:
        /*0008*/ 	.byte	0x04, 0x17
        /*000a*/ 	.short	(.L_4357 - .L_4356)
.L_4356:
        /*000c*/ 	.word	0x00000000
        /*0010*/ 	.short	0x0000
        /*0012*/ 	.short	0x0000
        /*0014*/ 	.byte	0x00, 0xf0, 0xa1, 0x04


	//----- nvinfo : EIATTR_SPARSE_MMA_MASK
	.align		4
.L_4357:
        /*0018*/ 	.byte	0x03, 0x50
        /*001a*/ 	.short	0x0000


	//----- nvinfo : EIATTR_MAXREG_COUNT
	.align		4
        /*001c*/ 	.byte	0x03, 0x1b
        /*001e*/ 	.short	0x0040


	//----- nvinfo : EIATTR_NUM_BARRIERS
	.align		4
        /*0020*/ 	.byte	0x02, 0x4c
        /*0022*/ 	.byte	0x01
	.zero		1


	//----- nvinfo : EIATTR_MERCURY_ISA_VERSION
	.align		4
        /*0024*/ 	.byte	0x03, 0x5f
        /*0026*/ 	.short	0x0101


	//----- nvinfo : EIATTR_COOP_GROUP_MASK_REGIDS
	.align		4
        /*0028*/ 	.byte	0x04, 0x29
        /*002a*/ 	.short	(.L_4359 - .L_4358)


	//   ....[0]....
.L_4358:
        /*002c*/ 	.word	0xffffffff


	//   ....[1]....
        /*0030*/ 	.word	0xffffffff


	//   ....[2]....
        /*0034*/ 	.word	0xffffffff


	//   ....[3]....
        /*0038*/ 	.word	0xffffffff


	//   ....[4]....
        /*003c*/ 	.word	0xffffffff


	//   ....[5]....
        /*0040*/ 	.word	0xffffffff


	//   ....[6]....
        /*0044*/ 	.word	0xffffffff


	//   ....[7]....
        /*0048*/ 	.word	0xffffffff


	//   ....[8]....
        /*004c*/ 	.word	0xffffffff


	//   ....[9]....
        /*0050*/ 	.word	0xffffffff


	//   ....[10]....
        /*0054*/ 	.word	0xffffffff


	//   ....[11]....
        /*0058*/ 	.word	0xffffffff


	//   ....[12]....
        /*005c*/ 	.word	0xffffffff


	//   ....[13]....
        /*0060*/ 	.word	0xffffffff


	//   ....[14]....
        /*0064*/ 	.word	0xffffffff


	//----- nvinfo : EIATTR_COOP_GROUP_INSTR_OFFSETS
	.align		4
.L_4359:
        /*0068*/ 	.byte	0x04, 0x28
        /*006a*/ 	.short	(.L_4361 - .L_4360)


	//   ....[0]....
.L_4360:
        /*006c*/ 	.word	0x00001070


	//   ....[1]....
        /*0070*/ 	.word	0x00001080


	//   ....[2]....
        /*0074*/ 	.word	0x00001090


	//   ....[3]....
        /*0078*/ 	.word	0x000010c0


	//   ....[4]....
        /*007c*/ 	.word	0x000010e0


	//   ....[5]....
        /*0080*/ 	.word	0x000010f0


	//   ....[6]....
        /*0084*/ 	.word	0x00001120


	//   ....[7]....
        /*0088*/ 	.word	0x00001140


	//   ....[8]....
        /*008c*/ 	.word	0x00001150


	//   ....[9]....
        /*0090*/ 	.word	0x00001180


	//   ....[10]....
        /*0094*/ 	.word	0x000011a0


	//   ....[11]....
        /*0098*/ 	.word	0x000011b0


	//   ....[12]....
        /*009c*/ 	.word	0x000011f0


	//   ....[13]....
        /*00a0*/ 	.word	0x00001210


	//   ....[14]....
        /*00a4*/ 	.word	0x00001220


	//----- nvinfo : EIATTR_VRC_CTA_INIT_COUNT
	.align		4
.L_4361:
        /*00a8*/ 	.byte	0x02, 0x4a
	.zero		1
	.zero		1


	//----- nvinfo : EIATTR_EXIT_INSTR_OFFSETS
	.align		4
        /*00ac*/ 	.byte	0x04, 0x1c
        /*00ae*/ 	.short	(.L_4363 - .L_4362)


	//   ....[0]....
.L_4362:
        /*00b0*/ 	.word	0x00000060


	//   ....[1]....
        /*00b4*/ 	.word	0x000012a0


	//   ....[2]....
        /*00b8*/ 	.word	0x000013c0


	//----- nvinfo : EIATTR_MAX_THREADS
	.align		4
.L_4363:
        /*00bc*/ 	.byte	0x04, 0x05
        /*00be*/ 	.short	(.L_4365 - .L_4364)
.L_4364:
        /*00c0*/ 	.word	0x00000400
        /*00c4*/ 	.word	0x00000001
        /*00c8*/ 	.word	0x00000001


	//----- nvinfo : EIATTR_CRS_STACK_SIZE
	.align		4
.L_4365:
        /*00cc*/ 	.byte	0x04, 0x1e
        /*00ce*/ 	.short	(.L_4367 - .L_4366)
.L_4366:
        /*00d0*/ 	.word	0x00000000


	//----- nvinfo : EIATTR_CBANK_PARAM_SIZE
	.align		4
.L_4367:
        /*00d4*/ 	.byte	0x03, 0x19
        /*00d6*/ 	.short	0x0128


	//----- nvinfo : EIATTR_PARAM_CBANK
	.align		4
        /*00d8*/ 	.byte	0x04, 0x0a
        /*00da*/ 	.short	(.L_4369 - .L_4368)
	.align		4
.L_4368:
        /*00dc*/ 	.word	index@(.nv.constant0._ZN10layer_norm22ln_bwd_finalize_kernelINS_22Kernel_traits_finalizeILj2048E6__halfffffjLb1ELj1024ELj4ENS_18Kernel_traits_baseILj2048ES2_ffffjLj1024EEEEELb1ELb1EEEvNS_9BwdParamsE)
        /*00e0*/ 	.short	0x0380
        /*00e2*/ 	.short	0x0128


	//----- nvinfo : EIATTR_SW_WAR
	.align		4
.L_4369:
        /*00e4*/ 	.byte	0x04, 0x36
        /*00e6*/ 	.short	(.L_4371 - .L_4370)
.L_4370:
        /*00e8*/ 	.word	0x00000008
.L_4371:


//--------------------- .nv.info._ZN10layer_norm13ln_bwd_kernelINS_13Kernel_traitsI6__halfffffjLj2048ELj1ELj1ELj4ELj16ENS_18Kernel_traits_baseILj2048ES2_ffffjLj128EEEEELb1ELb1ELb1ELb1EEEvNS_9BwdParamsE --------------------------
	.section	.nv.info._ZN10layer_norm13ln_bwd_kernelINS_13Kernel_traitsI6__halfffffjLj2048ELj1ELj1ELj4ELj16ENS_18Kernel_traits_baseILj2048ES2_ffffjLj128EEEEELb1ELb1ELb1ELb1EEEvNS_9BwdParamsE,"",@"SHT_CUDA_INFO"
	.sectionflags	@""
	.align	4


	//----- nvinfo : EIATTR_CUDA_API_VERSION
	.align		4
        /*0000*/ 	.byte	0x04, 0x37
        /*0002*/ 	.short	(.L_4373 - .L_4372)
.L_4372:
        /*0004*/ 	.word	0x00000082


	//----- nvinfo : EIATTR_KPARAM_INFO
	.align		4
.L_4373:
        /*0008*/ 	.byte	0x04, 0x17
        /*000a*/ 	.short	(.L_4375 - .L_4374)
.L_4374:
        /*000c*/ 	.word	0x00000000
        /*0010*/ 	.short	0x0000
        /*0012*/ 	.short	0x0000
        /*0014*/ 	.byte	0x00, 0xf0, 0xa1, 0x04


	//----- nvinfo : EIATTR_SPARSE_MMA_MASK
	.align		4
.L_4375:
        /*0018*/ 	.byte	0x03, 0x50
        /*001a*/ 	.short	0x0000


	//----- nvinfo : EIATTR_MAXREG_COUNT
	.align		4
        /*001c*/ 	.byte	0x03, 0x1b
        /*001e*/ 	.short	0x00ff


	//----- nvinfo : EIATTR_NUM_BARRIERS
	.align		4
        /*0020*/ 	.byte	0x02, 0x4c
        /*0022*/ 	.byte	0x01
	.zero		1


	//----- nvinfo : EIATTR_MERCURY_ISA_VERSION
	.align		4
        /*0024*/ 	.byte	0x03, 0x5f
        /*0026*/ 	.short	0x0101


	//----- nvinfo : EIATTR_COOP_GROUP_MASK_REGIDS
	.align		4
        /*0028*/ 	.byte	0x04, 0x29
        /*002a*/ 	.short	(.L_4377 - .L_4376)


	//   ....[0]....
.L_4376:
        /*002c*/ 	.word	0xffffffff


	//   ....[1]....
        /*0030*/ 	.word	0xffffffff


	//   ....[2]....
        /*0034*/ 	.word	0xffffffff


	//   ....[3]....
        /*0038*/ 	.word	0xffffffff


	//   ....[4]....
        /*003c*/ 	.word	0xffffffff


	//   ....[5]....
        /*0040*/ 	.word	0xffffffff


	//   ....[6]....
        /*0044*/ 	.word	0xffffffff


	//   ....[7]....
        /*0048*/ 	.word	0xffffffff


	//   ....[8]....
        /*004c*/ 	.word	0xffffffff


	//   ....[9]....
        /*0050*/ 	.word	0xffffffff


	//----- nvinfo : EIATTR_COOP_GROUP_INSTR_OFFSETS
	.align		4
.L_4377:
        /*0054*/ 	.byte	0x04, 0x28
        /*0056*/ 	.short	(.L_4379 - .L_4378)


	//   ....[0]....
.L_4378:
        /*0058*/ 	.word	0x00001570


	//   ....[1]....
        /*005c*/ 	.word	0x000015b0


	//   ....[2]....
        /*0060*/ 	.word	0x00001600


	//   ....[3]....
        /*0064*/ 	.word	0x00001620


	//   ....[4]....
        /*0068*/ 	.word	0x00001660


	//   ....[5]....
        /*006c*/ 	.word	0x00001670


	//   ....[6]....
        /*0070*/ 	.word	0x000016a0


	//   ....[7]....
        /*0074*/ 	.word	0x000016d0


	//   ....[8]....
        /*0078*/ 	.word	0x00001730


	//   ....[9]....
        /*007c*/ 	.word	0x00001740


	//----- nvinfo : EIATTR_VRC_CTA_INIT_COUNT
	.align		4
.L_4379:
        /*0080*/ 	.byte	0x02, 0x4a
	.zero		1
	.zero		1


	//----- nvinfo : EIATTR_EXIT_INSTR_OFFSETS
	.align		4
        /*0084*/ 	.byte	0x04, 0x1c
        /*0086*/ 	.short	(.L_4381 - .L_4380)


	//   ....[0]....
.L_4380:
        /*0088*/ 	.word	0x00005ed0


	//----- nvinfo : EIATTR_MAX_THREADS
	.align		4
.L_4381:
        /*008c*/ 	.byte	0x04, 0x05
        /*008e*/ 	.short	(.L_4383 - .L_4382)
.L_4382:
        /*0090*/ 	.word	0x00000080
        /*0094*/ 	.word	0x00000001
        /*0098*/ 	.word	0x00000001


	//----- nvinfo : EIATTR_CRS_STACK_SIZE
	.align		4
.L_4383:
        /*009c*/ 	.byte	0x04, 0x1e
        /*009e*/ 	.short	(.L_4385 - .L_4384)
.L_4384:
        /*00a0*/ 	.word	0x00000000


	//----- nvinfo : EIATTR_CBANK_PARAM_SIZE
	.align		4
.L_4385:
        /*00a4*/ 	.byte	0x03, 0x19
        /*00a6*/ 	.short	0x0128


	//----- nvinfo : EIATTR_PARAM_CBANK
	.align		4
        /*00a8*/ 	.byte	0x04, 0x0a
        /*00aa*/ 	.short	(.L_4387 - .L_4386)
	.align		4
.L_4386:
        /*00ac*/ 	.word	index@(.nv.constant0._ZN10layer_norm13ln_bwd_kernelINS_13Kernel_traitsI6__halfffffjLj2048ELj1ELj1ELj4ELj16ENS_18Kernel_traits_baseILj2048ES2_ffffjLj128EEEEELb1ELb1ELb1ELb1EEEvNS_9BwdParamsE)
        /*00b0*/ 	.short	0x0380
        /*00b2*/ 	.short	0x0128


	//----- nvinfo : EIATTR_SW_WAR
	.align		4
.L_4387:
        /*00b4*/ 	.byte	0x04, 0x36
        /*00b6*/ 	.short	(.L_4389 - .L_4388)
.L_4388:
        /*00b8*/ 	.word	0x00000008
.L_4389:


//--------------------- .nv.info._ZN10layer_norm13ln_bwd_kernelINS_13Kernel_traitsIfffffjLj2048ELj1ELj1ELj4ELj16ENS_18Kernel_traits_baseILj2048EfffffjLj128EEEEELb0ELb0ELb0ELb0EEEvNS_9BwdParamsE --------------------------
	.section	.nv.info._ZN10layer_norm13ln_bwd_kernelINS_13Kernel_traitsIfffffjLj2048ELj1ELj1ELj4ELj16ENS_18Kernel_traits_baseILj2048EfffffjLj128EEEEELb0ELb0ELb0ELb0EEEvNS_9BwdParamsE,"",@"SHT_CUDA_INFO"
	.sectionflags	@""
	.align	4


	//----- nvinfo : EIATTR_CUDA_API_VERSION
	.align		4
        /*0000*/ 	.byte	0x04, 0x37
        /*0002*/ 	.short	(.L_4391 - .L_4390)
.L_4390:
        /*0004*/ 	.word	0x00000082


	//----- nvinfo : EIATTR_KPARAM_INFO
	.align		4
.L_4391:
        /*0008*/ 	.byte	0x04, 0x17
        /*000a*/ 	.short	(.L_4393 - .L_4392)
.L_4392:
        /*000c*/ 	.word	0x00000000
        /*0010*/ 	.short	0x0000
        /*0012*/ 	.short	0x0000
        /*0014*/ 	.byte	0x00, 0xf0, 0xa1, 0x04


	//----- nvinfo : EIATTR_SPARSE_MMA_MASK
	.align		4
.L_4393:
        /*0018*/ 	.byte	0x03, 0x50
        /*001a*/ 	.short	0x0000


	//----- nvinfo : EIATTR_MAXREG_COUNT
	.align		4
        /*001c*/ 	.byte	0x03, 0x1b
        /*001e*/ 	.short	0x00ff


	//----- nvinfo : EIATTR_NUM_BARRIERS
	.align		4
        /*0020*/ 	.byte	0x02, 0x4c
        /*0022*/ 	.byte	0x01
	.zero		1


	//----- nvinfo : EIATTR_MERCURY_ISA_VERSION
	.align		4
        /*0024*/ 	.byte	0x03, 0x5f
        /*0026*/ 	.short	0x0101


	//----- nvinfo : EIATTR_COOP_GROUP_MASK_REGIDS
	.align		4
        /*0028*/ 	.byte	0x04, 0x29
        /*002a*/ 	.short	(.L_4395 - .L_4394)


	//   ....[0]....
.L_4394:
        /*002c*/ 	.word	0xffffffff


	//   ....[1]....
        /*0030*/ 	.word	0xffffffff


	//   ....[2]....
        /*0034*/ 	.word	0xffffffff


	//   ....[3]....
        /*0038*/ 	.word	0xffffffff


	//   ....[4]....
        /*003c*/ 	.word	0xffffffff


	//   ....[5]....
        /*0040*/ 	.word	0xffffffff


	//   ....[6]....
        /*0044*/ 	.word	0xffffffff


	//   ....[7]....
        /*0048*/ 	.word	0xffffffff


	//   ....[8]....
        /*004c*/ 	.word	0xffffffff


	//   ....[9]....
        /*0050*/ 	.word	0xffffffff


	//----- nvinfo : EIATTR_COOP_GROUP_INSTR_OFFSETS
	.align		4
.L_4395:
        /*0054*/ 	.byte	0x04, 0x28
        /*0056*/ 	.short	(.L_4397 - .L_4396)


	//   ....[0]....
.L_4396:
        /*0058*/ 	.word	0x00001140


	//   ....[1]....
        /*005c*/ 	.word	0x00001160


	//   ....[2]....
        /*0060*/ 	.word	0x000011a0


	//   ....[3]....
        /*0064*/ 	.word	0x000011b0


	//   ....[4]....
        /*0068*/ 	.word	0x000011f0


	//   ....[5]....
        /*006c*/ 	.word	0x00001200


	//   ....[6]....
        /*0070*/ 	.word	0x00001230


	//   ....[7]....
        /*0074*/ 	.word	0x00001240


	//   ....[8]....
        /*0078*/ 	.word	0x00001270


	//   ....[9]....
        /*007c*/ 	.word	0x00001280


	//----- nvinfo : EIATTR_VRC_CTA_INIT_COUNT
	.align		4
.L_4397:
        /*0080*/ 	.byte	0x02, 0x4a
	.zero		1
	.zero		1


	//----- nvinfo : EIATTR_EXIT_INSTR_OFFSETS
	.align		4
        /*0084*/ 	.byte	0x04, 0x1c
        /*0086*/ 	.short	(.L_4399 - .L_4398)


	//   ....[0]....
.L_4398:
        /*0088*/ 	.word	0x00002e70


	//   ....[1]....
        /*008c*/ 	.word	0x00002ef0


	//----- nvinfo : EIATTR_MAX_THREADS
	.align		4
.L_4399:
        /*0090*/ 	.byte	0x04, 0x05
        /*0092*/ 	.short	(.L_4401 - .L_4400)
.L_4400:
        /*0094*/ 	.word	0x00000080
        /*0098*/ 	.word	0x00000001
        /*009c*/ 	.word	0x00000001


	//----- nvinfo : EIATTR_CRS_STACK_SIZE
	.align		4
.L_4401:
        /*00a0*/ 	.byte	0x04, 0x1e
        /*00a2*/ 	.short	(.L_4403 - .L_4402)
.L_4402:
        /*00a4*/ 	.word	0x00000000


	//----- nvinfo : EIATTR_CBANK_PARAM_SIZE
	.align		4
.L_4403:
        /*00a8*/ 	.byte	0x03, 0x19
        /*00aa*/ 	.short	0x0128


	//----- nvinfo : EIATTR_PARAM_CBANK
	.align		4
        /*00ac*/ 	.byte	0x04, 0x0a
        /*00ae*/ 	.short	(.L_4405 - .L_4404)
	.align		4
.L_4404:
        /*00b0*/ 	.word	index@(.nv.constant0._ZN10layer_norm13ln_bwd_kernelINS_13Kernel_traitsIfffffjLj2048ELj1ELj1ELj4ELj16ENS_18Kernel_traits_baseILj2048EfffffjLj128EEEEELb0ELb0ELb0ELb0EEEvNS_9BwdParamsE)
        /*00b4*/ 	.short	0x0380
        /*00b6*/ 	.short	0x0128


	//----- nvinfo : EIATTR_SW_WAR
	.align		4
.L_4405:
        /*00b8*/ 	.byte	0x04, 0x36
        /*00ba*/ 	.short	(.L_4407 - .L_4406)
.L_4406:
        /*00bc*/ 	.word	0x00000008
.L_4407:


//--------------------- .nv.info._ZN10layer_norm13ln_bwd_kernelINS_13Kernel_traitsIfffffjLj2048ELj1ELj1ELj4ELj16ENS_18Kernel_traits_baseILj2048EfffffjLj128EEEEELb0ELb0ELb0ELb1EEEvNS_9BwdParamsE --------------------------
	.section	.nv.info._ZN10layer_norm13ln_bwd_kernelINS_13Kernel_traitsIfffffjLj2048ELj1ELj1ELj4ELj16ENS_18Kernel_traits_baseILj2048EfffffjLj128EEEEELb0ELb0ELb0ELb1EEEvNS_9BwdParamsE,"",@"SHT_CUDA_INFO"
	.sectionflags	@""
	.align	4


	//----- nvinfo : EIATTR_CUDA_API_VERSION
	.align		4
        /*0000*/ 	.byte	0x04, 0x37
        /*0002*/ 	.short	(.L_4409 - .L_4408)
.L_4408:
        /*0004*/ 	.word	0x00000082


	//----- nvinfo : EIATTR_KPARAM_INFO
	.align		4
.L_4409:
        /*0008*/ 	.byte	0x04, 0x17
        /*000a*/ 	.short	(.L_4411 - .L_4410)
.L_4410:
        /*000c*/ 	.word	0x00000000
        /*0010*/ 	.short	0x0000
        /*0012*/ 	.short	0x0000
        /*0014*/ 	.byte	0x00, 0xf0, 0xa1, 0x04


	//----- nvinfo : EIATTR_SPARSE_MMA_MASK
	.align		4
.L_4411:
        /*0018*/ 	.byte	0x03, 0x50
        /*001a*/ 	.short	0x0000


	//----- nvinfo : EIATTR_MAXREG_COUNT
	.align		4
        /*001c*/ 	.byte	0x03, 0x1b
        /*001e*/ 	.short	0x00ff


	//----- nvinfo : EIATTR_NUM_BARRIERS
	.align		4
        /*0020*/ 	.byte	0x02, 0x4c
        /*0022*/ 	.byte	0x01
	.zero		1


	//----- nvinfo : EIATTR_MERCURY_ISA_VERSION
	.align		4
        /*0024*/ 	.byte	0x03, 0x5f
        /*0026*/ 	.short	0x0101


	//----- nvinfo : EIATTR_COOP_GROUP_MASK_REGIDS
	.align		4
        /*0028*/ 	.byte	0x04, 0x29
        /*002a*/ 	.short	(.L_4413 - .L_4412)


	//   ....[0]....
.L_4412:
        /*002c*/ 	.word	0xffffffff


	//   ....[1]....
        /*0030*/ 	.word	0xffffffff


	//   ....[2]....
        /*0034*/ 	.word	0xffffffff


	//   ....[3]....
        /*0038*/ 	.word	0xffffffff


	//   ....[4]....
        /*003c*/ 	.word	0xffffffff


	//   ....[5]....
        /*0040*/ 	.word	0xffffffff


	//   ....[6]....
        /*0044*/ 	.word	0xffffffff


	//   ....[7]....
        /*0048*/ 	.word	0xffffffff


	//   ....[8]....
        /*004c*/ 	.word	0xffffffff


	//   ....[9]....
        /*0050*/ 	.word	0xffffffff


	//----- nvinfo : EIATTR_COOP_GROUP_INSTR_OFFSETS
	.align		4
.L_4413:
        /*0054*/ 	.byte	0x04, 0x28
        /*0056*/ 	.short	(.L_4415 - .L_4414)


	//   ....[0]....
.L_4414:
        /*0058*/ 	.word	0x00000b80


	//   ....[1]....
        /*005c*/ 	.word	0x00000c30


	//   ....[2]....
        /*0060*/ 	.word	0x00000c40


	//   ....[3]....
        /*0064*/ 	.word	0x00000c70


	//   ....[4]....
        /*0068*/ 	.word	0x00000c80


	//   ....[5]....
        /*006c*/ 	.word	0x00000ca0


	//   ....[6]....
        /*0070*/ 	.word	0x00000cd0


	//   ....[7]....
        /*0074*/ 	.word	0x00000d00


	//   ....[8]....
        /*0078*/ 	.word	0x00000d30


	//   ....[9]....
        /*007c*/ 	.word	0x00000d40


	//----- nvinfo : EIATTR_VRC_CTA_INIT_COUNT
	.align		4
.L_4415:
        /*0080*/ 	.byte	0x02, 0x4a
	.zero		1
	.zero		1


	//----- nvinfo : EIATTR_EXIT_INSTR_OFFSETS
	.align		4
        /*0084*/ 	.byte	0x04, 0x1c
        /*0086*/ 	.short	(.L_4417 - .L_4416)


	//   ....[0]....
.L_4416:
        /*0088*/ 	.word	0x00002870


	//----- nvinfo : EIATTR_MAX_THREADS
	.align		4
.L_4417:
        /*008c*/ 	.byte	0x04, 0x05
        /*008e*/ 	.short	(.L_4419 - .L_4418)
.L_4418:
        /*0090*/ 	.word	0x00000080
        /*0094*/ 	.word	0x00000001
        /*0098*/ 	.word	0x00000001


	//----- nvinfo : EIATTR_CRS_STACK_SIZE
	.align		4
.L_4419:
        /*009c*/ 	.byte	0x04, 0x1e
        /*009e*/ 	.short	(.L_4421 - .L_4420)
.L_4420:
        /*00a0*/ 	.word	0x00000000


	//----- nvinfo : EIATTR_CBANK_PARAM_SIZE
	.align		4
.L_4421:
        /*00a4*/ 	.byte	0x03, 0x19
        /*00a6*/ 	.short	0x0128


	//----- nvinfo : EIATTR_PARAM_CBANK
	.align		4
        /*00a8*/ 	.byte	0x04, 0x0a
        /*00aa*/ 	.short	(.L_4423 - .L_4422)
	.align		4
.L_4422:
        /*00ac*/ 	.word	index@(.nv.constant0._ZN10layer_norm13ln_bwd_kernelINS_13Kernel_traitsIfffffjLj2048ELj1ELj1ELj4ELj16ENS_18Kernel_traits_baseILj2048EfffffjLj128EEEEELb0ELb0ELb0ELb1EEEvNS_9BwdParamsE)
        /*00b0*/ 	.short	0x0380
        /*00b2*/ 	.short	0x0128


	//----- nvinfo : EIATTR_SW_WAR
	.align		4
.L_4423:
        /*00b4*/ 	.byte	0x04, 0x36
        /*00b6*/ 	.short	(.L_4425 - .L_4424)
.L_4424:
        /*00b8*/ 	.word	0x00000008
.L_4425:


//--------------------- .nv.info._ZN10layer_norm13ln_bwd_kernelINS_13Kernel_traitsIfffffjLj2048ELj1ELj1ELj4ELj16ENS_18Kernel_traits_baseILj2048EfffffjLj128EEEEELb0ELb0ELb1ELb0EEEvNS_9BwdParamsE --------------------------
	.section	.nv.info._ZN10layer_norm13ln_bwd_kernelINS_13Kernel_traitsIfffffjLj2048ELj1ELj1ELj4ELj16ENS_18Kernel_traits_baseILj2048EfffffjLj128EEEEELb0ELb0ELb1ELb0EEEvNS_9BwdParamsE,"",@"SHT_CUDA_INFO"
	.sectionflags	@""
	.align	4


	//----- nvinfo : EIATTR_CUDA_API_VERSION
	.align		4
        /*0000*/ 	.byte	0x04, 0x37
        /*0002*/ 	.short	(.L_4427 - .L_4426)
.L_4426:
        /*0004*/ 	.word	0x00000082


	//----- nvinfo : EIATTR_KPARAM_INFO
	.align		4
.L_4427:
        /*0008*/ 	.byte	0x04, 0x17
        /*000a*/ 	.short	(.L_4429 - .L_4428)
.L_4428:
        /*000c*/ 	.word	0x00000000
        /*0010*/ 	.short	0x0000
        /*0012*/ 	.short	0x0000
        /*0014*/ 	.byte	0x00, 0xf0, 0xa1, 0x04


	//----- nvinfo : EIATTR_SPARSE_MMA_MASK
	.align		4
.L_4429:
        /*0018*/ 	.byte	0x03, 0x50
        /*001a*/ 	.short	0x0000


	//----- nvinfo : EIATTR_MAXREG_COUNT
	.align		4
        /*001c*/ 	.byte	0x03, 0x1b
        /*001e*/ 	.short	0x00ff


	//----- nvinfo : EIATTR_NUM_BARRIERS
	.align		4
        /*0020*/ 	.byte	0x02, 0x4c
        /*0022*/ 	.byte	0x01
	.zero		1


	//----- nvinfo : EIATTR_MERCURY_ISA_VERSION
	.align		4
        /*0024*/ 	.byte	0x03, 0x5f
        /*0026*/ 	.short	0x0101


	//----- nvinfo : EIATTR_COOP_GROUP_MASK_REGIDS
	.align		4
        /*0028*/ 	.byte	0x04, 0x29
        /*002a*/ 	.short	(.L_4431 - .L_4430)


	//   ....[0]....
.L_4430:
        /*002c*/ 	.word	0xffffffff


	//   ....[1]....
        /*0030*/ 	.word	0xffffffff


	//   ....[2]....
        /*0034*/ 	.word	0xffffffff


	//   ....[3]....
        /*0038*/ 	.word	0xffffffff


	//   ....[4]....
        /*003c*/ 	.word	0xffffffff


	//   ....[5]....
        /*0040*/ 	.word	0xffffffff


	//   ....[6]....
        /*0044*/ 	.word	0xffffffff


	//   ....[7]....
        /*0048*/ 	.word	0xffffffff


	//   ....[8]....
        /*004c*/ 	.word	0xffffffff


	//   ....[9]....
        /*0050*/ 	.word	0xffffffff


	//----- nvinfo : EIATTR_COOP_GROUP_INSTR_OFFSETS
	.align		4
.L_4431:
        /*0054*/ 	.byte	0x04, 0x28
        /*0056*/ 	.short	(.L_4433 - .L_4432)


	//   ....[0]....
.L_4432:
        /*0058*/ 	.word	0x00001420


	//   ....[1]....
        /*005c*/ 	.word	0x00001440


	//   ....[2]....
        /*0060*/ 	.word	0x00001480


	//   ....[3]....
        /*0064*/ 	.word	0x00001490


	//   ....[4]....
        /*0068*/ 	.word	0x000014d0


	//   ....[5]....
        /*006c*/ 	.word	0x000014e0


	//   ....[6]....
        /*0070*/ 	.word	0x00001510


	//   ....[7]....
        /*0074*/ 	.word	0x00001520


	//   ....[8]....
        /*0078*/ 	.word	0x00001550


	//   ....[9]....
        /*007c*/ 	.word	0x00001560


	//----- nvinfo : EIATTR_VRC_CTA_INIT_COUNT
	.align		4
.L_4433:
        /*0080*/ 	.byte	0x02, 0x4a
	.zero		1
	.zero		1


	//----- nvinfo : EIATTR_EXIT_INSTR_OFFSETS
	.align		4
        /*0084*/ 	.byte	0x04, 0x1c
        /*0086*/ 	.short	(.L_4435 - .L_4434)


	//   ....[0]....
.L_4434:
        /*0088*/ 	.word	0x00004190


	//   ....[1]....
        /*008c*/ 	.word	0x00004210


	//----- nvinfo : EIATTR_MAX_THREADS
	.align		4
.L_4435:
        /*0090*/ 	.byte	0x04, 0x05
        /*0092*/ 	.short	(.L_4437 - .L_4436)
.L_4436:
        /*0094*/ 	.word	0x00000080
        /*0098*/ 	.word	0x00000001
        /*009c*/ 	.word	0x00000001


	//----- nvinfo : EIATTR_CRS_STACK_SIZE
	.align		4
.L_4437:
        /*00a0*/ 	.byte	0x04, 0x1e
        /*00a2*/ 	.short	(.L_4439 - .L_4438)
.L_4438:
        /*00a4*/ 	.word	0x00000000


	//----- nvinfo : EIATTR_CBANK_PARAM_SIZE
	.align		4
.L_4439:
        /*00a8*/ 	.byte	0x03, 0x19
        /*00aa*/ 	.short	0x0128


	//----- nvinfo : EIATTR_PARAM_CBANK
	.align		4
        /*00ac*/ 	.byte	0x04, 0x0a
        /*00ae*/ 	.short	(.L_4441 - .L_4440)
	.align		4
.L_4440:
        /*00b0*/ 	.word	index@(.nv.constant0._ZN10layer_norm13ln_bwd_kernelINS_13Kernel_traitsIfffffjLj2048ELj1ELj1ELj4ELj16ENS_18Kernel_traits_baseILj2048EfffffjLj128EEEEELb0ELb0ELb1ELb0EEEvNS_9BwdParamsE)
        /*00b4*/ 	.short	0x0380
        /*00b6*/ 	.short	0x0128


	//----- nvinfo : EIATTR_SW_WAR
	.align		4
.L_4441:
        /*00b8*/ 	.byte	0x04, 0x36
        /*00ba*/ 	.short	(.L_4443 - .L_4442)
.L_4442:
        /*00bc*/ 	.word	0x00000008
.L_4443:


//--------------------- .nv.info._ZN10layer_norm13ln_bwd_kernelINS_13Kernel_traitsIfffffjLj2048ELj1ELj1ELj4ELj16ENS_18Kernel_traits_baseILj2048EfffffjLj128EEEEELb0ELb0ELb1ELb1EEEvNS_9BwdParamsE --------------------------
	.section	.nv.info._ZN10layer_norm13ln_bwd_kernelINS_13Kernel_traitsIfffffjLj2048ELj1ELj1ELj4ELj16ENS_18Kernel_traits_baseILj2048EfffffjLj128EEEEELb0ELb0ELb1ELb1EEEvNS_9BwdParamsE,"",@"SHT_CUDA_INFO"
	.sectionflags	@""
	.align	4


	//----- nvinfo : EIATTR_CUDA_API_VERSION
	.align		4
        /*0000*/ 	.byte	0x04, 0x37
        /*0002*/ 	.short	(.L_4445 - .L_4444)
.L_4444:
        /*0004*/ 	.word	0x00000082


	//----- nvinfo : EIATTR_KPARAM_INFO
	.align		4
.L_4445:
        /*0008*/ 	.byte	0x04, 0x17
        /*000a*/ 	.short	(.L_4447 - .L_4446)
.L_4446:
        /*000c*/ 	.word	0x00000000
        /*0010*/ 	.short	0x0000
        /*0012*/ 	.short	0x0000
        /*0014*/ 	.byte	0x00, 0xf0, 0xa1, 0x04


	//----- nvinfo : EIATTR_SPARSE_MMA_MASK
	.align		4
.L_4447:
        /*0018*/ 	.byte	0x03, 0x50
        /*001a*/ 	.short	0x0000


	//----- nvinfo : EIATTR_MAXREG_COUNT
	.align		4
        /*001c*/ 	.byte	0x03, 0x1b
        /*001e*/ 	.short	0x00ff


	//----- nvinfo : EIATTR_NUM_BARRIERS
	.align		4
        /*0020*/ 	.byte	0x02, 0x4c
        /*0022*/ 	.byte	0x01
	.zero		1


	//----- nvinfo : EIATTR_MERCURY_ISA_VERSION
	.align		4
        /*0024*/ 	.byte	0x03, 0x5f
        /*0026*/ 	.short	0x0101


	//----- nvinfo : EIATTR_COOP_GROUP_MASK_REGIDS
	.align		4
        /*0028*/ 	.byte	0x04, 0x29
        /*002a*/ 	.short	(.L_4449 - .L_4448)


	//   ....[0]....
.L_4448:
        /*002c*/ 	.word	0xffffffff


	//   ....[1]....
        /*0030*/ 	.word	0xffffffff


	//   ....[2]....
        /*0034*/ 	.word	0xffffffff


	//   ....[3]....
        /*0038*/ 	.word	0xffffffff


	//   ....[4]....
        /*003c*/ 	.word	0xffffffff


	//   ....[5]....
        /*0040*/ 	.word	0xffffffff


	//   ....[6]....
        /*0044*/ 	.word	0xffffffff


	//   ....[7]....
        /*0048*/ 	.word	0xffffffff


	//   ....[8]....
        /*004c*/ 	.word	0xffffffff


	//   ....[9]....
        /*0050*/ 	.word	0xffffffff


	//----- nvinfo : EIATTR_COOP_GROUP_INSTR_OFFSETS
	.align		4
.L_4449:
        /*0054*/ 	.byte	0x04, 0x28
        /*0056*/ 	.short	(.L_4451 - .L_4450)


	//   ....[0]....
.L_4450:
        /*0058*/ 	.word	0x00000f10


	//   ....[1]....
        /*005c*/ 	.word	0x00000f30


	//   ....[2]....
        /*0060*/ 	.word	0x00000f70


	//   ....[3]....
        /*0064*/ 	.word	0x00000f80


	//   ....[4]....
        /*0068*/ 	.word	0x00000fc0


	//   ....[5]....
        /*006c*/ 	.word	0x00000fd0


	//   ....[6]....
        /*0070*/ 	.word	0x00001000


	//   ....[7]....
        /*0074*/ 	.word	0x00001010


	//   ....[8]....
        /*0078*/ 	.word	0x00001040


	//   ....[9]....
        /*007c*/ 	.word	0x00001050


	//----- nvinfo : EIATTR_VRC_CTA_INIT_COUNT
	.align		4
.L_4451:
        /*0080*/ 	.byte	0x02, 0x4a
	.zero		1
	.zero		1


	//----- nvinfo : EIATTR_EXIT_INSTR_OFFSETS
	.align		4
        /*0084*/ 	.byte	0x04, 0x1c
        /*0086*/ 	.short	(.L_4453 - .L_4452)


	//   ....[0]....
.L_4452:
        /*0088*/ 	.word	0x000031d0


	//----- nvinfo : EIATTR_MAX_THREADS
	.align		4
.L_4453:
        /*008c*/ 	.byte	0x04, 0x05
        /*008e*/ 	.short	(.L_4455 - .L_4454)
.L_4454:
        /*0090*/ 	.word	0x00000080
        /*0094*/ 	.word	0x00000001
        /*0098*/ 	.word	0x00000001


	//----- nvinfo : EIATTR_CRS_STACK_SIZE
	.align		4
.L_4455:
        /*009c*/ 	.byte	0x04, 0x1e
        /*009e*/ 	.short	(.L_4457 - .L_4456)
.L_4456:
        /*00a0*/ 	.word	0x00000000


	//----- nvinfo : EIATTR_CBANK_PARAM_SIZE
	.align		4
.L_4457:
        /*00a4*/ 	.byte	0x03, 0x19
        /*00a6*/ 	.short	0x0128


	//----- nvinfo : EIATTR_PARAM_CBANK
	.align		4
        /*00a8*/ 	.byte	0x04, 0x0a
        /*00aa*/ 	.short	(.L_4459 - .L_4458)
	.align		4
.L_4458:
        /*00ac*/ 	.word	index@(.nv.constant0._ZN10layer_norm13ln_bwd_kernelINS_13Kernel_traitsIfffffjLj2048ELj1ELj1ELj4ELj16ENS_18Kernel_traits_baseILj2048EfffffjLj128EEEEELb0ELb0ELb1ELb1EEEvNS_9BwdParamsE)
        /*00b0*/ 	.short	0x0380
        /*00b2*/ 	.short	0x0128


	//----- nvinfo : EIATTR_SW_WAR
	.align		4
.L_4459:
        /*00b4*/ 	.byte	0x04, 0x36
        /*00b6*/ 	.short	(.L_4461 - .L_4460)
.L_4460:
        /*00b8*/ 	.word	0x00000008
.L_4461:


//--------------------- .nv.info._ZN10layer_norm13ln_bwd_kernelINS_13Kernel_traitsIfffffjLj2048ELj1ELj1ELj4ELj16ENS_18Kernel_traits_baseILj2048EfffffjLj128EEEEELb0ELb1ELb0ELb0EEEvNS_9BwdParamsE --------------------------
	.section	.nv.info._ZN10layer_norm13ln_bwd_kernelINS_13Kernel_traitsIfffffjLj2048ELj1ELj1ELj4ELj16ENS_18Kernel_traits_baseILj2048EfffffjLj128EEEEELb0ELb1ELb0ELb0EEEvNS_9BwdParamsE,"",@"SHT_CUDA_INFO"
	.sectionflags	@""
	.align	4


	//----- nvinfo : EIATTR_CUDA_API_VERSION
	.align		4
        /*0000*/ 	.byte	0x04, 0x37
        /*0002*/ 	.short	(.L_4463 - .L_4462)
.L_4462:
        /*0004*/ 	.word	0x00000082


	//----- nvinfo : EIATTR_KPARAM_INFO
	.align		4
.L_4463:
        /*0008*/ 	.byte	0x04, 0x17
        /*000a*/ 	.short	(.L_4465 - .L_4464)
.L_4464:
        /*000c*/ 	.word	0x00000000
        /*0010*/ 	.short	0x0000
        /*0012*/ 	.short	0x0000
        /*0014*/ 	.byte	0x00, 0xf0, 0xa1, 0x04


	//----- nvinfo : EIATTR_SPARSE_MMA_MASK
	.align		4
.L_4465:
        /*0018*/ 	.byte	0x03, 0x50
        /*001a*/ 	.short	0x0000


	//----- nvinfo : EIATTR_MAXREG_COUNT
	.align		4
        /*001c*/ 	.byte	0x03, 0x1b
        /*001e*/ 	.short	0x00ff


	//----- nvinfo : EIATTR_NUM_BARRIERS
	.align		4
        /*0020*/ 	.byte	0x02, 0x4c
        /*0022*/ 	.byte	0x01
	.zero		1


	//----- nvinfo : EIATTR_MERCURY_ISA_VERSION
	.align		4
        /*0024*/ 	.byte	0x03, 0x5f
        /*0026*/ 	.short	0x0101


	//----- nvinfo : EIATTR_COOP_GROUP_MASK_REGIDS
	.align		4
        /*0028*/ 	.byte	0x04, 0x29
        /*002a*/ 	.short	(.L_4467 - .L_4466)


	//   ....[0]....
.L_4466:
        /*002c*/ 	.word	0xffffffff


	//   ....[1]....
        /*0030*/ 	.word	0xffffffff


	//   ....[2]....
        /*0034*/ 	.word	0xffffffff


	//   ....[3]....
        /*0038*/ 	.word	0xffffffff


	//   ....[4]....
        /*003c*/ 	.word	0xffffffff


	//   ....[5]....
        /*0040*/ 	.word	0xffffffff


	//   ....[6]....
        /*0044*/ 	.word	0xffffffff


	//   ....[7]....
        /*0048*/ 	.word	0xffffffff


	//   ....[8]....
        /*004c*/ 	.word	0xffffffff


	//   ....[9]....
        /*0050*/ 	.word	0xffffffff


	//----- nvinfo : EIATTR_COOP_GROUP_INSTR_OFFSETS
	.align		4
.L_4467:
        /*0054*/ 	.byte	0x04, 0x28
        /*0056*/ 	.short	(.L_4469 - .L_4468)


	//   ....[0]....
.L_4468:
        /*0058*/ 	.word	0x00001290


	//   ....[1]....
        /*005c*/ 	.word	0x000012c0


	//   ....[2]....
        /*0060*/ 	.word	0x000012f0


	//   ....[3]....
        /*0064*/ 	.word	0x00001300


	//   ....[4]....
        /*0068*/ 	.word	0x00001330


	//   ....[5]....
        /*006c*/ 	.word	0x00001340


	//   ....[6]....
        /*0070*/ 	.word	0x00001370


	//   ....[7]....
        /*0074*/ 	.word	0x00001380


	//   ....[8]....
        /*0078*/ 	.word	0x000013b0


	//   ....[9]....
        /*007c*/ 	.word	0x000013c0


	//----- nvinfo : EIATTR_VRC_CTA_INIT_COUNT
	.align		4
.L_4469:
        /*0080*/ 	.byte	0x02, 0x4a
	.zero		1
	.zero		1


	//----- nvinfo : EIATTR_EXIT_INSTR_OFFSETS
	.align		4
        /*0084*/ 	.byte	0x04, 0x1c
        /*0086*/ 	.short	(.L_4471 - .L_4470)


	//   ....[0]....
.L_4470:
        /*0088*/ 	.word	0x000037f0


	//   ....[1]....
        /*008c*/ 	.word	0x00003890


	//----- nvinfo : EIATTR_MAX_THREADS
	.align		4
.L_4471:
        /*0090*/ 	.byte	0x04, 0x05
        /*0092*/ 	.short	(.L_4473 - .L_4472)
.L_4472:
        /*0094*/ 	.word	0x00000080
        /*0098*/ 	.word	0x00000001
        /*009c*/ 	.word	0x00000001


	//----- nvinfo : EIATTR_CRS_STACK_SIZE
	.align		4
.L_4473:
        /*00a0*/ 	.byte	0x04, 0x1e
        /*00a2*/ 	.short	(.L_4475 - .L_4474)
.L_4474:
        /*00a4*/ 	.word	0x00000000


	//----- nvinfo : EIATTR_CBANK_PARAM_SIZE
	.align		4
.L_4475:
        /*00a8*/ 	.byte	0x03, 0x19
        /*00aa*/ 	.short	0x0128


	//----- nvinfo : EIATTR_PARAM_CBANK
	.align		4
        /*00ac*/ 	.byte	0x04, 0x0a
        /*00ae*/ 	.short	(.L_4477 - .L_4476)
	.align		4
.L_4476:
        /*00b0*/ 	.word	index@(.nv.constant0._ZN10layer_norm13ln_bwd_kernelINS_13Kernel_traitsIfffffjLj2048ELj1ELj1ELj4ELj16ENS_18Kernel_traits_baseILj2048EfffffjLj128EEEEELb0ELb1ELb0ELb0EEEvNS_9BwdParamsE)
        /*00b4*/ 	.short	0x0380
        /*00b6*/ 	.short	0x0128


	//----- nvinfo : EIATTR_SW_WAR
	.align		4
.L_4477:
        /*00b8*/ 	.byte	0x04, 0x36
        /*00ba*/ 	.short	(.L_4479 - .L_4478)
.L_4478:
        /*00bc*/ 	.word	0x00000008
.L_4479:


//--------------------- .nv.info._ZN10layer_norm13ln_bwd_kernelINS_13Kernel_traitsIfffffjLj2048ELj1ELj1ELj4ELj16ENS_18Kernel_traits_baseILj2048EfffffjLj128EEEEELb0ELb1ELb0ELb1EEEvNS_9BwdParamsE --------------------------
	.section	.nv.info._ZN10layer_norm13ln_bwd_kernelINS_13Kernel_traitsIfffffjLj2048ELj1ELj1ELj4ELj16ENS_18Kernel_traits_baseILj2048EfffffjLj128EEEEELb0ELb1ELb0ELb1EEEvNS_9BwdParamsE,"",@"SHT_CUDA_INFO"
	.sectionflags	@""
	.align	4


	//----- nvinfo : EIATTR_CUDA_API_VERSION
	.align		4
        /*0000*/ 	.byte	0x04, 0x37
        /*0002*/ 	.short	(.L_4481 - .L_4480)
.L_4480:
        /*0004*/ 	.word	0x00000082


	//----- nvinfo : EIATTR_KPARAM_INFO
	.align		4
.L_4481:
        /*0008*/ 	.byte	0x04, 0x17
        /*000a*/ 	.short	(.L_4483 - .L_4482)
.L_4482:
        /*000c*/ 	.word	0x00000000
        /*0010*/ 	.short	0x0000
        /*0012*/ 	.short	0x0000
        /*0014*/ 	.byte	0x00, 0xf0, 0xa1, 0x04


	//----- nvinfo : EIATTR_SPARSE_MMA_MASK
	.align		4
.L_4483:
        /*0018*/ 	.byte	0x03, 0x50
        /*001a*/ 	.short	0x0000


	//----- nvinfo : EIATTR_MAXREG_COUNT
	.align		4
        /*001c*/ 	.byte	0x03, 0x1b
        /*001e*/ 	.short	0x00ff


	//----- nvinfo : EIATTR_NUM_BARRIERS
	.align		4
        /*0020*/ 	.byte	0x02, 0x4c
        /*0022*/ 	.byte	0x01
	.zero		1


	//----- nvinfo : EIATTR_MERCURY_ISA_VERSION
	.align		4
        /*0024*/ 	.byte	0x03, 0x5f
        /*0026*/ 	.short	0x0101


	//----- nvinfo : EIATTR_COOP_GROUP_MASK_REGIDS
	.align		4
        /*0028*/ 	.byte	0x04, 0x29
        /*002a*/ 	.short	(.L_4485 - .L_4484)


	//   ....[0]....
.L_4484:
        /*002c*/ 	.word	0xffffffff


	//   ....[1]....
        /*0030*/ 	.word	0xffffffff


	//   ....[2]....
        /*0034*/ 	.word	0xffffffff


	//   ....[3]....
        /*0038*/ 	.word	0xffffffff


	//   ....[4]....
        /*003c*/ 	.word	0xffffffff


	//   ....[5]....
        /*0040*/ 	.word	0xffffffff


	//   ....[6]....
        /*0044*/ 	.word	0xffffffff


	//   ....[7]....
        /*0048*/ 	.word	0xffffffff


	//   ....[8]....
        /*004c*/ 	.word	0xffffffff


	//   ....[9]....
        /*0050*/ 	.word	0xffffffff


	//----- nvinfo : EIATTR_COOP_GROUP_INSTR_OFFSETS
	.align		4
.L_4485:
        /*0054*/ 	.byte	0x04, 0x28
        /*0056*/ 	.short	(.L_4487 - .L_4486)


	//   ....[0]....
.L_4486:
        /*0058*/ 	.word	0x00000d20


	//   ....[1]....
        /*005c*/ 	.word	0x00000d30


	//   ....[2]....
        /*0060*/ 	.word	0x00000d60


	//   ....[3]....
        /*0064*/ 	.word	0x00000d70


	//   ....[4]....
        /*0068*/ 	.word	0x00000da0


	//   ....[5]....
        /*006c*/ 	.word	0x00000db0


	//   ....[6]....
        /*0070*/ 	.word	0x00000de0


	//   ....[7]....
        /*0074*/ 	.word	0x00000df0


	//   ....[8]....
        /*0078*/ 	.word	0x00000e30


	//   ....[9]....
        /*007c*/ 	.word	0x00000e40


	//----- nvinfo : EIATTR_VRC_CTA_INIT_COUNT
	.align		4
.L_4487:
        /*0080*/ 	.byte	0x02, 0x4a
	.zero		1
	.zero		1


	//----- nvinfo : EIATTR_EXIT_INSTR_OFFSETS
	.align		4
        /*0084*/ 	.byte	0x04, 0x1c
        /*0086*/ 	.short	(.L_4489 - .L_4488)


	//   ....[0]....
.L_4488:
        /*0088*/ 	.word	0x00003580


	//----- nvinfo : EIATTR_MAX_THREADS
	.align		4
.L_4489:
        /*008c*/ 	.byte	0x04, 0x05
        /*008e*/ 	.short	(.L_4491 - .L_4490)
.L_4490:
        /*0090*/ 	.word	0x00000080
        /*0094*/ 	.word	0x00000001
        /*0098*/ 	.word	0x00000001


	//----- nvinfo : EIATTR_CRS_STACK_SIZE
	.align		4
.L_4491:
        /*009c*/ 	.byte	0x04, 0x1e
        /*009e*/ 	.short	(.L_4493 - .L_4492)
.L_4492:
        /*00a0*/ 	.word	0x00000000


	//----- nvinfo : EIATTR_CBANK_PARAM_SIZE
	.align		4
.L_4493:
        /*00a4*/ 	.byte	0x03, 0x19
        /*00a6*/ 	.short	0x0128


	//----- nvinfo : EIATTR_PARAM_CBANK
	.align		4
        /*00a8*/ 	.byte	0x04, 0x0a
        /*00aa*/ 	.short	(.L_4495 - .L_4494)
	.align		4
.L_4494:
        /*00ac*/ 	.word	index@(.nv.constant0._ZN10layer_norm13ln_bwd_kernelINS_13Kernel_traitsIfffffjLj2048ELj1ELj1ELj4ELj16ENS_18Kernel_traits_baseILj2048EfffffjLj128EEEEELb0ELb1ELb0ELb1EEEvNS_9BwdParamsE)
        /*00b0*/ 	.short	0x0380
        /*00b2*/ 	.short	0x0128


	//----- nvinfo : EIATTR_SW_WAR
	.align		4
.L_4495:
        /*00b4*/ 	.byte	0x04, 0x36
        /*00b6*/ 	.short	(.L_4497 - .L_4496)
.L_4496:
        /*00b8*/ 	.word	0x00000008
.L_4497:


//--------------------- .nv.info._ZN10layer_norm13ln_bwd_kernelINS_13Kernel_traitsIfffffjLj2048ELj1ELj1ELj4ELj16ENS_18Kernel_traits_baseILj2048EfffffjLj128EEEEELb0ELb1ELb1ELb0EEEvNS_9BwdParamsE --------------------------
	.section	.nv.info._ZN10layer_norm13ln_bwd_kernelINS_13Kernel_traitsIfffffjLj2048ELj1ELj1ELj4ELj16ENS_18Kernel_traits_baseILj2048EfffffjLj128EEEEELb0ELb1ELb1ELb0EEEvNS_9BwdParamsE,"",@"SHT_CUDA_INFO"
	.sectionflags	@""
	.align	4


	//----- nvinfo : EIATTR_CUDA_API_VERSION
	.align		4
        /*0000*/ 	.byte	0x04, 0x37
        /*0002*/ 	.short	(.L_4499 - .L_4498)
.L_4498:
        /*0004*/ 	.word	0x00000082


	//----- nvinfo : EIATTR_KPARAM_INFO
	.align		4
.L_4499:
        /*0008*/ 	.byte	0x04, 0x17
        /*000a*/ 	.short	(.L_4501 - .L_4500)
.L_4500:
        /*000c*/ 	.word	0x00000000
        /*0010*/ 	.short	0x0000
        /*0012*/ 	.short	0x0000
        /*0014*/ 	.byte	0x00, 0xf0, 0xa1, 0x04


	//----- nvinfo : EIATTR_SPARSE_MMA_MASK
	.align		4
.L_4501:
        /*0018*/ 	.byte	0x03, 0x50
        /*001a*/ 	.short	0x0000


	//----- nvinfo : EIATTR_MAXREG_COUNT
	.align		4
        /*001c*/ 	.byte	0x03, 0x1b
        /*001e*/ 	.short	0x00ff


	//----- nvinfo : EIATTR_NUM_BARRIERS
	.align		4
        /*0020*/ 	.byte	0x02, 0x4c
        /*0022*/ 	.byte	0x01
	.zero		1


	//----- nvinfo : EIATTR_MERCURY_ISA_VERSION
	.align		4
        /*0024*/ 	.byte	0x03, 0x5f
        /*0026*/ 	.short	0x0101


	//----- nvinfo : EIATTR_COOP_GROUP_MASK_REGIDS
	.align		4
        /*0028*/ 	.byte	0x04, 0x29
        /*002a*/ 	.short	(.L_4503 - .L_4502)


	//   ....[0]....
.L_4502:
        /*002c*/ 	.word	0xffffffff


	//   ....[1]....
        /*0030*/ 	.word	0xffffffff


	//   ....[2]....
        /*0034*/ 	.word	0xffffffff


	//   ....[3]....
        /*0038*/ 	.word	0xffffffff


	//   ....[4]....
        /*003c*/ 	.word	0xffffffff


	//   ....[5]....
        /*0040*/ 	.word	0xffffffff


	//   ....[6]....
        /*0044*/ 	.word	0xffffffff


	//   ....[7]....
        /*0048*/ 	.word	0xffffffff


	//   ....[8]....
        /*004c*/ 	.word	0xffffffff


	//   ....[9]....
        /*0050*/ 	.word	0xffffffff


	//----- nvinfo : EIATTR_COOP_GROUP_INSTR_OFFSETS
	.align		4
.L_4503:
        /*0054*/ 	.byte	0x04, 0x28
        /*0056*/ 	.short	(.L_4505 - .L_4504)


	//   ....[0]....
.L_4504:
        /*0058*/ 	.word	0x00001540


	//   ....[1]....
        /*005c*/ 	.word	0x00001560


	//   ....[2]....
        /*0060*/ 	.word	0x000015a0


	//   ....[3]....
        /*0064*/ 	.word	0x000015b0


	//   ....[4]....
        /*0068*/ 	.word	0x000015f0


	//   ....[5]....
        /*006c*/ 	.word	0x00001600


	//   ....[6]....
        /*0070*/ 	.word	0x00001630


	//   ....[7]....
        /*0074*/ 	.word	0x00001640


	//   ....[8]....
        /*0078*/ 	.word	0x00001670


	//   ....[9]....
        /*007c*/ 	.word	0x00001680


	//----- nvinfo : EIATTR_VRC_CTA_INIT_COUNT
	.align		4
.L_4505:
        /*0080*/ 	.byte	0x02, 0x4a
	.zero		1
	.zero		1


	//----- nvinfo : EIATTR_EXIT_INSTR_OFFSETS
	.align		4
        /*0084*/ 	.byte	0x04, 0x1c
        /*0086*/ 	.short	(.L_4507 - .L_4506)


	//   ....[0]....
.L_4506:
        /*0088*/ 	.word	0x00004560


	//   ....[1]....
        /*008c*/ 	.word	0x00004600


	//----- nvinfo : EIATTR_MAX_THREADS
	.align		4
.L_4507:
        /*0090*/ 	.byte	0x04, 0x05
        /*0092*/ 	.short	(.L_4509 - .L_4508)
.L_4508:
        /*0094*/ 	.word	0x00000080
        /*0098*/ 	.word	0x00000001
        /*009c*/ 	.word	0x00000001


	//----- nvinfo : EIATTR_CRS_STACK_SIZE
	.align		4
.L_4509:
        /*00a0*/ 	.byte	0x04, 0x1e
        /*00a2*/ 	.short	(.L_4511 - .L_4510)
.L_4510:
        /*00a4*/ 	.word	0x00000000


	//----- nvinfo : EIATTR_CBANK_PARAM_SIZE
	.align		4
.L_4511:
        /*00a8*/ 	.byte	0x03, 0x19
        /*00aa*/ 	.short	0x0128


	//----- nvinfo : EIATTR_PARAM_CBANK
	.align		4
        /*00ac*/ 	.byte	0x04, 0x0a
        /*00ae*/ 	.short	(.L_4513 - .L_4512)
	.align		4
.L_4512:
        /*00b0*/ 	.word	index@(.nv.constant0._ZN10layer_norm13ln_bwd_kernelINS_13Kernel_traitsIfffffjLj2048ELj1ELj1ELj4ELj16ENS_18Kernel_traits_baseILj2048EfffffjLj128EEEEELb0ELb1ELb1ELb0EEEvNS_9BwdParamsE)
        /*00b4*/ 	.short	0x0380
        /*00b6*/ 	.short	0x0128


	//----- nvinfo : EIATTR_SW_WAR
	.align		4
.L_4513:
        /*00b8*/ 	.byte	0x04, 0x36
        /*00ba*/ 	.short	(.L_4515 - .L_4514)
.L_4514:
        /*00bc*/ 	.word	0x00000008
.L_4515:


//--------------------- .nv.info._ZN10layer_norm13ln_bwd_kernelINS_13Kernel_traitsIfffffjLj2048ELj1ELj1ELj4ELj16ENS_18Kernel_traits_baseILj2048EfffffjLj128EEEEELb0ELb1ELb1ELb1EEEvNS_9BwdParamsE --------------------------
	.section	.nv.info._ZN10layer_norm13ln_bwd_kernelINS_13Kernel_traitsIfffffjLj2048ELj1ELj1ELj4ELj16ENS_18Kernel_traits_baseILj2048EfffffjLj128EEEEELb0ELb1ELb1ELb1EEEvNS_9BwdParamsE,"",@"SHT_CUDA_INFO"
	.sectionflags	@""
	.align	4


	//----- nvinfo : EIATTR_CUDA_API_VERSION
	.align		4
        /*0000*/ 	.byte	0x04, 0x37
        /*0002*/ 	.short	(.L_4517 - .L_4516)
.L_4516:
        /*0004*/ 	.word	0x00000082


	//----- nvinfo : EIATTR_KPARAM_INFO
	.align		4
.L_4517:
        /*0008*/ 	.byte	0x04, 0x17
        /*000a*/ 	.short	(.L_4519 - .L_4518)
.L_4518:
        /*000c*/ 	.word	0x00000000
        /*0010*/ 	.short	0x0000
        /*0012*/ 	.short	0x0000
        /*0014*/ 	.byte	0x00, 0xf0, 0xa1, 0x04


	//----- nvinfo : EIATTR_SPARSE_MMA_MASK
	.align		4
.L_4519:
        /*0018*/ 	.byte	0x03, 0x50
        /*001a*/ 	.short	0x0000


	//----- nvinfo : EIATTR_MAXREG_COUNT
	.align		4
        /*001c*/ 	.byte	0x03, 0x1b
        /*001e*/ 	.short	0x00ff


	//----- nvinfo : EIATTR_NUM_BARRIERS
	.align		4
        /*0020*/ 	.byte	0x02, 0x4c
        /*0022*/ 	.byte	0x01
	.zero		1


	//----- nvinfo : EIATTR_MERCURY_ISA_VERSION
	.align		4
        /*0024*/ 	.byte	0x03, 0x5f
        /*0026*/ 	.short	0x0101


	//----- nvinfo : EIATTR_COOP_GROUP_MASK_REGIDS
	.align		4
        /*0028*/ 	.byte	0x04, 0x29
        /*002a*/ 	.short	(.L_4521 - .L_4520)


	//   ....[0]....
.L_4520:
        /*002c*/ 	.word	0xffffffff


	//   ....[1]....
        /*0030*/ 	.word	0xffffffff


	//   ....[2]....
        /*0034*/ 	.word	0xffffffff


	//   ....[3]....
        /*0038*/ 	.word	0xffffffff


	//   ....[4]....
        /*003c*/ 	.word	0xffffffff


	//   ....[5]....
        /*0040*/ 	.word	0xffffffff


	//   ....[6]....
        /*0044*/ 	.word	0xffffffff


	//   ....[7]....
        /*0048*/ 	.word	0xffffffff


	//   ....[8]....
        /*004c*/ 	.word	0xffffffff


	//   ....[9]....
        /*0050*/ 	.word	0xffffffff


	//----- nvinfo : EIATTR_COOP_GROUP_INSTR_OFFSETS
	.align		4
.L_4521:
        /*0054*/ 	.byte	0x04, 0x28
        /*0056*/ 	.short	(.L_4523 - .L_4522)


	//   ....[0]....
.L_4522:
        /*0058*/ 	.word	0x00000fb0


	//   ....[1]....
        /*005c*/ 	.word	0x00000ff0


	//   ....[2]....
        /*0060*/ 	.word	0x00001060


	//   ....[3]....
        /*0064*/ 	.word	0x00001070


	//   ....[4]....
        /*0068*/ 	.word	0x000010b0


	//   ....[5]....
        /*006c*/ 	.word	0x000010c0


	//   ....[6]....
        /*0070*/ 	.word	0x000010f0


	//   ....[7]....
        /*0074*/ 	.word	0x00001110


	//   ....[8]....
        /*0078*/ 	.word	0x00001140


	//   ....[9]....
        /*007c*/ 	.word	0x00001160


	//----- nvinfo : EIATTR_VRC_CTA_INIT_COUNT
	.align		4
.L_4523:
        /*0080*/ 	.byte	0x02, 0x4a
	.zero		1
	.zero		1


	//----- nvinfo : EIATTR_EXIT_INSTR_OFFSETS
	.align		4
        /*0084*/ 	.byte	0x04, 0x1c
        /*0086*/ 	.short	(.L_4525 - .L_4524)


	//   ....[0]....
.L_4524:
        /*0088*/ 	.word	0x00003c00


	//----- nvinfo : EIATTR_MAX_THREADS
	.align		4
.L_4525:
        /*008c*/ 	.byte	0x04, 0x05
        /*008e*/ 	.short	(.L_4527 - .L_4526)
.L_4526:
        /*0090*/ 	.word	0x00000080
        /*0094*/ 	.word	0x00000001
        /*0098*/ 	.word	0x00000001


	//----- nvinfo : EIATTR_CRS_STACK_SIZE
	.align		4
.L_4527:
        /*009c*/ 	.byte	0x04, 0x1e
        /*009e*/ 	.short	(.L_4529 - .L_4528)
.L_4528:
        /*00a0*/ 	.word	0x00000000


	//----- nvinfo : EIATTR_CBANK_PARAM_SIZE
	.align		4
.L_4529:
        /*00a4*/ 	.byte	0x03, 0x19
        /*00a6*/ 	.short	0x0128


	//----- nvinfo : EIATTR_PARAM_CBANK
	.align		4
        /*00a8*/ 	.byte	0x04, 0x0a
        /*00aa*/ 	.short	(.L_4531 - .L_4530)
	.align		4
.L_4530:
        /*00ac*/ 	.word	index@(.nv.constant0._ZN10layer_norm13ln_bwd_kernelINS_13Kernel_traitsIfffffjLj2048ELj1ELj1ELj4ELj16ENS_18Kernel_traits_baseILj2048EfffffjLj128EEEEELb0ELb1ELb1ELb1EEEvNS_9BwdParamsE)
        /*00b0*/ 	.short	0x0380
        /*00b2*/ 	.short	0x0128


	//----- nvinfo : EIATTR_SW_WAR
	.align		4
.L_4531:
        /*00b4*/ 	.byte	0x04, 0x36
        /*00b6*/ 	.short	(.L_4533 - .L_4532)
.L_4532:
        /*00b8*/ 	.word	0x00000008
.L_4533:


//--------------------- .nv.info._ZN10layer_norm13ln_bwd_kernelINS_13Kernel_traitsIfffffjLj2048ELj1ELj1ELj4ELj16ENS_18Kernel_traits_baseILj2048EfffffjLj128EEEEELb1ELb0ELb0ELb0EEEvNS_9BwdParamsE --------------------------
	.section	.nv.info._ZN10layer_norm13ln_bwd_kernelINS_13Kernel_traitsIfffffjLj2048ELj1ELj1ELj4ELj16ENS_18Kernel_traits_baseILj2048EfffffjLj128EEEEELb1ELb0ELb0ELb0EEEvNS_9BwdParamsE,"",@"SHT_CUDA_INFO"
	.sectionflags	@""
	.align	4


	//----- nvinfo : EIATTR_CUDA_API_VERSION
	.align		4
        /*0000*/ 	.byte	0x04, 0x37
        /*0002*/ 	.short	(.L_4535 - .L_4534)
.L_4534:
        /*0004*/ 	.word	0x00000082


	//----- nvinfo : EIATTR_KPARAM_INFO
	.align		4
.L_4535:
        /*0008*/ 	.byte	0x04, 0x17
        /*000a*/ 	.short	(.L_4537 - .L_4536)
.L_4536:
        /*000c*/ 	.word	0x00000000
        /*0010*/ 	.short	0x0000
        /*0012*/ 	.short	0x0000
        /*0014*/ 	.byte	0x00, 0xf0, 0xa1, 0x04


	//----- nvinfo : EIATTR_SPARSE_MMA_MASK
	.align		4
.L_4537:
        /*0018*/ 	.byte	0x03, 0x50
        /*001a*/ 	.short	0x0000


	//----- nvinfo : EIATTR_MAXREG_COUNT
	.align		4
        /*001c*/ 	.byte	0x03, 0x1b
        /*001e*/ 	.short	0x00ff


	//----- nvinfo : EIATTR_NUM_BARRIERS
	.align		4
        /*0020*/ 	.byte	0x02, 0x4c
        /*0022*/ 	.byte	0x01
	.zero		1


	//----- nvinfo : EIATTR_MERCURY_ISA_VERSION
	.align		4
        /*0024*/ 	.byte	0x03, 0x5f
        /*0026*/ 	.short	0x0101


	//----- nvinfo : EIATTR_COOP_GROUP_MASK_REGIDS
	.align		4
        /*0028*/ 	.byte	0x04, 0x29
        /*002a*/ 	.short	(.L_4539 - .L_4538)


	//   ....[0]....
.L_4538:
        /*002c*/ 	.word	0xffffffff


	//   ....[1]....
        /*0030*/ 	.word	0xffffffff


	//   ....[2]....
        /*0034*/ 	.word	0xffffffff


	//   ....[3]....
        /*0038*/ 	.word	0xffffffff


	//   ....[4]....
        /*003c*/ 	.word	0xffffffff


	//   ....[5]....
        /*0040*/ 	.word	0xffffffff


	//   ....[6]....
        /*0044*/ 	.word	0xffffffff


	//   ....[7]....
        /*0048*/ 	.word	0xffffffff


	//   ....[8]....
        /*004c*/ 	.word	0xffffffff


	//   ....[9]....
        /*0050*/ 	.word	0xffffffff


	//----- nvinfo : EIATTR_COOP_GROUP_INSTR_OFFSETS
	.align		4
.L_4539:
        /*0054*/ 	.byte	0x04, 0x28
        /*0056*/ 	.short	(.L_4541 - .L_4540)


	//   ....[0]....
.L_4540:
        /*0058*/ 	.word	0x00001220


	//   ....[1]....
        /*005c*/ 	.word	0x00001250


	//   ....[2]....
        /*0060*/ 	.word	0x00001280


	//   ....[3]....
        /*0064*/ 	.word	0x00001290


	//   ....[4]....
        /*0068*/ 	.word	0x000012c0


	//   ....[5]....
        /*006c*/ 	.word	0x000012d0


	//   ....[6]....
        /*0070*/ 	.word	0x00001300


	//   ....[7]....
        /*0074*/ 	.word	0x00001310


	//   ....[8]....
        /*0078*/ 	.word	0x00001340


	//   ....[9]....
        /*007c*/ 	.word	0x00001350


	//----- nvinfo : EIATTR_VRC_CTA_INIT_COUNT
	.align		4
.L_4541:
        /*0080*/ 	.byte	0x02, 0x4a
	.zero		1
	.zero		1


	//----- nvinfo : EIATTR_EXIT_INSTR_OFFSETS
	.align		4
        /*0084*/ 	.byte	0x04, 0x1c
        /*0086*/ 	.short	(.L_4543 - .L_4542)


	//   ....[0]....
.L_4542:
        /*0088*/ 	.word	0x00003b40


	//   ....[1]....
        /*008c*/ 	.word	0x00003bc0


	//----- nvinfo : EIATTR_MAX_THREADS
	.align		4
.L_4543:
        /*0090*/ 	.byte	0x04, 0x05
        /*0092*/ 	.short	(.L_4545 - .L_4544)
.L_4544:
        /*0094*/ 	.word	0x00000080
        /*0098*/ 	.word	0x00000001
        /*009c*/ 	.word	0x00000001


	//----- nvinfo : EIATTR_CRS_STACK_SIZE
	.align		4
.L_4545:
        /*00a0*/ 	.byte	0x04, 0x1e
        /*00a2*/ 	.short	(.L_4547 - .L_4546)
.L_4546:
        /*00a4*/ 	.word	0x00000000


	//----- nvinfo : EIATTR_CBANK_PARAM_SIZE
	.align		4
.L_4547:
        /*00a8*/ 	.byte	0x03, 0x19
        /*00aa*/ 	.short	0x0128


	//----- nvinfo : EIATTR_PARAM_CBANK
	.align		4
        /*00ac*/ 	.byte	0x04, 0x0a
        /*00ae*/ 	.short	(.L_4549 - .L_4548)
	.align		4
.L_4548:
        /*00b0*/ 	.word	index@(.nv.constant0._ZN10layer_norm13ln_bwd_kernelINS_13Kernel_traitsIfffffjLj2048ELj1ELj1ELj4ELj16ENS_18Kernel_traits_baseILj2048EfffffjLj128EEEEELb1ELb0ELb0ELb0EEEvNS_9BwdParamsE)
        /*00b4*/ 	.short	0x0380
        /*00b6*/ 	.short	0x0128


	//----- nvinfo : EIATTR_SW_WAR
	.align		4
.L_4549:
        /*00b8*/ 	.byte	0x04, 0x36
        /*00ba*/ 	.short	(.L_4551 - .L_4550)
.L_4550:
        /*00bc*/ 	.word	0x00000008
.L_4551:


//--------------------- .nv.info._ZN10layer_norm13ln_bwd_kernelINS_13Kernel_traitsIfffffjLj2048ELj1ELj1ELj4ELj16ENS_18Kernel_traits_baseILj2048EfffffjLj128EEEEELb1ELb0ELb0ELb1EEEvNS_9BwdParamsE --------------------------
	.section	.nv.info._ZN10layer_norm13ln_bwd_kernelINS_13Kernel_traitsIfffffjLj2048ELj1ELj1ELj4ELj16ENS_18Kernel_traits_baseILj2048EfffffjLj128EEEEELb1ELb0ELb0ELb1EEEvNS_9BwdParamsE,"",@"SHT_CUDA_INFO"
	.sectionflags	@""
	.align	4


	//----- nvinfo : EIATTR_CUDA_API_VERSION
	.align		4
        /*0000*/ 	.byte	0x04, 0x37
        /*0002*/ 	.short	(.L_4553 - .L_4552)
.L_4552:
        /*0004*/ 	.word	0x00000082


	//----- nvinfo : EIATTR_KPARAM_INFO
	.align		4
.L_4553:
        /*0008*/ 	.byte	0x04, 0x17
        /*000a*/ 	.short	(.L_4555 - .L_4554)
.L_4554:
        /*000c*/ 	.word	0x00000000
        /*0010*/ 	.short	0x0000
        /*0012*/ 	.short	0x0000
        /*0014*/ 	.byte	0x00, 0xf0, 0xa1, 0x04


	//----- nvinfo : EIATTR_SPARSE_MMA_MASK
	.align		4
.L_4555:
        /*0018*/ 	.byte	0x03, 0x50
        /*001a*/ 	.short	0x0000


	//----- nvinfo : EIATTR_MAXREG_COUNT
	.align		4
        /*001c*/ 	.byte	0x03, 0x1b
        /*001e*/ 	.short	0x00ff


	//----- nvinfo : EIATTR_NUM_BARRIERS
	.align		4
        /*0020*/ 	.byte	0x02, 0x4c
        /*0022*/ 	.byte	0x01
	.zero		1


	//----- nvinfo : EIATTR_MERCURY_ISA_VERSION
	.align		4
        /*0024*/ 	.byte	0x03, 0x5f
        /*0026*/ 	.short	0x0101


	//----- nvinfo : EIATTR_COOP_GROUP_MASK_REGIDS
	.align		4
        /*0028*/ 	.byte	0x04, 0x29
        /*002a*/ 	.short	(.L_4557 - .L_4556)


	//   ....[0]....
.L_4556:
        /*002c*/ 	.word	0xffffffff


	//   ....[1]....
        /*0030*/ 	.word	0xffffffff


	//   ....[2]....
        /*0034*/ 	.word	0xffffffff


	//   ....[3]....
        /*0038*/ 	.word	0xffffffff


	//   ....[4]....
        /*003c*/ 	.word	0xffffffff


	//   ....[5]....
        /*0040*/ 	.word	0xffffffff


	//   ....[6]....
        /*0044*/ 	.word	0xffffffff


	//   ....[7]....
        /*0048*/ 	.word	0xffffffff


	//   ....[8]....
        /*004c*/ 	.word	0xffffffff


	//   ....[9]....
        /*0050*/ 	.word	0xffffffff


	//----- nvinfo : EIATTR_COOP_GROUP_INSTR_OFFSETS
	.align		4
.L_4557:
        /*0054*/ 	.byte	0x04, 0x28
        /*0056*/ 	.short	(.L_4559 - .L_4558)


	//   ....[0]....
.L_4558:
        /*0058*/ 	.word	0x00000c50


	//   ....[1]....
        /*005c*/ 	.word	0x00000d00


	//   ....[2]....
        /*0060*/ 	.word	0x00000d10


	//   ....[3]....
        /*0064*/ 	.word	0x00000d40


	//   ....[4]....
        /*0068*/ 	.word	0x00000d50


	//   ....[5]....
        /*006c*/ 	.word	0x00000d80


	//   ....[6]....
        /*0070*/ 	.word	0x00000db0


	//   ....[7]....
        /*0074*/ 	.word	0x00000dd0


	//   ....[8]....
        /*0078*/ 	.word	0x00000e10


	//   ....[9]....
        /*007c*/ 	.word	0x00000e90


	//----- nvinfo : EIATTR_VRC_CTA_INIT_COUNT
	.align		4
.L_4559:
        /*0080*/ 	.byte	0x02, 0x4a
	.zero		1
	.zero		1


	//----- nvinfo : EIATTR_EXIT_INSTR_OFFSETS
	.align		4
        /*0084*/ 	.byte	0x04, 0x1c
        /*0086*/ 	.short	(.L_4561 - .L_4560)


	//   ....[0]....
.L_4560:
        /*0088*/ 	.word	0x000035a0


	//----- nvinfo : EIATTR_MAX_THREADS
	.align		4
.L_4561:
        /*008c*/ 	.byte	0x04, 0x05
        /*008e*/ 	.short	(.L_4563 - .L_4562)
.L_4562:
        /*0090*/ 	.word	0x00000080
        /*0094*/ 	.word	0x00000001
        /*0098*/ 	.word	0x00000001


	//----- nvinfo : EIATTR_CBANK_PARAM_SIZE
	.align		4
.L_4563:
        /*009c*/ 	.byte	0x03, 0x19
        /*009e*/ 	.short	0x0128


	//----- nvinfo : EIATTR_PARAM_CBANK
	.align		4
        /*00a0*/ 	.byte	0x04, 0x0a
        /*00a2*/ 	.short	(.L_4565 - .L_4564)
	.align		4
.L_4564:
        /*00a4*/ 	.word	index@(.nv.constant0._ZN10layer_norm13ln_bwd_kernelINS_13Kernel_traitsIfffffjLj2048ELj1ELj1ELj4ELj16ENS_18Kernel_traits_baseILj2048EfffffjLj128EEEEELb1ELb0ELb0ELb1EEEvNS_9BwdParamsE)
        /*00a8*/ 	.short	0x0380
        /*00aa*/ 	.short	0x0128


	//----- nvinfo : EIATTR_SW_WAR
	.align		4
.L_4565:
        /*00ac*/ 	.byte	0x04, 0x36
        /*00ae*/ 	.short	(.L_4567 - .L_4566)
.L_4566:
        /*00b0*/ 	.word	0x00000008
.L_4567:


//--------------------- .nv.info._ZN10layer_norm22ln_bwd_finalize_kernelINS_22Kernel_traits_finalizeILj2048EfffffjLb0ELj1024ELj4ENS_18Kernel_traits_baseILj2048EfffffjLj1024EEEEELb0ELb0EEEvNS_9BwdParamsE --------------------------
	.section	.nv.info._ZN10layer_norm22ln_bwd_finalize_kernelINS_22Kernel_traits_finalizeILj2048EfffffjLb0ELj1024ELj4ENS_18Kernel_traits_baseILj2048EfffffjLj1024EEEEELb0ELb0EEEvNS_9BwdParamsE,"",@"SHT_CUDA_INFO"
	.sectionflags	@""
	.align	4


	//----- nvinfo : EIATTR_CUDA_API_VERSION
	.align		4
        /*0000*/ 	.byte	0x04, 0x37
        /*0002*/ 	.short	(.L_4569 - .L_4568)
.L_4568:
        /*0004*/ 	.word	0x00000082


	//----- nvinfo : EIATTR_KPARAM_INFO
	.align		4
.L_4569:
        /*0008*/ 	.byte	0x04, 0x17
        /*000a*/ 	.short	(.L_4571 - .L_4570)
.L_4570:
        /*000c*/ 	.word	0x00000000
        /*0010*/ 	.short	0x0000
        /*0012*/ 	.short	0x0000
        /*0014*/ 	.byte	0x00, 0xf0, 0xa1, 0x04


	//----- nvinfo : EIATTR_SPARSE_MMA_MASK
	.align		4
.L_4571:
        /*0018*/ 	.byte	0x03, 0x50
        /*001a*/ 	.short	0x0000


	//----- nvinfo : EIATTR_MAXREG_COUNT
	.align		4
        /*001c*/ 	.byte	0x03, 0x1b
        /*001e*/ 	.short	0x0040


	//----- nvinfo : EIATTR_NUM_BARRIERS
	.align		4
        /*0020*/ 	.byte	0x02, 0x4c
        /*0022*/ 	.byte	0x01
	.zero		1


	//----- nvinfo : EIATTR_MERCURY_ISA_VERSION
	.align		4
        /*0024*/ 	.byte	0x03, 0x5f
        /*0026*/ 	.short	0x0101


	//----- nvinfo : EIATTR_COOP_GROUP_MASK_REGIDS
	.align		4
        /*0028*/ 	.byte	0x04, 0x29
        /*002a*/ 	.short	(.L_4573 - .L_4572)


	//   ....[0]....
.L_4572:
        /*002c*/ 	.word	0xffffffff


	//   ....[1]....
        /*0030*/ 	.word	0xffffffff


	//   ....[2]....
        /*0034*/ 	.word	0xffffffff


	//   ....[3]....
        /*0038*/ 	.word	0xffffffff


	//   ....[4]....
        /*003c*/ 	.word	0xffffffff


	//   ....[5]....
        /*0040*/ 	.word	0xffffffff


	//   ....[6]....
        /*0044*/ 	.word	0xffffffff


	//   ....[7]....
        /*0048*/ 	.word	0xffffffff


	//   ....[8]....
        /*004c*/ 	.word	0xffffffff


	//   ....[9]....
        /*0050*/ 	.word	0xffffffff


	//----- nvinfo : EIATTR_COOP_GROUP_INSTR_OFFSETS
	.align		4
.L_4573:
        /*0054*/ 	.byte	0x04, 0x28
        /*0056*/ 	.short	(.L_4575 - .L_4574)


	//   ....[0]....
.L_4574:
        /*0058*/ 	.word	0x000015e0


	//   ....[1]....
        /*005c*/ 	.word	0x000015f0


	//   ....[2]....
        /*0060*/ 	.word	0x00001620


	//   ....[3]....
        /*0064*/ 	.word	0x00001630


	//   ....[4]....
        /*0068*/ 	.word	0x00001660


	//   ....[5]....
        /*006c*/ 	.word	0x00001670


	//   ....[6]....
        /*0070*/ 	.word	0x000016b0


	//   ....[7]....
        /*0074*/ 	.word	0x000016e0


	//   ....[8]....
        /*0078*/ 	.word	0x00001710


	//   ....[9]....
        /*007c*/ 	.word	0x00001720


	//----- nvinfo : EIATTR_VRC_CTA_INIT_COUNT
	.align		4
.L_4575:
        /*0080*/ 	.byte	0x02, 0x4a
	.zero		1
	.zero		1


	//----- nvinfo : EIATTR_EXIT_INSTR_OFFSETS
	.align		4
        /*0084*/ 	.byte	0x04, 0x1c
        /*0086*/ 	.short	(.L_4577 - .L_4576)


	//   ....[0]....
.L_4576:
        /*0088*/ 	.word	0x00000060


	//   ....[1]....
        /*008c*/ 	.word	0x00001780


	//   ....[2]....
        /*0090*/ 	.word	0x000017b0


	//   ....[3]....
        /*0094*/ 	.word	0x00001850


	//----- nvinfo : EIATTR_MAX_THREADS
	.align		4
.L_4577:
        /*0098*/ 	.byte	0x04, 0x05
        /*009a*/ 	.short	(.L_4579 - .L_4578)
.L_4578:
        /*009c*/ 	.word	0x00000400
        /*00a0*/ 	.word	0x00000001
        /*00a4*/ 	.word	0x00000001


	//----- nvinfo : EIATTR_CRS_STACK_SIZE
	.align		4
.L_4579:
        /*00a8*/ 	.byte	0x04, 0x1e
        /*00aa*/ 	.short	(.L_4581 - .L_4580)
.L_4580:
        /*00ac*/ 	.word	0x00000000


	//----- nvinfo : EIATTR_CBANK_PARAM_SIZE
	.align		4
.L_4581:
        /*00b0*/ 	.byte	0x03, 0x19
        /*00b2*/ 	.short	0x0128


	//----- nvinfo : EIATTR_PARAM_CBANK
	.align		4
        /*00b4*/ 	.byte	0x04, 0x0a
        /*00b6*/ 	.short	(.L_4583 - .L_4582)
	.align		4
.L_4582:
        /*00b8*/ 	.word	index@(.nv.constant0._ZN10layer_norm22ln_bwd_finalize_kernelINS_22Kernel_traits_finalizeILj2048EfffffjLb0ELj1024ELj4ENS_18Kernel_traits_baseILj2048EfffffjLj1024EEEEELb0ELb0EEEvNS_9BwdParamsE)
        /*00bc*/ 	.short	0x0380
        /*00be*/ 	.short	0x0128


	//----- nvinfo : EIATTR_SW_WAR
	.align		4
.L_4583:
        /*00c0*/ 	.byte	0x04, 0x36
        /*00c2*/ 	.short	(.L_4585 - .L_4584)
.L_4584:
        /*00c4*/ 	.word	0x00000008
.L_4585:


//--------------------- .nv.info._ZN10layer_norm13ln_bwd_kernelINS_13Kernel_traitsIfffffjLj2048ELj1ELj1ELj4ELj16ENS_18Kernel_traits_baseILj2048EfffffjLj128EEEEELb1ELb0ELb1ELb0EEEvNS_9BwdParamsE --------------------------
	.section	.nv.info._ZN10layer_norm13ln_bwd_kernelINS_13Kernel_traitsIfffffjLj2048ELj1ELj1ELj4ELj16ENS_18Kernel_traits_baseILj2048EfffffjLj128EEEEELb1ELb0ELb1ELb0EEEvNS_9BwdParamsE,"",@"SHT_CUDA_INFO"
	.sectionflags	@""
	.align	4


	//----- nvinfo : EIATTR_CUDA_API_VERSION
	.align		4
        /*0000*/ 	.byte	0x04, 0x37
        /*0002*/ 	.short	(.L_4587 - .L_4586)
.L_4586:
        /*0004*/ 	.word	0x00000082


	//----- nvinfo : EIATTR_KPARAM_INFO
	.align		4
.L_4587:
        /*0008*/ 	.byte	0x04, 0x17
        /*000a*/ 	.short	(.L_4589 - .L_4588)
.L_4588:
        /*000c*/ 	.word	0x00000000
        /*0010*/ 	.short	0x0000
        /*0012*/ 	.short	0x0000
        /*0014*/ 	.byte	0x00, 0xf0, 0xa1, 0x04


	//----- nvinfo : EIATTR_SPARSE_MMA_MASK
	.align		4
.L_4589:
        /*0018*/ 	.byte	0x03, 0x50
        /*001a*/ 	.short	0x0000


	//----- nvinfo : EIATTR_MAXREG_COUNT
	.align		4
        /*001c*/ 	.byte	0x03, 0x1b
        /*001e*/ 	.short	0x00ff


	//----- nvinfo : EIATTR_NUM_BARRIERS
	.align		4
        /*0020*/ 	.byte	0x02, 0x4c
        /*0022*/ 	.byte	0x01
	.zero		1


	//----- nvinfo : EIATTR_MERCURY_ISA_VERSION
	.align		4
        /*0024*/ 	.byte	0x03, 0x5f
        /*0026*/ 	.short	0x0101


	//----- nvinfo : EIATTR_COOP_GROUP_MASK_REGIDS
	.align		4
        /*0028*/ 	.byte	0x04, 0x29
        /*002a*/ 	.short	(.L_4591 - .L_4590)


	//   ....[0]....
.L_4590:
        /*002c*/ 	.word	0xffffffff


	//   ....[1]....
        /*0030*/ 	.word	0xffffffff


	//   ....[2]....
        /*0034*/ 	.word	0xffffffff


	//   ....[3]....
        /*0038*/ 	.word	0xffffffff


	//   ....[4]....
        /*003c*/ 	.word	0xffffffff


	//   ....[5]....
        /*0040*/ 	.word	0xffffffff


	//   ....[6]....
        /*0044*/ 	.word	0xffffffff


	//   ....[7]....
        /*0048*/ 	.word	0xffffffff


	//   ....[8]....
        /*004c*/ 	.word	0xffffffff


	//   ....[9]....
        /*0050*/ 	.word	0xffffffff


	//----- nvinfo : EIATTR_COOP_GROUP_INSTR_OFFSETS
	.align		4
.L_4591:
        /*0054*/ 	.byte	0x04, 0x28
        /*0056*/ 	.short	(.L_4593 - .L_4592)


	//   ....[0]....
.L_4592:
        /*0058*/ 	.word	0x00001820


	//   ....[1]....
        /*005c*/ 	.word	0x00001850


	//   ....[2]....
        /*0060*/ 	.word	0x00001880


	//   ....[3]....
        /*0064*/ 	.word	0x00001890


	//   ....[4]....
        /*0068*/ 	.word	0x000018c0


	//   ....[5]....
        /*006c*/ 	.word	0x000018d0


	//   ....[6]....
        /*0070*/ 	.word	0x00001900


	//   ....[7]....
        /*0074*/ 	.word	0x00001910


	//   ....[8]....
        /*0078*/ 	.word	0x00001940


	//   ....[9]....
        /*007c*/ 	.word	0x00001950


	//----- nvinfo : EIATTR_VRC_CTA_INIT_COUNT
	.align		4
.L_4593:
        /*0080*/ 	.byte	0x02, 0x4a
	.zero		1
	.zero		1


	//----- nvinfo : EIATTR_EXIT_INSTR_OFFSETS
	.align		4
        /*0084*/ 	.byte	0x04, 0x1c
        /*0086*/ 	.short	(.L_4595 - .L_4594)


	//   ....[0]....
.L_4594:
        /*0088*/ 	.word	0x000052e0


	//   ....[1]....
        /*008c*/ 	.word	0x00005360


	//----- nvinfo : EIATTR_MAX_THREADS
	.align		4
.L_4595:
        /*0090*/ 	.byte	0x04, 0x05
        /*0092*/ 	.short	(.L_4597 - .L_4596)
.L_4596:
        /*0094*/ 	.word	0x00000080
        /*0098*/ 	.word	0x00000001
        /*009c*/ 	.word	0x00000001


	//----- nvinfo : EIATTR_CRS_STACK_SIZE
	.align		4
.L_4597:
        /*00a0*/ 	.byte	0x04, 0x1e
        /*00a2*/ 	.short	(.L_4599 - .L_4598)
.L_4598:
        /*00a4*/ 	.word	0x00000000


	//----- nvinfo : EIATTR_CBANK_PARAM_SIZE
	.align		4
.L_4599:
        /*00a8*/ 	.byte	0x03, 0x19
        /*00aa*/ 	.short	0x0128


	//----- nvinfo : EIATTR_PARAM_CBANK
	.align		4
        /*00ac*/ 	.byte	0x04, 0x0a
        /*00ae*/ 	.short	(.L_4601 - .L_4600)
	.align		4
.L_4600:
        /*00b0*/ 	.word	index@(.nv.constant0._ZN10layer_norm13ln_bwd_kernelINS_13Kernel_traitsIfffffjLj2048ELj1ELj1ELj4ELj16ENS_18Kernel_traits_baseILj2048EfffffjLj128EEEEELb1ELb0ELb1ELb0EEEvNS_9BwdParamsE)
        /*00b4*/ 	.short	0x0380
        /*00b6*/ 	.short	0x0128


	//----- nvinfo : EIATTR_SW_WAR
	.align		4
.L_4601:
        /*00b8*/ 	.byte	0x04, 0x36
        /*00ba*/ 	.short	(.L_4603 - .L_4602)
.L_4602:
        /*00bc*/ 	.word	0x00000008
.L_4603:


//--------------------- .nv.info._ZN10layer_norm22ln_bwd_finalize_kernelINS_22Kernel_traits_finalizeILj2048EfffffjLb0ELj1024ELj4ENS_18Kernel_traits_baseILj2048EfffffjLj1024EEEEELb0ELb1EEEvNS_9BwdParamsE --------------------------
	.section	.nv.info._ZN10layer_norm22ln_bwd_finalize_kernelINS_22Kernel_traits_finalizeILj2048EfffffjLb0ELj1024ELj4ENS_18Kernel_traits_baseILj2048EfffffjLj1024EEEEELb0ELb1EEEvNS_9BwdParamsE,"",@"SHT_CUDA_INFO"
	.sectionflags	@""
	.align	4


	//----- nvinfo : EIATTR_CUDA_API_VERSION
	.align		4
        /*0000*/ 	.byte	0x04, 0x37
        /*0002*/ 	.short	(.L_4605 - .L_4604)
.L_4604:
        /*0004*/ 	.word	0x00000082


	//----- nvinfo : EIATTR_KPARAM_INFO
	.align		4
.L_4605:
        /*0008*/ 	.byte	0x04, 0x17
        /*000a*/ 	.short	(.L_4607 - .L_4606)
.L_4606:
        /*000c*/ 	.word	0x00000000
        /*0010*/ 	.short	0x0000
        /*0012*/ 	.short	0x0000
        /*0014*/ 	.byte	0x00, 0xf0, 0xa1, 0x04


	//----- nvinfo : EIATTR_SPARSE_MMA_MASK
	.align		4
.L_4607:
        /*0018*/ 	.byte	0x03, 0x50
        /*001a*/ 	.short	0x0000


	//----- nvinfo : EIATTR_MAXREG_COUNT
	.align		4
        /*001c*/ 	.byte	0x03, 0x1b
        /*001e*/ 	.short	0x0040


	//----- nvinfo : EIATTR_NUM_BARRIERS
	.align		4
        /*0020*/ 	.byte	0x02, 0x4c
        /*0022*/ 	.byte	0x01
	.zero		1


	//----- nvinfo : EIATTR_MERCURY_ISA_VERSION
	.align		4
        /*0024*/ 	.byte	0x03, 0x5f
        /*0026*/ 	.short	0x0101


	//----- nvinfo : EIATTR_COOP_GROUP_MASK_REGIDS
	.align		4
        /*0028*/ 	.byte	0x04, 0x29
        /*002a*/ 	.short	(.L_4609 - .L_4608)


	//   ....[0]....
.L_4608:
        /*002c*/ 	.word	0xffffffff


	//   ....[1]....
        /*0030*/ 	.word	0xffffffff


	//   ....[2]....
        /*0034*/ 	.word	0xffffffff


	//   ....[3]....
        /*0038*/ 	.word	0xffffffff


	//   ....[4]....
        /*003c*/ 	.word	0xffffffff


	//   ....[5]....
        /*0040*/ 	.word	0xffffffff


	//   ....[6]....
        /*0044*/ 	.word	0xffffffff


	//   ....[7]....
        /*0048*/ 	.word	0xffffffff


	//   ....[8]....
        /*004c*/ 	.word	0xffffffff


	//   ....[9]....
        /*0050*/ 	.word	0xffffffff


	//----- nvinfo : EIATTR_COOP_GROUP_INSTR_OFFSETS
	.align		4
.L_4609:
        /*0054*/ 	.byte	0x04, 0x28
        /*0056*/ 	.short	(.L_4611 - .L_4610)


	//   ....[0]....
.L_4610:
        /*0058*/ 	.word	0x00001630


	//   ....[1]....
        /*005c*/ 	.word	0x00001640


	//   ....[2]....
        /*0060*/ 	.word	0x00001670


	//   ....[3]....
        /*0064*/ 	.word	0x00001680


	//   ....[4]....
        /*0068*/ 	.word	0x000016b0


	//   ....[5]....
        /*006c*/ 	.word	0x000016c0


	//   ....[6]....
        /*0070*/ 	.word	0x000016f0


	//   ....[7]....
        /*0074*/ 	.word	0x00001710


	//   ....[8]....
        /*0078*/ 	.word	0x00001740


	//   ....[9]....
        /*007c*/ 	.word	0x00001750


	//----- nvinfo : EIATTR_VRC_CTA_INIT_COUNT
	.align		4
.L_4611:
        /*0080*/ 	.byte	0x02, 0x4a
	.zero		1
	.zero		1


	//----- nvinfo : EIATTR_EXIT_INSTR_OFFSETS
	.align		4
        /*0084*/ 	.byte	0x04, 0x1c
        /*0086*/ 	.short	(.L_4613 - .L_4612)


	//   ....[0]....
.L_4612:
        /*0088*/ 	.word	0x00000070


	//   ....[1]....
        /*008c*/ 	.word	0x000017b0


	//   ....[2]....
        /*0090*/ 	.word	0x00001860


	//----- nvinfo : EIATTR_MAX_THREADS
	.align		4
.L_4613:
        /*0094*/ 	.byte	0x04, 0x05
        /*0096*/ 	.short	(.L_4615 - .L_4614)
.L_4614:
        /*0098*/ 	.word	0x00000400
        /*009c*/ 	.word	0x00000001
        /*00a0*/ 	.word	0x00000001


	//----- nvinfo : EIATTR_CRS_STACK_SIZE
	.align		4
.L_4615:
        /*00a4*/ 	.byte	0x04, 0x1e
        /*00a6*/ 	.short	(.L_4617 - .L_4616)
.L_4616:
        /*00a8*/ 	.word	0x00000000


	//----- nvinfo : EIATTR_CBANK_PARAM_SIZE
	.align		4
.L_4617:
        /*00ac*/ 	.byte	0x03, 0x19
        /*00ae*/ 	.short	0x0128


	//----- nvinfo : EIATTR_PARAM_CBANK
	.align		4
        /*00b0*/ 	.byte	0x04, 0x0a
        /*00b2*/ 	.short	(.L_4619 - .L_4618)
	.align		4
.L_4618:
        /*00b4*/ 	.word	index@(.nv.constant0._ZN10layer_norm22ln_bwd_finalize_kernelINS_22Kernel_traits_finalizeILj2048EfffffjLb0ELj1024ELj4ENS_18Kernel_traits_baseILj2048EfffffjLj1024EEEEELb0ELb1EEEvNS_9BwdParamsE)
        /*00b8*/ 	.short	0x0380
        /*00ba*/ 	.short	0x0128


	//----- nvinfo : EIATTR_SW_WAR
	.align		4
.L_4619:
        /*00bc*/ 	.byte	0x04, 0x36
        /*00be*/ 	.short	(.L_4621 - .L_4620)
.L_4620:
        /*00c0*/ 	.word	0x00000008
.L_4621:


//--------------------- .nv.info._ZN10layer_norm13ln_bwd_kernelINS_13Kernel_traitsIfffffjLj2048ELj1ELj1ELj4ELj16ENS_18Kernel_traits_baseILj2048EfffffjLj128EEEEELb1ELb0ELb1ELb1EEEvNS_9BwdParamsE --------------------------
	.section	.nv.info._ZN10layer_norm13ln_bwd_kernelINS_13Kernel_traitsIfffffjLj2048ELj1ELj1ELj4ELj16ENS_18Kernel_traits_baseILj2048EfffffjLj128EEEEELb1ELb0ELb1ELb1EEEvNS_9BwdParamsE,"",@"SHT_CUDA_INFO"
	.sectionflags	@""
	.align	4


	//----- nvinfo : EIATTR_CUDA_API_VERSION
	.align		4
        /*0000*/ 	.byte	0x04, 0x37
        /*0002*/ 	.short	(.L_4623 - .L_4622)
.L_4622:
        /*0004*/ 	.word	0x00000082


	//----- nvinfo : EIATTR_KPARAM_INFO
	.align		4
.L_4623:
        /*0008*/ 	.byte	0x04, 0x17
        /*000a*/ 	.short	(.L_4625 - .L_4624)
.L_4624:
        /*000c*/ 	.word	0x00000000
        /*0010*/ 	.short	0x0000
        /*0012*/ 	.short	0x0000
        /*0014*/ 	.byte	0x00, 0xf0, 0xa1, 0x04


	//----- nvinfo : EIATTR_SPARSE_MMA_MASK
	.align		4
.L_4625:
        /*0018*/ 	.byte	0x03, 0x50
        /*001a*/ 	.short	0x0000


	//----- nvinfo : EIATTR_MAXREG_COUNT
	.align		4
        /*001c*/ 	.byte	0x03, 0x1b
        /*001e*/ 	.short	0x00ff


	//----- nvinfo : EIATTR_NUM_BARRIERS
	.align		4
        /*0020*/ 	.byte	0x02, 0x4c
        /*0022*/ 	.byte	0x01
	.zero		1


	//----- nvinfo : EIATTR_MERCURY_ISA_VERSION
	.align		4
        /*0024*/ 	.byte	0x03, 0x5f
        /*0026*/ 	.short	0x0101


	//----- nvinfo : EIATTR_COOP_GROUP_MASK_REGIDS
	.align		4
        /*0028*/ 	.byte	0x04, 0x29
        /*002a*/ 	.short	(.L_4627 - .L_4626)


	//   ....[0]....
.L_4626:
        /*002c*/ 	.word	0xffffffff


	//   ....[1]....
        /*0030*/ 	.word	0xffffffff


	//   ....[2]....
        /*0034*/ 	.word	0xffffffff


	//   ....[3]....
        /*0038*/ 	.word	0xffffffff


	//   ....[4]....
        /*003c*/ 	.word	0xffffffff


	//   ....[5]....
        /*0040*/ 	.word	0xffffffff


	//   ....[6]....
        /*0044*/ 	.word	0xffffffff


	//   ....[7]....
        /*0048*/ 	.word	0xffffffff


	//   ....[8]....
        /*004c*/ 	.word	0xffffffff


	//   ....[9]....
        /*0050*/ 	.word	0xffffffff


	//----- nvinfo : EIATTR_COOP_GROUP_INSTR_OFFSETS
	.align		4
.L_4627:
        /*0054*/ 	.byte	0x04, 0x28
        /*0056*/ 	.short	(.L_4629 - .L_4628)


	//   ....[0]....
.L_4628:
        /*0058*/ 	.word	0x00001290


	//   ....[1]....
        /*005c*/ 	.word	0x000012b0


	//   ....[2]....
        /*0060*/ 	.word	0x000012f0


	//   ....[3]....
        /*0064*/ 	.word	0x00001300


	//   ....[4]....
        /*0068*/ 	.word	0x00001340


	//   ....[5]....
        /*006c*/ 	.word	0x00001350


	//   ....[6]....
        /*0070*/ 	.word	0x00001380


	//   ....[7]....
        /*0074*/ 	.word	0x00001390


	//   ....[8]....
        /*0078*/ 	.word	0x000013c0


	//   ....[9]....
        /*007c*/ 	.word	0x000013d0


	//----- nvinfo : EIATTR_VRC_CTA_INIT_COUNT
	.align		4
.L_4629:
        /*0080*/ 	.byte	0x02, 0x4a
	.zero		1
	.zero		1


	//----- nvinfo : EIATTR_EXIT_INSTR_OFFSETS
	.align		4
        /*0084*/ 	.byte	0x04, 0x1c
        /*0086*/ 	.short	(.L_4631 - .L_4630)


	//   ....[0]....
.L_4630:
        /*0088*/ 	.word	0x00004580


	//----- nvinfo : EIATTR_MAX_THREADS
	.align		4
.L_4631:
        /*008c*/ 	.byte	0x04, 0x05
        /*008e*/ 	.short	(.L_4633 - .L_4632)
.L_4632:
        /*0090*/ 	.word	0x00000080
        /*0094*/ 	.word	0x00000001
        /*0098*/ 	.word	0x00000001


	//----- nvinfo : EIATTR_CRS_STACK_SIZE
	.align		4
.L_4633:
        /*009c*/ 	.byte	0x04, 0x1e
        /*009e*/ 	.short	(.L_4635 - .L_4634)
.L_4634:
        /*00a0*/ 	.word	0x00000000


	//----- nvinfo : EIATTR_CBANK_PARAM_SIZE
	.align		4
.L_4635:
        /*00a4*/ 	.byte	0x03, 0x19
        /*00a6*/ 	.short	0x0128


	//----- nvinfo : EIATTR_PARAM_CBANK
	.align		4
        /*00a8*/ 	.byte	0x04, 0x0a
        /*00aa*/ 	.short	(.L_4637 - .L_4636)
	.align		4
.L_4636:
        /*00ac*/ 	.word	index@(.nv.constant0._ZN10layer_norm13ln_bwd_kernelINS_13Kernel_traitsIfffffjLj2048ELj1ELj1ELj4ELj16ENS_18Kernel_traits_baseILj2048EfffffjLj128EEEEELb1ELb0ELb1ELb1EEEvNS_9BwdParamsE)
        /*00b0*/ 	.short	0x0380
        /*00b2*/ 	.short	0x0128


	//----- nvinfo : EIATTR_SW_WAR
	.align		4
.L_4637:
        /*00b4*/ 	.byte	0x04, 0x36
        /*00b6*/ 	.short	(.L_4639 - .L_4638)
.L_4638:
        /*00b8*/ 	.word	0x00000008
.L_4639:


//--------------------- .nv.info._ZN10layer_norm13ln_bwd_kernelINS_13Kernel_traitsIfffffjLj2048ELj1ELj1ELj4ELj16ENS_18Kernel_traits_baseILj2048EfffffjLj128EEEEELb1ELb1ELb0ELb0EEEvNS_9BwdParamsE --------------------------
	.section	.nv.info._ZN10layer_norm13ln_bwd_kernelINS_13Kernel_traitsIfffffjLj2048ELj1ELj1ELj4ELj16ENS_18Kernel_traits_baseILj2048EfffffjLj128EEEEELb1ELb1ELb0ELb0EEEvNS_9BwdParamsE,"",@"SHT_CUDA_INFO"
	.sectionflags	@""
	.align	4


	//----- nvinfo : EIATTR_CUDA_API_VERSION
	.align		4
        /*0000*/ 	.byte	0x04, 0x37
        /*0002*/ 	.short	(.L_4641 - .L_4640)
.L_4640:
        /*0004*/ 	.word	0x00000082


	//----- nvinfo : EIATTR_KPARAM_INFO
	.align		4
.L_4641:
        /*0008*/ 	.byte	0x04, 0x17
        /*000a*/ 	.short	(.L_4643 - .L_4642)
.L_4642:
        /*000c*/ 	.word	0x00000000
        /*0010*/ 	.short	0x0000
        /*0012*/ 	.short	0x0000
        /*0014*/ 	.byte	0x00, 0xf0, 0xa1, 0x04


	//----- nvinfo : EIATTR_SPARSE_MMA_MASK
	.align		4
.L_4643:
        /*0018*/ 	.byte	0x03, 0x50
        /*001a*/ 	.short	0x0000


	//----- nvinfo : EIATTR_MAXREG_COUNT
	.align		4
        /*001c*/ 	.byte	0x03, 0x1b
        /*001e*/ 	.short	0x00ff


	//----- nvinfo : EIATTR_NUM_BARRIERS
	.align		4
        /*0020*/ 	.byte	0x02, 0x4c
        /*0022*/ 	.byte	0x01
	.zero		1


	//----- nvinfo : EIATTR_MERCURY_ISA_VERSION
	.align		4
        /*0024*/ 	.byte	0x03, 0x5f
        /*0026*/ 	.short	0x0101


	//----- nvinfo : EIATTR_COOP_GROUP_MASK_REGIDS
	.align		4
        /*0028*/ 	.byte	0x04, 0x29
        /*002a*/ 	.short	(.L_4645 - .L_4644)


	//   ....[0]....
.L_4644:
        /*002c*/ 	.word	0xffffffff


	//   ....[1]....
        /*0030*/ 	.word	0xffffffff


	//   ....[2]....
        /*0034*/ 	.word	0xffffffff


	//   ....[3]....
        /*0038*/ 	.word	0xffffffff


	//   ....[4]....
        /*003c*/ 	.word	0xffffffff


	//   ....[5]....
        /*0040*/ 	.word	0xffffffff


	//   ....[6]....
        /*0044*/ 	.word	0xffffffff


	//   ....[7]....
        /*0048*/ 	.word	0xffffffff


	//   ....[8]....
        /*004c*/ 	.word	0xffffffff


	//   ....[9]....
        /*0050*/ 	.word	0xffffffff


	//----- nvinfo : EIATTR_COOP_GROUP_INSTR_OFFSETS
	.align		4
.L_4645:
        /*0054*/ 	.byte	0x04, 0x28
        /*0056*/ 	.short	(.L_4647 - .L_4646)


	//   ....[0]....
.L_4646:
        /*0058*/ 	.word	0x00001360


	//   ....[1]....
        /*005c*/ 	.word	0x00001380


	//   ....[2]....
        /*0060*/ 	.word	0x000013c0


	//   ....[3]....
        /*0064*/ 	.word	0x000013d0


	//   ....[4]....
        /*0068*/ 	.word	0x00001410


	//   ....[5]....
        /*006c*/ 	.word	0x00001420


	//   ....[6]....
        /*0070*/ 	.word	0x00001450


	//   ....[7]....
        /*0074*/ 	.word	0x00001460


	//   ....[8]....
        /*0078*/ 	.word	0x00001490


	//   ....[9]....
        /*007c*/ 	.word	0x000014a0


	//----- nvinfo : EIATTR_VRC_CTA_INIT_COUNT
	.align		4
.L_4647:
        /*0080*/ 	.byte	0x02, 0x4a
	.zero		1
	.zero		1


	//----- nvinfo : EIATTR_EXIT_INSTR_OFFSETS
	.align		4
        /*0084*/ 	.byte	0x04, 0x1c
        /*0086*/ 	.short	(.L_4649 - .L_4648)


	//   ....[0]....
.L_4648:
        /*0088*/ 	.word	0x00004fb0


	//   ....[1]....
        /*008c*/ 	.word	0x00005050


	//----- nvinfo : EIATTR_MAX_THREADS
	.align		4
.L_4649:
        /*0090*/ 	.byte	0x04, 0x05
        /*0092*/ 	.short	(.L_4651 - .L_4650)
.L_4650:
        /*0094*/ 	.word	0x00000080
        /*0098*/ 	.word	0x00000001
        /*009c*/ 	.word	0x00000001


	//----- nvinfo : EIATTR_CRS_STACK_SIZE
	.align		4
.L_4651:
        /*00a0*/ 	.byte	0x04, 0x1e
        /*00a2*/ 	.short	(.L_4653 - .L_4652)
.L_4652:
        /*00a4*/ 	.word	0x00000000


	//----- nvinfo : EIATTR_CBANK_PARAM_SIZE
	.align		4
.L_4653:
        /*00a8*/ 	.byte	0x03, 0x19
        /*00aa*/ 	.short	0x0128


	//----- nvinfo : EIATTR_PARAM_CBANK
	.align		4
        /*00ac*/ 	.byte	0x04, 0x0a
        /*00ae*/ 	.short	(.L_4655 - .L_4654)
	.align		4
.L_4654:
        /*00b0*/ 	.word	index@(.nv.constant0._ZN10layer_norm13ln_bwd_kernelINS_13Kernel_traitsIfffffjLj2048ELj1ELj1ELj4ELj16ENS_18Kernel_traits_baseILj2048EfffffjLj128EEEEELb1ELb1ELb0ELb0EEEvNS_9BwdParamsE)
        /*00b4*/ 	.short	0x0380
        /*00b6*/ 	.short	0x0128


	//----- nvinfo : EIATTR_SW_WAR
	.align		4
.L_4655:
        /*00b8*/ 	.byte	0x04, 0x36
        /*00ba*/ 	.short	(.L_4657 - .L_4656)
.L_4656:
        /*00bc*/ 	.word	0x00000008
.L_4657:


//--------------------- .nv.info._ZN10layer_norm13ln_bwd_kernelINS_13Kernel_traitsIfffffjLj2048ELj1ELj1ELj4ELj16ENS_18Kernel_traits_baseILj2048EfffffjLj128EEEEELb1ELb1ELb0ELb1EEEvNS_9BwdParamsE --------------------------
	.section	.nv.info._ZN10layer_norm13ln_bwd_kernelINS_13Kernel_traitsIfffffjLj2048ELj1ELj1ELj4ELj16ENS_18Kernel_traits_baseILj2048EfffffjLj128EEEEELb1ELb1ELb0ELb1EEEvNS_9BwdParamsE,"",@"SHT_CUDA_INFO"
	.sectionflags	@""
	.align	4


	//----- nvinfo : EIATTR_CUDA_API_VERSION
	.align		4
        /*0000*/ 	.byte	0x04, 0x37
        /*0002*/ 	.short	(.L_4659 - .L_4658)
.L_4658:
        /*0004*/ 	.word	0x00000082


	//----- nvinfo : EIATTR_KPARAM_INFO
	.align		4
.L_4659:
        /*0008*/ 	.byte	0x04, 0x17
        /*000a*/ 	.short	(.L_4661 - .L_4660)
.L_4660:
        /*000c*/ 	.word	0x00000000
        /*0010*/ 	.short	0x0000
        /*0012*/ 	.short	0x0000
        /*0014*/ 	.byte	0x00, 0xf0, 0xa1, 0x04


	//----- nvinfo : EIATTR_SPARSE_MMA_MASK
	.align		4
.L_4661:
        /*0018*/ 	.byte	0x03, 0x50
        /*001a*/ 	.short	0x0000


	//----- nvinfo : EIATTR_MAXREG_COUNT
	.align		4
        /*001c*/ 	.byte	0x03, 0x1b
        /*001e*/ 	.short	0x00ff


	//----- nvinfo : EIATTR_NUM_BARRIERS
	.align		4
        /*0020*/ 	.byte	0x02, 0x4c
        /*0022*/ 	.byte	0x01
	.zero		1


	//----- nvinfo : EIATTR_MERCURY_ISA_VERSION
	.align		4
        /*0024*/ 	.byte	0x03, 0x5f
        /*0026*/ 	.short	0x0101


	//----- nvinfo : EIATTR_COOP_GROUP_MASK_REGIDS
	.align		4
        /*0028*/ 	.byte	0x04, 0x29
        /*002a*/ 	.short	(.L_4663 - .L_4662)


	//   ....[0]....
.L_4662:
        /*002c*/ 	.word	0xffffffff


	//   ....[1]....
        /*0030*/ 	.word	0xffffffff


	//   ....[2]....
        /*0034*/ 	.word	0xffffffff


	//   ....[3]....
        /*0038*/ 	.word	0xffffffff


	//   ....[4]....
        /*003c*/ 	.word	0xffffffff


	//   ....[5]....
        /*0040*/ 	.word	0xffffffff


	//   ....[6]....
        /*0044*/ 	.word	0xffffffff


	//   ....[7]....
        /*0048*/ 	.word	0xffffffff


	//   ....[8]....
        /*004c*/ 	.word	0xffffffff


	//   ....[9]....
        /*0050*/ 	.word	0xffffffff


	//----- nvinfo : EIATTR_COOP_GROUP_INSTR_OFFSETS
	.align		4
.L_4663:
        /*0054*/ 	.byte	0x04, 0x28
        /*0056*/ 	.short	(.L_4665 - .L_4664)


	//   ....[0]....
.L_4664:
        /*0058*/ 	.word	0x00000c90


	//   ....[1]....
        /*005c*/ 	.word	0x00000d30


	//   ....[2]....
        /*0060*/ 	.word	0x00000d50


	//   ....[3]....
        /*0064*/ 	.word	0x00000d80


	//   ....[4]....
        /*0068*/ 	.word	0x00000d90


	//   ....[5]....
        /*006c*/ 	.word	0x00000db0


	//   ....[6]....
        /*0070*/ 	.word	0x00000dd0


	//   ....[7]....
        /*0074*/ 	.word	0x00000df0


	//   ....[8]....
        /*0078*/ 	.word	0x00000e20


	//   ....[9]....
        /*007c*/ 	.word	0x00000e30


	//----- nvinfo : EIATTR_VRC_CTA_INIT_COUNT
	.align		4
.L_4665:
        /*0080*/ 	.byte	0x02, 0x4a
	.zero		1
	.zero		1


	//----- nvinfo : EIATTR_EXIT_INSTR_OFFSETS
	.align		4
        /*0084*/ 	.byte	0x04, 0x1c
        /*0086*/ 	.short	(.L_4667 - .L_4666)


	//   ....[0]....
.L_4666:
        /*0088*/ 	.word	0x000045e0


	//----- nvinfo : EIATTR_MAX_THREADS
	.align		4
.L_4667:
        /*008c*/ 	.byte	0x04, 0x05
        /*008e*/ 	.short	(.L_4669 - .L_4668)
.L_4668:
        /*0090*/ 	.word	0x00000080
        /*0094*/ 	.word	0x00000001
        /*0098*/ 	.word	0x00000001


	//----- nvinfo : EIATTR_CBANK_PARAM_SIZE
	.align		4
.L_4669:
        /*009c*/ 	.byte	0x03, 0x19
        /*009e*/ 	.short	0x0128


	//----- nvinfo : EIATTR_PARAM_CBANK
	.align		4
        /*00a0*/ 	.byte	0x04, 0x0a
        /*00a2*/ 	.short	(.L_4671 - .L_4670)
	.align		4
.L_4670:
        /*00a4*/ 	.word	index@(.nv.constant0._ZN10layer_norm13ln_bwd_kernelINS_13Kernel_traitsIfffffjLj2048ELj1ELj1ELj4ELj16ENS_18Kernel_traits_baseILj2048EfffffjLj128EEEEELb1ELb1ELb0ELb1EEEvNS_9BwdParamsE)
        /*00a8*/ 	.short	0x0380
        /*00aa*/ 	.short	0x0128


	//----- nvinfo : EIATTR_SW_WAR
	.align		4
.L_4671:
        /*00ac*/ 	.byte	0x04, 0x36
        /*00ae*/ 	.short	(.L_4673 - .L_4672)
.L_4672:
        /*00b0*/ 	.word	0x00000008
.L_4673:


//--------------------- .nv.info._ZN10layer_norm22ln_bwd_finalize_kernelINS_22Kernel_traits_finalizeILj2048EfffffjLb1ELj1024ELj4ENS_18Kernel_traits_baseILj2048EfffffjLj1024EEEEELb1ELb0EEEvNS_9BwdParamsE --------------------------
	.section	.nv.info._ZN10layer_norm22ln_bwd_finalize_kernelINS_22Kernel_traits_finalizeILj2048EfffffjLb1ELj1024ELj4ENS_18Kernel_traits_baseILj2048EfffffjLj1024EEEEELb1ELb0EEEvNS_9BwdParamsE,"",@"SHT_CUDA_INFO"
	.sectionflags	@""
	.align	4


	//----- nvinfo : EIATTR_CUDA_API_VERSION
	.align		4
        /*0000*/ 	.byte	0x04, 0x37
        /*0002*/ 	.short	(.L_4675 - .L_4674)
.L_4674:
        /*0004*/ 	.word	0x00000082


	//----- nvinfo : EIATTR_KPARAM_INFO
	.align		4
.L_4675:
        /*0008*/ 	.byte	0x04, 0x17
        /*000a*/ 	.short	(.L_4677 - .L_4676)
.L_4676:
        /*000c*/ 	.word	0x00000000
        /*0010*/ 	.short	0x0000
        /*0012*/ 	.short	0x0000
        /*0014*/ 	.byte	0x00, 0xf0, 0xa1, 0x04


	//----- nvinfo : EIATTR_SPARSE_MMA_MASK
	.align		4
.L_4677:
        /*0018*/ 	.byte	0x03, 0x50
        /*001a*/ 	.short	0x0000


	//----- nvinfo : EIATTR_MAXREG_COUNT
	.align		4
        /*001c*/ 	.byte	0x03, 0x1b
        /*001e*/ 	.short	0x0040


	//----- nvinfo : EIATTR_NUM_BARRIERS
	.align		4
        /*0020*/ 	.byte	0x02, 0x4c
        /*0022*/ 	.byte	0x01
	.zero		1


	//----- nvinfo : EIATTR_MERCURY_ISA_VERSION
	.align		4
        /*0024*/ 	.byte	0x03, 0x5f
        /*0026*/ 	.short	0x0101


	//----- nvinfo : EIATTR_COOP_GROUP_MASK_REGIDS
	.align		4
        /*0028*/ 	.byte	0x04, 0x29
        /*002a*/ 	.short	(.L_4679 - .L_4678)


	//   ....[0]....
.L_4678:
        /*002c*/ 	.word	0xffffffff


	//   ....[1]....
        /*0030*/ 	.word	0xffffffff


	//   ....[2]....
        /*0034*/ 	.word	0xffffffff


	//   ....[3]....
        /*0038*/ 	.word	0xffffffff


	//   ....[4]....
        /*003c*/ 	.word	0xffffffff


	//   ....[5]....
        /*0040*/ 	.word	0xffffffff


	//   ....[6]....
        /*0044*/ 	.word	0xffffffff


	//   ....[7]....
        /*0048*/ 	.word	0xffffffff


	//   ....[8]....
        /*004c*/ 	.word	0xffffffff


	//   ....[9]....
        /*0050*/ 	.word	0xffffffff


	//   ....[10]....
        /*0054*/ 	.word	0xffffffff


	//   ....[11]....
        /*0058*/ 	.word	0xffffffff


	//   ....[12]....
        /*005c*/ 	.word	0xffffffff


	//   ....[13]....
        /*0060*/ 	.word	0xffffffff


	//   ....[14]....
        /*0064*/ 	.word	0xffffffff


	//----- nvinfo : EIATTR_COOP_GROUP_INSTR_OFFSETS
	.align		4
.L_4679:
        /*0068*/ 	.byte	0x04, 0x28
        /*006a*/ 	.short	(.L_4681 - .L_4680)


	//   ....[0]....
.L_4680:
        /*006c*/ 	.word	0x00001040


	//   ....[1]....
        /*0070*/ 	.word	0x00001050


	//   ....[2]....
        /*0074*/ 	.word	0x00001060


	//   ....[3]....
        /*0078*/ 	.word	0x00001090


	//   ....[4]....
        /*007c*/ 	.word	0x000010b0


	//   ....[5]....
        /*0080*/ 	.word	0x000010c0


	//   ....[6]....
        /*0084*/ 	.word	0x000010f0


	//   ....[7]....
        /*0088*/ 	.word	0x00001110


	//   ....[8]....
        /*008c*/ 	.word	0x00001120


	//   ....[9]....
        /*0090*/ 	.word	0x00001160


	//   ....[10]....
        /*0094*/ 	.word	0x00001190


	//   ....[11]....
        /*0098*/ 	.word	0x000011a0


	//   ....[12]....
        /*009c*/ 	.word	0x000011e0


	//   ....[13]....
        /*00a0*/ 	.word	0x00001200


	//   ....[14]....
        /*00a4*/ 	.word	0x00001210


	//----- nvinfo : EIATTR_VRC_CTA_INIT_COUNT
	.align		4
.L_4681:
        /*00a8*/ 	.byte	0x02, 0x4a
	.zero		1
	.zero		1


	//----- nvinfo : EIATTR_EXIT_INSTR_OFFSETS
	.align		4
        /*00ac*/ 	.byte	0x04, 0x1c
        /*00ae*/ 	.short	(.L_4683 - .L_4682)


	//   ....[0]....
.L_4682:
        /*00b0*/ 	.word	0x00000060


	//   ....[1]....
        /*00b4*/ 	.word	0x00001290


	//   ....[2]....
        /*00b8*/ 	.word	0x000012c0


	//   ....[3]....
        /*00bc*/ 	.word	0x000013a0


	//----- nvinfo : EIATTR_MAX_THREADS
	.align		4
.L_4683:
        /*00c0*/ 	.byte	0x04, 0x05
        /*00c2*/ 	.short	(.L_4685 - .L_4684)
.L_4684:
        /*00c4*/ 	.word	0x00000400
        /*00c8*/ 	.word	0x00000001
        /*00cc*/ 	.word	0x00000001


	//----- nvinfo : EIATTR_CRS_STACK_SIZE
	.align		4
.L_4685:
        /*00d0*/ 	.byte	0x04, 0x1e
        /*00d2*/ 	.short	(.L_4687 - .L_4686)
.L_4686:
        /*00d4*/ 	.word	0x00000000


	//----- nvinfo : EIATTR_CBANK_PARAM_SIZE
	.align		4
.L_4687:
        /*00d8*/ 	.byte	0x03, 0x19
        /*00da*/ 	.short	0x0128


	//----- nvinfo : EIATTR_PARAM_CBANK
	.align		4
        /*00dc*/ 	.byte	0x04, 0x0a
        /*00de*/ 	.short	(.L_4689 - .L_4688)
	.align		4
.L_4688:
        /*00e0*/ 	.word	index@(.nv.constant0._ZN10layer_norm22ln_bwd_finalize_kernelINS_22Kernel_traits_finalizeILj2048EfffffjLb1ELj1024ELj4ENS_18Kernel_traits_baseILj2048EfffffjLj1024EEEEELb1ELb0EEEvNS_9BwdParamsE)
        /*00e4*/ 	.short	0x0380
        /*00e6*/ 	.short	0x0128


	//----- nvinfo : EIATTR_SW_WAR
	.align		4
.L_4689:
        /*00e8*/ 	.byte	0x04, 0x36
        /*00ea*/ 	.short	(.L_4691 - .L_4690)
.L_4690:
        /*00ec*/ 	.word	0x00000008
.L_4691:


//--------------------- .nv.info._ZN10layer_norm13ln_bwd_kernelINS_13Kernel_traitsIfffffjLj2048ELj1ELj1ELj4ELj16ENS_18Kernel_traits_baseILj2048EfffffjLj128EEEEELb1ELb1ELb1ELb0EEEvNS_9BwdParamsE --------------------------
	.section	.nv.info._ZN10layer_norm13ln_bwd_kernelINS_13Kernel_traitsIfffffjLj2048ELj1ELj1ELj4ELj16ENS_18Kernel_traits_baseILj2048EfffffjLj128EEEEELb1ELb1ELb1ELb0EEEvNS_9BwdParamsE,"",@"SHT_CUDA_INFO"
	.sectionflags	@""
	.align	4


	//----- nvinfo : EIATTR_CUDA_API_VERSION
	.align		4
        /*0000*/ 	.byte	0x04, 0x37
        /*0002*/ 	.short	(.L_4693 - .L_4692)
.L_4692:
        /*0004*/ 	.word	0x00000082


	//----- nvinfo : EIATTR_KPARAM_INFO
	.align		4
.L_4693:
        /*0008*/ 	.byte	0x04, 0x17
        /*000a*/ 	.short	(.L_4695 - .L_4694)
.L_4694:
        /*000c*/ 	.word	0x00000000
        /*0010*/ 	.short	0x0000
        /*0012*/ 	.short	0x0000
        /*0014*/ 	.byte	0x00, 0xf0, 0xa1, 0x04


	//----- nvinfo : EIATTR_SPARSE_MMA_MASK
	.align		4
.L_4695:
        /*0018*/ 	.byte	0x03, 0x50
        /*001a*/ 	.short	0x0000


	//----- nvinfo : EIATTR_MAXREG_COUNT
	.align		4
        /*001c*/ 	.byte	0x03, 0x1b
        /*001e*/ 	.short	0x00ff


	//----- nvinfo : EIATTR_NUM_BARRIERS
	.align		4
        /*0020*/ 	.byte	0x02, 0x4c
        /*0022*/ 	.byte	0x01
	.zero		1


	//----- nvinfo : EIATTR_MERCURY_ISA_VERSION
	.align		4
        /*0024*/ 	.byte	0x03, 0x5f
        /*0026*/ 	.short	0x0101


	//----- nvinfo : EIATTR_COOP_GROUP_MASK_REGIDS
	.align		4
        /*0028*/ 	.byte	0x04, 0x29
        /*002a*/ 	.short	(.L_4697 - .L_4696)


	//   ....[0]....
.L_4696:
        /*002c*/ 	.word	0xffffffff


	//   ....[1]....
        /*0030*/ 	.word	0xffffffff


	//   ....[2]....
        /*0034*/ 	.word	0xffffffff


	//   ....[3]....
        /*0038*/ 	.word	0xffffffff


	//   ....[4]....
        /*003c*/ 	.word	0xffffffff


	//   ....[5]....
        /*0040*/ 	.word	0xffffffff


	//   ....[6]....
        /*0044*/ 	.word	0xffffffff


	//   ....[7]....
        /*0048*/ 	.word	0xffffffff


	//   ....[8]....
        /*004c*/ 	.word	0xffffffff


	//   ....[9]....
        /*0050*/ 	.word	0xffffffff


	//----- nvinfo : EIATTR_COOP_GROUP_INSTR_OFFSETS
	.align		4
.L_4697:
        /*0054*/ 	.byte	0x04, 0x28
        /*0056*/ 	.short	(.L_4699 - .L_4698)


	//   ....[0]....
.L_4698:
        /*0058*/ 	.word	0x00001a40


	//   ....[1]....
        /*005c*/ 	.word	0x00001a60


	//   ....[2]....
        /*0060*/ 	.word	0x00001aa0


	//   ....[3]....
        /*0064*/ 	.word	0x00001ab0


	//   ....[4]....
        /*0068*/ 	.word	0x00001af0


	//   ....[5]....
        /*006c*/ 	.word	0x00001b00


	//   ....[6]....
        /*0070*/ 	.word	0x00001b30


	//   ....[7]....
        /*0074*/ 	.word	0x00001b40


	//   ....[8]....
        /*0078*/ 	.word	0x00001b70


	//   ....[9]....
        /*007c*/ 	.word	0x00001b80


	//----- nvinfo : EIATTR_VRC_CTA_INIT_COUNT
	.align		4
.L_4699:
        /*0080*/ 	.byte	0x02, 0x4a
	.zero		1
	.zero		1


	//----- nvinfo : EIATTR_EXIT_INSTR_OFFSETS
	.align		4
        /*0084*/ 	.byte	0x04, 0x1c
        /*0086*/ 	.short	(.L_4701 - .L_4700)


	//   ....[0]....
.L_4700:
        /*0088*/ 	.word	0x00006810


	//   ....[1]....
        /*008c*/ 	.word	0x000068b0


	//----- nvinfo : EIATTR_MAX_THREADS
	.align		4
.L_4701:
        /*0090*/ 	.byte	0x04, 0x05
        /*0092*/ 	.short	(.L_4703 - .L_4702)
.L_4702:
        /*0094*/ 	.word	0x00000080
        /*0098*/ 	.word	0x00000001
        /*009c*/ 	.word	0x00000001


	//----- nvinfo : EIATTR_CRS_STACK_SIZE
	.align		4
.L_4703:
        /*00a0*/ 	.byte	0x04, 0x1e
        /*00a2*/ 	.short	(.L_4705 - .L_4704)
.L_4704:
        /*00a4*/ 	.word	0x00000000


	//----- nvinfo : EIATTR_CBANK_PARAM_SIZE
	.align		4
.L_4705:
        /*00a8*/ 	.byte	0x03, 0x19
        /*00aa*/ 	.short	0x0128


	//----- nvinfo : EIATTR_PARAM_CBANK
	.align		4
        /*00ac*/ 	.byte	0x04, 0x0a
        /*00ae*/ 	.short	(.L_4707 - .L_4706)
	.align		4
.L_4706:
        /*00b0*/ 	.word	index@(.nv.constant0._ZN10layer_norm13ln_bwd_kernelINS_13Kernel_traitsIfffffjLj2048ELj1ELj1ELj4ELj16ENS_18Kernel_traits_baseILj2048EfffffjLj128EEEEELb1ELb1ELb1ELb0EEEvNS_9BwdParamsE)
        /*00b4*/ 	.short	0x0380
        /*00b6*/ 	.short	0x0128


	//----- nvinfo : EIATTR_SW_WAR
	.align		4
.L_4707:
        /*00b8*/ 	.byte	0x04, 0x36
        /*00ba*/ 	.short	(.L_4709 - .L_4708)
.L_4708:
        /*00bc*/ 	.word	0x00000008
.L_4709:


//--------------------- .nv.info._ZN10layer_norm22ln_bwd_finalize_kernelINS_22Kernel_traits_finalizeILj2048EfffffjLb1ELj1024ELj4ENS_18Kernel_traits_baseILj2048EfffffjLj1024EEEEELb1ELb1EEEvNS_9BwdParamsE --------------------------
	.section	.nv.info._ZN10layer_norm22ln_bwd_finalize_kernelINS_22Kernel_traits_finalizeILj2048EfffffjLb1ELj1024ELj4ENS_18Kernel_traits_baseILj2048EfffffjLj1024EEEEELb1ELb1EEEvNS_9BwdParamsE,"",@"SHT_CUDA_INFO"
	.sectionflags	@""
	.align	4


	//----- nvinfo : EIATTR_CUDA_API_VERSION
	.align		4
        /*0000*/ 	.byte	0x04, 0x37
        /*0002*/ 	.short	(.L_4711 - .L_4710)
.L_4710:
        /*0004*/ 	.word	0x00000082


	//----- nvinfo : EIATTR_KPARAM_INFO
	.align		4
.L_4711:
        /*0008*/ 	.byte	0x04, 0x17
        /*000a*/ 	.short	(.L_4713 - .L_4712)
.L_4712:
        /*000c*/ 	.word	0x00000000
        /*0010*/ 	.short	0x0000
        /*0012*/ 	.short	0x0000
        /*0014*/ 	.byte	0x00, 0xf0, 0xa1, 0x04


	//----- nvinfo : EIATTR_SPARSE_MMA_MASK
	.align		4
.L_4713:
        /*0018*/ 	.byte	0x03, 0x50
        /*001a*/ 	.short	0x0000


	//----- nvinfo : EIATTR_MAXREG_COUNT
	.align		4
        /*001c*/ 	.byte	0x03, 0x1b
        /*001e*/ 	.short	0x0040


	//----- nvinfo : EIATTR_NUM_BARRIERS
	.align		4
        /*0020*/ 	.byte	0x02, 0x4c
        /*0022*/ 	.byte	0x01
	.zero		1


	//----- nvinfo : EIATTR_MERCURY_ISA_VERSION
	.align		4
        /*0024*/ 	.byte	0x03, 0x5f
        /*0026*/ 	.short	0x0101


	//----- nvinfo : EIATTR_COOP_GROUP_MASK_REGIDS
	.align		4
        /*0028*/ 	.byte	0x04, 0x29
        /*002a*/ 	.short	(.L_4715 - .L_4714)


	//   ....[0]....
.L_4714:
        /*002c*/ 	.word	0xffffffff


	//   ....[1]....
        /*0030*/ 	.word	0xffffffff


	//   ....[2]....
        /*0034*/ 	.word	0xffffffff


	//   ....[3]....
        /*0038*/ 	.word	0xffffffff


	//   ....[4]....
        /*003c*/ 	.word	0xffffffff


	//   ....[5]....
        /*0040*/ 	.word	0xffffffff


	//   ....[6]....
        /*0044*/ 	.word	0xffffffff


	//   ....[7]....
        /*0048*/ 	.word	0xffffffff


	//   ....[8]....
        /*004c*/ 	.word	0xffffffff


	//   ....[9]....
        /*0050*/ 	.word	0xffffffff


	//   ....[10]....
        /*0054*/ 	.word	0xffffffff


	//   ....[11]....
        /*0058*/ 	.word	0xffffffff


	//   ....[12]....
        /*005c*/ 	.word	0xffffffff


	//   ....[13]....
        /*0060*/ 	.word	0xffffffff


	//   ....[14]....
        /*0064*/ 	.word	0xffffffff


	//----- nvinfo : EIATTR_COOP_GROUP_INSTR_OFFSETS
	.align		4
.L_4715:
        /*0068*/ 	.byte	0x04, 0x28
        /*006a*/ 	.short	(.L_4717 - .L_4716)


	//   ....[0]....
.L_4716:
        /*006c*/ 	.word	0x00001090


	//   ....[1]....
        /*0070*/ 	.word	0x000010a0


	//   ....[2]....
        /*0074*/ 	.word	0x000010b0


	//   ....[3]....
        /*0078*/ 	.word	0x000010e0


	//   ....[4]....
        /*007c*/ 	.word	0x00001100


	//   ....[5]....
        /*0080*/ 	.word	0x00001110


	//   ....[6]....
        /*0084*/ 	.word	0x00001140


	//   ....[7]....
        /*0088*/ 	.word	0x00001160


	//   ....[8]....
        /*008c*/ 	.word	0x00001170


	//   ....[9]....
        /*0090*/ 	.word	0x000011a0


	//   ....[10]....
        /*0094*/ 	.word	0x000011c0


	//   ....[11]....
        /*0098*/ 	.word	0x000011d0


	//   ....[12]....
        /*009c*/ 	.word	0x00001210


	//   ....[13]....
        /*00a0*/ 	.word	0x00001230


	//   ....[14]....
        /*00a4*/ 	.word	0x00001240


	//----- nvinfo : EIATTR_VRC_CTA_INIT_COUNT
	.align		4
.L_4717:
        /*00a8*/ 	.byte	0x02, 0x4a
	.zero		1
	.zero		1


	//----- nvinfo : EIATTR_EXIT_INSTR_OFFSETS
	.align		4
        /*00ac*/ 	.byte	0x04, 0x1c
        /*00ae*/ 	.short	(.L_4719 - .L_4718)


	//   ....[0]....
.L_4718:
        /*00b0*/ 	.word	0x00000060


	//   ....[1]....
        /*00b4*/ 	.word	0x000012c0


	//   ....[2]....
        /*00b8*/ 	.word	0x000013b0


	//----- nvinfo : EIATTR_MAX_THREADS
	.align		4
.L_4719:
        /*00bc*/ 	.byte	0x04, 0x05
        /*00be*/ 	.short	(.L_4721 - .L_4720)
.L_4720:
        /*00c0*/ 	.word	0x00000400
        /*00c4*/ 	.word	0x00000001
        /*00c8*/ 	.word	0x00000001


	//----- nvinfo : EIATTR_CRS_STACK_SIZE
	.align		4
.L_4721:
        /*00cc*/ 	.byte	0x04, 0x1e
        /*00ce*/ 	.short	(.L_4723 - .L_4722)
.L_4722:
        /*00d0*/ 	.word	0x00000000


	//----- nvinfo : EIATTR_CBANK_PARAM_SIZE
	.align		4
.L_4723:
        /*00d4*/ 	.byte	0x03, 0x19
        /*00d6*/ 	.short	0x0128


	//----- nvinfo : EIATTR_PARAM_CBANK
	.align		4
        /*00d8*/ 	.byte	0x04, 0x0a
        /*00da*/ 	.short	(.L_4725 - .L_4724)
	.align		4
.L_4724:
        /*00dc*/ 	.word	index@(.nv.constant0._ZN10layer_norm22ln_bwd_finalize_kernelINS_22Kernel_traits_finalizeILj2048EfffffjLb1ELj1024ELj4ENS_18Kernel_traits_baseILj2048EfffffjLj1024EEEEELb1ELb1EEEvNS_9BwdParamsE)
        /*00e0*/ 	.short	0x0380
        /*00e2*/ 	.short	0x0128


	//----- nvinfo : EIATTR_SW_WAR
	.align		4
.L_4725:
        /*00e4*/ 	.byte	0x04, 0x36
        /*00e6*/ 	.short	(.L_4727 - .L_4726)
.L_4726:
        /*00e8*/ 	.word	0x00000008
.L_4727:


//--------------------- .nv.info._ZN10layer_norm13ln_bwd_kernelINS_13Kernel_traitsIfffffjLj2048ELj1ELj1ELj4ELj16ENS_18Kernel_traits_baseILj2048EfffffjLj128EEEEELb1ELb1ELb1ELb1EEEvNS_9BwdParamsE --------------------------
	.section	.nv.info._ZN10layer_norm13ln_bwd_kernelINS_13Kernel_traitsIfffffjLj2048ELj1ELj1ELj4ELj16ENS_18Kernel_traits_baseILj2048EfffffjLj128EEEEELb1ELb1ELb1ELb1EEEvNS_9BwdParamsE,"",@"SHT_CUDA_INFO"
	.sectionflags	@""
	.align	4


	//----- nvinfo : EIATTR_CUDA_API_VERSION
	.align		4
        /*0000*/ 	.byte	0x04, 0x37
        /*0002*/ 	.short	(.L_4729 - .L_4728)
.L_4728:
        /*0004*/ 	.word	0x00000082


	//----- nvinfo : EIATTR_KPARAM_INFO
	.align		4
.L_4729:
        /*0008*/ 	.byte	0x04, 0x17
        /*000a*/ 	.short	(.L_4731 - .L_4730)
.L_4730:
        /*000c*/ 	.word	0x00000000
        /*0010*/ 	.short	0x0000
        /*0012*/ 	.short	0x0000
        /*0014*/ 	.byte	0x00, 0xf0, 0xa1, 0x04


	//----- nvinfo : EIATTR_SPARSE_MMA_MASK
	.align		4
.L_4731:
        /*0018*/ 	.byte	0x03, 0x50
        /*001a*/ 	.short	0x0000


	//----- nvinfo : EIATTR_MAXREG_COUNT
	.align		4
        /*001c*/ 	.byte	0x03, 0x1b
        /*001e*/ 	.short	0x00ff


	//----- nvinfo : EIATTR_NUM_BARRIERS
	.align		4
        /*0020*/ 	.byte	0x02, 0x4c
        /*0022*/ 	.byte	0x01
	.zero		1


	//----- nvinfo : EIATTR_MERCURY_ISA_VERSION
	.align		4
        /*0024*/ 	.byte	0x03, 0x5f
        /*0026*/ 	.short	0x0101


	//----- nvinfo : EIATTR_COOP_GROUP_MASK_REGIDS
	.align		4
        /*0028*/ 	.byte	0x04, 0x29
        /*002a*/ 	.short	(.L_4733 - .L_4732)


	//   ....[0]....
.L_4732:
        /*002c*/ 	.word	0xffffffff


	//   ....[1]....
        /*0030*/ 	.word	0xffffffff


	//   ....[2]....
        /*0034*/ 	.word	0xffffffff


	//   ....[3]....
        /*0038*/ 	.word	0xffffffff


	//   ....[4]....
        /*003c*/ 	.word	0xffffffff


	//   ....[5]....
        /*0040*/ 	.word	0xffffffff


	//   ....[6]....
        /*0044*/ 	.word	0xffffffff


	//   ....[7]....
        /*0048*/ 	.word	0xffffffff


	//   ....[8]....
        /*004c*/ 	.word	0xffffffff


	//   ....[9]....
        /*0050*/ 	.word	0xffffffff


	//----- nvinfo : EIATTR_COOP_GROUP_INSTR_OFFSETS
	.align		4
.L_4733:
        /*0054*/ 	.byte	0x04, 0x28
        /*0056*/ 	.short	(.L_4735 - .L_4734)


	//   ....[0]....
.L_4734:
        /*0058*/ 	.word	0x00001300


	//   ....[1]....
        /*005c*/ 	.word	0x00001330


	//   ....[2]....
        /*0060*/ 	.word	0x00001370


	//   ....[3]....
        /*0064*/ 	.word	0x00001390


	//   ....[4]....
        /*0068*/ 	.word	0x000013e0


	//   ....[5]....
        /*006c*/ 	.word	0x000013f0


	//   ....[6]....
        /*0070*/ 	.word	0x00001430


	//   ....[7]....
        /*0074*/ 	.word	0x00001440


	//   ....[8]....
        /*0078*/ 	.word	0x00001480


	//   ....[9]....
        /*007c*/ 	.word	0x000014b0


	//----- nvinfo : EIATTR_VRC_CTA_INIT_COUNT
	.align		4
.L_4735:
        /*0080*/ 	.byte	0x02, 0x4a
	.zero		1
	.zero		1


	//----- nvinfo : EIATTR_EXIT_INSTR_OFFSETS
	.align		4
        /*0084*/ 	.byte	0x04, 0x1c
        /*0086*/ 	.short	(.L_4737 - .L_4736)


	//   ....[0]....
.L_4736:
        /*0088*/ 	.word	0x00005360


	//----- nvinfo : EIATTR_MAX_THREADS
	.align		4
.L_4737:
        /*008c*/ 	.byte	0x04, 0x05
        /*008e*/ 	.short	(.L_4739 - .L_4738)
.L_4738:
        /*0090*/ 	.word	0x00000080
        /*0094*/ 	.word	0x00000001
        /*0098*/ 	.word	0x00000001


	//----- nvinfo : EIATTR_CRS_STACK_SIZE
	.align		4
.L_4739:
        /*009c*/ 	.byte	0x04, 0x1e
        /*009e*/ 	.short	(.L_4741 - .L_4740)
.L_4740:
        /*00a0*/ 	.word	0x00000000


	//----- nvinfo : EIATTR_CBANK_PARAM_SIZE
	.align		4
.L_4741:
        /*00a4*/ 	.byte	0x03, 0x19
        /*00a6*/ 	.short	0x0128


	//----- nvinfo : EIATTR_PARAM_CBANK
	.align		4
        /*00a8*/ 	.byte	0x04, 0x0a
        /*00aa*/ 	.short	(.L_4743 - .L_4742)
	.align		4
.L_4742:
        /*00ac*/ 	.word	index@(.nv.constant0._ZN10layer_norm13ln_bwd_kernelINS_13Kernel_traitsIfffffjLj2048ELj1ELj1ELj4ELj16ENS_18Kernel_traits_baseILj2048EfffffjLj128EEEEELb1ELb1ELb1ELb1EEEvNS_9BwdParamsE)
        /*00b0*/ 	.short	0x0380
        /*00b2*/ 	.short	0x0128


	//----- nvinfo : EIATTR_SW_WAR
	.align		4
.L_4743:
        /*00b4*/ 	.byte	0x04, 0x36
        /*00b6*/ 	.short	(.L_4745 - .L_4744)
.L_4744:
        /*00b8*/ 	.word	0x00000008
.L_4745:


//--------------------- .nv.callgraph             --------------------------
	.section	.nv.callgraph,"",@"SHT_CUDA_CALLGRAPH"
	.align	4
	.sectionentsize	8
	.align		4
        /*0000*/ 	.word	0x00000000
	.align		4
        /*0004*/ 	.word	0xffffffff
	.align		4
        /*0008*/ 	.word	0x00000000
	.align		4
        /*000c*/ 	.word	0xfffffffe
	.align		4
        /*0010*/ 	.word	0x00000000
	.align		4
        /*0014*/ 	.word	0xfffffffd
	.align		4
        /*0018*/ 	.word	0x00000000
	.align		4
        /*001c*/ 	.word	0xfffffffc


//--------------------- .text._ZN10layer_norm13ln_bwd_kernelINS_13Kernel_traitsI13__nv_bfloat16S2_S2_S2_fjLj2048ELj1ELj1ELj4ELj16ENS_18Kernel_traits_baseILj2048ES2_S2_S2_S2_fjLj128EEEEELb0ELb0ELb0ELb0EEEvNS_9BwdParamsE --------------------------
	.section	.text._ZN10layer_norm13ln_bwd_kernelINS_13Kernel_traitsI13__nv_bfloat16S2_S2_S2_fjLj2048ELj1ELj1ELj4ELj16ENS_18Kernel_traits_baseILj2048ES2_S2_S2_S2_fjLj128EEEEELb0ELb0ELb0ELb0EEEvNS_9BwdParamsE,"ax",@progbits
	.align	128
        .global         _ZN10layer_norm13ln_bwd_kernelINS_13Kernel_traitsI13__nv_bfloat16S2_S2_S2_fjLj2048ELj1ELj1ELj4ELj16ENS_18Kernel_traits_baseILj2048ES2_S2_S2_S2_fjLj128EEEEELb0ELb0ELb0ELb0EEEvNS_9BwdParamsE
        .type           _ZN10layer_norm13ln_bwd_kernelINS_13Kernel_traitsI13__nv_bfloat16S2_S2_S2_fjLj2048ELj1ELj1ELj4ELj16ENS_18Kernel_traits_baseILj2048ES2_S2_S2_S2_fjLj128EEEEELb0ELb0ELb0ELb0EEEvNS_9BwdParamsE,@function
        .size           _ZN10layer_norm13ln_bwd_kernelINS_13Kernel_traitsI13__nv_bfloat16S2_S2_S2_fjLj2048ELj1ELj1ELj4ELj16ENS_18Kernel_traits_baseILj2048ES2_S2_S2_S2_fjLj128EEEEELb0ELb0ELb0ELb0EEEvNS_9BwdParamsE,(.L_x_7966 - _ZN10layer_norm13ln_bwd_kernelINS_13Kernel_traitsI13__nv_bfloat16S2_S2_S2_fjLj2048ELj1ELj1ELj4ELj16ENS_18Kernel_traits_baseILj2048ES2_S2_S2_S2_fjLj128EEEEELb0ELb0ELb0ELb0EEEvNS_9BwdParamsE)
        .other          _ZN10layer_norm13ln_bwd_kernelINS_13Kernel_traitsI13__nv_bfloat16S2_S2_S2_fjLj2048ELj1ELj1ELj4ELj16ENS_18Kernel_traits_baseILj2048ES2_S2_S2_S2_fjLj128EEEEELb0ELb0ELb0ELb0EEEvNS_9BwdParamsE,@"STO_CUDA_ENTRY STV_DEFAULT"
_ZN10layer_norm13ln_bwd_kernelINS_13Kernel_traitsI13__nv_bfloat16S2_S2_S2_fjLj2048ELj1ELj1ELj4ELj16ENS_18Kernel_traits_baseILj2048ES2_S2_S2_S2_fjLj128EEEEELb0ELb0ELb0ELb0EEEvNS_9BwdParamsE:
.text._ZN10layer_norm13ln_bwd_kernelINS_13Kernel_traitsI13__nv_bfloat16S2_S2_S2_fjLj2048ELj1ELj1ELj4ELj16ENS_18Kernel_traits_baseILj2048ES2_S2_S2_S2_fjLj128EEEEELb0ELb0ELb0ELb0EEEvNS_9BwdParamsE:
[----:B------:R-:W-:Y:S01]  /*0000*/  LDC R1, c[0x0][0x37c] ;  /* 0x0000df00ff017b82 */ /* 0x000fe20000000800 */
[----:B------:R-:W0:Y:S01]  /*0010*/  S2R R10, SR_TID.X ;  /* 0x00000000000a7919 */ /* 0x000e220000002100 */
[----:B------:R-:W1:Y:S01]  /*0020*/  LDCU UR6, c[0x0][0x388] ;  /* 0x00007100ff0677ac */ /* 0x000e620008000800 */
[----:B------:R-:W2:Y:S01]  /*0030*/  LDCU.64 UR14, c[0x0][0x358] ;  /* 0x00006b00ff0e77ac */ /* 0x000ea20008000a00 */
[----:B-1----:R-:W-:-:S04]  /*0040*/  USHF.R.S32.HI UR4, URZ, 0x1f, UR6 ;  /* 0x0000001fff047899 */ /* 0x002fc80008011406 */
[----:B------:R-:W-:-:S06]  /*0050*/  ULEA.HI UR4, UR4, UR6, URZ, 0x3 ;  /* 0x0000000604047291 */ /* 0x000fcc000f8f18ff */
[----:B------:R-:W-:Y:S02]  /*0060*/  MOV R0, UR4 ;  /* 0x0000000400007c02 */ /* 0x000fe40008000f00 */
[----:B0-----:R-:W-:Y:S02]  /*0070*/  LOP3.LUT R9, R10, 0x7f, RZ, 0x3c, !PT ;  /* 0x0000007f0a097812 */ /* 0x001fe400078e3cff */
[----:B------:R-:W-:Y:S01]  /*0080*/  MOV R7, R10 ;  /* 0x0000000a00077202 */ /* 0x000fe20000000f00 */
[----:B------:R-:W0:Y:S01]  /*0090*/  S2UR UR7, SR_CTAID.X ;  /* 0x00000000000779c3 */ /* 0x000e220000002500 */
[----:B------:R-:W-:Y:S01]  /*00a0*/  LEA.HI.SX32 R9, R0, R9, 0x1d ;  /* 0x0000000900097211 */ /* 0x000fe200078feaff */
[----:B------:R-:W0:Y:S03]  /*00b0*/  LDCU UR4, c[0x0][0x384] ;  /* 0x00007080ff0477ac */ /* 0x000e260008000800 */
[----:B------:R-:W-:-:S02]  /*00c0*/  ISETP.GE.U32.AND P2, PT, R9, 0x100, PT ;  /* 0x000001000900780c */ /* 0x000fc40003f46070 */
[----:B------:R-:W-:-:S11]  /*00d0*/  ISETP.GE.U32.AND P1, PT, R9, 0x80, PT ;  /* 0x000000800900780c */ /* 0x000fd60003f26070 */
[----:B------:R-:W1:Y:S02]  /*00e0*/  @P2 LDC.64 R4, c[0x0][0x3d0] ;  /* 0x0000f400ff042b82 */ /* 0x000e640000000a00 */
[----:B------:R-:W-:-:S06]  /*00f0*/  @P1 LOP3.LUT R7, R10, 0x80, RZ, 0xfc, !PT ;  /* 0x000000800a071812 */ /* 0x000fcc00078efcff */
[----:B------:R-:W3:Y:S01]  /*0100*/  @P1 LDC.64 R2, c[0x0][0x3d0] ;  /* 0x0000f400ff021b82 */ /* 0x000ee20000000a00 */
[----:B-1----:R-:W-:-:S05]  /*0110*/  @P2 IMAD.WIDE.U32 R4, R7, 0x10, R4 ;  /* 0x0000001007042825 */ /* 0x002fca00078e0004 */
[----:B--2---:R1:W5:Y:S01]  /*0120*/  @P2 LDG.E.128 R20, desc[UR14][R4.64] ;  /* 0x0000000e04142981 */ /* 0x004362000c1e1d00 */
[----:B---3--:R-:W-:-:S05]  /*0130*/  @P1 IMAD.WIDE.U32 R2, R10, 0x10, R2 ;  /* 0x000000100a021825 */ /* 0x008fca00078e0002 */
[----:B------:R1:W5:Y:S01]  /*0140*/  @P1 LDG.E.128 R24, desc[UR14][R2.64] ;  /* 0x0000000e02181981 */ /* 0x000362000c1e1d00 */
[----:B0-----:R-:W-:Y:S01]  /*0150*/  UISETP.GE.AND UP0, UPT, UR7, UR4, UPT ;  /* 0x000000040700728c */ /* 0x001fe2000bf06270 */
[----:B------:R-:W-:Y:S02]  /*0160*/  CS2R R28, SRZ ;  /* 0x00000000001c7805 */ /* 0x000fe4000001ff00 */
[----:B------:R-:W-:Y:S02]  /*0170*/  CS2R R30, SRZ ;  /* 0x00000000001e7805 */ /* 0x000fe4000001ff00 */
[----:B------:R-:W-:Y:S02]  /*0180*/  CS2R R32, SRZ ;  /* 0x0000000000207805 */ /* 0x000fe4000001ff00 */
[----:B------:R-:W-:Y:S02]  /*0190*/  CS2R R34, SRZ ;  /* 0x0000000000227805 */ /* 0x000fe4000001ff00 */
[----:B------:R-:W-:-:S02]  /*01a0*/  CS2R R36, SRZ ;  /* 0x0000000000247805 */ /* 0x000fc4000001ff00 */
[----:B------:R-:W-:Y:S02]  /*01b0*/  CS2R R38, SRZ ;  /* 0x0000000000267805 */ /* 0x000fe4000001ff00 */
        /* <DEDUP_REMOVED lines=9> */
[----:B------:R-:W-:Y:S01]  /*0250*/  CS2R R58, SRZ ;  /* 0x00000000003a7805 */ /* 0x000fe2000001ff00 */
[----:B-1----:R-:W-:Y:S06]  /*0260*/  BRA.U UP0, `(.L_x_0) ;  /* 0x0000002d00a47547 */ /* 0x002fec000b800000 */
[----:B------:R-:W0:Y:S01]  /*0270*/  LDCU.64 UR4, c[0x0][0x3e0] ;  /* 0x00007c00ff0477ac */ /* 0x000e220008000a00 */
[----:B-----5:R-:W-:Y:S02]  /*0280*/  PRMT R8, R27, 0x7632, R8 ;  /* 0x000076321b087816 */ /* 0x020fe40000000008 */
[----:B------:R-:W-:Y:S02]  /*0290*/  CS2R R28, SRZ ;  /* 0x00000000001c7805 */ /* 0x000fe4000001ff00 */
[----:B------:R-:W-:Y:S02]  /*02a0*/  PRMT R7, R26, 0x7632, R7 ;  /* 0x000076321a077816 */ /* 0x000fe40000000007 */
[----:B------:R-:W-:Y:S02]  /*02b0*/  CS2R R30, SRZ ;  /* 0x00000000001e7805 */ /* 0x000fe4000001ff00 */
[----:B------:R-:W-:Y:S02]  /*02c0*/  PRMT R6, R25, 0x7632, R6 ;  /* 0x0000763219067816 */ /* 0x000fe40000000006 */
[----:B------:R-:W-:-:S02]  /*02d0*/  CS2R R32, SRZ ;  /* 0x0000000000207805 */ /* 0x000fc4000001ff00 */
[----:B------:R-:W-:Y:S02]  /*02e0*/  PRMT R5, R24, 0x7632, R5 ;  /* 0x0000763218057816 */ /* 0x000fe40000000005 */
        /* <DEDUP_REMOVED lines=9> */
[----:B------:R-:W-:Y:S01]  /*0380*/  CS2R R44, SRZ ;  /* 0x00000000002c7805 */ /* 0x000fe2000001ff00 */
[----:B0-----:R-:W-:Y:S01]  /*0390*/  UISETP.NE.U32.AND UP0, UPT, UR4, URZ, UPT ;  /* 0x000000ff0400728c */ /* 0x001fe2000bf05070 */
[----:B------:R-:W-:-:S02]  /*03a0*/  CS2R R46, SRZ ;  /* 0x00000000002e7805 */ /* 0x000fc4000001ff00 */
[----:B------:R-:W-:Y:S02]  /*03b0*/  CS2R R48, SRZ ;  /* 0x0000000000307805 */ /* 0x000fe4000001ff00 */
[----:B------:R-:W-:Y:S02]  /*03c0*/  CS2R R50, SRZ ;  /* 0x0000000000327805 */ /* 0x000fe4000001ff00 */
[----:B------:R-:W-:Y:S02]  /*03d0*/  CS2R R52, SRZ ;  /* 0x0000000000347805 */ /* 0x000fe4000001ff00 */
[----:B------:R-:W-:Y:S02]  /*03e0*/  CS2R R54, SRZ ;  /* 0x0000000000367805 */ /* 0x000fe4000001ff00 */
[----:B------:R-:W-:Y:S02]  /*03f0*/  CS2R R56, SRZ ;  /* 0x0000000000387805 */ /* 0x000fe4000001ff00 */
[----:B------:R-:W-:Y:S01]  /*0400*/  CS2R R58, SRZ ;  /* 0x00000000003a7805 */ /* 0x000fe2000001ff00 */
[----:B------:R-:W-:Y:S01]  /*0410*/  UPLOP3.LUT UP2, UPT, UPT, UPT, UPT, 0x40, 0x4 ;  /* 0x000000000004789c */ /* 0x000fe20003f4e870 */
[----:B------:R-:W0:Y:S01]  /*0420*/  LDCU UR6, c[0x0][0x388] ;  /* 0x00007100ff0677ac */ /* 0x000e220008000800 */
[----:B------:R-:W-:Y:S01]  /*0430*/  UISETP.NE.AND.EX UP0, UPT, UR5, URZ, UPT, UP0 ;  /* 0x000000ff0500728c */ /* 0x000fe2000bf05300 */
[----:B------:R-:W1:Y:S01]  /*0440*/  LDCU.U8 UR16, c[0x0][0x410] ;  /* 0x00008200ff1077ac */ /* 0x000e620008000000 */
[----:B------:R-:W2:Y:S01]  /*0450*/  LDCU UR17, c[0x0][0x400] ;  /* 0x00008000ff1177ac */ /* 0x000ea20008000800 */
[----:B------:R-:W3:Y:S01]  /*0460*/  LDCU.64 UR18, c[0x0][0x438] ;  /* 0x00008700ff1277ac */ /* 0x000ee20008000a00 */
[----:B------:R-:W4:Y:S01]  /*0470*/  LDCU.64 UR20, c[0x0][0x478] ;  /* 0x00008f00ff1477ac */ /* 0x000f220008000a00 */
[----:B------:R-:W0:Y:S01]  /*0480*/  LDCU.128 UR8, c[0x0][0x3c0] ;  /* 0x00007800ff0877ac */ /* 0x000e220008000c00 */
[----:B------:R-:W0:Y:S05]  /*0490*/  LDCU.64 UR22, c[0x0][0x380] ;  /* 0x00007000ff1677ac */ /* 0x000e2a0008000a00 */
.L_x_21:
[----:B-----5:R-:W5:Y:S01]  /*04a0*/  @UP0 LDCU.64 UR4, c[0x0][0x3e0] ;  /* 0x00007c00ff0407ac */ /* 0x020f620008000a00 */
[----:B------:R-:W-:Y:S01]  /*04b0*/  PLOP3.LUT P0, PT, PT, PT, UP0, 0x80, 0x8 ;  /* 0x000000000008781c */ /* 0x000fe20003f0f008 */
[----:B0-----:R-:W-:-:S06]  /*04c0*/  UIMAD.WIDE UR12, UR7, 0x4, UR10 ;  /* 0x00000004070c78a5 */ /* 0x001fcc000f8e020a */
[----:B-123--:R-:W-:Y:S02]  /*04d0*/  MOV R74, UR12 ;  /* 0x0000000c004a7c02 */ /* 0x00efe40008000f00 */
[----:B------:R-:W-:-:S05]  /*04e0*/  MOV R75, UR13 ;  /* 0x0000000d004b7c02 */ /* 0x000fca0008000f00 */
[----:B------:R-:W2:Y:S01]  /*04f0*/  LDG.E R74, desc[UR14][R74.64] ;  /* 0x0000000e4a4a7981 */ /* 0x000ea2000c1e1900 */
[----:B-----5:R-:W-:-:S06]  /*0500*/  @UP0 UIMAD.WIDE UR4, UR7, 0x2, UR4 ;  /* 0x00000002070408a5 */ /* 0x020fcc000f8e0204 */
[----:B------:R-:W-:Y:S02]  /*0510*/  MOV R72, UR4 ;  /* 0x0000000400487c02 */ /* 0x000fe40008000f00 */
[----:B------:R-:W-:Y:S01]  /*0520*/  MOV R73, UR5 ;  /* 0x0000000500497c02 */ /* 0x000fe20008000f00 */
[----:B------:R-:W-:-:S04]  /*0530*/  UIMAD.WIDE UR4, UR7, 0x4, UR8 ;  /* 0x00000004070478a5 */ /* 0x000fc8000f8e0208 */
[----:B------:R0:W5:Y:S02]  /*0540*/  @P0 LDG.E.U16 R72, desc[UR14][R72.64] ;  /* 0x0000000e48480981 */ /* 0x000164000c1e1500 */
[----:B------:R-:W-:Y:S02]  /*0550*/  MOV R76, UR4 ;  /* 0x00000004004c7c02 */ /* 0x000fe40008000f00 */
[----:B------:R-:W-:-:S05]  /*0560*/  MOV R77, UR5 ;  /* 0x00000005004d7c02 */ /* 0x000fca0008000f00 */
[----:B------:R-:W3:Y:S01]  /*0570*/  LDG.E R76, desc[UR14][R76.64] ;  /* 0x0000000e4c4c7981 */ /* 0x000ee2000c1e1900 */
[----:B------:R-:W-:Y:S01]  /*0580*/  UIMAD UR4, UR7, UR6, URZ ;  /* 0x00000006070472a4 */ /* 0x000fe2000f8e02ff */
[----:B------:R-:W-:-:S03]  /*0590*/  ISETP.GE.U32.AND P1, PT, R9, 0x80, PT ;  /* 0x000000800900780c */ /* 0x000fc60003f26070 */
[----:B------:R-:W-:-:S04]  /*05a0*/  USHF.R.S32.HI UR5, URZ, 0x1f, UR4 ;  /* 0x0000001fff057899 */ /* 0x000fc80008011404 */
[----:B------:R-:W-:Y:S01]  /*05b0*/  ULEA.HI UR5, UR5, UR4, URZ, 0x3 ;  /* 0x0000000405057291 */ /* 0x000fe2000f8f18ff */
[----:B-1----:R-:W-:Y:S01]  /*05c0*/  ISETP.NE.AND P3, PT, RZ, UR16, PT ;  /* 0x00000010ff007c0c */ /* 0x002fe2000bf65270 */
[----:B------:R-:W-:-:S04]  /*05d0*/  UMOV UR12, 0x3f800000 ;  /* 0x3f800000000c7882 */ /* 0x000fc80000000000 */
[----:B0-----:R-:W-:Y:S01]  /*05e0*/  MOV R73, UR5 ;  /* 0x0000000500497c02 */ /* 0x001fe20008000f00 */
[----:B------:R-:W-:Y:S01]  /*05f0*/  BSSY.RECONVERGENT B0, `(.L_x_1) ;  /* 0x000006f000007945 */ /* 0x000fe20003800200 */
[----:B------:R-:W-:Y:S02]  /*0600*/  HFMA2 R105, -RZ, RZ, 0, 0 ;  /* 0x00000000ff697431 */ /* 0x000fe400000001ff */
[----:B------:R-:W-:Y:S02]  /*0610*/  LEA.HI.SX32 R102, R73, R10, 0x1d ;  /* 0x0000000a49667211 */ /* 0x000fe400078feaff */
[----:B------:R-:W-:Y:S02]  /*0620*/  ISETP.GE.U32.AND P2, PT, R9, 0x100, PT ;  /* 0x000001000900780c */ /* 0x000fe40003f46070 */
[----:B------:R-:W-:Y:S02]  /*0630*/  MOV R106, RZ ;  /* 0x000000ff006a7202 */ /* 0x000fe40000000f00 */
[----:B------:R-:W-:-:S02]  /*0640*/  MOV R107, R102 ;  /* 0x00000066006b7202 */ /* 0x000fc40000000f00 */
[----:B--2---:R-:W-:Y:S02]  /*0650*/  R2UR UR24, R74 ;  /* 0x000000004a1872ca */ /* 0x004fe400000e0000 */
[----:B-----5:R-:W-:Y:S02]  /*0660*/  @P0 R2UR UR13, R72 ;  /* 0x00000000480d02ca */ /* 0x020fe400000e0000 */
[----:B---3--:R-:W-:-:S11]  /*0670*/  FSEL R104, R76, RZ, !P3 ;  /* 0x000000ff4c687208 */ /* 0x008fd60005800000 */
[----:B------:R-:W-:Y:S01]  /*0680*/  @UP0 USHF.L.U32 UR12, UR13, 0x10, URZ ;  /* 0x000000100d0c0899 */ /* 0x000fe200080006ff */
[----:B------:R-:W-:Y:S11]  /*0690*/  @!P1 BRA `(.L_x_2) ;  /* 0x0000000400909947 */ /* 0x000ff60003800000 */
[----:B------:R-:W0:Y:S08]  /*06a0*/  LDC.64 R12, c[0x0][0x3a8] ;  /* 0x0000ea00ff0c7b82 */ /* 0x000e300000000a00 */
[----:B------:R-:W1:Y:S01]  /*06b0*/  LDC.64 R72, c[0x0][0x428] ;  /* 0x00010a00ff487b82 */ /* 0x000e620000000a00 */
[----:B0-----:R-:W-:-:S06]  /*06c0*/  IMAD.WIDE.U32 R12, R102, 0x10, R12 ;  /* 0x00000010660c7825 */ /* 0x001fcc00078e000c */
[----:B------:R-:W2:Y:S01]  /*06d0*/  LDG.E.128 R12, desc[UR14][R12.64] ;  /* 0x0000000e0c0c7981 */ /* 0x000ea2000c1e1d00 */
[----:B-1----:R-:W-:-:S06]  /*06e0*/  IMAD.WIDE.U32 R72, R102, 0x10, R72 ;  /* 0x0000001066487825 */ /* 0x002fcc00078e0048 */
[----:B------:R-:W3:Y:S01]  /*06f0*/  LDG.E.128 R72, desc[UR14][R72.64] ;  /* 0x0000000e48487981 */ /* 0x000ee2000c1e1d00 */
[----:B------:R-:W-:-:S04]  /*0700*/  ISETP.NE.U32.AND P0, PT, RZ, UR18, PT ;  /* 0x00000012ff007c0c */ /* 0x000fc8000bf05070 */
[----:B------:R-:W-:-:S13]  /*0710*/  ISETP.NE.AND.EX P0, PT, RZ, UR19, PT, P0 ;  /* 0x00000013ff007c0c */ /* 0x000fda000bf05300 */
[----:B------:R-:W0:Y:S01]  /*0720*/  @P0 LDC.64 R76, c[0x0][0x438] ;  /* 0x00010e00ff4c0b82 */ /* 0x000e220000000a00 */
[----:B------:R-:W-:Y:S02]  /*0730*/  SHF.L.U32 R97, R25, 0x10, RZ ;  /* 0x0000001019617819 */ /* 0x000fe400000006ff */
[----:B------:R-:W-:Y:S02]  /*0740*/  SHF.L.U32 R101, R24, 0x10, RZ ;  /* 0x0000001018657819 */ /* 0x000fe400000006ff */
[----:B------:R-:W-:Y:S01]  /*0750*/  SHF.L.U32 R98, R5, 0x10, RZ ;  /* 0x0000001005627819 */ /* 0x000fe200000006ff */
[----:B0-----:R-:W-:-:S05]  /*0760*/  @P0 IMAD.WIDE.U32 R76, R102, 0x10, R76 ;  /* 0x00000010664c0825 */ /* 0x001fca00078e004c */
[----:B------:R3:W5:Y:S01]  /*0770*/  @P0 LDG.E.128 R60, desc[UR14][R76.64] ;  /* 0x0000000e4c3c0981 */ /* 0x000762000c1e1d00 */
[----:B------:R-:W-:Y:S02]  /*0780*/  IADD3 R107, PT, PT, R102, 0x80, RZ ;  /* 0x00000080666b7810 */ /* 0x000fe40007ffe0ff */
[C---:B--2---:R-:W-:Y:S02]  /*0790*/  PRMT R95, R13.reuse, 0x7632, R95 ;  /* 0x000076320d5f7816 */ /* 0x044fe4000000005f */
[----:B------:R-:W-:Y:S02]  /*07a0*/  SHF.L.U32 R13, R13, 0x10, RZ ;  /* 0x000000100d0d7819 */ /* 0x000fe400000006ff */
[C---:B------:R-:W-:Y:S02]  /*07b0*/  PRMT R78, R12.reuse, 0x7632, R78 ;  /* 0x000076320c4e7816 */ /* 0x040fe4000000004e */
[----:B------:R-:W-:Y:S01]  /*07c0*/  SHF.L.U32 R11, R12, 0x10, RZ ;  /* 0x000000100c0b7819 */ /* 0x000fe200000006ff */
[----:B------:R-:W-:Y:S01]  /*07d0*/  FADD.FTZ R13, -R104, R13 ;  /* 0x0000000d680d7221 */ /* 0x000fe20000010100 */
[----:B---3--:R-:W-:-:S02]  /*07e0*/  PRMT R76, R73, 0x7632, R76 ;  /* 0x00007632494c7816 */ /* 0x008fc4000000004c */
[----:B------:R-:W-:Y:S01]  /*07f0*/  SHF.L.U32 R73, R73, 0x10, RZ ;  /* 0x0000001049497819 */ /* 0x000fe200000006ff */
[----:B------:R-:W-:Y:S01]  /*0800*/  FMUL.FTZ R99, R13, UR24 ;  /* 0x000000180d637c20 */ /* 0x000fe20008410000 */
[----:B------:R-:W-:Y:S01]  /*0810*/  SHF.L.U32 R105, R15, 0x10, RZ ;  /* 0x000000100f697819 */ /* 0x000fe200000006ff */
[----:B------:R-:W-:Y:S01]  /*0820*/  FADD.FTZ R11, -R104, R11 ;  /* 0x0000000b680b7221 */ /* 0x000fe20000010100 */
[----:B------:R-:W-:Y:S01]  /*0830*/  PRMT R79, R72, 0x7632, R79 ;  /* 0x00007632484f7816 */ /* 0x000fe2000000004f */
[-C--:B------:R-:W-:Y:S01]  /*0840*/  FMUL.FTZ R97, R97, R73.reuse ;  /* 0x0000004961617220 */ /* 0x080fe20000410000 */
[----:B------:R-:W-:Y:S01]  /*0850*/  FADD.FTZ R46, R46, R73 ;  /* 0x000000492e2e7221 */ /* 0x000fe20000010000 */
[----:B------:R-:W-:Y:S01]  /*0860*/  FFMA.FTZ R30, R99, R73, R30 ;  /* 0x00000049631e7223 */ /* 0x000fe2000001001e */
[----:B------:R-:W-:Y:S01]  /*0870*/  SHF.L.U32 R73, R78, 0x10, RZ ;  /* 0x000000104e497819 */ /* 0x000fe200000006ff */
[----:B------:R-:W-:Y:S01]  /*0880*/  FADD.FTZ R13, -R104, R105 ;  /* 0x00000069680d7221 */ /* 0x000fe20000010100 */
[----:B------:R-:W-:Y:S01]  /*0890*/  SHF.L.U32 R72, R72, 0x10, RZ ;  /* 0x0000001048487819 */ /* 0x000fe200000006ff */
[----:B------:R-:W-:Y:S01]  /*08a0*/  FMUL.FTZ R103, R11, UR24 ;  /* 0x000000180b677c20 */ /* 0x000fe20008410000 */
[----:B------:R-:W-:Y:S01]  /*08b0*/  SHF.L.U32 R93, R14, 0x10, RZ ;  /* 0x000000100e5d7819 */ /* 0x000fe200000006ff */
[C---:B------:R-:W-:Y:S01]  /*08c0*/  FADD.FTZ R73, -R104.reuse, R73 ;  /* 0x0000004968497221 */ /* 0x040fe20000010100 */
[----:B------:R-:W-:Y:S01]  /*08d0*/  PRMT R18, R75, 0x7632, R18 ;  /* 0x000076324b127816 */ /* 0x000fe20000000012 */
[----:B------:R-:W-:Y:S01]  /*08e0*/  FMUL.FTZ R13, R13, UR24 ;  /* 0x000000180d0d7c20 */ /* 0x000fe20008410000 */
[----:B------:R-:W-:Y:S01]  /*08f0*/  SHF.L.U32 R75, R75, 0x10, RZ ;  /* 0x000000104b4b7819 */ /* 0x000fe200000006ff */
[-C--:B------:R-:W-:Y:S01]  /*0900*/  FMUL.FTZ R101, R101, R72.reuse ;  /* 0x0000004865657220 */ /* 0x080fe20000410000 */
[----:B------:R-:W-:Y:S01]  /*0910*/  SHF.L.U32 R12, R27, 0x10, RZ ;  /* 0x000000101b0c7819 */ /* 0x000fe200000006ff */
[----:B------:R-:W-:Y:S01]  /*0920*/  FADD.FTZ R93, -R104, R93 ;  /* 0x0000005d685d7221 */ /* 0x000fe20000010100 */
[----:B------:R-:W-:Y:S01]  /*0930*/  SHF.L.U32 R95, R95, 0x10, RZ ;  /* 0x000000105f5f7819 */ /* 0x000fe200000006ff */
[----:B------:R-:W-:Y:S01]  /*0940*/  FMUL.FTZ R100, R73, UR24 ;  /* 0x0000001849647c20 */ /* 0x000fe20008410000 */
[----:B------:R-:W-:Y:S01]  /*0950*/  SHF.L.U32 R79, R79, 0x10, RZ ;  /* 0x000000104f4f7819 */ /* 0x000fe200000006ff */
[----:B------:R-:W-:Y:S01]  /*0960*/  FADD.FTZ R44, R44, R72 ;  /* 0x000000482c2c7221 */ /* 0x000fe20000010000 */
[----:B------:R-:W-:Y:S01]  /*0970*/  PRMT R16, R14, 0x7632, R16 ;  /* 0x000076320e107816 */ /* 0x000fe20000000010 */
[----:B------:R-:W-:Y:S01]  /*0980*/  FFMA.FTZ R28, R103, R72, R28 ;  /* 0x00000048671c7223 */ /* 0x000fe2000001001c */
[----:B------:R-:W-:Y:S01]  /*0990*/  PRMT R14, R15, 0x7632, R14 ;  /* 0x000076320f0e7816 */ /* 0x000fe2000000000e */
[-C--:B------:R-:W-:Y:S01]  /*09a0*/  FMUL.FTZ R12, R12, R75.reuse ;  /* 0x0000004b0c0c7220 */ /* 0x080fe20000410000 */
[----:B------:R-:W-:Y:S01]  /*09b0*/  PRMT R15, R74, 0x7632, R15 ;  /* 0x000076324a0f7816 */ /* 0x000fe2000000000f */
[----:B------:R-:W-:Y:S01]  /*09c0*/  FADD.FTZ R50, R50, R75 ;  /* 0x0000004b32327221 */ /* 0x000fe20000010000 */
[----:B------:R-:W-:Y:S01]  /*09d0*/  FFMA.FTZ R34, R13, R75, R34 ;  /* 0x0000004b0d227223 */ /* 0x000fe20000010022 */
[----:B------:R-:W-:Y:S01]  /*09e0*/  SHF.L.U32 R74, R74, 0x10, RZ ;  /* 0x000000104a4a7819 */ /* 0x000fe200000006ff */
[----:B------:R-:W-:Y:S01]  /*09f0*/  FADD.FTZ R95, -R104, R95 ;  /* 0x0000005f685f7221 */ /* 0x000fe20000010100 */
[----:B------:R-:W-:Y:S01]  /*0a00*/  SHF.L.U32 R11, R26, 0x10, RZ ;  /* 0x000000101a0b7819 */ /* 0x000fe200000006ff */
[----:B------:R-:W-:Y:S01]  /*0a10*/  FMUL.FTZ R98, R98, R79 ;  /* 0x0000004f62627220 */ /* 0x000fe20000410000 */
[----:B------:R-:W-:Y:S01]  /*0a20*/  SHF.L.U32 R72, R6, 0x10, RZ ;  /* 0x0000001006487819 */ /* 0x000fe200000006ff */
[----:B------:R-:W-:Y:S01]  /*0a30*/  FADD.FTZ R73, RZ, R101 ;  /* 0x00000065ff497221 */ /* 0x000fe20000010000 */
[----:B------:R-:W-:Y:S01]  /*0a40*/  SHF.L.U32 R76, R76, 0x10, RZ ;  /* 0x000000104c4c7819 */ /* 0x000fe200000006ff */
[----:B------:R-:W-:Y:S01]  /*0a50*/  FFMA.FTZ R75, R103, R101, RZ ;  /* 0x00000065674b7223 */ /* 0x000fe200000100ff */
[----:B------:R-:W-:Y:S01]  /*0a60*/  FMUL.FTZ R93, R93, UR24 ;  /* 0x000000185d5d7c20 */ /* 0x000fe20008410000 */
[----:B------:R-:W-:Y:S01]  /*0a70*/  FADD.FTZ R45, R45, R79 ;  /* 0x0000004f2d2d7221 */ /* 0x000fe20000010000 */
[----:B------:R-:W-:Y:S01]  /*0a80*/  FFMA.FTZ R29, R100, R79, R29 ;  /* 0x0000004f641d7223 */ /* 0x000fe2000001001d */
[----:B------:R-:W-:Y:S01]  /*0a90*/  SHF.L.U32 R77, R16, 0x10, RZ ;  /* 0x00000010104d7819 */ /* 0x000fe200000006ff */
[----:B------:R-:W-:Y:S01]  /*0aa0*/  FMUL.FTZ R96, R95, UR24 ;  /* 0x000000185f607c20 */ /* 0x000fe20008410000 */
[----:B------:R-:W-:Y:S01]  /*0ab0*/  SHF.L.U32 R79, R14, 0x10, RZ ;  /* 0x000000100e4f7819 */ /* 0x000fe200000006ff */
[----:B------:R-:W-:Y:S01]  /*0ac0*/  FADD.FTZ R14, R73, R98 ;  /* 0x00000062490e7221 */ /* 0x000fe20000010000 */
[----:B------:R-:W-:Y:S01]  /*0ad0*/  FFMA.FTZ R16, R100, R98, R75 ;  /* 0x0000006264107223 */ /* 0x000fe2000001004b */
[-C--:B------:R-:W-:Y:S01]  /*0ae0*/  FMUL.FTZ R11, R11, R74.reuse ;  /* 0x0000004a0b0b7220 */ /* 0x080fe20000410000 */
[----:B------:R-:W-:Y:S01]  /*0af0*/  FADD.FTZ R48, R48, R74 ;  /* 0x0000004a30307221 */ /* 0x000fe20000010000 */
[----:B------:R-:W-:Y:S01]  /*0b00*/  FFMA.FTZ R32, R93, R74, R32 ;  /* 0x0000004a5d207223 */ /* 0x000fe20000010020 */
[----:B------:R-:W-:Y:S01]  /*0b10*/  FMUL.FTZ R95, R72, R76 ;  /* 0x0000004c485f7220 */ /* 0x000fe20000410000 */
[----:B------:R-:W-:Y:S01]  /*0b20*/  SHF.L.U32 R72, R7, 0x10, RZ ;  /* 0x0000001007487819 */ /* 0x000fe200000006ff */
[----:B------:R-:W-:Y:S01]  /*0b30*/  FADD.FTZ R77, -R104, R77 ;  /* 0x0000004d684d7221 */ /* 0x000fe20000010100 */
[----:B------:R-:W-:Y:S01]  /*0b40*/  SHF.L.U32 R74, R15, 0x10, RZ ;  /* 0x000000100f4a7819 */ /* 0x000fe200000006ff */
[----:B------:R-:W-:Y:S01]  /*0b50*/  FFMA.FTZ R15, R99, R97, R16 ;  /* 0x00000061630f7223 */ /* 0x000fe20000010010 */
[----:B------:R-:W-:Y:S01]  /*0b60*/  SHF.L.U32 R78, R18, 0x10, RZ ;  /* 0x00000010124e7819 */ /* 0x000fe200000006ff */
[----:B------:R-:W-:Y:S01]  /*0b70*/  FADD.FTZ R18, R14, R97 ;  /* 0x000000610e127221 */ /* 0x000fe20000010000 */
[----:B------:R-:W-:Y:S01]  /*0b80*/  FMUL.FTZ R16, R77, UR24 ;  /* 0x000000184d107c20 */ /* 0x000fe20008410000 */
[----:B------:R-:W-:Y:S01]  /*0b90*/  FMUL.FTZ R14, R72, R74 ;  /* 0x0000004a480e7220 */ /* 0x000fe20000410000 */
[----:B------:R-:W-:Y:S01]  /*0ba0*/  FFMA.FTZ R72, R96, R95, R15 ;  /* 0x0000005f60487223 */ /* 0x000fe2000001000f */
[----:B------:R-:W-:Y:S01]  /*0bb0*/  FADD.FTZ R18, R18, R95 ;  /* 0x0000005f12127221 */ /* 0x000fe20000010000 */
[----:B------:R-:W-:Y:S01]  /*0bc0*/  FADD.FTZ R47, R47, R76 ;  /* 0x0000004c2f2f7221 */ /* 0x000fe20000010000 */
[----:B------:R-:W-:Y:S01]  /*0bd0*/  FFMA.FTZ R31, R96, R76, R31 ;  /* 0x0000004c601f7223 */ /* 0x000fe2000001001f */
[----:B------:R-:W-:Y:S01]  /*0be0*/  FFMA.FTZ R75, R93, R11, R72 ;  /* 0x0000000b5d4b7223 */ /* 0x000fe20000010048 */
[----:B------:R-:W-:Y:S01]  /*0bf0*/  FADD.FTZ R73, R18, R11 ;  /* 0x0000000b12497221 */ /* 0x000fe20000010000 */
[----:B------:R-:W-:Y:S01]  /*0c00*/  SHF.L.U32 R76, R8, 0x10, RZ ;  /* 0x00000010084c7819 */ /* 0x000fe200000006ff */
[----:B------:R-:W-:Y:S01]  /*0c10*/  FADD.FTZ R18, -R104, R79 ;  /* 0x0000004f68127221 */ /* 0x000fe20000010100 */
[C---:B------:R-:W-:Y:S01]  /*0c20*/  FFMA.FTZ R72, R16.reuse, R14, R75 ;  /* 0x0000000e10487223 */ /* 0x040fe2000001004b */
[----:B------:R-:W-:Y:S01]  /*0c30*/  FADD.FTZ R73, R73, R14 ;  /* 0x0000000e49497221 */ /* 0x000fe20000010000 */
[----:B------:R-:W-:Y:S01]  /*0c40*/  FADD.FTZ R49, R49, R74 ;  /* 0x0000004a31317221 */ /* 0x000fe20000010000 */
[----:B------:R-:W-:Y:S01]  /*0c50*/  FFMA.FTZ R33, R16, R74, R33 ;  /* 0x0000004a10217223 */ /* 0x000fe20000010021 */
[----:B------:R-:W-:Y:S01]  /*0c60*/  FMUL.FTZ R15, R76, R78 ;  /* 0x0000004e4c0f7220 */ /* 0x000fe20000410000 */
[----:B------:R-:W-:Y:S01]  /*0c70*/  FMUL.FTZ R18, R18, UR24 ;  /* 0x0000001812127c20 */ /* 0x000fe20008410000 */
[----:B------:R-:W-:Y:S01]  /*0c80*/  FADD.FTZ R74, R73, R12 ;  /* 0x0000000c494a7221 */ /* 0x000fe20000010000 */
[----:B------:R-:W-:Y:S01]  /*0c90*/  FFMA.FTZ R72, R13, R12, R72 ;  /* 0x0000000c0d487223 */ /* 0x000fe20000010048 */
[----:B------:R-:W-:Y:S01]  /*0ca0*/  FADD.FTZ R51, R51, R78 ;  /* 0x0000004e33337221 */ /* 0x000fe20000010000 */
[----:B------:R-:W-:Y:S01]  /*0cb0*/  FFMA.FTZ R35, R18, R78, R35 ;  /* 0x0000004e12237223 */ /* 0x000fe20000010023 */
[----:B------:R-:W-:Y:S01]  /*0cc0*/  FADD.FTZ R105, R74, R15 ;  /* 0x0000000f4a697221 */ /* 0x000fe20000010000 */
[----:B------:R-:W-:-:S07]  /*0cd0*/  FFMA.FTZ R106, R18, R15, R72 ;  /* 0x0000000f126a7223 */ /* 0x000fce0000010048 */
.L_x_2:
[----:B----4-:R-:W-:Y:S05]  /*0ce0*/  BSYNC.RECONVERGENT B0 ;  /* 0x0000000000007941 */ /* 0x010fea0003800200 */
.L_x_1:
[----:B------:R-:W-:Y:S04]  /*0cf0*/  BSSY.RECONVERGENT B0, `(.L_x_3) ;  /* 0x0000065000007945 */ /* 0x000fe80003800200 */
[----:B------:R-:W-:Y:S05]  /*0d00*/  @!P2 BRA `(.L_x_4) ;  /* 0x00000004008ca947 */ /* 0x000fea0003800000 */
        /* <DEDUP_REMOVED lines=9> */
[----:B------:R-:W-:Y:S01]  /*0da0*/  SHF.L.U32 R87, R2, 0x10, RZ ;  /* 0x0000001002577819 */ /* 0x000fe200000006ff */
[----:B0-----:R-:W-:-:S05]  /*0db0*/  @P0 IMAD.WIDE.U32 R80, R107, 0x10, R80 ;  /* 0x000000106b500825 */ /* 0x001fca00078e0050 */
[----:B------:R0:W5:Y:S01]  /*0dc0*/  @P0 LDG.E.128 R64, desc[UR14][R80.64] ;  /* 0x0000000e50400981 */ /* 0x000162000c1e1d00 */
[----:B------:R-:W-:Y:S02]  /*0dd0*/  SHF.L.U32 R91, R4, 0x10, RZ ;  /* 0x00000010045b7819 */ /* 0x000fe400000006ff */
[----:B0-----:R-:W-:Y:S02]  /*0de0*/  SHF.L.U32 R80, R20, 0x10, RZ ;  /* 0x0000001014507819 */ /* 0x001fe400000006ff */
[C---:B--2---:R-:W-:Y:S02]  /*0df0*/  PRMT R82, R73.reuse, 0x7632, R82 ;  /* 0x0000763249527816 */ /* 0x044fe40000000052 */
[----:B------:R-:W-:Y:S02]  /*0e00*/  SHF.L.U32 R73, R73, 0x10, RZ ;  /* 0x0000001049497819 */ /* 0x000fe400000006ff */
[C---:B------:R-:W-:Y:S02]  /*0e10*/  PRMT R17, R72.reuse, 0x7632, R17 ;  /* 0x0000763248117816 */ /* 0x040fe40000000011 */
[----:B------:R-:W-:-:S02]  /*0e20*/  SHF.L.U32 R19, R72, 0x10, RZ ;  /* 0x0000001048137819 */ /* 0x000fc400000006ff */
[C---:B------:R-:W-:Y:S02]  /*0e30*/  PRMT R72, R74.reuse, 0x7632, R72 ;  /* 0x000076324a487816 */ /* 0x040fe40000000048 */
[----:B------:R-:W-:Y:S01]  /*0e40*/  SHF.L.U32 R83, R74, 0x10, RZ ;  /* 0x000000104a537819 */ /* 0x000fe200000006ff */
[C---:B------:R-:W-:Y:S01]  /*0e50*/  FADD.FTZ R74, -R104.reuse, R73 ;  /* 0x00000049684a7221 */ /* 0x040fe20000010100 */
[C---:B------:R-:W-:Y:S01]  /*0e60*/  PRMT R84, R75.reuse, 0x7632, R84 ;  /* 0x000076324b547816 */ /* 0x040fe20000000054 */
[C---:B------:R-:W-:Y:S01]  /*0e70*/  FADD.FTZ R19, -R104.reuse, R19 ;  /* 0x0000001368137221 */ /* 0x040fe20000010100 */
[----:B------:R-:W-:Y:S01]  /*0e80*/  SHF.L.U32 R85, R75, 0x10, RZ ;  /* 0x000000104b557819 */ /* 0x000fe200000006ff */
[----:B------:R-:W-:Y:S01]  /*0e90*/  FADD.FTZ R81, -R104, R83 ;  /* 0x0000005368517221 */ /* 0x000fe20000010100 */
[----:B------:R-:W-:Y:S02]  /*0ea0*/  SHF.L.U32 R73, R82, 0x10, RZ ;  /* 0x0000001052497819 */ /* 0x000fe400000006ff */
[----:B------:R-:W-:Y:S01]  /*0eb0*/  SHF.L.U32 R75, R72, 0x10, RZ ;  /* 0x00000010484b7819 */ /* 0x000fe200000006ff */
[C---:B------:R-:W-:Y:S01]  /*0ec0*/  FADD.FTZ R86, -R104.reuse, R85 ;  /* 0x0000005568567221 */ /* 0x040fe20000010100 */
[----:B------:R-:W-:Y:S01]  /*0ed0*/  SHF.L.U32 R17, R17, 0x10, RZ ;  /* 0x0000001011117819 */ /* 0x000fe200000006ff */
[----:B------:R-:W-:Y:S01]  /*0ee0*/  FADD.FTZ R90, -R104, R73 ;  /* 0x00000049685a7221 */ /* 0x000fe20000010100 */
[----:B------:R-:W-:Y:S01]  /*0ef0*/  SHF.L.U32 R83, R84, 0x10, RZ ;  /* 0x0000001054537819 */ /* 0x000fe200000006ff */
[----:B------:R-:W-:Y:S01]  /*0f00*/  FADD.FTZ R92, -R104, R75 ;  /* 0x0000004b685c7221 */ /* 0x000fe20000010100 */
[----:B---3--:R-:W-:Y:S01]  /*0f10*/  PRMT R73, R76, 0x7632, R73 ;  /* 0x000076324c497816 */ /* 0x008fe20000000049 */
[----:B------:R-:W-:Y:S01]  /*0f20*/  FADD.FTZ R88, -R104, R17 ;  /* 0x0000001168587221 */ /* 0x000fe20000010100 */
[----:B------:R-:W-:Y:S01]  /*0f30*/  SHF.L.U32 R75, R76, 0x10, RZ ;  /* 0x000000104c4b7819 */ /* 0x000fe200000006ff */
[----:B------:R-:W-:Y:S01]  /*0f40*/  FMUL.FTZ R17, R19, UR24 ;  /* 0x0000001813117c20 */ /* 0x000fe20008410000 */
[----:B------:R-:W-:Y:S01]  /*0f50*/  FMUL.FTZ R19, R74, UR24 ;  /* 0x000000184a137c20 */ /* 0x000fe20008410000 */
[----:B------:R-:W-:Y:S01]  /*0f60*/  SHF.L.U32 R85, R0, 0x10, RZ ;  /* 0x0000001000557819 */ /* 0x000fe200000006ff */
[----:B------:R-:W-:Y:S01]  /*0f70*/  FADD.FTZ R94, -R104, R83 ;  /* 0x00000053685e7221 */ /* 0x000fe20000010100 */
[----:B------:R-:W-:Y:S01]  /*0f80*/  SHF.L.U32 R74, R73, 0x10, RZ ;  /* 0x00000010494a7819 */ /* 0x000fe200000006ff */
[----:B------:R-:W-:Y:S01]  /*0f90*/  FMUL.FTZ R88, R88, UR24 ;  /* 0x0000001858587c20 */ /* 0x000fe20008410000 */
[----:B------:R-:W-:Y:S01]  /*0fa0*/  SHF.L.U32 R83, R78, 0x10, RZ ;  /* 0x000000104e537819 */ /* 0x000fe200000006ff */
[-C--:B------:R-:W-:Y:S01]  /*0fb0*/  FMUL.FTZ R80, R80, R75.reuse ;  /* 0x0000004b50507220 */ /* 0x080fe20000410000 */
[----:B------:R-:W-:Y:S01]  /*0fc0*/  SHF.L.U32 R84, R22, 0x10, RZ ;  /* 0x0000001016547819 */ /* 0x000fe200000006ff */
[----:B------:R-:W-:Y:S01]  /*0fd0*/  FADD.FTZ R52, R52, R75 ;  /* 0x0000004b34347221 */ /* 0x000fe20000010000 */
[----:B------:R-:W-:Y:S01]  /*0fe0*/  PRMT R72, R79, 0x7632, R72 ;  /* 0x000076324f487816 */ /* 0x000fe20000000048 */
[----:B------:R-:W-:Y:S01]  /*0ff0*/  FFMA.FTZ R36, R17, R75, R36 ;  /* 0x0000004b11247223 */ /* 0x000fe20000010024 */
[----:B------:R-:W-:Y:S01]  /*1000*/  FMUL.FTZ R81, R81, UR24 ;  /* 0x0000001851517c20 */ /* 0x000fe20008410000 */
[----:B------:R-:W-:Y:S01]  /*1010*/  SHF.L.U32 R79, R79, 0x10, RZ ;  /* 0x000000104f4f7819 */ /* 0x000fe200000006ff */
[-C--:B------:R-:W-:Y:S01]  /*1020*/  FMUL.FTZ R85, R85, R74.reuse ;  /* 0x0000004a55557220 */ /* 0x080fe20000410000 */
[----:B------:R-:W-:Y:S01]  /*1030*/  SHF.L.U32 R75, R23, 0x10, RZ ;  /* 0x00000010174b7819 */ /* 0x000fe200000006ff */
[----:B------:R-:W-:Y:S01]  /*1040*/  FADD.FTZ R53, R53, R74 ;  /* 0x0000004a35357221 */ /* 0x000fe20000010000 */
[C---:B------:R-:W-:Y:S01]  /*1050*/  PRMT R76, R77.reuse, 0x7632, R76 ;  /* 0x000076324d4c7816 */ /* 0x040fe2000000004c */
[----:B------:R-:W-:Y:S01]  /*1060*/  FFMA.FTZ R37, R88, R74, R37 ;  /* 0x0000004a58257223 */ /* 0x000fe20000010025 */
[----:B------:R-:W-:Y:S01]  /*1070*/  SHF.L.U32 R77, R77, 0x10, RZ ;  /* 0x000000104d4d7819 */ /* 0x000fe200000006ff */
[----:B------:R-:W-:Y:S01]  /*1080*/  FADD.FTZ R74, R105, R80 ;  /* 0x00000050694a7221 */ /* 0x000fe20000010000 */
[----:B------:R-:W-:Y:S01]  /*1090*/  SHF.L.U32 R82, R21, 0x10, RZ ;  /* 0x0000001015527819 */ /* 0x000fe200000006ff */
[-C--:B------:R-:W-:Y:S01]  /*10a0*/  FMUL.FTZ R84, R84, R83.reuse ;  /* 0x0000005354547220 */ /* 0x080fe20000410000 */
[----:B------:R-:W-:Y:S01]  /*10b0*/  FADD.FTZ R56, R56, R83 ;  /* 0x0000005338387221 */ /* 0x000fe20000010000 */
[----:B------:R-:W-:Y:S01]  /*10c0*/  FFMA.FTZ R40, R81, R83, R40 ;  /* 0x0000005351287223 */ /* 0x000fe20000010028 */
[----:B------:R-:W-:Y:S01]  /*10d0*/  FFMA.FTZ R73, R17, R80, R106 ;  /* 0x0000005011497223 */ /* 0x000fe2000001006a */
[----:B------:R-:W-:Y:S01]  /*10e0*/  FMUL.FTZ R83, R86, UR24 ;  /* 0x0000001856537c20 */ /* 0x000fe20008410000 */
[----:B------:R-:W-:Y:S01]  /*10f0*/  FMUL.FTZ R86, R75, R79 ;  /* 0x0000004f4b567220 */ /* 0x000fe20000410000 */
[----:B------:R-:W-:Y:S01]  /*1100*/  SHF.L.U32 R76, R76, 0x10, RZ ;  /* 0x000000104c4c7819 */ /* 0x000fe200000006ff */
[----:B------:R-:W-:Y:S01]  /*1110*/  FMUL.FTZ R90, R90, UR24 ;  /* 0x000000185a5a7c20 */ /* 0x000fe20008410000 */
[----:B------:R-:W-:Y:S01]  /*1120*/  FADD.FTZ R75, R74, R85 ;  /* 0x000000554a4b7221 */ /* 0x000fe20000010000 */
[----:B------:R-:W-:Y:S01]  /*1130*/  FMUL.FTZ R82, R82, R77 ;  /* 0x0000004d52527220 */ /* 0x000fe20000410000 */
[----:B------:R-:W-:Y:S01]  /*1140*/  FFMA.FTZ R74, R88, R85, R73 ;  /* 0x00000055584a7223 */ /* 0x000fe20000010049 */
[----:B------:R-:W-:Y:S01]  /*1150*/  PRMT R89, R78, 0x7632, R89 ;  /* 0x000076324e597816 */ /* 0x000fe20000000059 */
[-C--:B------:R-:W-:Y:S01]  /*1160*/  FMUL.FTZ R87, R87, R76.reuse ;  /* 0x0000004c57577220 */ /* 0x080fe20000410000 */
[----:B------:R-:W-:Y:S01]  /*1170*/  FADD.FTZ R55, R55, R76 ;  /* 0x0000004c37377221 */ /* 0x000fe20000010000 */
[----:B------:R-:W-:Y:S01]  /*1180*/  FFMA.FTZ R39, R90, R76, R39 ;  /* 0x0000004c5a277223 */ /* 0x000fe20000010027 */
[----:B------:R-:W-:Y:S01]  /*1190*/  FADD.FTZ R76, R75, R82 ;  /* 0x000000524b4c7221 */ /* 0x000fe20000010000 */
[C---:B------:R-:W-:Y:S01]  /*11a0*/  FFMA.FTZ R73, R19.reuse, R82, R74 ;  /* 0x0000005213497223 */ /* 0x040fe2000001004a */
[----:B------:R-:W-:Y:S01]  /*11b0*/  FADD.FTZ R54, R54, R77 ;  /* 0x0000004d36367221 */ /* 0x000fe20000010000 */
[----:B------:R-:W-:Y:S01]  /*11c0*/  FFMA.FTZ R38, R19, R77, R38 ;  /* 0x0000004d13267223 */ /* 0x000fe20000010026 */
[----:B------:R-:W-:Y:S01]  /*11d0*/  SHF.L.U32 R77, R3, 0x10, RZ ;  /* 0x00000010034d7819 */ /* 0x000fe200000006ff */
[----:B------:R-:W-:Y:S01]  /*11e0*/  FADD.FTZ R75, R76, R87 ;  /* 0x000000574c4b7221 */ /* 0x000fe20000010000 */
[----:B------:R-:W-:Y:S01]  /*11f0*/  SHF.L.U32 R78, R89, 0x10, RZ ;  /* 0x00000010594e7819 */ /* 0x000fe200000006ff */
[----:B------:R-:W-:Y:S01]  /*1200*/  FMUL.FTZ R92, R92, UR24 ;  /* 0x000000185c5c7c20 */ /* 0x000fe20008410000 */
[----:B------:R-:W-:Y:S01]  /*1210*/  SHF.L.U32 R104, R72, 0x10, RZ ;  /* 0x0000001048687819 */ /* 0x000fe200000006ff */
[----:B------:R-:W-:Y:S01]  /*1220*/  FFMA.FTZ R72, R90, R87, R73 ;  /* 0x000000575a487223 */ /* 0x000fe20000010049 */
[----:B------:R-:W-:Y:S01]  /*1230*/  FADD.FTZ R74, R75, R84 ;  /* 0x000000544b4a7221 */ /* 0x000fe20000010000 */
[----:B------:R-:W-:Y:S01]  /*1240*/  FMUL.FTZ R89, R77, R78 ;  /* 0x0000004e4d597220 */ /* 0x000fe20000410000 */
[----:B------:R-:W-:Y:S01]  /*1250*/  FMUL.FTZ R94, R94, UR24 ;  /* 0x000000185e5e7c20 */ /* 0x000fe20008410000 */
[----:B------:R-:W-:Y:S01]  /*1260*/  FFMA.FTZ R72, R81, R84, R72 ;  /* 0x0000005451487223 */ /* 0x000fe20000010048 */
[----:B------:R-:W-:Y:S01]  /*1270*/  FMUL.FTZ R91, R91, R104 ;  /* 0x000000685b5b7220 */ /* 0x000fe20000410000 */
[----:B------:R-:W-:Y:S01]  /*1280*/  FADD.FTZ R73, R74, R89 ;  /* 0x000000594a497221 */ /* 0x000fe20000010000 */
[----:B------:R-:W-:Y:S01]  /*1290*/  FADD.FTZ R58, R58, R79 ;  /* 0x0000004f3a3a7221 */ /* 0x000fe20000010000 */
[C---:B------:R-:W-:Y:S01]  /*12a0*/  FFMA.FTZ R72, R92.reuse, R89, R72 ;  /* 0x000000595c487223 */ /* 0x040fe20000010048 */
[----:B------:R-:W-:Y:S01]  /*12b0*/  FFMA.FTZ R42, R83, R79, R42 ;  /* 0x0000004f532a7223 */ /* 0x000fe2000001002a */
[----:B------:R-:W-:Y:S01]  /*12c0*/  FADD.FTZ R74, R73, R86 ;  /* 0x00000056494a7221 */ /* 0x000fe20000010000 */
[----:B------:R-:W-:Y:S01]  /*12d0*/  FADD.FTZ R57, R57, R78 ;  /* 0x0000004e39397221 */ /* 0x000fe20000010000 */
[----:B------:R-:W-:Y:S01]  /*12e0*/  FFMA.FTZ R72, R83, R86, R72 ;  /* 0x0000005653487223 */ /* 0x000fe20000010048 */
[----:B------:R-:W-:Y:S01]  /*12f0*/  FFMA.FTZ R41, R92, R78, R41 ;  /* 0x0000004e5c297223 */ /* 0x000fe20000010029 */
[----:B------:R-:W-:Y:S01]  /*1300*/  FADD.FTZ R59, R59, R104 ;  /* 0x000000683b3b7221 */ /* 0x000fe20000010000 */
[----:B------:R-:W-:Y:S01]  /*1310*/  FFMA.FTZ R43, R94, R104, R43 ;  /* 0x000000685e2b7223 */ /* 0x000fe2000001002b */
[----:B------:R-:W-:Y:S01]  /*1320*/  FADD.FTZ R105, R74, R91 ;  /* 0x0000005b4a697221 */ /* 0x000fe20000010000 */
[----:B------:R-:W-:-:S07]  /*1330*/  FFMA.FTZ R106, R94, R91, R72 ;  /* 0x0000005b5e6a7223 */ /* 0x000fce0000010048 */
.L_x_4:
[----:B------:R-:W-:Y:S05]  /*1340*/  BSYNC.RECONVERGENT B0 ;  /* 0x0000000000007941 */ /* 0x000fea0003800200 */
.L_x_3:
[----:B------:R-:W0:Y:S01]  /*1350*/  SHFL.DOWN PT, R72, R105, 0x10, 0x1f ;  /* 0x0a001f0069487f89 */ /* 0x000e2200000e0000 */
[----:B------:R-:W-:Y:S01]  /*1360*/  LOP3.LUT P0, RZ, R10, 0x1f, RZ, 0xc0, !PT ;  /* 0x0000001f0aff7812 */ /* 0x000fe2000780c0ff */
[----:B------:R-:W-:Y:S02]  /*1370*/  BSSY.RECONVERGENT B0, `(.L_x_5) ;  /* 0x000001e000007945 */ /* 0x000fe40003800200 */
[----:B------:R-:W1:Y:S01]  /*1380*/  SHFL.DOWN PT, R73, R106, 0x10, 0x1f ;  /* 0x0a001f006a497f89 */ /* 0x000e6200000e0000 */
[----:B0-----:R-:W-:Y:S01]  /*1390*/  FADD.FTZ R72, R72, R105 ;  /* 0x0000006948487221 */ /* 0x001fe20000010000 */
[----:B-1----:R-:W-:-:S04]  /*13a0*/  FADD.FTZ R73, R73, R106 ;  /* 0x0000006a49497221 */ /* 0x002fc80000010000 */
[----:B------:R-:W0:Y:S04]  /*13b0*/  SHFL.DOWN PT, R75, R72, 0x8, 0x1f ;  /* 0x09001f00484b7f89 */ /* 0x000e2800000e0000 */
        /* <DEDUP_REMOVED lines=14> */
[----:B-1----:R-:W-:Y:S01]  /*14a0*/  FADD.FTZ R73, R78, R73 ;  /* 0x000000494e497221 */ /* 0x002fe20000010000 */
[----:B------:R-:W-:Y:S06]  /*14b0*/  @P0 BRA `(.L_x_6) ;  /* 0x0000000000240947 */ /* 0x000fec0003800000 */
[----:B------:R-:W0:Y:S01]  /*14c0*/  S2R R10, SR_TID.X ;  /* 0x00000000000a7919 */ /* 0x000e220000002100 */
[----:B------:R-:W1:Y:S01]  /*14d0*/  S2UR UR5, SR_CgaCtaId ;  /* 0x00000000000579c3 */ /* 0x000e620000008800 */
[----:B------:R-:W-:Y:S02]  /*14e0*/  UMOV UR4, 0x400 ;  /* 0x0000040000047882 */ /* 0x000fe40000000000 */
[----:B-1----:R-:W-:-:S04]  /*14f0*/  ULEA UR4, UR5, UR4, 0x18 ;  /* 0x0000000405047291 */ /* 0x002fc8000f8ec0ff */
[----:B------:R-:W-:Y:S02]  /*1500*/  UIADD3 UR5, UPT, UPT, UR4, 0x2020, URZ ;  /* 0x0000202004057890 */ /* 0x000fe4000fffe0ff */
[----:B------:R-:W-:Y:S01]  /*1510*/  @!UP2 UIADD3 UR5, UPT, UPT, UR4, 0x2000, URZ ;  /* 0x000020000405a890 */ /* 0x000fe2000fffe0ff */
[----:B0-----:R-:W-:-:S04]  /*1520*/  SHF.R.U32.HI R74, RZ, 0x2, R10 ;  /* 0x00000002ff4a7819 */ /* 0x001fc8000001160a */
[----:B------:R-:W-:-:S05]  /*1530*/  LOP3.LUT R74, R74, 0x18, RZ, 0xc0, !PT ;  /* 0x000000184a4a7812 */ /* 0x000fca00078ec0ff */
[----:B------:R0:W-:Y:S02]  /*1540*/  STS.64 [R74+UR5], R72 ;  /* 0x000000484a007988 */ /* 0x0001e40008000a05 */
.L_x_6:
[----:B------:R-:W-:Y:S05]  /*1550*/  BSYNC.RECONVERGENT B0 ;  /* 0x0000000000007941 */ /* 0x000fea0003800200 */
.L_x_5:
[----:B------:R-:W1:Y:S08]  /*1560*/  S2UR UR5, SR_CgaCtaId ;  /* 0x00000000000579c3 */ /* 0x000e700000008800 */
[----:B------:R-:W-:Y:S01]  /*1570*/  BAR.SYNC.DEFER_BLOCKING 0x0 ;  /* 0x0000000000007b1d */ /* 0x000fe20000010000 */
[----:B------:R-:W-:-:S04]  /*1580*/  UISETP.NE.U32.AND UP1, UPT, UR18, URZ, UPT ;  /* 0x000000ff1200728c */ /* 0x000fc8000bf25070 */
[----:B------:R-:W-:Y:S01]  /*1590*/  UISETP.NE.AND.EX UP1, UPT, UR19, URZ, UPT, UP1 ;  /* 0x000000ff1300728c */ /* 0x000fe2000bf25310 */
[----:B------:R-:W-:Y:S01]  /*15a0*/  BSSY.RECONVERGENT B0, `(.L_x_7) ;  /* 0x00001b1000007945 */ /* 0x000fe20003800200 */
[----:B------:R-:W-:Y:S02]  /*15b0*/  UMOV UR4, 0x400 ;  /* 0x0000040000047882 */ /* 0x000fe40000000000 */
[----:B-1----:R-:W-:-:S04]  /*15c0*/  ULEA UR4, UR5, UR4, 0x18 ;  /* 0x0000000405047291 */ /* 0x002fc8000f8ec0ff */
[----:B------:R-:W-:Y:S02]  /*15d0*/  UIADD3 UR5, UPT, UPT, UR4, 0x2020, URZ ;  /* 0x0000202004057890 */ /* 0x000fe4000fffe0ff */
[----:B------:R-:W-:Y:S02]  /*15e0*/  @!UP2 UIADD3 UR5, UPT, UPT, UR4, 0x2000, URZ ;  /* 0x000020000405a890 */ /* 0x000fe4000fffe0ff */
[----:B------:R-:W-:Y:S02]  /*15f0*/  UIADD3 UR13, UPT, UPT, UR4, 0x2030, URZ ;  /* 0x00002030040d7890 */ /* 0x000fe4000fffe0ff */
[----:B------:R-:W-:-:S05]  /*1600*/  @!UP2 UIADD3 UR13, UPT, UPT, UR4, 0x2010, URZ ;  /* 0x00002010040da890 */ /* 0x000fca000fffe0ff */
[----:B0-----:R-:W0:Y:S04]  /*1610*/  LDS.128 R72, [UR5] ;  /* 0x00000005ff487984 */ /* 0x001e280008000c00 */
[----:B------:R-:W1:Y:S01]  /*1620*/  LDS.128 R76, [UR13] ;  /* 0x0000000dff4c7984 */ /* 0x000e620008000c00 */
[----:B0-----:R-:W-:Y:S01]  /*1630*/  FADD.FTZ R104, RZ, R73 ;  /* 0x00000049ff687221 */ /* 0x001fe20000010000 */
[----:B------:R-:W-:-:S03]  /*1640*/  FADD.FTZ R73, RZ, R72 ;  /* 0x00000048ff497221 */ /* 0x000fc60000010000 */
[----:B------:R-:W-:Y:S01]  /*1650*/  FADD.FTZ R104, R75, R104 ;  /* 0x000000684b687221 */ /* 0x000fe20000010000 */
[----:B------:R-:W-:-:S03]  /*1660*/  FADD.FTZ R73, R74, R73 ;  /* 0x000000494a497221 */ /* 0x000fc60000010000 */
[----:B-1----:R-:W-:Y:S01]  /*1670*/  FADD.FTZ R104, R104, R77 ;  /* 0x0000004d68687221 */ /* 0x002fe20000010000 */
[----:B------:R-:W-:-:S03]  /*1680*/  FADD.FTZ R73, R73, R76 ;  /* 0x0000004c49497221 */ /* 0x000fc60000010000 */
[----:B------:R-:W-:Y:S01]  /*1690*/  FADD.FTZ R79, R79, R104 ;  /* 0x000000684f4f7221 */ /* 0x000fe20000010000 */
[----:B------:R-:W-:-:S03]  /*16a0*/  FADD.FTZ R73, R78, R73 ;  /* 0x000000494e497221 */ /* 0x000fc60000010000 */
[----:B------:R-:W-:Y:S01]  /*16b0*/  FMUL.FTZ R79, R79, UR17 ;  /* 0x000000114f4f7c20 */ /* 0x000fe20008410000 */
[----:B------:R-:W-:-:S04]  /*16c0*/  FMUL.FTZ R73, R73, UR17 ;  /* 0x0000001149497c20 */ /* 0x000fc80008410000 */
[----:B------:R-:W-:Y:S02]  /*16d0*/  R2UR UR4, R79 ;  /* 0x000000004f0472ca */ /* 0x000fe400000e0000 */
[----:B------:R-:W-:Y:S01]  /*16e0*/  FSEL R104, R73, RZ, !P3 ;  /* 0x000000ff49687208 */ /* 0x000fe20005800000 */
[----:B------:R-:W-:-:S12]  /*16f0*/  BRA.U UP1, `(.L_x_8) ;  /* 0x0000000901c87547 */ /* 0x000fd8000b800000 */
[----:B------:R-:W-:Y:S04]  /*1700*/  BSSY.RECONVERGENT B1, `(.L_x_9) ;  /* 0x0000059000017945 */ /* 0x000fe80003800200 */
[----:B------:R-:W-:Y:S05]  /*1710*/  @!P1 BRA `(.L_x_10) ;  /* 0x00000004005c9947 */ /* 0x000fea0003800000 */
[----:B------:R-:W-:-:S04]  /*1720*/  ISETP.NE.U32.AND P0, PT, RZ, UR20, PT ;  /* 0x00000014ff007c0c */ /* 0x000fc8000bf05070 */
[----:B------:R-:W-:-:S13]  /*1730*/  ISETP.NE.AND.EX P0, PT, RZ, UR21, PT, P0 ;  /* 0x00000015ff007c0c */ /* 0x000fda000bf05300 */
[----:B------:R-:W-:Y:S05]  /*1740*/  @P0 BRA `(.L_x_11) ;  /* 0x0000000000940947 */ /* 0x000fea0003800000 */
[--C-:B------:R-:W-:Y:S01]  /*1750*/  FFMA.FTZ R72, R103, UR4, R104.reuse ;  /* 0x0000000467487c23 */ /* 0x100fe20008010068 */
[--C-:B------:R-:W-:Y:S01]  /*1760*/  FFMA.FTZ R73, R100, UR4, R104.reuse ;  /* 0x0000000464497c23 */ /* 0x100fe20008010068 */
[--C-:B------:R-:W-:Y:S01]  /*1770*/  FFMA.FTZ R74, R99, UR4, R104.reuse ;  /* 0x00000004634a7c23 */ /* 0x100fe20008010068 */
[--C-:B------:R-:W-:Y:S01]  /*1780*/  FFMA.FTZ R76, R96, UR4, R104.reuse ;  /* 0x00000004604c7c23 */ /* 0x100fe20008010068 */
[--C-:B------:R-:W-:Y:S01]  /*1790*/  FFMA.FTZ R78, R93, UR4, R104.reuse ;  /* 0x000000045d4e7c23 */ /* 0x100fe20008010068 */
[--C-:B------:R-:W-:Y:S01]  /*17a0*/  FFMA.FTZ R75, R16, UR4, R104.reuse ;  /* 0x00000004104b7c23 */ /* 0x100fe20008010068 */
[--C-:B------:R-:W-:Y:S01]  /*17b0*/  FFMA.FTZ R77, R13, UR4, R104.reuse ;  /* 0x000000040d4d7c23 */ /* 0x100fe20008010068 */
[----:B------:R-:W-:Y:S01]  /*17c0*/  FFMA.FTZ R106, R18, UR4, R104 ;  /* 0x00000004126a7c23 */ /* 0x000fe20008010068 */
[----:B------:R-:W-:Y:S01]  /*17d0*/  FADD.FTZ R72, R101, -R72 ;  /* 0x8000004865487221 */ /* 0x000fe20000010000 */
[----:B------:R-:W-:Y:S01]  /*17e0*/  FADD.FTZ R73, R98, -R73 ;  /* 0x8000004962497221 */ /* 0x000fe20000010000 */
[----:B------:R-:W-:Y:S01]  /*17f0*/  FADD.FTZ R74, R97, -R74 ;  /* 0x8000004a614a7221 */ /* 0x000fe20000010000 */
[----:B------:R-:W-:Y:S01]  /*1800*/  FADD.FTZ R76, R95, -R76 ;  /* 0x8000004c5f4c7221 */ /* 0x000fe20000010000 */
[----:B------:R-:W-:Y:S01]  /*1810*/  FADD.FTZ R78, R11, -R78 ;  /* 0x8000004e0b4e7221 */ /* 0x000fe20000010000 */
[----:B------:R-:W-:Y:S01]  /*1820*/  FADD.FTZ R75, R14, -R75 ;  /* 0x8000004b0e4b7221 */ /* 0x000fe20000010000 */
[----:B------:R-:W-:Y:S01]  /*1830*/  FADD.FTZ R79, R12, -R77 ;  /* 0x8000004d0c4f7221 */ /* 0x000fe20000010000 */
[----:B------:R-:W-:Y:S01]  /*1840*/  FADD.FTZ R106, R15, -R106 ;  /* 0x8000006a0f6a7221 */ /* 0x000fe20000010000 */
[----:B------:R-:W-:Y:S01]  /*1850*/  FMUL.FTZ R72, R72, UR24 ;  /* 0x0000001848487c20 */ /* 0x000fe20008410000 */
        /* <DEDUP_REMOVED lines=15> */
[----:B------:R-:W-:-:S02]  /*1950*/  F2FP.BF16.F32.PACK_AB R72, R73, R72 ;  /* 0x000000484948723e */ /* 0x000fc400000010ff */
[----:B------:R-:W-:Y:S02]  /*1960*/  F2FP.BF16.F32.PACK_AB R73, R75, R74 ;  /* 0x0000004a4b49723e */ /* 0x000fe400000010ff */
[----:B------:R-:W-:Y:S02]  /*1970*/  F2FP.BF16.F32.PACK_AB R74, R77, R78 ;  /* 0x0000004e4d4a723e */ /* 0x000fe400000010ff */
[----:B------:R-:W-:Y:S01]  /*1980*/  F2FP.BF16.F32.PACK_AB R75, R106, R79 ;  /* 0x0000004f6a4b723e */ /* 0x000fe200000010ff */
[----:B------:R-:W-:Y:S06]  /*1990*/  BRA `(.L_x_12) ;  /* 0x0000000000a07947 */ /* 0x000fec0003800000 */
.L_x_11:
        /* <DEDUP_REMOVED lines=25> */
[C---:B------:R-:W-:Y:S01]  /*1b30*/  F2FP.BF16.F32.PACK_AB R71, R79.reuse, R76 ;  /* 0x0000004c4f47723e */ /* 0x040fe200000010ff */
[----:B------:R-:W-:Y:S01]  /*1b40*/  FMUL.FTZ R107, R79, UR12 ;  /* 0x0000000c4f6b7c20 */ /* 0x000fe20008410000 */
[C---:B------:R-:W-:Y:S01]  /*1b50*/  F2FP.BF16.F32.PACK_AB R70, R77.reuse, R74 ;  /* 0x0000004a4d46723e */ /* 0x040fe200000010ff */
[----:B------:R-:W-:Y:S01]  /*1b60*/  FMUL.FTZ R105, R77, UR12 ;  /* 0x0000000c4d697c20 */ /* 0x000fe20008410000 */
[----:B------:R-:W-:Y:S01]  /*1b70*/  FMUL.FTZ R76, R72, UR12 ;  /* 0x0000000c484c7c20 */ /* 0x000fe20008410000 */
[C---:B------:R-:W-:Y:S01]  /*1b80*/  F2FP.BF16.F32.PACK_AB R69, R75.reuse, R72 ;  /* 0x000000484b45723e */ /* 0x040fe200000010ff */
[----:B------:R-:W-:Y:S01]  /*1b90*/  FMUL.FTZ R78, R74, UR12 ;  /* 0x0000000c4a4e7c20 */ /* 0x000fe20008410000 */
[----:B------:R-:W-:Y:S01]  /*1ba0*/  FMUL.FTZ R79, R75, UR12 ;  /* 0x0000000c4b4f7c20 */ /* 0x000fe20008410000 */
[----:B------:R-:W-:Y:S01]  /*1bb0*/  FMUL.FTZ R72, R68, UR12 ;  /* 0x0000000c44487c20 */ /* 0x000fe20008410000 */
[C---:B------:R-:W-:Y:S01]  /*1bc0*/  FMUL.FTZ R77, R73.reuse, UR12 ;  /* 0x0000000c494d7c20 */ /* 0x040fe20008410000 */
[----:B------:R-:W-:-:S02]  /*1bd0*/  F2FP.BF16.F32.PACK_AB R68, R73, R68 ;  /* 0x000000444944723e */ /* 0x000fc400000010ff */
[----:B------:R-:W-:Y:S02]  /*1be0*/  F2FP.BF16.F32.PACK_AB R75, R107, R106 ;  /* 0x0000006a6b4b723e */ /* 0x000fe400000010ff */
[----:B------:R-:W-:Y:S02]  /*1bf0*/  F2FP.BF16.F32.PACK_AB R74, R105, R78 ;  /* 0x0000004e694a723e */ /* 0x000fe400000010ff */
[----:B------:R-:W-:Y:S02]  /*1c00*/  F2FP.BF16.F32.PACK_AB R73, R79, R76 ;  /* 0x0000004c4f49723e */ /* 0x000fe400000010ff */
[----:B------:R-:W-:-:S07]  /*1c10*/  F2FP.BF16.F32.PACK_AB R72, R77, R72 ;  /* 0x000000484d48723e */ /* 0x000fce00000010ff */
.L_x_12:
[----:B------:R-:W0:Y:S08]  /*1c20*/  @P0 LDC.64 R78, c[0x0][0x478] ;  /* 0x00011e00ff4e0b82 */ /* 0x000e300000000a00 */
[----:B------:R-:W1:Y:S01]  /*1c30*/  LDC.64 R76, c[0x0][0x468] ;  /* 0x00011a00ff4c7b82 */ /* 0x000e620000000a00 */
[----:B0-----:R-:W-:-:S05]  /*1c40*/  @P0 IMAD.WIDE.U32 R78, R102, 0x10, R78 ;  /* 0x00000010664e0825 */ /* 0x001fca00078e004e */
[----:B------:R0:W-:Y:S01]  /*1c50*/  @P0 STG.E.128 desc[UR14][R78.64], R68 ;  /* 0x000000444e000986 */ /* 0x0001e2000c101d0e */
[C---:B-1----:R-:W-:Y:S01]  /*1c60*/  IMAD.WIDE.U32 R76, R102.reuse, 0x10, R76 ;  /* 0x00000010664c7825 */ /* 0x042fe200078e004c */
[----:B------:R-:W-:-:S04]  /*1c70*/  IADD3 R102, PT, PT, R102, 0x80, RZ ;  /* 0x0000008066667810 */ /* 0x000fc80007ffe0ff */
[----:B------:R0:W-:Y:S03]  /*1c80*/  STG.E.128 desc[UR14][R76.64], R72 ;  /* 0x000000484c007986 */ /* 0x0001e6000c101d0e */
.L_x_10:
[----:B------:R-:W-:Y:S05]  /*1c90*/  BSYNC.RECONVERGENT B1 ;  /* 0x0000000000017941 */ /* 0x000fea0003800200 */
.L_x_9:
[----:B------:R-:W-:Y:S05]  /*1ca0*/  @!P2 BRA `(.L_x_13) ;  /* 0x000000140000a947 */ /* 0x000fea0003800000 */
[----:B------:R-:W-:-:S04]  /*1cb0*/  ISETP.NE.U32.AND P0, PT, RZ, UR20, PT ;  /* 0x00000014ff007c0c */ /* 0x000fc8000bf05070 */
[----:B------:R-:W-:-:S13]  /*1cc0*/  ISETP.NE.AND.EX P0, PT, RZ, UR21, PT, P0 ;  /* 0x00000015ff007c0c */ /* 0x000fda000bf05300 */
[----:B------:R-:W-:Y:S05]  /*1cd0*/  @!P0 BRA `(.L_x_14) ;  /* 0x0000000000a48947 */ /* 0x000fea0003800000 */
[--C-:B0-----:R-:W-:Y:S01]  /*1ce0*/  FFMA.FTZ R69, R17, UR4, R104.reuse ;  /* 0x0000000411457c23 */ /* 0x101fe20008010068 */
        /* <DEDUP_REMOVED lines=35> */
[----:B------:R-:W-:Y:S02]  /*1f20*/  F2FP.BF16.F32.PACK_AB R75, R107, R78 ;  /* 0x0000004e6b4b723e */ /* 0x000fe400000010ff */
[----:B------:R-:W-:Y:S02]  /*1f30*/  F2FP.BF16.F32.PACK_AB R74, R105, R74 ;  /* 0x0000004a694a723e */ /* 0x000fe400000010ff */
[----:B------:R-:W-:Y:S02]  /*1f40*/  F2FP.BF16.F32.PACK_AB R73, R79, R76 ;  /* 0x0000004c4f49723e */ /* 0x000fe400000010ff */
[----:B------:R-:W-:Y:S01]  /*1f50*/  F2FP.BF16.F32.PACK_AB R72, R77, R72 ;  /* 0x000000484d48723e */ /* 0x000fe200000010ff */
[----:B------:R-:W-:Y:S06]  /*1f60*/  BRA `(.L_x_15) ;  /* 0x0000000000907947 */ /* 0x000fec0003800000 */
.L_x_14:
        /* <DEDUP_REMOVED lines=35> */
[----:B------:R-:W-:-:S07]  /*21a0*/  F2FP.BF16.F32.PACK_AB R75, R104, R79 ;  /* 0x0000004f684b723e */ /* 0x000fce00000010ff */
.L_x_15:
[----:B------:R-:W0:Y:S08]  /*21b0*/  @P0 LDC.64 R78, c[0x0][0x478] ;  /* 0x00011e00ff4e0b82 */ /* 0x000e300000000a00 */
[----:B------:R-:W1:Y:S01]  /*21c0*/  LDC.64 R76, c[0x0][0x468] ;  /* 0x00011a00ff4c7b82 */ /* 0x000e620000000a00 */
[----:B0-----:R-:W-:-:S05]  /*21d0*/  @P0 IMAD.WIDE.U32 R78, R102, 0x10, R78 ;  /* 0x00000010664e0825 */ /* 0x001fca00078e004e */
[----:B------:R3:W-:Y:S01]  /*21e0*/  @P0 STG.E.128 desc[UR14][R78.64], R68 ;  /* 0x000000444e000986 */ /* 0x0007e2000c101d0e */
[----:B-1----:R-:W-:-:S05]  /*21f0*/  IMAD.WIDE.U32 R76, R102, 0x10, R76 ;  /* 0x00000010664c7825 */ /* 0x002fca00078e004c */
[----:B------:R3:W-:Y:S01]  /*2200*/  STG.E.128 desc[UR14][R76.64], R72 ;  /* 0x000000484c007986 */ /* 0x0007e2000c101d0e */
[----:B------:R-:W-:Y:S05]  /*2210*/  BRA `(.L_x_13) ;  /* 0x0000000c00a47947 */ /* 0x000fea0003800000 */
.L_x_8:
[----:B------:R-:W-:-:S04]  /*2220*/  UISETP.NE.U32.AND UP1, UPT, UR20, URZ, UPT ;  /* 0x000000ff1400728c */ /* 0x000fc8000bf25070 */
[----:B------:R-:W-:-:S09]  /*2230*/  UISETP.NE.AND.EX UP1, UPT, UR21, URZ, UPT, UP1 ;  /* 0x000000ff1500728c */ /* 0x000fd2000bf25310 */
[----:B------:R-:W-:Y:S05]  /*2240*/  BRA.U UP1, `(.L_x_16) ;  /* 0x0000000501b47547 */ /* 0x000fea000b800000 */
[----:B------:R-:W-:Y:S01]  /*2250*/  ISETP.GT.U32.AND P0, PT, R9, 0x7f, PT ;  /* 0x0000007f0900780c */ /* 0x000fe20003f04070 */
[----:B------:R-:W-:-:S12]  /*2260*/  BSSY.RECONVERGENT B1, `(.L_x_17) ;  /* 0x0000036000017945 */ /* 0x000fd80003800200 */
[----:B------:R-:W-:Y:S05]  /*2270*/  @!P0 BRA `(.L_x_18) ;  /* 0x0000000000d08947 */ /* 0x000fea0003800000 */
[--C-:B------:R-:W-:Y:S01]  /*2280*/  FFMA.FTZ R79, R13, UR4, R104.reuse ;  /* 0x000000040d4f7c23 */ /* 0x100fe20008010068 */
[----:B------:R-:W-:Y:S01]  /*2290*/  FFMA.FTZ R76, R18, UR4, R104 ;  /* 0x00000004124c7c23 */ /* 0x000fe20008010068 */
[----:B-----5:R-:W-:Y:S01]  /*22a0*/  PRMT R74, R63, 0x7632, R74 ;  /* 0x000076323f4a7816 */ /* 0x020fe2000000004a */
[----:B------:R-:W-:Y:S01]  /*22b0*/  FFMA.FTZ R77, R16, UR4, R104 ;  /* 0x00000004104d7c23 */ /* 0x000fe20008010068 */
[----:B------:R-:W-:Y:S01]  /*22c0*/  PRMT R72, R62, 0x7632, R72 ;  /* 0x000076323e487816 */ /* 0x000fe20000000048 */
[----:B------:R-:W-:Y:S01]  /*22d0*/  FADD.FTZ R106, R12, -R79 ;  /* 0x8000004f0c6a7221 */ /* 0x000fe20000010000 */
[----:B------:R-:W-:Y:S01]  /*22e0*/  FADD.FTZ R79, R15, -R76 ;  /* 0x8000004c0f4f7221 */ /* 0x000fe20000010000 */
[----:B------:R-:W-:Y:S01]  /*22f0*/  SHF.L.U32 R75, R63, 0x10, RZ ;  /* 0x000000103f4b7819 */ /* 0x000fe200000006ff */
[----:B------:R-:W-:Y:S01]  /*2300*/  FADD.FTZ R77, R14, -R77 ;  /* 0x8000004d0e4d7221 */ /* 0x000fe20000010000 */
[----:B------:R-:W-:Y:S01]  /*2310*/  SHF.L.U32 R76, R74, 0x10, RZ ;  /* 0x000000104a4c7819 */ /* 0x000fe200000006ff */
[----:B------:R-:W-:Y:S01]  /*2320*/  FFMA.FTZ R78, R93, UR4, R104 ;  /* 0x000000045d4e7c23 */ /* 0x000fe20008010068 */
[----:B------:R-:W-:Y:S01]  /*2330*/  SHF.L.U32 R74, R72, 0x10, RZ ;  /* 0x00000010484a7819 */ /* 0x000fe200000006ff */
[--C-:B------:R-:W-:Y:S01]  /*2340*/  FFMA.FTZ R72, R106, UR24, R75.reuse ;  /* 0x000000186a487c23 */ /* 0x100fe2000801004b */
[----:B------:R-:W-:Y:S01]  /*2350*/  SHF.L.U32 R73, R62, 0x10, RZ ;  /* 0x000000103e497819 */ /* 0x000fe200000006ff */
[----:B------:R-:W-:Y:S01]  /*2360*/  FFMA.FTZ R106, R79, UR24, R76 ;  /* 0x000000184f6a7c23 */ /* 0x000fe2000801004c */
[----:B------:R-:W-:Y:S01]  /*2370*/  FADD.FTZ R78, R11, -R78 ;  /* 0x8000004e0b4e7221 */ /* 0x000fe20000010000 */
[----:B------:R-:W-:Y:S01]  /*2380*/  FFMA.FTZ R105, R77, UR24, R74 ;  /* 0x000000184d697c23 */ /* 0x000fe2000801004a */
[----:B------:R-:W-:Y:S01]  /*2390*/  PRMT R75, R61, 0x7632, R75 ;  /* 0x000076323d4b7816 */ /* 0x000fe2000000004b */
[----:B------:R-:W0:Y:S01]  /*23a0*/  LDC.64 R76, c[0x0][0x468] ;  /* 0x00011a00ff4c7b82 */ /* 0x000e220000000a00 */
[--C-:B------:R-:W-:Y:S01]  /*23b0*/  FFMA.FTZ R79, R78, UR24, R73.reuse ;  /* 0x000000184e4f7c23 */ /* 0x100fe20008010049 */
[--C-:B------:R-:W-:Y:S01]  /*23c0*/  FFMA.FTZ R108, R103, UR4, R104.reuse ;  /* 0x00000004676c7c23 */ /* 0x100fe20008010068 */
[----:B------:R-:W-:Y:S01]  /*23d0*/  PRMT R73, R60, 0x7632, R73 ;  /* 0x000076323c497816 */ /* 0x000fe20000000049 */
[--C-:B------:R-:W-:Y:S01]  /*23e0*/  FFMA.FTZ R110, R99, UR4, R104.reuse ;  /* 0x00000004636e7c23 */ /* 0x100fe20008010068 */
[--C-:B------:R-:W-:Y:S01]  /*23f0*/  FFMA.FTZ R112, R96, UR4, R104.reuse ;  /* 0x0000000460707c23 */ /* 0x100fe20008010068 */
[----:B------:R-:W-:Y:S01]  /*2400*/  FFMA.FTZ R109, R100, UR4, R104 ;  /* 0x00000004646d7c23 */ /* 0x000fe20008010068 */
[----:B------:R-:W-:Y:S01]  /*2410*/  SHF.L.U32 R78, R61, 0x10, RZ ;  /* 0x000000103d4e7819 */ /* 0x000fe200000006ff */
[----:B------:R-:W-:Y:S01]  /*2420*/  FADD.FTZ R107, R101, -R108 ;  /* 0x8000006c656b7221 */ /* 0x000fe20000010000 */
[----:B------:R-:W-:Y:S01]  /*2430*/  SHF.L.U32 R74, R60, 0x10, RZ ;  /* 0x000000103c4a7819 */ /* 0x000fe200000006ff */
[----:B------:R-:W-:Y:S01]  /*2440*/  FADD.FTZ R111, R97, -R110 ;  /* 0x8000006e616f7221 */ /* 0x000fe20000010000 */
[----:B------:R-:W-:Y:S01]  /*2450*/  SHF.L.U32 R75, R75, 0x10, RZ ;  /* 0x000000104b4b7819 */ /* 0x000fe200000006ff */
[----:B------:R-:W-:Y:S01]  /*2460*/  FADD.FTZ R112, R95, -R112 ;  /* 0x800000705f707221 */ /* 0x000fe20000010000 */
[----:B------:R-:W-:Y:S01]  /*2470*/  SHF.L.U32 R73, R73, 0x10, RZ ;  /* 0x0000001049497819 */ /* 0x000fe200000006ff */
[----:B------:R-:W-:Y:S01]  /*2480*/  FADD.FTZ R108, R98, -R109 ;  /* 0x8000006d626c7221 */ /* 0x000fe20000010000 */
[----:B------:R-:W-:Y:S01]  /*2490*/  FFMA.FTZ R78, R111, UR24, R78 ;  /* 0x000000186f4e7c23 */ /* 0x000fe2000801004e */
[----:B------:R-:W-:Y:S01]  /*24a0*/  FFMA.FTZ R75, R112, UR24, R75 ;  /* 0x00000018704b7c23 */ /* 0x000fe2000801004b */
[----:B------:R-:W-:Y:S01]  /*24b0*/  FFMA.FTZ R74, R107, UR24, R74 ;  /* 0x000000186b4a7c23 */ /* 0x000fe2000801004a */
[----:B------:R-:W-:Y:S01]  /*24c0*/  FFMA.FTZ R73, R108, UR24, R73 ;  /* 0x000000186c497c23 */ /* 0x000fe20008010049 */
        /* <DEDUP_REMOVED lines=8> */
[----:B------:R-:W-:Y:S01]  /*2550*/  F2FP.BF16.F32.PACK_AB R75, R109, R108 ;  /* 0x0000006c6d4b723e */ /* 0x000fe200000010ff */
[----:B0-----:R-:W-:Y:S01]  /*2560*/  IMAD.WIDE.U32 R76, R102, 0x10, R76 ;  /* 0x00000010664c7825 */ /* 0x001fe200078e004c */
[----:B------:R-:W-:-:S02]  /*2570*/  F2FP.BF16.F32.PACK_AB R74, R107, R106 ;  /* 0x0000006a6b4a723e */ /* 0x000fc400000010ff */
[----:B------:R-:W-:Y:S02]  /*2580*/  F2FP.BF16.F32.PACK_AB R73, R105, R78 ;  /* 0x0000004e6949723e */ /* 0x000fe400000010ff */
[----:B------:R-:W-:Y:S02]  /*2590*/  F2FP.BF16.F32.PACK_AB R72, R79, R72 ;  /* 0x000000484f48723e */ /* 0x000fe400000010ff */
[----:B------:R-:W-:-:S03]  /*25a0*/  IADD3 R102, PT, PT, R102, 0x80, RZ ;  /* 0x0000008066667810 */ /* 0x000fc60007ffe0ff */
[----:B------:R0:W-:Y:S04]  /*25b0*/  STG.E.128 desc[UR14][R76.64], R72 ;  /* 0x000000484c007986 */ /* 0x0001e8000c101d0e */
.L_x_18:
[----:B------:R-:W-:Y:S05]  /*25c0*/  BSYNC.RECONVERGENT B1 ;  /* 0x0000000000017941 */ /* 0x000fea0003800200 */
.L_x_17:
[----:B------:R-:W-:Y:S05]  /*25d0*/  @!P2 BRA `(.L_x_13) ;  /* 0x0000000800b4a947 */ /* 0x000fea0003800000 */
[----:B0----5:R-:W-:Y:S01]  /*25e0*/  PRMT R72, R66, 0x7632, R72 ;  /* 0x0000763242487816 */ /* 0x021fe20000000048 */
[--C-:B------:R-:W-:Y:S01]  /*25f0*/  FFMA.FTZ R77, R81, UR4, R104.reuse ;  /* 0x00000004514d7c23 */ /* 0x100fe20008010068 */
[--C-:B------:R-:W-:Y:S01]  /*2600*/  FFMA.FTZ R106, R92, UR4, R104.reuse ;  /* 0x000000045c6a7c23 */ /* 0x100fe20008010068 */
[----:B------:R-:W-:Y:S01]  /*2610*/  FFMA.FTZ R79, R83, UR4, R104 ;  /* 0x00000004534f7c23 */ /* 0x000fe20008010068 */
[----:B------:R-:W-:Y:S01]  /*2620*/  SHF.L.U32 R73, R66, 0x10, RZ ;  /* 0x0000001042497819 */ /* 0x000fe200000006ff */
[----:B------:R-:W-:Y:S01]  /*2630*/  FADD.FTZ R78, R84, -R77 ;  /* 0x8000004d544e7221 */ /* 0x000fe20000010000 */
[----:B------:R-:W-:Y:S01]  /*2640*/  SHF.L.U32 R72, R72, 0x10, RZ ;  /* 0x0000001048487819 */ /* 0x000fe200000006ff */
[----:B------:R-:W-:Y:S01]  /*2650*/  FADD.FTZ R105, R89, -R106 ;  /* 0x8000006a59697221 */ /* 0x000fe20000010000 */
[----:B------:R-:W-:Y:S01]  /*2660*/  FADD.FTZ R108, R86, -R79 ;  /* 0x8000004f566c7221 */ /* 0x000fe20000010000 */
[----:B------:R-:W-:Y:S01]  /*2670*/  FFMA.FTZ R79, R78, UR24, R73 ;  /* 0x000000184e4f7c23 */ /* 0x000fe20008010049 */
[----:B------:R-:W-:Y:S01]  /*2680*/  SHF.L.U32 R75, R67, 0x10, RZ ;  /* 0x00000010434b7819 */ /* 0x000fe200000006ff */
[----:B------:R-:W-:Y:S01]  /*2690*/  FFMA.FTZ R105, R105, UR24, R72 ;  /* 0x0000001869697c23 */ /* 0x000fe20008010048 */
[----:B------:R-:W-:Y:S01]  /*26a0*/  PRMT R74, R67, 0x7632, R74 ;  /* 0x00007632434a7816 */ /* 0x000fe2000000004a */
[----:B------:R-:W0:Y:S01]  /*26b0*/  LDC.64 R72, c[0x0][0x468] ;  /* 0x00011a00ff487b82 */ /* 0x000e220000000a00 */
[--C-:B------:R-:W-:Y:S01]  /*26c0*/  FFMA.FTZ R110, R94, UR4, R104.reuse ;  /* 0x000000045e6e7c23 */ /* 0x100fe20008010068 */
[----:B------:R-:W-:Y:S01]  /*26d0*/  FFMA.FTZ R109, R17, UR4, R104 ;  /* 0x00000004116d7c23 */ /* 0x000fe20008010068 */
[----:B------:R-:W-:Y:S01]  /*26e0*/  SHF.L.U32 R76, R74, 0x10, RZ ;  /* 0x000000104a4c7819 */ /* 0x000fe200000006ff */
[----:B------:R-:W-:Y:S01]  /*26f0*/  FFMA.FTZ R74, R108, UR24, R75 ;  /* 0x000000186c4a7c23 */ /* 0x000fe2000801004b */
[----:B------:R-:W-:Y:S01]  /*2700*/  FADD.FTZ R107, R91, -R110 ;  /* 0x8000006e5b6b7221 */ /* 0x000fe20000010000 */
[--C-:B------:R-:W-:Y:S01]  /*2710*/  FFMA.FTZ R106, R88, UR4, R104.reuse ;  /* 0x00000004586a7c23 */ /* 0x100fe20008010068 */
[--C-:B------:R-:W-:Y:S01]  /*2720*/  FFMA.FTZ R111, R19, UR4, R104.reuse ;  /* 0x00000004136f7c23 */ /* 0x100fe20008010068 */
[----:B------:R-:W-:Y:S01]  /*2730*/  PRMT R77, R65, 0x7632, R77 ;  /* 0x00007632414d7816 */ /* 0x000fe2000000004d */
[----:B------:R-:W-:Y:S01]  /*2740*/  FFMA.FTZ R104, R90, UR4, R104 ;  /* 0x000000045a687c23 */ /* 0x000fe20008010068 */
[----:B------:R-:W-:Y:S01]  /*2750*/  PRMT R75, R64, 0x7632, R75 ;  /* 0x00007632404b7816 */ /* 0x000fe2000000004b */
        /* <DEDUP_REMOVED lines=21> */
[----:B0-----:R-:W-:Y:S01]  /*28b0*/  IMAD.WIDE.U32 R76, R102, 0x10, R72 ;  /* 0x00000010664c7825 */ /* 0x001fe200078e0048 */
[----:B------:R-:W-:-:S02]  /*28c0*/  F2FP.BF16.F32.PACK_AB R75, R109, R106 ;  /* 0x0000006a6d4b723e */ /* 0x000fc400000010ff */
[----:B------:R-:W-:Y:S02]  /*28d0*/  F2FP.BF16.F32.PACK_AB R74, R107, R74 ;  /* 0x0000004a6b4a723e */ /* 0x000fe400000010ff */
[----:B------:R-:W-:Y:S02]  /*28e0*/  F2FP.BF16.F32.PACK_AB R73, R105, R104 ;  /* 0x000000686949723e */ /* 0x000fe400000010ff */
[----:B------:R-:W-:-:S05]  /*28f0*/  F2FP.BF16.F32.PACK_AB R72, R79, R78 ;  /* 0x0000004e4f48723e */ /* 0x000fca00000010ff */
[----:B------:R1:W-:Y:S01]  /*2900*/  STG.E.128 desc[UR14][R76.64], R72 ;  /* 0x000000484c007986 */ /* 0x0003e2000c101d0e */
[----:B------:R-:W-:Y:S05]  /*2910*/  BRA `(.L_x_13) ;  /* 0x0000000400e47947 */ /* 0x000fea0003800000 */
.L_x_16:
[----:B------:R-:W-:Y:S04]  /*2920*/  BSSY.RECONVERGENT B1, `(.L_x_19) ;  /* 0x000003d000017945 */ /* 0x000fe80003800200 */
[----:B------:R-:W-:Y:S05]  /*2930*/  @!P1 BRA `(.L_x_20) ;  /* 0x0000000000ec9947 */ /* 0x000fea0003800000 */
[----:B-----5:R-:W-:Y:S01]  /*2940*/  PRMT R69, R60, 0x7632, R69 ;  /* 0x000076323c457816 */ /* 0x020fe20000000045 */
[--C-:B------:R-:W-:Y:S01]  /*2950*/  FFMA.FTZ R73, R100, UR4, R104.reuse ;  /* 0x0000000464497c23 */ /* 0x100fe20008010068 */
[----:B------:R-:W-:Y:S01]  /*2960*/  FFMA.FTZ R76, R96, UR4, R104 ;  /* 0x00000004604c7c23 */ /* 0x000fe20008010068 */
[----:B------:R-:W-:Y:S01]  /*2970*/  PRMT R74, R61, 0x7632, R74 ;  /* 0x000076323d4a7816 */ /* 0x000fe2000000004a */
[----:B------:R-:W-:Y:S01]  /*2980*/  FFMA.FTZ R68, R103, UR4, R104 ;  /* 0x0000000467447c23 */ /* 0x000fe20008010068 */
[----:B------:R-:W-:Y:S01]  /*2990*/  SHF.L.U32 R70, R69, 0x10, RZ ;  /* 0x0000001045467819 */ /* 0x000fe200000006ff */
[----:B------:R-:W-:Y:S01]  /*29a0*/  FADD.FTZ R73, R98, -R73 ;  /* 0x8000004962497221 */ /* 0x000fe20000010000 */
[----:B------:R-:W-:Y:S01]  /*29b0*/  SHF.L.U32 R77, R74, 0x10, RZ ;  /* 0x000000104a4d7819 */ /* 0x000fe200000006ff */
[----:B------:R-:W-:Y:S01]  /*29c0*/  FADD.FTZ R76, R95, -R76 ;  /* 0x8000004c5f4c7221 */ /* 0x000fe20000010000 */
[----:B------:R-:W-:Y:S01]  /*29d0*/  FFMA.FTZ R72, R99, UR4, R104 ;  /* 0x0000000463487c23 */ /* 0x000fe20008010068 */
[----:B------:R-:W-:Y:S01]  /*29e0*/  SHF.L.U32 R71, R60, 0x10, RZ ;  /* 0x000000103c477819 */ /* 0x000fe200000006ff */
[----:B------:R-:W-:Y:S01]  /*29f0*/  FFMA.FTZ R73, R73, UR24, R70 ;  /* 0x0000001849497c23 */ /* 0x000fe20008010046 */
[----:B------:R-:W-:Y:S01]  /*2a00*/  SHF.L.U32 R75, R61, 0x10, RZ ;  /* 0x000000103d4b7819 */ /* 0x000fe200000006ff */
[----:B------:R-:W-:Y:S01]  /*2a10*/  FADD.FTZ R68, R101, -R68 ;  /* 0x8000004465447221 */ /* 0x000fe20000010000 */
[----:B------:R-:W-:Y:S01]  /*2a20*/  FFMA.FTZ R70, R76, UR24, R77 ;  /* 0x000000184c467c23 */ /* 0x000fe2000801004d */
[----:B------:R-:W0:Y:S01]  /*2a30*/  LDC.64 R78, c[0x0][0x478] ;  /* 0x00011e00ff4e7b82 */ /* 0x000e220000000a00 */
[----:B------:R-:W-:Y:S01]  /*2a40*/  FADD.FTZ R72, R97, -R72 ;  /* 0x8000004861487221 */ /* 0x000fe20000010000 */
[--C-:B------:R-:W-:Y:S01]  /*2a50*/  FFMA.FTZ R68, R68, UR24, R71.reuse ;  /* 0x0000001844447c23 */ /* 0x100fe20008010047 */
[----:B------:R-:W-:Y:S01]  /*2a60*/  PRMT R71, R62, 0x7632, R71 ;  /* 0x000076323e477816 */ /* 0x000fe20000000047 */
[--C-:B------:R-:W-:Y:S01]  /*2a70*/  FFMA.FTZ R105, R16, UR4, R104.reuse ;  /* 0x0000000410697c23 */ /* 0x100fe20008010068 */
[----:B------:R-:W-:Y:S01]  /*2a80*/  FFMA.FTZ R69, R72, UR24, R75 ;  /* 0x0000001848457c23 */ /* 0x000fe2000801004b */
[----:B------:R-:W-:Y:S01]  /*2a90*/  FFMA.FTZ R72, R93, UR4, R104 ;  /* 0x000000045d487c23 */ /* 0x000fe20008010068 */
[----:B------:R-:W-:Y:S01]  /*2aa0*/  PRMT R106, R63, 0x7632, R106 ;  /* 0x000076323f6a7816 */ /* 0x000fe2000000006a */
[----:B------:R-:W1:Y:S01]  /*2ab0*/  LDC.64 R76, c[0x0][0x468] ;  /* 0x00011a00ff4c7b82 */ /* 0x000e620000000a00 */
        /* <DEDUP_REMOVED lines=15> */
[----:B------:R-:W-:Y:S01]  /*2bb0*/  F2FP.BF16.F32.PACK_AB R68, R73, R68 ;  /* 0x000000444944723e */ /* 0x000fe200000010ff */
[----:B------:R-:W-:Y:S01]  /*2bc0*/  FMUL.FTZ R74, R69, UR12 ;  /* 0x0000000c454a7c20 */ /* 0x000fe20008410000 */
[----:B------:R-:W-:Y:S01]  /*2bd0*/  FMUL.FTZ R73, R73, UR12 ;  /* 0x0000000c49497c20 */ /* 0x000fe20008410000 */
[C---:B------:R-:W-:Y:S01]  /*2be0*/  F2FP.BF16.F32.PACK_AB R69, R70.reuse, R69 ;  /* 0x000000454645723e */ /* 0x040fe200000010ff */
[----:B------:R-:W-:Y:S01]  /*2bf0*/  FMUL.FTZ R75, R70, UR12 ;  /* 0x0000000c464b7c20 */ /* 0x000fe20008410000 */
[C---:B------:R-:W-:Y:S01]  /*2c00*/  F2FP.BF16.F32.PACK_AB R70, R106.reuse, R71 ;  /* 0x000000476a46723e */ /* 0x040fe200000010ff */
[----:B------:R-:W-:Y:S01]  /*2c10*/  FMUL.FTZ R105, R71, UR12 ;  /* 0x0000000c47697c20 */ /* 0x000fe20008410000 */
[----:B------:R-:W-:Y:S01]  /*2c20*/  FMUL.FTZ R106, R106, UR12 ;  /* 0x0000000c6a6a7c20 */ /* 0x000fe20008410000 */
[----:B------:R-:W-:Y:S01]  /*2c30*/  FMUL.FTZ R108, R107, UR12 ;  /* 0x0000000c6b6c7c20 */ /* 0x000fe20008410000 */
[----:B------:R-:W-:Y:S01]  /*2c40*/  FMUL.FTZ R109, R110, UR12 ;  /* 0x0000000c6e6d7c20 */ /* 0x000fe20008410000 */
[----:B------:R-:W-:Y:S01]  /*2c50*/  F2FP.BF16.F32.PACK_AB R72, R73, R72 ;  /* 0x000000484948723e */ /* 0x000fe200000010ff */
[----:B0-----:R-:W-:Y:S01]  /*2c60*/  IMAD.WIDE.U32 R78, R102, 0x10, R78 ;  /* 0x00000010664e7825 */ /* 0x001fe200078e004e */
[----:B------:R-:W-:-:S02]  /*2c70*/  F2FP.BF16.F32.PACK_AB R71, R110, R107 ;  /* 0x0000006b6e47723e */ /* 0x000fc400000010ff */
[----:B------:R-:W-:Y:S01]  /*2c80*/  F2FP.BF16.F32.PACK_AB R73, R75, R74 ;  /* 0x0000004a4b49723e */ /* 0x000fe200000010ff */
[----:B-1----:R-:W-:Y:S01]  /*2c90*/  IMAD.WIDE.U32 R76, R102, 0x10, R76 ;  /* 0x00000010664c7825 */ /* 0x002fe200078e004c */
[----:B------:R-:W-:Y:S01]  /*2ca0*/  F2FP.BF16.F32.PACK_AB R74, R106, R105 ;  /* 0x000000696a4a723e */ /* 0x000fe200000010ff */
[----:B------:R0:W-:Y:S01]  /*2cb0*/  STG.E.128 desc[UR14][R78.64], R68 ;  /* 0x000000444e007986 */ /* 0x0001e2000c101d0e */
[----:B------:R-:W-:Y:S02]  /*2cc0*/  F2FP.BF16.F32.PACK_AB R75, R109, R108 ;  /* 0x0000006c6d4b723e */ /* 0x000fe400000010ff */
[----:B------:R-:W-:-:S03]  /*2cd0*/  IADD3 R102, PT, PT, R102, 0x80, RZ ;  /* 0x0000008066667810 */ /* 0x000fc60007ffe0ff */
[----:B------:R0:W-:Y:S04]  /*2ce0*/  STG.E.128 desc[UR14][R76.64], R72 ;  /* 0x000000484c007986 */ /* 0x0001e8000c101d0e */
.L_x_20:
[----:B------:R-:W-:Y:S05]  /*2cf0*/  BSYNC.RECONVERGENT B1 ;  /* 0x0000000000017941 */ /* 0x000fea0003800200 */
.L_x_19:
[----:B------:R-:W-:Y:S05]  /*2d00*/  @!P2 BRA `(.L_x_13) ;  /* 0x0000000000e8a947 */ /* 0x000fea0003800000 */
[----:B0-----:R-:W0:Y:S01]  /*2d10*/  LDC.64 R76, c[0x0][0x478] ;  /* 0x00011e00ff4c7b82 */ /* 0x001e220000000a00 */
[----:B------:R-:W-:Y:S01]  /*2d20*/  FFMA.FTZ R69, R17, UR4, R104 ;  /* 0x0000000411457c23 */ /* 0x000fe20008010068 */
[----:B-----5:R-:W-:Y:S01]  /*2d30*/  PRMT R70, R64, 0x7632, R70 ;  /* 0x0000763240467816 */ /* 0x020fe20000000046 */
[----:B------:R-:W-:Y:S01]  /*2d40*/  FFMA.FTZ R72, R88, UR4, R104 ;  /* 0x0000000458487c23 */ /* 0x000fe20008010068 */
[----:B------:R-:W-:Y:S01]  /*2d50*/  PRMT R74, R65, 0x7632, R74 ;  /* 0x00007632414a7816 */ /* 0x000fe2000000004a */
[--C-:B------:R-:W-:Y:S01]  /*2d60*/  FFMA.FTZ R73, R19, UR4, R104.reuse ;  /* 0x0000000413497c23 */ /* 0x100fe20008010068 */
[----:B------:R-:W-:Y:S01]  /*2d70*/  FFMA.FTZ R108, R90, UR4, R104 ;  /* 0x000000045a6c7c23 */ /* 0x000fe20008010068 */
[----:B------:R-:W-:Y:S01]  /*2d80*/  SHF.L.U32 R71, R64, 0x10, RZ ;  /* 0x0000001040477819 */ /* 0x000fe200000006ff */
[----:B------:R-:W1:Y:S01]  /*2d90*/  LDC.64 R78, c[0x0][0x468] ;  /* 0x00011a00ff4e7b82 */ /* 0x000e620000000a00 */
        /* <DEDUP_REMOVED lines=11> */
[----:B------:R-:W-:Y:S01]  /*2e50*/  PRMT R72, R66, 0x7632, R72 ;  /* 0x0000763242487816 */ /* 0x000fe20000000048 */
[--C-:B------:R-:W-:Y:S01]  /*2e60*/  FFMA.FTZ R73, R81, UR4, R104.reuse ;  /* 0x0000000451497c23 */ /* 0x100fe20008010068 */
[--C-:B------:R-:W-:Y:S01]  /*2e70*/  FFMA.FTZ R106, R92, UR4, R104.reuse ;  /* 0x000000045c6a7c23 */ /* 0x100fe20008010068 */
[--C-:B------:R-:W-:Y:S01]  /*2e80*/  FFMA.FTZ R105, R83, UR4, R104.reuse ;  /* 0x0000000453697c23 */ /* 0x100fe20008010068 */
[--C-:B------:R-:W-:Y:S01]  /*2e90*/  FFMA.FTZ R108, R94, UR4, R104.reuse ;  /* 0x000000045e6c7c23 */ /* 0x100fe20008010068 */
[----:B------:R-:W-:Y:S01]  /*2ea0*/  PRMT R104, R67, 0x7632, R104 ;  /* 0x0000763243687816 */ /* 0x000fe20000000068 */
[----:B------:R-:W-:Y:S01]  /*2eb0*/  FADD.FTZ R73, R84, -R73 ;  /* 0x8000004954497221 */ /* 0x000fe20000010000 */
[----:B------:R-:W-:Y:S01]  /*2ec0*/  SHF.L.U32 R74, R66, 0x10, RZ ;  /* 0x00000010424a7819 */ /* 0x000fe200000006ff */
[----:B------:R-:W-:Y:S01]  /*2ed0*/  FADD.FTZ R106, R89, -R106 ;  /* 0x8000006a596a7221 */ /* 0x000fe20000010000 */
[----:B------:R-:W-:Y:S01]  /*2ee0*/  SHF.L.U32 R75, R72, 0x10, RZ ;  /* 0x00000010484b7819 */ /* 0x000fe200000006ff */
[----:B------:R-:W-:Y:S01]  /*2ef0*/  FADD.FTZ R72, R86, -R105 ;  /* 0x8000006956487221 */ /* 0x000fe20000010000 */
[----:B------:R-:W-:Y:S01]  /*2f00*/  SHF.L.U32 R107, R67, 0x10, RZ ;  /* 0x00000010436b7819 */ /* 0x000fe200000006ff */
[----:B------:R-:W-:Y:S01]  /*2f10*/  FADD.FTZ R108, R91, -R108 ;  /* 0x8000006c5b6c7221 */ /* 0x000fe20000010000 */
[----:B------:R-:W-:Y:S01]  /*2f20*/  SHF.L.U32 R109, R104, 0x10, RZ ;  /* 0x00000010686d7819 */ /* 0x000fe200000006ff */
[----:B------:R-:W-:Y:S01]  /*2f30*/  FFMA.FTZ R104, R73, UR24, R74 ;  /* 0x0000001849687c23 */ /* 0x000fe2000801004a */
[----:B------:R-:W-:Y:S01]  /*2f40*/  FFMA.FTZ R105, R106, UR24, R75 ;  /* 0x000000186a697c23 */ /* 0x000fe2000801004b */
[----:B------:R-:W-:Y:S01]  /*2f50*/  FFMA.FTZ R107, R72, UR24, R107 ;  /* 0x00000018486b7c23 */ /* 0x000fe2000801006b */
[----:B------:R-:W-:Y:S01]  /*2f60*/  FMUL.FTZ R72, R68, UR12 ;  /* 0x0000000c44487c20 */ /* 0x000fe20008410000 */
[----:B------:R-:W-:Y:S01]  /*2f70*/  FFMA.FTZ R108, R108, UR24, R109 ;  /* 0x000000186c6c7c23 */ /* 0x000fe2000801006d */
[C---:B------:R-:W-:Y:S01]  /*2f80*/  F2FP.BF16.F32.PACK_AB R68, R69.reuse, R68 ;  /* 0x000000444544723e */ /* 0x040fe200000010ff */
[----:B------:R-:W-:Y:S01]  /*2f90*/  FMUL.FTZ R73, R69, UR12 ;  /* 0x0000000c45497c20 */ /* 0x000fe20008410000 */
[----:B0-----:R-:W-:-:S04]  /*2fa0*/  IMAD.WIDE.U32 R76, R102, 0x10, R76 ;  /* 0x00000010664c7825 */ /* 0x001fc800078e004c */
[----:B------:R-:W-:Y:S01]  /*2fb0*/  FMUL.FTZ R74, R70, UR12 ;  /* 0x0000000c464a7c20 */ /* 0x000fe20008410000 */
[C---:B------:R-:W-:Y:S01]  /*2fc0*/  F2FP.BF16.F32.PACK_AB R69, R71.reuse, R70 ;  /* 0x000000464745723e */ /* 0x040fe200000010ff */
[----:B------:R-:W-:Y:S01]  /*2fd0*/  FMUL.FTZ R75, R71, UR12 ;  /* 0x0000000c474b7c20 */ /* 0x000fe20008410000 */
[----:B-1----:R-:W-:-:S04]  /*2fe0*/  IMAD.WIDE.U32 R78, R102, 0x10, R78 ;  /* 0x00000010664e7825 */ /* 0x002fc800078e004e */
[----:B------:R-:W-:Y:S01]  /*2ff0*/  FMUL.FTZ R102, R104, UR12 ;  /* 0x0000000c68667c20 */ /* 0x000fe20008410000 */
[C---:B------:R-:W-:Y:S01]  /*3000*/  F2FP.BF16.F32.PACK_AB R70, R105.reuse, R104 ;  /* 0x000000686946723e */ /* 0x040fe200000010ff */
[----:B------:R-:W-:Y:S01]  /*3010*/  FMUL.FTZ R105, R105, UR12 ;  /* 0x0000000c69697c20 */ /* 0x000fe20008410000 */
[----:B------:R-:W-:Y:S01]  /*3020*/  FMUL.FTZ R104, R107, UR12 ;  /* 0x0000000c6b687c20 */ /* 0x000fe20008410000 */
[C---:B------:R-:W-:Y:S01]  /*3030*/  FMUL.FTZ R109, R108.reuse, UR12 ;  /* 0x0000000c6c6d7c20 */ /* 0x040fe20008410000 */
[----:B------:R-:W-:Y:S02]  /*3040*/  F2FP.BF16.F32.PACK_AB R72, R73, R72 ;  /* 0x000000484948723e */ /* 0x000fe400000010ff */
[----:B------:R-:W-:Y:S02]  /*3050*/  F2FP.BF16.F32.PACK_AB R71, R108, R107 ;  /* 0x0000006b6c47723e */ /* 0x000fe400000010ff */
[----:B------:R-:W-:Y:S02]  /*3060*/  F2FP.BF16.F32.PACK_AB R73, R75, R74 ;  /* 0x0000004a4b49723e */ /* 0x000fe400000010ff */
[----:B------:R-:W-:Y:S01]  /*3070*/  F2FP.BF16.F32.PACK_AB R74, R105, R102 ;  /* 0x00000066694a723e */ /* 0x000fe200000010ff */
[----:B------:R2:W-:Y:S01]  /*3080*/  STG.E.128 desc[UR14][R76.64], R68 ;  /* 0x000000444c007986 */ /* 0x0005e2000c101d0e */
[----:B------:R-:W-:-:S05]  /*3090*/  F2FP.BF16.F32.PACK_AB R75, R109, R104 ;  /* 0x000000686d4b723e */ /* 0x000fca00000010ff */
[----:B------:R2:W-:Y:S02]  /*30a0*/  STG.E.128 desc[UR14][R78.64], R72 ;  /* 0x000000484e007986 */ /* 0x0005e4000c101d0e */
.L_x_13:
[----:B------:R-:W-:Y:S05]  /*30b0*/  BSYNC.RECONVERGENT B0 ;  /* 0x0000000000007941 */ /* 0x000fea0003800200 */
.L_x_7:
[----:B------:R-:W-:Y:S02]  /*30c0*/  UIADD3 UR7, UPT, UPT, UR7, UR22, URZ ;  /* 0x0000001607077290 */ /* 0x000fe4000fffe0ff */
[----:B------:R-:W-:Y:S02]  /*30d0*/  UPLOP3.LUT UP2, UPT, UPT, UPT, UP2, 0x40, 0x4 ;  /* 0x000000000004789c */ /* 0x000fe40003f4e820 */
[----:B------:R-:W-:-:S09]  /*30e0*/  UISETP.GE.AND UP1, UPT, UR7, UR23, UPT ;  /* 0x000000170700728c */ /* 0x000fd2000bf26270 */
[----:B------:R-:W-:Y:S05]  /*30f0*/  BRA.U !UP1, `(.L_x_21) ;  /* 0xffffffd109e87547 */ /* 0x000fea000b83ffff */
.L_x_0:
[----:B------:R-:W4:Y:S08]  /*3100*/  S2UR UR4, SR_CTAID.X ;  /* 0x00000000000479c3 */ /* 0x000f300000002500 */
[----:B------:R-:W0:Y:S08]  /*3110*/  LDC.64 R2, c[0x0][0x440] ;  /* 0x00011000ff027b82 */ /* 0x000e300000000a00 */
[----:B------:R-:W1:Y:S01]  /*3120*/  LDC.64 R4, c[0x0][0x448] ;  /* 0x00011200ff047b82 */ /* 0x000e620000000a00 */
[----:B----4-:R-:W-:-:S06]  /*3130*/  UIMAD UR4, UR4, UR6, URZ ;  /* 0x00000006040472a4 */ /* 0x010fcc000f8e02ff */
[----:B------:R-:W-:-:S04]  /*3140*/  MOV R7, UR4 ;  /* 0x0000000400077c02 */ /* 0x000fc80008000f00 */
[----:B------:R-:W-:-:S05]  /*3150*/  LEA.HI R7, R7, R10, RZ, 0x1d ;  /* 0x0000000a07077211 */ /* 0x000fca00078fe8ff */
[----:B0-----:R-:W-:-:S04]  /*3160*/  @P1 IMAD.WIDE.U32 R2, R7, 0x20, R2 ;  /* 0x0000002007021825 */ /* 0x001fc800078e0002 */
[----:B-1----:R-:W-:Y:S01]  /*3170*/  @P1 IMAD.WIDE.U32 R4, R7, 0x20, R4 ;  /* 0x0000002007041825 */ /* 0x002fe200078e0004 */
[----:B------:R0:W-:Y:S04]  /*3180*/  @P1 STG.E.128 desc[UR14][R2.64], R44 ;  /* 0x0000002c02001986 */ /* 0x0001e8000c101d0e */
[----:B------:R0:W-:Y:S04]  /*3190*/  @P1 STG.E.128 desc[UR14][R2.64+0x10], R48 ;  /* 0x0000103002001986 */ /* 0x0001e8000c101d0e */
[----:B------:R0:W-:Y:S04]  /*31a0*/  @P1 STG.E.128 desc[UR14][R4.64], R28 ;  /* 0x0000001c04001986 */ /* 0x0001e8000c101d0e */
[----:B------:R0:W-:Y:S01]  /*31b0*/  @P1 STG.E.128 desc[UR14][R4.64+0x10], R32 ;  /* 0x0000102004001986 */ /* 0x0001e2000c101d0e */
[----:B------:R-:W-:Y:S05]  /*31c0*/  @!P2 EXIT ;  /* 0x000000000000a94d */ /* 0x000fea0003800000 */
[----:B0-----:R-:W0:Y:S01]  /*31d0*/  LDC.64 R2, c[0x0][0x440] ;  /* 0x00011000ff027b82 */ /* 0x001e220000000a00 */
[----:B------:R-:W-:-:S07]  /*31e0*/  @P1 IADD3 R7, PT, PT, R7, 0x80, RZ ;  /* 0x0000008007071810 */ /* 0x000fce0007ffe0ff */
[----:B------:R-:W1:Y:S01]  /*31f0*/  LDC.64 R4, c[0x0][0x448] ;  /* 0x00011200ff047b82 */ /* 0x000e620000000a00 */
[----:B0-----:R-:W-:-:S05]  /*3200*/  IMAD.WIDE.U32 R2, R7, 0x20, R2 ;  /* 0x0000002007027825 */ /* 0x001fca00078e0002 */
[----:B------:R-:W-:Y:S01]  /*3210*/  STG.E.128 desc[UR14][R2.64], R52 ;  /* 0x0000003402007986 */ /* 0x000fe2000c101d0e */
[----:B-1----:R-:W-:-:S03]  /*3220*/  IMAD.WIDE.U32 R4, R7, 0x20, R4 ;  /* 0x0000002007047825 */ /* 0x002fc600078e0004 */
[----:B------:R-:W-:Y:S04]  /*3230*/  STG.E.128 desc[UR14][R2.64+0x10], R56 ;  /* 0x0000103802007986 */ /* 0x000fe8000c101d0e */
[----:B------:R-:W-:Y:S04]  /*3240*/  STG.E.128 desc[UR14][R4.64], R36 ;  /* 0x0000002404007986 */ /* 0x000fe8000c101d0e */
[----:B------:R-:W-:Y:S01]  /*3250*/  STG.E.128 desc[UR14][R4.64+0x10], R40 ;  /* 0x0000102804007986 */ /* 0x000fe2000c101d0e */
[----:B------:R-:W-:Y:S05]  /*3260*/  EXIT ;  /* 0x000000000000794d */ /* 0x000fea0003800000 */
.L_x_22:
[----:B------:R-:W-:-:S00]  /*3270*/  BRA `(.L_x_22) ;  /* 0xfffffffc00fc7947 */ /* 0x000fc0000383ffff */
[----:B------:R-:W-:-:S00]  /*3280*/  NOP ;  /* 0x0000000000007918 */ /* 0x000fc00000000000 */
[----:B------:R-:W-:-:S00]  /*3290*/  NOP ;  /* 0x0000000000007918 */ /* 0x000fc00000000000 */
[----:B------:R-:W-:-:S00]  /*32a0*/  NOP ;  /* 0x0000000000007918 */ /* 0x000fc00000000000 */
[----:B------:R-:W-:-:S00]  /*32b0*/  NOP ;  /* 0x0000000000007918 */ /* 0x000fc00000000000 */
[----:B------:R-:W-:-:S00]  /*32c0*/  NOP ;  /* 0x0000000000007918 */ /* 0x000fc00000000000 */
[----:B------:R-:W-:-:S00]  /*32d0*/  NOP ;  /* 0x0000000000007918 */ /* 0x000fc00000000000 */
[----:B------:R-:W-:-:S00]  /*32e0*/  NOP ;  /* 0x0000000000007918 */ /* 0x000fc00000000000 */
[----:B------:R-:W-:-:S00]  /*32f0*/  NOP ;  /* 0x0000000000007918 */ /* 0x000fc00000000000 */
.L_x_7966:


//--------------------- .text._ZN10layer_norm13ln_bwd_kernelINS_13Kernel_traitsI13__nv_bfloat16S2_S2_S2_fjLj2048ELj1ELj1ELj4ELj16ENS_18Kernel_traits_baseILj2048ES2_S2_S2_S2_fjLj128EEEEELb0ELb0ELb0ELb1EEEvNS_9BwdParamsE --------------------------
	.section	.text._ZN10layer_norm13ln_bwd_kernelINS_13Kernel_traitsI13__nv_bfloat16S2_S2_S2_fjLj2048ELj1ELj1ELj4ELj16ENS_18Kernel_traits_baseILj2048ES2_S2_S2_S2_fjLj128EEEEELb0ELb0ELb0ELb1EEEvNS_9BwdParamsE,"ax",@progbits
	.align	128
        .global         _ZN10layer_norm13ln_bwd_kernelINS_13Kernel_traitsI13__nv_bfloat16S2_S2_S2_fjLj2048ELj1ELj1ELj4ELj16ENS_18Kernel_traits_baseILj2048ES2_S2_S2_S2_fjLj128EEEEELb0ELb0ELb0ELb1EEEvNS_9BwdParamsE
        .type           _ZN10layer_norm13ln_bwd_kernelINS_13Kernel_traitsI13__nv_bfloat16S2_S2_S2_fjLj2048ELj1ELj1ELj4ELj16ENS_18Kernel_traits_baseILj2048ES2_S2_S2_S2_fjLj128EEEEELb0ELb0ELb0ELb1EEEvNS_9BwdParamsE,@function
        .size           _ZN10layer_norm13ln_bwd_kernelINS_13Kernel_traitsI13__nv_bfloat16S2_S2_S2_fjLj2048ELj1ELj1ELj4ELj16ENS_18Kernel_traits_baseILj2048ES2_S2_S2_S2_fjLj128EEEEELb0ELb0ELb0ELb1EEEvNS_9BwdParamsE,(.L_x_7967 - _ZN10layer_norm13ln_bwd_kernelINS_13Kernel_traitsI13__nv_bfloat16S2_S2_S2_fjLj2048ELj1ELj1ELj4ELj16ENS_18Kernel_traits_baseILj2048ES2_S2_S2_S2_fjLj128EEEEELb0ELb0ELb0ELb1EEEvNS_9BwdParamsE)
        .other          _ZN10layer_norm13ln_bwd_kernelINS_13Kernel_traitsI13__nv_bfloat16S2_S2_S2_fjLj2048ELj1ELj1ELj4ELj16ENS_18Kernel_traits_baseILj2048ES2_S2_S2_S2_fjLj128EEEEELb0ELb0ELb0ELb1EEEvNS_9BwdParamsE,@"STO_CUDA_ENTRY STV_DEFAULT"
_ZN10layer_norm13ln_bwd_kernelINS_13Kernel_traitsI13__nv_bfloat16S2_S2_S2_fjLj2048ELj1ELj1ELj4ELj16ENS_18Kernel_traits_baseILj2048ES2_S2_S2_S2_fjLj128EEEEELb0ELb0ELb0ELb1EEEvNS_9BwdParamsE:
.text._ZN10layer_norm13ln_bwd_kernelINS_13Kernel_traitsI13__nv_bfloat16S2_S2_S2_fjLj2048ELj1ELj1ELj4ELj16ENS_18Kernel_traits_baseILj2048ES2_S2_S2_S2_fjLj128EEEEELb0ELb0ELb0ELb1EEEvNS_9BwdParamsE:
[----:B------:R-:W-:Y:S08]  /*0000*/  LDC R1, c[0x0][0x37c] ;  /* 0x0000df00ff017b82 */ /* 0x000ff00000000800 */
[----:B------:R-:W0:Y:S01]  /*0010*/  S2UR UR7, SR_CTAID.X ;  /* 0x00000000000779c3 */ /* 0x000e220000002500 */
[----:B------:R-:W0:Y:S01]  /*0020*/  LDCU UR4, c[0x0][0x384] ;  /* 0x00007080ff0477ac */ /* 0x000e220008000800 */
[----:B------:R-:W1:Y:S01]  /*0030*/  S2R R0, SR_TID.X ;  /* 0x0000000000007919 */ /* 0x000e620000002100 */
        /* <DEDUP_REMOVED lines=15> */
[----:B------:R-:W-:Y:S01]  /*0130*/  CS2R R28, SRZ ;  /* 0x00000000001c7805 */ /* 0x000fe2000001ff00 */
[----:B------:R-:W2:Y:S01]  /*0140*/  LDCU.64 UR14, c[0x0][0x358] ;  /* 0x00006b00ff0e77ac */ /* 0x000ea20008000a00 */
[----:B0-----:R-:W-:-:S09]  /*0150*/  UISETP.GE.AND UP0, UPT, UR7, UR4, UPT ;  /* 0x000000040700728c */ /* 0x001fd2000bf06270 */
[----:B-1----:R-:W-:Y:S05]  /*0160*/  BRA.U UP0, `(.L_x_23) ;  /* 0x0000002d00a47547 */ /* 0x002fea000b800000 */
[----:B------:R-:W0:Y:S01]  /*0170*/  LDC.64 R2, c[0x0][0x3d0] ;  /* 0x0000f400ff027b82 */ /* 0x000e220000000a00 */
[----:B------:R-:W1:Y:S01]  /*0180*/  LDCU.64 UR4, c[0x0][0x3e0] ;  /* 0x00007c00ff0477ac */ /* 0x000e620008000a00 */
        /* <DEDUP_REMOVED lines=10> */
[----:B------:R-:W-:Y:S01]  /*0230*/  CS2R R24, SRZ ;  /* 0x0000000000187805 */ /* 0x000fe2000001ff00 */
[----:B------:R-:W3:Y:S01]  /*0240*/  LDCU.U8 UR16, c[0x0][0x410] ;  /* 0x00008200ff1077ac */ /* 0x000ee20008000000 */
[----:B------:R-:W-:Y:S01]  /*0250*/  UPLOP3.LUT UP2, UPT, UPT, UPT, UPT, 0x40, 0x4 ;  /* 0x000000000004789c */ /* 0x000fe20003f4e870 */
[----:B------:R-:W4:Y:S01]  /*0260*/  LDCU UR17, c[0x0][0x388] ;  /* 0x00007100ff1177ac */ /* 0x000f220008000800 */
[----:B------:R-:W0:Y:S02]  /*0270*/  LDCU UR20, c[0x0][0x400] ;  /* 0x00008000ff1477ac */ /* 0x000e240008000800 */
[----:B0-----:R-:W-:Y:S01]  /*0280*/  IMAD.WIDE.U32 R2, R0, 0x10, R2 ;  /* 0x0000001000027825 */ /* 0x001fe200078e0002 */
[----:B------:R-:W0:Y:S04]  /*0290*/  LDCU.64 UR22, c[0x0][0x478] ;  /* 0x00008f00ff1677ac */ /* 0x000e280008000a00 */
[----:B--2---:R-:W2:Y:S01]  /*02a0*/  LDG.E.128 R8, desc[UR14][R2.64] ;  /* 0x0000000e02087981 */ /* 0x004ea2000c1e1d00 */
[----:B------:R-:W0:Y:S03]  /*02b0*/  LDCU.128 UR8, c[0x0][0x3c0] ;  /* 0x00007800ff0877ac */ /* 0x000e260008000c00 */
[----:B------:R5:W3:Y:S01]  /*02c0*/  LDG.E.128 R4, desc[UR14][R2.64+0x800] ;  /* 0x0008000e02047981 */ /* 0x000ae2000c1e1d00 */
[----:B-1----:R-:W-:Y:S01]  /*02d0*/  UISETP.NE.U32.AND UP0, UPT, UR4, URZ, UPT ;  /* 0x000000ff0400728c */ /* 0x002fe2000bf05070 */
[----:B------:R-:W1:Y:S03]  /*02e0*/  LDCU.64 UR18, c[0x0][0x438] ;  /* 0x00008700ff1277ac */ /* 0x000e660008000a00 */
[----:B------:R-:W-:Y:S01]  /*02f0*/  UISETP.NE.AND.EX UP0, UPT, UR5, URZ, UPT, UP0 ;  /* 0x000000ff0500728c */ /* 0x000fe2000bf05300 */
[----:B-----5:R-:W-:Y:S01]  /*0300*/  CS2R R2, SRZ ;  /* 0x0000000000027805 */ /* 0x020fe2000001ff00 */
[----:B------:R-:W0:Y:S01]  /*0310*/  LDCU.64 UR24, c[0x0][0x380] ;  /* 0x00007000ff1877ac */ /* 0x000e220008000a00 */
[----:B------:R-:W-:Y:S01]  /*0320*/  UMOV UR6, UR7 ;  /* 0x0000000700067c82 */ /* 0x000fe20008000000 */
[----:B--2---:R-:W-:-:S02]  /*0330*/  PRMT R72, R8, 0x7632, R72 ;  /* 0x0000763208487816 */ /* 0x004fc40000000048 */
[----:B------:R-:W-:Y:S02]  /*0340*/  PRMT R70, R9, 0x7632, R70 ;  /* 0x0000763209467816 */ /* 0x000fe40000000046 */
[----:B------:R-:W-:Y:S02]  /*0350*/  PRMT R64, R10, 0x7632, R64 ;  /* 0x000076320a407816 */ /* 0x000fe40000000040 */
[----:B------:R-:W-:Y:S02]  /*0360*/  PRMT R65, R11, 0x7632, R65 ;  /* 0x000076320b417816 */ /* 0x000fe40000000041 */
[----:B---3--:R-:W-:Y:S02]  /*0370*/  PRMT R66, R4, 0x7632, R66 ;  /* 0x0000763204427816 */ /* 0x008fe40000000042 */
[----:B------:R-:W-:Y:S02]  /*0380*/  PRMT R67, R5, 0x7632, R67 ;  /* 0x0000763205437816 */ /* 0x000fe40000000043 */
[----:B------:R-:W-:-:S02]  /*0390*/  PRMT R68, R6, 0x7632, R68 ;  /* 0x0000763206447816 */ /* 0x000fc40000000044 */
[----:B------:R-:W-:Y:S02]  /*03a0*/  PRMT R69, R7, 0x7632, R69 ;  /* 0x0000763207457816 */ /* 0x000fe40000000045 */
[----:B------:R-:W-:Y:S02]  /*03b0*/  SHF.L.U32 R73, R8, 0x10, RZ ;  /* 0x0000001008497819 */ /* 0x000fe400000006ff */
[----:B------:R-:W-:Y:S02]  /*03c0*/  SHF.L.U32 R71, R9, 0x10, RZ ;  /* 0x0000001009477819 */ /* 0x000fe400000006ff */
[----:B------:R-:W-:Y:S02]  /*03d0*/  CS2R R8, SRZ ;  /* 0x0000000000087805 */ /* 0x000fe4000001ff00 */
[----:B------:R-:W-:Y:S02]  /*03e0*/  SHF.L.U32 R63, R10, 0x10, RZ ;  /* 0x000000100a3f7819 */ /* 0x000fe400000006ff */
[----:B------:R-:W-:-:S02]  /*03f0*/  SHF.L.U32 R62, R11, 0x10, RZ ;  /* 0x000000100b3e7819 */ /* 0x000fc400000006ff */
[----:B------:R-:W-:Y:S02]  /*0400*/  CS2R R10, SRZ ;  /* 0x00000000000a7805 */ /* 0x000fe4000001ff00 */
        /* <DEDUP_REMOVED lines=8> */
[----:B------:R-:W-:Y:S02]  /*0490*/  SHF.L.U32 R64, R64, 0x10, RZ ;  /* 0x0000001040407819 */ /* 0x000fe400000006ff */
[----:B------:R-:W-:Y:S02]  /*04a0*/  SHF.L.U32 R65, R65, 0x10, RZ ;  /* 0x0000001041417819 */ /* 0x000fe400000006ff */
[----:B------:R-:W-:-:S02]  /*04b0*/  SHF.L.U32 R66, R66, 0x10, RZ ;  /* 0x0000001042427819 */ /* 0x000fc400000006ff */
[----:B------:R-:W-:Y:S02]  /*04c0*/  SHF.L.U32 R67, R67, 0x10, RZ ;  /* 0x0000001043437819 */ /* 0x000fe400000006ff */
[----:B------:R-:W-:Y:S02]  /*04d0*/  SHF.L.U32 R68, R68, 0x10, RZ ;  /* 0x0000001044447819 */ /* 0x000fe400000006ff */
[----:B01--4-:R-:W-:-:S07]  /*04e0*/  SHF.L.U32 R69, R69, 0x10, RZ ;  /* 0x0000001045457819 */ /* 0x013fce00000006ff */
.L_x_30:
[----:B0123--:R-:W0:Y:S01]  /*04f0*/  LDC.64 R44, c[0x0][0x3a8] ;  /* 0x0000ea00ff2c7b82 */ /* 0x00fe220000000a00 */
[----:B------:R-:W-:-:S04]  /*0500*/  UIMAD UR4, UR6, UR17, URZ ;  /* 0x00000011060472a4 */ /* 0x000fc8000f8e02ff */
[----:B------:R-:W-:-:S03]  /*0510*/  USHF.R.S32.HI UR5, URZ, 0x1f, UR4 ;  /* 0x0000001fff057899 */ /* 0x000fc60008011404 */
[----:B------:R-:W1:Y:S01]  /*0520*/  LDC.64 R48, c[0x0][0x428] ;  /* 0x00010a00ff307b82 */ /* 0x000e620000000a00 */
[----:B------:R-:W-:-:S06]  /*0530*/  ULEA.HI UR5, UR5, UR4, URZ, 0x3 ;  /* 0x0000000405057291 */ /* 0x000fcc000f8f18ff */
[----:B------:R-:W-:Y:S01]  /*0540*/  MOV R85, UR5 ;  /* 0x0000000500557c02 */ /* 0x000fe20008000f00 */
[----:B------:R-:W-:-:S03]  /*0550*/  UIMAD.WIDE UR4, UR6, 0x4, UR10 ;  /* 0x00000004060478a5 */ /* 0x000fc6000f8e020a */
[----:B------:R-:W-:-:S03]  /*0560*/  LEA.HI.SX32 R85, R85, R0, 0x1d ;  /* 0x0000000055557211 */ /* 0x000fc600078feaff */
[----:B------:R-:W-:Y:S02]  /*0570*/  MOV R50, UR4 ;  /* 0x0000000400327c02 */ /* 0x000fe40008000f00 */
[----:B------:R-:W-:Y:S01]  /*0580*/  MOV R51, UR5 ;  /* 0x0000000500337c02 */ /* 0x000fe20008000f00 */
[C---:B0-----:R-:W-:Y:S01]  /*0590*/  IMAD.WIDE.U32 R36, R85.reuse, 0x10, R44 ;  /* 0x0000001055247825 */ /* 0x041fe200078e002c */
[----:B------:R-:W-:Y:S01]  /*05a0*/  UIMAD.WIDE UR4, UR6, 0x4, UR8 ;  /* 0x00000004060478a5 */ /* 0x000fe2000f8e0208 */
[C---:B------:R-:W-:Y:S02]  /*05b0*/  IADD3 R83, PT, PT, R85.reuse, 0x80, RZ ;  /* 0x0000008055537810 */ /* 0x040fe40007ffe0ff */
[----:B------:R-:W2:Y:S01]  /*05c0*/  LDG.E R80, desc[UR14][R50.64] ;  /* 0x0000000e32507981 */ /* 0x000ea2000c1e1900 */
[----:B-1----:R-:W-:-:S03]  /*05d0*/  IMAD.WIDE.U32 R40, R85, 0x10, R48 ;  /* 0x0000001055287825 */ /* 0x002fc600078e0030 */
[----:B------:R-:W3:Y:S01]  /*05e0*/  LDG.E.128 R36, desc[UR14][R36.64] ;  /* 0x0000000e24247981 */ /* 0x000ee2000c1e1d00 */
[----:B------:R-:W-:Y:S02]  /*05f0*/  MOV R74, UR4 ;  /* 0x00000004004a7c02 */ /* 0x000fe40008000f00 */
[----:B------:R-:W-:Y:S01]  /*0600*/  MOV R75, UR5 ;  /* 0x00000005004b7c02 */ /* 0x000fe20008000f00 */
[C---:B------:R-:W-:Y:S01]  /*0610*/  IMAD.WIDE.U32 R44, R83.reuse, 0x10, R44 ;  /* 0x00000010532c7825 */ /* 0x040fe200078e002c */
[----:B------:R-:W4:Y:S01]  /*0620*/  LDG.E.128 R40, desc[UR14][R40.64] ;  /* 0x0000000e28287981 */ /* 0x000f22000c1e1d00 */
[----:B------:R-:W0:Y:S03]  /*0630*/  @UP0 LDCU.64 UR4, c[0x0][0x3e0] ;  /* 0x00007c00ff0407ac */ /* 0x000e260008000a00 */
[----:B------:R1:W4:Y:S04]  /*0640*/  LDG.E R84, desc[UR14][R74.64] ;  /* 0x0000000e4a547981 */ /* 0x000328000c1e1900 */
[----:B------:R-:W4:Y:S01]  /*0650*/  LDG.E.128 R44, desc[UR14][R44.64] ;  /* 0x0000000e2c2c7981 */ /* 0x000f22000c1e1d00 */
[----:B------:R-:W-:-:S06]  /*0660*/  IMAD.WIDE.U32 R48, R83, 0x10, R48 ;  /* 0x0000001053307825 */ /* 0x000fcc00078e0030 */
[----:B------:R-:W4:Y:S01]  /*0670*/  LDG.E.128 R48, desc[UR14][R48.64] ;  /* 0x0000000e30307981 */ /* 0x000f22000c1e1d00 */
[----:B------:R-:W-:Y:S02]  /*0680*/  PLOP3.LUT P1, PT, PT, PT, UP0, 0x80, 0x8 ;  /* 0x000000000008781c */ /* 0x000fe40003f2f008 */
[----:B------:R-:W-:Y:S01]  /*0690*/  ISETP.NE.U32.AND P0, PT, RZ, UR18, PT ;  /* 0x00000012ff007c0c */ /* 0x000fe2000bf05070 */
[----:B0-----:R-:W-:-:S03]  /*06a0*/  @UP0 UIMAD.WIDE UR4, UR6, 0x2, UR4 ;  /* 0x00000002060408a5 */ /* 0x001fc6000f8e0204 */
[----:B------:R-:W-:-:S03]  /*06b0*/  ISETP.NE.AND.EX P0, PT, RZ, UR19, PT, P0 ;  /* 0x00000013ff007c0c */ /* 0x000fc6000bf05300 */
[----:B-1----:R-:W-:Y:S02]  /*06c0*/  MOV R74, UR4 ;  /* 0x00000004004a7c02 */ /* 0x002fe40008000f00 */
[----:B------:R-:W-:-:S05]  /*06d0*/  MOV R75, UR5 ;  /* 0x00000005004b7c02 */ /* 0x000fca0008000f00 */
[----:B------:R-:W4:Y:S03]  /*06e0*/  @P1 LDG.E.U16 R74, desc[UR14][R74.64] ;  /* 0x0000000e4a4a1981 */ /* 0x000f26000c1e1500 */
[----:B------:R-:W0:Y:S08]  /*06f0*/  @P0 LDC.64 R78, c[0x0][0x438] ;  /* 0x00010e00ff4e0b82 */ /* 0x000e300000000a00 */
[----:B------:R-:W1:Y:S01]  /*0700*/  @P0 LDC.64 R76, c[0x0][0x438] ;  /* 0x00010e00ff4c0b82 */ /* 0x000e620000000a00 */
[----:B0-----:R-:W-:-:S05]  /*0710*/  @P0 IMAD.WIDE.U32 R78, R85, 0x10, R78 ;  /* 0x00000010554e0825 */ /* 0x001fca00078e004e */
[----:B-----5:R-:W5:Y:S01]  /*0720*/  @P0 LDG.E.128 R28, desc[UR14][R78.64] ;  /* 0x0000000e4e1c0981 */ /* 0x020f62000c1e1d00 */
[----:B-1----:R-:W-:-:S05]  /*0730*/  @P0 IMAD.WIDE.U32 R76, R83, 0x10, R76 ;  /* 0x00000010534c0825 */ /* 0x002fca00078e004c */
[----:B------:R4:W5:Y:S01]  /*0740*/  @P0 LDG.E.128 R32, desc[UR14][R76.64] ;  /* 0x0000000e4c200981 */ /* 0x000962000c1e1d00 */
[----:B------:R-:W-:Y:S02]  /*0750*/  ISETP.NE.AND P0, PT, RZ, UR16, PT ;  /* 0x00000010ff007c0c */ /* 0x000fe4000bf05270 */
[----:B--2---:R-:W-:Y:S02]  /*0760*/  R2UR UR21, R80 ;  /* 0x00000000501572ca */ /* 0x004fe400000e0000 */
[C---:B---3--:R-:W-:Y:S02]  /*0770*/  PRMT R82, R37.reuse, 0x7632, R82 ;  /* 0x0000763225527816 */ /* 0x048fe40000000052 */
[----:B------:R-:W-:Y:S02]  /*0780*/  SHF.L.U32 R98, R37, 0x10, RZ ;  /* 0x0000001025627819 */ /* 0x000fe400000006ff */
[C---:B------:R-:W-:Y:S02]  /*0790*/  PRMT R37, R38.reuse, 0x7632, R37 ;  /* 0x0000763226257816 */ /* 0x040fe40000000025 */
[----:B------:R-:W-:-:S02]  /*07a0*/  SHF.L.U32 R94, R38, 0x10, RZ ;  /* 0x00000010265e7819 */ /* 0x000fc400000006ff */
[C---:B------:R-:W-:Y:S02]  /*07b0*/  PRMT R38, R39.reuse, 0x7632, R38 ;  /* 0x0000763227267816 */ /* 0x040fe40000000026 */
[C---:B------:R-:W-:Y:S02]  /*07c0*/  PRMT R81, R36.reuse, 0x7632, R81 ;  /* 0x0000763224517816 */ /* 0x040fe40000000051 */
[----:B------:R-:W-:Y:S02]  /*07d0*/  SHF.L.U32 R36, R36, 0x10, RZ ;  /* 0x0000001024247819 */ /* 0x000fe400000006ff */
[----:B----4-:R-:W-:Y:S02]  /*07e0*/  FSEL R77, R84, RZ, !P0 ;  /* 0x000000ff544d7208 */ /* 0x010fe40004000000 */
[----:B------:R-:W-:Y:S02]  /*07f0*/  SHF.L.U32 R38, R38, 0x10, RZ ;  /* 0x0000001026267819 */ /* 0x000fe400000006ff */
[----:B------:R-:W-:-:S02]  /*0800*/  SHF.L.U32 R92, R39, 0x10, RZ ;  /* 0x00000010275c7819 */ /* 0x000fc400000006ff */
[C---:B------:R-:W-:Y:S02]  /*0810*/  PRMT R93, R41.reuse, 0x7632, R93 ;  /* 0x00007632295d7816 */ /* 0x040fe4000000005d */
[----:B------:R-:W-:Y:S02]  /*0820*/  SHF.L.U32 R76, R41, 0x10, RZ ;  /* 0x00000010294c7819 */ /* 0x000fe400000006ff */
[C---:B------:R-:W-:Y:S02]  /*0830*/  PRMT R91, R42.reuse, 0x7632, R91 ;  /* 0x000076322a5b7816 */ /* 0x040fe4000000005b */
[----:B------:R-:W-:Y:S02]  /*0840*/  SHF.L.U32 R78, R42, 0x10, RZ ;  /* 0x000000102a4e7819 */ /* 0x000fe400000006ff */
[C---:B------:R-:W-:Y:S02]  /*0850*/  PRMT R89, R43.reuse, 0x7632, R89 ;  /* 0x000076322b597816 */ /* 0x040fe40000000059 */
[----:B------:R-:W-:-:S02]  /*0860*/  SHF.L.U32 R80, R43, 0x10, RZ ;  /* 0x000000102b507819 */ /* 0x000fc400000006ff */
[----:B------:R-:W-:Y:S02]  /*0870*/  PRMT R39, R44, 0x7632, R39 ;  /* 0x000076322c277816 */ /* 0x000fe40000000027 */
[----:B------:R-:W-:Y:S02]  /*0880*/  PRMT R41, R45, 0x7632, R41 ;  /* 0x000076322d297816 */ /* 0x000fe40000000029 */
[----:B------:R-:W-:Y:S02]  /*0890*/  PRMT R42, R46, 0x7632, R42 ;  /* 0x000076322e2a7816 */ /* 0x000fe4000000002a */
[----:B------:R-:W-:Y:S02]  /*08a0*/  PRMT R43, R47, 0x7632, R43 ;  /* 0x000076322f2b7816 */ /* 0x000fe4000000002b */
[C---:B------:R-:W-:Y:S02]  /*08b0*/  PRMT R95, R40.reuse, 0x7632, R95 ;  /* 0x00007632285f7816 */ /* 0x040fe4000000005f */
[----:B------:R-:W-:Y:S01]  /*08c0*/  SHF.L.U32 R75, R40, 0x10, RZ ;  /* 0x00000010284b7819 */ /* 0x000fe200000006ff */
[C---:B------:R-:W-:Y:S01]  /*08d0*/  FADD.FTZ R109, -R77.reuse, R38 ;  /* 0x000000264d6d7221 */ /* 0x040fe20000010100 */
[----:B------:R-:W-:Y:S01]  /*08e0*/  SHF.L.U32 R114, R44, 0x10, RZ ;  /* 0x000000102c727819 */ /* 0x000fe200000006ff */
[----:B------:R-:W-:Y:S01]  /*08f0*/  FADD.FTZ R44, -R77, R36 ;  /* 0x000000244d2c7221 */ /* 0x000fe20000010100 */
[----:B------:R-:W-:-:S02]  /*0900*/  SHF.L.U32 R81, R81, 0x10, RZ ;  /* 0x0000001051517819 */ /* 0x000fc400000006ff */
[----:B------:R-:W-:Y:S02]  /*0910*/  SHF.L.U32 R37, R37, 0x10, RZ ;  /* 0x0000001025257819 */ /* 0x000fe400000006ff */
[----:B------:R-:W-:Y:S02]  /*0920*/  SHF.L.U32 R112, R45, 0x10, RZ ;  /* 0x000000102d707819 */ /* 0x000fe400000006ff */
[----:B------:R-:W-:Y:S02]  /*0930*/  SHF.L.U32 R46, R46, 0x10, RZ ;  /* 0x000000102e2e7819 */ /* 0x000fe400000006ff */
[----:B------:R-:W-:Y:S02]  /*0940*/  SHF.L.U32 R47, R47, 0x10, RZ ;  /* 0x000000102f2f7819 */ /* 0x000fe400000006ff */
[----:B------:R-:W-:Y:S02]  /*0950*/  SHF.L.U32 R82, R82, 0x10, RZ ;  /* 0x0000001052527819 */ /* 0x000fe400000006ff */
[----:B------:R-:W-:-:S02]  /*0960*/  SHF.L.U32 R40, R39, 0x10, RZ ;  /* 0x0000001027287819 */ /* 0x000fc400000006ff */
[----:B------:R-:W-:Y:S02]  /*0970*/  SHF.L.U32 R41, R41, 0x10, RZ ;  /* 0x0000001029297819 */ /* 0x000fe400000006ff */
[----:B------:R-:W-:Y:S02]  /*0980*/  SHF.L.U32 R38, R42, 0x10, RZ ;  /* 0x000000102a267819 */ /* 0x000fe400000006ff */
[----:B------:R-:W-:Y:S01]  /*0990*/  SHF.L.U32 R36, R43, 0x10, RZ ;  /* 0x000000102b247819 */ /* 0x000fe200000006ff */
[----:B------:R-:W-:Y:S01]  /*09a0*/  FMUL.FTZ R87, R73, R75 ;  /* 0x0000004b49577220 */ /* 0x000fe20000410000 */
[----:B------:R-:W-:Y:S01]  /*09b0*/  SHF.L.U32 R95, R95, 0x10, RZ ;  /* 0x000000105f5f7819 */ /* 0x000fe200000006ff */
[C---:B------:R-:W-:Y:S01]  /*09c0*/  FADD.FTZ R96, -R77.reuse, R81 ;  /* 0x000000514d607221 */ /* 0x040fe20000010100 */
[----:B------:R-:W-:Y:S01]  /*09d0*/  FMUL.FTZ R44, R44, UR21 ;  /* 0x000000152c2c7c20 */ /* 0x000fe20008410000 */
[C---:B------:R-:W-:Y:S01]  /*09e0*/  FADD.FTZ R101, -R77.reuse, R37 ;  /* 0x000000254d657221 */ /* 0x040fe20000010100 */
        /* <DEDUP_REMOVED lines=11> */
[----:B------:R-:W-:Y:S01]  /*0aa0*/  FADD.FTZ R36, -R77, R36 ;  /* 0x000000244d247221 */ /* 0x000fe20000010100 */
[----:B------:R-:W-:Y:S01]  /*0ab0*/  FMUL.FTZ R77, R72, R95 ;  /* 0x0000005f484d7220 */ /* 0x000fe20000410000 */
[----:B------:R-:W-:Y:S01]  /*0ac0*/  FADD.FTZ R42, RZ, R87 ;  /* 0x00000057ff2a7221 */ /* 0x000fe20000010000 */
[----:B------:R-:W-:Y:S01]  /*0ad0*/  FMUL.FTZ R96, R96, UR21 ;  /* 0x0000001560607c20 */ /* 0x000fe20008410000 */
[----:B------:R-:W-:Y:S01]  /*0ae0*/  FFMA.FTZ R41, R44, R87, RZ ;  /* 0x000000572c297223 */ /* 0x000fe200000100ff */
[----:B------:R-:W-:Y:S01]  /*0af0*/  SHF.L.U32 R93, R93, 0x10, RZ ;  /* 0x000000105d5d7819 */ /* 0x000fe200000006ff */
[----:B------:R-:W-:Y:S01]  /*0b00*/  FMUL.FTZ R82, R71, R76 ;  /* 0x0000004c47527220 */ /* 0x000fe20000410000 */
[----:B------:R-:W-:Y:S01]  /*0b10*/  FADD.FTZ R43, R77, R42 ;  /* 0x0000002a4d2b7221 */ /* 0x000fe20000010000 */
[----:B------:R-:W-:Y:S01]  /*0b20*/  FMUL.FTZ R98, R98, UR21 ;  /* 0x0000001562627c20 */ /* 0x000fe20008410000 */
[----:B------:R-:W-:Y:S01]  /*0b30*/  FFMA.FTZ R41, R96, R77, R41 ;  /* 0x0000004d60297223 */ /* 0x000fe20000010029 */
[C---:B------:R-:W-:Y:S01]  /*0b40*/  PRMT R105, R51.reuse, 0x7632, R105 ;  /* 0x0000763233697816 */ /* 0x040fe20000000069 */
[----:B------:R-:W-:Y:S01]  /*0b50*/  FADD.FTZ R42, R82, R43 ;  /* 0x0000002b522a7221 */ /* 0x000fe20000010000 */
[----:B------:R-:W-:Y:S01]  /*0b60*/  SHF.L.U32 R100, R51, 0x10, RZ ;  /* 0x0000001033647819 */ /* 0x000fe200000006ff */
[----:B------:R-:W-:Y:S01]  /*0b70*/  FMUL.FTZ R51, R70, R93 ;  /* 0x0000005d46337220 */ /* 0x000fe20000410000 */
[----:B------:R-:W-:Y:S01]  /*0b80*/  FMUL.FTZ R90, R90, UR21 ;  /* 0x000000155a5a7c20 */ /* 0x000fe20008410000 */
[----:B------:R-:W-:Y:S01]  /*0b90*/  FFMA.FTZ R41, R98, R82, R41 ;  /* 0x0000005262297223 */ /* 0x000fe20000010029 */
[----:B------:R-:W-:Y:S01]  /*0ba0*/  SHF.L.U32 R91, R91, 0x10, RZ ;  /* 0x000000105b5b7819 */ /* 0x000fe200000006ff */
[----:B------:R-:W-:Y:S01]  /*0bb0*/  FMUL.FTZ R81, R63, R78 ;  /* 0x0000004e3f517220 */ /* 0x000fe20000410000 */
[----:B------:R-:W-:Y:S01]  /*0bc0*/  FADD.FTZ R42, R51, R42 ;  /* 0x0000002a332a7221 */ /* 0x000fe20000010000 */
[----:B------:R-:W-:Y:S01]  /*0bd0*/  FMUL.FTZ R94, R94, UR21 ;  /* 0x000000155e5e7c20 */ /* 0x000fe20008410000 */
[----:B------:R-:W-:Y:S01]  /*0be0*/  FFMA.FTZ R41, R90, R51, R41 ;  /* 0x000000335a297223 */ /* 0x000fe20000010029 */
[----:B------:R-:W-:Y:S01]  /*0bf0*/  PRMT R99, R49, 0x7632, R99 ;  /* 0x0000763231637816 */ /* 0x000fe20000000063 */
[----:B------:R-:W-:Y:S01]  /*0c00*/  FADD.FTZ R46, R81, R42 ;  /* 0x0000002a512e7221 */ /* 0x000fe20000010000 */
[----:B------:R-:W-:Y:S01]  /*0c10*/  SHF.L.U32 R86, R49, 0x10, RZ ;  /* 0x0000001031567819 */ /* 0x000fe200000006ff */
[----:B------:R-:W-:Y:S01]  /*0c20*/  FMUL.FTZ R49, R64, R91 ;  /* 0x0000005b40317220 */ /* 0x000fe20000410000 */
[----:B------:R-:W-:Y:S01]  /*0c30*/  FMUL.FTZ R101, R101, UR21 ;  /* 0x0000001565657c20 */ /* 0x000fe20008410000 */
[----:B------:R-:W-:Y:S01]  /*0c40*/  FFMA.FTZ R42, R94, R81, R41 ;  /* 0x000000515e2a7223 */ /* 0x000fe20000010029 */
[C---:B------:R-:W-:Y:S01]  /*0c50*/  PRMT R103, R50.reuse, 0x7632, R103 ;  /* 0x0000763232677816 */ /* 0x040fe20000000067 */
[----:B------:R-:W-:Y:S01]  /*0c60*/  FADD.FTZ R43, R49, R46 ;  /* 0x0000002e312b7221 */ /* 0x000fe20000010000 */
[----:B------:R-:W-:Y:S01]  /*0c70*/  SHF.L.U32 R88, R50, 0x10, RZ ;  /* 0x0000001032587819 */ /* 0x000fe200000006ff */
[----:B------:R-:W-:Y:S01]  /*0c80*/  FMUL.FTZ R50, R62, R80 ;  /* 0x000000503e327220 */ /* 0x000fe20000410000 */
[----:B------:R-:W-:Y:S01]  /*0c90*/  SHF.L.U32 R89, R89, 0x10, RZ ;  /* 0x0000001059597819 */ /* 0x000fe200000006ff */
        /* <DEDUP_REMOVED lines=13> */
[----:B------:R-:W-:Y:S01]  /*0d70*/  FMUL.FTZ R46, R66, R79 ;  /* 0x0000004f422e7220 */ /* 0x000fe20000410000 */
[----:B------:R-:W-:Y:S01]  /*0d80*/  FADD.FTZ R41, R47, R102 ;  /* 0x000000662f297221 */ /* 0x000fe20000010000 */
[----:B------:R-:W-:Y:S01]  /*0d90*/  FMUL.FTZ R111, R40, UR21 ;  /* 0x00000015286f7c20 */ /* 0x000fe20008410000 */
[----:B------:R-:W-:Y:S01]  /*0da0*/  FFMA.FTZ R40, R114, R47, R43 ;  /* 0x0000002f72287223 */ /* 0x000fe2000001002b */
[----:B------:R-:W-:Y:S01]  /*0db0*/  SHF.L.U32 R99, R99, 0x10, RZ ;  /* 0x0000001063637819 */ /* 0x000fe200000006ff */
[----:B------:R-:W-:Y:S01]  /*0dc0*/  FADD.FTZ R42, R41, R46 ;  /* 0x0000002e292a7221 */ /* 0x000fe20000010000 */
[----:B------:R-:W-:Y:S01]  /*0dd0*/  FMUL.FTZ R45, R60, R86 ;  /* 0x000000563c2d7220 */ /* 0x000fe20000410000 */
[----:B------:R-:W-:Y:S01]  /*0de0*/  FMUL.FTZ R112, R112, UR21 ;  /* 0x0000001570707c20 */ /* 0x000fe20008410000 */
[----:B------:R-:W-:Y:S01]  /*0df0*/  FFMA.FTZ R41, R111, R46, R40 ;  /* 0x0000002e6f297223 */ /* 0x000fe20000010028 */
[----:B------:R-:W-:Y:S01]  /*0e00*/  FMUL.FTZ R97, R67, R99 ;  /* 0x0000006343617220 */ /* 0x000fe20000410000 */
[----:B------:R-:W-:Y:S01]  /*0e10*/  FADD.FTZ R42, R42, R45 ;  /* 0x0000002d2a2a7221 */ /* 0x000fe20000010000 */
[----:B------:R-:W-:Y:S01]  /*0e20*/  FMUL.FTZ R107, R107, UR21 ;  /* 0x000000156b6b7c20 */ /* 0x000fe20008410000 */
[----:B------:R-:W-:Y:S01]  /*0e30*/  FFMA.FTZ R40, R112, R45, R41 ;  /* 0x0000002d70287223 */ /* 0x000fe20000010029 */
[----:B------:R-:W-:Y:S01]  /*0e40*/  SHF.L.U32 R103, R103, 0x10, RZ ;  /* 0x0000001067677819 */ /* 0x000fe200000006ff */
[----:B------:R-:W-:Y:S01]  /*0e50*/  FMUL.FTZ R110, R39, UR21 ;  /* 0x00000015276e7c20 */ /* 0x000fe20008410000 */
[----:B------:R-:W-:Y:S01]  /*0e60*/  FMUL.FTZ R102, R59, R88 ;  /* 0x000000583b667220 */ /* 0x000fe20000410000 */
[----:B------:R-:W-:Y:S01]  /*0e70*/  FADD.FTZ R41, R42, R97 ;  /* 0x000000612a297221 */ /* 0x000fe20000010000 */
[----:B------:R-:W-:Y:S01]  /*0e80*/  FFMA.FTZ R39, R107, R97, R40 ;  /* 0x000000616b277223 */ /* 0x000fe20000010028 */
[----:B------:R-:W-:Y:S01]  /*0e90*/  FMUL.FTZ R113, R38, UR21 ;  /* 0x0000001526717c20 */ /* 0x000fe20008410000 */
[----:B------:R-:W-:Y:S01]  /*0ea0*/  FMUL.FTZ R104, R68, R103 ;  /* 0x0000006744687220 */ /* 0x000fe20000410000 */
[----:B------:R-:W-:Y:S01]  /*0eb0*/  FADD.FTZ R41, R41, R102 ;  /* 0x0000006629297221 */ /* 0x000fe20000010000 */
        /* <DEDUP_REMOVED lines=9> */
[----:B------:R-:W-:-:S03]  /*0f50*/  FFMA.FTZ R36, R116, R106, R37 ;  /* 0x0000006a74247223 */ /* 0x000fc60000010025 */
[----:B------:R-:W-:Y:S01]  /*0f60*/  FADD.FTZ R41, R41, R108 ;  /* 0x0000006c29297221 */ /* 0x000fe20000010000 */
[----:B------:R-:W-:-:S04]  /*0f70*/  FFMA.FTZ R36, R115, R108, R36 ;  /* 0x0000006c73247223 */ /* 0x000fc80000010024 */
        /* <DEDUP_REMOVED lines=14> */
[----:B------:R-:W-:Y:S02]  /*1060*/  @P1 R2UR UR4, R74 ;  /* 0x000000004a0412ca */ /* 0x000fe400000e0000 */
[----:B------:R-:W-:Y:S01]  /*1070*/  LOP3.LUT P1, RZ, R0, 0x1f, RZ, 0xc0, !PT ;  /* 0x0000001f00ff7812 */ /* 0x000fe2000782c0ff */
[----:B0-----:R-:W-:Y:S01]  /*1080*/  FADD.FTZ R41, R42, R41 ;  /* 0x000000292a297221 */ /* 0x001fe20000010000 */
[----:B-1----:R-:W-:-:S04]  /*1090*/  FADD.FTZ R38, R43, R36 ;  /* 0x000000242b267221 */ /* 0x002fc80000010000 */
[----:B------:R-:W0:Y:S04]  /*10a0*/  SHFL.DOWN PT, R36, R41, 0x1, 0x1f ;  /* 0x08201f0029247f89 */ /* 0x000e2800000e0000 */
[----:B------:R-:W1:Y:S01]  /*10b0*/  SHFL.DOWN PT, R37, R38, 0x1, 0x1f ;  /* 0x08201f0026257f89 */ /* 0x000e6200000e0000 */
[----:B------:R-:W-:Y:S01]  /*10c0*/  UMOV UR12, 0x3f800000 ;  /* 0x3f800000000c7882 */ /* 0x000fe20000000000 */
[----:B------:R-:W-:Y:S01]  /*10d0*/  @UP0 USHF.L.U32 UR12, UR4, 0x10, URZ ;  /* 0x00000010040c0899 */ /* 0x000fe200080006ff */
[----:B------:R-:W-:Y:S01]  /*10e0*/  BSSY.RECONVERGENT B0, `(.L_x_24) ;  /* 0x000000d000007945 */ /* 0x000fe20003800200 */
[----:B0-----:R-:W-:Y:S01]  /*10f0*/  FADD.FTZ R36, R41, R36 ;  /* 0x0000002429247221 */ /* 0x001fe20000010000 */
[----:B-1----:R-:W-:Y:S02]  /*1100*/  FADD.FTZ R37, R38, R37 ;  /* 0x0000002526257221 */ /* 0x002fe40000010000 */
[----:B------:R-:W-:Y:S07]  /*1110*/  @P1 BRA `(.L_x_25) ;  /* 0x0000000000241947 */ /* 0x000fee0003800000 */
        /* <DEDUP_REMOVED lines=9> */
.L_x_25:
[----:B------:R-:W-:Y:S05]  /*11b0*/  BSYNC.RECONVERGENT B0 ;  /* 0x0000000000007941 */ /* 0x000fea0003800200 */
.L_x_24:
[----:B------:R-:W1:Y:S08]  /*11c0*/  S2UR UR5, SR_CgaCtaId ;  /* 0x00000000000579c3 */ /* 0x000e700000008800 */
[----:B------:R-:W-:Y:S01]  /*11d0*/  BAR.SYNC.DEFER_BLOCKING 0x0 ;  /* 0x0000000000007b1d */ /* 0x000fe20000010000 */
[----:B------:R-:W-:Y:S01]  /*11e0*/  UISETP.NE.U32.AND UP1, UPT, UR18, URZ, UPT ;  /* 0x000000ff1200728c */ /* 0x000fe2000bf25070 */
[----:B------:R-:W-:Y:S01]  /*11f0*/  FADD.FTZ R56, R75, R56 ;  /* 0x000000384b387221 */ /* 0x000fe20000010000 */
[----:B------:R-:W-:Y:S01]  /*1200*/  FFMA.FTZ R57, R44, R75, R57 ;  /* 0x0000004b2c397223 */ /* 0x000fe20000010039 */
[----:B------:R-:W-:Y:S01]  /*1210*/  FADD.FTZ R52, R76, R52 ;  /* 0x000000344c347221 */ /* 0x000fe20000010000 */
[----:B------:R-:W-:Y:S01]  /*1220*/  UISETP.NE.AND.EX UP1, UPT, UR19, URZ, UPT, UP1 ;  /* 0x000000ff1300728c */ /* 0x000fe2000bf25310 */
[----:B------:R-:W-:Y:S01]  /*1230*/  FFMA.FTZ R53, R98, R76, R53 ;  /* 0x0000004c62357223 */ /* 0x000fe20000010035 */
[----:B------:R-:W-:Y:S01]  /*1240*/  UMOV UR4, 0x400 ;  /* 0x0000040000047882 */ /* 0x000fe20000000000 */
[----:B------:R-:W-:Y:S01]  /*1250*/  FADD.FTZ R13, R78, R13 ;  /* 0x0000000d4e0d7221 */ /* 0x000fe20000010000 */
[----:B------:R-:W-:Y:S01]  /*1260*/  FFMA.FTZ R25, R94, R78, R25 ;  /* 0x0000004e5e197223 */ /* 0x000fe20000010019 */
        /* <DEDUP_REMOVED lines=13> */
[----:B-1----:R-:W-:Y:S01]  /*1340*/  ULEA UR4, UR5, UR4, 0x18 ;  /* 0x0000000405047291 */ /* 0x002fe2000f8ec0ff */
[----:B------:R-:W-:Y:S01]  /*1350*/  FFMA.FTZ R19, R112, R86, R19 ;  /* 0x0000005670137223 */ /* 0x000fe20000010013 */
[----:B------:R-:W-:Y:S01]  /*1360*/  FADD.FTZ R5, R88, R5 ;  /* 0x0000000558057221 */ /* 0x000fe20000010000 */
[----:B------:R-:W-:Y:S01]  /*1370*/  FFMA.FTZ R17, R110, R88, R17 ;  /* 0x000000586e117223 */ /* 0x000fe20000010011 */
[----:B------:R-:W-:Y:S01]  /*1380*/  UIADD3 UR5, UPT, UPT, UR4, 0x2020, URZ ;  /* 0x0000202004057890 */ /* 0x000fe2000fffe0ff */
[----:B------:R-:W-:Y:S01]  /*1390*/  FADD.FTZ R3, R100, R3 ;  /* 0x0000000364037221 */ /* 0x000fe20000010000 */
[----:B------:R-:W-:Y:S01]  /*13a0*/  @!UP2 UIADD3 UR5, UPT, UPT, UR4, 0x2000, URZ ;  /* 0x000020000405a890 */ /* 0x000fe2000fffe0ff */
[----:B------:R-:W-:Y:S01]  /*13b0*/  FFMA.FTZ R15, R116, R100, R15 ;  /* 0x00000064740f7223 */ /* 0x000fe2000001000f */
[----:B------:R-:W-:Y:S01]  /*13c0*/  UIADD3 UR13, UPT, UPT, UR4, 0x2030, URZ ;  /* 0x00002030040d7890 */ /* 0x000fe2000fffe0ff */
[----:B------:R-:W-:Y:S01]  /*13d0*/  FADD.FTZ R8, R79, R8 ;  /* 0x000000084f087221 */ /* 0x000fe20000010000 */
[----:B------:R-:W-:Y:S01]  /*13e0*/  @!UP2 UIADD3 UR13, UPT, UPT, UR4, 0x2010, URZ ;  /* 0x00002010040da890 */ /* 0x000fe2000fffe0ff */
[----:B------:R-:W-:Y:S01]  /*13f0*/  FFMA.FTZ R20, R111, R79, R20 ;  /* 0x0000004f6f147223 */ /* 0x000fe20000010014 */
[----:B------:R-:W-:Y:S01]  /*1400*/  FADD.FTZ R6, R99, R6 ;  /* 0x0000000663067221 */ /* 0x000fe20000010000 */
[----:B------:R-:W-:Y:S01]  /*1410*/  FFMA.FTZ R18, R107, R99, R18 ;  /* 0x000000636b127223 */ /* 0x000fe20000010012 */
[----:B------:R-:W-:Y:S01]  /*1420*/  FADD.FTZ R4, R103, R4 ;  /* 0x0000000467047221 */ /* 0x000fe20000010000 */
[----:B0-----:R-:W0:Y:S01]  /*1430*/  LDS.128 R36, [UR5] ;  /* 0x00000005ff247984 */ /* 0x001e220008000c00 */
[----:B------:R-:W-:Y:S01]  /*1440*/  FFMA.FTZ R16, R113, R103, R16 ;  /* 0x0000006771107223 */ /* 0x000fe20000010010 */
[----:B------:R-:W-:Y:S01]  /*1450*/  FADD.FTZ R2, R105, R2 ;  /* 0x0000000269027221 */ /* 0x000fe20000010000 */
[----:B------:R-:W-:Y:S01]  /*1460*/  FFMA.FTZ R14, R115, R105, R14 ;  /* 0x00000069730e7223 */ /* 0x000fe2000001000e */
        /* <DEDUP_REMOVED lines=14> */
[----:B------:R-:W-:-:S04]  /*1550*/  UISETP.NE.U32.AND UP1, UPT, UR22, URZ, UPT ;  /* 0x000000ff1600728c */ /* 0x000fc8000bf25070 */
[----:B------:R-:W-:-:S09]  /*1560*/  UISETP.NE.AND.EX UP1, UPT, UR23, URZ, UPT, UP1 ;  /* 0x000000ff1700728c */ /* 0x000fd2000bf25310 */
[----:B------:R-:W-:Y:S05]  /*1570*/  BRA.U UP1, `(.L_x_27) ;  /* 0x0000000501387547 */ /* 0x000fea000b800000 */
[--C-:B------:R-:W-:Y:S01]  /*1580*/  FFMA.FTZ R44, R44, UR4, R37.reuse ;  /* 0x000000042c2c7c23 */ /* 0x100fe20008010025 */
        /* <DEDUP_REMOVED lines=16> */
[----:B------:R-:W0:Y:S01]  /*1690*/  LDC.64 R36, c[0x0][0x468] ;  /* 0x00011a00ff247b82 */ /* 0x000e220000000a00 */
        /* <DEDUP_REMOVED lines=38> */
[----:B------:R-:W-:-:S03]  /*1900*/  F2FP.BF16.F32.PACK_AB R39, R42, R39 ;  /* 0x000000272a27723e */ /* 0x000fc600000010ff */
[----:B------:R-:W-:Y:S01]  /*1910*/  FMUL.FTZ R112, R112, UR12 ;  /* 0x0000000c70707c20 */ /* 0x000fe20008410000 */
[----:B------:R-:W-:Y:S01]  /*1920*/  F2FP.BF16.F32.PACK_AB R38, R43, R38 ;  /* 0x000000262b26723e */ /* 0x000fe200000010ff */
[----:B------:R-:W-:Y:S01]  /*1930*/  IMAD.WIDE.U32 R46, R83, 0x10, R36 ;  /* 0x00000010532e7825 */ /* 0x000fe200078e0024 */
[----:B------:R-:W-:-:S03]  /*1940*/  F2FP.BF16.F32.PACK_AB R37, R41, R40 ;  /* 0x000000282925723e */ /* 0x000fc600000010ff */
        /* <DEDUP_REMOVED lines=9> */
[----:B------:R-:W-:Y:S02]  /*19e0*/  F2FP.BF16.F32.PACK_AB R36, R41, R36 ;  /* 0x000000242924723e */ /* 0x000fe400000010ff */
[----:B------:R-:W-:-:S02]  /*19f0*/  F2FP.BF16.F32.PACK_AB R43, R48, R43 ;  /* 0x0000002b302b723e */ /* 0x000fc400000010ff */
[----:B------:R-:W-:Y:S01]  /*1a00*/  F2FP.BF16.F32.PACK_AB R42, R113, R42 ;  /* 0x0000002a712a723e */ /* 0x000fe200000010ff */
[----:B------:R3:W-:Y:S01]  /*1a10*/  STG.E.128 desc[UR14][R44.64], R36 ;  /* 0x000000242c007986 */ /* 0x0007e2000c101d0e */
[----:B------:R-:W-:Y:S02]  /*1a20*/  F2FP.BF16.F32.PACK_AB R41, R97, R112 ;  /* 0x000000706129723e */ /* 0x000fe400000010ff */
[----:B------:R-:W-:-:S05]  /*1a30*/  F2FP.BF16.F32.PACK_AB R40, R111, R40 ;  /* 0x000000286f28723e */ /* 0x000fca00000010ff */
[----:B------:R3:W-:Y:S01]  /*1a40*/  STG.E.128 desc[UR14][R46.64], R40 ;  /* 0x000000282e007986 */ /* 0x0007e2000c101d0e */
[----:B------:R-:W-:Y:S05]  /*1a50*/  BRA `(.L_x_28) ;  /* 0x0000001000d87947 */ /* 0x000fea0003800000 */
.L_x_27:
[----:B------:R-:W0:Y:S01]  /*1a60*/  LDC.64 R78, c[0x0][0x478] ;  /* 0x00011e00ff4e7b82 */ /* 0x000e220000000a00 */
[--C-:B------:R-:W-:Y:S01]  /*1a70*/  FFMA.FTZ R39, R98, UR4, R37.reuse ;  /* 0x0000000462277c23 */ /* 0x100fe20008010025 */
[--C-:B------:R-:W-:Y:S01]  /*1a80*/  FFMA.FTZ R94, R94, UR4, R37.reuse ;  /* 0x000000045e5e7c23 */ /* 0x100fe20008010025 */
[--C-:B------:R-:W-:Y:S01]  /*1a90*/  FFMA.FTZ R38, R101, UR4, R37.reuse ;  /* 0x0000000465267c23 */ /* 0x100fe20008010025 */
[--C-:B------:R-:W-:Y:S01]  /*1aa0*/  FFMA.FTZ R41, R92, UR4, R37.reuse ;  /* 0x000000045c297c23 */ /* 0x100fe20008010025 */
[--C-:B------:R-:W-:Y:S01]  /*1ab0*/  FFMA.FTZ R109, R109, UR4, R37.reuse ;  /* 0x000000046d6d7c23 */ /* 0x100fe20008010025 */
[--C-:B------:R-:W-:Y:S01]  /*1ac0*/  FFMA.FTZ R44, R44, UR4, R37.reuse ;  /* 0x000000042c2c7c23 */ /* 0x100fe20008010025 */
[--C-:B------:R-:W-:Y:S01]  /*1ad0*/  FFMA.FTZ R36, R96, UR4, R37.reuse ;  /* 0x0000000460247c23 */ /* 0x100fe20008010025 */
[----:B------:R-:W1:Y:S01]  /*1ae0*/  LDC.64 R74, c[0x0][0x468] ;  /* 0x00011a00ff4a7b82 */ /* 0x000e620000000a00 */
        /* <DEDUP_REMOVED lines=21> */
[----:B------:R-:W-:Y:S01]  /*1c40*/  FADD.FTZ R114, R47, -R114 ;  /* 0x800000722f727221 */ /* 0x000fe20000010000 */
[----:B------:R-:W-:Y:S01]  /*1c50*/  FADD.FTZ R111, R46, -R111 ;  /* 0x8000006f2e6f7221 */ /* 0x000fe20000010000 */
        /* <DEDUP_REMOVED lines=11> */
[----:B------:R-:W-:Y:S01]  /*1d10*/  F2FP.BF16.F32.PACK_AB R47, R42, R47 ;  /* 0x0000002f2a2f723e */ /* 0x000fe200000010ff */
[----:B------:R-:W-:Y:S01]  /*1d20*/  FMUL.FTZ R90, R90, UR21 ;  /* 0x000000155a5a7c20 */ /* 0x000fe20008410000 */
[----:B------:R-:W-:Y:S01]  /*1d30*/  F2FP.BF16.F32.PACK_AB R46, R41, R46 ;  /* 0x0000002e292e723e */ /* 0x000fe200000010ff */
[----:B------:R-:W-:Y:S01]  /*1d40*/  FMUL.FTZ R41, R112, UR21 ;  /* 0x0000001570297c20 */ /* 0x000fe20008410000 */
[----:B------:R-:W-:Y:S01]  /*1d50*/  F2FP.BF16.F32.PACK_AB R39, R40, R39 ;  /* 0x000000272827723e */ /* 0x000fe200000010ff */
        /* <DEDUP_REMOVED lines=9> */
[----:B0-----:R-:W-:-:S04]  /*1df0*/  IMAD.WIDE.U32 R80, R85, 0x10, R78 ;  /* 0x0000001055507825 */ /* 0x001fc800078e004e */
[----:B------:R-:W-:Y:S01]  /*1e00*/  FMUL.FTZ R45, R37, UR12 ;  /* 0x0000000c252d7c20 */ /* 0x000fe20008410000 */
[----:B------:R-:W-:Y:S01]  /*1e10*/  FMUL.FTZ R82, R41, UR12 ;  /* 0x0000000c29527c20 */ /* 0x000fe20008410000 */
[----:B------:R-:W-:Y:S01]  /*1e20*/  F2FP.BF16.F32.PACK_AB R37, R90, R37 ;  /* 0x000000255a25723e */ /* 0x000fe200000010ff */
[----:B-1----:R-:W-:Y:S01]  /*1e30*/  IMAD.WIDE.U32 R76, R85, 0x10, R74 ;  /* 0x00000010554c7825 */ /* 0x002fe200078e004a */
[----:B------:R-:W-:-:S03]  /*1e40*/  F2FP.BF16.F32.PACK_AB R38, R49, R38 ;  /* 0x000000263126723e */ /* 0x000fc600000010ff */
[----:B------:R-:W-:Y:S01]  /*1e50*/  FMUL.FTZ R90, R90, UR12 ;  /* 0x0000000c5a5a7c20 */ /* 0x000fe20008410000 */
[----:B------:R-:W-:Y:S01]  /*1e60*/  F2FP.BF16.F32.PACK_AB R41, R42, R41 ;  /* 0x000000292a29723e */ /* 0x000fe200000010ff */
[----:B------:R-:W-:-:S04]  /*1e70*/  IMAD.WIDE.U32 R78, R83, 0x10, R78 ;  /* 0x00000010534e7825 */ /* 0x000fc800078e004e */
[----:B------:R-:W-:Y:S01]  /*1e80*/  FMUL.FTZ R44, R87, UR12 ;  /* 0x0000000c572c7c20 */ /* 0x000fe20008410000 */
[C---:B------:R-:W-:Y:S01]  /*1e90*/  F2FP.BF16.F32.PACK_AB R36, R40.reuse, R87 ;  /* 0x000000572824723e */ /* 0x040fe200000010ff */
[----:B------:R-:W-:Y:S01]  /*1ea0*/  FMUL.FTZ R49, R40, UR12 ;  /* 0x0000000c28317c20 */ /* 0x000fe20008410000 */
[----:B------:R-:W-:-:S04]  /*1eb0*/  IMAD.WIDE.U32 R74, R83, 0x10, R74 ;  /* 0x00000010534a7825 */ /* 0x000fc800078e004a */
[----:B------:R-:W-:Y:S01]  /*1ec0*/  FMUL.FTZ R83, R42, UR12 ;  /* 0x0000000c2a537c20 */ /* 0x000fe20008410000 */
[----:B------:R-:W-:Y:S01]  /*1ed0*/  FMUL.FTZ R50, R43, UR12 ;  /* 0x0000000c2b327c20 */ /* 0x000fe20008410000 */
[C---:B------:R-:W-:Y:S01]  /*1ee0*/  F2FP.BF16.F32.PACK_AB R42, R48.reuse, R43 ;  /* 0x0000002b302a723e */ /* 0x040fe200000010ff */
[----:B------:R-:W-:Y:S01]  /*1ef0*/  FMUL.FTZ R85, R48, UR12 ;  /* 0x0000000c30557c20 */ /* 0x000fe20008410000 */
[C---:B------:R-:W-:Y:S01]  /*1f00*/  F2FP.BF16.F32.PACK_AB R43, R108.reuse, R89 ;  /* 0x000000596c2b723e */ /* 0x040fe200000010ff */
[----:B------:R-:W-:Y:S01]  /*1f10*/  FMUL.FTZ R51, R89, UR12 ;  /* 0x0000000c59337c20 */ /* 0x000fe20008410000 */
[C---:B------:R-:W-:Y:S01]  /*1f20*/  F2FP.BF16.F32.PACK_AB R40, R111.reuse, R114 ;  /* 0x000000726f28723e */ /* 0x040fe200000010ff */
[----:B------:R-:W-:Y:S01]  /*1f30*/  FMUL.FTZ R108, R108, UR12 ;  /* 0x0000000c6c6c7c20 */ /* 0x000fe20008410000 */
[----:B------:R-:W-:Y:S01]  /*1f40*/  FMUL.FTZ R48, R114, UR12 ;  /* 0x0000000c72307c20 */ /* 0x000fe20008410000 */
[----:B------:R-:W-:Y:S01]  /*1f50*/  FMUL.FTZ R111, R111, UR12 ;  /* 0x0000000c6f6f7c20 */ /* 0x000fe20008410000 */
[----:B------:R-:W-:Y:S01]  /*1f60*/  F2FP.BF16.F32.PACK_AB R45, R90, R45 ;  /* 0x0000002d5a2d723e */ /* 0x000fe200000010ff */
[----:B------:R2:W-:Y:S01]  /*1f70*/  STG.E.128 desc[UR14][R80.64], R36 ;  /* 0x0000002450007986 */ /* 0x0005e2000c101d0e */
[----:B------:R-:W-:-:S02]  /*1f80*/  F2FP.BF16.F32.PACK_AB R44, R49, R44 ;  /* 0x0000002c312c723e */ /* 0x000fc400000010ff */
[----:B------:R-:W-:Y:S02]  /*1f90*/  F2FP.BF16.F32.PACK_AB R51, R108, R51 ;  /* 0x000000336c33723e */ /* 0x000fe400000010ff */
[----:B------:R-:W-:Y:S01]  /*1fa0*/  F2FP.BF16.F32.PACK_AB R50, R85, R50 ;  /* 0x000000325532723e */ /* 0x000fe200000010ff */
[----:B------:R2:W-:Y:S01]  /*1fb0*/  STG.E.128 desc[UR14][R76.64], R44 ;  /* 0x0000002c4c007986 */ /* 0x0005e2000c101d0e */
[----:B------:R-:W-:Y:S02]  /*1fc0*/  F2FP.BF16.F32.PACK_AB R49, R83, R82 ;  /* 0x000000525331723e */ /* 0x000fe400000010ff */
[----:B------:R-:W-:Y:S01]  /*1fd0*/  F2FP.BF16.F32.PACK_AB R48, R111, R48 ;  /* 0x000000306f30723e */ /* 0x000fe200000010ff */
[----:B------:R2:W-:Y:S04]  /*1fe0*/  STG.E.128 desc[UR14][R78.64], R40 ;  /* 0x000000284e007986 */ /* 0x0005e8000c101d0e */
[----:B------:R2:W-:Y:S01]  /*1ff0*/  STG.E.128 desc[UR14][R74.64], R48 ;  /* 0x000000304a007986 */ /* 0x0005e2000c101d0e */
[----:B------:R-:W-:Y:S05]  /*2000*/  BRA `(.L_x_28) ;  /* 0x0000000c006c7947 */ /* 0x000fea0003800000 */
.L_x_26:
        /* <DEDUP_REMOVED lines=20> */
[--C-:B------:R-:W-:Y:S01]  /*2150*/  FADD.FTZ R42, R49, -R36.reuse ;  /* 0x80000024312a7221 */ /* 0x100fe20000010000 */
[----:B-----5:R-:W-:Y:S01]  /*2160*/  PRMT R36, R31, 0x7632, R36 ;  /* 0x000076321f247816 */ /* 0x020fe20000000024 */
[--C-:B------:R-:W-:Y:S01]  /*2170*/  FADD.FTZ R81, R108, -R37.reuse ;  /* 0x800000256c517221 */ /* 0x100fe20000010000 */
[----:B------:R-:W-:Y:S01]  /*2180*/  PRMT R37, R30, 0x7632, R37 ;  /* 0x000076321e257816 */ /* 0x000fe20000000025 */
[----:B------:R-:W-:Y:S01]  /*2190*/  FADD.FTZ R97, R97, -R38 ;  /* 0x8000002661617221 */ /* 0x000fe20000010000 */
[----:B------:R-:W-:Y:S01]  /*21a0*/  FADD.FTZ R75, R82, -R39 ;  /* 0x80000027524b7221 */ /* 0x000fe20000010000 */
[----:B------:R-:W-:Y:S01]  /*21b0*/  SHF.L.U32 R38, R31, 0x10, RZ ;  /* 0x000000101f267819 */ /* 0x000fe200000006ff */
[----:B------:R-:W-:Y:S01]  /*21c0*/  FADD.FTZ R41, R50, -R41 ;  /* 0x8000002932297221 */ /* 0x000fe20000010000 */
[----:B------:R-:W-:Y:S01]  /*21d0*/  SHF.L.U32 R37, R37, 0x10, RZ ;  /* 0x0000001025257819 */ /* 0x000fe200000006ff */
[----:B------:R-:W-:Y:S01]  /*21e0*/  FADD.FTZ R102, R102, -R43 ;  /* 0x8000002b66667221 */ /* 0x000fe20000010000 */
[----:B------:R-:W-:Y:S01]  /*21f0*/  SHF.L.U32 R39, R30, 0x10, RZ ;  /* 0x000000101e277819 */ /* 0x000fe200000006ff */
[----:B------:R-:W-:Y:S01]  /*2200*/  FFMA.FTZ R43, R41, UR21, R38 ;  /* 0x00000015292b7c23 */ /* 0x000fe20008010026 */
[----:B------:R-:W-:Y:S01]  /*2210*/  SHF.L.U32 R40, R36, 0x10, RZ ;  /* 0x0000001024287819 */ /* 0x000fe200000006ff */
[----:B------:R-:W-:Y:S01]  /*2220*/  FFMA.FTZ R42, R42, UR21, R37 ;  /* 0x000000152a2a7c23 */ /* 0x000fe20008010025 */
[----:B------:R-:W-:Y:S01]  /*2230*/  PRMT R36, R29, 0x7632, R36 ;  /* 0x000076321d247816 */ /* 0x000fe20000000024 */
[----:B------:R-:W-:Y:S01]  /*2240*/  FADD.FTZ R109, R48, -R109 ;  /* 0x8000006d306d7221 */ /* 0x000fe20000010000 */
[----:B------:R-:W-:Y:S01]  /*2250*/  FFMA.FTZ R41, R94, UR21, R39 ;  /* 0x000000155e297c23 */ /* 0x000fe20008010027 */
[----:B------:R-:W-:Y:S01]  /*2260*/  SHF.L.U32 R37, R28, 0x10, RZ ;  /* 0x000000101c257819 */ /* 0x000fe200000006ff */
[----:B------:R-:W-:Y:S01]  /*2270*/  FADD.FTZ R74, R87, -R44 ;  /* 0x8000002c574a7221 */ /* 0x000fe20000010000 */
[----:B------:R-:W-:Y:S01]  /*2280*/  SHF.L.U32 R39, R36, 0x10, RZ ;  /* 0x0000001024277819 */ /* 0x000fe200000006ff */
[----:B------:R-:W-:Y:S01]  /*2290*/  FFMA.FTZ R44, R109, UR21, R40 ;  /* 0x000000156d2c7c23 */ /* 0x000fe20008010028 */
[----:B------:R-:W-:Y:S01]  /*22a0*/  PRMT R36, R28, 0x7632, R36 ;  /* 0x000076321c247816 */ /* 0x000fe20000000024 */
[----:B------:R-:W-:Y:S01]  /*22b0*/  FFMA.FTZ R40, R74, UR21, R37 ;  /* 0x000000154a287c23 */ /* 0x000fe20008010025 */
[----:B------:R-:W-:Y:S01]  /*22c0*/  SHF.L.U32 R37, R32, 0x10, RZ ;  /* 0x0000001020257819 */ /* 0x000fe200000006ff */
[----:B------:R-:W-:Y:S01]  /*22d0*/  FADD.FTZ R77, R77, -R96 ;  /* 0x800000604d4d7221 */ /* 0x000fe20000010000 */
[----:B------:R-:W-:Y:S01]  /*22e0*/  SHF.L.U32 R36, R36, 0x10, RZ ;  /* 0x0000001024247819 */ /* 0x000fe200000006ff */
[----:B------:R-:W-:Y:S01]  /*22f0*/  FADD.FTZ R114, R47, -R114 ;  /* 0x800000722f727221 */ /* 0x000fe20000010000 */
[----:B------:R-:W-:Y:S01]  /*2300*/  FADD.FTZ R90, R51, -R90 ;  /* 0x8000005a335a7221 */ /* 0x000fe20000010000 */
[----:B------:R-:W-:Y:S01]  /*2310*/  SHF.L.U32 R48, R33, 0x10, RZ ;  /* 0x0000001021307819 */ /* 0x000fe200000006ff */
[----:B------:R-:W-:Y:S01]  /*2320*/  FADD.FTZ R50, R46, -R111 ;  /* 0x8000006f2e327221 */ /* 0x000fe20000010000 */
[----:B------:R-:W-:Y:S01]  /*2330*/  FADD.FTZ R51, R45, -R112 ;  /* 0x800000702d337221 */ /* 0x000fe20000010000 */
[----:B------:R-:W0:Y:S01]  /*2340*/  LDC.64 R46, c[0x0][0x468] ;  /* 0x00011a00ff2e7b82 */ /* 0x000e220000000a00 */
[----:B------:R-:W-:Y:S01]  /*2350*/  PRMT R45, R32, 0x7632, R45 ;  /* 0x00007632202d7816 */ /* 0x000fe2000000002d */
[--C-:B------:R-:W-:Y:S01]  /*2360*/  FFMA.FTZ R77, R77, UR21, R36.reuse ;  /* 0x000000154d4d7c23 */ /* 0x100fe20008010024 */
[--C-:B------:R-:W-:Y:S01]  /*2370*/  FFMA.FTZ R49, R114, UR21, R37.reuse ;  /* 0x0000001572317c23 */ /* 0x100fe20008010025 */
[----:B------:R-:W-:Y:S01]  /*2380*/  PRMT R36, R33, 0x7632, R36 ;  /* 0x0000763221247816 */ /* 0x000fe20000000024 */
[--C-:B------:R-:W-:Y:S01]  /*2390*/  FFMA.FTZ R51, R51, UR21, R48.reuse ;  /* 0x0000001533337c23 */ /* 0x100fe20008010030 */
[----:B------:R-:W-:Y:S01]  /*23a0*/  PRMT R37, R34, 0x7632, R37 ;  /* 0x0000763222257816 */ /* 0x000fe20000000025 */
[----:B------:R-:W-:Y:S01]  /*23b0*/  FADD.FTZ R76, R104, -R113 ;  /* 0x80000071684c7221 */ /* 0x000fe20000010000 */
[----:B------:R-:W-:Y:S01]  /*23c0*/  SHF.L.U32 R38, R29, 0x10, RZ ;  /* 0x000000101d267819 */ /* 0x000fe200000006ff */
[----:B------:R-:W-:Y:S01]  /*23d0*/  FADD.FTZ R79, R106, -R79 ;  /* 0x8000004f6a4f7221 */ /* 0x000fe20000010000 */
[----:B------:R-:W-:Y:S01]  /*23e0*/  PRMT R48, R35, 0x7632, R48 ;  /* 0x0000763223307816 */ /* 0x000fe20000000030 */
[----:B------:R-:W-:Y:S01]  /*23f0*/  FFMA.FTZ R39, R90, UR21, R39 ;  /* 0x000000155a277c23 */ /* 0x000fe20008010027 */
[----:B------:R-:W-:Y:S01]  /*2400*/  SHF.L.U32 R45, R45, 0x10, RZ ;  /* 0x000000102d2d7819 */ /* 0x000fe200000006ff */
[----:B------:R-:W-:Y:S01]  /*2410*/  FFMA.FTZ R38, R75, UR21, R38 ;  /* 0x000000154b267c23 */ /* 0x000fe20008010026 */
[----:B------:R-:W-:Y:S01]  /*2420*/  SHF.L.U32 R36, R36, 0x10, RZ ;  /* 0x0000001024247819 */ /* 0x000fe200000006ff */
[----:B------:R-:W-:Y:S01]  /*2430*/  FMUL.FTZ R41, R41, UR12 ;  /* 0x0000000c29297c20 */ /* 0x000fe20008410000 */
[----:B------:R-:W-:Y:S01]  /*2440*/  SHF.L.U32 R37, R37, 0x10, RZ ;  /* 0x0000001025257819 */ /* 0x000fe200000006ff */
[----:B------:R-:W-:Y:S01]  /*2450*/  FFMA.FTZ R50, R50, UR21, R45 ;  /* 0x0000001532327c23 */ /* 0x000fe2000801002d */
[----:B------:R-:W-:Y:S01]  /*2460*/  SHF.L.U32 R78, R35, 0x10, RZ ;  /* 0x00000010234e7819 */ /* 0x000fe200000006ff */
[----:B------:R-:W-:Y:S01]  /*2470*/  FFMA.FTZ R74, R97, UR21, R36 ;  /* 0x00000015614a7c23 */ /* 0x000fe20008010024 */
[----:B------:R-:W-:Y:S01]  /*2480*/  SHF.L.U32 R48, R48, 0x10, RZ ;  /* 0x0000001030307819 */ /* 0x000fe200000006ff */
[----:B------:R-:W-:Y:S01]  /*2490*/  FFMA.FTZ R76, R76, UR21, R37 ;  /* 0x000000154c4c7c23 */ /* 0x000fe20008010025 */
[----:B------:R-:W-:Y:S01]  /*24a0*/  SHF.L.U32 R45, R34, 0x10, RZ ;  /* 0x00000010222d7819 */ /* 0x000fe200000006ff */
[----:B------:R-:W-:Y:S01]  /*24b0*/  FFMA.FTZ R78, R79, UR21, R78 ;  /* 0x000000154f4e7c23 */ /* 0x000fe2000801004e */
[----:B------:R-:W-:Y:S01]  /*24c0*/  FMUL.FTZ R37, R38, UR12 ;  /* 0x0000000c26257c20 */ /* 0x000fe20008410000 */
[----:B------:R-:W-:Y:S01]  /*24d0*/  FMUL.FTZ R36, R39, UR12 ;  /* 0x0000000c27247c20 */ /* 0x000fe20008410000 */
[----:B------:R-:W-:Y:S01]  /*24e0*/  FFMA.FTZ R79, R81, UR21, R48 ;  /* 0x00000015514f7c23 */ /* 0x000fe20008010030 */
[----:B------:R-:W-:Y:S01]  /*24f0*/  FMUL.FTZ R42, R42, UR12 ;  /* 0x0000000c2a2a7c20 */ /* 0x000fe20008410000 */
[----:B------:R-:W-:Y:S01]  /*2500*/  FMUL.FTZ R43, R43, UR12 ;  /* 0x0000000c2b2b7c20 */ /* 0x000fe20008410000 */
[----:B------:R-:W-:Y:S01]  /*2510*/  FMUL.FTZ R48, R44, UR12 ;  /* 0x0000000c2c307c20 */ /* 0x000fe20008410000 */
[----:B------:R-:W-:Y:S01]  /*2520*/  FFMA.FTZ R75, R102, UR21, R45 ;  /* 0x00000015664b7c23 */ /* 0x000fe2000801002d */
        /* <DEDUP_REMOVED lines=15> */
[----:B------:R-:W-:Y:S01]  /*2620*/  F2FP.BF16.F32.PACK_AB R43, R48, R43 ;  /* 0x0000002b302b723e */ /* 0x000fe200000010ff */
[----:B------:R-:W-:Y:S01]  /*2630*/  IMAD.WIDE.U32 R46, R83, 0x10, R46 ;  /* 0x00000010532e7825 */ /* 0x000fe200078e002e */
[----:B------:R-:W-:Y:S01]  /*2640*/  F2FP.BF16.F32.PACK_AB R42, R51, R42 ;  /* 0x0000002a332a723e */ /* 0x000fe200000010ff */
[----:B------:R0:W-:Y:S01]  /*2650*/  STG.E.128 desc[UR14][R44.64], R36 ;  /* 0x000000242c007986 */ /* 0x0001e2000c101d0e */
[----:B------:R-:W-:Y:S02]  /*2660*/  F2FP.BF16.F32.PACK_AB R41, R74, R41 ;  /* 0x000000294a29723e */ /* 0x000fe400000010ff */
[----:B------:R-:W-:-:S05]  /*2670*/  F2FP.BF16.F32.PACK_AB R40, R49, R40 ;  /* 0x000000283128723e */ /* 0x000fca00000010ff */
[----:B------:R0:W-:Y:S01]  /*2680*/  STG.E.128 desc[UR14][R46.64], R40 ;  /* 0x000000282e007986 */ /* 0x0001e2000c101d0e */
[----:B------:R-:W-:Y:S05]  /*2690*/  BRA `(.L_x_28) ;  /* 0x0000000400c87947 */ /* 0x000fea0003800000 */
.L_x_29:
        /* <DEDUP_REMOVED lines=17> */
[----:B-----5:R-:W-:Y:S01]  /*27b0*/  SHF.L.U32 R39, R28, 0x10, RZ ;  /* 0x000000101c277819 */ /* 0x020fe200000006ff */
[----:B------:R-:W-:Y:S01]  /*27c0*/  FADD.FTZ R36, R87, -R44 ;  /* 0x8000002c57247221 */ /* 0x000fe20000010000 */
[--C-:B------:R-:W-:Y:S01]  /*27d0*/  FADD.FTZ R108, R108, -R37.reuse ;  /* 0x800000256c6c7221 */ /* 0x100fe20000010000 */
[----:B------:R-:W-:Y:S01]  /*27e0*/  PRMT R37, R28, 0x7632, R37 ;  /* 0x000076321c257816 */ /* 0x000fe20000000025 */
[----:B------:R-:W-:Y:S01]  /*27f0*/  FADD.FTZ R49, R49, -R38 ;  /* 0x8000002631317221 */ /* 0x000fe20000010000 */
[----:B------:R-:W-:Y:S01]  /*2800*/  FADD.FTZ R50, R50, -R43 ;  /* 0x8000002b32327221 */ /* 0x000fe20000010000 */
[----:B------:R-:W-:Y:S01]  /*2810*/  FADD.FTZ R41, R77, -R96 ;  /* 0x800000604d297221 */ /* 0x000fe20000010000 */
[----:B------:R-:W-:Y:S01]  /*2820*/  SHF.L.U32 R38, R37, 0x10, RZ ;  /* 0x0000001025267819 */ /* 0x000fe200000006ff */
[----:B------:R-:W-:Y:S01]  /*2830*/  FADD.FTZ R94, R81, -R94 ;  /* 0x8000005e515e7221 */ /* 0x000fe20000010000 */
[----:B------:R-:W-:Y:S01]  /*2840*/  SHF.L.U32 R43, R30, 0x10, RZ ;  /* 0x000000101e2b7819 */ /* 0x000fe200000006ff */
[--C-:B------:R-:W-:Y:S01]  /*2850*/  FFMA.FTZ R36, R36, UR21, R39.reuse ;  /* 0x0000001524247c23 */ /* 0x100fe20008010027 */
[----:B------:R-:W-:Y:S01]  /*2860*/  FADD.FTZ R97, R97, -R40 ;  /* 0x8000002861617221 */ /* 0x000fe20000010000 */
        /* <DEDUP_REMOVED lines=9> */
[----:B------:R-:W0:Y:S01]  /*2900*/  LDC.64 R76, c[0x0][0x478] ;  /* 0x00011e00ff4c7b82 */ /* 0x000e220000000a00 */
[----:B------:R-:W-:Y:S01]  /*2910*/  PRMT R42, R32, 0x7632, R42 ;  /* 0x00007632202a7816 */ /* 0x000fe2000000002a */
[----:B------:R-:W-:Y:S01]  /*2920*/  FFMA.FTZ R50, R50, UR21, R43 ;  /* 0x0000001532327c23 */ /* 0x000fe2000801002b */
[----:B------:R-:W-:Y:S01]  /*2930*/  FFMA.FTZ R90, R90, UR21, R39 ;  /* 0x000000155a5a7c23 */ /* 0x000fe20008010027 */
[----:B------:R-:W-:Y:S01]  /*2940*/  SHF.L.U32 R43, R33, 0x10, RZ ;  /* 0x00000010212b7819 */ /* 0x000fe200000006ff */
[----:B------:R-:W-:Y:S01]  /*2950*/  FADD.FTZ R112, R45, -R112 ;  /* 0x800000702d707221 */ /* 0x000fe20000010000 */
[--C-:B------:R-:W-:Y:S01]  /*2960*/  FFMA.FTZ R39, R49, UR21, R40.reuse ;  /* 0x0000001531277c23 */ /* 0x100fe20008010028 */
[----:B------:R-:W-:Y:S01]  /*2970*/  SHF.L.U32 R42, R42, 0x10, RZ ;  /* 0x000000102a2a7819 */ /* 0x000fe200000006ff */
[----:B------:R-:W1:Y:S01]  /*2980*/  LDC.64 R74, c[0x0][0x468] ;  /* 0x00011a00ff4a7b82 */ /* 0x000e620000000a00 */
[----:B------:R-:W-:Y:S01]  /*2990*/  FADD.FTZ R111, R46, -R111 ;  /* 0x8000006f2e6f7221 */ /* 0x000fe20000010000 */
[----:B------:R-:W-:Y:S01]  /*29a0*/  PRMT R40, R31, 0x7632, R40 ;  /* 0x000076321f287816 */ /* 0x000fe20000000028 */
[--C-:B------:R-:W-:Y:S01]  /*29b0*/  FFMA.FTZ R112, R112, UR21, R43.reuse ;  /* 0x0000001570707c23 */ /* 0x100fe2000801002b */
[----:B------:R-:W-:Y:S01]  /*29c0*/  PRMT R43, R34, 0x7632, R43 ;  /* 0x00007632222b7816 */ /* 0x000fe2000000002b */
[----:B------:R-:W-:Y:S01]  /*29d0*/  FFMA.FTZ R49, R111, UR21, R42 ;  /* 0x000000156f317c23 */ /* 0x000fe2000801002a */
[----:B------:R-:W-:Y:S01]  /*29e0*/  SHF.L.U32 R40, R40, 0x10, RZ ;  /* 0x0000001028287819 */ /* 0x000fe200000006ff */
[----:B------:R-:W-:Y:S01]  /*29f0*/  FADD.FTZ R109, R48, -R109 ;  /* 0x8000006d306d7221 */ /* 0x000fe20000010000 */
[----:B------:R-:W-:Y:S01]  /*2a00*/  SHF.L.U32 R45, R32, 0x10, RZ ;  /* 0x00000010202d7819 */ /* 0x000fe200000006ff */
        /* <DEDUP_REMOVED lines=19> */
[----:B------:R-:W-:Y:S01]  /*2b40*/  FMUL.FTZ R42, R109, UR12 ;  /* 0x0000000c6d2a7c20 */ /* 0x000fe20008410000 */
[----:B------:R-:W-:Y:S01]  /*2b50*/  FFMA.FTZ R102, R102, UR21, R45 ;  /* 0x0000001566667c23 */ /* 0x000fe2000801002d */
[----:B------:R-:W-:Y:S01]  /*2b60*/  FFMA.FTZ R113, R113, UR21, R44 ;  /* 0x0000001571717c23 */ /* 0x000fe2000801002c */
[----:B------:R-:W-:Y:S01]  /*2b70*/  FFMA.FTZ R48, R79, UR21, R48 ;  /* 0x000000154f307c23 */ /* 0x000fe20008010030 */
[----:B------:R-:W-:Y:S01]  /*2b80*/  FMUL.FTZ R45, R37, UR12 ;  /* 0x0000000c252d7c20 */ /* 0x000fe20008410000 */
[----:B------:R-:W-:Y:S01]  /*2b90*/  F2FP.BF16.F32.PACK_AB R37, R90, R37 ;  /* 0x000000255a25723e */ /* 0x000fe200000010ff */
[----:B------:R-:W-:Y:S01]  /*2ba0*/  FMUL.FTZ R44, R36, UR12 ;  /* 0x0000000c242c7c20 */ /* 0x000fe20008410000 */
[----:B0-----:R-:W-:-:S04]  /*2bb0*/  IMAD.WIDE.U32 R80, R85, 0x10, R76 ;  /* 0x0000001055507825 */ /* 0x001fc800078e004c */
[----:B------:R-:W-:Y:S01]  /*2bc0*/  FMUL.FTZ R90, R90, UR12 ;  /* 0x0000000c5a5a7c20 */ /* 0x000fe20008410000 */
[----:B------:R-:W-:Y:S01]  /*2bd0*/  F2FP.BF16.F32.PACK_AB R38, R39, R38 ;  /* 0x000000262726723e */ /* 0x000fe200000010ff */
[----:B------:R-:W-:Y:S01]  /*2be0*/  FMUL.FTZ R51, R41, UR12 ;  /* 0x0000000c29337c20 */ /* 0x000fe20008410000 */
[----:B-1----:R-:W-:Y:S01]  /*2bf0*/  IMAD.WIDE.U32 R78, R85, 0x10, R74 ;  /* 0x00000010554e7825 */ /* 0x002fe200078e004a */
[----:B------:R-:W-:-:S03]  /*2c00*/  F2FP.BF16.F32.PACK_AB R47, R42, R47 ;  /* 0x0000002f2a2f723e */ /* 0x000fc600000010ff */
[----:B------:R-:W-:Y:S01]  /*2c10*/  FMUL.FTZ R84, R48, UR12 ;  /* 0x0000000c30547c20 */ /* 0x000fe20008410000 */
[----:B------:R-:W-:Y:S01]  /*2c20*/  F2FP.BF16.F32.PACK_AB R46, R43, R46 ;  /* 0x0000002e2b2e723e */ /* 0x000fe200000010ff */
[----:B------:R-:W-:Y:S01]  /*2c30*/  IMAD.WIDE.U32 R76, R83, 0x10, R76 ;  /* 0x00000010534c7825 */ /* 0x000fe200078e004c */
[----:B------:R-:W-:-:S03]  /*2c40*/  F2FP.BF16.F32.PACK_AB R36, R41, R36 ;  /* 0x000000242924723e */ /* 0x000fc600000010ff */
[----:B------:R-:W-:Y:S01]  /*2c50*/  FMUL.FTZ R82, R112, UR12 ;  /* 0x0000000c70527c20 */ /* 0x000fe20008410000 */
[----:B------:R-:W-:Y:S01]  /*2c60*/  F2FP.BF16.F32.PACK_AB R39, R109, R50 ;  /* 0x000000326d27723e */ /* 0x000fe200000010ff */
[----:B------:R-:W-:Y:S01]  /*2c70*/  IMAD.WIDE.U32 R74, R83, 0x10, R74 ;  /* 0x00000010534a7825 */ /* 0x000fe200078e004a */
[----:B------:R-:W-:-:S03]  /*2c80*/  F2FP.BF16.F32.PACK_AB R41, R97, R112 ;  /* 0x000000706129723e */ /* 0x000fc600000010ff */
        /* <DEDUP_REMOVED lines=16> */
[----:B------:R1:W-:Y:S01]  /*2d90*/  STG.E.128 desc[UR14][R76.64], R40 ;  /* 0x000000284c007986 */ /* 0x0003e2000c101d0e */
[----:B------:R-:W-:-:S05]  /*2da0*/  F2FP.BF16.F32.PACK_AB R48, R83, R48 ;  /* 0x000000305330723e */ /* 0x000fca00000010ff */
[----:B------:R1:W-:Y:S02]  /*2db0*/  STG.E.128 desc[UR14][R74.64], R48 ;  /* 0x000000304a007986 */ /* 0x0003e4000c101d0e */
.L_x_28:
[----:B------:R-:W-:Y:S02]  /*2dc0*/  UIADD3 UR6, UPT, UPT, UR6, UR24, URZ ;  /* 0x0000001806067290 */ /* 0x000fe4000fffe0ff */
[----:B------:R-:W-:Y:S02]  /*2dd0*/  UPLOP3.LUT UP2, UPT, UPT, UPT, UP2, 0x40, 0x4 ;  /* 0x000000000004789c */ /* 0x000fe40003f4e820 */
[----:B------:R-:W-:-:S09]  /*2de0*/  UISETP.GE.AND UP1, UPT, UR6, UR25, UPT ;  /* 0x000000190600728c */ /* 0x000fd2000bf26270 */
[----:B------:R-:W-:Y:S05]  /*2df0*/  BRA.U !UP1, `(.L_x_30) ;  /* 0xffffffd509bc7547 */ /* 0x000fea000b83ffff */
[----:B0123--:R-:W-:Y:S02]  /*2e00*/  MOV R36, R25 ;  /* 0x0000001900247202 */ /* 0x00ffe40000000f00 */
[----:B------:R-:W-:Y:S02]  /*2e10*/  MOV R37, R24 ;  /* 0x0000001800257202 */ /* 0x000fe40000000f00 */
[----:B-----5:R-:W-:Y:S02]  /*2e20*/  MOV R31, R27 ;  /* 0x0000001b001f7202 */ /* 0x020fe40000000f00 */
[----:B------:R-:W-:Y:S02]  /*2e30*/  MOV R35, R26 ;  /* 0x0000001a00237202 */ /* 0x000fe40000000f00 */
[----:B------:R-:W-:Y:S02]  /*2e40*/  MOV R38, R23 ;  /* 0x0000001700267202 */ /* 0x000fe40000000f00 */
[----:B------:R-:W-:-:S02]  /*2e50*/  MOV R42, R11 ;  /* 0x0000000b002a7202 */ /* 0x000fc40000000f00 */
[----:B------:R-:W-:Y:S02]  /*2e60*/  MOV R39, R22 ;  /* 0x0000001600277202 */ /* 0x000fe40000000f00 */
[----:B------:R-:W-:Y:S02]  /*2e70*/  MOV R43, R10 ;  /* 0x0000000a002b7202 */ /* 0x000fe40000000f00 */
[----:B------:R-:W-:Y:S02]  /*2e80*/  MOV R24, R21 ;  /* 0x0000001500187202 */ /* 0x000fe40000000f00 */
        /* <DEDUP_REMOVED lines=22> */
[----:B------:R-:W-:-:S07]  /*2ff0*/  MOV R11, R2 ;  /* 0x00000002000b7202 */ /* 0x000fce0000000f00 */
.L_x_23:
[----:B------:R-:W0:Y:S08]  /*3000*/  LDC R7, c[0x0][0x388] ;  /* 0x0000e200ff077b82 */ /* 0x000e300000000800 */
[----:B------:R-:W1:Y:S08]  /*3010*/  LDC.64 R2, c[0x0][0x440] ;  /* 0x00011000ff027b82 */ /* 0x000e700000000a00 */
[----:B------:R-:W3:Y:S01]  /*3020*/  LDC.64 R4, c[0x0][0x448] ;  /* 0x00011200ff047b82 */ /* 0x000ee20000000a00 */
[----:B0-----:R-:W-:-:S05]  /*3030*/  IMAD R7, R7, UR7, RZ ;  /* 0x0000000707077c24 */ /* 0x001fca000f8e02ff */
[----:B------:R-:W-:-:S05]  /*3040*/  LEA.HI R7, R7, R0, RZ, 0x1d ;  /* 0x0000000007077211 */ /* 0x000fca00078fe8ff */
[----:B-1----:R-:W-:-:S05]  /*3050*/  IMAD.WIDE.U32 R2, R7, 0x20, R2 ;  /* 0x0000002007027825 */ /* 0x002fca00078e0002 */
[----:B--2---:R-:W-:Y:S01]  /*3060*/  STG.E.128 desc[UR14][R2.64], R32 ;  /* 0x0000002002007986 */ /* 0x004fe2000c101d0e */
[----:B---3--:R-:W-:-:S03]  /*3070*/  IMAD.WIDE.U32 R4, R7, 0x20, R4 ;  /* 0x0000002007047825 */ /* 0x008fc600078e0004 */
[----:B------:R-:W-:Y:S04]  /*3080*/  STG.E.128 desc[UR14][R2.64+0x10], R40 ;  /* 0x0000102802007986 */ /* 0x000fe8000c101d0e */
[----:B------:R-:W-:Y:S04]  /*3090*/  STG.E.128 desc[UR14][R4.64], R28 ;  /* 0x0000001c04007986 */ /* 0x000fe8000c101d0e */
[----:B------:R-:W-:Y:S04]  /*30a0*/  STG.E.128 desc[UR14][R4.64+0x10], R36 ;  /* 0x0000102404007986 */ /* 0x000fe8000c101d0e */
[----:B------:R-:W-:Y:S04]  /*30b0*/  STG.E.128 desc[UR14][R2.64+0x1000], R44 ;  /* 0x0010002c02007986 */ /* 0x000fe8000c101d0e */
[----:B------:R-:W-:Y:S04]  /*30c0*/  STG.E.128 desc[UR14][R2.64+0x1010], R8 ;  /* 0x0010100802007986 */ /* 0x000fe8000c101d0e */
[----:B------:R-:W-:Y:S04]  /*30d0*/  STG.E.128 desc[UR14][R4.64+0x1000], R24 ;  /* 0x0010001804007986 */ /* 0x000fe8000c101d0e */
[----:B------:R-:W-:Y:S01]  /*30e0*/  STG.E.128 desc[UR14][R4.64+0x1010], R20 ;  /* 0x0010101404007986 */ /* 0x000fe2000c101d0e */
[----:B------:R-:W-:Y:S05]  /*30f0*/  EXIT ;  /* 0x000000000000794d */ /* 0x000fea0003800000 */
.L_x_31:
        /* <DEDUP_REMOVED lines=16> */
.L_x_7967:


//--------------------- .text._ZN10layer_norm13ln_bwd_kernelINS_13Kernel_traitsI13__nv_bfloat16S2_S2_S2_fjLj2048ELj1ELj1ELj4ELj16ENS_18Kernel_traits_baseILj2048ES2_S2_S2_S2_fjLj128EEEEELb0ELb0ELb1ELb0EEEvNS_9BwdParamsE --------------------------
	.section	.text._ZN10layer_norm13ln_bwd_kernelINS_13Kernel_traitsI13__nv_bfloat16S2_S2_S2_fjLj2048ELj1ELj1ELj4ELj16ENS_18Kernel_traits_baseILj2048ES2_S2_S2_S2_fjLj128EEEEELb0ELb0ELb1ELb0EEEvNS_9BwdParamsE,"ax",@progbits
	.align	128
        .global         _ZN10layer_norm13ln_bwd_kernelINS_13Kernel_traitsI13__nv_bfloat16S2_S2_S2_fjLj2048ELj1ELj1ELj4ELj16ENS_18Kernel_traits_baseILj2048ES2_S2_S2_S2_fjLj128EEEEELb0ELb0ELb1ELb0EEEvNS_9BwdParamsE
        .type           _ZN10layer_norm13ln_bwd_kernelINS_13Kernel_traitsI13__nv_bfloat16S2_S2_S2_fjLj2048ELj1ELj1ELj4ELj16ENS_18Kernel_traits_baseILj2048ES2_S2_S2_S2_fjLj128EEEEELb0ELb0ELb1ELb0EEEvNS_9BwdParamsE,@function
        .size           _ZN10layer_norm13ln_bwd_kernelINS_13Kernel_traitsI13__nv_bfloat16S2_S2_S2_fjLj2048ELj1ELj1ELj4ELj16ENS_18Kernel_traits_baseILj2048ES2_S2_S2_S2_fjLj128EEEEELb0ELb0ELb1ELb0EEEvNS_9BwdParamsE,(.L_x_7968 - _ZN10layer_norm13ln_bwd_kernelINS_13Kernel_traitsI13__nv_bfloat16S2_S2_S2_fjLj2048ELj1ELj1ELj4ELj16ENS_18Kernel_traits_baseILj2048ES2_S2_S2_S2_fjLj128EEEEELb0ELb0ELb1ELb0EEEvNS_9BwdParamsE)
        .other          _ZN10layer_norm13ln_bwd_kernelINS_13Kernel_traitsI13__nv_bfloat16S2_S2_S2_fjLj2048ELj1ELj1ELj4ELj16ENS_18Kernel_traits_baseILj2048ES2_S2_S2_S2_fjLj128EEEEELb0ELb0ELb1ELb0EEEvNS_9BwdParamsE,@"STO_CUDA_ENTRY STV_DEFAULT"
_ZN10layer_norm13ln_bwd_kernelINS_13Kernel_traitsI13__nv_bfloat16S2_S2_S2_fjLj2048ELj1ELj1ELj4ELj16ENS_18Kernel_traits_baseILj2048ES2_S2_S2_S2_fjLj128EEEEELb0ELb0ELb1ELb0EEEvNS_9BwdParamsE:
.text._ZN10layer_norm13ln_bwd_kernelINS_13Kernel_traitsI13__nv_bfloat16S2_S2_S2_fjLj2048ELj1ELj1ELj4ELj16ENS_18Kernel_traits_baseILj2048ES2_S2_S2_S2_fjLj128EEEEELb0ELb0ELb1ELb0EEEvNS_9BwdParamsE:
[----:B------:R-:W-:Y:S01]  /*0000*/  LDC R1, c[0x0][0x37c] ;  /* 0x0000df00ff017b82 */ /* 0x000fe20000000800 */
[----:B------:R-:W0:Y:S01]  /*0010*/  S2R R112, SR_TID.X ;  /* 0x0000000000707919 */ /* 0x000e220000002100 */
[----:B------:R-:W1:Y:S01]  /*0020*/  LDCU UR4, c[0x0][0x388] ;  /* 0x00007100ff0477ac */ /* 0x000e620008000800 */
[----:B------:R-:W2:Y:S01]  /*0030*/  LDCU.64 UR10, c[0x0][0x358] ;  /* 0x00006b00ff0a77ac */ /* 0x000ea20008000a00 */
[----:B------:R-:W3:Y:S01]  /*0040*/  LDCU UR5, c[0x0][0x384] ;  /* 0x00007080ff0577ac */ /* 0x000ee20008000800 */
[----:B-1----:R-:W-:-:S04]  /*0050*/  MOV R14, UR4 ;  /* 0x00000004000e7c02 */ /* 0x002fc80008000f00 */
[----:B------:R-:W-:-:S04]  /*0060*/  SHF.R.S32.HI R3, RZ, 0x1f, R14 ;  /* 0x0000001fff037819 */ /* 0x000fc8000001140e */
[----:B------:R-:W-:Y:S02]  /*0070*/  LEA.HI R3, R3, R14, RZ, 0x3 ;  /* 0x0000000e03037211 */ /* 0x000fe400078f18ff */
[----:B0-----:R-:W-:Y:S02]  /*0080*/  LOP3.LUT R10, R112, 0x7f, RZ, 0x3c, !PT ;  /* 0x0000007f700a7812 */ /* 0x001fe400078e3cff */
[----:B------:R-:W-:Y:S02]  /*0090*/  MOV R7, R112 ;  /* 0x0000007000077202 */ /* 0x000fe40000000f00 */
[----:B------:R-:W-:-:S04]  /*00a0*/  LEA.HI.SX32 R10, R3, R10, 0x1d ;  /* 0x0000000a030a7211 */ /* 0x000fc800078feaff */
[C---:B------:R-:W-:Y:S02]  /*00b0*/  ISETP.GE.U32.AND P1, PT, R10.reuse, 0x80, PT ;  /* 0x000000800a00780c */ /* 0x040fe40003f26070 */
[----:B------:R-:W-:-:S11]  /*00c0*/  ISETP.GE.U32.AND P3, PT, R10, 0x100, PT ;  /* 0x000001000a00780c */ /* 0x000fd60003f66070 */
[----:B------:R-:W0:Y:S08]  /*00d0*/  @P1 LDC.64 R2, c[0x0][0x3d0] ;  /* 0x0000f400ff021b82 */ /* 0x000e300000000a00 */
[----:B------:R-:W1:Y:S01]  /*00e0*/  @P3 LDC.64 R4, c[0x0][0x3d0] ;  /* 0x0000f400ff043b82 */ /* 0x000e620000000a00 */
[C---:B0-----:R-:W-:Y:S01]  /*00f0*/  @P1 IMAD.WIDE.U32 R2, R7.reuse, 0x10, R2 ;  /* 0x0000001007021825 */ /* 0x041fe200078e0002 */
[----:B------:R-:W-:-:S04]  /*0100*/  @P1 LOP3.LUT R7, R7, 0x80, RZ, 0xfc, !PT ;  /* 0x0000008007071812 */ /* 0x000fc800078efcff */
[----:B--2---:R0:W5:Y:S01]  /*0110*/  @P1 LDG.E.128 R20, desc[UR10][R2.64] ;  /* 0x0000000a02141981 */ /* 0x004162000c1e1d00 */
[----:B-1----:R-:W-:-:S05]  /*0120*/  @P3 IMAD.WIDE.U32 R4, R7, 0x10, R4 ;  /* 0x0000001007043825 */ /* 0x002fca00078e0004 */
[----:B------:R0:W5:Y:S01]  /*0130*/  @P3 LDG.E.128 R24, desc[UR10][R4.64] ;  /* 0x0000000a04183981 */ /* 0x000162000c1e1d00 */
[----:B------:R-:W1:Y:S01]  /*0140*/  S2UR UR4, SR_CTAID.X ;  /* 0x00000000000479c3 */ /* 0x000e620000002500 */
[----:B------:R-:W-:Y:S02]  /*0150*/  CS2R R28, SRZ ;  /* 0x00000000001c7805 */ /* 0x000fe4000001ff00 */
[----:B------:R-:W-:Y:S02]  /*0160*/  CS2R R30, SRZ ;  /* 0x00000000001e7805 */ /* 0x000fe4000001ff00 */
[----:B------:R-:W-:Y:S02]  /*0170*/  CS2R R32, SRZ ;  /* 0x0000000000207805 */ /* 0x000fe4000001ff00 */
[----:B------:R-:W-:Y:S02]  /*0180*/  CS2R R34, SRZ ;  /* 0x0000000000227805 */ /* 0x000fe4000001ff00 */
[----:B------:R-:W-:-:S02]  /*0190*/  CS2R R48, SRZ ;  /* 0x0000000000307805 */ /* 0x000fc4000001ff00 */
[----:B-1----:R-:W-:-:S04]  /*01a0*/  MOV R9, UR4 ;  /* 0x0000000400097c02 */ /* 0x002fc80008000f00 */
[----:B---3--:R-:W-:Y:S02]  /*01b0*/  ISETP.GE.AND P0, PT, R9, UR5, PT ;  /* 0x0000000509007c0c */ /* 0x008fe4000bf06270 */
        /* <DEDUP_REMOVED lines=11> */
[----:B0-----:R-:W-:Y:S06]  /*0270*/  @P0 BRA `(.L_x_32) ;  /* 0x0000003c00480947 */ /* 0x001fec0003800000 */
        /* <DEDUP_REMOVED lines=26> */
[----:B------:R-:W1:Y:S01]  /*0420*/  LDCU.U8 UR9, c[0x0][0x410] ;  /* 0x00008200ff0977ac */ /* 0x000e620008000000 */
[----:B------:R-:W2:Y:S01]  /*0430*/  LDCU UR14, c[0x0][0x400] ;  /* 0x00008000ff0e77ac */ /* 0x000ea20008000800 */
[----:B------:R-:W3:Y:S01]  /*0440*/  LDCU.64 UR12, c[0x0][0x438] ;  /* 0x00008700ff0c77ac */ /* 0x000ee20008000a00 */
[----:B------:R-:W4:Y:S06]  /*0450*/  LDCU.64 UR6, c[0x0][0x478] ;  /* 0x00008f00ff0677ac */ /* 0x000f2c0008000a00 */
.L_x_66:
[----:B0-----:R-:W0:Y:S08]  /*0460*/  LDC.64 R12, c[0x0][0x3f8] ;  /* 0x0000fe00ff0c7b82 */ /* 0x001e300000000a00 */
[----:B------:R-:W1:Y:S08]  /*0470*/  LDC.64 R72, c[0x0][0x3c8] ;  /* 0x0000f200ff487b82 */ /* 0x000e700000000a00 */
[----:B------:R-:W2:Y:S01]  /*0480*/  LDC.64 R14, c[0x0][0x3f0] ;  /* 0x0000fc00ff0e7b82 */ /* 0x000ea20000000a00 */
[----:B0-----:R-:W-:-:S05]  /*0490*/  IMAD.WIDE R74, R9, 0x4, R12 ;  /* 0x00000004094a7825 */ /* 0x001fca00078e020c */
[----:B------:R-:W3:Y:S01]  /*04a0*/  LDG.E R12, desc[UR10][R74.64] ;  /* 0x0000000a4a0c7981 */ /* 0x000ee2000c1e1900 */
[----:B-1----:R-:W-:-:S05]  /*04b0*/  IMAD.WIDE R72, R9, 0x4, R72 ;  /* 0x0000000409487825 */ /* 0x002fca00078e0248 */
[----:B------:R0:W5:Y:S01]  /*04c0*/  LDG.E R11, desc[UR10][R72.64] ;  /* 0x0000000a480b7981 */ /* 0x000162000c1e1900 */
[----:B--2---:R-:W-:-:S05]  /*04d0*/  IMAD.WIDE R14, R9, 0x4, R14 ;  /* 0x00000004090e7825 */ /* 0x004fca00078e020e */
[----:B------:R0:W5:Y:S01]  /*04e0*/  LDG.E R13, desc[UR10][R14.64] ;  /* 0x0000000a0e0d7981 */ /* 0x000162000c1e1900 */
[----:B------:R-:W-:Y:S01]  /*04f0*/  BSSY.RECONVERGENT B0, `(.L_x_33) ;  /* 0x00000fa000007945 */ /* 0x000fe20003800200 */
[----:B------:R-:W-:Y:S01]  /*0500*/  HFMA2 R113, -RZ, RZ, 0, 0 ;  /* 0x00000000ff717431 */ /* 0x000fe200000001ff */
[----:B------:R-:W-:Y:S02]  /*0510*/  MOV R114, RZ ;  /* 0x000000ff00727202 */ /* 0x000fe40000000f00 */
[----:B---3--:R-:W-:-:S13]  /*0520*/  ISETP.GE.AND P3, PT, R12, 0x1, PT ;  /* 0x000000010c00780c */ /* 0x008fda0003f66270 */
[----:B0-----:R-:W-:Y:S05]  /*0530*/  @!P3 BRA `(.L_x_34) ;  /* 0x0000000c008cb947 */ /* 0x001fea0003800000 */
[----:B------:R-:W0:Y:S01]  /*0540*/  LDC.64 R14, c[0x0][0x3c0] ;  /* 0x0000f000ff0e7b82 */ /* 0x000e220000000a00 */
[----:B------:R-:W-:Y:S02]  /*0550*/  SHF.R.S32.HI R74, RZ, 0x1f, R9 ;  /* 0x0000001fff4a7819 */ /* 0x000fe40000011409 */
[----:B0-----:R-:W-:-:S05]  /*0560*/  LEA R72, P0, R9, R14, 0x2 ;  /* 0x0000000e09487211 */ /* 0x001fca00078010ff */
[----:B------:R-:W0:Y:S01]  /*0570*/  LDC R14, c[0x0][0x388] ;  /* 0x0000e200ff0e7b82 */ /* 0x000e220000000800 */
[----:B------:R-:W-:-:S05]  /*0580*/  LEA.HI.X R73, R9, R15, R74, 0x2, P0 ;  /* 0x0000000f09497211 */ /* 0x000fca00000f144a */
[----:B------:R-:W2:Y:S01]  /*0590*/  LDG.E R72, desc[UR10][R72.64] ;  /* 0x0000000a48487981 */ /* 0x000ea2000c1e1900 */
[----:B------:R-:W-:Y:S01]  /*05a0*/  IADD3 R75, PT, PT, R12, -0x1, RZ ;  /* 0xffffffff0c4b7810 */ /* 0x000fe20007ffe0ff */
[----:B------:R-:W-:Y:S01]  /*05b0*/  BSSY.RECONVERGENT B1, `(.L_x_35) ;  /* 0x0000076000017945 */ /* 0x000fe20003800200 */
[C---:B------:R-:W-:Y:S02]  /*05c0*/  ISETP.GE.U32.AND P2, PT, R10.reuse, 0x80, PT ;  /* 0x000000800a00780c */ /* 0x040fe40003f46070 */
[----:B------:R-:W-:Y:S02]  /*05d0*/  ISETP.NE.AND P0, PT, RZ, UR9, PT ;  /* 0x00000009ff007c0c */ /* 0x000fe4000bf05270 */
[----:B------:R-:W-:Y:S02]  /*05e0*/  ISETP.GE.U32.AND P1, PT, R10, 0x100, PT ;  /* 0x000001000a00780c */ /* 0x000fe40003f26070 */
[----:B------:R-:W-:Y:S02]  /*05f0*/  MOV R113, RZ ;  /* 0x000000ff00717202 */ /* 0x000fe40000000f00 */
[----:B------:R-:W-:Y:S01]  /*0600*/  MOV R114, RZ ;  /* 0x000000ff00727202 */ /* 0x000fe20000000f00 */
[----:B0-----:R-:W-:-:S02]  /*0610*/  IMAD R15, R9, R14, RZ ;  /* 0x0000000e090f7224 */ /* 0x001fc400078e02ff */
[----:B------:R-:W-:-:S03]  /*0620*/  IMAD R75, R75, R14, RZ ;  /* 0x0000000e4b4b7224 */ /* 0x000fc600078e02ff */
[----:B------:R-:W-:Y:S02]  /*0630*/  SHF.R.S32.HI R74, RZ, 0x1f, R15 ;  /* 0x0000001fff4a7819 */ /* 0x000fe4000001140f */
[----:B------:R-:W-:Y:S02]  /*0640*/  SHF.R.S32.HI R76, RZ, 0x1f, R75 ;  /* 0x0000001fff4c7819 */ /* 0x000fe4000001144b */
[----:B------:R-:W-:Y:S02]  /*0650*/  LEA.HI R15, R74, R15, RZ, 0x3 ;  /* 0x0000000f4a0f7211 */ /* 0x000fe400078f18ff */
[----:B------:R-:W-:Y:S02]  /*0660*/  LEA.HI R75, R76, R75, RZ, 0x3 ;  /* 0x0000004b4c4b7211 */ /* 0x000fe400078f18ff */
[-C--:B------:R-:W-:Y:S02]  /*0670*/  LEA.HI.SX32 R15, R15, R112.reuse, 0x1d ;  /* 0x000000700f0f7211 */ /* 0x080fe400078feaff */
[----:B------:R-:W-:-:S02]  /*0680*/  LEA.HI.SX32 R117, R75, R112, 0x1d ;  /* 0x000000704b757211 */ /* 0x000fc400078feaff */
[----:B------:R-:W-:Y:S02]  /*0690*/  MOV R115, R15 ;  /* 0x0000000f00737202 */ /* 0x000fe40000000f00 */
[----:B--2---:R-:W-:Y:S01]  /*06a0*/  FSEL R112, R72, RZ, !P0 ;  /* 0x000000ff48707208 */ /* 0x004fe20004000000 */
[----:B------:R-:W-:Y:S06]  /*06b0*/  @!P2 BRA `(.L_x_36) ;  /* 0x000000040094a947 */ /* 0x000fec0003800000 */
        /* <DEDUP_REMOVED lines=12> */
[----:B------:R-:W-:Y:S02]  /*0780*/  IADD3 R117, PT, PT, R117, 0x80, RZ ;  /* 0x0000008075757810 */ /* 0x000fe40007ffe0ff */
[----:B------:R-:W-:Y:S02]  /*0790*/  IADD3 R115, PT, PT, R115, 0x80, RZ ;  /* 0x0000008073737810 */ /* 0x000fe40007ffe0ff */
[C---:B--2---:R-:W-:Y:S02]  /*07a0*/  SHF.L.U32 R83, R72.reuse, 0x10, RZ ;  /* 0x0000001048537819 */ /* 0x044fe400000006ff */
[----:B------:R-:W-:Y:S02]  /*07b0*/  PRMT R84, R72, 0x7632, R84 ;  /* 0x0000763248547816 */ /* 0x000fe40000000054 */
[C---:B------:R-:W-:Y:S02]  /*07c0*/  PRMT R72, R74.reuse, 0x7632, R72 ;  /* 0x000076324a487816 */ /* 0x040fe40000000048 */
[----:B------:R-:W-:-:S02]  /*07d0*/  SHF.L.U32 R89, R74, 0x10, RZ ;  /* 0x000000104a597819 */ /* 0x000fc400000006ff */
[C---:B---3--:R-:W-:Y:S02]  /*07e0*/  PRMT R74, R78.reuse, 0x7632, R74 ;  /* 0x000076324e4a7816 */ /* 0x048fe4000000004a */
[----:B------:R-:W-:Y:S01]  /*07f0*/  SHF.L.U32 R88, R78, 0x10, RZ ;  /* 0x000000104e587819 */ /* 0x000fe200000006ff */
[----:B------:R-:W-:Y:S01]  /*0800*/  FADD.FTZ R78, -R112, R83 ;  /* 0x00000053704e7221 */ /* 0x000fe20000010100 */
[----:B------:R-:W-:Y:S02]  /*0810*/  SHF.L.U32 R85, R73, 0x10, RZ ;  /* 0x0000001049557819 */ /* 0x000fe400000006ff */
[C---:B------:R-:W-:Y:S01]  /*0820*/  PRMT R87, R76.reuse, 0x7632, R87 ;  /* 0x000076324c577816 */ /* 0x040fe20000000057 */
[----:B-----5:R-:W-:Y:S01]  /*0830*/  FMUL.FTZ R111, R11, R78 ;  /* 0x0000004e0b6f7220 */ /* 0x020fe20000410000 */
[----:B0-----:R-:W-:Y:S01]  /*0840*/  SHF.L.U32 R80, R76, 0x10, RZ ;  /* 0x000000104c507819 */ /* 0x001fe200000006ff */
[----:B------:R-:W-:Y:S01]  /*0850*/  FADD.FTZ R78, -R112, R85 ;  /* 0x00000055704e7221 */ /* 0x000fe20000010100 */
[C---:B------:R-:W-:Y:S01]  /*0860*/  PRMT R76, R77.reuse, 0x7632, R76 ;  /* 0x000076324d4c7816 */ /* 0x040fe2000000004c */
[----:B------:R-:W-:Y:S01]  /*0870*/  FADD.FTZ R44, R44, R88 ;  /* 0x000000582c2c7221 */ /* 0x000fe20000010000 */
[----:B------:R-:W-:Y:S01]  /*0880*/  SHF.L.U32 R82, R77, 0x10, RZ ;  /* 0x000000104d527819 */ /* 0x000fe200000006ff */
[----:B------:R-:W-:Y:S01]  /*0890*/  FMUL.FTZ R81, R11, R78 ;  /* 0x0000004e0b517220 */ /* 0x000fe20000410000 */
[----:B------:R-:W-:Y:S01]  /*08a0*/  SHF.L.U32 R77, R21, 0x10, RZ ;  /* 0x00000010154d7819 */ /* 0x000fe200000006ff */
[----:B------:R-:W-:Y:S01]  /*08b0*/  FADD.FTZ R78, -R112, R89 ;  /* 0x00000059704e7221 */ /* 0x000fe20000010100 */
[----:B------:R-:W-:Y:S01]  /*08c0*/  SHF.L.U32 R90, R79, 0x10, RZ ;  /* 0x000000104f5a7819 */ /* 0x000fe200000006ff */
[-C--:B------:R-:W-:Y:S01]  /*08d0*/  FMUL.FTZ R109, R109, R80.reuse ;  /* 0x000000506d6d7220 */ /* 0x080fe20000410000 */
[----:B------:R-:W-:Y:S01]  /*08e0*/  SHF.L.U32 R89, R23, 0x10, RZ ;  /* 0x0000001017597819 */ /* 0x000fe200000006ff */
[----:B------:R-:W-:Y:S01]  /*08f0*/  FADD.FTZ R40, R40, R80 ;  /* 0x0000005028287221 */ /* 0x000fe20000010000 */
[----:B------:R-:W-:Y:S01]  /*0900*/  PRMT R86, R73, 0x7632, R86 ;  /* 0x0000763249567816 */ /* 0x000fe20000000056 */
[----:B------:R-:W-:Y:S01]  /*0910*/  FFMA.FTZ R28, R111, R80, R28 ;  /* 0x000000506f1c7223 */ /* 0x000fe2000001001c */
[----:B------:R-:W-:Y:S01]  /*0920*/  PRMT R73, R75, 0x7632, R73 ;  /* 0x000076324b497816 */ /* 0x000fe20000000049 */
[----:B------:R-:W-:Y:S01]  /*0930*/  FMUL.FTZ R80, R77, R82 ;  /* 0x000000524d507220 */ /* 0x000fe20000410000 */
[----:B------:R-:W-:Y:S01]  /*0940*/  SHF.L.U32 R91, R75, 0x10, RZ ;  /* 0x000000104b5b7819 */ /* 0x000fe200000006ff */
[----:B------:R-:W-:Y:S01]  /*0950*/  FMUL.FTZ R83, R11, R78 ;  /* 0x0000004e0b537220 */ /* 0x000fe20000410000 */
[----:B------:R-:W-:Y:S01]  /*0960*/  PRMT R75, R79, 0x7632, R75 ;  /* 0x000076324f4b7816 */ /* 0x000fe2000000004b */
[----:B------:R-:W-:Y:S01]  /*0970*/  FADD.FTZ R42, R42, R82 ;  /* 0x000000522a2a7221 */ /* 0x000fe20000010000 */
[----:B------:R-:W-:Y:S01]  /*0980*/  SHF.L.U32 R77, R84, 0x10, RZ ;  /* 0x00000010544d7819 */ /* 0x000fe200000006ff */
[----:B------:R-:W-:Y:S01]  /*0990*/  FMUL.FTZ R84, R89, R90 ;  /* 0x0000005a59547220 */ /* 0x000fe20000410000 */
[----:B------:R-:W-:Y:S01]  /*09a0*/  SHF.L.U32 R79, R22, 0x10, RZ ;  /* 0x00000010164f7819 */ /* 0x000fe200000006ff */
[----:B------:R-:W-:Y:S01]  /*09b0*/  FADD.FTZ R78, -R112, R91 ;  /* 0x0000005b704e7221 */ /* 0x000fe20000010100 */
[----:B------:R-:W-:Y:S01]  /*09c0*/  SHF.L.U32 R89, R86, 0x10, RZ ;  /* 0x0000001056597819 */ /* 0x000fe200000006ff */
[----:B------:R-:W-:Y:S01]  /*09d0*/  FFMA.FTZ R30, R81, R82, R30 ;  /* 0x00000052511e7223 */ /* 0x000fe2000001001e */
[-C--:B------:R-:W-:Y:S01]  /*09e0*/  FFMA.FTZ R32, R83, R88.reuse, R32 ;  /* 0x0000005853207223 */ /* 0x080fe20000010020 */
[----:B------:R-:W-:Y:S01]  /*09f0*/  FMUL.FTZ R82, R79, R88 ;  /* 0x000000584f527220 */ /* 0x000fe20000410000 */
[C---:B------:R-:W-:Y:S01]  /*0a00*/  FADD.FTZ R86, -R112.reuse, R77 ;  /* 0x0000004d70567221 */ /* 0x040fe20000010100 */
[----:B------:R-:W-:Y:S01]  /*0a10*/  FADD.FTZ R88, -R112, R89 ;  /* 0x0000005970587221 */ /* 0x000fe20000010100 */
[----:B------:R-:W-:Y:S01]  /*0a20*/  FMUL.FTZ R85, R11, R78 ;  /* 0x0000004e0b557220 */ /* 0x000fe20000410000 */
[----:B------:R-:W-:Y:S01]  /*0a30*/  SHF.L.U32 R78, R5, 0x10, RZ ;  /* 0x00000010054e7819 */ /* 0x000fe200000006ff */
[----:B------:R-:W-:Y:S01]  /*0a40*/  FMUL.FTZ R86, R11, R86 ;  /* 0x000000560b567220 */ /* 0x000fe20000410000 */
[----:B------:R-:W-:Y:S01]  /*0a50*/  SHF.L.U32 R79, R87, 0x10, RZ ;  /* 0x00000010574f7819 */ /* 0x000fe200000006ff */
[----:B------:R-:W-:Y:S01]  /*0a60*/  FMUL.FTZ R88, R11, R88 ;  /* 0x000000580b587220 */ /* 0x000fe20000410000 */
[----:B------:R-:W-:Y:S01]  /*0a70*/  SHF.L.U32 R77, R6, 0x10, RZ ;  /* 0x00000010064d7819 */ /* 0x000fe200000006ff */
[----:B------:R-:W-:Y:S01]  /*0a80*/  FADD.FTZ R46, R46, R90 ;  /* 0x0000005a2e2e7221 */ /* 0x000fe20000010000 */
[----:B------:R-:W-:Y:S01]  /*0a90*/  SHF.L.U32 R76, R76, 0x10, RZ ;  /* 0x000000104c4c7819 */ /* 0x000fe200000006ff */
[-C--:B------:R-:W-:Y:S01]  /*0aa0*/  FMUL.FTZ R87, R78, R79.reuse ;  /* 0x0000004f4e577220 */ /* 0x080fe20000410000 */
[----:B------:R-:W-:Y:S01]  /*0ab0*/  FADD.FTZ R41, R41, R79 ;  /* 0x0000004f29297221 */ /* 0x000fe20000010000 */
[----:B------:R-:W-:Y:S01]  /*0ac0*/  FFMA.FTZ R29, R86, R79, R29 ;  /* 0x0000004f561d7223 */ /* 0x000fe2000001001d */
[----:B------:R-:W-:Y:S01]  /*0ad0*/  SHF.L.U32 R79, R73, 0x10, RZ ;  /* 0x00000010494f7819 */ /* 0x000fe200000006ff */
[-C--:B------:R-:W-:Y:S01]  /*0ae0*/  FMUL.FTZ R89, R77, R76.reuse ;  /* 0x0000004c4d597220 */ /* 0x080fe20000410000 */
[----:B------:R-:W-:Y:S01]  /*0af0*/  FADD.FTZ R43, R43, R76 ;  /* 0x0000004c2b2b7221 */ /* 0x000fe20000010000 */
[----:B------:R-:W-:Y:S01]  /*0b00*/  FFMA.FTZ R31, R88, R76, R31 ;  /* 0x0000004c581f7223 */ /* 0x000fe2000001001f */
[----:B------:R-:W-:Y:S01]  /*0b10*/  FADD.FTZ R76, RZ, R109 ;  /* 0x0000006dff4c7221 */ /* 0x000fe20000010000 */
[----:B------:R-:W-:Y:S01]  /*0b20*/  FFMA.FTZ R73, R111, R109, RZ ;  /* 0x0000006d6f497223 */ /* 0x000fe200000100ff */
[----:B------:R-:W-:Y:S01]  /*0b30*/  SHF.L.U32 R77, R72, 0x10, RZ ;  /* 0x00000010484d7819 */ /* 0x000fe200000006ff */
[----:B------:R-:W-:Y:S01]  /*0b40*/  FFMA.FTZ R34, R85, R90, R34 ;  /* 0x0000005a55227223 */ /* 0x000fe20000010022 */
[----:B------:R-:W-:Y:S01]  /*0b50*/  SHF.L.U32 R78, R74, 0x10, RZ ;  /* 0x000000104a4e7819 */ /* 0x000fe200000006ff */
[----:B------:R-:W-:Y:S01]  /*0b60*/  FFMA.FTZ R74, R86, R87, R73 ;  /* 0x00000057564a7223 */ /* 0x000fe20000010049 */
[----:B------:R-:W-:Y:S01]  /*0b70*/  SHF.L.U32 R72, R75, 0x10, RZ ;  /* 0x000000104b487819 */ /* 0x000fe200000006ff */
[----:B------:R-:W-:Y:S01]  /*0b80*/  FADD.FTZ R75, R76, R87 ;  /* 0x000000574c4b7221 */ /* 0x000fe20000010000 */
[----:B------:R-:W-:Y:S01]  /*0b90*/  SHF.L.U32 R90, R7, 0x10, RZ ;  /* 0x00000010075a7819 */ /* 0x000fe200000006ff */
[----:B------:R-:W-:Y:S01]  /*0ba0*/  FFMA.FTZ R73, R81, R80, R74 ;  /* 0x0000005051497223 */ /* 0x000fe2000001004a */
[C---:B------:R-:W-:Y:S01]  /*0bb0*/  FADD.FTZ R92, -R112.reuse, R77 ;  /* 0x0000004d705c7221 */ /* 0x040fe20000010100 */
[----:B------:R-:W-:Y:S01]  /*0bc0*/  FADD.FTZ R76, R75, R80 ;  /* 0x000000504b4c7221 */ /* 0x000fe20000010000 */
[----:B------:R-:W-:Y:S01]  /*0bd0*/  FADD.FTZ R94, -R112, R79 ;  /* 0x0000004f705e7221 */ /* 0x000fe20000010100 */
[----:B------:R-:W-:Y:S01]  /*0be0*/  FFMA.FTZ R74, R88, R89, R73 ;  /* 0x00000059584a7223 */ /* 0x000fe20000010049 */
[----:B------:R-:W-:Y:S01]  /*0bf0*/  FMUL.FTZ R90, R90, R78 ;  /* 0x0000004e5a5a7220 */ /* 0x000fe20000410000 */
[----:B------:R-:W-:Y:S01]  /*0c00*/  FADD.FTZ R75, R76, R89 ;  /* 0x000000594c4b7221 */ /* 0x000fe20000010000 */
[----:B------:R-:W-:Y:S01]  /*0c10*/  FMUL.FTZ R92, R11, R92 ;  /* 0x0000005c0b5c7220 */ /* 0x000fe20000410000 */
[----:B------:R-:W-:Y:S01]  /*0c20*/  FFMA.FTZ R73, R83, R82, R74 ;  /* 0x0000005253497223 */ /* 0x000fe2000001004a */
[----:B------:R-:W-:Y:S01]  /*0c30*/  SHF.L.U32 R91, R8, 0x10, RZ ;  /* 0x00000010085b7819 */ /* 0x000fe200000006ff */
[----:B------:R-:W-:Y:S01]  /*0c40*/  FADD.FTZ R75, R75, R82 ;  /* 0x000000524b4b7221 */ /* 0x000fe20000010000 */
[----:B------:R-:W-:Y:S01]  /*0c50*/  FMUL.FTZ R94, R11, R94 ;  /* 0x0000005e0b5e7220 */ /* 0x000fe20000410000 */
[----:B------:R-:W-:Y:S01]  /*0c60*/  FFMA.FTZ R74, R92, R90, R73 ;  /* 0x0000005a5c4a7223 */ /* 0x000fe20000010049 */
[----:B------:R-:W-:Y:S01]  /*0c70*/  FADD.FTZ R47, R47, R72 ;  /* 0x000000482f2f7221 */ /* 0x000fe20000010000 */
[----:B------:R-:W-:Y:S01]  /*0c80*/  FADD.FTZ R75, R75, R90 ;  /* 0x0000005a4b4b7221 */ /* 0x000fe20000010000 */
[-C--:B------:R-:W-:Y:S01]  /*0c90*/  FMUL.FTZ R91, R91, R72.reuse ;  /* 0x000000485b5b7220 */ /* 0x080fe20000410000 */
[----:B------:R-:W-:Y:S01]  /*0ca0*/  FFMA.FTZ R35, R94, R72, R35 ;  /* 0x000000485e237223 */ /* 0x000fe20000010023 */
[----:B------:R-:W-:Y:S01]  /*0cb0*/  FFMA.FTZ R73, R85, R84, R74 ;  /* 0x0000005455497223 */ /* 0x000fe2000001004a */
[----:B------:R-:W-:Y:S01]  /*0cc0*/  FADD.FTZ R72, R75, R84 ;  /* 0x000000544b487221 */ /* 0x000fe20000010000 */
[----:B------:R-:W-:Y:S01]  /*0cd0*/  FADD.FTZ R45, R45, R78 ;  /* 0x0000004e2d2d7221 */ /* 0x000fe20000010000 */
[----:B------:R-:W-:Y:S01]  /*0ce0*/  FFMA.FTZ R33, R92, R78, R33 ;  /* 0x0000004e5c217223 */ /* 0x000fe20000010021 */
[----:B------:R-:W-:Y:S01]  /*0cf0*/  FFMA.FTZ R114, R94, R91, R73 ;  /* 0x0000005b5e727223 */ /* 0x000fe20000010049 */
[----:B------:R-:W-:-:S07]  /*0d00*/  FADD.FTZ R113, R72, R91 ;  /* 0x0000005b48717221 */ /* 0x000fce0000010000 */
.L_x_36:
[----:B----4-:R-:W-:Y:S05]  /*0d10*/  BSYNC.RECONVERGENT B1 ;  /* 0x0000000000017941 */ /* 0x010fea0003800200 */
.L_x_35:
        /* <DEDUP_REMOVED lines=9> */
[----:B------:R-:W0:Y:S02]  /*0db0*/  @P0 LDC.64 R96, c[0x0][0x438] ;  /* 0x00010e00ff600b82 */ /* 0x000e240000000a00 */
[----:B0-----:R-:W-:-:S05]  /*0dc0*/  @P0 IMAD.WIDE.U32 R96, R115, 0x10, R96 ;  /* 0x0000001073600825 */ /* 0x001fca00078e0060 */
[----:B------:R0:W5:Y:S01]  /*0dd0*/  @P0 LDG.E.128 R16, desc[UR10][R96.64] ;  /* 0x0000000a60100981 */ /* 0x000162000c1e1d00 */
[----:B------:R-:W-:Y:S02]  /*0de0*/  SHF.L.U32 R105, R3, 0x10, RZ ;  /* 0x0000001003697819 */ /* 0x000fe400000006ff */
[----:B------:R-:W-:Y:S02]  /*0df0*/  SHF.L.U32 R107, R4, 0x10, RZ ;  /* 0x00000010046b7819 */ /* 0x000fe400000006ff */
[----:B0-----:R-:W-:Y:S02]  /*0e00*/  SHF.L.U32 R96, R24, 0x10, RZ ;  /* 0x0000001018607819 */ /* 0x001fe400000006ff */
[C---:B--2---:R-:W-:Y:S02]  /*0e10*/  PRMT R93, R72.reuse, 0x7632, R93 ;  /* 0x00007632485d7816 */ /* 0x044fe4000000005d */
[----:B------:R-:W-:Y:S02]  /*0e20*/  SHF.L.U32 R95, R72, 0x10, RZ ;  /* 0x00000010485f7819 */ /* 0x000fe400000006ff */
[----:B------:R-:W-:-:S02]  /*0e30*/  PRMT R72, R74, 0x7632, R72 ;  /* 0x000076324a487816 */ /* 0x000fc40000000048 */
[C---:B------:R-:W-:Y:S02]  /*0e40*/  PRMT R101, R75.reuse, 0x7632, R101 ;  /* 0x000076324b657816 */ /* 0x040fe40000000065 */
[----:B------:R-:W-:Y:S02]  /*0e50*/  SHF.L.U32 R103, R75, 0x10, RZ ;  /* 0x000000104b677819 */ /* 0x000fe400000006ff */
[----:B------:R-:W-:Y:S02]  /*0e60*/  SHF.L.U32 R75, R72, 0x10, RZ ;  /* 0x00000010484b7819 */ /* 0x000fe400000006ff */
[----:B------:R-:W-:Y:S01]  /*0e70*/  SHF.L.U32 R93, R93, 0x10, RZ ;  /* 0x000000105d5d7819 */ /* 0x000fe200000006ff */
[C---:B------:R-:W-:Y:S01]  /*0e80*/  FADD.FTZ R116, -R112.reuse, R103 ;  /* 0x0000006770747221 */ /* 0x040fe20000010100 */
[----:B------:R-:W-:Y:S01]  /*0e90*/  PRMT R98, R73, 0x7632, R98 ;  /* 0x0000763249627816 */ /* 0x000fe20000000062 */
[----:B------:R-:W-:Y:S01]  /*0ea0*/  FADD.FTZ R108, -R112, R75 ;  /* 0x0000004b706c7221 */ /* 0x000fe20000010100 */
[----:B------:R-:W-:Y:S01]  /*0eb0*/  SHF.L.U32 R99, R74, 0x10, RZ ;  /* 0x000000104a637819 */ /* 0x000fe200000006ff */
[C---:B------:R-:W-:Y:S01]  /*0ec0*/  FADD.FTZ R74, -R112.reuse, R95 ;  /* 0x0000005f704a7221 */ /* 0x040fe20000010100 */
[----:B------:R-:W-:Y:S01]  /*0ed0*/  SHF.L.U32 R101, R101, 0x10, RZ ;  /* 0x0000001065657819 */ /* 0x000fe200000006ff */
[----:B------:R-:W-:Y:S01]  /*0ee0*/  FADD.FTZ R104, -R112, R93 ;  /* 0x0000005d70687221 */ /* 0x000fe20000010100 */
[----:B------:R-:W-:Y:S01]  /*0ef0*/  SHF.L.U32 R73, R73, 0x10, RZ ;  /* 0x0000001049497819 */ /* 0x000fe200000006ff */
[C---:B-----5:R-:W-:Y:S01]  /*0f00*/  FMUL.FTZ R93, R11.reuse, R74 ;  /* 0x0000004a0b5d7220 */ /* 0x060fe20000410000 */
[----:B---3--:R-:W-:Y:S01]  /*0f10*/  PRMT R75, R76, 0x7632, R75 ;  /* 0x000076324c4b7816 */ /* 0x008fe2000000004b */
[----:B------:R-:W-:Y:S01]  /*0f20*/  FADD.FTZ R110, -R112, R101 ;  /* 0x00000065706e7221 */ /* 0x000fe20000010100 */
[----:B------:R-:W-:Y:S01]  /*0f30*/  SHF.L.U32 R95, R76, 0x10, RZ ;  /* 0x000000104c5f7819 */ /* 0x000fe200000006ff */
[----:B------:R-:W-:Y:S01]  /*0f40*/  FADD.FTZ R100, -R112, R73 ;  /* 0x0000004970647221 */ /* 0x000fe20000010100 */
[----:B------:R-:W-:Y:S01]  /*0f50*/  SHF.L.U32 R101, R0, 0x10, RZ ;  /* 0x0000001000657819 */ /* 0x000fe200000006ff */
[----:B------:R-:W-:Y:S01]  /*0f60*/  FMUL.FTZ R104, R11, R104 ;  /* 0x000000680b687220 */ /* 0x000fe20000410000 */
[----:B------:R-:W-:Y:S01]  /*0f70*/  SHF.L.U32 R74, R75, 0x10, RZ ;  /* 0x000000104b4a7819 */ /* 0x000fe200000006ff */
[-C--:B------:R-:W-:Y:S01]  /*0f80*/  FMUL.FTZ R96, R96, R95.reuse ;  /* 0x0000005f60607220 */ /* 0x080fe20000410000 */
[----:B------:R-:W-:Y:S01]  /*0f90*/  SHF.L.U32 R73, R98, 0x10, RZ ;  /* 0x0000001062497819 */ /* 0x000fe200000006ff */
[----:B------:R-:W-:Y:S01]  /*0fa0*/  FADD.FTZ R60, R60, R95 ;  /* 0x0000005f3c3c7221 */ /* 0x000fe20000010000 */
[----:B------:R-:W-:Y:S01]  /*0fb0*/  PRMT R76, R77, 0x7632, R76 ;  /* 0x000076324d4c7816 */ /* 0x000fe2000000004c */
[----:B------:R-:W-:Y:S01]  /*0fc0*/  FFMA.FTZ R48, R93, R95, R48 ;  /* 0x0000005f5d307223 */ /* 0x000fe20000010030 */
[----:B------:R-:W-:Y:S01]  /*0fd0*/  SHF.L.U32 R77, R77, 0x10, RZ ;  /* 0x000000104d4d7819 */ /* 0x000fe200000006ff */
[----:B------:R-:W-:-:S02]  /*0fe0*/  IMAD.U32 R98, R25, 0x10000, RZ ;  /* 0x0001000019627824 */ /* 0x000fc400078e00ff */
[----:B------:R-:W-:Y:S01]  /*0ff0*/  FMUL.FTZ R95, R11, R100 ;  /* 0x000000640b5f7220 */ /* 0x000fe20000410000 */
[-C--:B------:R-:W-:Y:S01]  /*1000*/  FMUL.FTZ R101, R101, R74.reuse ;  /* 0x0000004a65657220 */ /* 0x080fe20000410000 */
[----:B------:R-:W-:Y:S01]  /*1010*/  FADD.FTZ R61, R61, R74 ;  /* 0x0000004a3d3d7221 */ /* 0x000fe20000010000 */
[----:B------:R-:W-:Y:S01]  /*1020*/  FFMA.FTZ R49, R104, R74, R49 ;  /* 0x0000004a68317223 */ /* 0x000fe20000010031 */
[----:B------:R-:W-:Y:S01]  /*1030*/  FADD.FTZ R106, -R112, R73 ;  /* 0x00000049706a7221 */ /* 0x000fe20000010100 */
[----:B------:R-:W-:Y:S01]  /*1040*/  FADD.FTZ R74, R113, R96 ;  /* 0x00000060714a7221 */ /* 0x000fe20000010000 */
[----:B------:R-:W-:Y:S01]  /*1050*/  FFMA.FTZ R75, R93, R96, R114 ;  /* 0x000000605d4b7223 */ /* 0x000fe20000010072 */
[-C--:B------:R-:W-:Y:S01]  /*1060*/  FMUL.FTZ R98, R98, R77.reuse ;  /* 0x0000004d62627220 */ /* 0x080fe20000410000 */
[----:B------:R-:W-:Y:S01]  /*1070*/  FADD.FTZ R62, R62, R77 ;  /* 0x0000004d3e3e7221 */ /* 0x000fe20000010000 */
[----:B------:R-:W-:Y:S01]  /*1080*/  FFMA.FTZ R50, R95, R77, R50 ;  /* 0x0000004d5f327223 */ /* 0x000fe20000010032 */
[----:B------:R-:W-:Y:S01]  /*1090*/  SHF.L.U32 R103, R2, 0x10, RZ ;  /* 0x0000001002677819 */ /* 0x000fe200000006ff */
[----:B------:R-:W-:Y:S01]  /*10a0*/  FMUL.FTZ R106, R11, R106 ;  /* 0x0000006a0b6a7220 */ /* 0x000fe20000410000 */
[----:B------:R-:W-:Y:S01]  /*10b0*/  SHF.L.U32 R76, R76, 0x10, RZ ;  /* 0x000000104c4c7819 */ /* 0x000fe200000006ff */
[----:B------:R-:W-:Y:S01]  /*10c0*/  FADD.FTZ R77, R74, R101 ;  /* 0x000000654a4d7221 */ /* 0x000fe20000010000 */
[----:B------:R-:W-:Y:S01]  /*10d0*/  PRMT R73, R78, 0x7632, R73 ;  /* 0x000076324e497816 */ /* 0x000fe20000000049 */
[----:B------:R-:W-:Y:S01]  /*10e0*/  FFMA.FTZ R74, R104, R101, R75 ;  /* 0x00000065684a7223 */ /* 0x000fe2000001004b */
[----:B------:R-:W-:Y:S01]  /*10f0*/  FADD.FTZ R102, -R112, R99 ;  /* 0x0000006370667221 */ /* 0x000fe20000010100 */
[----:B------:R-:W-:Y:S01]  /*1100*/  SHF.L.U32 R99, R78, 0x10, RZ ;  /* 0x000000104e637819 */ /* 0x000fe200000006ff */
[-C--:B------:R-:W-:Y:S01]  /*1110*/  FMUL.FTZ R103, R103, R76.reuse ;  /* 0x0000004c67677220 */ /* 0x080fe20000410000 */
[----:B------:R-:W-:Y:S01]  /*1120*/  PRMT R72, R79, 0x7632, R72 ;  /* 0x000076324f487816 */ /* 0x000fe20000000048 */
[----:B------:R-:W-:Y:S01]  /*1130*/  FADD.FTZ R63, R63, R76 ;  /* 0x0000004c3f3f7221 */ /* 0x000fe20000010000 */
[----:B------:R-:W-:Y:S01]  /*1140*/  SHF.L.U32 R100, R26, 0x10, RZ ;  /* 0x000000101a647819 */ /* 0x000fe200000006ff */
[----:B------:R-:W-:Y:S01]  /*1150*/  FFMA.FTZ R51, R106, R76, R51 ;  /* 0x0000004c6a337223 */ /* 0x000fe20000010033 */
[----:B------:R-:W-:Y:S01]  /*1160*/  SHF.L.U32 R78, R73, 0x10, RZ ;  /* 0x00000010494e7819 */ /* 0x000fe200000006ff */
[----:B------:R-:W-:Y:S01]  /*1170*/  FADD.FTZ R76, R77, R98 ;  /* 0x000000624d4c7221 */ /* 0x000fe20000010000 */
[----:B------:R-:W-:Y:S01]  /*1180*/  FFMA.FTZ R73, R95, R98, R74 ;  /* 0x000000625f497223 */ /* 0x000fe2000001004a */
[----:B------:R-:W-:Y:S01]  /*1190*/  SHF.L.U32 R112, R72, 0x10, RZ ;  /* 0x0000001048707819 */ /* 0x000fe200000006ff */
[----:B------:R-:W-:Y:S01]  /*11a0*/  FMUL.FTZ R97, R11, R102 ;  /* 0x000000660b617220 */ /* 0x000fe20000410000 */
[----:B------:R-:W-:Y:S01]  /*11b0*/  FMUL.FTZ R100, R100, R99 ;  /* 0x0000006364647220 */ /* 0x000fe20000410000 */
[----:B------:R-:W-:Y:S01]  /*11c0*/  FADD.FTZ R75, R76, R103 ;  /* 0x000000674c4b7221 */ /* 0x000fe20000010000 */
[----:B------:R-:W-:Y:S01]  /*11d0*/  FFMA.FTZ R72, R106, R103, R73 ;  /* 0x000000676a487223 */ /* 0x000fe20000010049 */
[----:B------:R-:W-:Y:S01]  /*11e0*/  SHF.L.U32 R79, R79, 0x10, RZ ;  /* 0x000000104f4f7819 */ /* 0x000fe200000006ff */
[----:B------:R-:W-:Y:S01]  /*11f0*/  FMUL.FTZ R105, R105, R78 ;  /* 0x0000004e69697220 */ /* 0x000fe20000410000 */
[----:B------:R-:W-:Y:S01]  /*1200*/  SHF.L.U32 R102, R27, 0x10, RZ ;  /* 0x000000101b667819 */ /* 0x000fe200000006ff */
[----:B------:R-:W-:Y:S01]  /*1210*/  FMUL.FTZ R108, R11, R108 ;  /* 0x0000006c0b6c7220 */ /* 0x000fe20000410000 */
[----:B------:R-:W-:Y:S01]  /*1220*/  FADD.FTZ R74, R75, R100 ;  /* 0x000000644b4a7221 */ /* 0x000fe20000010000 */
[C---:B------:R-:W-:Y:S01]  /*1230*/  FFMA.FTZ R72, R97.reuse, R100, R72 ;  /* 0x0000006461487223 */ /* 0x040fe20000010048 */
[----:B------:R-:W-:Y:S01]  /*1240*/  FADD.FTZ R64, R64, R99 ;  /* 0x0000006340407221 */ /* 0x000fe20000010000 */
[----:B------:R-:W-:Y:S01]  /*1250*/  FFMA.FTZ R52, R97, R99, R52 ;  /* 0x0000006361347223 */ /* 0x000fe20000010034 */
[----:B------:R-:W-:Y:S01]  /*1260*/  FMUL.FTZ R99, R11, R116 ;  /* 0x000000740b637220 */ /* 0x000fe20000410000 */
[----:B------:R-:W-:Y:S01]  /*1270*/  FMUL.FTZ R102, R102, R79 ;  /* 0x0000004f66667220 */ /* 0x000fe20000410000 */
[----:B------:R-:W-:Y:S01]  /*1280*/  FADD.FTZ R73, R74, R105 ;  /* 0x000000694a497221 */ /* 0x000fe20000010000 */
[----:B------:R-:W-:Y:S01]  /*1290*/  FFMA.FTZ R72, R108, R105, R72 ;  /* 0x000000696c487223 */ /* 0x000fe20000010048 */
[----:B------:R-:W-:Y:S01]  /*12a0*/  FMUL.FTZ R107, R107, R112 ;  /* 0x000000706b6b7220 */ /* 0x000fe20000410000 */
[----:B------:R-:W-:Y:S01]  /*12b0*/  FMUL.FTZ R110, R11, R110 ;  /* 0x0000006e0b6e7220 */ /* 0x000fe20000410000 */
[----:B------:R-:W-:Y:S01]  /*12c0*/  FADD.FTZ R74, R73, R102 ;  /* 0x00000066494a7221 */ /* 0x000fe20000010000 */
[C---:B------:R-:W-:Y:S01]  /*12d0*/  FFMA.FTZ R72, R99.reuse, R102, R72 ;  /* 0x0000006663487223 */ /* 0x040fe20000010048 */
        /* <DEDUP_REMOVED lines=8> */
[----:B------:R-:W-:Y:S06]  /*1360*/  BRA `(.L_x_37) ;  /* 0x0000000000487947 */ /* 0x000fec0003800000 */
.L_x_34:
[----:B------:R-:W0:Y:S01]  /*1370*/  LDC R14, c[0x0][0x388] ;  /* 0x0000e200ff0e7b82 */ /* 0x000e220000000800 */
[----:B------:R-:W-:-:S04]  /*1380*/  UISETP.NE.U32.AND UP0, UPT, UR12, URZ, UPT ;  /* 0x000000ff0c00728c */ /* 0x000fc8000bf05070 */
[----:B------:R-:W-:Y:S01]  /*1390*/  UISETP.NE.AND.EX UP0, UPT, UR13, URZ, UPT, UP0 ;  /* 0x000000ff0d00728c */ /* 0x000fe2000bf05300 */
[----:B0-----:R-:W-:-:S05]  /*13a0*/  IMAD R15, R9, R14, RZ ;  /* 0x0000000e090f7224 */ /* 0x001fca00078e02ff */
[----:B------:R-:W-:-:S04]  /*13b0*/  SHF.R.S32.HI R72, RZ, 0x1f, R15 ;  /* 0x0000001fff487819 */ /* 0x000fc8000001140f */
[----:B------:R-:W-:-:S04]  /*13c0*/  LEA.HI R15, R72, R15, RZ, 0x3 ;  /* 0x0000000f480f7211 */ /* 0x000fc800078f18ff */
[----:B------:R-:W-:Y:S01]  /*13d0*/  LEA.HI.SX32 R15, R15, R112, 0x1d ;  /* 0x000000700f0f7211 */ /* 0x000fe200078feaff */
[----:B------:R-:W-:Y:S06]  /*13e0*/  BRA.U !UP0, `(.L_x_37) ;  /* 0x0000000108287547 */ /* 0x000fec000b800000 */
[C---:B------:R-:W-:Y:S02]  /*13f0*/  ISETP.GE.U32.AND P0, PT, R10.reuse, 0x80, PT ;  /* 0x000000800a00780c */ /* 0x040fe40003f06070 */
[----:B------:R-:W-:Y:S02]  /*1400*/  ISETP.GE.U32.AND P1, PT, R10, 0x100, PT ;  /* 0x000001000a00780c */ /* 0x000fe40003f26070 */
[----:B------:R-:W-:-:S09]  /*1410*/  MOV R77, R15 ;  /* 0x0000000f004d7202 */ /* 0x000fd20000000f00 */
[----:B------:R-:W0:Y:S08]  /*1420*/  @P0 LDC.64 R74, c[0x0][0x438] ;  /* 0x00010e00ff4a0b82 */ /* 0x000e300000000a00 */
[----:B------:R-:W1:Y:S01]  /*1430*/  @P1 LDC.64 R72, c[0x0][0x438] ;  /* 0x00010e00ff481b82 */ /* 0x000e620000000a00 */
[C---:B0-----:R-:W-:Y:S01]  /*1440*/  @P0 IMAD.WIDE.U32 R74, R77.reuse, 0x10, R74 ;  /* 0x000000104d4a0825 */ /* 0x041fe200078e004a */
[----:B------:R-:W-:-:S04]  /*1450*/  @P0 IADD3 R77, PT, PT, R77, 0x80, RZ ;  /* 0x000000804d4d0810 */ /* 0x000fc80007ffe0ff */
[----:B------:R0:W5:Y:S01]  /*1460*/  @P0 LDG.E.128 R56, desc[UR10][R74.64] ;  /* 0x0000000a4a380981 */ /* 0x000162000c1e1d00 */
[----:B-1----:R-:W-:-:S05]  /*1470*/  @P1 IMAD.WIDE.U32 R72, R77, 0x10, R72 ;  /* 0x000000104d481825 */ /* 0x002fca00078e0048 */
[----:B------:R0:W5:Y:S02]  /*1480*/  @P1 LDG.E.128 R16, desc[UR10][R72.64] ;  /* 0x0000000a48101981 */ /* 0x000164000c1e1d00 */
.L_x_37:
[----:B----4-:R-:W-:Y:S05]  /*1490*/  BSYNC.RECONVERGENT B0 ;  /* 0x0000000000007941 */ /* 0x010fea0003800200 */
.L_x_33:
[----:B0-----:R-:W0:Y:S01]  /*14a0*/  SHFL.DOWN PT, R72, R113, 0x10, 0x1f ;  /* 0x0a001f0071487f89 */ /* 0x001e2200000e0000 */
[----:B------:R-:W-:Y:S03]  /*14b0*/  BSSY.RECONVERGENT B0, `(.L_x_38) ;  /* 0x000001f000007945 */ /* 0x000fe60003800200 */
[----:B------:R-:W1:Y:S01]  /*14c0*/  SHFL.DOWN PT, R73, R114, 0x10, 0x1f ;  /* 0x0a001f0072497f89 */ /* 0x000e6200000e0000 */
[----:B------:R-:W2:Y:S01]  /*14d0*/  S2R R112, SR_TID.X ;  /* 0x0000000000707919 */ /* 0x000ea20000002100 */
[----:B0-----:R-:W-:Y:S01]  /*14e0*/  FADD.FTZ R72, R72, R113 ;  /* 0x0000007148487221 */ /* 0x001fe20000010000 */
[----:B-1----:R-:W-:-:S04]  /*14f0*/  FADD.FTZ R73, R73, R114 ;  /* 0x0000007249497221 */ /* 0x002fc80000010000 */
[----:B------:R-:W0:Y:S04]  /*1500*/  SHFL.DOWN PT, R75, R72, 0x8, 0x1f ;  /* 0x09001f00484b7f89 */ /* 0x000e2800000e0000 */
[----:B------:R-:W1:Y:S01]  /*1510*/  SHFL.DOWN PT, R74, R73, 0x8, 0x1f ;  /* 0x09001f00494a7f89 */ /* 0x000e6200000e0000 */
[----:B--2---:R-:W-:Y:S01]  /*1520*/  LOP3.LUT P0, RZ, R112, 0x1f, RZ, 0xc0, !PT ;  /* 0x0000001f70ff7812 */ /* 0x004fe2000780c0ff */
        /* <DEDUP_REMOVED lines=15> */
[----:B------:R-:W0:Y:S01]  /*1620*/  S2UR UR5, SR_CgaCtaId ;  /* 0x00000000000579c3 */ /* 0x000e220000008800 */
[----:B------:R-:W-:Y:S01]  /*1630*/  UMOV UR4, 0x400 ;  /* 0x0000040000047882 */ /* 0x000fe20000000000 */
[----:B------:R-:W-:-:S04]  /*1640*/  SHF.R.U32.HI R74, RZ, 0x2, R112 ;  /* 0x00000002ff4a7819 */ /* 0x000fc80000011670 */
[----:B------:R-:W-:Y:S01]  /*1650*/  LOP3.LUT R74, R74, 0x18, RZ, 0xc0, !PT ;  /* 0x000000184a4a7812 */ /* 0x000fe200078ec0ff */
[----:B0-----:R-:W-:-:S04]  /*1660*/  ULEA UR4, UR5, UR4, 0x18 ;  /* 0x0000000405047291 */ /* 0x001fc8000f8ec0ff */
[----:B------:R-:W-:Y:S02]  /*1670*/  UIADD3 UR5, UPT, UPT, UR4, 0x2020, URZ ;  /* 0x0000202004057890 */ /* 0x000fe4000fffe0ff */
[----:B------:R-:W-:-:S09]  /*1680*/  @!UP1 UIADD3 UR5, UPT, UPT, UR4, 0x2000, URZ ;  /* 0x0000200004059890 */ /* 0x000fd2000fffe0ff */
[----:B------:R0:W-:Y:S03]  /*1690*/  STS.64 [R74+UR5], R72 ;  /* 0x000000484a007988 */ /* 0x0001e60008000a05 */
.L_x_39:
[----:B------:R-:W-:Y:S05]  /*16a0*/  BSYNC.RECONVERGENT B0 ;  /* 0x0000000000007941 */ /* 0x000fea0003800200 */
.L_x_38:
[----:B------:R-:W1:Y:S08]  /*16b0*/  S2UR UR5, SR_CgaCtaId ;  /* 0x00000000000579c3 */ /* 0x000e700000008800 */
[----:B------:R-:W-:Y:S01]  /*16c0*/  BAR.SYNC.DEFER_BLOCKING 0x0 ;  /* 0x0000000000007b1d */ /* 0x000fe20000010000 */
[----:B-----5:R-:W-:Y:S02]  /*16d0*/  ISETP.GE.AND P2, PT, R13, 0x1, PT ;  /* 0x000000010d00780c */ /* 0x020fe40003f46270 */
[----:B------:R-:W-:-:S02]  /*16e0*/  ISETP.GE.U32.AND P1, PT, R10, 0x80, PT ;  /* 0x000000800a00780c */ /* 0x000fc40003f26070 */
[----:B------:R-:W-:Y:S01]  /*16f0*/  ISETP.NE.AND P0, PT, RZ, UR9, PT ;  /* 0x00000009ff007c0c */ /* 0x000fe2000bf05270 */
[----:B------:R-:W-:Y:S01]  /*1700*/  UMOV UR4, 0x400 ;  /* 0x0000040000047882 */ /* 0x000fe20000000000 */
[----:B------:R-:W-:Y:S01]  /*1710*/  BSSY.RECONVERGENT B0, `(.L_x_40) ;  /* 0x0000150000007945 */ /* 0x000fe20003800200 */
[----:B------:R-:W-:-:S06]  /*1720*/  PRMT R116, R56, 0x7632, R116 ;  /* 0x0000763238747816 */ /* 0x000fcc0000000074 */
[----:B------:R-:W-:-:S05]  /*1730*/  @P2 IADD3 R113, PT, PT, R13, -0x1, RZ ;  /* 0xffffffff0d712810 */ /* 0x000fca0007ffe0ff */
[----:B------:R-:W-:Y:S01]  /*1740*/  @P2 IMAD R113, R113, R14, RZ ;  /* 0x0000000e71712224 */ /* 0x000fe200078e02ff */
        /* <DEDUP_REMOVED lines=10> */
[----:B------:R-:W-:Y:S01]  /*17f0*/  FADD.FTZ R72, R75, R72 ;  /* 0x000000484b487221 */ /* 0x000fe20000010000 */
[----:B------:R-:W-:Y:S02]  /*1800*/  @P2 SHF.R.S32.HI R74, RZ, 0x1f, R113 ;  /* 0x0000001fff4a2819 */ /* 0x000fe40000011471 */
[----:B-1----:R-:W-:Y:S01]  /*1810*/  FADD.FTZ R13, R13, R76 ;  /* 0x0000004c0d0d7221 */ /* 0x002fe20000010000 */
[----:B------:R-:W-:Y:S01]  /*1820*/  FADD.FTZ R72, R72, R77 ;  /* 0x0000004d48487221 */ /* 0x000fe20000010000 */
[----:B------:R-:W-:Y:S01]  /*1830*/  @P2 LEA.HI R113, R74, R113, RZ, 0x3 ;  /* 0x000000714a712211 */ /* 0x000fe200078f18ff */
[----:B------:R-:W-:Y:S02]  /*1840*/  HFMA2 R77, -RZ, RZ, 0, 0 ;  /* 0x00000000ff4d7431 */ /* 0x000fe400000001ff */
[----:B------:R-:W-:Y:S01]  /*1850*/  FADD.FTZ R76, R78, R13 ;  /* 0x0000000d4e4c7221 */ /* 0x000fe20000010000 */
[----:B------:R-:W-:Y:S01]  /*1860*/  FADD.FTZ R13, R79, R72 ;  /* 0x000000484f0d7221 */ /* 0x000fe20000010000 */
[----:B------:R-:W-:-:S02]  /*1870*/  @P2 LEA.HI.SX32 R77, R113, R112, 0x1d ;  /* 0x00000070714d2211 */ /* 0x000fc400078feaff */
[----:B------:R-:W-:Y:S01]  /*1880*/  FMUL.FTZ R76, R76, UR14 ;  /* 0x0000000e4c4c7c20 */ /* 0x000fe20008410000 */
[----:B------:R-:W-:-:S04]  /*1890*/  FMUL.FTZ R13, R13, UR14 ;  /* 0x0000000e0d0d7c20 */ /* 0x000fc80008410000 */
[----:B------:R-:W-:Y:S01]  /*18a0*/  FSEL R76, R76, RZ, !P0 ;  /* 0x000000ff4c4c7208 */ /* 0x000fe20004000000 */
[----:B------:R-:W-:Y:S06]  /*18b0*/  @!P1 BRA `(.L_x_41) ;  /* 0x0000001000d49947 */ /* 0x000fec0003800000 */
[----:B------:R-:W-:-:S04]  /*18c0*/  UISETP.NE.U32.AND UP0, UPT, UR12, URZ, UPT ;  /* 0x000000ff0c00728c */ /* 0x000fc8000bf05070 */
[----:B------:R-:W-:-:S09]  /*18d0*/  UISETP.NE.AND.EX UP0, UPT, UR13, URZ, UPT, UP0 ;  /* 0x000000ff0d00728c */ /* 0x000fd2000bf05300 */
[----:B------:R-:W-:Y:S05]  /*18e0*/  BRA.U UP0, `(.L_x_42) ;  /* 0x0000000900507547 */ /* 0x000fea000b800000 */
[----:B------:R-:W-:Y:S01]  /*18f0*/  UMOV UR4, UR6 ;  /* 0x0000000600047c82 */ /* 0x000fe20008000000 */
[----:B------:R-:W-:Y:S01]  /*1900*/  UMOV UR5, UR7 ;  /* 0x0000000700057c82 */ /* 0x000fe20008000000 */
[----:B------:R-:W-:-:S04]  /*1910*/  UISETP.NE.U32.AND UP0, UPT, UR4, URZ, UPT ;  /* 0x000000ff0400728c */ /* 0x000fc8000bf05070 */
[----:B------:R-:W-:-:S09]  /*1920*/  UISETP.NE.AND.EX UP0, UPT, UR5, URZ, UPT, UP0 ;  /* 0x000000ff0500728c */ /* 0x000fd2000bf05300 */
[----:B------:R-:W-:Y:S05]  /*1930*/  BRA.U UP0, `(.L_x_43) ;  /* 0x0000000500247547 */ /* 0x000fea000b800000 */
[----:B------:R-:W-:Y:S05]  /*1940*/  @!P2 BRA `(.L_x_44) ;  /* 0x000000000020a947 */ /* 0x000fea0003800000 */
[----:B------:R-:W-:Y:S01]  /*1950*/  FFMA.FTZ R72, R111, R13, R76 ;  /* 0x0000000d6f487223 */ /* 0x000fe2000001004c */
[----:B------:R-:W-:-:S03]  /*1960*/  ISETP.GT.AND P0, PT, R12, RZ, PT ;  /* 0x000000ff0c00720c */ /* 0x000fc60003f04270 */
[----:B------:R-:W-:-:S04]  /*1970*/  FADD.FTZ R72, R109, -R72 ;  /* 0x800000486d487221 */ /* 0x000fc80000010000 */
[----:B------:R-:W-:-:S05]  /*1980*/  FMUL.FTZ R72, R11, R72 ;  /* 0x000000480b487220 */ /* 0x000fca0000410000 */
[----:B------:R-:W-:-:S05]  /*1990*/  FSEL R72, R72, RZ, P0 ;  /* 0x000000ff48487208 */ /* 0x000fca0000000000 */
[----:B------:R-:W-:-:S05]  /*19a0*/  FMUL.FTZ R72, R72, UR15 ;  /* 0x0000000f48487c20 */ /* 0x000fca0008410000 */
[----:B------:R-:W-:-:S04]  /*19b0*/  F2FP.BF16.F32.PACK_AB R72, RZ, R72 ;  /* 0x00000048ff48723e */ /* 0x000fc800000010ff */
[----:B------:R-:W-:-:S07]  /*19c0*/  PRMT R68, R72, 0x7610, R68 ;  /* 0x0000761048447816 */ /* 0x000fce0000000044 */
.L_x_44:
        /* <DEDUP_REMOVED lines=9> */
.L_x_45:
        /* <DEDUP_REMOVED lines=9> */
.L_x_46:
        /* <DEDUP_REMOVED lines=9> */
.L_x_47:
        /* <DEDUP_REMOVED lines=9> */
.L_x_48:
        /* <DEDUP_REMOVED lines=9> */
.L_x_49:
        /* <DEDUP_REMOVED lines=9> */
.L_x_50:
        /* <DEDUP_REMOVED lines=8> */
[----:B------:R-:W-:Y:S01]  /*1db0*/  PRMT R71, R71, 0x5410, R72 ;  /* 0x0000541047477816 */ /* 0x000fe20000000048 */
[----:B------:R-:W-:Y:S06]  /*1dc0*/  BRA `(.L_x_51) ;  /* 0x0000000c00687947 */ /* 0x000fec0003800000 */
.L_x_43:
[----:B------:R-:W0:Y:S01]  /*1dd0*/  @P2 LDC R75, c[0x0][0x40c] ;  /* 0x00010300ff4b2b82 */ /* 0x000e220000000800 */
[-CC-:B------:R-:W-:Y:S01]  /*1de0*/  FFMA.FTZ R36, R111, R13.reuse, R76.reuse ;  /* 0x0000000d6f247223 */ /* 0x180fe2000001004c */
[-CC-:B------:R-:W-:Y:S01]  /*1df0*/  FFMA.FTZ R38, R86, R13.reuse, R76.reuse ;  /* 0x0000000d56267223 */ /* 0x180fe2000001004c */
[-CC-:B------:R-:W-:Y:S01]  /*1e00*/  FFMA.FTZ R37, R81, R13.reuse, R76.reuse ;  /* 0x0000000d51257223 */ /* 0x180fe2000001004c */
[-C--:B------:R-:W-:Y:S01]  /*1e10*/  FFMA.FTZ R74, R88, R13.reuse, R76 ;  /* 0x0000000d584a7223 */ /* 0x080fe2000001004c */
[----:B------:R-:W-:Y:S01]  /*1e20*/  FADD.FTZ R36, R109, -R36 ;  /* 0x800000246d247221 */ /* 0x000fe20000010000 */
[----:B------:R-:W-:Y:S01]  /*1e30*/  FADD.FTZ R38, R87, -R38 ;  /* 0x8000002657267221 */ /* 0x000fe20000010000 */
[----:B------:R-:W-:Y:S01]  /*1e40*/  FADD.FTZ R72, R80, -R37 ;  /* 0x8000002550487221 */ /* 0x000fe20000010000 */
[----:B------:R-:W1:Y:S01]  /*1e50*/  @P2 LDC R78, c[0x0][0x40c] ;  /* 0x00010300ff4e2b82 */ /* 0x000e620000000800 */
[----:B------:R-:W-:Y:S01]  /*1e60*/  FADD.FTZ R74, R89, -R74 ;  /* 0x8000004a594a7221 */ /* 0x000fe20000010000 */
[C---:B------:R-:W-:Y:S01]  /*1e70*/  FMUL.FTZ R36, R11.reuse, R36 ;  /* 0x000000240b247220 */ /* 0x040fe20000410000 */
[C---:B------:R-:W-:Y:S01]  /*1e80*/  FMUL.FTZ R38, R11.reuse, R38 ;  /* 0x000000260b267220 */ /* 0x040fe20000410000 */
[----:B------:R-:W-:Y:S01]  /*1e90*/  ISETP.GT.AND P0, PT, R12, RZ, PT ;  /* 0x000000ff0c00720c */ /* 0x000fe20003f04270 */
[C---:B------:R-:W-:Y:S01]  /*1ea0*/  FMUL.FTZ R37, R11.reuse, R72 ;  /* 0x000000480b257220 */ /* 0x040fe20000410000 */
[----:B------:R-:W-:Y:S01]  /*1eb0*/  FMUL.FTZ R74, R11, R74 ;  /* 0x0000004a0b4a7220 */ /* 0x000fe20000410000 */
[-CC-:B------:R-:W-:Y:S01]  /*1ec0*/  FFMA.FTZ R115, R83, R13.reuse, R76.reuse ;  /* 0x0000000d53737223 */ /* 0x180fe2000001004c */
[----:B------:R-:W2:Y:S01]  /*1ed0*/  @P2 LDC R114, c[0x0][0x40c] ;  /* 0x00010300ff722b82 */ /* 0x000ea20000000800 */
[----:B------:R-:W-:Y:S01]  /*1ee0*/  FSEL R36, R36, RZ, P0 ;  /* 0x000000ff24247208 */ /* 0x000fe20000000000 */
[-CC-:B------:R-:W-:Y:S01]  /*1ef0*/  FFMA.FTZ R117, R92, R13.reuse, R76.reuse ;  /* 0x0000000d5c757223 */ /* 0x180fe2000001004c */
[----:B------:R-:W-:Y:S01]  /*1f00*/  FSEL R39, R38, RZ, P0 ;  /* 0x000000ff26277208 */ /* 0x000fe20000000000 */
[--C-:B------:R-:W-:Y:S01]  /*1f10*/  FFMA.FTZ R118, R94, R13, R76.reuse ;  /* 0x0000000d5e767223 */ /* 0x100fe2000001004c */
[----:B------:R-:W-:Y:S01]  /*1f20*/  FSEL R37, R37, RZ, P0 ;  /* 0x000000ff25257208 */ /* 0x000fe20000000000 */
[----:B------:R-:W-:Y:S01]  /*1f30*/  FADD.FTZ R116, R90, -R117 ;  /* 0x800000755a747221 */ /* 0x000fe20000010000 */
[----:B------:R-:W-:Y:S01]  /*1f40*/  FSEL R38, R74, RZ, P0 ;  /* 0x000000ff4a267208 */ /* 0x000fe20000000000 */
[----:B------:R-:W3:Y:S01]  /*1f50*/  @P2 LDC R73, c[0x0][0x40c] ;  /* 0x00010300ff492b82 */ /* 0x000ee20000000800 */
[----:B0-----:R-:W-:Y:S01]  /*1f60*/  @P2 FMUL.FTZ R72, R36, R75 ;  /* 0x0000004b24482220 */ /* 0x001fe20000410000 */
[----:B------:R-:W-:Y:S01]  /*1f70*/  FFMA.FTZ R117, R85, R13, R76 ;  /* 0x0000000d55757223 */ /* 0x000fe2000001004c */
[----:B------:R-:W-:Y:S01]  /*1f80*/  FADD.FTZ R118, R91, -R118 ;  /* 0x800000765b767221 */ /* 0x000fe20000010000 */
[----:B------:R-:W-:-:S02]  /*1f90*/  F2FP.BF16.F32.PACK_AB R36, R39, R36 ;  /* 0x000000242724723e */ /* 0x000fc400000010ff */
[----:B------:R-:W-:Y:S01]  /*1fa0*/  @P2 F2FP.BF16.F32.PACK_AB R72, RZ, R72 ;  /* 0x00000048ff48223e */ /* 0x000fe200000010ff */
[----:B------:R-:W-:Y:S01]  /*1fb0*/  FMUL.FTZ R118, R11, R118 ;  /* 0x000000760b767220 */ /* 0x000fe20000410000 */
[----:B-1----:R-:W-:Y:S01]  /*1fc0*/  @P2 FMUL.FTZ R74, R39, R78 ;  /* 0x0000004e274a2220 */ /* 0x002fe20000410000 */
[----:B------:R-:W0:Y:S01]  /*1fd0*/  @P2 LDC R79, c[0x0][0x40c] ;  /* 0x00010300ff4f2b82 */ /* 0x000e220000000800 */
[----:B------:R-:W-:Y:S01]  /*1fe0*/  @P2 PRMT R68, R72, 0x7610, R68 ;  /* 0x0000761048442816 */ /* 0x000fe20000000044 */
[----:B--2---:R-:W-:-:S06]  /*1ff0*/  @P2 FMUL.FTZ R75, R37, R114 ;  /* 0x00000072254b2220 */ /* 0x004fcc0000410000 */
[----:B------:R-:W1:Y:S01]  /*2000*/  @P2 LDC R78, c[0x0][0x40c] ;  /* 0x00010300ff4e2b82 */ /* 0x000e620000000800 */
[----:B------:R-:W-:Y:S01]  /*2010*/  FADD.FTZ R114, R82, -R115 ;  /* 0x8000007352727221 */ /* 0x000fe20000010000 */
[C---:B------:R-:W-:Y:S01]  /*2020*/  FMUL.FTZ R115, R11.reuse, R116 ;  /* 0x000000740b737220 */ /* 0x040fe20000410000 */
[----:B------:R-:W-:Y:S01]  /*2030*/  FADD.FTZ R116, R84, -R117 ;  /* 0x8000007554747221 */ /* 0x000fe20000010000 */
[C---:B------:R-:W-:Y:S01]  /*2040*/  F2FP.BF16.F32.PACK_AB R37, R38.reuse, R37 ;  /* 0x000000252625723e */ /* 0x040fe200000010ff */
[C---:B------:R-:W-:Y:S01]  /*2050*/  FMUL.FTZ R114, R11.reuse, R114 ;  /* 0x000000720b727220 */ /* 0x040fe20000410000 */
[----:B---3--:R-:W-:Y:S01]  /*2060*/  @P2 FMUL.FTZ R113, R38, R73 ;  /* 0x0000004926712220 */ /* 0x008fe20000410000 */
[----:B------:R-:W-:Y:S01]  /*2070*/  @P2 F2FP.BF16.F32.PACK_AB R73, RZ, R74 ;  /* 0x0000004aff49223e */ /* 0x000fe200000010ff */
[----:B------:R-:W-:Y:S01]  /*2080*/  FMUL.FTZ R117, R11, R116 ;  /* 0x000000740b757220 */ /* 0x000fe20000410000 */
[----:B------:R-:W-:Y:S02]  /*2090*/  @P2 F2FP.BF16.F32.PACK_AB R74, RZ, R75 ;  /* 0x0000004bff4a223e */ /* 0x000fe400000010ff */
[----:B------:R-:W-:-:S02]  /*20a0*/  @P2 F2FP.BF16.F32.PACK_AB R75, RZ, R113 ;  /* 0x00000071ff4b223e */ /* 0x000fc400000010ff */
[----:B------:R-:W2:Y:S01]  /*20b0*/  @P2 LDC R113, c[0x0][0x40c] ;  /* 0x00010300ff712b82 */ /* 0x000ea20000000800 */
[----:B------:R-:W-:Y:S02]  /*20c0*/  FSEL R114, R114, RZ, P0 ;  /* 0x000000ff72727208 */ /* 0x000fe40000000000 */
[----:B------:R-:W-:Y:S02]  /*20d0*/  FSEL R115, R115, RZ, P0 ;  /* 0x000000ff73737208 */ /* 0x000fe40000000000 */
[----:B------:R-:W-:Y:S01]  /*20e0*/  @P2 PRMT R68, R68, 0x5410, R73 ;  /* 0x0000541044442816 */ /* 0x000fe20000000049 */
[----:B0-----:R-:W-:Y:S01]  /*20f0*/  @P2 FMUL.FTZ R116, R114, R79 ;  /* 0x0000004f72742220 */ /* 0x001fe20000410000 */
[----:B------:R-:W-:Y:S02]  /*2100*/  FSEL R73, R118, RZ, P0 ;  /* 0x000000ff76497208 */ /* 0x000fe40000000000 */
[----:B------:R-:W-:Y:S01]  /*2110*/  @P2 PRMT R69, R74, 0x7610, R69 ;  /* 0x000076104a452816 */ /* 0x000fe20000000045 */
[----:B-1----:R-:W-:Y:S01]  /*2120*/  @P2 FMUL.FTZ R79, R115, R78 ;  /* 0x0000004e734f2220 */ /* 0x002fe20000410000 */
[----:B------:R-:W-:-:S02]  /*2130*/  FSEL R78, R117, RZ, P0 ;  /* 0x000000ff754e7208 */ /* 0x000fc40000000000 */
[----:B------:R-:W-:Y:S02]  /*2140*/  @P2 F2FP.BF16.F32.PACK_AB R116, RZ, R116 ;  /* 0x00000074ff74223e */ /* 0x000fe400000010ff */
[----:B------:R-:W-:Y:S02]  /*2150*/  @P2 F2FP.BF16.F32.PACK_AB R79, RZ, R79 ;  /* 0x0000004fff4f223e */ /* 0x000fe400000010ff */
[----:B------:R-:W-:Y:S02]  /*2160*/  @P2 PRMT R70, R116, 0x7610, R70 ;  /* 0x0000761074462816 */ /* 0x000fe40000000046 */
[----:B------:R-:W-:Y:S02]  /*2170*/  F2FP.BF16.F32.PACK_AB R38, R115, R114 ;  /* 0x000000727326723e */ /* 0x000fe400000010ff */
[----:B------:R-:W-:Y:S02]  /*2180*/  @P2 PRMT R69, R69, 0x5410, R75 ;  /* 0x0000541045452816 */ /* 0x000fe4000000004b */
[----:B------:R-:W-:Y:S01]  /*2190*/  F2FP.BF16.F32.PACK_AB R39, R73, R78 ;  /* 0x0000004e4927723e */ /* 0x000fe200000010ff */
[----:B--2---:R-:W-:Y:S01]  /*21a0*/  @P2 FMUL.FTZ R113, R78, R113 ;  /* 0x000000714e712220 */ /* 0x004fe20000410000 */
[----:B------:R-:W-:-:S04]  /*21b0*/  @P2 PRMT R70, R70, 0x5410, R79 ;  /* 0x0000541046462816 */ /* 0x000fc8000000004f */
[----:B------:R-:W-:-:S04]  /*21c0*/  @P2 F2FP.BF16.F32.PACK_AB R113, RZ, R113 ;  /* 0x00000071ff71223e */ /* 0x000fc800000010ff */
[----:B------:R-:W-:Y:S01]  /*21d0*/  @P2 PRMT R71, R113, 0x7610, R71 ;  /* 0x0000761071472816 */ /* 0x000fe20000000047 */
[----:B------:R-:W-:Y:S06]  /*21e0*/  @!P2 BRA `(.L_x_51) ;  /* 0x000000080060a947 */ /* 0x000fec0003800000 */
[----:B------:R-:W-:-:S05]  /*21f0*/  FMUL.FTZ R72, R73, UR15 ;  /* 0x0000000f49487c20 */ /* 0x000fca0008410000 */
[----:B------:R-:W-:-:S04]  /*2200*/  F2FP.BF16.F32.PACK_AB R72, RZ, R72 ;  /* 0x00000048ff48723e */ /* 0x000fc800000010ff */
[----:B------:R-:W-:Y:S01]  /*2210*/  PRMT R71, R71, 0x5410, R72 ;  /* 0x0000541047477816 */ /* 0x000fe20000000048 */
[----:B------:R-:W-:Y:S06]  /*2220*/  BRA `(.L_x_51) ;  /* 0x0000000800507947 */ /* 0x000fec0003800000 */
.L_x_42:
[----:B------:R-:W-:Y:S01]  /*2230*/  UMOV UR4, UR6 ;  /* 0x0000000600047c82 */ /* 0x000fe20008000000 */
[----:B------:R-:W-:Y:S01]  /*2240*/  UMOV UR5, UR7 ;  /* 0x0000000700057c82 */ /* 0x000fe20008000000 */
[----:B------:R-:W-:-:S04]  /*2250*/  UISETP.NE.U32.AND UP0, UPT, UR4, URZ, UPT ;  /* 0x000000ff0400728c */ /* 0x000fc8000bf05070 */
[----:B------:R-:W-:-:S09]  /*2260*/  UISETP.NE.AND.EX UP0, UPT, UR5, URZ, UPT, UP0 ;  /* 0x000000ff0500728c */ /* 0x000fd2000bf05300 */
[----:B------:R-:W-:Y:S05]  /*2270*/  BRA.U UP0, `(.L_x_52) ;  /* 0x0000000500147547 */ /* 0x000fea000b800000 */
[----:B------:R-:W-:Y:S01]  /*2280*/  ISETP.GT.AND P0, PT, R12, RZ, PT ;  /* 0x000000ff0c00720c */ /* 0x000fe20003f04270 */
[----:B------:R-:W0:Y:S01]  /*2290*/  @P2 LDC R73, c[0x0][0x40c] ;  /* 0x00010300ff492b82 */ /* 0x000e220000000800 */
[----:B------:R-:W-:Y:S02]  /*22a0*/  SHF.L.U32 R116, R116, 0x10, RZ ;  /* 0x0000001074747819 */ /* 0x000fe400000006ff */
[----:B------:R-:W-:Y:S02]  /*22b0*/  SHF.L.U32 R78, R56, 0x10, RZ ;  /* 0x00000010384e7819 */ /* 0x000fe400000006ff */
[----:B------:R-:W-:Y:S02]  /*22c0*/  SHF.L.U32 R118, R58, 0x10, RZ ;  /* 0x000000103a767819 */ /* 0x000fe400000006ff */
[----:B------:R-:W-:Y:S01]  /*22d0*/  SHF.L.U32 R120, R59, 0x10, RZ ;  /* 0x000000103b787819 */ /* 0x000fe200000006ff */
[----:B------:R-:W1:Y:S04]  /*22e0*/  @P2 LDC R115, c[0x0][0x40c] ;  /* 0x00010300ff732b82 */ /* 0x000e680000000800 */
[-CC-:B------:R-:W-:Y:S01]  /*22f0*/  @P0 FFMA.FTZ R74, R86, R13.reuse, R76.reuse ;  /* 0x0000000d564a0223 */ /* 0x180fe2000001004c */
[-CC-:B------:R-:W-:Y:S01]  /*2300*/  @P0 FFMA.FTZ R72, R111, R13.reuse, R76.reuse ;  /* 0x0000000d6f480223 */ /* 0x180fe2000001004c */
[-CC-:B------:R-:W-:Y:S01]  /*2310*/  @P0 FFMA.FTZ R114, R88, R13.reuse, R76.reuse ;  /* 0x0000000d58720223 */ /* 0x180fe2000001004c */
[----:B------:R-:W-:Y:S01]  /*2320*/  @P0 FFMA.FTZ R79, R81, R13, R76 ;  /* 0x0000000d514f0223 */ /* 0x000fe2000001004c */
[----:B------:R-:W-:Y:S01]  /*2330*/  @P0 FADD.FTZ R75, R87, -R74 ;  /* 0x8000004a574b0221 */ /* 0x000fe20000010000 */
[----:B------:R-:W-:Y:S01]  /*2340*/  @P0 FADD.FTZ R72, R109, -R72 ;  /* 0x800000486d480221 */ /* 0x000fe20000010000 */
[----:B------:R-:W-:Y:S01]  /*2350*/  @P0 FADD.FTZ R113, R89, -R114 ;  /* 0x8000007259710221 */ /* 0x000fe20000010000 */
[----:B------:R-:W-:Y:S01]  /*2360*/  SHF.L.U32 R74, R57, 0x10, RZ ;  /* 0x00000010394a7819 */ /* 0x000fe200000006ff */
[C---:B------:R-:W-:Y:S01]  /*2370*/  @P0 FFMA.FTZ R116, R11.reuse, R75, R116 ;  /* 0x0000004b0b740223 */ /* 0x040fe20000010074 */
[----:B------:R-:W-:Y:S01]  /*2380*/  @P0 FFMA.FTZ R78, R11, R72, R78 ;  /* 0x000000480b4e0223 */ /* 0x000fe2000001004e */
[----:B------:R-:W2:Y:S01]  /*2390*/  @P2 LDC R75, c[0x0][0x40c] ;  /* 0x00010300ff4b2b82 */ /* 0x000ea20000000800 */
[----:B------:R-:W-:Y:S01]  /*23a0*/  PRMT R72, R57, 0x7632, R72 ;  /* 0x0000763239487816 */ /* 0x000fe20000000048 */
[----:B------:R-:W-:Y:S01]  /*23b0*/  @P0 FADD.FTZ R79, R80, -R79 ;  /* 0x8000004f504f0221 */ /* 0x000fe20000010000 */
[----:B------:R-:W-:Y:S01]  /*23c0*/  PRMT R114, R58, 0x7632, R114 ;  /* 0x000076323a727816 */ /* 0x000fe20000000072 */
[----:B0-----:R-:W-:Y:S01]  /*23d0*/  @P2 FMUL.FTZ R78, R78, R73 ;  /* 0x000000494e4e2220 */ /* 0x001fe20000410000 */
[----:B------:R-:W-:Y:S01]  /*23e0*/  SHF.L.U32 R72, R72, 0x10, RZ ;  /* 0x0000001048487819 */ /* 0x000fe200000006ff */
[----:B------:R-:W-:Y:S01]  /*23f0*/  @P0 FFMA.FTZ R74, R11, R79, R74 ;  /* 0x0000004f0b4a0223 */ /* 0x000fe2000001004a */
[----:B------:R-:W-:Y:S01]  /*2400*/  @P0 FFMA.FTZ R79, R83, R13, R76 ;  /* 0x0000000d534f0223 */ /* 0x000fe2000001004c */
[----:B------:R-:W-:Y:S01]  /*2410*/  SHF.L.U32 R114, R114, 0x10, RZ ;  /* 0x0000001072727819 */ /* 0x000fe200000006ff */
[----:B------:R-:W0:Y:S01]  /*2420*/  @P2 LDC R73, c[0x0][0x40c] ;  /* 0x00010300ff492b82 */ /* 0x000e220000000800 */
[----:B------:R-:W-:Y:S01]  /*2430*/  @P0 FFMA.FTZ R72, R11, R113, R72 ;  /* 0x000000710b480223 */ /* 0x000fe20000010048 */
[-CC-:B------:R-:W-:Y:S01]  /*2440*/  @P0 FFMA.FTZ R113, R92, R13.reuse, R76.reuse ;  /* 0x0000000d5c710223 */ /* 0x180fe2000001004c */
[----:B------:R-:W-:Y:S01]  /*2450*/  @P0 FADD.FTZ R79, R82, -R79 ;  /* 0x8000004f524f0221 */ /* 0x000fe20000010000 */
[----:B------:R-:W-:Y:S01]  /*2460*/  @P0 FFMA.FTZ R117, R85, R13, R76 ;  /* 0x0000000d55750223 */ /* 0x000fe2000001004c */
[----:B------:R-:W-:Y:S01]  /*2470*/  @P2 F2FP.BF16.F32.PACK_AB R78, RZ, R78 ;  /* 0x0000004eff4e223e */ /* 0x000fe200000010ff */
[----:B------:R-:W-:Y:S01]  /*2480*/  @P0 FADD.FTZ R113, R90, -R113 ;  /* 0x800000715a710221 */ /* 0x000fe20000010000 */
[C---:B------:R-:W-:Y:S01]  /*2490*/  @P0 FFMA.FTZ R118, R11.reuse, R79, R118 ;  /* 0x0000004f0b760223 */ /* 0x040fe20000010076 */
[----:B------:R-:W-:Y:S01]  /*24a0*/  @P0 FADD.FTZ R117, R84, -R117 ;  /* 0x8000007554750221 */ /* 0x000fe20000010000 */
[----:B------:R-:W3:Y:S01]  /*24b0*/  @P2 LDC R79, c[0x0][0x40c] ;  /* 0x00010300ff4f2b82 */ /* 0x000ee20000000800 */
[C---:B------:R-:W-:Y:S01]  /*24c0*/  @P0 FFMA.FTZ R114, R11.reuse, R113, R114 ;  /* 0x000000710b720223 */ /* 0x040fe20000010072 */
[----:B------:R-:W-:Y:S01]  /*24d0*/  @P2 PRMT R68, R78, 0x7610, R68 ;  /* 0x000076104e442816 */ /* 0x000fe20000000044 */
[----:B------:R-:W-:-:S02]  /*24e0*/  @P0 FFMA.FTZ R120, R11, R117, R120 ;  /* 0x000000750b780223 */ /* 0x000fc40000010078 */
[----:B-1----:R-:W-:Y:S01]  /*24f0*/  @P2 FMUL.FTZ R114, R114, R115 ;  /* 0x0000007372722220 */ /* 0x002fe20000410000 */
[----:B--2---:R-:W-:Y:S02]  /*2500*/  @P2 FMUL.FTZ R116, R116, R75 ;  /* 0x0000004b74742220 */ /* 0x004fe40000410000 */
[----:B------:R-:W1:Y:S02]  /*2510*/  @P2 LDC R75, c[0x0][0x40c] ;  /* 0x00010300ff4b2b82 */ /* 0x000e640000000800 */
[----:B------:R-:W-:Y:S02]  /*2520*/  @P2 F2FP.BF16.F32.PACK_AB R114, RZ, R114 ;  /* 0x00000072ff72223e */ /* 0x000fe400000010ff */
[----:B------:R-:W-:Y:S01]  /*2530*/  @P2 F2FP.BF16.F32.PACK_AB R116, RZ, R116 ;  /* 0x00000074ff74223e */ /* 0x000fe200000010ff */
[----:B0-----:R-:W-:-:S03]  /*2540*/  @P2 FMUL.FTZ R73, R120, R73 ;  /* 0x0000004978492220 */ /* 0x001fc60000410000 */
[----:B------:R-:W0:Y:S01]  /*2550*/  @P2 LDC R113, c[0x0][0x40c] ;  /* 0x00010300ff712b82 */ /* 0x000e220000000800 */
[----:B------:R-:W-:Y:S02]  /*2560*/  @P2 PRMT R68, R68, 0x5410, R116 ;  /* 0x0000541044442816 */ /* 0x000fe40000000074 */
[----:B------:R-:W-:Y:S01]  /*2570*/  @P2 F2FP.BF16.F32.PACK_AB R73, RZ, R73 ;  /* 0x00000049ff49223e */ /* 0x000fe200000010ff */
[----:B---3--:R-:W-:-:S03]  /*2580*/  @P2 FMUL.FTZ R72, R72, R79 ;  /* 0x0000004f48482220 */ /* 0x008fc60000410000 */
[----:B------:R-:W-:Y:S02]  /*2590*/  @P2 PRMT R71, R73, 0x7610, R71 ;  /* 0x0000761049472816 */ /* 0x000fe40000000047 */
[----:B------:R-:W-:Y:S01]  /*25a0*/  @P2 F2FP.BF16.F32.PACK_AB R72, RZ, R72 ;  /* 0x00000048ff48223e */ /* 0x000fe200000010ff */
[----:B-1----:R-:W-:-:S05]  /*25b0*/  @P2 FMUL.FTZ R74, R74, R75 ;  /* 0x0000004b4a4a2220 */ /* 0x002fca0000410000 */
[----:B------:R-:W-:Y:S01]  /*25c0*/  @P2 F2FP.BF16.F32.PACK_AB R74, RZ, R74 ;  /* 0x0000004aff4a223e */ /* 0x000fe200000010ff */
[----:B0-----:R-:W-:-:S03]  /*25d0*/  @P2 FMUL.FTZ R118, R118, R113 ;  /* 0x0000007176762220 */ /* 0x001fc60000410000 */
[----:B------:R-:W-:Y:S02]  /*25e0*/  @P2 PRMT R69, R74, 0x7610, R69 ;  /* 0x000076104a452816 */ /* 0x000fe40000000045 */
[----:B------:R-:W-:Y:S02]  /*25f0*/  @P2 F2FP.BF16.F32.PACK_AB R118, RZ, R118 ;  /* 0x00000076ff76223e */ /* 0x000fe400000010ff */
[----:B------:R-:W-:Y:S02]  /*2600*/  @P2 PRMT R69, R69, 0x5410, R72 ;  /* 0x0000541045452816 */ /* 0x000fe40000000048 */
[----:B------:R-:W-:-:S04]  /*2610*/  @P2 PRMT R70, R118, 0x7610, R70 ;  /* 0x0000761076462816 */ /* 0x000fc80000000046 */
[----:B------:R-:W-:Y:S01]  /*2620*/  @P2 PRMT R70, R70, 0x5410, R114 ;  /* 0x0000541046462816 */ /* 0x000fe20000000072 */
[----:B------:R-:W-:Y:S06]  /*2630*/  @!P2 BRA `(.L_x_51) ;  /* 0x00000004004ca947 */ /* 0x000fec0003800000 */
[----:B------:R-:W-:Y:S01]  /*2640*/  PRMT R72, R59, 0x7632, R72 ;  /* 0x000076323b487816 */ /* 0x000fe20000000048 */
[----:B------:R-:W-:-:S03]  /*2650*/  @P0 FFMA.FTZ R74, R94, R13, R76 ;  /* 0x0000000d5e4a0223 */ /* 0x000fc6000001004c */
[----:B------:R-:W-:Y:S01]  /*2660*/  SHF.L.U32 R72, R72, 0x10, RZ ;  /* 0x0000001048487819 */ /* 0x000fe200000006ff */
[----:B------:R-:W-:-:S04]  /*2670*/  @P0 FADD.FTZ R74, R91, -R74 ;  /* 0x8000004a5b4a0221 */ /* 0x000fc80000010000 */
[----:B------:R-:W-:-:S04]  /*2680*/  @P0 FFMA.FTZ R72, R11, R74, R72 ;  /* 0x0000004a0b480223 */ /* 0x000fc80000010048 */
[----:B------:R-:W-:-:S05]  /*2690*/  FMUL.FTZ R72, R72, UR15 ;  /* 0x0000000f48487c20 */ /* 0x000fca0008410000 */
[----:B------:R-:W-:-:S04]  /*26a0*/  F2FP.BF16.F32.PACK_AB R72, RZ, R72 ;  /* 0x00000048ff48723e */ /* 0x000fc800000010ff */
[----:B------:R-:W-:Y:S01]  /*26b0*/  PRMT R71, R71, 0x5410, R72 ;  /* 0x0000541047477816 */ /* 0x000fe20000000048 */
[----:B------:R-:W-:Y:S06]  /*26c0*/  BRA `(.L_x_51) ;  /* 0x0000000400287947 */ /* 0x000fec0003800000 */
.L_x_52:
[----:B------:R-:W-:Y:S01]  /*26d0*/  ISETP.GT.AND P0, PT, R12, RZ, PT ;  /* 0x000000ff0c00720c */ /* 0x000fe20003f04270 */
[----:B------:R-:W-:Y:S01]  /*26e0*/  IMAD.U32 R113, R57, 0x10000, RZ ;  /* 0x0001000039717824 */ /* 0x000fe200078e00ff */
[----:B------:R-:W-:Y:S01]  /*26f0*/  SHF.L.U32 R116, R116, 0x10, RZ ;  /* 0x0000001074747819 */ /* 0x000fe200000006ff */
[----:B------:R-:W-:Y:S01]  /*2700*/  @P3 FFMA.FTZ R36, R111, R13, R76 ;  /* 0x0000000d6f243223 */ /* 0x000fe2000001004c */
[----:B------:R-:W0:Y:S01]  /*2710*/  @P2 LDC R119, c[0x0][0x40c] ;  /* 0x00010300ff772b82 */ /* 0x000e220000000800 */
[----:B------:R-:W-:Y:S02]  /*2720*/  SHF.L.U32 R74, R56, 0x10, RZ ;  /* 0x00000010384a7819 */ /* 0x000fe400000006ff */
[----:B------:R-:W-:Y:S01]  /*2730*/  @P3 FADD.FTZ R36, R109, -R36 ;  /* 0x800000246d243221 */ /* 0x000fe20000010000 */
[----:B------:R-:W-:-:S03]  /*2740*/  PRMT R78, R57, 0x7632, R78 ;  /* 0x00007632394e7816 */ /* 0x000fc6000000004e */
[----:B------:R-:W-:Y:S01]  /*2750*/  @P3 FFMA.FTZ R74, R11, R36, R74 ;  /* 0x000000240b4a3223 */ /* 0x000fe2000001004a */
[----:B------:R-:W1:Y:S01]  /*2760*/  @P2 LDC R117, c[0x0][0x40c] ;  /* 0x00010300ff752b82 */ /* 0x000e620000000800 */
[-CC-:B------:R-:W-:Y:S01]  /*2770*/  @P0 FFMA.FTZ R38, R86, R13.reuse, R76.reuse ;  /* 0x0000000d56260223 */ /* 0x180fe2000001004c */
[-CC-:B------:R-:W-:Y:S01]  /*2780*/  @P0 FFMA.FTZ R39, R81, R13.reuse, R76.reuse ;  /* 0x0000000d51270223 */ /* 0x180fe2000001004c */
[-CC-:B------:R-:W-:Y:S01]  /*2790*/  @P0 FFMA.FTZ R73, R92, R13.reuse, R76.reuse ;  /* 0x0000000d5c490223 */ /* 0x180fe2000001004c */
[----:B------:R-:W-:Y:S01]  /*27a0*/  @P0 FFMA.FTZ R36, R88, R13, R76 ;  /* 0x0000000d58240223 */ /* 0x000fe2000001004c */
[----:B------:R-:W-:Y:S01]  /*27b0*/  @P0 FADD.FTZ R37, R87, -R38 ;  /* 0x8000002657250221 */ /* 0x000fe20000010000 */
[----:B------:R-:W-:Y:S01]  /*27c0*/  @P0 FADD.FTZ R38, R80, -R39 ;  /* 0x8000002750260221 */ /* 0x000fe20000010000 */
[----:B------:R-:W-:Y:S01]  /*27d0*/  @P0 FADD.FTZ R73, R90, -R73 ;  /* 0x800000495a490221 */ /* 0x000fe20000010000 */
[----:B------:R-:W2:Y:S01]  /*27e0*/  @P2 LDC R118, c[0x0][0x40c] ;  /* 0x00010300ff762b82 */ /* 0x000ea20000000800 */
[C---:B------:R-:W-:Y:S01]  /*27f0*/  @P0 FFMA.FTZ R116, R11.reuse, R37, R116 ;  /* 0x000000250b740223 */ /* 0x040fe20000010074 */
[----:B------:R-:W-:Y:S01]  /*2800*/  @P0 FFMA.FTZ R113, R11, R38, R113 ;  /* 0x000000260b710223 */ /* 0x000fe20000010071 */
[C---:B------:R-:W-:Y:S01]  /*2810*/  PRMT R38, R58.reuse, 0x7632, R38 ;  /* 0x000076323a267816 */ /* 0x040fe20000000026 */
[-C--:B------:R-:W-:Y:S01]  /*2820*/  @P0 FFMA.FTZ R37, R83, R13.reuse, R76 ;  /* 0x0000000d53250223 */ /* 0x080fe2000001004c */
[----:B------:R-:W-:Y:S01]  /*2830*/  SHF.L.U32 R39, R58, 0x10, RZ ;  /* 0x000000103a277819 */ /* 0x000fe200000006ff */
[----:B------:R-:W-:Y:S01]  /*2840*/  @P0 FADD.FTZ R36, R89, -R36 ;  /* 0x8000002459240221 */ /* 0x000fe20000010000 */
[----:B------:R-:W-:Y:S01]  /*2850*/  SHF.L.U32 R38, R38, 0x10, RZ ;  /* 0x0000001026267819 */ /* 0x000fe200000006ff */
[----:B------:R-:W-:Y:S01]  /*2860*/  @P0 FADD.FTZ R72, R82, -R37 ;  /* 0x8000002552480221 */ /* 0x000fe20000010000 */
[----:B------:R-:W-:Y:S01]  /*2870*/  @P0 FFMA.FTZ R37, R85, R13, R76 ;  /* 0x0000000d55250223 */ /* 0x000fe2000001004c */
[----:B------:R-:W3:Y:S01]  /*2880*/  @P2 LDC R114, c[0x0][0x40c] ;  /* 0x00010300ff722b82 */ /* 0x000ee20000000800 */
[----:B------:R-:W-:Y:S01]  /*2890*/  SHF.L.U32 R78, R78, 0x10, RZ ;  /* 0x000000104e4e7819 */ /* 0x000fe200000006ff */
[C---:B------:R-:W-:Y:S01]  /*28a0*/  @P0 FFMA.FTZ R38, R11.reuse, R73, R38 ;  /* 0x000000490b260223 */ /* 0x040fe20000010026 */
[----:B------:R-:W-:Y:S01]  /*28b0*/  @P0 FADD.FTZ R73, R84, -R37 ;  /* 0x8000002554490221 */ /* 0x000fe20000010000 */
[----:B------:R-:W-:Y:S01]  /*28c0*/  @P0 FFMA.FTZ R39, R11, R72, R39 ;  /* 0x000000480b270223 */ /* 0x000fe20000010027 */
[----:B------:R-:W-:Y:S01]  /*28d0*/  SHF.L.U32 R72, R59, 0x10, RZ ;  /* 0x000000103b487819 */ /* 0x000fe200000006ff */
[----:B------:R-:W-:Y:S01]  /*28e0*/  @P0 FFMA.FTZ R78, R11, R36, R78 ;  /* 0x000000240b4e0223 */ /* 0x000fe2000001004e */
[----:B------:R-:W-:Y:S01]  /*28f0*/  PRMT R36, R59, 0x7632, R36 ;  /* 0x000076323b247816 */ /* 0x000fe20000000024 */
[----:B------:R-:W4:Y:S01]  /*2900*/  @P2 LDC R79, c[0x0][0x40c] ;  /* 0x00010300ff4f2b82 */ /* 0x000f220000000800 */
[----:B------:R-:W-:Y:S01]  /*2910*/  @P0 FFMA.FTZ R120, R94, R13, R76 ;  /* 0x0000000d5e780223 */ /* 0x000fe2000001004c */
[----:B------:R-:W-:Y:S01]  /*2920*/  @P0 FFMA.FTZ R72, R11, R73, R72 ;  /* 0x000000490b480223 */ /* 0x000fe20000010048 */
[----:B------:R-:W-:Y:S01]  /*2930*/  SHF.L.U32 R36, R36, 0x10, RZ ;  /* 0x0000001024247819 */ /* 0x000fe200000006ff */
[----:B0-----:R-:W-:Y:S01]  /*2940*/  @P2 FMUL.FTZ R119, R74, R119 ;  /* 0x000000774a772220 */ /* 0x001fe20000410000 */
[----:B------:R-:W-:Y:S01]  /*2950*/  @P0 FADD.FTZ R121, R91, -R120 ;  /* 0x800000785b790221 */ /* 0x000fe20000010000 */
[----:B------:R-:W-:-:S02]  /*2960*/  F2FP.BF16.F32.PACK_AB R73, RZ, R74 ;  /* 0x0000004aff49723e */ /* 0x000fc400000010ff */
[----:B------:R-:W0:Y:S01]  /*2970*/  @P2 LDC R115, c[0x0][0x40c] ;  /* 0x00010300ff732b82 */ /* 0x000e220000000800 */
[----:B------:R-:W-:Y:S01]  /*2980*/  F2FP.BF16.F32.PACK_AB R74, RZ, R116 ;  /* 0x00000074ff4a723e */ /* 0x000fe200000010ff */
[----:B-1----:R-:W-:Y:S01]  /*2990*/  @P2 FMUL.FTZ R116, R116, R117 ;  /* 0x0000007574742220 */ /* 0x002fe20000410000 */
[----:B------:R-:W-:Y:S01]  /*29a0*/  @P0 FFMA.FTZ R36, R11, R121, R36 ;  /* 0x000000790b240223 */ /* 0x000fe20000010024 */
[----:B--2---:R-:W-:-:S03]  /*29b0*/  @P2 FMUL.FTZ R117, R113, R118 ;  /* 0x0000007671752220 */ /* 0x004fc60000410000 */
[----:B------:R-:W-:Y:S01]  /*29c0*/  @P2 F2FP.BF16.F32.PACK_AB R116, RZ, R116 ;  /* 0x00000074ff74223e */ /* 0x000fe200000010ff */
[----:B------:R-:W1:Y:S01]  /*29d0*/  @P2 LDC R37, c[0x0][0x40c] ;  /* 0x00010300ff252b82 */ /* 0x000e620000000800 */
[----:B---3--:R-:W-:Y:S01]  /*29e0*/  @P2 FMUL.FTZ R114, R39, R114 ;  /* 0x0000007227722220 */ /* 0x008fe20000410000 */
[----:B------:R-:W-:-:S04]  /*29f0*/  @P2 F2FP.BF16.F32.PACK_AB R117, RZ, R117 ;  /* 0x00000075ff75223e */ /* 0x000fc800000010ff */
[----:B------:R-:W-:Y:S02]  /*2a00*/  @P2 F2FP.BF16.F32.PACK_AB R114, RZ, R114 ;  /* 0x00000072ff72223e */ /* 0x000fe400000010ff */
[----:B------:R-:W2:Y:S01]  /*2a10*/  @P2 LDC R75, c[0x0][0x40c] ;  /* 0x00010300ff4b2b82 */ /* 0x000ea20000000800 */
[----:B----4-:R-:W-:Y:S01]  /*2a20*/  @P2 FMUL.FTZ R79, R72, R79 ;  /* 0x0000004f484f2220 */ /* 0x010fe20000410000 */
[----:B------:R-:W-:Y:S02]  /*2a30*/  @P2 PRMT R69, R117, 0x7610, R69 ;  /* 0x0000761075452816 */ /* 0x000fe40000000045 */
[----:B------:R-:W-:Y:S02]  /*2a40*/  @P2 PRMT R70, R114, 0x7610, R70 ;  /* 0x0000761072462816 */ /* 0x000fe40000000046 */
[----:B------:R-:W-:Y:S01]  /*2a50*/  @P2 F2FP.BF16.F32.PACK_AB R79, RZ, R79 ;  /* 0x0000004fff4f223e */ /* 0x000fe200000010ff */
[----:B0-----:R-:W-:Y:S01]  /*2a60*/  @P2 FMUL.FTZ R118, R78, R115 ;  /* 0x000000734e762220 */ /* 0x001fe20000410000 */
[----:B------:R-:W-:-:S02]  /*2a70*/  @P2 F2FP.BF16.F32.PACK_AB R115, RZ, R119 ;  /* 0x00000077ff73223e */ /* 0x000fc400000010ff */
[----:B------:R-:W-:Y:S02]  /*2a80*/  @P2 PRMT R71, R79, 0x7610, R71 ;  /* 0x000076104f472816 */ /* 0x000fe40000000047 */
[----:B------:R-:W-:Y:S02]  /*2a90*/  @P2 F2FP.BF16.F32.PACK_AB R118, RZ, R118 ;  /* 0x00000076ff76223e */ /* 0x000fe400000010ff */
[----:B------:R-:W-:Y:S01]  /*2aa0*/  @P2 PRMT R68, R115, 0x7610, R68 ;  /* 0x0000761073442816 */ /* 0x000fe20000000044 */
[C---:B-1----:R-:W-:Y:S01]  /*2ab0*/  @P2 FMUL.FTZ R37, R38.reuse, R37 ;  /* 0x0000002526252220 */ /* 0x042fe20000410000 */
[----:B------:R-:W-:Y:S02]  /*2ac0*/  F2FP.BF16.F32.PACK_AB R38, R38, R39 ;  /* 0x000000272626723e */ /* 0x000fe400000010ff */
[----:B------:R-:W-:Y:S02]  /*2ad0*/  F2FP.BF16.F32.PACK_AB R39, R36, R72 ;  /* 0x000000482427723e */ /* 0x000fe400000010ff */
[----:B------:R-:W-:-:S02]  /*2ae0*/  @P2 PRMT R68, R68, 0x5410, R116 ;  /* 0x0000541044442816 */ /* 0x000fc40000000074 */
[----:B------:R-:W-:Y:S01]  /*2af0*/  @P2 PRMT R69, R69, 0x5410, R118 ;  /* 0x0000541045452816 */ /* 0x000fe20000000076 */
[----:B--2---:R-:W-:Y:S01]  /*2b00*/  @P2 FMUL.FTZ R119, R36, R75 ;  /* 0x0000004b24772220 */ /* 0x004fe20000410000 */
[----:B------:R-:W-:Y:S02]  /*2b10*/  @P2 F2FP.BF16.F32.PACK_AB R75, RZ, R37 ;  /* 0x00000025ff4b223e */ /* 0x000fe400000010ff */
[----:B------:R-:W-:Y:S02]  /*2b20*/  F2FP.BF16.F32.PACK_AB R37, R78, R113 ;  /* 0x000000714e25723e */ /* 0x000fe400000010ff */
[----:B------:R-:W-:Y:S02]  /*2b30*/  @P2 F2FP.BF16.F32.PACK_AB R119, RZ, R119 ;  /* 0x00000077ff77223e */ /* 0x000fe400000010ff */
[----:B------:R-:W-:Y:S02]  /*2b40*/  @P2 PRMT R70, R70, 0x5410, R75 ;  /* 0x0000541046462816 */ /* 0x000fe4000000004b */
[----:B------:R-:W-:-:S02]  /*2b50*/  @P2 PRMT R71, R71, 0x5410, R119 ;  /* 0x0000541047472816 */ /* 0x000fc40000000077 */
[----:B------:R-:W-:-:S07]  /*2b60*/  PRMT R36, R73, 0x5410, R74 ;  /* 0x0000541049247816 */ /* 0x000fce000000004a */
.L_x_51:
[----:B------:R-:W-:Y:S01]  /*2b70*/  ISETP.NE.U32.AND P0, PT, RZ, UR4, PT ;  /* 0x00000004ff007c0c */ /* 0x000fe2000bf05070 */
[----:B------:R-:W0:Y:S03]  /*2b80*/  @P2 LDC.64 R72, c[0x0][0x468] ;  /* 0x00011a00ff482b82 */ /* 0x000e260000000a00 */
[----:B------:R-:W-:-:S13]  /*2b90*/  ISETP.NE.AND.EX P0, PT, RZ, UR5, PT, P0 ;  /* 0x00000005ff007c0c */ /* 0x000fda000bf05300 */
[----:B------:R-:W1:Y:S01]  /*2ba0*/  @P0 LDC.64 R74, c[0x0][0x478] ;  /* 0x00011e00ff4a0b82 */ /* 0x000e620000000a00 */
[C---:B0-----:R-:W-:Y:S01]  /*2bb0*/  @P2 IMAD.WIDE.U32 R72, R77.reuse, 0x10, R72 ;  /* 0x000000104d482825 */ /* 0x041fe200078e0048 */
[----:B------:R-:W-:-:S03]  /*2bc0*/  IADD3 R77, PT, PT, R77, 0x80, RZ ;  /* 0x000000804d4d7810 */ /* 0x000fc60007ffe0ff */
[C---:B-1----:R-:W-:Y:S01]  /*2bd0*/  @P0 IMAD.WIDE.U32 R74, R15.reuse, 0x10, R74 ;  /* 0x000000100f4a0825 */ /* 0x042fe200078e004a */
[----:B------:R-:W-:-:S04]  /*2be0*/  IADD3 R15, PT, PT, R15, 0x80, RZ ;  /* 0x000000800f0f7810 */ /* 0x000fc80007ffe0ff */
[----:B------:R0:W-:Y:S04]  /*2bf0*/  @P0 STG.E.128 desc[UR10][R74.64], R36 ;  /* 0x000000244a000986 */ /* 0x0001e8000c101d0a */
[----:B------:R0:W-:Y:S02]  /*2c00*/  @P2 STG.E.128 desc[UR10][R72.64], R68 ;  /* 0x0000004448002986 */ /* 0x0001e4000c101d0a */
.L_x_41:
[----:B------:R-:W-:Y:S05]  /*2c10*/  BSYNC.RECONVERGENT B0 ;  /* 0x0000000000007941 */ /* 0x000fea0003800200 */
.L_x_40:
[----:B------:R-:W-:Y:S01]  /*2c20*/  ISETP.GE.U32.AND P3, PT, R10, 0x100, PT ;  /* 0x000001000a00780c */ /* 0x000fe20003f66070 */
[----:B------:R-:W-:-:S12]  /*2c30*/  BSSY.RECONVERGENT B0, `(.L_x_53) ;  /* 0x0000131000007945 */ /* 0x000fd80003800200 */
[----:B------:R-:W-:Y:S05]  /*2c40*/  @!P3 BRA `(.L_x_54) ;  /* 0x0000001000bcb947 */ /* 0x000fea0003800000 */
[----:B------:R-:W-:-:S04]  /*2c50*/  UISETP.NE.U32.AND UP0, UPT, UR12, URZ, UPT ;  /* 0x000000ff0c00728c */ /* 0x000fc8000bf05070 */
[----:B------:R-:W-:-:S09]  /*2c60*/  UISETP.NE.AND.EX UP0, UPT, UR13, URZ, UPT, UP0 ;  /* 0x000000ff0d00728c */ /* 0x000fd2000bf05300 */
[----:B------:R-:W-:Y:S05]  /*2c70*/  BRA.U !UP0, `(.L_x_55) ;  /* 0x0000000908507547 */ /* 0x000fea000b800000 */
[----:B------:R-:W-:-:S04]  /*2c80*/  UISETP.NE.U32.AND UP0, UPT, UR6, URZ, UPT ;  /* 0x000000ff0600728c */ /* 0x000fc8000bf05070 */
[----:B------:R-:W-:-:S06]  /*2c90*/  UISETP.NE.AND.EX UP0, UPT, UR7, URZ, UPT, UP0 ;  /* 0x000000ff0700728c */ /* 0x000fcc000bf05300 */
[----:B------:R-:W-:-:S13]  /*2ca0*/  PLOP3.LUT P0, PT, PT, PT, UP0, 0x80, 0x8 ;  /* 0x000000000008781c */ /* 0x000fda0003f0f008 */
[----:B------:R-:W-:Y:S05]  /*2cb0*/  @!P0 BRA `(.L_x_56) ;  /* 0x0000000400288947 */ /* 0x000fea0003800000 */
[----:B------:R-:W-:Y:S01]  /*2cc0*/  ISETP.GT.AND P4, PT, R12, RZ, PT ;  /* 0x000000ff0c00720c */ /* 0x000fe20003f84270 */
[----:B0-----:R-:W0:Y:S01]  /*2cd0*/  @P2 LDC R75, c[0x0][0x40c] ;  /* 0x00010300ff4b2b82 */ /* 0x001e220000000800 */
[C---:B------:R-:W-:Y:S02]  /*2ce0*/  PRMT R12, R16.reuse, 0x7632, R12 ;  /* 0x00007632100c7816 */ /* 0x040fe4000000000c */
[----:B------:R-:W-:Y:S02]  /*2cf0*/  SHF.L.U32 R36, R16, 0x10, RZ ;  /* 0x0000001010247819 */ /* 0x000fe400000006ff */
[----:B------:R-:W-:Y:S02]  /*2d00*/  SHF.L.U32 R12, R12, 0x10, RZ ;  /* 0x000000100c0c7819 */ /* 0x000fe400000006ff */
[----:B------:R-:W-:Y:S01]  /*2d10*/  SHF.L.U32 R72, R17, 0x10, RZ ;  /* 0x0000001011487819 */ /* 0x000fe200000006ff */
[----:B------:R-:W1:Y:S04]  /*2d20*/  @P2 LDC R115, c[0x0][0x40c] ;  /* 0x00010300ff732b82 */ /* 0x000e680000000800 */
[-CC-:B------:R-:W-:Y:S01]  /*2d30*/  @P4 FFMA.FTZ R38, R104, R13.reuse, R76.reuse ;  /* 0x0000000d68264223 */ /* 0x180fe2000001004c */
[-CC-:B------:R-:W-:Y:S01]  /*2d40*/  @P4 FFMA.FTZ R37, R93, R13.reuse, R76.reuse ;  /* 0x0000000d5d254223 */ /* 0x180fe2000001004c */
[-CC-:B------:R-:W-:Y:S01]  /*2d50*/  @P4 FFMA.FTZ R79, R95, R13.reuse, R76.reuse ;  /* 0x0000000d5f4f4223 */ /* 0x180fe2000001004c */
[-CC-:B------:R-:W-:Y:S01]  /*2d60*/  @P4 FFMA.FTZ R74, R106, R13.reuse, R76.reuse ;  /* 0x0000000d6a4a4223 */ /* 0x180fe2000001004c */
[-CC-:B------:R-:W-:Y:S01]  /*2d70*/  @P4 FFMA.FTZ R113, R97, R13.reuse, R76.reuse ;  /* 0x0000000d61714223 */ /* 0x180fe2000001004c */
[-C--:B------:R-:W-:Y:S01]  /*2d80*/  @P4 FFMA.FTZ R114, R108, R13.reuse, R76 ;  /* 0x0000000d6c724223 */ /* 0x080fe2000001004c */
[----:B------:R-:W-:Y:S01]  /*2d90*/  @P4 FADD.FTZ R73, R101, -R38 ;  /* 0x8000002665494221 */ /* 0x000fe20000010000 */
[-CC-:B------:R-:W-:Y:S01]  /*2da0*/  @P4 FFMA.FTZ R39, R99, R13.reuse, R76.reuse ;  /* 0x0000000d63274223 */ /* 0x180fe2000001004c */
[----:B------:R-:W-:Y:S01]  /*2db0*/  @P4 FFMA.FTZ R78, R110, R13, R76 ;  /* 0x0000000d6e4e4223 */ /* 0x000fe2000001004c */
[----:B------:R-:W-:Y:S01]  /*2dc0*/  PRMT R13, R18, 0x7632, R13 ;  /* 0x00007632120d7816 */ /* 0x000fe2000000000d */
[----:B------:R-:W-:Y:S01]  /*2dd0*/  @P4 FADD.FTZ R37, R96, -R37 ;  /* 0x8000002560254221 */ /* 0x000fe20000010000 */
[----:B------:R-:W-:Y:S01]  /*2de0*/  @P4 FFMA.FTZ R12, R11, R73, R12 ;  /* 0x000000490b0c4223 */ /* 0x000fe2000001000c */
[----:B------:R-:W-:Y:S01]  /*2df0*/  @P4 FADD.FTZ R79, R98, -R79 ;  /* 0x8000004f624f4221 */ /* 0x000fe20000010000 */
[----:B------:R-:W-:Y:S01]  /*2e00*/  SHF.L.U32 R13, R13, 0x10, RZ ;  /* 0x000000100d0d7819 */ /* 0x000fe200000006ff */
[----:B------:R-:W-:Y:S01]  /*2e10*/  @P4 FADD.FTZ R114, R105, -R114 ;  /* 0x8000007269724221 */ /* 0x000fe20000010000 */
[----:B------:R-:W2:Y:S01]  /*2e20*/  @P2 LDC R73, c[0x0][0x40c] ;  /* 0x00010300ff492b82 */ /* 0x000ea20000000800 */
[----:B------:R-:W-:Y:S01]  /*2e30*/  @P4 FFMA.FTZ R36, R11, R37, R36 ;  /* 0x000000250b244223 */ /* 0x000fe20000010024 */
[----:B------:R-:W-:Y:S01]  /*2e40*/  PRMT R37, R17, 0x7632, R37 ;  /* 0x0000763211257816 */ /* 0x000fe20000000025 */
[C---:B------:R-:W-:Y:S01]  /*2e50*/  @P4 FFMA.FTZ R72, R11.reuse, R79, R72 ;  /* 0x0000004f0b484223 */ /* 0x040fe20000010048 */
[----:B------:R-:W-:Y:S01]  /*2e60*/  @P4 FFMA.FTZ R13, R11, R114, R13 ;  /* 0x000000720b0d4223 */ /* 0x000fe2000001000d */
[----:B------:R-:W-:Y:S01]  /*2e70*/  @P4 FADD.FTZ R74, R103, -R74 ;  /* 0x8000004a674a4221 */ /* 0x000fe20000010000 */
[----:B------:R-:W-:Y:S01]  /*2e80*/  SHF.L.U32 R37, R37, 0x10, RZ ;  /* 0x0000001025257819 */ /* 0x000fe200000006ff */
[----:B------:R-:W-:Y:S01]  /*2e90*/  @P4 FADD.FTZ R113, R100, -R113 ;  /* 0x8000007164714221 */ /* 0x000fe20000010000 */
[----:B------:R-:W3:Y:S01]  /*2ea0*/  @P2 LDC R117, c[0x0][0x40c] ;  /* 0x00010300ff752b82 */ /* 0x000ee20000000800 */
[----:B------:R-:W-:Y:S01]  /*2eb0*/  SHF.L.U32 R38, R18, 0x10, RZ ;  /* 0x0000001012267819 */ /* 0x000fe200000006ff */
[----:B------:R-:W-:Y:S01]  /*2ec0*/  @P4 FADD.FTZ R39, R102, -R39 ;  /* 0x8000002766274221 */ /* 0x000fe20000010000 */
[----:B------:R-:W-:Y:S01]  /*2ed0*/  @P4 FFMA.FTZ R37, R11, R74, R37 ;  /* 0x0000004a0b254223 */ /* 0x000fe20000010025 */
[----:B------:R-:W-:-:S02]  /*2ee0*/  PRMT R74, R19, 0x7632, R74 ;  /* 0x00007632134a7816 */ /* 0x000fc4000000004a */
[----:B------:R-:W-:Y:S01]  /*2ef0*/  @P4 FFMA.FTZ R38, R11, R113, R38 ;  /* 0x000000710b264223 */ /* 0x000fe20000010026 */
[----:B------:R-:W-:Y:S01]  /*2f00*/  SHF.L.U32 R76, R19, 0x10, RZ ;  /* 0x00000010134c7819 */ /* 0x000fe200000006ff */
[----:B------:R-:W4:Y:S01]  /*2f10*/  @P2 LDC R116, c[0x0][0x40c] ;  /* 0x00010300ff742b82 */ /* 0x000f220000000800 */
[----:B------:R-:W-:Y:S01]  /*2f20*/  SHF.L.U32 R74, R74, 0x10, RZ ;  /* 0x000000104a4a7819 */ /* 0x000fe200000006ff */
[----:B------:R-:W-:Y:S02]  /*2f30*/  @P4 FADD.FTZ R113, R107, -R78 ;  /* 0x8000004e6b714221 */ /* 0x000fe40000010000 */
[C---:B------:R-:W-:Y:S02]  /*2f40*/  @P4 FFMA.FTZ R76, R11.reuse, R39, R76 ;  /* 0x000000270b4c4223 */ /* 0x040fe4000001004c */
[----:B------:R-:W-:Y:S01]  /*2f50*/  @P4 FFMA.FTZ R74, R11, R113, R74 ;  /* 0x000000710b4a4223 */ /* 0x000fe2000001004a */
[----:B0-----:R-:W-:Y:S01]  /*2f60*/  @P2 FMUL.FTZ R11, R36, R75 ;  /* 0x0000004b240b2220 */ /* 0x001fe20000410000 */
[----:B------:R-:W0:Y:S01]  /*2f70*/  @P2 LDC R114, c[0x0][0x40c] ;  /* 0x00010300ff722b82 */ /* 0x000e220000000800 */
[----:B--2---:R-:W-:Y:S01]  /*2f80*/  @P2 FMUL.FTZ R39, R12, R73 ;  /* 0x000000490c272220 */ /* 0x004fe20000410000 */
[----:B-1----:R-:W-:Y:S01]  /*2f90*/  @P2 FMUL.FTZ R73, R72, R115 ;  /* 0x0000007348492220 */ /* 0x002fe20000410000 */
[----:B------:R-:W-:-:S02]  /*2fa0*/  F2FP.BF16.F32.PACK_AB R36, R12, R36 ;  /* 0x000000240c24723e */ /* 0x000fc400000010ff */
[----:B------:R-:W-:Y:S02]  /*2fb0*/  @P2 F2FP.BF16.F32.PACK_AB R11, RZ, R11 ;  /* 0x0000000bff0b223e */ /* 0x000fe400000010ff */
[----:B------:R-:W-:Y:S01]  /*2fc0*/  @P2 F2FP.BF16.F32.PACK_AB R73, RZ, R73 ;  /* 0x00000049ff49223e */ /* 0x000fe200000010ff */
[----:B------:R-:W1:Y:S01]  /*2fd0*/  @P2 LDC R79, c[0x0][0x40c] ;  /* 0x00010300ff4f2b82 */ /* 0x000e620000000800 */
[----:B---3--:R-:W-:Y:S01]  /*2fe0*/  @P2 FMUL.FTZ R78, R38, R117 ;  /* 0x00000075264e2220 */ /* 0x008fe20000410000 */
[----:B------:R-:W-:Y:S02]  /*2ff0*/  @P2 F2FP.BF16.F32.PACK_AB R39, RZ, R39 ;  /* 0x00000027ff27223e */ /* 0x000fe400000010ff */
[----:B------:R-:W-:Y:S02]  /*3000*/  @P2 PRMT R68, R11, 0x7610, R68 ;  /* 0x000076100b442816 */ /* 0x000fe40000000044 */
[----:B------:R-:W-:Y:S01]  /*3010*/  @P2 F2FP.BF16.F32.PACK_AB R78, RZ, R78 ;  /* 0x0000004eff4e223e */ /* 0x000fe200000010ff */
[----:B----4-:R-:W-:Y:S01]  /*3020*/  @P2 FMUL.FTZ R75, R37, R116 ;  /* 0x00000074254b2220 */ /* 0x010fe20000410000 */
[----:B------:R-:W-:-:S02]  /*3030*/  @P2 PRMT R69, R73, 0x7610, R69 ;  /* 0x0000761049452816 */ /* 0x000fc40000000045 */
[----:B------:R-:W-:Y:S02]  /*3040*/  @P2 PRMT R70, R78, 0x7610, R70 ;  /* 0x000076104e462816 */ /* 0x000fe40000000046 */
[----:B------:R-:W-:Y:S02]  /*3050*/  @P2 F2FP.BF16.F32.PACK_AB R75, RZ, R75 ;  /* 0x0000004bff4b223e */ /* 0x000fe400000010ff */
[----:B------:R-:W-:Y:S01]  /*3060*/  @P2 PRMT R68, R68, 0x5410, R39 ;  /* 0x0000541044442816 */ /* 0x000fe20000000027 */
[----:B0-----:R-:W-:Y:S01]  /*3070*/  @P2 FMUL.FTZ R114, R13, R114 ;  /* 0x000000720d722220 */ /* 0x001fe20000410000 */
[----:B------:R-:W-:Y:S02]  /*3080*/  F2FP.BF16.F32.PACK_AB R37, R37, R72 ;  /* 0x000000482525723e */ /* 0x000fe400000010ff */
[----:B------:R-:W-:Y:S02]  /*3090*/  F2FP.BF16.F32.PACK_AB R38, R13, R38 ;  /* 0x000000260d26723e */ /* 0x000fe400000010ff */
[----:B------:R-:W-:-:S02]  /*30a0*/  @P2 F2FP.BF16.F32.PACK_AB R114, RZ, R114 ;  /* 0x00000072ff72223e */ /* 0x000fc400000010ff */
[----:B------:R-:W-:Y:S01]  /*30b0*/  @P2 PRMT R69, R69, 0x5410, R75 ;  /* 0x0000541045452816 */ /* 0x000fe2000000004b */
[----:B-1----:R-:W-:Y:S01]  /*30c0*/  @P2 FMUL.FTZ R79, R76, R79 ;  /* 0x0000004f4c4f2220 */ /* 0x002fe20000410000 */
[----:B------:R-:W-:Y:S02]  /*30d0*/  F2FP.BF16.F32.PACK_AB R39, R74, R76 ;  /* 0x0000004c4a27723e */ /* 0x000fe400000010ff */
[----:B------:R-:W-:Y:S02]  /*30e0*/  @P2 PRMT R70, R70, 0x5410, R114 ;  /* 0x0000541046462816 */ /* 0x000fe40000000072 */
[----:B------:R-:W-:-:S04]  /*30f0*/  @P2 F2FP.BF16.F32.PACK_AB R79, RZ, R79 ;  /* 0x0000004fff4f223e */ /* 0x000fc800000010ff */
[----:B------:R-:W-:Y:S01]  /*3100*/  @P2 PRMT R71, R79, 0x7610, R71 ;  /* 0x000076104f472816 */ /* 0x000fe20000000047 */
[----:B------:R-:W-:Y:S06]  /*3110*/  @!P2 BRA `(.L_x_57) ;  /* 0x0000000c0070a947 */ /* 0x000fec0003800000 */
[----:B------:R-:W-:-:S05]  /*3120*/  FMUL.FTZ R74, R74, UR15 ;  /* 0x0000000f4a4a7c20 */ /* 0x000fca0008410000 */
[----:B------:R-:W-:-:S04]  /*3130*/  F2FP.BF16.F32.PACK_AB R74, RZ, R74 ;  /* 0x0000004aff4a723e */ /* 0x000fc800000010ff */
[----:B------:R-:W-:Y:S01]  /*3140*/  PRMT R71, R71, 0x5410, R74 ;  /* 0x0000541047477816 */ /* 0x000fe2000000004a */
[----:B------:R-:W-:Y:S06]  /*3150*/  BRA `(.L_x_57) ;  /* 0x0000000c00607947 */ /* 0x000fec0003800000 */
.L_x_56:
[----:B------:R-:W-:Y:S01]  /*3160*/  ISETP.GT.AND P4, PT, R12, RZ, PT ;  /* 0x000000ff0c00720c */ /* 0x000fe20003f84270 */
[----:B------:R-:W1:Y:S01]  /*3170*/  @P2 LDC R117, c[0x0][0x40c] ;  /* 0x00010300ff752b82 */ /* 0x000e620000000800 */
[C---:B------:R-:W-:Y:S02]  /*3180*/  PRMT R114, R16.reuse, 0x7632, R114 ;  /* 0x0000763210727816 */ /* 0x040fe40000000072 */
[----:B0-----:R-:W-:Y:S02]  /*3190*/  SHF.L.U32 R74, R16, 0x10, RZ ;  /* 0x00000010104a7819 */ /* 0x001fe400000006ff */
[----:B------:R-:W-:Y:S02]  /*31a0*/  SHF.L.U32 R114, R114, 0x10, RZ ;  /* 0x0000001072727819 */ /* 0x000fe400000006ff */
[----:B------:R-:W-:Y:S02]  /*31b0*/  PRMT R72, R17, 0x7632, R72 ;  /* 0x0000763211487816 */ /* 0x000fe40000000048 */
[----:B------:R-:W-:-:S02]  /*31c0*/  SHF.L.U32 R116, R18, 0x10, RZ ;  /* 0x0000001012747819 */ /* 0x000fc400000006ff */
[----:B------:R-:W-:Y:S01]  /*31d0*/  SHF.L.U32 R72, R72, 0x10, RZ ;  /* 0x0000001048487819 */ /* 0x000fe200000006ff */
[-CC-:B------:R-:W-:Y:S01]  /*31e0*/  @P4 FFMA.FTZ R73, R93, R13.reuse, R76.reuse ;  /* 0x0000000d5d494223 */ /* 0x180fe2000001004c */
[-CC-:B------:R-:W-:Y:S01]  /*31f0*/  @P4 FFMA.FTZ R12, R104, R13.reuse, R76.reuse ;  /* 0x0000000d680c4223 */ /* 0x180fe2000001004c */
[-CC-:B------:R-:W-:Y:S01]  /*3200*/  @P4 FFMA.FTZ R79, R95, R13.reuse, R76.reuse ;  /* 0x0000000d5f4f4223 */ /* 0x180fe2000001004c */
[----:B------:R-:W-:Y:S01]  /*3210*/  @P4 FFMA.FTZ R78, R106, R13, R76 ;  /* 0x0000000d6a4e4223 */ /* 0x000fe2000001004c */
[----:B------:R-:W-:Y:S01]  /*3220*/  @P4 FADD.FTZ R73, R96, -R73 ;  /* 0x8000004960494221 */ /* 0x000fe20000010000 */
[----:B------:R-:W-:Y:S01]  /*3230*/  @P4 FADD.FTZ R75, R101, -R12 ;  /* 0x8000000c654b4221 */ /* 0x000fe20000010000 */
[----:B------:R-:W-:Y:S01]  /*3240*/  SHF.L.U32 R12, R17, 0x10, RZ ;  /* 0x00000010110c7819 */ /* 0x000fe200000006ff */
[----:B------:R-:W-:Y:S01]  /*3250*/  @P4 FADD.FTZ R79, R98, -R79 ;  /* 0x8000004f624f4221 */ /* 0x000fe20000010000 */
[C---:B------:R-:W-:Y:S01]  /*3260*/  @P4 FFMA.FTZ R74, R11.reuse, R73, R74 ;  /* 0x000000490b4a4223 */ /* 0x040fe2000001004a */
[C---:B------:R-:W-:Y:S01]  /*3270*/  @P4 FFMA.FTZ R114, R11.reuse, R75, R114 ;  /* 0x0000004b0b724223 */ /* 0x040fe20000010072 */
[----:B------:R-:W0:Y:S01]  /*3280*/  @P2 LDC R73, c[0x0][0x40c] ;  /* 0x00010300ff492b82 */ /* 0x000e220000000800 */
[----:B------:R-:W-:Y:S01]  /*3290*/  @P4 FFMA.FTZ R12, R11, R79, R12 ;  /* 0x0000004f0b0c4223 */ /* 0x000fe2000001000c */
[-C--:B------:R-:W-:Y:S01]  /*32a0*/  @P4 FFMA.FTZ R79, R97, R13.reuse, R76 ;  /* 0x0000000d614f4223 */ /* 0x080fe2000001004c */
[--C-:B------:R-:W-:Y:S01]  /*32b0*/  @P4 FADD.FTZ R113, R103, -R78.reuse ;  /* 0x8000004e67714221 */ /* 0x100fe20000010000 */
[----:B------:R-:W-:Y:S01]  /*32c0*/  PRMT R78, R18, 0x7632, R78 ;  /* 0x00007632124e7816 */ /* 0x000fe2000000004e */
[----:B------:R-:W-:Y:S01]  /*32d0*/  @P4 FFMA.FTZ R118, R108, R13, R76 ;  /* 0x0000000d6c764223 */ /* 0x000fe2000001004c */
[----:B------:R-:W-:Y:S01]  /*32e0*/  @P4 FADD.FTZ R79, R100, -R79 ;  /* 0x8000004f644f4221 */ /* 0x000fe20000010000 */
[----:B------:R-:W-:Y:S01]  /*32f0*/  @P4 FFMA.FTZ R72, R11, R113, R72 ;  /* 0x000000710b484223 */ /* 0x000fe20000010048 */
[----:B------:R-:W2:Y:S01]  /*3300*/  @P2 LDC R75, c[0x0][0x40c] ;  /* 0x00010300ff4b2b82 */ /* 0x000ea20000000800 */
[----:B------:R-:W-:Y:S01]  /*3310*/  SHF.L.U32 R78, R78, 0x10, RZ ;  /* 0x000000104e4e7819 */ /* 0x000fe200000006ff */
[----:B------:R-:W-:Y:S01]  /*3320*/  @P4 FADD.FTZ R113, R105, -R118 ;  /* 0x8000007669714221 */ /* 0x000fe20000010000 */
[----:B------:R-:W-:Y:S01]  /*3330*/  @P4 FFMA.FTZ R116, R11, R79, R116 ;  /* 0x0000004f0b744223 */ /* 0x000fe20000010074 */
[----:B------:R-:W-:Y:S01]  /*3340*/  @P4 FFMA.FTZ R115, R99, R13, R76 ;  /* 0x0000000d63734223 */ /* 0x000fe2000001004c */
[----:B------:R-:W-:Y:S01]  /*3350*/  SHF.L.U32 R118, R19, 0x10, RZ ;  /* 0x0000001013767819 */ /* 0x000fe200000006ff */
[----:B------:R-:W-:-:S02]  /*3360*/  @P4 FFMA.FTZ R78, R11, R113, R78 ;  /* 0x000000710b4e4223 */ /* 0x000fc4000001004e */
[----:B------:R-:W3:Y:S01]  /*3370*/  @P2 LDC R79, c[0x0][0x40c] ;  /* 0x00010300ff4f2b82 */ /* 0x000ee20000000800 */
[----:B------:R-:W-:-:S04]  /*3380*/  @P4 FADD.FTZ R115, R102, -R115 ;  /* 0x8000007366734221 */ /* 0x000fc80000010000 */
[----:B------:R-:W-:Y:S01]  /*3390*/  @P4 FFMA.FTZ R118, R11, R115, R118 ;  /* 0x000000730b764223 */ /* 0x000fe20000010076 */
[----:B0-----:R-:W-:Y:S02]  /*33a0*/  @P2 FMUL.FTZ R74, R74, R73 ;  /* 0x000000494a4a2220 */ /* 0x001fe40000410000 */
[----:B------:R-:W0:Y:S01]  /*33b0*/  @P2 LDC R113, c[0x0][0x40c] ;  /* 0x00010300ff712b82 */ /* 0x000e220000000800 */
[----:B-1----:R-:W-:Y:S02]  /*33c0*/  @P2 FMUL.FTZ R118, R118, R117 ;  /* 0x0000007576762220 */ /* 0x002fe40000410000 */
[----:B------:R-:W-:-:S03]  /*33d0*/  @P2 F2FP.BF16.F32.PACK_AB R74, RZ, R74 ;  /* 0x0000004aff4a223e */ /* 0x000fc600000010ff */
[----:B------:R-:W-:Y:S01]  /*33e0*/  @P2 F2FP.BF16.F32.PACK_AB R118, RZ, R118 ;  /* 0x00000076ff76223e */ /* 0x000fe200000010ff */
[----:B--2---:R-:W-:Y:S01]  /*33f0*/  @P2 FMUL.FTZ R114, R114, R75 ;  /* 0x0000004b72722220 */ /* 0x004fe20000410000 */
[----:B------:R-:W1:Y:S01]  /*3400*/  @P2 LDC R73, c[0x0][0x40c] ;  /* 0x00010300ff492b82 */ /* 0x000e620000000800 */
[----:B------:R-:W-:Y:S02]  /*3410*/  @P2 PRMT R68, R74, 0x7610, R68 ;  /* 0x000076104a442816 */ /* 0x000fe40000000044 */
[----:B------:R-:W-:Y:S02]  /*3420*/  @P2 PRMT R71, R118, 0x7610, R71 ;  /* 0x0000761076472816 */ /* 0x000fe40000000047 */
[----:B------:R-:W-:Y:S01]  /*3430*/  @P2 F2FP.BF16.F32.PACK_AB R114, RZ, R114 ;  /* 0x00000072ff72223e */ /* 0x000fe200000010ff */
[----:B---3--:R-:W-:Y:S02]  /*3440*/  @P2 FMUL.FTZ R116, R116, R79 ;  /* 0x0000004f74742220 */ /* 0x008fe40000410000 */
[----:B------:R-:W2:Y:S01]  /*3450*/  @P2 LDC R75, c[0x0][0x40c] ;  /* 0x00010300ff4b2b82 */ /* 0x000ea20000000800 */
[----:B------:R-:W-:-:S02]  /*3460*/  @P2 PRMT R68, R68, 0x5410, R114 ;  /* 0x0000541044442816 */ /* 0x000fc40000000072 */
[----:B------:R-:W-:Y:S01]  /*3470*/  @P2 F2FP.BF16.F32.PACK_AB R116, RZ, R116 ;  /* 0x00000074ff74223e */ /* 0x000fe200000010ff */
[----:B0-----:R-:W-:-:S03]  /*3480*/  @P2 FMUL.FTZ R78, R78, R113 ;  /* 0x000000714e4e2220 */ /* 0x001fc60000410000 */
[----:B------:R-:W-:Y:S02]  /*3490*/  @P2 PRMT R70, R116, 0x7610, R70 ;  /* 0x0000761074462816 */ /* 0x000fe40000000046 */
[----:B------:R-:W-:Y:S01]  /*34a0*/  @P2 F2FP.BF16.F32.PACK_AB R78, RZ, R78 ;  /* 0x0000004eff4e223e */ /* 0x000fe200000010ff */
[----:B-1----:R-:W-:-:S03]  /*34b0*/  @P2 FMUL.FTZ R12, R12, R73 ;  /* 0x000000490c0c2220 */ /* 0x002fc60000410000 */
[----:B------:R-:W-:Y:S02]  /*34c0*/  @P2 PRMT R70, R70, 0x5410, R78 ;  /* 0x0000541046462816 */ /* 0x000fe4000000004e */
[----:B------:R-:W-:Y:S01]  /*34d0*/  @P2 F2FP.BF16.F32.PACK_AB R12, RZ, R12 ;  /* 0x0000000cff0c223e */ /* 0x000fe200000010ff */
[----:B--2---:R-:W-:-:S03]  /*34e0*/  @P2 FMUL.FTZ R72, R72, R75 ;  /* 0x0000004b48482220 */ /* 0x004fc60000410000 */
[----:B------:R-:W-:Y:S02]  /*34f0*/  @P2 PRMT R69, R12, 0x7610, R69 ;  /* 0x000076100c452816 */ /* 0x000fe40000000045 */
[----:B------:R-:W-:-:S04]  /*3500*/  @P2 F2FP.BF16.F32.PACK_AB R72, RZ, R72 ;  /* 0x00000048ff48223e */ /* 0x000fc800000010ff */
        /* <DEDUP_REMOVED lines=11> */
.L_x_55:
[----:B0-----:R-:W0:Y:S02]  /*35c0*/  LDC.64 R72, c[0x0][0x478] ;  /* 0x00011e00ff487b82 */ /* 0x001e240000000a00 */
[----:B0-----:R-:W-:-:S04]  /*35d0*/  ISETP.NE.U32.AND P0, PT, R72, RZ, PT ;  /* 0x000000ff4800720c */ /* 0x001fc80003f05070 */
[----:B------:R-:W-:-:S13]  /*35e0*/  ISETP.NE.AND.EX P0, PT, R73, RZ, PT, P0 ;  /* 0x000000ff4900720c */ /* 0x000fda0003f05300 */
[----:B------:R-:W-:Y:S05]  /*35f0*/  @!P0 BRA `(.L_x_58) ;  /* 0x0000000400188947 */ /* 0x000fea0003800000 */
[----:B------:R-:W-:Y:S01]  /*3600*/  ISETP.GT.AND P4, PT, R12, RZ, PT ;  /* 0x000000ff0c00720c */ /* 0x000fe20003f84270 */
[-CC-:B------:R-:W-:Y:S01]  /*3610*/  FFMA.FTZ R12, R104, R13.reuse, R76.reuse ;  /* 0x0000000d680c7223 */ /* 0x180fe2000001004c */
[----:B------:R-:W0:Y:S01]  /*3620*/  @P2 LDC R39, c[0x0][0x40c] ;  /* 0x00010300ff272b82 */ /* 0x000e220000000800 */
[-CC-:B------:R-:W-:Y:S01]  /*3630*/  FFMA.FTZ R75, R93, R13.reuse, R76.reuse ;  /* 0x0000000d5d4b7223 */ /* 0x180fe2000001004c */
[-C--:B------:R-:W-:Y:S01]  /*3640*/  FFMA.FTZ R79, R95, R13.reuse, R76 ;  /* 0x0000000d5f4f7223 */ /* 0x080fe2000001004c */
[----:B------:R-:W-:Y:S01]  /*3650*/  FADD.FTZ R12, R101, -R12 ;  /* 0x8000000c650c7221 */ /* 0x000fe20000010000 */
[-CC-:B------:R-:W-:Y:S01]  /*3660*/  FFMA.FTZ R78, R106, R13.reuse, R76.reuse ;  /* 0x0000000d6a4e7223 */ /* 0x180fe2000001004c */
[-CC-:B------:R-:W-:Y:S01]  /*3670*/  FFMA.FTZ R113, R97, R13.reuse, R76.reuse ;  /* 0x0000000d61717223 */ /* 0x180fe2000001004c */
[-CC-:B------:R-:W-:Y:S01]  /*3680*/  FFMA.FTZ R114, R108, R13.reuse, R76.reuse ;  /* 0x0000000d6c727223 */ /* 0x180fe2000001004c */
[-CC-:B------:R-:W-:Y:S01]  /*3690*/  FFMA.FTZ R117, R99, R13.reuse, R76.reuse ;  /* 0x0000000d63757223 */ /* 0x180fe2000001004c */
[----:B------:R-:W1:Y:S01]  /*36a0*/  @P2 LDC R72, c[0x0][0x40c] ;  /* 0x00010300ff482b82 */ /* 0x000e620000000800 */
[----:B------:R-:W-:Y:S01]  /*36b0*/  FFMA.FTZ R118, R110, R13, R76 ;  /* 0x0000000d6e767223 */ /* 0x000fe2000001004c */
[----:B------:R-:W-:Y:S01]  /*36c0*/  FMUL.FTZ R13, R11, R12 ;  /* 0x0000000c0b0d7220 */ /* 0x000fe20000410000 */
[----:B------:R-:W-:Y:S01]  /*36d0*/  FADD.FTZ R36, R96, -R75 ;  /* 0x8000004b60247221 */ /* 0x000fe20000010000 */
[----:B------:R-:W-:Y:S01]  /*36e0*/  FADD.FTZ R74, R98, -R79 ;  /* 0x8000004f624a7221 */ /* 0x000fe20000010000 */
[----:B------:R-:W-:Y:S01]  /*36f0*/  FADD.FTZ R76, R100, -R113 ;  /* 0x80000071644c7221 */ /* 0x000fe20000010000 */
[----:B------:R-:W-:Y:S01]  /*3700*/  FADD.FTZ R78, R103, -R78 ;  /* 0x8000004e674e7221 */ /* 0x000fe20000010000 */
[----:B------:R-:W-:Y:S01]  /*3710*/  FMUL.FTZ R36, R11, R36 ;  /* 0x000000240b247220 */ /* 0x000fe20000410000 */
[----:B------:R-:W2:Y:S01]  /*3720*/  @P2 LDC R115, c[0x0][0x40c] ;  /* 0x00010300ff732b82 */ /* 0x000ea20000000800 */
[----:B------:R-:W-:Y:S01]  /*3730*/  FADD.FTZ R114, R105, -R114 ;  /* 0x8000007269727221 */ /* 0x000fe20000010000 */
[----:B------:R-:W-:Y:S01]  /*3740*/  FADD.FTZ R116, R102, -R117 ;  /* 0x8000007566747221 */ /* 0x000fe20000010000 */
[C---:B------:R-:W-:Y:S01]  /*3750*/  FMUL.FTZ R74, R11.reuse, R74 ;  /* 0x0000004a0b4a7220 */ /* 0x040fe20000410000 */
[----:B------:R-:W-:Y:S01]  /*3760*/  FSEL R36, R36, RZ, P4 ;  /* 0x000000ff24247208 */ /* 0x000fe20002000000 */
[----:B------:R-:W-:Y:S01]  /*3770*/  FMUL.FTZ R79, R11, R76 ;  /* 0x0000004c0b4f7220 */ /* 0x000fe20000410000 */
[----:B------:R-:W-:Y:S01]  /*3780*/  FSEL R13, R13, RZ, P4 ;  /* 0x000000ff0d0d7208 */ /* 0x000fe20002000000 */
[C---:B------:R-:W-:Y:S01]  /*3790*/  FMUL.FTZ R75, R11.reuse, R78 ;  /* 0x0000004e0b4b7220 */ /* 0x040fe20000410000 */
[----:B------:R-:W3:Y:S01]  /*37a0*/  @P2 LDC R38, c[0x0][0x40c] ;  /* 0x00010300ff262b82 */ /* 0x000ee20000000800 */
[C---:B------:R-:W-:Y:S01]  /*37b0*/  FMUL.FTZ R76, R11.reuse, R114 ;  /* 0x000000720b4c7220 */ /* 0x040fe20000410000 */
[----:B------:R-:W-:Y:S01]  /*37c0*/  FMUL.FTZ R113, R11, R116 ;  /* 0x000000740b717220 */ /* 0x000fe20000410000 */
[----:B0-----:R-:W-:Y:S01]  /*37d0*/  @P2 FMUL.FTZ R39, R36, R39 ;  /* 0x0000002724272220 */ /* 0x001fe20000410000 */
[----:B------:R-:W-:Y:S01]  /*37e0*/  FSEL R74, R74, RZ, P4 ;  /* 0x000000ff4a4a7208 */ /* 0x000fe20002000000 */
[----:B------:R-:W-:Y:S01]  /*37f0*/  FADD.FTZ R118, R107, -R118 ;  /* 0x800000766b767221 */ /* 0x000fe20000010000 */
[----:B------:R-:W-:-:S02]  /*3800*/  FSEL R79, R79, RZ, P4 ;  /* 0x000000ff4f4f7208 */ /* 0x000fc40002000000 */
[----:B------:R-:W0:Y:S01]  /*3810*/  @P2 LDC R73, c[0x0][0x40c] ;  /* 0x00010300ff492b82 */ /* 0x000e220000000800 */
[----:B-1----:R-:W-:Y:S01]  /*3820*/  @P2 FMUL.FTZ R72, R13, R72 ;  /* 0x000000480d482220 */ /* 0x002fe20000410000 */
[----:B------:R-:W-:Y:S01]  /*3830*/  FSEL R75, R75, RZ, P4 ;  /* 0x000000ff4b4b7208 */ /* 0x000fe20002000000 */
[----:B------:R-:W-:Y:S01]  /*3840*/  FMUL.FTZ R11, R11, R118 ;  /* 0x000000760b0b7220 */ /* 0x000fe20000410000 */
[----:B------:R-:W-:Y:S02]  /*3850*/  FSEL R76, R76, RZ, P4 ;  /* 0x000000ff4c4c7208 */ /* 0x000fe40002000000 */
[----:B------:R-:W-:Y:S02]  /*3860*/  FSEL R113, R113, RZ, P4 ;  /* 0x000000ff71717208 */ /* 0x000fe40002000000 */
[----:B------:R-:W1:Y:S01]  /*3870*/  @P2 LDC R37, c[0x0][0x40c] ;  /* 0x00010300ff252b82 */ /* 0x000e620000000800 */
[----:B------:R-:W-:Y:S01]  /*3880*/  @P2 F2FP.BF16.F32.PACK_AB R39, RZ, R39 ;  /* 0x00000027ff27223e */ /* 0x000fe200000010ff */
[----:B--2---:R-:W-:Y:S01]  /*3890*/  @P2 FMUL.FTZ R115, R74, R115 ;  /* 0x000000734a732220 */ /* 0x004fe20000410000 */
[----:B------:R-:W-:-:S02]  /*38a0*/  @P2 F2FP.BF16.F32.PACK_AB R72, RZ, R72 ;  /* 0x00000048ff48223e */ /* 0x000fc400000010ff */
[----:B------:R-:W-:Y:S02]  /*38b0*/  @P2 PRMT R68, R39, 0x7610, R68 ;  /* 0x0000761027442816 */ /* 0x000fe40000000044 */
[----:B------:R-:W-:Y:S01]  /*38c0*/  @P2 F2FP.BF16.F32.PACK_AB R115, RZ, R115 ;  /* 0x00000073ff73223e */ /* 0x000fe200000010ff */
[----:B------:R-:W2:Y:S01]  /*38d0*/  @P2 LDC R12, c[0x0][0x40c] ;  /* 0x00010300ff0c2b82 */ /* 0x000ea20000000800 */
[----:B---3--:R-:W-:Y:S01]  /*38e0*/  @P2 FMUL.FTZ R38, R79, R38 ;  /* 0x000000264f262220 */ /* 0x008fe20000410000 */
[----:B------:R-:W-:Y:S02]  /*38f0*/  @P2 PRMT R68, R68, 0x5410, R72 ;  /* 0x0000541044442816 */ /* 0x000fe40000000048 */
[----:B------:R-:W-:Y:S02]  /*3900*/  FSEL R72, R11, RZ, P4 ;  /* 0x000000ff0b487208 */ /* 0x000fe40002000000 */
[----:B------:R-:W-:Y:S01]  /*3910*/  @P2 PRMT R69, R115, 0x7610, R69 ;  /* 0x0000761073452816 */ /* 0x000fe20000000045 */
[----:B0-----:R-:W-:Y:S01]  /*3920*/  @P2 FMUL.FTZ R73, R75, R73 ;  /* 0x000000494b492220 */ /* 0x001fe20000410000 */
[----:B------:R-:W-:-:S02]  /*3930*/  F2FP.BF16.F32.PACK_AB R36, R13, R36 ;  /* 0x000000240d24723e */ /* 0x000fc400000010ff */
[----:B------:R-:W-:Y:S02]  /*3940*/  F2FP.BF16.F32.PACK_AB R39, R72, R113 ;  /* 0x000000714827723e */ /* 0x000fe400000010ff */
[----:B------:R-:W-:Y:S01]  /*3950*/  @P2 F2FP.BF16.F32.PACK_AB R73, RZ, R73 ;  /* 0x00000049ff49223e */ /* 0x000fe200000010ff */
[----:B-1----:R-:W-:-:S03]  /*3960*/  @P2 FMUL.FTZ R37, R76, R37 ;  /* 0x000000254c252220 */ /* 0x002fc60000410000 */
[----:B------:R-:W-:Y:S02]  /*3970*/  @P2 PRMT R69, R69, 0x5410, R73 ;  /* 0x0000541045452816 */ /* 0x000fe40000000049 */
[----:B------:R-:W-:Y:S02]  /*3980*/  @P2 F2FP.BF16.F32.PACK_AB R78, RZ, R37 ;  /* 0x00000025ff4e223e */ /* 0x000fe400000010ff */
[----:B------:R-:W-:Y:S01]  /*3990*/  F2FP.BF16.F32.PACK_AB R37, R75, R74 ;  /* 0x0000004a4b25723e */ /* 0x000fe200000010ff */
[----:B--2---:R-:W-:Y:S01]  /*39a0*/  @P2 FMUL.FTZ R114, R113, R12 ;  /* 0x0000000c71722220 */ /* 0x004fe20000410000 */
[----:B------:R-:W-:Y:S02]  /*39b0*/  @P2 F2FP.BF16.F32.PACK_AB R12, RZ, R38 ;  /* 0x00000026ff0c223e */ /* 0x000fe400000010ff */
[----:B------:R-:W-:Y:S02]  /*39c0*/  F2FP.BF16.F32.PACK_AB R38, R76, R79 ;  /* 0x0000004f4c26723e */ /* 0x000fe400000010ff */
[----:B------:R-:W-:-:S02]  /*39d0*/  @P2 F2FP.BF16.F32.PACK_AB R114, RZ, R114 ;  /* 0x00000072ff72223e */ /* 0x000fc400000010ff */
[----:B------:R-:W-:Y:S02]  /*39e0*/  @P2 PRMT R70, R12, 0x7610, R70 ;  /* 0x000076100c462816 */ /* 0x000fe40000000046 */
[----:B------:R-:W-:Y:S02]  /*39f0*/  @P2 PRMT R71, R114, 0x7610, R71 ;  /* 0x0000761072472816 */ /* 0x000fe40000000047 */
[----:B------:R-:W-:Y:S01]  /*3a00*/  @P2 PRMT R70, R70, 0x5410, R78 ;  /* 0x0000541046462816 */ /* 0x000fe2000000004e */
[----:B------:R-:W-:Y:S06]  /*3a10*/  @!P2 BRA `(.L_x_57) ;  /* 0x000000040030a947 */ /* 0x000fec0003800000 */
[----:B------:R-:W-:-:S05]  /*3a20*/  FMUL.FTZ R11, R72, UR15 ;  /* 0x0000000f480b7c20 */ /* 0x000fca0008410000 */
[----:B------:R-:W-:-:S04]  /*3a30*/  F2FP.BF16.F32.PACK_AB R11, RZ, R11 ;  /* 0x0000000bff0b723e */ /* 0x000fc800000010ff */
[----:B------:R-:W-:Y:S01]  /*3a40*/  PRMT R71, R71, 0x5410, R11 ;  /* 0x0000541047477816 */ /* 0x000fe2000000000b */
[----:B------:R-:W-:Y:S06]  /*3a50*/  BRA `(.L_x_57) ;  /* 0x0000000400207947 */ /* 0x000fec0003800000 */
.L_x_58:
[----:B------:R-:W0:Y:S01]  /*3a60*/  @P2 LDC R73, c[0x0][0x40c] ;  /* 0x00010300ff492b82 */ /* 0x000e220000000800 */
[----:B------:R-:W-:Y:S01]  /*3a70*/  FFMA.FTZ R72, R110, R13, R76 ;  /* 0x0000000d6e487223 */ /* 0x000fe2000001004c */
[----:B------:R-:W-:-:S03]  /*3a80*/  ISETP.GT.AND P4, PT, R12, RZ, PT ;  /* 0x000000ff0c00720c */ /* 0x000fc60003f84270 */
[----:B------:R-:W-:-:S04]  /*3a90*/  FADD.FTZ R72, R107, -R72 ;  /* 0x800000486b487221 */ /* 0x000fc80000010000 */
[----:B------:R-:W-:-:S05]  /*3aa0*/  FMUL.FTZ R72, R11, R72 ;  /* 0x000000480b487220 */ /* 0x000fca0000410000 */
[----:B------:R-:W-:-:S05]  /*3ab0*/  FSEL R72, R72, RZ, P4 ;  /* 0x000000ff48487208 */ /* 0x000fca0002000000 */
[----:B0-----:R-:W-:Y:S01]  /*3ac0*/  @P2 FMUL.FTZ R72, R72, R73 ;  /* 0x0000004948482220 */ /* 0x001fe20000410000 */
[----:B------:R-:W-:Y:S06]  /*3ad0*/  @!P2 BRA `(.L_x_59) ;  /* 0x000000000020a947 */ /* 0x000fec0003800000 */
        /* <DEDUP_REMOVED lines=8> */
.L_x_59:
        /* <DEDUP_REMOVED lines=9> */
.L_x_60:
        /* <DEDUP_REMOVED lines=9> */
.L_x_61:
        /* <DEDUP_REMOVED lines=9> */
.L_x_62:
        /* <DEDUP_REMOVED lines=9> */
.L_x_63:
        /* <DEDUP_REMOVED lines=9> */
.L_x_64:
        /* <DEDUP_REMOVED lines=9> */
.L_x_65:
[----:B------:R-:W-:-:S04]  /*3ec0*/  @P2 F2FP.BF16.F32.PACK_AB R72, RZ, R72 ;  /* 0x00000048ff48223e */ /* 0x000fc800000010ff */
[----:B------:R-:W-:-:S07]  /*3ed0*/  @P2 PRMT R71, R71, 0x5410, R72 ;  /* 0x0000541047472816 */ /* 0x000fce0000000048 */
.L_x_57:
[----:B------:R-:W0:Y:S08]  /*3ee0*/  @P0 LDC.64 R72, c[0x0][0x478] ;  /* 0x00011e00ff480b82 */ /* 0x000e300000000a00 */
[----:B------:R-:W1:Y:S01]  /*3ef0*/  @P2 LDC.64 R12, c[0x0][0x468] ;  /* 0x00011a00ff0c2b82 */ /* 0x000e620000000a00 */
[----:B0-----:R-:W-:-:S05]  /*3f00*/  @P0 IMAD.WIDE.U32 R72, R15, 0x10, R72 ;  /* 0x000000100f480825 */ /* 0x001fca00078e0048 */
[----:B------:R2:W-:Y:S01]  /*3f10*/  @P0 STG.E.128 desc[UR10][R72.64], R36 ;  /* 0x0000002448000986 */ /* 0x0005e2000c101d0a */
[----:B-1----:R-:W-:-:S05]  /*3f20*/  @P2 IMAD.WIDE.U32 R12, R77, 0x10, R12 ;  /* 0x000000104d0c2825 */ /* 0x002fca00078e000c */
[----:B------:R2:W-:Y:S02]  /*3f30*/  @P2 STG.E.128 desc[UR10][R12.64], R68 ;  /* 0x000000440c002986 */ /* 0x0005e4000c101d0a */
.L_x_54:
[----:B------:R-:W-:Y:S05]  /*3f40*/  BSYNC.RECONVERGENT B0 ;  /* 0x0000000000007941 */ /* 0x000fea0003800200 */
.L_x_53:
[----:B--2---:R-:W1:Y:S01]  /*3f50*/  LDC.64 R12, c[0x0][0x380] ;  /* 0x0000e000ff0c7b82 */ /* 0x004e620000000a00 */
[----:B------:R-:W-:Y:S01]  /*3f60*/  UPLOP3.LUT UP1, UPT, UPT, UPT, UP1, 0x40, 0x4 ;  /* 0x000000000004789c */ /* 0x000fe20003f2e810 */
[----:B-1----:R-:W-:-:S04]  /*3f70*/  IADD3 R9, PT, PT, R9, R12, RZ ;  /* 0x0000000c09097210 */ /* 0x002fc80007ffe0ff */
[----:B------:R-:W-:-:S13]  /*3f80*/  ISETP.GE.AND P0, PT, R9, R13, PT ;  /* 0x0000000d0900720c */ /* 0x000fda0003f06270 */
[----:B------:R-:W-:Y:S05]  /*3f90*/  @!P0 BRA `(.L_x_66) ;  /* 0xffffffc400308947 */ /* 0x000fea000383ffff */
.L_x_32:
[----:B------:R-:W1:Y:S08]  /*3fa0*/  S2UR UR4, SR_CTAID.X ;  /* 0x00000000000479c3 */ /* 0x000e700000002500 */
[----:B------:R-:W2:Y:S08]  /*3fb0*/  LDC.64 R2, c[0x0][0x440] ;  /* 0x00011000ff027b82 */ /* 0x000eb00000000a00 */
[----:B------:R-:W3:Y:S01]  /*3fc0*/  LDC.64 R4, c[0x0][0x448] ;  /* 0x00011200ff047b82 */ /* 0x000ee20000000a00 */
[----:B-1----:R-:W-:-:S05]  /*3fd0*/  IMAD R7, R14, UR4, RZ ;  /* 0x000000040e077c24 */ /* 0x002fca000f8e02ff */
[----:B------:R-:W-:-:S05]  /*3fe0*/  LEA.HI R7, R7, R112, RZ, 0x1d ;  /* 0x0000007007077211 */ /* 0x000fca00078fe8ff */
[----:B--2---:R-:W-:-:S05]  /*3ff0*/  @P1 IMAD.WIDE.U32 R2, R7, 0x20, R2 ;  /* 0x0000002007021825 */ /* 0x004fca00078e0002 */
[----:B------:R1:W-:Y:S01]  /*4000*/  @P1 STG.E.128 desc[UR10][R2.64], R40 ;  /* 0x0000002802001986 */ /* 0x0003e2000c101d0a */
[----:B---3--:R-:W-:-:S03]  /*4010*/  @P1 IMAD.WIDE.U32 R4, R7, 0x20, R4 ;  /* 0x0000002007041825 */ /* 0x008fc600078e0004 */
[----:B------:R1:W-:Y:S04]  /*4020*/  @P1 STG.E.128 desc[UR10][R2.64+0x10], R44 ;  /* 0x0000102c02001986 */ /* 0x0003e8000c101d0a */
[----:B------:R1:W-:Y:S04]  /*4030*/  @P1 STG.E.128 desc[UR10][R4.64], R28 ;  /* 0x0000001c04001986 */ /* 0x0003e8000c101d0a */
[----:B------:R1:W-:Y:S01]  /*4040*/  @P1 STG.E.128 desc[UR10][R4.64+0x10], R32 ;  /* 0x0000102004001986 */ /* 0x0003e2000c101d0a */
[----:B------:R-:W-:Y:S05]  /*4050*/  @!P3 EXIT ;  /* 0x000000000000b94d */ /* 0x000fea0003800000 */
[----:B-1----:R-:W1:Y:S01]  /*4060*/  LDC.64 R2, c[0x0][0x440] ;  /* 0x00011000ff027b82 */ /* 0x002e620000000a00 */
[----:B------:R-:W-:-:S07]  /*4070*/  @P1 IADD3 R7, PT, PT, R7, 0x80, RZ ;  /* 0x0000008007071810 */ /* 0x000fce0007ffe0ff */
[----:B------:R-:W2:Y:S01]  /*4080*/  LDC.64 R4, c[0x0][0x448] ;  /* 0x00011200ff047b82 */ /* 0x000ea20000000a00 */
[----:B-1----:R-:W-:-:S05]  /*4090*/  IMAD.WIDE.U32 R2, R7, 0x20, R2 ;  /* 0x0000002007027825 */ /* 0x002fca00078e0002 */
[----:B------:R-:W-:Y:S01]  /*40a0*/  STG.E.128 desc[UR10][R2.64], R60 ;  /* 0x0000003c02007986 */ /* 0x000fe2000c101d0a */
[----:B--2---:R-:W-:-:S03]  /*40b0*/  IMAD.WIDE.U32 R4, R7, 0x20, R4 ;  /* 0x0000002007047825 */ /* 0x004fc600078e0004 */
[----:B------:R-:W-:Y:S04]  /*40c0*/  STG.E.128 desc[UR10][R2.64+0x10], R64 ;  /* 0x0000104002007986 */ /* 0x000fe8000c101d0a */
[----:B------:R-:W-:Y:S04]  /*40d0*/  STG.E.128 desc[UR10][R4.64], R48 ;  /* 0x0000003004007986 */ /* 0x000fe8000c101d0a */
[----:B------:R-:W-:Y:S01]  /*40e0*/  STG.E.128 desc[UR10][R4.64+0x10], R52 ;  /* 0x0000103404007986 */ /* 0x000fe2000c101d0a */
[----:B------:R-:W-:Y:S05]  /*40f0*/  EXIT ;  /* 0x000000000000794d */ /* 0x000fea0003800000 */
.L_x_67:
        /* <DEDUP_REMOVED lines=16> */
.L_x_7968:


//--------------------- .text._ZN10layer_norm13ln_bwd_kernelINS_13Kernel_traitsI13__nv_bfloat16S2_S2_S2_fjLj2048ELj1ELj1ELj4ELj16ENS_18Kernel_traits_baseILj2048ES2_S2_S2_S2_fjLj128EEEEELb0ELb0ELb1ELb1EEEvNS_9BwdParamsE --------------------------
	.section	.text._ZN10layer_norm13ln_bwd_kernelINS_13Kernel_traitsI13__nv_bfloat16S2_S2_S2_fjLj2048ELj1ELj1ELj4ELj16ENS_18Kernel_traits_baseILj2048ES2_S2_S2_S2_fjLj128EEEEELb0ELb0ELb1ELb1EEEvNS_9BwdParamsE,"ax",@progbits
	.align	128
        .global         _ZN10layer_norm13ln_bwd_kernelINS_13Kernel_traitsI13__nv_bfloat16S2_S2_S2_fjLj2048ELj1ELj1ELj4ELj16ENS_18Kernel_traits_baseILj2048ES2_S2_S2_S2_fjLj128EEEEELb0ELb0ELb1ELb1EEEvNS_9BwdParamsE
        .type           _ZN10layer_norm13ln_bwd_kernelINS_13Kernel_traitsI13__nv_bfloat16S2_S2_S2_fjLj2048ELj1ELj1ELj4ELj16ENS_18Kernel_traits_baseILj2048ES2_S2_S2_S2_fjLj128EEEEELb0ELb0ELb1ELb1EEEvNS_9BwdParamsE,@function
        .size           _ZN10layer_norm13ln_bwd_kernelINS_13Kernel_traitsI13__nv_bfloat16S2_S2_S2_fjLj2048ELj1ELj1ELj4ELj16ENS_18Kernel_traits_baseILj2048ES2_S2_S2_S2_fjLj128EEEEELb0ELb0ELb1ELb1EEEvNS_9BwdParamsE,(.L_x_7969 - _ZN10layer_norm13ln_bwd_kernelINS_13Kernel_traitsI13__nv_bfloat16S2_S2_S2_fjLj2048ELj1ELj1ELj4ELj16ENS_18Kernel_traits_baseILj2048ES2_S2_S2_S2_fjLj128EEEEELb0ELb0ELb1ELb1EEEvNS_9BwdParamsE)
        .other          _ZN10layer_norm13ln_bwd_kernelINS_13Kernel_traitsI13__nv_bfloat16S2_S2_S2_fjLj2048ELj1ELj1ELj4ELj16ENS_18Kernel_traits_baseILj2048ES2_S2_S2_S2_fjLj128EEEEELb0ELb0ELb1ELb1EEEvNS_9BwdParamsE,@"STO_CUDA_ENTRY STV_DEFAULT"
_ZN10layer_norm13ln_bwd_kernelINS_13Kernel_traitsI13__nv_bfloat16S2_S2_S2_fjLj2048ELj1ELj1ELj4ELj16ENS_18Kernel_traits_baseILj2048ES2_S2_S2_S2_fjLj128EEEEELb0ELb0ELb1ELb1EEEvNS_9BwdParamsE:
.text._ZN10layer_norm13ln_bwd_kernelINS_13Kernel_traitsI13__nv_bfloat16S2_S2_S2_fjLj2048ELj1ELj1ELj4ELj16ENS_18Kernel_traits_baseILj2048ES2_S2_S2_S2_fjLj128EEEEELb0ELb0ELb1ELb1EEEvNS_9BwdParamsE:
        /* <DEDUP_REMOVED lines=24> */
[----:B------:R-:W1:Y:S01]  /*0180*/  LDCU UR16, c[0x0][0x40c] ;  /* 0x00008180ff1077ac */ /* 0x000e620008000800 */
[----:B------:R-:W3:Y:S01]  /*0190*/  LDCU UR14, c[0x0][0x388] ;  /* 0x00007100ff0e77ac */ /* 0x000ee20008000800 */
[----:B------:R-:W4:Y:S01]  /*01a0*/  LDCU.U8 UR11, c[0x0][0x410] ;  /* 0x00008200ff0b77ac */ /* 0x000f220008000000 */
[----:B------:R-:W0:Y:S01]  /*01b0*/  LDCU UR15, c[0x0][0x400] ;  /* 0x00008000ff0f77ac */ /* 0x000e220008000800 */
[----:B------:R-:W0:Y:S01]  /*01c0*/  LDCU.64 UR6, c[0x0][0x438] ;  /* 0x00008700ff0677ac */ /* 0x000e220008000a00 */
[----:B------:R-:W0:Y:S02]  /*01d0*/  LDCU.64 UR8, c[0x0][0x478] ;  /* 0x00008f00ff0877ac */ /* 0x000e240008000a00 */
[----:B0-----:R-:W-:-:S05]  /*01e0*/  IMAD.WIDE.U32 R6, R0, 0x10, R6 ;  /* 0x0000001000067825 */ /* 0x001fca00078e0006 */
[----:B--2---:R-:W2:Y:S04]  /*01f0*/  LDG.E.128 R28, desc[UR12][R6.64+0x800] ;  /* 0x0008000c061c7981 */ /* 0x004ea8000c1e1d00 */
[----:B------:R0:W5:Y:S01]  /*0200*/  LDG.E.128 R24, desc[UR12][R6.64] ;  /* 0x0000000c06187981 */ /* 0x000162000c1e1d00 */
[----:B------:R-:W-:Y:S01]  /*0210*/  HFMA2 R60, -RZ, RZ, 0, 0 ;  /* 0x00000000ff3c7431 */ /* 0x000fe200000001ff */
[----:B------:R-:W-:Y:S01]  /*0220*/  MOV R2, UR4 ;  /* 0x0000000400027c02 */ /* 0x000fe20008000f00 */
[----:B------:R-:W-:Y:S01]  /*0230*/  UPLOP3.LUT UP1, UPT, UPT, UPT, UPT, 0x40, 0x4 ;  /* 0x000000000004789c */ /* 0x000fe20003f2e870 */
[----:B--2---:R-:W-:Y:S02]  /*0240*/  PRMT R4, R28, 0x7632, R4 ;  /* 0x000076321c047816 */ /* 0x004fe40000000004 */
[----:B------:R-:W-:-:S02]  /*0250*/  PRMT R5, R29, 0x7632, R5 ;  /* 0x000076321d057816 */ /* 0x000fc40000000005 */
[----:B0-----:R-:W-:Y:S02]  /*0260*/  PRMT R6, R30, 0x7632, R6 ;  /* 0x000076321e067816 */ /* 0x001fe40000000006 */
[----:B------:R-:W-:Y:S02]  /*0270*/  PRMT R7, R31, 0x7632, R7 ;  /* 0x000076321f077816 */ /* 0x000fe40000000007 */
[----:B-----5:R-:W-:Y:S02]  /*0280*/  PRMT R8, R24, 0x7632, R8 ;  /* 0x0000763218087816 */ /* 0x020fe40000000008 */
[----:B------:R-:W-:Y:S02]  /*0290*/  PRMT R9, R25, 0x7632, R9 ;  /* 0x0000763219097816 */ /* 0x000fe40000000009 */
[----:B------:R-:W-:Y:S02]  /*02a0*/  PRMT R10, R26, 0x7632, R10 ;  /* 0x000076321a0a7816 */ /* 0x000fe4000000000a */
[----:B-1-34-:R-:W-:-:S07]  /*02b0*/  PRMT R11, R27, 0x7632, R11 ;  /* 0x000076321b0b7816 */ /* 0x01afce000000000b */
.L_x_95:
[----:B------:R-:W0:Y:S08]  /*02c0*/  LDC.64 R72, c[0x0][0x3f8] ;  /* 0x0000fe00ff487b82 */ /* 0x000e300000000a00 */
        /* <DEDUP_REMOVED lines=8> */
[----:B------:R-:W-:Y:S02]  /*0350*/  CS2R R78, SRZ ;  /* 0x00000000004e7805 */ /* 0x000fe4000001ff00 */
[----:B---3--:R-:W-:-:S13]  /*0360*/  ISETP.GE.AND P1, PT, R107, 0x1, PT ;  /* 0x000000016b00780c */ /* 0x008fda0003f26270 */
[----:B0-----:R-:W-:Y:S05]  /*0370*/  @!P1 BRA `(.L_x_69) ;  /* 0x0000000c00589947 */ /* 0x001fea0003800000 */
[----:B------:R-:W0:Y:S01]  /*0380*/  LDC.64 R72, c[0x0][0x3a8] ;  /* 0x0000ea00ff487b82 */ /* 0x000e220000000a00 */
[----:B------:R-:W-:Y:S01]  /*0390*/  IMAD R3, R2, UR14, RZ ;  /* 0x0000000e02037c24 */ /* 0x000fe2000f8e02ff */
[----:B------:R-:W-:-:S04]  /*03a0*/  IADD3 R15, PT, PT, R107, -0x1, RZ ;  /* 0xffffffff6b0f7810 */ /* 0x000fc80007ffe0ff */
[----:B------:R-:W-:Y:S01]  /*03b0*/  SHF.R.S32.HI R14, RZ, 0x1f, R3 ;  /* 0x0000001fff0e7819 */ /* 0x000fe20000011403 */
[----:B------:R-:W-:Y:S01]  /*03c0*/  IMAD R15, R15, UR14, RZ ;  /* 0x0000000e0f0f7c24 */ /* 0x000fe2000f8e02ff */
[----:B------:R-:W1:Y:S02]  /*03d0*/  LDC.64 R12, c[0x0][0x428] ;  /* 0x00010a00ff0c7b82 */ /* 0x000e640000000a00 */
[----:B------:R-:W-:Y:S02]  /*03e0*/  LEA.HI R3, R14, R3, RZ, 0x3 ;  /* 0x000000030e037211 */ /* 0x000fe400078f18ff */
[----:B------:R-:W-:Y:S02]  /*03f0*/  SHF.R.S32.HI R14, RZ, 0x1f, R15 ;  /* 0x0000001fff0e7819 */ /* 0x000fe4000001140f */
[----:B------:R-:W-:Y:S02]  /*0400*/  LEA.HI.SX32 R91, R3, R0, 0x1d ;  /* 0x00000000035b7211 */ /* 0x000fe400078feaff */
[----:B------:R-:W2:Y:S01]  /*0410*/  LDC.64 R84, c[0x0][0x3c0] ;  /* 0x0000f000ff547b82 */ /* 0x000ea20000000a00 */
[----:B------:R-:W-:-:S02]  /*0420*/  LEA.HI R15, R14, R15, RZ, 0x3 ;  /* 0x0000000f0e0f7211 */ /* 0x000fc400078f18ff */
[----:B------:R-:W-:Y:S02]  /*0430*/  IADD3 R93, PT, PT, R91, 0x80, RZ ;  /* 0x000000805b5d7810 */ /* 0x000fe40007ffe0ff */
[----:B------:R-:W-:Y:S01]  /*0440*/  LEA.HI.SX32 R15, R15, R0, 0x1d ;  /* 0x000000000f0f7211 */ /* 0x000fe200078feaff */
[----:B0-----:R-:W-:Y:S01]  /*0450*/  IMAD.WIDE.U32 R80, R91, 0x10, R72 ;  /* 0x000000105b507825 */ /* 0x001fe200078e0048 */
[----:B------:R-:W-:-:S03]  /*0460*/  SHF.R.S32.HI R0, RZ, 0x1f, R2 ;  /* 0x0000001fff007819 */ /* 0x000fc60000011402 */
[----:B------:R-:W-:Y:S02]  /*0470*/  IMAD.WIDE.U32 R72, R93, 0x10, R72 ;  /* 0x000000105d487825 */ /* 0x000fe400078e0048 */
[----:B------:R-:W3:Y:S02]  /*0480*/  LDG.E.128 R80, desc[UR12][R80.64] ;  /* 0x0000000c50507981 */ /* 0x000ee4000c1e1d00 */
[----:B-1----:R-:W-:Y:S01]  /*0490*/  IMAD.WIDE.U32 R76, R15, 0x10, R12 ;  /* 0x000000100f4c7825 */ /* 0x002fe200078e000c */
[----:B--2---:R-:W-:-:S05]  /*04a0*/  LEA R84, P0, R2, R84, 0x2 ;  /* 0x0000005402547211 */ /* 0x004fca00078010ff */
[----:B------:R-:W2:Y:S01]  /*04b0*/  LDG.E.128 R76, desc[UR12][R76.64] ;  /* 0x0000000c4c4c7981 */ /* 0x000ea2000c1e1d00 */
[----:B------:R-:W-:-:S03]  /*04c0*/  LEA.HI.X R85, R2, R85, R0, 0x2, P0 ;  /* 0x0000005502557211 */ /* 0x000fc600000f1400 */
[----:B------:R-:W4:Y:S01]  /*04d0*/  LDG.E.128 R72, desc[UR12][R72.64] ;  /* 0x0000000c48487981 */ /* 0x000f22000c1e1d00 */
[----:B------:R-:W-:-:S03]  /*04e0*/  IADD3 R3, PT, PT, R15, 0x80, RZ ;  /* 0x000000800f037810 */ /* 0x000fc60007ffe0ff */
[----:B------:R0:W4:Y:S02]  /*04f0*/  LDG.E R0, desc[UR12][R84.64] ;  /* 0x0000000c54007981 */ /* 0x000124000c1e1900 */
[----:B------:R-:W-:-:S06]  /*0500*/  IMAD.WIDE.U32 R12, R3, 0x10, R12 ;  /* 0x00000010030c7825 */ /* 0x000fcc00078e000c */
[----:B------:R-:W4:Y:S01]  /*0510*/  LDG.E.128 R12, desc[UR12][R12.64] ;  /* 0x0000000c0c0c7981 */ /* 0x000f22000c1e1d00 */
[----:B------:R-:W-:-:S04]  /*0520*/  UISETP.NE.U32.AND UP0, UPT, UR6, URZ, UPT ;  /* 0x000000ff0600728c */ /* 0x000fc8000bf05070 */
[----:B------:R-:W-:-:S06]  /*0530*/  UISETP.NE.AND.EX UP0, UPT, UR7, URZ, UPT, UP0 ;  /* 0x000000ff0700728c */ /* 0x000fcc000bf05300 */
[----:B------:R-:W-:-:S13]  /*0540*/  PLOP3.LUT P0, PT, PT, PT, UP0, 0x80, 0x8 ;  /* 0x000000000008781c */ /* 0x000fda0003f0f008 */
[----:B------:R-:W0:Y:S08]  /*0550*/  @P0 LDC.64 R86, c[0x0][0x438] ;  /* 0x00010e00ff560b82 */ /* 0x000e300000000a00 */
[----:B------:R-:W1:Y:S01]  /*0560*/  @P0 LDC.64 R88, c[0x0][0x438] ;  /* 0x00010e00ff580b82 */ /* 0x000e620000000a00 */
[----:B------:R-:W-:Y:S01]  /*0570*/  ISETP.NE.AND P2, PT, RZ, UR11, PT ;  /* 0x0000000bff007c0c */ /* 0x000fe2000bf45270 */
[----:B0-----:R-:W-:-:S05]  /*0580*/  @P0 IMAD.WIDE.U32 R84, R91, 0x10, R86 ;  /* 0x000000105b540825 */ /* 0x001fca00078e0056 */
[----:B------:R-:W5:Y:S01]  /*0590*/  @P0 LDG.E.128 R20, desc[UR12][R84.64] ;  /* 0x0000000c54140981 */ /* 0x000f62000c1e1d00 */
[----:B-1----:R-:W-:-:S05]  /*05a0*/  @P0 IMAD.WIDE.U32 R86, R93, 0x10, R88 ;  /* 0x000000105d560825 */ /* 0x002fca00078e0058 */
[----:B------:R0:W5:Y:S02]  /*05b0*/  @P0 LDG.E.128 R16, desc[UR12][R86.64] ;  /* 0x0000000c56100981 */ /* 0x000164000c1e1d00 */
[----:B0-----:R-:W-:Y:S02]  /*05c0*/  SHF.L.U32 R86, R8, 0x10, RZ ;  /* 0x0000001008567819 */ /* 0x001fe400000006ff */
[----:B------:R-:W-:Y:S02]  /*05d0*/  SHF.L.U32 R94, R11, 0x10, RZ ;  /* 0x000000100b5e7819 */ /* 0x000fe400000006ff */
[----:B------:R-:W-:Y:S02]  /*05e0*/  SHF.L.U32 R96, R30, 0x10, RZ ;  /* 0x000000101e607819 */ /* 0x000fe400000006ff */
[----:B------:R-:W-:Y:S02]  /*05f0*/  SHF.L.U32 R98, R31, 0x10, RZ ;  /* 0x000000101f627819 */ /* 0x000fe400000006ff */
[----:B------:R-:W-:-:S02]  /*0600*/  SHF.L.U32 R102, R4, 0x10, RZ ;  /* 0x0000001004667819 */ /* 0x000fc400000006ff */
[C---:B---3--:R-:W-:Y:S02]  /*0610*/  PRMT R88, R80.reuse, 0x7632, R88 ;  /* 0x0000763250587816 */ /* 0x048fe40000000058 */
[----:B------:R-:W-:Y:S02]  /*0620*/  SHF.L.U32 R3, R80, 0x10, RZ ;  /* 0x0000001050037819 */ /* 0x000fe400000006ff */
[----:B------:R-:W-:Y:S02]  /*0630*/  PRMT R80, R81, 0x7632, R80 ;  /* 0x0000763251507816 */ /* 0x000fe40000000050 */
[C---:B------:R-:W-:Y:S02]  /*0640*/  PRMT R90, R82.reuse, 0x7632, R90 ;  /* 0x00007632525a7816 */ /* 0x040fe4000000005a */
[----:B------:R-:W-:Y:S02]  /*0650*/  SHF.L.U32 R123, R82, 0x10, RZ ;  /* 0x00000010527b7819 */ /* 0x000fe400000006ff */
[----:B--2---:R-:W-:-:S02]  /*0660*/  PRMT R82, R76, 0x7632, R82 ;  /* 0x000076324c527816 */ /* 0x004fc40000000052 */
[----:B------:R-:W-:Y:S02]  /*0670*/  SHF.L.U32 R113, R76, 0x10, RZ ;  /* 0x000000104c717819 */ /* 0x000fe400000006ff */
[C---:B----4-:R-:W-:Y:S02]  /*0680*/  PRMT R76, R73.reuse, 0x7632, R76 ;  /* 0x00007632494c7816 */ /* 0x050fe4000000004c */
[----:B------:R-:W-:Y:S02]  /*0690*/  SHF.L.U32 R93, R73, 0x10, RZ ;  /* 0x00000010495d7819 */ /* 0x000fe400000006ff */
[C---:B------:R-:W-:Y:S02]  /*06a0*/  PRMT R73, R74.reuse, 0x7632, R73 ;  /* 0x000076324a497816 */ /* 0x040fe40000000049 */
[----:B------:R-:W-:Y:S02]  /*06b0*/  SHF.L.U32 R95, R74, 0x10, RZ ;  /* 0x000000104a5f7819 */ /* 0x000fe400000006ff */
[----:B------:R-:W-:-:S02]  /*06c0*/  FSEL R84, R0, RZ, !P2 ;  /* 0x000000ff00547208 */ /* 0x000fc40005000000 */
[----:B------:R-:W-:Y:S02]  /*06d0*/  PRMT R74, R75, 0x7632, R74 ;  /* 0x000076324b4a7816 */ /* 0x000fe4000000004a */
[----:B------:R-:W-:Y:S02]  /*06e0*/  SHF.L.U32 R80, R80, 0x10, RZ ;  /* 0x0000001050507819 */ /* 0x000fe400000006ff */
[----:B------:R-:W-:Y:S02]  /*06f0*/  PRMT R91, R83, 0x7632, R91 ;  /* 0x00007632535b7816 */ /* 0x000fe4000000005b */
[----:B------:R-:W-:Y:S01]  /*0700*/  SHF.L.U32 R73, R73, 0x10, RZ ;  /* 0x0000001049497819 */ /* 0x000fe200000006ff */
[----:B------:R-:W-:Y:S01]  /*0710*/  FADD.FTZ R117, -R84, R80 ;  /* 0x0000005054757221 */ /* 0x000fe20000010100 */
[----:B------:R-:W-:Y:S02]  /*0720*/  PRMT R0, R72, 0x7632, R0 ;  /* 0x0000763248007816 */ /* 0x000fe40000000000 */
[----:B------:R-:W-:-:S02]  /*0730*/  SHF.L.U32 R74, R74, 0x10, RZ ;  /* 0x000000104a4a7819 */ /* 0x000fc400000006ff */
[----:B------:R-:W-:Y:S02]  /*0740*/  SHF.L.U32 R91, R91, 0x10, RZ ;  /* 0x000000105b5b7819 */ /* 0x000fe400000006ff */
[----:B------:R-:W-:Y:S02]  /*0750*/  SHF.L.U32 R72, R72, 0x10, RZ ;  /* 0x0000001048487819 */ /* 0x000fe400000006ff */
[----:B------:R-:W-:Y:S02]  /*0760*/  SHF.L.U32 R80, R24, 0x10, RZ ;  /* 0x0000001018507819 */ /* 0x000fe400000006ff */
[----:B------:R-:W-:Y:S01]  /*0770*/  SHF.L.U32 R97, R75, 0x10, RZ ;  /* 0x000000104b617819 */ /* 0x000fe200000006ff */
[C---:B------:R-:W-:Y:S01]  /*0780*/  FADD.FTZ R75, -R84.reuse, R73 ;  /* 0x00000049544b7221 */ /* 0x040fe20000010100 */
[----:B------:R-:W-:Y:S01]  /*0790*/  SHF.L.U32 R125, R81, 0x10, RZ ;  /* 0x00000010517d7819 */ /* 0x000fe200000006ff */
[C---:B------:R-:W-:Y:S01]  /*07a0*/  FADD.FTZ R123, -R84.reuse, R123 ;  /* 0x0000007b547b7221 */ /* 0x040fe20000010100 */
[----:B------:R-:W-:Y:S01]  /*07b0*/  SHF.L.U32 R121, R83, 0x10, RZ ;  /* 0x0000001053797819 */ /* 0x000fe200000006ff */
[----:B------:R-:W-:Y:S01]  /*07c0*/  FADD.FTZ R73, -R84, R74 ;  /* 0x0000004a54497221 */ /* 0x000fe20000010100 */
[----:B------:R-:W-:-:S02]  /*07d0*/  SHF.L.U32 R88, R88, 0x10, RZ ;  /* 0x0000001058587819 */ /* 0x000fc400000006ff */
[----:B------:R-:W-:Y:S02]  /*07e0*/  SHF.L.U32 R90, R90, 0x10, RZ ;  /* 0x000000105a5a7819 */ /* 0x000fe400000006ff */
[----:B------:R-:W-:Y:S02]  /*07f0*/  SHF.L.U32 R0, R0, 0x10, RZ ;  /* 0x0000001000007819 */ /* 0x000fe400000006ff */
[----:B------:R-:W-:Y:S01]  /*0800*/  SHF.L.U32 R76, R76, 0x10, RZ ;  /* 0x000000104c4c7819 */ /* 0x000fe200000006ff */
[----:B------:R-:W-:Y:S01]  /*0810*/  FADD.FTZ R111, -R84, R91 ;  /* 0x0000005b546f7221 */ /* 0x000fe20000010100 */
[----:B------:R-:W-:Y:S01]  /*0820*/  PRMT R74, R12, 0x7632, R74 ;  /* 0x000076320c4a7816 */ /* 0x000fe2000000004a */
[----:B------:R-:W-:Y:S01]  /*0830*/  FADD.FTZ R91, -R84, R72 ;  /* 0x00000048545b7221 */ /* 0x000fe20000010100 */
[----:B------:R-:W-:Y:S01]  /*0840*/  SHF.L.U32 R103, R12, 0x10, RZ ;  /* 0x000000100c677819 */ /* 0x000fe200000006ff */
[----:B------:R-:W-:Y:S01]  /*0850*/  FMUL.FTZ R12, R80, R113 ;  /* 0x00000071500c7220 */ /* 0x000fe20000410000 */
[----:B------:R-:W-:-:S02]  /*0860*/  PRMT R85, R78, 0x7632, R85 ;  /* 0x000076324e557816 */ /* 0x000fc40000000055 */
[----:B------:R-:W-:Y:S01]  /*0870*/  SHF.L.U32 R81, R78, 0x10, RZ ;  /* 0x000000104e517819 */ /* 0x000fe200000006ff */
[C---:B------:R-:W-:Y:S01]  /*0880*/  FADD.FTZ R3, -R84.reuse, R3 ;  /* 0x0000000354037221 */ /* 0x040fe20000010100 */
[C---:B------:R-:W-:Y:S01]  /*0890*/  PRMT R83, R77.reuse, 0x7632, R83 ;  /* 0x000076324d537816 */ /* 0x040fe20000000053 */
[C---:B------:R-:W-:Y:S01]  /*08a0*/  FADD.FTZ R125, -R84.reuse, R125 ;  /* 0x0000007d547d7221 */ /* 0x040fe20000010100 */
        /* <DEDUP_REMOVED lines=9> */
[----:B------:R-:W-:Y:S01]  /*0940*/  FADD.FTZ R95, -R84, R95 ;  /* 0x0000005f545f7221 */ /* 0x000fe20000010100 */
[----:B------:R-:W-:Y:S01]  /*0950*/  SHF.L.U32 R80, R26, 0x10, RZ ;  /* 0x000000101a507819 */ /* 0x000fe200000006ff */
[C---:B------:R-:W-:Y:S01]  /*0960*/  FADD.FTZ R97, -R84.reuse, R97 ;  /* 0x0000006154617221 */ /* 0x040fe20000010100 */
[C---:B------:R-:W-:Y:S01]  /*0970*/  FADD.FTZ R79, -R84.reuse, R0 ;  /* 0x00000000544f7221 */ /* 0x040fe20000010100 */
[----:B------:R-:W-:Y:S01]  /*0980*/  FADD.FTZ R77, -R84, R76 ;  /* 0x0000004c544d7221 */ /* 0x000fe20000010100 */
[----:B-----5:R-:W-:Y:S01]  /*0990*/  FMUL.FTZ R15, R108, R123 ;  /* 0x0000007b6c0f7220 */ /* 0x020fe20000410000 */
[----:B------:R-:W-:Y:S01]  /*09a0*/  SHF.L.U32 R84, R27, 0x10, RZ ;  /* 0x000000101b547819 */ /* 0x000fe200000006ff */
[-C--:B------:R-:W-:Y:S01]  /*09b0*/  FMUL.FTZ R80, R80, R81.reuse ;  /* 0x0000005150507220 */ /* 0x080fe20000410000 */
[----:B------:R-:W-:Y:S01]  /*09c0*/  PRMT R0, R14, 0x7632, R0 ;  /* 0x000076320e007816 */ /* 0x000fe20000000000 */
[----:B------:R-:W-:Y:S01]  /*09d0*/  FADD.FTZ R48, R48, R81 ;  /* 0x0000005130307221 */ /* 0x000fe20000010000 */
[----:B------:R-:W-:Y:S01]  /*09e0*/  SHF.L.U32 R101, R14, 0x10, RZ ;  /* 0x000000100e657819 */ /* 0x000fe200000006ff */
[----:B------:R-:W-:Y:S01]  /*09f0*/  FFMA.FTZ R36, R15, R81, R36 ;  /* 0x000000510f247223 */ /* 0x000fe20000010024 */
[C---:B------:R-:W-:Y:S01]  /*0a00*/  PRMT R76, R13.reuse, 0x7632, R76 ;  /* 0x000076320d4c7816 */ /* 0x040fe2000000004c */
[C---:B------:R-:W-:Y:S01]  /*0a10*/  FMUL.FTZ R81, R108.reuse, R121 ;  /* 0x000000796c517220 */ /* 0x040fe20000410000 */
[----:B------:R-:W-:Y:S01]  /*0a20*/  SHF.L.U32 R105, R13, 0x10, RZ ;  /* 0x000000100d697819 */ /* 0x000fe200000006ff */
[----:B------:R-:W-:Y:S01]  /*0a30*/  FMUL.FTZ R13, R108, R125 ;  /* 0x0000007d6c0d7220 */ /* 0x000fe20000410000 */
[----:B------:R-:W-:-:S02]  /*0a40*/  SHF.L.U32 R14, R25, 0x10, RZ ;  /* 0x00000010190e7819 */ /* 0x000fc400000006ff */
[----:B------:R-:W-:Y:S01]  /*0a50*/  SHF.L.U32 R88, R82, 0x10, RZ ;  /* 0x0000001052587819 */ /* 0x000fe200000006ff */
[----:B------:R-:W-:Y:S01]  /*0a60*/  FMUL.FTZ R82, R84, R87 ;  /* 0x0000005754527220 */ /* 0x000fe20000410000 */
[----:B------:R-:W-:Y:S01]  /*0a70*/  FMUL.FTZ R84, R108, R119 ;  /* 0x000000776c547220 */ /* 0x000fe20000410000 */
[----:B------:R-:W-:Y:S01]  /*0a80*/  FADD.FTZ R50, R50, R87 ;  /* 0x0000005732327221 */ /* 0x000fe20000010000 */
[----:B------:R-:W-:Y:S01]  /*0a90*/  FFMA.FTZ R38, R81, R87, R38 ;  /* 0x0000005751267223 */ /* 0x000fe20000010026 */
[-C--:B------:R-:W-:Y:S01]  /*0aa0*/  FMUL.FTZ R14, R14, R89.reuse ;  /* 0x000000590e0e7220 */ /* 0x080fe20000410000 */
[----:B------:R-:W-:Y:S01]  /*0ab0*/  FADD.FTZ R54, R54, R89 ;  /* 0x0000005936367221 */ /* 0x000fe20000010000 */
[----:B------:R-:W-:Y:S01]  /*0ac0*/  FFMA.FTZ R34, R13, R89, R34 ;  /* 0x000000590d227223 */ /* 0x000fe20000010022 */
[----:B------:R-:W-:Y:S01]  /*0ad0*/  SHF.L.U32 R87, R9, 0x10, RZ ;  /* 0x0000001009577819 */ /* 0x000fe200000006ff */
[----:B------:R-:W-:Y:S01]  /*0ae0*/  FADD.FTZ R53, R53, R88 ;  /* 0x0000005835357221 */ /* 0x000fe20000010000 */
[----:B------:R-:W-:Y:S01]  /*0af0*/  SHF.L.U32 R90, R83, 0x10, RZ ;  /* 0x00000010535a7819 */ /* 0x000fe200000006ff */
[-C--:B------:R-:W-:Y:S01]  /*0b00*/  FMUL.FTZ R83, R86, R88.reuse ;  /* 0x0000005856537220 */ /* 0x080fe20000410000 */
[----:B------:R-:W-:Y:S01]  /*0b10*/  FFMA.FTZ R33, R84, R88, R33 ;  /* 0x0000005854217223 */ /* 0x000fe20000010021 */
[----:B------:R-:W-:Y:S01]  /*0b20*/  SHF.L.U32 R89, R10, 0x10, RZ ;  /* 0x000000100a597819 */ /* 0x000fe200000006ff */
[C---:B------:R-:W-:Y:S01]  /*0b30*/  FMUL.FTZ R86, R108.reuse, R117 ;  /* 0x000000756c567220 */ /* 0x040fe20000410000 */
[----:B------:R-:W-:Y:S01]  /*0b40*/  SHF.L.U32 R92, R85, 0x10, RZ ;  /* 0x00000010555c7819 */ /* 0x000fe200000006ff */
[----:B------:R-:W-:Y:S01]  /*0b50*/  FMUL.FTZ R88, R108, R115 ;  /* 0x000000736c587220 */ /* 0x000fe20000410000 */
[-C--:B------:R-:W-:Y:S01]  /*0b60*/  FMUL.FTZ R85, R87, R90.reuse ;  /* 0x0000005a57557220 */ /* 0x080fe20000410000 */
[----:B------:R-:W-:Y:S01]  /*0b70*/  FADD.FTZ R55, R55, R90 ;  /* 0x0000005a37377221 */ /* 0x000fe20000010000 */
[----:B------:R-:W-:Y:S01]  /*0b80*/  FFMA.FTZ R35, R86, R90, R35 ;  /* 0x0000005a56237223 */ /* 0x000fe20000010023 */
[----:B------:R-:W-:Y:S01]  /*0b90*/  SHF.L.U32 R78, R78, 0x10, RZ ;  /* 0x000000104e4e7819 */ /* 0x000fe200000006ff */
[-C--:B------:R-:W-:Y:S01]  /*0ba0*/  FMUL.FTZ R87, R89, R92.reuse ;  /* 0x0000005c59577220 */ /* 0x080fe20000410000 */
[----:B------:R-:W-:Y:S01]  /*0bb0*/  FADD.FTZ R49, R49, R92 ;  /* 0x0000005c31317221 */ /* 0x000fe20000010000 */
[----:B------:R-:W-:Y:S01]  /*0bc0*/  FFMA.FTZ R37, R88, R92, R37 ;  /* 0x0000005c58257223 */ /* 0x000fe20000010025 */
[----:B------:R-:W-:Y:S01]  /*0bd0*/  FMUL.FTZ R90, R108, R111 ;  /* 0x0000006f6c5a7220 */ /* 0x000fe20000410000 */
[----:B------:R-:W-:Y:S01]  /*0be0*/  SHF.L.U32 R92, R28, 0x10, RZ ;  /* 0x000000101c5c7819 */ /* 0x000fe200000006ff */
[C---:B------:R-:W-:Y:S01]  /*0bf0*/  FMUL.FTZ R91, R108.reuse, R91 ;  /* 0x0000005b6c5b7220 */ /* 0x040fe20000410000 */
[----:B------:R-:W-:Y:S01]  /*0c00*/  FMUL.FTZ R3, R108, R3 ;  /* 0x000000036c037220 */ /* 0x000fe20000410000 */
[-C--:B------:R-:W-:Y:S01]  /*0c10*/  FMUL.FTZ R89, R94, R78.reuse ;  /* 0x0000004e5e597220 */ /* 0x080fe20000410000 */
[----:B------:R-:W-:Y:S01]  /*0c20*/  FADD.FTZ R51, R51, R78 ;  /* 0x0000004e33337221 */ /* 0x000fe20000010000 */
[----:B------:R-:W-:Y:S01]  /*0c30*/  FFMA.FTZ R39, R90, R78, R39 ;  /* 0x0000004e5a277223 */ /* 0x000fe20000010027 */
[----:B------:R-:W-:Y:S01]  /*0c40*/  FMUL.FTZ R95, R108, R95 ;  /* 0x0000005f6c5f7220 */ /* 0x000fe20000410000 */
[-C--:B------:R-:W-:Y:S01]  /*0c50*/  FMUL.FTZ R92, R92, R103.reuse ;  /* 0x000000675c5c7220 */ /* 0x080fe20000410000 */
[----:B------:R-:W-:Y:S01]  /*0c60*/  FADD.FTZ R44, R44, R103 ;  /* 0x000000672c2c7221 */ /* 0x000fe20000010000 */
[----:B------:R-:W-:Y:S01]  /*0c70*/  FFMA.FTZ R60, R91, R103, R60 ;  /* 0x000000675b3c7223 */ /* 0x000fe2000001003c */
[----:B------:R-:W-:Y:S01]  /*0c80*/  FADD.FTZ R78, RZ, R12 ;  /* 0x0000000cff4e7221 */ /* 0x000fe20000010000 */
[----:B------:R-:W-:Y:S01]  /*0c90*/  FFMA.FTZ R103, R3, R12, RZ ;  /* 0x0000000c03677223 */ /* 0x000fe200000100ff */
[-C--:B------:R-:W-:Y:S01]  /*0ca0*/  FMUL.FTZ R96, R96, R101.reuse ;  /* 0x0000006560607220 */ /* 0x080fe20000410000 */
[----:B------:R-:W-:Y:S01]  /*0cb0*/  FADD.FTZ R40, R40, R101 ;  /* 0x0000006528287221 */ /* 0x000fe20000010000 */
[----:B------:R-:W-:Y:S01]  /*0cc0*/  FFMA.FTZ R56, R95, R101, R56 ;  /* 0x000000655f387223 */ /* 0x000fe20000010038 */
[----:B------:R-:W-:Y:S01]  /*0cd0*/  FADD.FTZ R101, R78, R83 ;  /* 0x000000534e657221 */ /* 0x000fe20000010000 */
[----:B------:R-:W-:Y:S01]  /*0ce0*/  FFMA.FTZ R78, R84, R83, R103 ;  /* 0x00000053544e7223 */ /* 0x000fe20000010067 */
[----:B------:R-:W-:-:S02]  /*0cf0*/  FMUL.FTZ R97, R108, R97 ;  /* 0x000000616c617220 */ /* 0x000fc40000410000 */
[----:B------:R-:W-:Y:S01]  /*0d00*/  FADD.FTZ R100, R101, R14 ;  /* 0x0000000e65647221 */ /* 0x000fe20000010000 */
[----:B------:R-:W-:Y:S01]  /*0d10*/  FFMA.FTZ R101, R13, R14, R78 ;  /* 0x0000000e0d657223 */ /* 0x000fe2000001004e */
[-C--:B------:R-:W-:Y:S01]  /*0d20*/  FMUL.FTZ R98, R98, R99.reuse ;  /* 0x0000006362627220 */ /* 0x080fe20000410000 */
[----:B------:R-:W-:Y:S01]  /*0d30*/  FADD.FTZ R42, R42, R99 ;  /* 0x000000632a2a7221 */ /* 0x000fe20000010000 */
[----:B------:R-:W-:Y:S01]  /*0d40*/  FFMA.FTZ R58, R97, R99, R58 ;  /* 0x00000063613a7223 */ /* 0x000fe2000001003a */
[----:B------:R-:W-:Y:S01]  /*0d50*/  FADD.FTZ R99, R100, R85 ;  /* 0x0000005564637221 */ /* 0x000fe20000010000 */
[----:B------:R-:W-:-:S03]  /*0d60*/  FFMA.FTZ R78, R86, R85, R101 ;  /* 0x00000055564e7223 */ /* 0x000fc60000010065 */
[----:B------:R-:W-:Y:S01]  /*0d70*/  FADD.FTZ R100, R99, R80 ;  /* 0x0000005063647221 */ /* 0x000fe20000010000 */
[----:B------:R-:W-:Y:S01]  /*0d80*/  FFMA.FTZ R99, R15, R80, R78 ;  /* 0x000000500f637223 */ /* 0x000fe2000001004e */
[----:B------:R-:W-:Y:S02]  /*0d90*/  SHF.L.U32 R78, R74, 0x10, RZ ;  /* 0x000000104a4e7819 */ /* 0x000fe400000006ff */
[----:B------:R-:W-:Y:S01]  /*0da0*/  FADD.FTZ R101, R100, R87 ;  /* 0x0000005764657221 */ /* 0x000fe20000010000 */
[----:B------:R-:W-:Y:S01]  /*0db0*/  FFMA.FTZ R74, R88, R87, R99 ;  /* 0x00000057584a7223 */ /* 0x000fe20000010063 */
[----:B------:R-:W-:Y:S01]  /*0dc0*/  SHF.L.U32 R94, R29, 0x10, RZ ;  /* 0x000000101d5e7819 */ /* 0x000fe200000006ff */
[----:B------:R-:W-:Y:S01]  /*0dd0*/  FMUL.FTZ R93, R108, R93 ;  /* 0x0000005d6c5d7220 */ /* 0x000fe20000410000 */
[----:B------:R-:W-:Y:S01]  /*0de0*/  SHF.L.U32 R104, R76, 0x10, RZ ;  /* 0x000000104c687819 */ /* 0x000fe200000006ff */
[----:B------:R-:W-:Y:S01]  /*0df0*/  FMUL.FTZ R100, R108, R79 ;  /* 0x0000004f6c647220 */ /* 0x000fe20000410000 */
[----:B------:R-:W-:Y:S01]  /*0e00*/  FADD.FTZ R76, R101, R82 ;  /* 0x00000052654c7221 */ /* 0x000fe20000010000 */
[----:B------:R-:W-:Y:S01]  /*0e10*/  FFMA.FTZ R79, R81, R82, R74 ;  /* 0x00000052514f7223 */ /* 0x000fe2000001004a */
[-C--:B------:R-:W-:Y:S01]  /*0e20*/  FMUL.FTZ R94, R94, R105.reuse ;  /* 0x000000695e5e7220 */ /* 0x080fe20000410000 */
[----:B------:R-:W-:Y:S01]  /*0e30*/  FADD.FTZ R46, R46, R105 ;  /* 0x000000692e2e7221 */ /* 0x000fe20000010000 */
[----:B------:R-:W-:Y:S01]  /*0e40*/  FFMA.FTZ R62, R93, R105, R62 ;  /* 0x000000695d3e7223 */ /* 0x000fe2000001003e */
[----:B------:R-:W-:Y:S01]  /*0e50*/  FADD.FTZ R105, R76, R89 ;  /* 0x000000594c697221 */ /* 0x000fe20000010000 */
[----:B------:R-:W-:Y:S01]  /*0e60*/  FFMA.FTZ R76, R90, R89, R79 ;  /* 0x000000595a4c7223 */ /* 0x000fe2000001004f */
[----:B------:R-:W-:Y:S01]  /*0e70*/  FMUL.FTZ R99, R102, R78 ;  /* 0x0000004e66637220 */ /* 0x000fe20000410000 */
[----:B------:R-:W-:Y:S01]  /*0e80*/  FMUL.FTZ R102, R108, R77 ;  /* 0x0000004d6c667220 */ /* 0x000fe20000410000 */
[----:B------:R-:W-:Y:S01]  /*0e90*/  FADD.FTZ R74, R105, R92 ;  /* 0x0000005c694a7221 */ /* 0x000fe20000010000 */
[----:B------:R-:W-:Y:S01]  /*0ea0*/  FFMA.FTZ R77, R91, R92, R76 ;  /* 0x0000005c5b4d7223 */ /* 0x000fe2000001004c */
[----:B------:R-:W-:-:S02]  /*0eb0*/  SHF.L.U32 R103, R5, 0x10, RZ ;  /* 0x0000001005677819 */ /* 0x000fc400000006ff */
[----:B------:R-:W-:Y:S01]  /*0ec0*/  FADD.FTZ R79, R74, R99 ;  /* 0x000000634a4f7221 */ /* 0x000fe20000010000 */
[----:B------:R-:W-:Y:S02]  /*0ed0*/  FFMA.FTZ R74, R100, R99, R77 ;  /* 0x00000063644a7223 */ /* 0x000fe4000001004d */
[----:B------:R-:W-:Y:S01]  /*0ee0*/  FMUL.FTZ R101, R103, R104 ;  /* 0x0000006867657220 */ /* 0x000fe20000410000 */
[----:B------:R-:W-:Y:S01]  /*0ef0*/  FADD.FTZ R76, R79, R94 ;  /* 0x0000005e4f4c7221 */ /* 0x000fe20000010000 */
[----:B------:R-:W-:Y:S01]  /*0f00*/  FFMA.FTZ R77, R93, R94, R74 ;  /* 0x0000005e5d4d7223 */ /* 0x000fe2000001004a */
[----:B------:R-:W-:Y:S02]  /*0f10*/  SHF.L.U32 R103, R6, 0x10, RZ ;  /* 0x0000001006677819 */ /* 0x000fe400000006ff */
[----:B------:R-:W-:Y:S01]  /*0f20*/  SHF.L.U32 R74, R0, 0x10, RZ ;  /* 0x00000010004a7819 */ /* 0x000fe200000006ff */
[----:B------:R-:W-:Y:S01]  /*0f30*/  FADD.FTZ R79, R76, R101 ;  /* 0x000000654c4f7221 */ /* 0x000fe20000010000 */
[C---:B------:R-:W-:Y:S01]  /*0f40*/  FFMA.FTZ R0, R102.reuse, R101, R77 ;  /* 0x0000006566007223 */ /* 0x040fe2000001004d */
[----:B------:R-:W-:Y:S01]  /*0f50*/  FADD.FTZ R47, R47, R104 ;  /* 0x000000682f2f7221 */ /* 0x000fe20000010000 */
[----:B------:R-:W-:Y:S01]  /*0f60*/  FFMA.FTZ R63, R102, R104, R63 ;  /* 0x00000068663f7223 */ /* 0x000fe2000001003f */
[----:B------:R-:W-:Y:S01]  /*0f70*/  SHF.L.U32 R110, R72, 0x10, RZ ;  /* 0x00000010486e7819 */ /* 0x000fe200000006ff */
[----:B------:R-:W-:Y:S01]  /*0f80*/  FMUL.FTZ R104, R108, R75 ;  /* 0x0000004b6c687220 */ /* 0x000fe20000410000 */
[----:B------:R-:W-:Y:S01]  /*0f90*/  FMUL.FTZ R103, R103, R74 ;  /* 0x0000004a67677220 */ /* 0x000fe20000410000 */
[----:B------:R-:W-:Y:S01]  /*0fa0*/  FADD.FTZ R72, R79, R96 ;  /* 0x000000604f487221 */ /* 0x000fe20000010000 */
[----:B------:R-:W-:Y:S01]  /*0fb0*/  FFMA.FTZ R0, R95, R96, R0 ;  /* 0x000000605f007223 */ /* 0x000fe20000010000 */
[----:B------:R-:W-:-:S02]  /*0fc0*/  SHF.L.U32 R105, R7, 0x10, RZ ;  /* 0x0000001007697819 */ /* 0x000fc400000006ff */
        /* <DEDUP_REMOVED lines=17> */
.L_x_69:
[----:B------:R-:W-:-:S04]  /*10e0*/  ISETP.NE.U32.AND P0, PT, RZ, UR6, PT ;  /* 0x00000006ff007c0c */ /* 0x000fc8000bf05070 */
[----:B------:R-:W-:-:S13]  /*10f0*/  ISETP.NE.AND.EX P0, PT, RZ, UR7, PT, P0 ;  /* 0x00000007ff007c0c */ /* 0x000fda000bf05300 */
[----:B------:R-:W-:Y:S05]  /*1100*/  @!P0 BRA `(.L_x_70) ;  /* 0x0000000000288947 */ /* 0x000fea0003800000 */
[----:B------:R-:W0:Y:S01]  /*1110*/  LDC.64 R16, c[0x0][0x438] ;  /* 0x00010e00ff107b82 */ /* 0x000e220000000a00 */
[----:B------:R-:W-:-:S05]  /*1120*/  IMAD R18, R2, UR14, RZ ;  /* 0x0000000e02127c24 */ /* 0x000fca000f8e02ff */
[----:B------:R-:W-:-:S04]  /*1130*/  SHF.R.S32.HI R19, RZ, 0x1f, R18 ;  /* 0x0000001fff137819 */ /* 0x000fc80000011412 */
[----:B------:R-:W-:-:S04]  /*1140*/  LEA.HI R19, R19, R18, RZ, 0x3 ;  /* 0x0000001213137211 */ /* 0x000fc800078f18ff */
[----:B------:R-:W-:-:S04]  /*1150*/  LEA.HI.SX32 R21, R19, R0, 0x1d ;  /* 0x0000000013157211 */ /* 0x000fc800078feaff */
[C---:B------:R-:W-:Y:S01]  /*1160*/  IADD3 R19, PT, PT, R21.reuse, 0x80, RZ ;  /* 0x0000008015137810 */ /* 0x040fe20007ffe0ff */
[----:B0-----:R-:W-:-:S04]  /*1170*/  IMAD.WIDE.U32 R20, R21, 0x10, R16 ;  /* 0x0000001015147825 */ /* 0x001fc800078e0010 */
[----:B------:R-:W-:Y:S02]  /*1180*/  IMAD.WIDE.U32 R16, R19, 0x10, R16 ;  /* 0x0000001013107825 */ /* 0x000fe400078e0010 */
[----:B------:R-:W5:Y:S04]  /*1190*/  LDG.E.128 R20, desc[UR12][R20.64] ;  /* 0x0000000c14147981 */ /* 0x000f68000c1e1d00 */
[----:B------:R-:W5:Y:S02]  /*11a0*/  LDG.E.128 R16, desc[UR12][R16.64] ;  /* 0x0000000c10107981 */ /* 0x000f64000c1e1d00 */
.L_x_70:
[----:B------:R-:W0:Y:S01]  /*11b0*/  SHFL.DOWN PT, R73, R78, 0x10, 0x1f ;  /* 0x0a001f004e497f89 */ /* 0x000e2200000e0000 */
[----:B------:R-:W-:Y:S03]  /*11c0*/  BSSY.RECONVERGENT B0, `(.L_x_71) ;  /* 0x000001f000007945 */ /* 0x000fe60003800200 */
        /* <DEDUP_REMOVED lines=20> */
[----:B-1----:R-:W-:-:S11]  /*1310*/  FADD.FTZ R73, R79, R110 ;  /* 0x0000006e4f497221 */ /* 0x002fd60000010000 */
[----:B------:R-:W-:Y:S05]  /*1320*/  @P2 BRA `(.L_x_72) ;  /* 0x0000000000202947 */ /* 0x000fea0003800000 */
        /* <DEDUP_REMOVED lines=8> */
.L_x_72:
[----:B------:R-:W-:Y:S05]  /*13b0*/  BSYNC.RECONVERGENT B0 ;  /* 0x0000000000007941 */ /* 0x000fea0003800200 */
.L_x_71:
[----:B------:R-:W1:Y:S08]  /*13c0*/  S2UR UR5, SR_CgaCtaId ;  /* 0x00000000000579c3 */ /* 0x000e700000008800 */
[----:B------:R-:W-:Y:S01]  /*13d0*/  BAR.SYNC.DEFER_BLOCKING 0x0 ;  /* 0x0000000000007b1d */ /* 0x000fe20000010000 */
[----:B-----5:R-:W-:Y:S01]  /*13e0*/  ISETP.GE.AND P2, PT, R109, 0x1, PT ;  /* 0x000000016d00780c */ /* 0x020fe20003f46270 */
[----:B------:R-:W-:Y:S01]  /*13f0*/  UISETP.NE.U32.AND UP0, UPT, UR6, URZ, UPT ;  /* 0x000000ff0600728c */ /* 0x000fe2000bf05070 */
[----:B------:R-:W-:-:S02]  /*1400*/  ISETP.NE.AND P3, PT, RZ, UR11, PT ;  /* 0x0000000bff007c0c */ /* 0x000fc4000bf65270 */
[----:B------:R-:W-:Y:S01]  /*1410*/  PRMT R113, R20, 0x7632, R113 ;  /* 0x0000763214717816 */ /* 0x000fe20000000071 */
[----:B------:R-:W-:Y:S02]  /*1420*/  UMOV UR4, 0x400 ;  /* 0x0000040000047882 */ /* 0x000fe40000000000 */
[----:B------:R-:W2:Y:S01]  /*1430*/  LDC R110, c[0x0][0x388] ;  /* 0x0000e200ff6e7b82 */ /* 0x000ea20000000800 */
[----:B------:R-:W-:-:S05]  /*1440*/  UISETP.NE.AND.EX UP0, UPT, UR7, URZ, UPT, UP0 ;  /* 0x000000ff0700728c */ /* 0x000fca000bf05300 */
[----:B------:R-:W-:Y:S01]  /*1450*/  @P2 IADD3 R109, PT, PT, R109, -0x1, RZ ;  /* 0xffffffff6d6d2810 */ /* 0x000fe20007ffe0ff */
[----:B-1----:R-:W-:-:S04]  /*1460*/  ULEA UR4, UR5, UR4, 0x18 ;  /* 0x0000000405047291 */ /* 0x002fc8000f8ec0ff */
[----:B------:R-:W-:Y:S02]  /*1470*/  UIADD3 UR5, UPT, UPT, UR4, 0x2020, URZ ;  /* 0x0000202004057890 */ /* 0x000fe4000fffe0ff */
[----:B------:R-:W-:Y:S02]  /*1480*/  @!UP1 UIADD3 UR5, UPT, UPT, UR4, 0x2000, URZ ;  /* 0x0000200004059890 */ /* 0x000fe4000fffe0ff */
[----:B------:R-:W-:Y:S01]  /*1490*/  UIADD3 UR10, UPT, UPT, UR4, 0x2030, URZ ;  /* 0x00002030040a7890 */ /* 0x000fe2000fffe0ff */
[-C--:B--2---:R-:W-:Y:S01]  /*14a0*/  @P2 IMAD R109, R109, R110.reuse, RZ ;  /* 0x0000006e6d6d2224 */ /* 0x084fe200078e02ff */
[----:B------:R-:W-:Y:S01]  /*14b0*/  @!UP1 UIADD3 UR10, UPT, UPT, UR4, 0x2010, URZ ;  /* 0x00002010040a9890 */ /* 0x000fe2000fffe0ff */
[----:B------:R-:W-:-:S04]  /*14c0*/  IMAD R110, R2, R110, RZ ;  /* 0x0000006e026e7224 */ /* 0x000fc800078e02ff */
        /* <DEDUP_REMOVED lines=9> */
[----:B------:R-:W-:Y:S02]  /*1560*/  SHF.R.S32.HI R75, RZ, 0x1f, R110 ;  /* 0x0000001fff4b7819 */ /* 0x000fe4000001146e */
[----:B------:R-:W-:Y:S01]  /*1570*/  FADD.FTZ R77, R78, R111 ;  /* 0x0000006f4e4d7221 */ /* 0x000fe20000010000 */
[----:B------:R-:W-:Y:S01]  /*1580*/  @P2 LEA.HI R73, R74, R109, RZ, 0x3 ;  /* 0x0000006d4a492211 */ /* 0x000fe200078f18ff */
[----:B------:R-:W-:Y:S01]  /*1590*/  FADD.FTZ R72, R79, R72 ;  /* 0x000000484f487221 */ /* 0x000fe20000010000 */
[----:B------:R-:W-:Y:S01]  /*15a0*/  LEA.HI R75, R75, R110, RZ, 0x3 ;  /* 0x0000006e4b4b7211 */ /* 0x000fe200078f18ff */
[----:B------:R-:W-:Y:S01]  /*15b0*/  FMUL.FTZ R77, R77, UR15 ;  /* 0x0000000f4d4d7c20 */ /* 0x000fe20008410000 */
[----:B------:R-:W-:Y:S01]  /*15c0*/  MOV R109, RZ ;  /* 0x000000ff006d7202 */ /* 0x000fe20000000f00 */
[----:B------:R-:W-:Y:S01]  /*15d0*/  FMUL.FTZ R76, R72, UR15 ;  /* 0x0000000f484c7c20 */ /* 0x000fe20008410000 */
[----:B------:R-:W-:-:S02]  /*15e0*/  @P2 LEA.HI.SX32 R109, R73, R0, 0x1d ;  /* 0x00000000496d2211 */ /* 0x000fc400078feaff */
[----:B------:R-:W-:Y:S02]  /*15f0*/  LEA.HI.SX32 R79, R75, R0, 0x1d ;  /* 0x000000004b4f7211 */ /* 0x000fe400078feaff */
[----:B------:R-:W-:Y:S01]  /*1600*/  FSEL R77, R77, RZ, !P3 ;  /* 0x000000ff4d4d7208 */ /* 0x000fe20005800000 */
[----:B------:R-:W-:Y:S06]  /*1610*/  BRA.U UP0, `(.L_x_73) ;  /* 0x0000000900507547 */ /* 0x000fec000b800000 */
        /* <DEDUP_REMOVED lines=14> */
.L_x_75:
        /* <DEDUP_REMOVED lines=9> */
.L_x_76:
        /* <DEDUP_REMOVED lines=9> */
.L_x_77:
        /* <DEDUP_REMOVED lines=9> */
.L_x_78:
        /* <DEDUP_REMOVED lines=9> */
.L_x_79:
        /* <DEDUP_REMOVED lines=9> */
.L_x_80:
        /* <DEDUP_REMOVED lines=9> */
.L_x_81:
        /* <DEDUP_REMOVED lines=10> */
.L_x_74:
[----:B------:R-:W0:Y:S01]  /*1b00*/  @P2 LDC R73, c[0x0][0x40c] ;  /* 0x00010300ff492b82 */ /* 0x000e220000000800 */
[-CC-:B------:R-:W-:Y:S01]  /*1b10*/  FFMA.FTZ R69, R3, R76.reuse, R77.reuse ;  /* 0x0000004c03457223 */ /* 0x180fe2000001004d */
[-CC-:B------:R-:W-:Y:S01]  /*1b20*/  FFMA.FTZ R68, R84, R76.reuse, R77.reuse ;  /* 0x0000004c54447223 */ /* 0x180fe2000001004d */
[----:B------:R-:W-:Y:S01]  /*1b30*/  ISETP.GT.AND P1, PT, R107, RZ, PT ;  /* 0x000000ff6b00720c */ /* 0x000fe20003f24270 */
[-C--:B------:R-:W-:Y:S01]  /*1b40*/  FFMA.FTZ R78, R86, R76.reuse, R77 ;  /* 0x0000004c564e7223 */ /* 0x080fe2000001004d */
[----:B------:R-:W-:Y:S01]  /*1b50*/  FADD.FTZ R69, R12, -R69 ;  /* 0x800000450c457221 */ /* 0x000fe20000010000 */
[----:B------:R-:W-:Y:S01]  /*1b60*/  FADD.FTZ R71, R83, -R68 ;  /* 0x8000004453477221 */ /* 0x000fe20000010000 */
[-CC-:B------:R-:W-:Y:S01]  /*1b70*/  FFMA.FTZ R75, R13, R76.reuse, R77.reuse ;  /* 0x0000004c0d4b7223 */ /* 0x180fe2000001004d */
[----:B------:R-:W1:Y:S01]  /*1b80*/  @P2 LDC R111, c[0x0][0x40c] ;  /* 0x00010300ff6f2b82 */ /* 0x000e620000000800 */
[C---:B------:R-:W-:Y:S01]  /*1b90*/  FMUL.FTZ R68, R108.reuse, R69 ;  /* 0x000000456c447220 */ /* 0x040fe20000410000 */
[----:B------:R-:W-:Y:S01]  /*1ba0*/  FMUL.FTZ R69, R108, R71 ;  /* 0x000000476c457220 */ /* 0x000fe20000410000 */
[----:B------:R-:W-:Y:S01]  /*1bb0*/  FADD.FTZ R113, R85, -R78 ;  /* 0x8000004e55717221 */ /* 0x000fe20000010000 */
[-C--:B------:R-:W-:Y:S01]  /*1bc0*/  FFMA.FTZ R115, R15, R76.reuse, R77 ;  /* 0x0000004c0f737223 */ /* 0x080fe2000001004d */
[----:B------:R-:W-:Y:S01]  /*1bd0*/  FADD.FTZ R75, R14, -R75 ;  /* 0x8000004b0e4b7221 */ /* 0x000fe20000010000 */
[----:B------:R-:W-:Y:S01]  /*1be0*/  FSEL R68, R68, RZ, P1 ;  /* 0x000000ff44447208 */ /* 0x000fe20000800000 */
[----:B------:R-:W-:Y:S01]  /*1bf0*/  FMUL.FTZ R78, R108, R113 ;  /* 0x000000716c4e7220 */ /* 0x000fe20000410000 */
[----:B------:R-:W2:Y:S01]  /*1c00*/  @P2 LDC R72, c[0x0][0x40c] ;  /* 0x00010300ff482b82 */ /* 0x000ea20000000800 */
[-CC-:B------:R-:W-:Y:S01]  /*1c10*/  FFMA.FTZ R112, R88, R76.reuse, R77.reuse ;  /* 0x0000004c58707223 */ /* 0x180fe2000001004d */
[-C--:B------:R-:W-:Y:S01]  /*1c20*/  FFMA.FTZ R117, R81, R76.reuse, R77 ;  /* 0x0000004c51757223 */ /* 0x080fe2000001004d */
[----:B------:R-:W-:Y:S01]  /*1c30*/  FADD.FTZ R113, R80, -R115 ;  /* 0x8000007350717221 */ /* 0x000fe20000010000 */
[----:B------:R-:W-:Y:S01]  /*1c40*/  FSEL R78, R78, RZ, P1 ;  /* 0x000000ff4e4e7208 */ /* 0x000fe20000800000 */
[----:B------:R-:W-:Y:S01]  /*1c50*/  FMUL.FTZ R75, R108, R75 ;  /* 0x0000004b6c4b7220 */ /* 0x000fe20000410000 */
[----:B------:R-:W-:Y:S01]  /*1c60*/  FADD.FTZ R115, R87, -R112 ;  /* 0x8000007057737221 */ /* 0x000fe20000010000 */
[----:B------:R-:W-:Y:S01]  /*1c70*/  FADD.FTZ R117, R82, -R117 ;  /* 0x8000007552757221 */ /* 0x000fe20000010000 */
[----:B------:R-:W3:Y:S01]  /*1c80*/  @P2 LDC R110, c[0x0][0x40c] ;  /* 0x00010300ff6e2b82 */ /* 0x000ee20000000800 */
[----:B0-----:R-:W-:Y:S01]  /*1c90*/  @P2 FMUL.FTZ R71, R68, R73 ;  /* 0x0000004944472220 */ /* 0x001fe20000410000 */
[C---:B------:R-:W-:Y:S01]  /*1ca0*/  FMUL.FTZ R113, R108.reuse, R113 ;  /* 0x000000716c717220 */ /* 0x040fe20000410000 */
[----:B------:R-:W-:Y:S01]  /*1cb0*/  FSEL R69, R69, RZ, P1 ;  /* 0x000000ff45457208 */ /* 0x000fe20000800000 */
[C---:B------:R-:W-:Y:S01]  /*1cc0*/  FMUL.FTZ R112, R108.reuse, R115 ;  /* 0x000000736c707220 */ /* 0x040fe20000410000 */
[----:B------:R-:W-:Y:S01]  /*1cd0*/  FMUL.FTZ R117, R108, R117 ;  /* 0x000000756c757220 */ /* 0x000fe20000410000 */
[----:B------:R-:W-:Y:S01]  /*1ce0*/  FSEL R75, R75, RZ, P1 ;  /* 0x000000ff4b4b7208 */ /* 0x000fe20000800000 */
[----:B------:R-:W-:Y:S01]  /*1cf0*/  FFMA.FTZ R116, R90, R76, R77 ;  /* 0x0000004c5a747223 */ /* 0x000fe2000001004d */
[----:B------:R-:W0:Y:S01]  /*1d00*/  @P2 LDC R74, c[0x0][0x40c] ;  /* 0x00010300ff4a2b82 */ /* 0x000e220000000800 */
[----:B-1----:R-:W-:Y:S01]  /*1d10*/  @P2 FMUL.FTZ R114, R78, R111 ;  /* 0x0000006f4e722220 */ /* 0x002fe20000410000 */
[----:B------:R-:W-:-:S02]  /*1d20*/  FSEL R111, R113, RZ, P1 ;  /* 0x000000ff716f7208 */ /* 0x000fc40000800000 */
[----:B------:R-:W-:Y:S02]  /*1d30*/  FSEL R112, R112, RZ, P1 ;  /* 0x000000ff70707208 */ /* 0x000fe40000800000 */
[----:B------:R-:W-:Y:S01]  /*1d40*/  FSEL R113, R117, RZ, P1 ;  /* 0x000000ff75717208 */ /* 0x000fe20000800000 */
[----:B------:R-:W-:Y:S01]  /*1d50*/  FADD.FTZ R117, R89, -R116 ;  /* 0x8000007459757221 */ /* 0x000fe20000010000 */
[----:B------:R-:W1:Y:S01]  /*1d60*/  @P2 LDC R73, c[0x0][0x40c] ;  /* 0x00010300ff492b82 */ /* 0x000e620000000800 */
[----:B--2---:R-:W-:Y:S01]  /*1d70*/  @P2 FMUL.FTZ R72, R69, R72 ;  /* 0x0000004845482220 */ /* 0x004fe20000410000 */
[----:B------:R-:W-:Y:S01]  /*1d80*/  @P2 F2FP.BF16.F32.PACK_AB R71, RZ, R71 ;  /* 0x00000047ff47223e */ /* 0x000fe200000010ff */
[----:B------:R-:W-:Y:S01]  /*1d90*/  FMUL.FTZ R117, R108, R117 ;  /* 0x000000756c757220 */ /* 0x000fe20000410000 */
[----:B------:R-:W-:Y:S02]  /*1da0*/  @P2 F2FP.BF16.F32.PACK_AB R114, RZ, R114 ;  /* 0x00000072ff72223e */ /* 0x000fe400000010ff */
[----:B------:R-:W-:-:S02]  /*1db0*/  @P2 F2FP.BF16.F32.PACK_AB R72, RZ, R72 ;  /* 0x00000048ff48223e */ /* 0x000fc400000010ff */
[----:B------:R-:W2:Y:S01]  /*1dc0*/  @P2 LDC R70, c[0x0][0x40c] ;  /* 0x00010300ff462b82 */ /* 0x000ea20000000800 */
[----:B---3--:R-:W-:Y:S01]  /*1dd0*/  @P2 FMUL.FTZ R110, R75, R110 ;  /* 0x0000006e4b6e2220 */ /* 0x008fe20000410000 */
[----:B------:R-:W-:Y:S02]  /*1de0*/  @P2 PRMT R64, R71, 0x7610, R64 ;  /* 0x0000761047402816 */ /* 0x000fe40000000040 */
[----:B------:R-:W-:Y:S02]  /*1df0*/  F2FP.BF16.F32.PACK_AB R68, R69, R68 ;  /* 0x000000444544723e */ /* 0x000fe400000010ff */
[----:B------:R-:W-:Y:S01]  /*1e00*/  @P2 F2FP.BF16.F32.PACK_AB R110, RZ, R110 ;  /* 0x0000006eff6e223e */ /* 0x000fe200000010ff */
[----:B0-----:R-:W-:Y:S01]  /*1e10*/  @P2 FMUL.FTZ R74, R111, R74 ;  /* 0x0000004a6f4a2220 */ /* 0x001fe20000410000 */
[----:B------:R-:W-:Y:S02]  /*1e20*/  @P2 PRMT R64, R64, 0x5410, R72 ;  /* 0x0000541040402816 */ /* 0x000fe40000000048 */
[----:B------:R-:W-:-:S02]  /*1e30*/  FSEL R72, R117, RZ, P1 ;  /* 0x000000ff75487208 */ /* 0x000fc40000800000 */
[----:B------:R-:W-:Y:S02]  /*1e40*/  @P2 F2FP.BF16.F32.PACK_AB R74, RZ, R74 ;  /* 0x0000004aff4a223e */ /* 0x000fe400000010ff */
[----:B------:R-:W-:Y:S01]  /*1e50*/  @P2 PRMT R65, R110, 0x7610, R65 ;  /* 0x000076106e412816 */ /* 0x000fe20000000041 */
[----:B-1----:R-:W-:Y:S01]  /*1e60*/  @P2 FMUL.FTZ R73, R112, R73 ;  /* 0x0000004970492220 */ /* 0x002fe20000410000 */
[----:B------:R-:W-:Y:S02]  /*1e70*/  @P2 PRMT R66, R74, 0x7610, R66 ;  /* 0x000076104a422816 */ /* 0x000fe40000000042 */
[----:B------:R-:W-:Y:S02]  /*1e80*/  F2FP.BF16.F32.PACK_AB R69, R78, R75 ;  /* 0x0000004b4e45723e */ /* 0x000fe400000010ff */
[----:B------:R-:W-:Y:S02]  /*1e90*/  @P2 F2FP.BF16.F32.PACK_AB R73, RZ, R73 ;  /* 0x00000049ff49223e */ /* 0x000fe400000010ff */
[----:B------:R-:W-:Y:S01]  /*1ea0*/  @P2 PRMT R65, R65, 0x5410, R114 ;  /* 0x0000541041412816 */ /* 0x000fe20000000072 */
[----:B--2---:R-:W-:Y:S01]  /*1eb0*/  @P2 FMUL.FTZ R70, R113, R70 ;  /* 0x0000004671462220 */ /* 0x004fe20000410000 */
[----:B------:R-:W-:-:S02]  /*1ec0*/  F2FP.BF16.F32.PACK_AB R71, R72, R113 ;  /* 0x000000714847723e */ /* 0x000fc400000010ff */
[----:B------:R-:W-:Y:S02]  /*1ed0*/  @P2 PRMT R66, R66, 0x5410, R73 ;  /* 0x0000541042422816 */ /* 0x000fe40000000049 */
[----:B------:R-:W-:Y:S02]  /*1ee0*/  @P2 F2FP.BF16.F32.PACK_AB R115, RZ, R70 ;  /* 0x00000046ff73223e */ /* 0x000fe400000010ff */
[----:B------:R-:W-:Y:S02]  /*1ef0*/  F2FP.BF16.F32.PACK_AB R70, R112, R111 ;  /* 0x0000006f7046723e */ /* 0x000fe400000010ff */
[----:B------:R-:W-:Y:S01]  /*1f00*/  @P2 PRMT R67, R115, 0x7610, R67 ;  /* 0x0000761073432816 */ /* 0x000fe20000000043 */
[----:B------:R-:W-:Y:S06]  /*1f10*/  @!P2 BRA `(.L_x_82) ;  /* 0x000000080058a947 */ /* 0x000fec0003800000 */
[----:B------:R-:W-:-:S05]  /*1f20*/  FMUL.FTZ R72, R72, UR16 ;  /* 0x0000001048487c20 */ /* 0x000fca0008410000 */
[----:B------:R-:W-:-:S04]  /*1f30*/  F2FP.BF16.F32.PACK_AB R72, RZ, R72 ;  /* 0x00000048ff48723e */ /* 0x000fc800000010ff */
[----:B------:R-:W-:Y:S01]  /*1f40*/  PRMT R67, R67, 0x5410, R72 ;  /* 0x0000541043437816 */ /* 0x000fe20000000048 */
[----:B------:R-:W-:Y:S06]  /*1f50*/  BRA `(.L_x_82) ;  /* 0x0000000800487947 */ /* 0x000fec0003800000 */
.L_x_73:
        /* <DEDUP_REMOVED lines=9> */
[----:B------:R-:W-:Y:S02]  /*1ff0*/  PRMT R75, R21, 0x7632, R75 ;  /* 0x00007632154b7816 */ /* 0x000fe4000000004b */
[----:B------:R-:W-:Y:S01]  /*2000*/  SHF.L.U32 R115, R22, 0x10, RZ ;  /* 0x0000001016737819 */ /* 0x000fe200000006ff */
[----:B------:R-:W1:Y:S01]  /*2010*/  @P2 LDC R78, c[0x0][0x40c] ;  /* 0x00010300ff4e2b82 */ /* 0x000e620000000800 */
[----:B------:R-:W-:-:S03]  /*2020*/  SHF.L.U32 R75, R75, 0x10, RZ ;  /* 0x000000104b4b7819 */ /* 0x000fc600000006ff */
[-CC-:B------:R-:W-:Y:S01]  /*2030*/  @P1 FFMA.FTZ R74, R84, R76.reuse, R77.reuse ;  /* 0x0000004c544a1223 */ /* 0x180fe2000001004d */
[-CC-:B------:R-:W-:Y:S01]  /*2040*/  @P1 FFMA.FTZ R73, R3, R76.reuse, R77.reuse ;  /* 0x0000004c03491223 */ /* 0x180fe2000001004d */
[-CC-:B------:R-:W-:Y:S01]  /*2050*/  @P1 FFMA.FTZ R113, R13, R76.reuse, R77.reuse ;  /* 0x0000004c0d711223 */ /* 0x180fe2000001004d */
[----:B------:R-:W-:Y:S01]  /*2060*/  @P1 FFMA.FTZ R119, R15, R76, R77 ;  /* 0x0000004c0f771223 */ /* 0x000fe2000001004d */
[----:B------:R-:W-:Y:S01]  /*2070*/  @P1 FADD.FTZ R74, R83, -R74 ;  /* 0x8000004a534a1221 */ /* 0x000fe20000010000 */
[----:B------:R-:W-:Y:S01]  /*2080*/  @P1 FADD.FTZ R73, R12, -R73 ;  /* 0x800000490c491221 */ /* 0x000fe20000010000 */
[--C-:B------:R-:W-:Y:S01]  /*2090*/  @P1 FADD.FTZ R110, R14, -R113.reuse ;  /* 0x800000710e6e1221 */ /* 0x100fe20000010000 */
[----:B------:R-:W-:Y:S01]  /*20a0*/  PRMT R113, R22, 0x7632, R113 ;  /* 0x0000763216717816 */ /* 0x000fe20000000071 */
[----:B------:R-:W-:Y:S01]  /*20b0*/  @P1 FFMA.FTZ R117, R108, R74, R117 ;  /* 0x0000004a6c751223 */ /* 0x000fe20000010075 */
[----:B------:R-:W-:Y:S01]  /*20c0*/  @P1 FFMA.FTZ R74, R88, R76, R77 ;  /* 0x0000004c584a1223 */ /* 0x000fe2000001004d */
[C---:B------:R-:W-:Y:S01]  /*20d0*/  @P1 FFMA.FTZ R111, R108.reuse, R73, R111 ;  /* 0x000000496c6f1223 */ /* 0x040fe2000001006f */
[----:B------:R-:W-:Y:S01]  /*20e0*/  SHF.L.U32 R73, R21, 0x10, RZ ;  /* 0x0000001015497819 */ /* 0x000fe200000006ff */
[----:B------:R-:W2:Y:S01]  /*20f0*/  @P2 LDC R114, c[0x0][0x40c] ;  /* 0x00010300ff722b82 */ /* 0x000ea20000000800 */
[----:B------:R-:W-:Y:S01]  /*2100*/  SHF.L.U32 R113, R113, 0x10, RZ ;  /* 0x0000001071717819 */ /* 0x000fe200000006ff */
[----:B------:R-:W-:Y:S01]  /*2110*/  @P1 FADD.FTZ R74, R87, -R74 ;  /* 0x8000004a574a1221 */ /* 0x000fe20000010000 */
[----:B0-----:R-:W-:Y:S01]  /*2120*/  @P2 FMUL.FTZ R111, R111, R72 ;  /* 0x000000486f6f2220 */ /* 0x001fe20000410000 */
[----:B------:R-:W-:Y:S01]  /*2130*/  @P1 FFMA.FTZ R73, R108, R110, R73 ;  /* 0x0000006e6c491223 */ /* 0x000fe20000010049 */
[----:B------:R-:W-:Y:S01]  /*2140*/  @P1 FFMA.FTZ R112, R86, R76, R77 ;  /* 0x0000004c56701223 */ /* 0x000fe2000001004d */
[----:B------:R-:W-:Y:S01]  /*2150*/  @P1 FFMA.FTZ R113, R108, R74, R113 ;  /* 0x0000004a6c711223 */ /* 0x000fe20000010071 */
[----:B------:R-:W-:Y:S01]  /*2160*/  @P1 FADD.FTZ R119, R80, -R119 ;  /* 0x8000007750771221 */ /* 0x000fe20000010000 */
[----:B-1----:R-:W-:Y:S01]  /*2170*/  @P2 FMUL.FTZ R117, R117, R78 ;  /* 0x0000004e75752220 */ /* 0x002fe20000410000 */
[----:B------:R-:W0:Y:S01]  /*2180*/  @P2 LDC R72, c[0x0][0x40c] ;  /* 0x00010300ff482b82 */ /* 0x000e220000000800 */
[----:B------:R-:W-:Y:S01]  /*2190*/  @P1 FADD.FTZ R112, R85, -R112 ;  /* 0x8000007055701221 */ /* 0x000fe20000010000 */
[C---:B------:R-:W-:Y:S01]  /*21a0*/  @P1 FFMA.FTZ R115, R108.reuse, R119, R115 ;  /* 0x000000776c731223 */ /* 0x040fe20000010073 */
[----:B------:R-:W-:Y:S01]  /*21b0*/  @P1 FFMA.FTZ R119, R81, R76, R77 ;  /* 0x0000004c51771223 */ /* 0x000fe2000001004d */
[----:B------:R-:W-:Y:S01]  /*21c0*/  @P2 F2FP.BF16.F32.PACK_AB R111, RZ, R111 ;  /* 0x0000006fff6f223e */ /* 0x000fe200000010ff */
[----:B------:R-:W-:Y:S01]  /*21d0*/  @P1 FFMA.FTZ R75, R108, R112, R75 ;  /* 0x000000706c4b1223 */ /* 0x000fe2000001004b */
[----:B------:R-:W-:Y:S01]  /*21e0*/  @P2 F2FP.BF16.F32.PACK_AB R117, RZ, R117 ;  /* 0x00000075ff75223e */ /* 0x000fe200000010ff */
[----:B------:R-:W-:Y:S01]  /*21f0*/  @P1 FADD.FTZ R112, R82, -R119 ;  /* 0x8000007752701221 */ /* 0x000fe20000010000 */
[----:B------:R-:W1:Y:S01]  /*2200*/  @P2 LDC R78, c[0x0][0x40c] ;  /* 0x00010300ff4e2b82 */ /* 0x000e620000000800 */
[----:B------:R-:W-:-:S02]  /*2210*/  SHF.L.U32 R119, R23, 0x10, RZ ;  /* 0x0000001017777819 */ /* 0x000fc400000006ff */
[----:B------:R-:W-:-:S03]  /*2220*/  @P2 PRMT R64, R111, 0x7610, R64 ;  /* 0x000076106f402816 */ /* 0x000fc60000000040 */
[----:B------:R-:W-:Y:S01]  /*2230*/  @P1 FFMA.FTZ R119, R108, R112, R119 ;  /* 0x000000706c771223 */ /* 0x000fe20000010077 */
[----:B------:R-:W-:Y:S01]  /*2240*/  @P2 PRMT R64, R64, 0x5410, R117 ;  /* 0x0000541040402816 */ /* 0x000fe20000000075 */
[----:B------:R-:W3:Y:S02]  /*2250*/  @P2 LDC R74, c[0x0][0x40c] ;  /* 0x00010300ff4a2b82 */ /* 0x000ee40000000800 */
[----:B--2---:R-:W-:-:S05]  /*2260*/  @P2 FMUL.FTZ R119, R119, R114 ;  /* 0x0000007277772220 */ /* 0x004fca0000410000 */
[----:B------:R-:W-:Y:S01]  /*2270*/  @P2 F2FP.BF16.F32.PACK_AB R119, RZ, R119 ;  /* 0x00000077ff77223e */ /* 0x000fe200000010ff */
[----:B------:R-:W2:Y:S01]  /*2280*/  @P2 LDC R110, c[0x0][0x40c] ;  /* 0x00010300ff6e2b82 */ /* 0x000ea20000000800 */
[----:B0-----:R-:W-:Y:S02]  /*2290*/  @P2 FMUL.FTZ R73, R73, R72 ;  /* 0x0000004849492220 */ /* 0x001fe40000410000 */
[----:B------:R-:W-:-:S03]  /*22a0*/  @P2 PRMT R67, R119, 0x7610, R67 ;  /* 0x0000761077432816 */ /* 0x000fc60000000043 */
[----:B------:R-:W-:Y:S01]  /*22b0*/  @P2 F2FP.BF16.F32.PACK_AB R73, RZ, R73 ;  /* 0x00000049ff49223e */ /* 0x000fe200000010ff */
[----:B-1----:R-:W-:-:S03]  /*22c0*/  @P2 FMUL.FTZ R115, R115, R78 ;  /* 0x0000004e73732220 */ /* 0x002fc60000410000 */
[----:B------:R-:W-:Y:S02]  /*22d0*/  @P2 PRMT R65, R73, 0x7610, R65 ;  /* 0x0000761049412816 */ /* 0x000fe40000000041 */
[----:B------:R-:W-:Y:S01]  /*22e0*/  @P2 F2FP.BF16.F32.PACK_AB R115, RZ, R115 ;  /* 0x00000073ff73223e */ /* 0x000fe200000010ff */
[----:B---3--:R-:W-:-:S03]  /*22f0*/  @P2 FMUL.FTZ R75, R75, R74 ;  /* 0x0000004a4b4b2220 */ /* 0x008fc60000410000 */
        /* <DEDUP_REMOVED lines=16> */
.L_x_83:
[----:B------:R-:W-:Y:S01]  /*2400*/  ISETP.GT.AND P3, PT, R107, RZ, PT ;  /* 0x000000ff6b00720c */ /* 0x000fe20003f64270 */
[-C--:B------:R-:W-:Y:S01]  /*2410*/  @P1 FFMA.FTZ R71, R3, R76.reuse, R77 ;  /* 0x0000004c03471223 */ /* 0x080fe2000001004d */
[----:B------:R-:W-:Y:S01]  /*2420*/  SHF.L.U32 R113, R113, 0x10, RZ ;  /* 0x0000001071717819 */ /* 0x000fe200000006ff */
[----:B------:R-:W0:Y:S01]  /*2430*/  @P2 LDC R110, c[0x0][0x40c] ;  /* 0x00010300ff6e2b82 */ /* 0x000e220000000800 */
[----:B------:R-:W-:Y:S01]  /*2440*/  SHF.L.U32 R69, R21, 0x10, RZ ;  /* 0x0000001015457819 */ /* 0x000fe200000006ff */
[----:B------:R-:W-:Y:S01]  /*2450*/  @P1 FADD.FTZ R71, R12, -R71 ;  /* 0x800000470c471221 */ /* 0x000fe20000010000 */
[----:B------:R-:W-:Y:S02]  /*2460*/  PRMT R75, R22, 0x7632, R75 ;  /* 0x00007632164b7816 */ /* 0x000fe4000000004b */
[----:B------:R-:W-:Y:S02]  /*2470*/  SHF.L.U32 R115, R20, 0x10, RZ ;  /* 0x0000001014737819 */ /* 0x000fe400000006ff */
[----:B------:R-:W-:Y:S01]  /*2480*/  SHF.L.U32 R75, R75, 0x10, RZ ;  /* 0x000000104b4b7819 */ /* 0x000fe200000006ff */
[----:B------:R-:W1:Y:S01]  /*2490*/  @P2 LDC R116, c[0x0][0x40c] ;  /* 0x00010300ff742b82 */ /* 0x000e620000000800 */
[----:B------:R-:W-:Y:S01]  /*24a0*/  PRMT R70, R21, 0x7632, R70 ;  /* 0x0000763215467816 */ /* 0x000fe20000000046 */
[-CC-:B------:R-:W-:Y:S01]  /*24b0*/  @P3 FFMA.FTZ R68, R84, R76.reuse, R77.reuse ;  /* 0x0000004c54443223 */ /* 0x180fe2000001004d */
[-CC-:B------:R-:W-:Y:S01]  /*24c0*/  @P3 FFMA.FTZ R73, R13, R76.reuse, R77.reuse ;  /* 0x0000004c0d493223 */ /* 0x180fe2000001004d */
[----:B------:R-:W-:Y:S01]  /*24d0*/  @P3 FFMA.FTZ R74, R86, R76, R77 ;  /* 0x0000004c564a3223 */ /* 0x000fe2000001004d */
[----:B------:R-:W-:Y:S01]  /*24e0*/  SHF.L.U32 R70, R70, 0x10, RZ ;  /* 0x0000001046467819 */ /* 0x000fe200000006ff */
[----:B------:R-:W-:Y:S01]  /*24f0*/  @P3 FADD.FTZ R68, R83, -R68 ;  /* 0x8000004453443221 */ /* 0x000fe20000010000 */
[----:B------:R-:W-:Y:S01]  /*2500*/  @P3 FADD.FTZ R72, R14, -R73 ;  /* 0x800000490e483221 */ /* 0x000fe20000010000 */
[----:B------:R-:W-:Y:S01]  /*2510*/  @P3 FADD.FTZ R73, R85, -R74 ;  /* 0x8000004a55493221 */ /* 0x000fe20000010000 */
[----:B------:R-:W2:Y:S01]  /*2520*/  @P2 LDC R117, c[0x0][0x40c] ;  /* 0x00010300ff752b82 */ /* 0x000ea20000000800 */
[----:B------:R-:W-:Y:S01]  /*2530*/  @P3 FFMA.FTZ R113, R108, R68, R113 ;  /* 0x000000446c713223 */ /* 0x000fe20000010071 */
[----:B------:R-:W-:Y:S01]  /*2540*/  @P3 FFMA.FTZ R68, R88, R76, R77 ;  /* 0x0000004c58443223 */ /* 0x000fe2000001004d */
[C---:B------:R-:W-:Y:S01]  /*2550*/  @P3 FFMA.FTZ R69, R108.reuse, R72, R69 ;  /* 0x000000486c453223 */ /* 0x040fe20000010045 */
[C---:B------:R-:W-:Y:S01]  /*2560*/  @P1 FFMA.FTZ R115, R108.reuse, R71, R115 ;  /* 0x000000476c731223 */ /* 0x040fe20000010073 */
[----:B------:R-:W-:Y:S01]  /*2570*/  @P3 FFMA.FTZ R71, R15, R76, R77 ;  /* 0x0000004c0f473223 */ /* 0x000fe2000001004d */
[----:B------:R-:W-:Y:S01]  /*2580*/  @P3 FADD.FTZ R68, R87, -R68 ;  /* 0x8000004457443221 */ /* 0x000fe20000010000 */
[----:B------:R-:W-:Y:S01]  /*2590*/  @P3 FFMA.FTZ R70, R108, R73, R70 ;  /* 0x000000496c463223 */ /* 0x000fe20000010046 */
[----:B------:R-:W3:Y:S01]  /*25a0*/  @P2 LDC R72, c[0x0][0x40c] ;  /* 0x00010300ff482b82 */ /* 0x000ee20000000800 */
[----:B------:R-:W-:Y:S01]  /*25b0*/  SHF.L.U32 R111, R22, 0x10, RZ ;  /* 0x00000010166f7819 */ /* 0x000fe200000006ff */
[----:B------:R-:W-:Y:S01]  /*25c0*/  @P3 FFMA.FTZ R75, R108, R68, R75 ;  /* 0x000000446c4b3223 */ /* 0x000fe2000001004b */
[----:B------:R-:W-:Y:S01]  /*25d0*/  @P3 FADD.FTZ R71, R80, -R71 ;  /* 0x8000004750473221 */ /* 0x000fe20000010000 */
[-CC-:B------:R-:W-:Y:S01]  /*25e0*/  @P3 FFMA.FTZ R73, R81, R76.reuse, R77.reuse ;  /* 0x0000004c51493223 */ /* 0x180fe2000001004d */
[----:B------:R-:W-:Y:S01]  /*25f0*/  @P3 FFMA.FTZ R118, R90, R76, R77 ;  /* 0x0000004c5a763223 */ /* 0x000fe2000001004d */
[----:B0-----:R-:W-:Y:S01]  /*2600*/  @P2 FMUL.FTZ R110, R115, R110 ;  /* 0x0000006e736e2220 */ /* 0x001fe20000410000 */
[----:B------:R-:W-:Y:S01]  /*2610*/  @P3 FFMA.FTZ R111, R108, R71, R111 ;  /* 0x000000476c6f3223 */ /* 0x000fe2000001006f */
[----:B------:R-:W0:Y:S01]  /*2620*/  @P2 LDC R74, c[0x0][0x40c] ;  /* 0x00010300ff4a2b82 */ /* 0x000e220000000800 */
[----:B------:R-:W-:Y:S01]  /*2630*/  @P3 FADD.FTZ R112, R82, -R73 ;  /* 0x8000004952703221 */ /* 0x000fe20000010000 */
[----:B------:R-:W-:Y:S01]  /*2640*/  PRMT R71, R23, 0x7632, R71 ;  /* 0x0000763217477816 */ /* 0x000fe20000000047 */
[----:B------:R-:W-:Y:S01]  /*2650*/  @P3 FADD.FTZ R118, R89, -R118 ;  /* 0x8000007659763221 */ /* 0x000fe20000010000 */
[----:B------:R-:W-:Y:S01]  /*2660*/  SHF.L.U32 R73, R23, 0x10, RZ ;  /* 0x0000001017497819 */ /* 0x000fe200000006ff */
[----:B-1----:R-:W-:Y:S01]  /*2670*/  @P2 FMUL.FTZ R116, R111, R116 ;  /* 0x000000746f742220 */ /* 0x002fe20000410000 */
[----:B------:R-:W-:-:S02]  /*2680*/  SHF.L.U32 R71, R71, 0x10, RZ ;  /* 0x0000001047477819 */ /* 0x000fc400000006ff */
[----:B------:R-:W1:Y:S01]  /*2690*/  @P2 LDC R78, c[0x0][0x40c] ;  /* 0x00010300ff4e2b82 */ /* 0x000e620000000800 */
[----:B------:R-:W-:Y:S01]  /*26a0*/  @P3 FFMA.FTZ R73, R108, R112, R73 ;  /* 0x000000706c493223 */ /* 0x000fe20000010049 */
[----:B--2---:R-:W-:Y:S01]  /*26b0*/  @P2 FMUL.FTZ R117, R70, R117 ;  /* 0x0000007546752220 */ /* 0x004fe20000410000 */
[----:B------:R-:W-:Y:S01]  /*26c0*/  @P3 FFMA.FTZ R71, R108, R118, R71 ;  /* 0x000000766c473223 */ /* 0x000fe20000010047 */
[----:B------:R-:W-:-:S04]  /*26d0*/  @P2 F2FP.BF16.F32.PACK_AB R116, RZ, R116 ;  /* 0x00000074ff74223e */ /* 0x000fc800000010ff */
[----:B------:R-:W2:Y:S01]  /*26e0*/  @P2 LDC R114, c[0x0][0x40c] ;  /* 0x00010300ff722b82 */ /* 0x000ea20000000800 */
[----:B---3--:R-:W-:Y:S01]  /*26f0*/  @P2 FMUL.FTZ R112, R69, R72 ;  /* 0x0000004845702220 */ /* 0x008fe20000410000 */
[----:B------:R-:W-:Y:S02]  /*2700*/  @P2 F2FP.BF16.F32.PACK_AB R72, RZ, R110 ;  /* 0x0000006eff48223e */ /* 0x000fe400000010ff */
[----:B------:R-:W-:Y:S02]  /*2710*/  @P2 PRMT R66, R116, 0x7610, R66 ;  /* 0x0000761074422816 */ /* 0x000fe40000000042 */
[----:B------:R-:W-:Y:S02]  /*2720*/  @P2 F2FP.BF16.F32.PACK_AB R110, RZ, R112 ;  /* 0x00000070ff6e223e */ /* 0x000fe400000010ff */
[----:B------:R-:W3:Y:S01]  /*2730*/  @P2 LDC R68, c[0x0][0x40c] ;  /* 0x00010300ff442b82 */ /* 0x000ee20000000800 */
[----:B0-----:R-:W-:Y:S01]  /*2740*/  @P2 FMUL.FTZ R74, R73, R74 ;  /* 0x0000004a494a2220 */ /* 0x001fe20000410000 */
[----:B------:R-:W-:-:S02]  /*2750*/  @P2 F2FP.BF16.F32.PACK_AB R112, RZ, R117 ;  /* 0x00000075ff70223e */ /* 0x000fc400000010ff */
[----:B------:R-:W-:Y:S02]  /*2760*/  @P2 PRMT R64, R72, 0x7610, R64 ;  /* 0x0000761048402816 */ /* 0x000fe40000000040 */
[----:B------:R-:W-:Y:S01]  /*2770*/  @P2 F2FP.BF16.F32.PACK_AB R74, RZ, R74 ;  /* 0x0000004aff4a223e */ /* 0x000fe200000010ff */
[----:B-1----:R-:W-:Y:S01]  /*2780*/  @P2 FMUL.FTZ R78, R113, R78 ;  /* 0x0000004e714e2220 */ /* 0x002fe20000410000 */
[----:B------:R-:W-:Y:S02]  /*2790*/  @P2 PRMT R65, R110, 0x7610, R65 ;  /* 0x000076106e412816 */ /* 0x000fe40000000041 */
[----:B------:R-:W-:Y:S02]  /*27a0*/  @P2 PRMT R67, R74, 0x7610, R67 ;  /* 0x000076104a432816 */ /* 0x000fe40000000043 */
[----:B------:R-:W-:Y:S02]  /*27b0*/  @P2 F2FP.BF16.F32.PACK_AB R78, RZ, R78 ;  /* 0x0000004eff4e223e */ /* 0x000fe400000010ff */
[----:B------:R-:W-:Y:S01]  /*27c0*/  F2FP.BF16.F32.PACK_AB R69, R70, R69 ;  /* 0x000000454645723e */ /* 0x000fe200000010ff */
[C---:B--2---:R-:W-:Y:S01]  /*27d0*/  @P2 FMUL.FTZ R114, R75.reuse, R114 ;  /* 0x000000724b722220 */ /* 0x044fe20000410000 */
[----:B------:R-:W-:-:S02]  /*27e0*/  F2FP.BF16.F32.PACK_AB R70, R75, R111 ;  /* 0x0000006f4b46723e */ /* 0x000fc400000010ff */
[----:B------:R-:W-:Y:S02]  /*27f0*/  @P2 PRMT R64, R64, 0x5410, R78 ;  /* 0x0000541040402816 */ /* 0x000fe4000000004e */
[----:B------:R-:W-:Y:S02]  /*2800*/  @P2 F2FP.BF16.F32.PACK_AB R114, RZ, R114 ;  /* 0x00000072ff72223e */ /* 0x000fe400000010ff */
[----:B------:R-:W-:Y:S01]  /*2810*/  @P2 PRMT R65, R65, 0x5410, R112 ;  /* 0x0000541041412816 */ /* 0x000fe20000000070 */
[C---:B---3--:R-:W-:Y:S01]  /*2820*/  @P2 FMUL.FTZ R68, R71.reuse, R68 ;  /* 0x0000004447442220 */ /* 0x048fe20000410000 */
[----:B------:R-:W-:Y:S02]  /*2830*/  F2FP.BF16.F32.PACK_AB R71, R71, R73 ;  /* 0x000000494747723e */ /* 0x000fe400000010ff */
[----:B------:R-:W-:Y:S02]  /*2840*/  @P2 PRMT R66, R66, 0x5410, R114 ;  /* 0x0000541042422816 */ /* 0x000fe40000000072 */
[----:B------:R-:W-:-:S02]  /*2850*/  @P2 F2FP.BF16.F32.PACK_AB R117, RZ, R68 ;  /* 0x00000044ff75223e */ /* 0x000fc400000010ff */
[----:B------:R-:W-:Y:S02]  /*2860*/  F2FP.BF16.F32.PACK_AB R68, R113, R115 ;  /* 0x000000737144723e */ /* 0x000fe400000010ff */
[----:B------:R-:W-:-:S07]  /*2870*/  @P2 PRMT R67, R67, 0x5410, R117 ;  /* 0x0000541043432816 */ /* 0x000fce0000000075 */
.L_x_82:
[----:B------:R-:W-:Y:S01]  /*2880*/  ISETP.NE.U32.AND P1, PT, RZ, UR4, PT ;  /* 0x00000004ff007c0c */ /* 0x000fe2000bf25070 */
[----:B------:R-:W0:Y:S03]  /*2890*/  @P2 LDC.64 R72, c[0x0][0x468] ;  /* 0x00011a00ff482b82 */ /* 0x000e260000000a00 */
[----:B------:R-:W-:-:S13]  /*28a0*/  ISETP.NE.AND.EX P1, PT, RZ, UR5, PT, P1 ;  /* 0x00000005ff007c0c */ /* 0x000fda000bf25310 */
[----:B------:R-:W1:Y:S01]  /*28b0*/  @P1 LDC.64 R74, c[0x0][0x478] ;  /* 0x00011e00ff4a1b82 */ /* 0x000e620000000a00 */
[----:B0-----:R-:W-:-:S04]  /*28c0*/  @P2 IMAD.WIDE.U32 R72, R109, 0x10, R72 ;  /* 0x000000106d482825 */ /* 0x001fc800078e0048 */
[----:B-1----:R-:W-:-:S05]  /*28d0*/  @P1 IMAD.WIDE.U32 R74, R79, 0x10, R74 ;  /* 0x000000104f4a1825 */ /* 0x002fca00078e004a */
[----:B------:R0:W-:Y:S04]  /*28e0*/  @P1 STG.E.128 desc[UR12][R74.64], R68 ;  /* 0x000000444a001986 */ /* 0x0001e8000c101d0c */
[----:B------:R0:W-:Y:S01]  /*28f0*/  @P2 STG.E.128 desc[UR12][R72.64], R64 ;  /* 0x0000004048002986 */ /* 0x0001e2000c101d0c */
[----:B------:R-:W-:Y:S05]  /*2900*/  @!P0 BRA `(.L_x_84) ;  /* 0x0000000800448947 */ /* 0x000fea0003800000 */
[----:B------:R-:W-:Y:S05]  /*2910*/  @!P1 BRA `(.L_x_85) ;  /* 0x0000000400289947 */ /* 0x000fea0003800000 */
[----:B------:R-:W-:Y:S01]  /*2920*/  ISETP.GT.AND P0, PT, R107, RZ, PT ;  /* 0x000000ff6b00720c */ /* 0x000fe20003f04270 */
[----:B------:R-:W1:Y:S01]  /*2930*/  @P2 LDC R116, c[0x0][0x40c] ;  /* 0x00010300ff742b82 */ /* 0x000e620000000800 */
[C---:B0-----:R-:W-:Y:S02]  /*2940*/  PRMT R68, R16.reuse, 0x7632, R68 ;  /* 0x0000763210447816 */ /* 0x041fe40000000044 */
[----:B------:R-:W-:Y:S02]  /*2950*/  SHF.L.U32 R69, R16, 0x10, RZ ;  /* 0x0000001010457819 */ /* 0x000fe400000006ff */
[----:B------:R-:W-:-:S03]  /*2960*/  SHF.L.U32 R68, R68, 0x10, RZ ;  /* 0x0000001044447819 */ /* 0x000fc600000006ff */
[----:B------:R-:W0:Y:S04]  /*2970*/  @P2 LDC R112, c[0x0][0x40c] ;  /* 0x00010300ff702b82 */ /* 0x000e280000000800 */
[-CC-:B------:R-:W-:Y:S01]  /*2980*/  @P0 FFMA.FTZ R70, R100, R76.reuse, R77.reuse ;  /* 0x0000004c64460223 */ /* 0x180fe2000001004d */
[-CC-:B------:R-:W-:Y:S01]  /*2990*/  @P0 FFMA.FTZ R72, R102, R76.reuse, R77.reuse ;  /* 0x0000004c66480223 */ /* 0x180fe2000001004d */
[-CC-:B------:R-:W-:Y:S01]  /*29a0*/  @P0 FFMA.FTZ R71, R91, R76.reuse, R77.reuse ;  /* 0x0000004c5b470223 */ /* 0x180fe2000001004d */
[-C--:B------:R-:W-:Y:S01]  /*29b0*/  @P0 FFMA.FTZ R113, R95, R76.reuse, R77 ;  /* 0x0000004c5f710223 */ /* 0x080fe2000001004d */
[--C-:B------:R-:W-:Y:S01]  /*29c0*/  @P0 FADD.FTZ R73, R99, -R70.reuse ;  /* 0x8000004663490221 */ /* 0x100fe20000010000 */
[----:B------:R-:W2:Y:S01]  /*29d0*/  @P2 LDC R78, c[0x0][0x40c] ;  /* 0x00010300ff4e2b82 */ /* 0x000ea20000000800 */
[----:B------:R-:W-:Y:S01]  /*29e0*/  PRMT R70, R17, 0x7632, R70 ;  /* 0x0000763211467816 */ /* 0x000fe20000000046 */
[----:B------:R-:W-:Y:S01]  /*29f0*/  @P0 FADD.FTZ R71, R92, -R71 ;  /* 0x800000475c470221 */ /* 0x000fe20000010000 */
[----:B------:R-:W-:Y:S01]  /*2a00*/  @P0 FFMA.FTZ R68, R108, R73, R68 ;  /* 0x000000496c440223 */ /* 0x000fe20000010044 */
[----:B------:R-:W-:Y:S01]  /*2a10*/  @P0 FADD.FTZ R73, R101, -R72 ;  /* 0x8000004865490221 */ /* 0x000fe20000010000 */
[----:B------:R-:W-:Y:S01]  /*2a20*/  SHF.L.U32 R70, R70, 0x10, RZ ;  /* 0x0000001046467819 */ /* 0x000fe200000006ff */
[-CC-:B------:R-:W-:Y:S01]  /*2a30*/  @P0 FFMA.FTZ R75, R93, R76.reuse, R77.reuse ;  /* 0x0000004c5d4b0223 */ /* 0x180fe2000001004d */
[-CC-:B------:R-:W-:Y:S01]  /*2a40*/  @P0 FFMA.FTZ R110, R104, R76.reuse, R77.reuse ;  /* 0x0000004c686e0223 */ /* 0x180fe2000001004d */
[----:B------:R-:W3:Y:S01]  /*2a50*/  @P2 LDC R115, c[0x0][0x40c] ;  /* 0x00010300ff732b82 */ /* 0x000ee20000000800 */
[-C--:B------:R-:W-:Y:S01]  /*2a60*/  @P0 FFMA.FTZ R107, R97, R76.reuse, R77 ;  /* 0x0000004c616b0223 */ /* 0x080fe2000001004d */
[----:B------:R-:W-:Y:S01]  /*2a70*/  @P0 FFMA.FTZ R70, R108, R73, R70 ;  /* 0x000000496c460223 */ /* 0x000fe20000010046 */
[----:B------:R-:W-:Y:S01]  /*2a80*/  SHF.L.U32 R73, R18, 0x10, RZ ;  /* 0x0000001012497819 */ /* 0x000fe200000006ff */
[----:B------:R-:W-:Y:S01]  /*2a90*/  @P0 FADD.FTZ R113, R96, -R113 ;  /* 0x8000007160710221 */ /* 0x000fe20000010000 */
[----:B------:R-:W-:Y:S01]  /*2aa0*/  @P0 FFMA.FTZ R76, R106, R76, R77 ;  /* 0x0000004c6a4c0223 */ /* 0x000fe2000001004d */
[----:B------:R-:W-:Y:S01]  /*2ab0*/  @P0 FFMA.FTZ R69, R108, R71, R69 ;  /* 0x000000476c450223 */ /* 0x000fe20000010045 */
[----:B------:R-:W-:Y:S01]  /*2ac0*/  SHF.L.U32 R71, R17, 0x10, RZ ;  /* 0x0000001011477819 */ /* 0x000fe200000006ff */
[----:B------:R-:W4:Y:S01]  /*2ad0*/  @P2 LDC R111, c[0x0][0x40c] ;  /* 0x00010300ff6f2b82 */ /* 0x000f220000000800 */
[----:B------:R-:W-:Y:S01]  /*2ae0*/  PRMT R77, R18, 0x7632, R77 ;  /* 0x00007632124d7816 */ /* 0x000fe2000000004d */
[----:B------:R-:W-:Y:S01]  /*2af0*/  @P0 FADD.FTZ R75, R94, -R75 ;  /* 0x8000004b5e4b0221 */ /* 0x000fe20000010000 */
[----:B------:R-:W-:Y:S01]  /*2b00*/  @P0 FFMA.FTZ R73, R108, R113, R73 ;  /* 0x000000716c490223 */ /* 0x000fe20000010049 */
[----:B------:R-:W-:Y:S01]  /*2b10*/  @P0 FADD.FTZ R113, R98, -R107 ;  /* 0x8000006b62710221 */ /* 0x000fe20000010000 */
[----:B------:R-:W-:Y:S01]  /*2b20*/  SHF.L.U32 R77, R77, 0x10, RZ ;  /* 0x000000104d4d7819 */ /* 0x000fe200000006ff */
[C---:B------:R-:W-:Y:S01]  /*2b30*/  @P0 FFMA.FTZ R71, R108.reuse, R75, R71 ;  /* 0x0000004b6c470223 */ /* 0x040fe20000010047 */
[----:B------:R-:W-:Y:S01]  /*2b40*/  SHF.L.U32 R107, R19, 0x10, RZ ;  /* 0x00000010136b7819 */ /* 0x000fe200000006ff */
[----:B------:R-:W5:Y:S01]  /*2b50*/  @P2 LDC R74, c[0x0][0x40c] ;  /* 0x00010300ff4a2b82 */ /* 0x000f620000000800 */
[----:B------:R-:W-:Y:S01]  /*2b60*/  @P0 FADD.FTZ R110, R103, -R110 ;  /* 0x8000006e676e0221 */ /* 0x000fe20000010000 */
[----:B------:R-:W-:Y:S01]  /*2b70*/  PRMT R75, R19, 0x7632, R75 ;  /* 0x00007632134b7816 */ /* 0x000fe2000000004b */
[----:B------:R-:W-:Y:S01]  /*2b80*/  @P0 FADD.FTZ R114, R105, -R76 ;  /* 0x8000004c69720221 */ /* 0x000fe20000010000 */
[----:B-1----:R-:W-:Y:S01]  /*2b90*/  @P2 FMUL.FTZ R76, R69, R116 ;  /* 0x00000074454c2220 */ /* 0x002fe20000410000 */
[C---:B------:R-:W-:Y:S01]  /*2ba0*/  @P0 FFMA.FTZ R77, R108.reuse, R110, R77 ;  /* 0x0000006e6c4d0223 */ /* 0x040fe2000001004d */
[----:B------:R-:W-:Y:S01]  /*2bb0*/  @P0 FFMA.FTZ R107, R108, R113, R107 ;  /* 0x000000716c6b0223 */ /* 0x000fe2000001006b */
[----:B0-----:R-:W-:Y:S01]  /*2bc0*/  @P2 FMUL.FTZ R112, R71, R112 ;  /* 0x0000007047702220 */ /* 0x001fe20000410000 */
[----:B------:R-:W0:Y:S01]  /*2bd0*/  @P2 LDC R72, c[0x0][0x40c] ;  /* 0x00010300ff482b82 */ /* 0x000e220000000800 */
[----:B--2---:R-:W-:Y:S01]  /*2be0*/  @P2 FMUL.FTZ R78, R73, R78 ;  /* 0x0000004e494e2220 */ /* 0x004fe20000410000 */
[----:B------:R-:W-:Y:S01]  /*2bf0*/  SHF.L.U32 R75, R75, 0x10, RZ ;  /* 0x000000104b4b7819 */ /* 0x000fe200000006ff */
[----:B---3--:R-:W-:Y:S01]  /*2c00*/  @P2 FMUL.FTZ R110, R68, R115 ;  /* 0x00000073446e2220 */ /* 0x008fe20000410000 */
[----:B------:R-:W-:-:S02]  /*2c10*/  @P2 F2FP.BF16.F32.PACK_AB R76, RZ, R76 ;  /* 0x0000004cff4c223e */ /* 0x000fc400000010ff */
[----:B------:R-:W-:Y:S01]  /*2c20*/  @P2 F2FP.BF16.F32.PACK_AB R112, RZ, R112 ;  /* 0x00000070ff70223e */ /* 0x000fe200000010ff */
[----:B------:R-:W-:Y:S01]  /*2c30*/  @P0 FFMA.FTZ R75, R108, R114, R75 ;  /* 0x000000726c4b0223 */ /* 0x000fe2000001004b */
[----:B----4-:R-:W-:Y:S01]  /*2c40*/  @P2 FMUL.FTZ R111, R70, R111 ;  /* 0x0000006f466f2220 */ /* 0x010fe20000410000 */
[----:B------:R-:W-:Y:S02]  /*2c50*/  @P2 F2FP.BF16.F32.PACK_AB R78, RZ, R78 ;  /* 0x0000004eff4e223e */ /* 0x000fe400000010ff */
[----:B------:R-:W-:Y:S02]  /*2c60*/  @P2 F2FP.BF16.F32.PACK_AB R110, RZ, R110 ;  /* 0x0000006eff6e223e */ /* 0x000fe400000010ff */
[----:B------:R-:W-:Y:S02]  /*2c70*/  @P2 F2FP.BF16.F32.PACK_AB R111, RZ, R111 ;  /* 0x0000006fff6f223e */ /* 0x000fe400000010ff */
[----:B------:R-:W-:Y:S01]  /*2c80*/  @P2 PRMT R64, R76, 0x7610, R64 ;  /* 0x000076104c402816 */ /* 0x000fe20000000040 */
[----:B-----5:R-:W-:Y:S01]  /*2c90*/  @P2 FMUL.FTZ R74, R77, R74 ;  /* 0x0000004a4d4a2220 */ /* 0x020fe20000410000 */
[----:B------:R-:W-:-:S02]  /*2ca0*/  @P2 PRMT R65, R112, 0x7610, R65 ;  /* 0x0000761070412816 */ /* 0x000fc40000000041 */
[----:B------:R-:W-:Y:S02]  /*2cb0*/  @P2 PRMT R66, R78, 0x7610, R66 ;  /* 0x000076104e422816 */ /* 0x000fe40000000042 */
[----:B------:R-:W-:Y:S02]  /*2cc0*/  @P2 F2FP.BF16.F32.PACK_AB R74, RZ, R74 ;  /* 0x0000004aff4a223e */ /* 0x000fe400000010ff */
[----:B------:R-:W-:Y:S01]  /*2cd0*/  F2FP.BF16.F32.PACK_AB R68, R68, R69 ;  /* 0x000000454444723e */ /* 0x000fe200000010ff */
[----:B0-----:R-:W-:Y:S01]  /*2ce0*/  @P2 FMUL.FTZ R72, R107, R72 ;  /* 0x000000486b482220 */ /* 0x001fe20000410000 */
[----:B------:R-:W-:Y:S02]  /*2cf0*/  F2FP.BF16.F32.PACK_AB R69, R70, R71 ;  /* 0x000000474645723e */ /* 0x000fe400000010ff */
[----:B------:R-:W-:Y:S02]  /*2d00*/  F2FP.BF16.F32.PACK_AB R70, R77, R73 ;  /* 0x000000494d46723e */ /* 0x000fe400000010ff */
[----:B------:R-:W-:-:S02]  /*2d10*/  @P2 F2FP.BF16.F32.PACK_AB R72, RZ, R72 ;  /* 0x00000048ff48223e */ /* 0x000fc400000010ff */
[----:B------:R-:W-:Y:S02]  /*2d20*/  @P2 PRMT R64, R64, 0x5410, R110 ;  /* 0x0000541040402816 */ /* 0x000fe4000000006e */
[----:B------:R-:W-:Y:S02]  /*2d30*/  @P2 PRMT R65, R65, 0x5410, R111 ;  /* 0x0000541041412816 */ /* 0x000fe4000000006f */
[----:B------:R-:W-:Y:S02]  /*2d40*/  F2FP.BF16.F32.PACK_AB R71, R75, R107 ;  /* 0x0000006b4b47723e */ /* 0x000fe400000010ff */
[----:B------:R-:W-:Y:S02]  /*2d50*/  @P2 PRMT R66, R66, 0x5410, R74 ;  /* 0x0000541042422816 */ /* 0x000fe4000000004a */
[----:B------:R-:W-:Y:S01]  /*2d60*/  @P2 PRMT R67, R72, 0x7610, R67 ;  /* 0x0000761048432816 */ /* 0x000fe20000000043 */
[----:B------:R-:W-:Y:S06]  /*2d70*/  @!P2 BRA `(.L_x_86) ;  /* 0x0000000c0064a947 */ /* 0x000fec0003800000 */
[----:B------:R-:W-:-:S05]  /*2d80*/  FMUL.FTZ R75, R75, UR16 ;  /* 0x000000104b4b7c20 */ /* 0x000fca0008410000 */
[----:B------:R-:W-:-:S04]  /*2d90*/  F2FP.BF16.F32.PACK_AB R75, RZ, R75 ;  /* 0x0000004bff4b723e */ /* 0x000fc800000010ff */
[----:B------:R-:W-:Y:S01]  /*2da0*/  PRMT R67, R67, 0x5410, R75 ;  /* 0x0000541043437816 */ /* 0x000fe2000000004b */
[----:B------:R-:W-:Y:S06]  /*2db0*/  BRA `(.L_x_86) ;  /* 0x0000000c00547947 */ /* 0x000fec0003800000 */
.L_x_85:
[----:B------:R-:W-:Y:S01]  /*2dc0*/  ISETP.GT.AND P0, PT, R107, RZ, PT ;  /* 0x000000ff6b00720c */ /* 0x000fe20003f04270 */
[----:B0-----:R-:W0:Y:S01]  /*2dd0*/  @P2 LDC R74, c[0x0][0x40c] ;  /* 0x00010300ff4a2b82 */ /* 0x001e220000000800 */
[----:B------:R-:W-:Y:S02]  /*2de0*/  PRMT R72, R16, 0x7632, R72 ;  /* 0x0000763210487816 */ /* 0x000fe40000000048 */
[----:B------:R-:W-:Y:S02]  /*2df0*/  PRMT R75, R17, 0x7632, R75 ;  /* 0x00007632114b7816 */ /* 0x000fe4000000004b */
[----:B------:R-:W-:Y:S02]  /*2e00*/  SHF.L.U32 R113, R72, 0x10, RZ ;  /* 0x0000001048717819 */ /* 0x000fe400000006ff */
[----:B------:R-:W-:Y:S01]  /*2e10*/  SHF.L.U32 R111, R16, 0x10, RZ ;  /* 0x00000010106f7819 */ /* 0x000fe200000006ff */
[----:B------:R-:W1:Y:S01]  /*2e20*/  @P2 LDC R110, c[0x0][0x40c] ;  /* 0x00010300ff6e2b82 */ /* 0x000e620000000800 */
[----:B------:R-:W-:-:S02]  /*2e30*/  SHF.L.U32 R75, R75, 0x10, RZ ;  /* 0x000000104b4b7819 */ /* 0x000fc400000006ff */
[----:B------:R-:W-:Y:S01]  /*2e40*/  SHF.L.U32 R107, R17, 0x10, RZ ;  /* 0x00000010116b7819 */ /* 0x000fe200000006ff */
[-CC-:B------:R-:W-:Y:S01]  /*2e50*/  @P0 FFMA.FTZ R73, R91, R76.reuse, R77.reuse ;  /* 0x0000004c5b490223 */ /* 0x180fe2000001004d */
[-CC-:B------:R-:W-:Y:S01]  /*2e60*/  @P0 FFMA.FTZ R78, R100, R76.reuse, R77.reuse ;  /* 0x0000004c644e0223 */ /* 0x180fe2000001004d */
[-CC-:B------:R-:W-:Y:S01]  /*2e70*/  @P0 FFMA.FTZ R72, R102, R76.reuse, R77.reuse ;  /* 0x0000004c66480223 */ /* 0x180fe2000001004d */
[-C--:B------:R-:W-:Y:S01]  /*2e80*/  @P0 FFMA.FTZ R115, R93, R76.reuse, R77 ;  /* 0x0000004c5d730223 */ /* 0x080fe2000001004d */
[----:B------:R-:W-:Y:S01]  /*2e90*/  @P0 FADD.FTZ R73, R92, -R73 ;  /* 0x800000495c490221 */ /* 0x000fe20000010000 */
[----:B------:R-:W-:Y:S01]  /*2ea0*/  @P0 FADD.FTZ R78, R99, -R78 ;  /* 0x8000004e634e0221 */ /* 0x000fe20000010000 */
[----:B------:R-:W-:Y:S01]  /*2eb0*/  @P0 FADD.FTZ R72, R101, -R72 ;  /* 0x8000004865480221 */ /* 0x000fe20000010000 */
[----:B------:R-:W-:Y:S01]  /*2ec0*/  @P0 FFMA.FTZ R117, R95, R76, R77 ;  /* 0x0000004c5f750223 */ /* 0x000fe2000001004d */
[C---:B------:R-:W-:Y:S01]  /*2ed0*/  @P0 FFMA.FTZ R111, R108.reuse, R73, R111 ;  /* 0x000000496c6f0223 */ /* 0x040fe2000001006f */
[C---:B------:R-:W-:Y:S01]  /*2ee0*/  @P0 FFMA.FTZ R113, R108.reuse, R78, R113 ;  /* 0x0000004e6c710223 */ /* 0x040fe20000010071 */
[----:B------:R-:W-:Y:S01]  /*2ef0*/  @P0 FFMA.FTZ R75, R108, R72, R75 ;  /* 0x000000486c4b0223 */ /* 0x000fe2000001004b */
[----:B------:R-:W-:Y:S01]  /*2f00*/  SHF.L.U32 R73, R18, 0x10, RZ ;  /* 0x0000001012497819 */ /* 0x000fe200000006ff */
[----:B------:R-:W-:Y:S01]  /*2f10*/  @P0 FADD.FTZ R115, R94, -R115 ;  /* 0x800000735e730221 */ /* 0x000fe20000010000 */
[----:B------:R-:W-:Y:S01]  /*2f20*/  @P0 FADD.FTZ R78, R96, -R117 ;  /* 0x80000075604e0221 */ /* 0x000fe20000010000 */
[----:B------:R-:W-:Y:S01]  /*2f30*/  PRMT R72, R18, 0x7632, R72 ;  /* 0x0000763212487816 */ /* 0x000fe20000000048 */
[----:B0-----:R-:W-:Y:S01]  /*2f40*/  @P2 FMUL.FTZ R111, R111, R74 ;  /* 0x0000004a6f6f2220 */ /* 0x001fe20000410000 */
[C---:B------:R-:W-:Y:S01]  /*2f50*/  @P0 FFMA.FTZ R107, R108.reuse, R115, R107 ;  /* 0x000000736c6b0223 */ /* 0x040fe2000001006b */
[----:B------:R-:W0:Y:S01]  /*2f60*/  @P2 LDC R74, c[0x0][0x40c] ;  /* 0x00010300ff4a2b82 */ /* 0x000e220000000800 */
[----:B------:R-:W-:Y:S01]  /*2f70*/  @P0 FFMA.FTZ R73, R108, R78, R73 ;  /* 0x0000004e6c490223 */ /* 0x000fe20000010049 */
[----:B------:R-:W-:Y:S01]  /*2f80*/  SHF.L.U32 R115, R72, 0x10, RZ ;  /* 0x0000001048737819 */ /* 0x000fe200000006ff */
[----:B-1----:R-:W-:Y:S01]  /*2f90*/  @P2 FMUL.FTZ R113, R113, R110 ;  /* 0x0000006e71712220 */ /* 0x002fe20000410000 */
[-CC-:B------:R-:W-:Y:S01]  /*2fa0*/  @P0 FFMA.FTZ R112, R104, R76.reuse, R77.reuse ;  /* 0x0000004c68700223 */ /* 0x180fe2000001004d */
[----:B------:R-:W-:Y:S01]  /*2fb0*/  @P0 FFMA.FTZ R117, R97, R76, R77 ;  /* 0x0000004c61750223 */ /* 0x000fe2000001004d */
[----:B------:R-:W-:-:S02]  /*2fc0*/  @P2 F2FP.BF16.F32.PACK_AB R111, RZ, R111 ;  /* 0x0000006fff6f223e */ /* 0x000fc400000010ff */
[----:B------:R-:W1:Y:S01]  /*2fd0*/  @P2 LDC R110, c[0x0][0x40c] ;  /* 0x00010300ff6e2b82 */ /* 0x000e620000000800 */
[----:B------:R-:W-:Y:S01]  /*2fe0*/  @P0 FADD.FTZ R112, R103, -R112 ;  /* 0x8000007067700221 */ /* 0x000fe20000010000 */
[----:B------:R-:W-:Y:S02]  /*2ff0*/  @P2 F2FP.BF16.F32.PACK_AB R113, RZ, R113 ;  /* 0x00000071ff71223e */ /* 0x000fe400000010ff */
[----:B------:R-:W-:Y:S01]  /*3000*/  @P2 PRMT R64, R111, 0x7610, R64 ;  /* 0x000076106f402816 */ /* 0x000fe20000000040 */
[----:B------:R-:W-:Y:S01]  /*3010*/  @P0 FFMA.FTZ R115, R108, R112, R115 ;  /* 0x000000706c730223 */ /* 0x000fe20000010073 */
[----:B------:R-:W-:Y:S01]  /*3020*/  @P0 FADD.FTZ R112, R98, -R117 ;  /* 0x8000007562700221 */ /* 0x000fe20000010000 */
[----:B------:R-:W-:Y:S01]  /*3030*/  SHF.L.U32 R117, R19, 0x10, RZ ;  /* 0x0000001013757819 */ /* 0x000fe200000006ff */
[----:B------:R-:W2:Y:S01]  /*3040*/  @P2 LDC R78, c[0x0][0x40c] ;  /* 0x00010300ff4e2b82 */ /* 0x000ea20000000800 */
[----:B------:R-:W-:-:S03]  /*3050*/  @P2 PRMT R64, R64, 0x5410, R113 ;  /* 0x0000541040402816 */ /* 0x000fc60000000071 */
[----:B------:R-:W-:-:S04]  /*3060*/  @P0 FFMA.FTZ R117, R108, R112, R117 ;  /* 0x000000706c750223 */ /* 0x000fc80000010075 */
[----:B------:R-:W3:Y:S01]  /*3070*/  @P2 LDC R72, c[0x0][0x40c] ;  /* 0x00010300ff482b82 */ /* 0x000ee20000000800 */
[----:B0-----:R-:W-:-:S05]  /*3080*/  @P2 FMUL.FTZ R107, R107, R74 ;  /* 0x0000004a6b6b2220 */ /* 0x001fca0000410000 */
[----:B------:R-:W-:Y:S02]  /*3090*/  @P2 F2FP.BF16.F32.PACK_AB R107, RZ, R107 ;  /* 0x0000006bff6b223e */ /* 0x000fe400000010ff */
[----:B------:R-:W0:Y:S01]  /*30a0*/  @P2 LDC R114, c[0x0][0x40c] ;  /* 0x00010300ff722b82 */ /* 0x000e220000000800 */
[----:B-1----:R-:W-:Y:S01]  /*30b0*/  @P2 FMUL.FTZ R73, R73, R110 ;  /* 0x0000006e49492220 */ /* 0x002fe20000410000 */
[----:B------:R-:W-:-:S04]  /*30c0*/  @P2 PRMT R65, R107, 0x7610, R65 ;  /* 0x000076106b412816 */ /* 0x000fc80000000041 */
[----:B------:R-:W-:Y:S01]  /*30d0*/  @P2 F2FP.BF16.F32.PACK_AB R73, RZ, R73 ;  /* 0x00000049ff49223e */ /* 0x000fe200000010ff */
[----:B--2---:R-:W-:-:S03]  /*30e0*/  @P2 FMUL.FTZ R75, R75, R78 ;  /* 0x0000004e4b4b2220 */ /* 0x004fc60000410000 */
[----:B------:R-:W-:Y:S02]  /*30f0*/  @P2 PRMT R66, R73, 0x7610, R66 ;  /* 0x0000761049422816 */ /* 0x000fe40000000042 */
[----:B------:R-:W-:Y:S01]  /*3100*/  @P2 F2FP.BF16.F32.PACK_AB R75, RZ, R75 ;  /* 0x0000004bff4b223e */ /* 0x000fe200000010ff */
[----:B---3--:R-:W-:-:S03]  /*3110*/  @P2 FMUL.FTZ R115, R115, R72 ;  /* 0x0000004873732220 */ /* 0x008fc60000410000 */
[----:B------:R-:W-:Y:S02]  /*3120*/  @P2 PRMT R65, R65, 0x5410, R75 ;  /* 0x0000541041412816 */ /* 0x000fe4000000004b */
[----:B------:R-:W-:Y:S01]  /*3130*/  @P2 F2FP.BF16.F32.PACK_AB R115, RZ, R115 ;  /* 0x00000073ff73223e */ /* 0x000fe200000010ff */
[----:B0-----:R-:W-:-:S03]  /*3140*/  @P2 FMUL.FTZ R117, R117, R114 ;  /* 0x0000007275752220 */ /* 0x001fc60000410000 */
        /* <DEDUP_REMOVED lines=13> */
.L_x_84:
[----:B------:R-:W-:Y:S05]  /*3220*/  @!P1 BRA `(.L_x_87) ;  /* 0x0000000400189947 */ /* 0x000fea0003800000 */
[-CC-:B0-----:R-:W-:Y:S01]  /*3230*/  FFMA.FTZ R69, R91, R76.reuse, R77.reuse ;  /* 0x0000004c5b457223 */ /* 0x181fe2000001004d */
[-CC-:B------:R-:W-:Y:S01]  /*3240*/  FFMA.FTZ R68, R100, R76.reuse, R77.reuse ;  /* 0x0000004c64447223 */ /* 0x180fe2000001004d */
[-CC-:B------:R-:W-:Y:S01]  /*3250*/  FFMA.FTZ R111, R93, R76.reuse, R77.reuse ;  /* 0x0000004c5d6f7223 */ /* 0x180fe2000001004d */
[-CC-:B------:R-:W-:Y:S01]  /*3260*/  FFMA.FTZ R74, R102, R76.reuse, R77.reuse ;  /* 0x0000004c664a7223 */ /* 0x180fe2000001004d */
[-CC-:B------:R-:W-:Y:S01]  /*3270*/  FFMA.FTZ R115, R95, R76.reuse, R77.reuse ;  /* 0x0000004c5f737223 */ /* 0x180fe2000001004d */
[-CC-:B------:R-:W-:Y:S01]  /*3280*/  FFMA.FTZ R78, R104, R76.reuse, R77.reuse ;  /* 0x0000004c684e7223 */ /* 0x180fe2000001004d */
[-CC-:B------:R-:W-:Y:S01]  /*3290*/  FFMA.FTZ R119, R97, R76.reuse, R77.reuse ;  /* 0x0000004c61777223 */ /* 0x180fe2000001004d */
[----:B------:R-:W-:Y:S01]  /*32a0*/  FFMA.FTZ R110, R106, R76, R77 ;  /* 0x0000004c6a6e7223 */ /* 0x000fe2000001004d */
[----:B------:R-:W0:Y:S01]  /*32b0*/  @P2 LDC R71, c[0x0][0x40c] ;  /* 0x00010300ff472b82 */ /* 0x000e220000000800 */
[----:B------:R-:W-:Y:S01]  /*32c0*/  ISETP.GT.AND P0, PT, R107, RZ, PT ;  /* 0x000000ff6b00720c */ /* 0x000fe20003f04270 */
[----:B------:R-:W-:Y:S01]  /*32d0*/  FADD.FTZ R69, R92, -R69 ;  /* 0x800000455c457221 */ /* 0x000fe20000010000 */
[----:B------:R-:W-:Y:S01]  /*32e0*/  FADD.FTZ R107, R99, -R68 ;  /* 0x80000044636b7221 */ /* 0x000fe20000010000 */
[----:B------:R-:W-:Y:S01]  /*32f0*/  FADD.FTZ R111, R94, -R111 ;  /* 0x8000006f5e6f7221 */ /* 0x000fe20000010000 */
[----:B------:R-:W-:Y:S01]  /*3300*/  FADD.FTZ R115, R96, -R115 ;  /* 0x8000007360737221 */ /* 0x000fe20000010000 */
[C---:B------:R-:W-:Y:S01]  /*3310*/  FMUL.FTZ R68, R108.reuse, R69 ;  /* 0x000000456c447220 */ /* 0x040fe20000410000 */
[----:B------:R-:W-:Y:S01]  /*3320*/  FADD.FTZ R113, R101, -R74 ;  /* 0x8000004a65717221 */ /* 0x000fe20000010000 */
[----:B------:R-:W1:Y:S01]  /*3330*/  @P2 LDC R77, c[0x0][0x40c] ;  /* 0x00010300ff4d2b82 */ /* 0x000e620000000800 */
[----:B------:R-:W-:Y:S01]  /*3340*/  FMUL.FTZ R69, R108, R107 ;  /* 0x0000006b6c457220 */ /* 0x000fe20000410000 */
[----:B------:R-:W-:Y:S01]  /*3350*/  FADD.FTZ R117, R103, -R78 ;  /* 0x8000004e67757221 */ /* 0x000fe20000010000 */
[----:B------:R-:W-:Y:S01]  /*3360*/  FADD.FTZ R119, R98, -R119 ;  /* 0x8000007762777221 */ /* 0x000fe20000010000 */
[C---:B------:R-:W-:Y:S01]  /*3370*/  FMUL.FTZ R74, R108.reuse, R111 ;  /* 0x0000006f6c4a7220 */ /* 0x040fe20000410000 */
[C---:B------:R-:W-:Y:S01]  /*3380*/  FMUL.FTZ R107, R108.reuse, R115 ;  /* 0x000000736c6b7220 */ /* 0x040fe20000410000 */
[----:B------:R-:W-:Y:S01]  /*3390*/  FADD.FTZ R121, R105, -R110 ;  /* 0x8000006e69797221 */ /* 0x000fe20000010000 */
[C---:B------:R-:W-:Y:S01]  /*33a0*/  FMUL.FTZ R78, R108.reuse, R113 ;  /* 0x000000716c4e7220 */ /* 0x040fe20000410000 */
[----:B------:R-:W2:Y:S01]  /*33b0*/  @P2 LDC R75, c[0x0][0x40c] ;  /* 0x00010300ff4b2b82 */ /* 0x000ea20000000800 */
[C---:B------:R-:W-:Y:S01]  /*33c0*/  FMUL.FTZ R110, R108.reuse, R117 ;  /* 0x000000756c6e7220 */ /* 0x040fe20000410000 */
[----:B------:R-:W-:Y:S01]  /*33d0*/  FMUL.FTZ R111, R108, R119 ;  /* 0x000000776c6f7220 */ /* 0x000fe20000410000 */
[----:B------:R-:W-:Y:S01]  /*33e0*/  FSEL R68, R68, RZ, P0 ;  /* 0x000000ff44447208 */ /* 0x000fe20000000000 */
[----:B------:R-:W-:Y:S01]  /*33f0*/  FMUL.FTZ R108, R108, R121 ;  /* 0x000000796c6c7220 */ /* 0x000fe20000410000 */
[----:B------:R-:W-:-:S02]  /*3400*/  FSEL R74, R74, RZ, P0 ;  /* 0x000000ff4a4a7208 */ /* 0x000fc40000000000 */
[----:B------:R-:W-:Y:S01]  /*3410*/  FSEL R112, R107, RZ, P0 ;  /* 0x000000ff6b707208 */ /* 0x000fe20000000000 */
[----:B------:R-:W3:Y:S01]  /*3420*/  @P2 LDC R72, c[0x0][0x40c] ;  /* 0x00010300ff482b82 */ /* 0x000ee20000000800 */
[----:B------:R-:W-:Y:S01]  /*3430*/  FSEL R69, R69, RZ, P0 ;  /* 0x000000ff45457208 */ /* 0x000fe20000000000 */
[----:B0-----:R-:W-:Y:S01]  /*3440*/  @P2 FMUL.FTZ R71, R68, R71 ;  /* 0x0000004744472220 */ /* 0x001fe20000410000 */
[----:B------:R-:W-:Y:S02]  /*3450*/  FSEL R113, R78, RZ, P0 ;  /* 0x000000ff4e717208 */ /* 0x000fe40000000000 */
[----:B------:R-:W-:Y:S02]  /*3460*/  FSEL R110, R110, RZ, P0 ;  /* 0x000000ff6e6e7208 */ /* 0x000fe40000000000 */
[----:B------:R-:W-:Y:S01]  /*3470*/  FSEL R111, R111, RZ, P0 ;  /* 0x000000ff6f6f7208 */ /* 0x000fe20000000000 */
[----:B------:R-:W0:Y:S01]  /*3480*/  @P2 LDC R76, c[0x0][0x40c] ;  /* 0x00010300ff4c2b82 */ /* 0x000e220000000800 */
[----:B-1----:R-:W-:Y:S01]  /*3490*/  @P2 FMUL.FTZ R77, R74, R77 ;  /* 0x0000004d4a4d2220 */ /* 0x002fe20000410000 */
[----:B------:R-:W-:-:S02]  /*34a0*/  @P2 F2FP.BF16.F32.PACK_AB R71, RZ, R71 ;  /* 0x00000047ff47223e */ /* 0x000fc400000010ff */
[----:B------:R-:W-:Y:S02]  /*34b0*/  FSEL R108, R108, RZ, P0 ;  /* 0x000000ff6c6c7208 */ /* 0x000fe40000000000 */
[----:B------:R-:W-:Y:S02]  /*34c0*/  @P2 F2FP.BF16.F32.PACK_AB R77, RZ, R77 ;  /* 0x0000004dff4d223e */ /* 0x000fe400000010ff */
[----:B------:R-:W1:Y:S01]  /*34d0*/  @P2 LDC R73, c[0x0][0x40c] ;  /* 0x00010300ff492b82 */ /* 0x000e620000000800 */
[----:B--2---:R-:W-:Y:S01]  /*34e0*/  @P2 FMUL.FTZ R75, R112, R75 ;  /* 0x0000004b704b2220 */ /* 0x004fe20000410000 */
[----:B------:R-:W-:Y:S02]  /*34f0*/  @P2 PRMT R64, R71, 0x7610, R64 ;  /* 0x0000761047402816 */ /* 0x000fe40000000040 */
[----:B------:R-:W-:Y:S02]  /*3500*/  @P2 PRMT R65, R77, 0x7610, R65 ;  /* 0x000076104d412816 */ /* 0x000fe40000000041 */
[----:B------:R-:W-:-:S02]  /*3510*/  @P2 F2FP.BF16.F32.PACK_AB R75, RZ, R75 ;  /* 0x0000004bff4b223e */ /* 0x000fc400000010ff */
[----:B------:R-:W2:Y:S01]  /*3520*/  @P2 LDC R70, c[0x0][0x40c] ;  /* 0x00010300ff462b82 */ /* 0x000ea20000000800 */
[----:B---3--:R-:W-:Y:S01]  /*3530*/  @P2 FMUL.FTZ R72, R69, R72 ;  /* 0x0000004845482220 */ /* 0x008fe20000410000 */
[----:B------:R-:W-:Y:S02]  /*3540*/  @P2 PRMT R66, R75, 0x7610, R66 ;  /* 0x000076104b422816 */ /* 0x000fe40000000042 */
[----:B------:R-:W-:Y:S02]  /*3550*/  F2FP.BF16.F32.PACK_AB R68, R69, R68 ;  /* 0x000000444544723e */ /* 0x000fe400000010ff */
[----:B------:R-:W-:Y:S01]  /*3560*/  @P2 F2FP.BF16.F32.PACK_AB R72, RZ, R72 ;  /* 0x00000048ff48223e */ /* 0x000fe200000010ff */
[C---:B0-----:R-:W-:Y:S01]  /*3570*/  @P2 FMUL.FTZ R76, R113.reuse, R76 ;  /* 0x0000004c714c2220 */ /* 0x041fe20000410000 */
[----:B------:R-:W-:Y:S02]  /*3580*/  F2FP.BF16.F32.PACK_AB R69, R113, R74 ;  /* 0x0000004a7145723e */ /* 0x000fe400000010ff */
[----:B------:R-:W-:-:S02]  /*3590*/  @P2 PRMT R64, R64, 0x5410, R72 ;  /* 0x0000541040402816 */ /* 0x000fc40000000048 */
[----:B------:R-:W-:Y:S02]  /*35a0*/  @P2 F2FP.BF16.F32.PACK_AB R76, RZ, R76 ;  /* 0x0000004cff4c223e */ /* 0x000fe400000010ff */
[----:B------:R-:W-:Y:S01]  /*35b0*/  F2FP.BF16.F32.PACK_AB R71, R108, R111 ;  /* 0x0000006f6c47723e */ /* 0x000fe200000010ff */
[----:B-1----:R-:W-:Y:S01]  /*35c0*/  @P2 FMUL.FTZ R73, R110, R73 ;  /* 0x000000496e492220 */ /* 0x002fe20000410000 */
[----:B------:R-:W-:-:S04]  /*35d0*/  @P2 PRMT R65, R65, 0x5410, R76 ;  /* 0x0000541041412816 */ /* 0x000fc8000000004c */
[----:B------:R-:W-:Y:S01]  /*35e0*/  @P2 F2FP.BF16.F32.PACK_AB R73, RZ, R73 ;  /* 0x00000049ff49223e */ /* 0x000fe200000010ff */
[----:B--2---:R-:W-:-:S03]  /*35f0*/  @P2 FMUL.FTZ R70, R111, R70 ;  /* 0x000000466f462220 */ /* 0x004fc60000410000 */
        /* <DEDUP_REMOVED lines=9> */
.L_x_87:
[----:B0-----:R-:W0:Y:S01]  /*3690*/  @P2 LDC R75, c[0x0][0x40c] ;  /* 0x00010300ff4b2b82 */ /* 0x001e220000000800 */
        /* <DEDUP_REMOVED lines=15> */
.L_x_88:
        /* <DEDUP_REMOVED lines=9> */
.L_x_89:
        /* <DEDUP_REMOVED lines=9> */
.L_x_90:
        /* <DEDUP_REMOVED lines=9> */
.L_x_91:
        /* <DEDUP_REMOVED lines=9> */
.L_x_92:
        /* <DEDUP_REMOVED lines=9> */
.L_x_93:
        /* <DEDUP_REMOVED lines=9> */
.L_x_94:
[----:B------:R-:W-:-:S04]  /*3af0*/  @P2 F2FP.BF16.F32.PACK_AB R72, RZ, R72 ;  /* 0x00000048ff48223e */ /* 0x000fc800000010ff */
[----:B------:R-:W-:-:S07]  /*3b00*/  @P2 PRMT R67, R67, 0x5410, R72 ;  /* 0x0000541043432816 */ /* 0x000fce0000000048 */
.L_x_86:
[----:B------:R-:W0:Y:S01]  /*3b10*/  @P1 LDC.64 R76, c[0x0][0x478] ;  /* 0x00011e00ff4c1b82 */ /* 0x000e220000000a00 */
[----:B------:R-:W-:Y:S01]  /*3b20*/  @P1 IADD3 R79, PT, PT, R79, 0x80, RZ ;  /* 0x000000804f4f1810 */ /* 0x000fe20007ffe0ff */
[----:B------:R-:W-:Y:S01]  /*3b30*/  UPLOP3.LUT UP1, UPT, UPT, UPT, UP1, 0x40, 0x4 ;  /* 0x000000000004789c */ /* 0x000fe20003f2e810 */
[----:B------:R-:W-:-:S05]  /*3b40*/  @P2 IADD3 R109, PT, PT, R109, 0x80, RZ ;  /* 0x000000806d6d2810 */ /* 0x000fca0007ffe0ff */
[----:B------:R-:W1:Y:S08]  /*3b50*/  @P2 LDC.64 R72, c[0x0][0x468] ;  /* 0x00011a00ff482b82 */ /* 0x000e700000000a00 */
[----:B------:R-:W2:Y:S01]  /*3b60*/  LDC.64 R74, c[0x0][0x380] ;  /* 0x0000e000ff4a7b82 */ /* 0x000ea20000000a00 */
[----:B0-----:R-:W-:-:S05]  /*3b70*/  @P1 IMAD.WIDE.U32 R76, R79, 0x10, R76 ;  /* 0x000000104f4c1825 */ /* 0x001fca00078e004c */
[----:B------:R0:W-:Y:S01]  /*3b80*/  @P1 STG.E.128 desc[UR12][R76.64], R68 ;  /* 0x000000444c001986 */ /* 0x0001e2000c101d0c */
[----:B-1----:R-:W-:-:S05]  /*3b90*/  @P2 IMAD.WIDE.U32 R72, R109, 0x10, R72 ;  /* 0x000000106d482825 */ /* 0x002fca00078e0048 */
[----:B------:R0:W-:Y:S01]  /*3ba0*/  @P2 STG.E.128 desc[UR12][R72.64], R64 ;  /* 0x0000004048002986 */ /* 0x0001e2000c101d0c */
[----:B--2---:R-:W-:-:S04]  /*3bb0*/  IADD3 R2, PT, PT, R2, R74, RZ ;  /* 0x0000004a02027210 */ /* 0x004fc80007ffe0ff */
[----:B------:R-:W-:-:S13]  /*3bc0*/  ISETP.GE.AND P0, PT, R2, R75, PT ;  /* 0x0000004b0200720c */ /* 0x000fda0003f06270 */
[----:B0-----:R-:W-:Y:S05]  /*3bd0*/  @!P0 BRA `(.L_x_95) ;  /* 0xffffffc400b88947 */ /* 0x001fea000383ffff */
.L_x_68:
[----:B------:R-:W0:Y:S08]  /*3be0*/  S2UR UR4, SR_CTAID.X ;  /* 0x00000000000479c3 */ /* 0x000e300000002500 */
        /* <DEDUP_REMOVED lines=16> */
.L_x_96:
        /* <DEDUP_REMOVED lines=9> */
.L_x_7969:


//--------------------- .text._ZN10layer_norm13ln_bwd_kernelINS_13Kernel_traitsI13__nv_bfloat16S2_S2_S2_fjLj2048ELj1ELj1ELj4ELj16ENS_18Kernel_traits_baseILj2048ES2_S2_S2_S2_fjLj128EEEEELb0ELb1ELb0ELb0EEEvNS_9BwdParamsE --------------------------
	.section	.text._ZN10layer_norm13ln_bwd_kernelINS_13Kernel_traitsI13__nv_bfloat16S2_S2_S2_fjLj2048ELj1ELj1ELj4ELj16ENS_18Kernel_traits_baseILj2048ES2_S2_S2_S2_fjLj128EEEEELb0ELb1ELb0ELb0EEEvNS_9BwdParamsE,"ax",@progbits
	.align	128
        .global         _ZN10layer_norm13ln_bwd_kernelINS_13Kernel_traitsI13__nv_bfloat16S2_S2_S2_fjLj2048ELj1ELj1ELj4ELj16ENS_18Kernel_traits_baseILj2048ES2_S2_S2_S2_fjLj128EEEEELb0ELb1ELb0ELb0EEEvNS_9BwdParamsE
        .type           _ZN10layer_norm13ln_bwd_kernelINS_13Kernel_traitsI13__nv_bfloat16S2_S2_S2_fjLj2048ELj1ELj1ELj4ELj16ENS_18Kernel_traits_baseILj2048ES2_S2_S2_S2_fjLj128EEEEELb0ELb1ELb0ELb0EEEvNS_9BwdParamsE,@function
        .size           _ZN10layer_norm13ln_bwd_kernelINS_13Kernel_traitsI13__nv_bfloat16S2_S2_S2_fjLj2048ELj1ELj1ELj4ELj16ENS_18Kernel_traits_baseILj2048ES2_S2_S2_S2_fjLj128EEEEELb0ELb1ELb0ELb0EEEvNS_9BwdParamsE,(.L_x_7970 - _ZN10layer_norm13ln_bwd_kernelINS_13Kernel_traitsI13__nv_bfloat16S2_S2_S2_fjLj2048ELj1ELj1ELj4ELj16ENS_18Kernel_traits_baseILj2048ES2_S2_S2_S2_fjLj128EEEEELb0ELb1ELb0ELb0EEEvNS_9BwdParamsE)
        .other          _ZN10layer_norm13ln_bwd_kernelINS_13Kernel_traitsI13__nv_bfloat16S2_S2_S2_fjLj2048ELj1ELj1ELj4ELj16ENS_18Kernel_traits_baseILj2048ES2_S2_S2_S2_fjLj128EEEEELb0ELb1ELb0ELb0EEEvNS_9BwdParamsE,@"STO_CUDA_ENTRY STV_DEFAULT"
_ZN10layer_norm13ln_bwd_kernelINS_13Kernel_traitsI13__nv_bfloat16S2_S2_S2_fjLj2048ELj1ELj1ELj4ELj16ENS_18Kernel_traits_baseILj2048ES2_S2_S2_S2_fjLj128EEEEELb0ELb1ELb0ELb0EEEvNS_9BwdParamsE:
.text._ZN10layer_norm13ln_bwd_kernelINS_13Kernel_traitsI13__nv_bfloat16S2_S2_S2_fjLj2048ELj1ELj1ELj4ELj16ENS_18Kernel_traits_baseILj2048ES2_S2_S2_S2_fjLj128EEEEELb0ELb1ELb0ELb0EEEvNS_9BwdParamsE:
[----:B------:R-:W-:Y:S01]  /*0000*/  LDC R1, c[0x0][0x37c] ;  /* 0x0000df00ff017b82 */ /* 0x000fe20000000800 */
[----:B------:R-:W0:Y:S01]  /*0010*/  S2R R104, SR_TID.X ;  /* 0x0000000000687919 */ /* 0x000e220000002100 */
[----:B------:R-:W1:Y:S01]  /*0020*/  LDCU UR4, c[0x0][0x388] ;  /* 0x00007100ff0477ac */ /* 0x000e620008000800 */
[----:B------:R-:W2:Y:S01]  /*0030*/  LDCU.64 UR8, c[0x0][0x358] ;  /* 0x00006b00ff0877ac */ /* 0x000ea20008000a00 */
[----:B-1----:R-:W-:-:S04]  /*0040*/  MOV R105, UR4 ;  /* 0x0000000400697c02 */ /* 0x002fc80008000f00 */
[----:B------:R-:W1:Y:S01]  /*0050*/  S2UR UR7, SR_CTAID.X ;  /* 0x00000000000779c3 */ /* 0x000e620000002500 */
[----:B------:R-:W1:Y:S01]  /*0060*/  LDCU UR4, c[0x0][0x384] ;  /* 0x00007080ff0477ac */ /* 0x000e620008000800 */
[----:B------:R-:W-:-:S04]  /*0070*/  SHF.R.S32.HI R0, RZ, 0x1f, R105 ;  /* 0x0000001fff007819 */ /* 0x000fc80000011469 */
[----:B------:R-:W-:Y:S02]  /*0080*/  LEA.HI R0, R0, R105, RZ, 0x3 ;  /* 0x0000006900007211 */ /* 0x000fe400078f18ff */
[----:B0-----:R-:W-:Y:S02]  /*0090*/  LOP3.LUT R19, R104, 0x7f, RZ, 0x3c, !PT ;  /* 0x0000007f68137812 */ /* 0x001fe400078e3cff */
[----:B------:R-:W-:Y:S02]  /*00a0*/  MOV R11, R104 ;  /* 0x00000068000b7202 */ /* 0x000fe40000000f00 */
[----:B------:R-:W-:-:S04]  /*00b0*/  LEA.HI.SX32 R19, R0, R19, 0x1d ;  /* 0x0000001300137211 */ /* 0x000fc800078feaff */
[C---:B------:R-:W-:Y:S02]  /*00c0*/  ISETP.GE.U32.AND P3, PT, R19.reuse, 0x100, PT ;  /* 0x000001001300780c */ /* 0x040fe40003f66070 */
[----:B------:R-:W-:-:S11]  /*00d0*/  ISETP.GE.U32.AND P2, PT, R19, 0x80, PT ;  /* 0x000000801300780c */ /* 0x000fd60003f46070 */
[----:B------:R-:W0:Y:S02]  /*00e0*/  @P3 LDC.64 R6, c[0x0][0x3d0] ;  /* 0x0000f400ff063b82 */ /* 0x000e240000000a00 */
[----:B------:R-:W-:-:S06]  /*00f0*/  @P2 LOP3.LUT R11, R104, 0x80, RZ, 0xfc, !PT ;  /* 0x00000080680b2812 */ /* 0x000fcc00078efcff */
[----:B------:R-:W3:Y:S08]  /*0100*/  @P3 LDC.64 R8, c[0x0][0x3e8] ;  /* 0x0000fa00ff083b82 */ /* 0x000ef00000000a00 */
[----:B------:R-:W4:Y:S08]  /*0110*/  @P2 LDC.64 R2, c[0x0][0x3d0] ;  /* 0x0000f400ff022b82 */ /* 0x000f300000000a00 */
[----:B------:R-:W1:Y:S01]  /*0120*/  @P2 LDC.64 R4, c[0x0][0x3e8] ;  /* 0x0000fa00ff042b82 */ /* 0x000e620000000a00 */
[----:B0-----:R-:W-:-:S05]  /*0130*/  @P3 IMAD.WIDE.U32 R6, R11, 0x10, R6 ;  /* 0x000000100b063825 */ /* 0x001fca00078e0006 */
[----:B--2---:R0:W5:Y:S01]  /*0140*/  @P3 LDG.E.128 R24, desc[UR8][R6.64] ;  /* 0x0000000806183981 */ /* 0x004162000c1e1d00 */
[----:B---3--:R-:W-:-:S05]  /*0150*/  @P3 IMAD.WIDE.U32 R8, R11, 0x10, R8 ;  /* 0x000000100b083825 */ /* 0x008fca00078e0008 */
[----:B------:R0:W5:Y:S01]  /*0160*/  @P3 LDG.E.128 R28, desc[UR8][R8.64] ;  /* 0x00000008081c3981 */ /* 0x000162000c1e1d00 */
[----:B----4-:R-:W-:-:S05]  /*0170*/  @P2 IMAD.WIDE.U32 R2, R104, 0x10, R2 ;  /* 0x0000001068022825 */ /* 0x010fca00078e0002 */
[----:B------:R0:W5:Y:S01]  /*0180*/  @P2 LDG.E.128 R32, desc[UR8][R2.64] ;  /* 0x0000000802202981 */ /* 0x000162000c1e1d00 */
[----:B-1----:R-:W-:-:S05]  /*0190*/  @P2 IMAD.WIDE.U32 R4, R104, 0x10, R4 ;  /* 0x0000001068042825 */ /* 0x002fca00078e0004 */
[----:B------:R0:W5:Y:S01]  /*01a0*/  @P2 LDG.E.128 R36, desc[UR8][R4.64] ;  /* 0x0000000804242981 */ /* 0x000162000c1e1d00 */
[----:B------:R-:W-:Y:S01]  /*01b0*/  UISETP.GE.AND UP0, UPT, UR7, UR4, UPT ;  /* 0x000000040700728c */ /* 0x000fe2000bf06270 */
        /* <DEDUP_REMOVED lines=23> */
[----:B------:R-:W-:Y:S01]  /*0330*/  CS2R R78, SRZ ;  /* 0x00000000004e7805 */ /* 0x000fe2000001ff00 */
[----:B0-----:R-:W-:Y:S06]  /*0340*/  BRA.U UP0, `(.L_x_97) ;  /* 0x0000004100887547 */ /* 0x001fec000b800000 */
[----:B------:R-:W0:Y:S01]  /*0350*/  LDC.64 R2, c[0x0][0x3e0] ;  /* 0x0000f800ff027b82 */ /* 0x000e220000000a00 */
[----:B------:R-:W-:Y:S02]  /*0360*/  MOV R18, UR7 ;  /* 0x0000000700127c02 */ /* 0x000fe40008000f00 */
[----:B------:R-:W-:Y:S02]  /*0370*/  CS2R R40, SRZ ;  /* 0x0000000000287805 */ /* 0x000fe4000001ff00 */
[----:B-----5:R-:W-:Y:S02]  /*0380*/  PRMT R17, R39, 0x7632, R17 ;  /* 0x0000763227117816 */ /* 0x020fe40000000011 */
        /* <DEDUP_REMOVED lines=21> */
[----:B0-----:R-:W-:Y:S02]  /*04e0*/  ISETP.NE.U32.AND P0, PT, R2, RZ, PT ;  /* 0x000000ff0200720c */ /* 0x001fe40003f05070 */
[----:B------:R-:W-:Y:S02]  /*04f0*/  CS2R R88, SRZ ;  /* 0x0000000000587805 */ /* 0x000fe4000001ff00 */
[----:B------:R-:W-:Y:S02]  /*0500*/  PRMT R6, R28, 0x7632, R6 ;  /* 0x000076321c067816 */ /* 0x000fe40000000006 */
[----:B------:R-:W-:Y:S02]  /*0510*/  CS2R R90, SRZ ;  /* 0x00000000005a7805 */ /* 0x000fe4000001ff00 */
[----:B------:R-:W-:Y:S02]  /*0520*/  ISETP.NE.AND.EX P0, PT, R3, RZ, PT, P0 ;  /* 0x000000ff0300720c */ /* 0x000fe40003f05300 */
        /* <DEDUP_REMOVED lines=9> */
[----:B------:R-:W-:Y:S02]  /*05c0*/  CS2R R70, SRZ ;  /* 0x0000000000467805 */ /* 0x000fe4000001ff00 */
[----:B------:R-:W-:Y:S02]  /*05d0*/  CS2R R72, SRZ ;  /* 0x0000000000487805 */ /* 0x000fe4000001ff00 */
[----:B------:R-:W-:Y:S02]  /*05e0*/  CS2R R74, SRZ ;  /* 0x00000000004a7805 */ /* 0x000fe4000001ff00 */
[----:B------:R-:W-:-:S02]  /*05f0*/  CS2R R76, SRZ ;  /* 0x00000000004c7805 */ /* 0x000fc4000001ff00 */
[----:B------:R-:W-:Y:S01]  /*0600*/  CS2R R78, SRZ ;  /* 0x00000000004e7805 */ /* 0x000fe2000001ff00 */
[----:B------:R-:W0:Y:S01]  /*0610*/  LDCU.U8 UR10, c[0x0][0x410] ;  /* 0x00008200ff0a77ac */ /* 0x000e220008000000 */
[----:B------:R-:W-:Y:S01]  /*0620*/  UPLOP3.LUT UP1, UPT, UPT, UPT, UPT, 0x40, 0x4 ;  /* 0x000000000004789c */ /* 0x000fe20003f2e870 */
[----:B------:R-:W1:Y:S01]  /*0630*/  LDCU UR11, c[0x0][0x400] ;  /* 0x00008000ff0b77ac */ /* 0x000e620008000800 */
[----:B------:R-:W2:Y:S01]  /*0640*/  LDCU.64 UR14, c[0x0][0x478] ;  /* 0x00008f00ff0e77ac */ /* 0x000ea20008000a00 */
[----:B------:R-:W3:Y:S08]  /*0650*/  LDCU.64 UR12, c[0x0][0x438] ;  /* 0x00008700ff0c77ac */ /* 0x000ef00008000a00 */
.L_x_119:
[----:B------:R-:W4:Y:S08]  /*0660*/  @P0 LDC.64 R96, c[0x0][0x3e0] ;  /* 0x0000f800ff600b82 */ /* 0x000f300000000a00 */
[----:B------:R-:W0:Y:S08]  /*0670*/  LDC.64 R98, c[0x0][0x3c0] ;  /* 0x0000f000ff627b82 */ /* 0x000e300000000a00 */
[----:B------:R-:W1:Y:S01]  /*0680*/  LDC R105, c[0x0][0x388] ;  /* 0x0000e200ff697b82 */ /* 0x000e620000000800 */
[----:B----4-:R-:W-:-:S07]  /*0690*/  @P0 IMAD.WIDE R100, R18, 0x2, R96 ;  /* 0x0000000212640825 */ /* 0x010fce00078e0260 */
[----:B------:R-:W4:Y:S01]  /*06a0*/  LDC.64 R96, c[0x0][0x3c8] ;  /* 0x0000f200ff607b82 */ /* 0x000f220000000a00 */
[----:B------:R1:W5:Y:S01]  /*06b0*/  @P0 LDG.E.U16 R139, desc[UR8][R100.64] ;  /* 0x00000008648b0981 */ /* 0x000362000c1e1500 */
[----:B0-----:R-:W-:-:S06]  /*06c0*/  IMAD.WIDE R98, R18, 0x4, R98 ;  /* 0x0000000412627825 */ /* 0x001fcc00078e0262 */
[----:B------:R-:W2:Y:S01]  /*06d0*/  LDG.E R98, desc[UR8][R98.64] ;  /* 0x0000000862627981 */ /* 0x000ea2000c1e1900 */
[----:B----4-:R-:W-:-:S05]  /*06e0*/  IMAD.WIDE R96, R18, 0x4, R96 ;  /* 0x0000000412607825 */ /* 0x010fca00078e0260 */
[----:B------:R0:W5:Y:S01]  /*06f0*/  LDG.E R138, desc[UR8][R96.64] ;  /* 0x00000008608a7981 */ /* 0x000162000c1e1900 */
[----:B-1----:R-:W-:Y:S01]  /*0700*/  IMAD R0, R18, R105, RZ ;  /* 0x0000006912007224 */ /* 0x002fe200078e02ff */
[----:B------:R-:W-:-:S04]  /*0710*/  ISETP.GE.U32.AND P2, PT, R19, 0x80, PT ;  /* 0x000000801300780c */ /* 0x000fc80003f46070 */
[----:B------:R-:W-:-:S04]  /*0720*/  SHF.R.S32.HI R103, RZ, 0x1f, R0 ;  /* 0x0000001fff677819 */ /* 0x000fc80000011400 */
[----:B------:R-:W-:Y:S01]  /*0730*/  LEA.HI R103, R103, R0, RZ, 0x3 ;  /* 0x0000000067677211 */ /* 0x000fe200078f18ff */
[----:B------:R-:W-:Y:S01]  /*0740*/  BSSY.RECONVERGENT B0, `(.L_x_98) ;  /* 0x000006d000007945 */ /* 0x000fe20003800200 */
[----:B------:R-:W-:Y:S02]  /*0750*/  ISETP.NE.AND P4, PT, RZ, UR10, PT ;  /* 0x0000000aff007c0c */ /* 0x000fe4000bf85270 */
[----:B------:R-:W-:Y:S01]  /*0760*/  LEA.HI.SX32 R0, R103, R104, 0x1d ;  /* 0x0000006867007211 */ /* 0x000fe200078feaff */
[----:B------:R-:W-:Y:S01]  /*0770*/  HFMA2 R141, -RZ, RZ, 0, 0 ;  /* 0x00000000ff8d7431 */ /* 0x000fe200000001ff */
[----:B------:R-:W-:Y:S02]  /*0780*/  ISETP.GE.U32.AND P3, PT, R19, 0x100, PT ;  /* 0x000001001300780c */ /* 0x000fe40003f66070 */
[----:B------:R-:W-:Y:S02]  /*0790*/  MOV R142, RZ ;  /* 0x000000ff008e7202 */ /* 0x000fe40000000f00 */
[----:B------:R-:W-:-:S02]  /*07a0*/  MOV R143, R0 ;  /* 0x00000000008f7202 */ /* 0x000fc40000000f00 */
[----:B--2---:R-:W-:Y:S01]  /*07b0*/  FSEL R140, R98, RZ, !P4 ;  /* 0x000000ff628c7208 */ /* 0x004fe20006000000 */
[----:B0-----:R-:W-:Y:S06]  /*07c0*/  @!P2 BRA `(.L_x_99) ;  /* 0x000000040090a947 */ /* 0x001fec0003800000 */
[----:B------:R-:W0:Y:S08]  /*07d0*/  LDC.64 R96, c[0x0][0x3a8] ;  /* 0x0000ea00ff607b82 */ /* 0x000e300000000a00 */
[----:B------:R-:W1:Y:S01]  /*07e0*/  LDC.64 R100, c[0x0][0x428] ;  /* 0x00010a00ff647b82 */ /* 0x000e620000000a00 */
[----:B0-----:R-:W-:-:S06]  /*07f0*/  IMAD.WIDE.U32 R96, R0, 0x10, R96 ;  /* 0x0000001000607825 */ /* 0x001fcc00078e0060 */
[----:B------:R-:W2:Y:S01]  /*0800*/  LDG.E.128 R96, desc[UR8][R96.64] ;  /* 0x0000000860607981 */ /* 0x000ea2000c1e1d00 */
[----:B-1----:R-:W-:-:S06]  /*0810*/  IMAD.WIDE.U32 R100, R0, 0x10, R100 ;  /* 0x0000001000647825 */ /* 0x002fcc00078e0064 */
[----:B------:R-:W4:Y:S01]  /*0820*/  LDG.E.128 R100, desc[UR8][R100.64] ;  /* 0x0000000864647981 */ /* 0x000f22000c1e1d00 */
[----:B---3--:R-:W-:-:S04]  /*0830*/  ISETP.NE.U32.AND P1, PT, RZ, UR12, PT ;  /* 0x0000000cff007c0c */ /* 0x008fc8000bf25070 */
[----:B------:R-:W-:-:S13]  /*0840*/  ISETP.NE.AND.EX P1, PT, RZ, UR13, PT, P1 ;  /* 0x0000000dff007c0c */ /* 0x000fda000bf25310 */
[----:B------:R-:W0:Y:S01]  /*0850*/  @P1 LDC.64 R106, c[0x0][0x438] ;  /* 0x00010e00ff6a1b82 */ /* 0x000e220000000a00 */
[----:B------:R-:W-:Y:S02]  /*0860*/  SHF.L.U32 R135, R32, 0x10, RZ ;  /* 0x0000001020877819 */ /* 0x000fe400000006ff */
[----:B------:R-:W-:Y:S01]  /*0870*/  SHF.L.U32 R131, R33, 0x10, RZ ;  /* 0x0000001021837819 */ /* 0x000fe200000006ff */
[----:B0-----:R-:W-:-:S05]  /*0880*/  @P1 IMAD.WIDE.U32 R106, R0, 0x10, R106 ;  /* 0x00000010006a1825 */ /* 0x001fca00078e006a */
[----:B------:R0:W5:Y:S01]  /*0890*/  @P1 LDG.E.128 R84, desc[UR8][R106.64] ;  /* 0x000000086a541981 */ /* 0x000162000c1e1d00 */
[----:B------:R-:W-:Y:S02]  /*08a0*/  SHF.L.U32 R134, R10, 0x10, RZ ;  /* 0x000000100a867819 */ /* 0x000fe400000006ff */
[----:B------:R-:W-:Y:S02]  /*08b0*/  IADD3 R143, PT, PT, R0, 0x80, RZ ;  /* 0x00000080008f7810 */ /* 0x000fe40007ffe0ff */
[----:B0-----:R-:W-:Y:S02]  /*08c0*/  SHF.L.U32 R106, R35, 0x10, RZ ;  /* 0x00000010236a7819 */ /* 0x001fe400000006ff */
[----:B--2---:R-:W-:Y:S02]  /*08d0*/  SHF.L.U32 R125, R96, 0x10, RZ ;  /* 0x00000010607d7819 */ /* 0x004fe400000006ff */
[----:B------:R-:W-:Y:S02]  /*08e0*/  SHF.L.U32 R129, R98, 0x10, RZ ;  /* 0x0000001062817819 */ /* 0x000fe400000006ff */
[----:B------:R-:W-:Y:S01]  /*08f0*/  SHF.L.U32 R127, R97, 0x10, RZ ;  /* 0x00000010617f7819 */ /* 0x000fe200000006ff */
[C---:B------:R-:W-:Y:S01]  /*0900*/  FADD.FTZ R125, -R140.reuse, R125 ;  /* 0x0000007d8c7d7221 */ /* 0x040fe20000010100 */
[----:B------:R-:W-:Y:S01]  /*0910*/  SHF.L.U32 R141, R99, 0x10, RZ ;  /* 0x00000010638d7819 */ /* 0x000fe200000006ff */
[----:B------:R-:W-:Y:S01]  /*0920*/  FADD.FTZ R129, -R140, R129 ;  /* 0x000000818c817221 */ /* 0x000fe20000010100 */
[----:B----4-:R-:W-:Y:S01]  /*0930*/  PRMT R110, R100, 0x7632, R110 ;  /* 0x00007632646e7816 */ /* 0x010fe2000000006e */
[----:B-----5:R-:W-:Y:S01]  /*0940*/  FMUL.FTZ R137, R138, R125 ;  /* 0x0000007d8a897220 */ /* 0x020fe20000410000 */
[----:B------:R-:W-:Y:S01]  /*0950*/  SHF.L.U32 R100, R100, 0x10, RZ ;  /* 0x0000001064647819 */ /* 0x000fe200000006ff */
[----:B------:R-:W-:Y:S01]  /*0960*/  FADD.FTZ R127, -R140, R127 ;  /* 0x0000007f8c7f7221 */ /* 0x000fe20000010100 */
[----:B------:R-:W-:Y:S01]  /*0970*/  SHF.L.U32 R107, R102, 0x10, RZ ;  /* 0x00000010666b7819 */ /* 0x000fe200000006ff */
[----:B------:R-:W-:Y:S01]  /*0980*/  FMUL.FTZ R129, R138, R129 ;  /* 0x000000818a817220 */ /* 0x000fe20000410000 */
[----:B------:R-:W-:Y:S01]  /*0990*/  PRMT R128, R97, 0x7632, R128 ;  /* 0x0000763261807816 */ /* 0x000fe20000000080 */
[-C--:B------:R-:W-:Y:S01]  /*09a0*/  FMUL.FTZ R135, R135, R100.reuse ;  /* 0x0000006487877220 */ /* 0x080fe20000410000 */
[----:B------:R-:W-:Y:S01]  /*09b0*/  FADD.FTZ R48, R48, R100 ;  /* 0x0000006430307221 */ /* 0x000fe20000010000 */
[----:B------:R-:W-:Y:S01]  /*09c0*/  FFMA.FTZ R40, R137, R100, R40 ;  /* 0x0000006489287223 */ /* 0x000fe20000010028 */
[----:B------:R-:W-:Y:S01]  /*09d0*/  SHF.L.U32 R100, R34, 0x10, RZ ;  /* 0x0000001022647819 */ /* 0x000fe200000006ff */
[----:B------:R-:W-:Y:S01]  /*09e0*/  FADD.FTZ R141, -R140, R141 ;  /* 0x0000008d8c8d7221 */ /* 0x000fe20000010100 */
[----:B------:R-:W-:Y:S01]  /*09f0*/  PRMT R97, R98, 0x7632, R97 ;  /* 0x0000763262617816 */ /* 0x000fe20000000061 */
[----:B------:R-:W-:Y:S01]  /*0a00*/  FMUL.FTZ R133, R138, R127 ;  /* 0x0000007f8a857220 */ /* 0x000fe20000410000 */
[C---:B------:R-:W-:Y:S01]  /*0a10*/  PRMT R98, R103.reuse, 0x7632, R98 ;  /* 0x0000763267627816 */ /* 0x040fe20000000062 */
[-C--:B------:R-:W-:Y:S01]  /*0a20*/  FMUL.FTZ R127, R100, R107.reuse ;  /* 0x0000006b647f7220 */ /* 0x080fe20000410000 */
[----:B------:R-:W-:Y:S01]  /*0a30*/  SHF.L.U32 R103, R103, 0x10, RZ ;  /* 0x0000001067677819 */ /* 0x000fe200000006ff */
[----:B------:R-:W-:Y:S01]  /*0a40*/  FADD.FTZ R52, R52, R107 ;  /* 0x0000006b34347221 */ /* 0x000fe20000010000 */
[----:B------:R-:W-:Y:S01]  /*0a50*/  FFMA.FTZ R44, R129, R107, R44 ;  /* 0x0000006b812c7223 */ /* 0x000fe2000001002c */
[C---:B------:R-:W-:Y:S01]  /*0a60*/  PRMT R130, R101.reuse, 0x7632, R130 ;  /* 0x0000763265827816 */ /* 0x040fe20000000082 */
[----:B------:R-:W-:Y:S01]  /*0a70*/  FMUL.FTZ R107, R138, R141 ;  /* 0x0000008d8a6b7220 */ /* 0x000fe20000410000 */
[----:B------:R-:W-:Y:S01]  /*0a80*/  SHF.L.U32 R101, R101, 0x10, RZ ;  /* 0x0000001065657819 */ /* 0x000fe200000006ff */
[-C--:B------:R-:W-:Y:S01]  /*0a90*/  FMUL.FTZ R106, R106, R103.reuse ;  /* 0x000000676a6a7220 */ /* 0x080fe20000410000 */
[----:B------:R-:W-:Y:S01]  /*0aa0*/  PRMT R108, R96, 0x7632, R108 ;  /* 0x00007632606c7816 */ /* 0x000fe2000000006c */
[----:B------:R-:W-:Y:S01]  /*0ab0*/  FADD.FTZ R54, R54, R103 ;  /* 0x0000006736367221 */ /* 0x000fe20000010000 */
[----:B------:R-:W-:Y:S01]  /*0ac0*/  FFMA.FTZ R46, R107, R103, R46 ;  /* 0x000000676b2e7223 */ /* 0x000fe2000001002e */
[----:B------:R-:W-:Y:S01]  /*0ad0*/  SHF.L.U32 R103, R128, 0x10, RZ ;  /* 0x0000001080677819 */ /* 0x000fe200000006ff */
[-C--:B------:R-:W-:Y:S01]  /*0ae0*/  FMUL.FTZ R131, R131, R101.reuse ;  /* 0x0000006583837220 */ /* 0x080fe20000410000 */
[----:B------:R-:W-:Y:S01]  /*0af0*/  FADD.FTZ R50, R50, R101 ;  /* 0x0000006532327221 */ /* 0x000fe20000010000 */
[----:B------:R-:W-:Y:S01]  /*0b00*/  FFMA.FTZ R42, R133, R101, R42 ;  /* 0x00000065852a7223 */ /* 0x000fe2000001002a */
[----:B------:R-:W-:Y:S01]  /*0b10*/  SHF.L.U32 R101, R108, 0x10, RZ ;  /* 0x000000106c657819 */ /* 0x000fe200000006ff */
[----:B------:R-:W-:Y:S01]  /*0b20*/  FADD.FTZ R103, -R140, R103 ;  /* 0x000000678c677221 */ /* 0x000fe20000010100 */
[----:B------:R-:W-:-:S02]  /*0b30*/  SHF.L.U32 R110, R110, 0x10, RZ ;  /* 0x000000106e6e7819 */ /* 0x000fc400000006ff */
[----:B------:R-:W-:Y:S01]  /*0b40*/  PRMT R96, R99, 0x7632, R96 ;  /* 0x0000763263607816 */ /* 0x000fe20000000060 */
[----:B------:R-:W-:Y:S01]  /*0b50*/  FADD.FTZ R101, -R140, R101 ;  /* 0x000000658c657221 */ /* 0x000fe20000010100 */
[----:B------:R-:W-:Y:S01]  /*0b60*/  PRMT R99, R102, 0x7632, R99 ;  /* 0x0000763266637816 */ /* 0x000fe20000000063 */
[C---:B------:R-:W-:Y:S01]  /*0b70*/  FMUL.FTZ R132, R138.reuse, R103 ;  /* 0x000000678a847220 */ /* 0x040fe20000410000 */
[----:B------:R-:W-:Y:S01]  /*0b80*/  SHF.L.U32 R100, R11, 0x10, RZ ;  /* 0x000000100b647819 */ /* 0x000fe200000006ff */
[----:B------:R-:W-:Y:S01]  /*0b90*/  FMUL.FTZ R136, R138, R101 ;  /* 0x000000658a887220 */ /* 0x000fe20000410000 */
[----:B------:R-:W-:Y:S01]  /*0ba0*/  SHF.L.U32 R102, R130, 0x10, RZ ;  /* 0x0000001082667819 */ /* 0x000fe200000006ff */
[----:B------:R-:W-:Y:S01]  /*0bb0*/  FMUL.FTZ R134, R134, R110 ;  /* 0x0000006e86867220 */ /* 0x000fe20000410000 */
[----:B------:R-:W-:Y:S01]  /*0bc0*/  SHF.L.U32 R103, R97, 0x10, RZ ;  /* 0x0000001061677819 */ /* 0x000fe200000006ff */
[----:B------:R-:W-:Y:S01]  /*0bd0*/  FADD.FTZ R97, RZ, R135 ;  /* 0x00000087ff617221 */ /* 0x000fe20000010000 */
[----:B------:R-:W-:Y:S01]  /*0be0*/  FFMA.FTZ R101, R137, R135, RZ ;  /* 0x0000008789657223 */ /* 0x000fe200000100ff */
[----:B------:R-:W-:Y:S01]  /*0bf0*/  SHF.L.U32 R141, R96, 0x10, RZ ;  /* 0x00000010608d7819 */ /* 0x000fe200000006ff */
[----:B------:R-:W-:Y:S01]  /*0c00*/  FMUL.FTZ R130, R100, R102 ;  /* 0x0000006664827220 */ /* 0x000fe20000410000 */
[----:B------:R-:W-:Y:S01]  /*0c10*/  FADD.FTZ R96, R97, R134 ;  /* 0x0000008661607221 */ /* 0x000fe20000010000 */
[----:B------:R-:W-:Y:S01]  /*0c20*/  FFMA.FTZ R100, R136, R134, R101 ;  /* 0x0000008688647223 */ /* 0x000fe20000010065 */
[----:B------:R-:W-:Y:S01]  /*0c30*/  FADD.FTZ R51, R51, R102 ;  /* 0x0000006633337221 */ /* 0x000fe20000010000 */
[----:B------:R-:W-:Y:S01]  /*0c40*/  FFMA.FTZ R43, R132, R102, R43 ;  /* 0x00000066842b7223 */ /* 0x000fe2000001002b */
[----:B------:R-:W-:Y:S01]  /*0c50*/  SHF.L.U32 R102, R99, 0x10, RZ ;  /* 0x0000001063667819 */ /* 0x000fe200000006ff */
[----:B------:R-:W-:Y:S01]  /*0c60*/  FADD.FTZ R97, R96, R131 ;  /* 0x0000008360617221 */ /* 0x000fe20000010000 */
[----:B------:R-:W-:Y:S01]  /*0c70*/  FFMA.FTZ R99, R133, R131, R100 ;  /* 0x0000008385637223 */ /* 0x000fe20000010064 */
[----:B------:R-:W-:Y:S01]  /*0c80*/  SHF.L.U32 R125, R12, 0x10, RZ ;  /* 0x000000100c7d7819 */ /* 0x000fe200000006ff */
[----:B------:R-:W-:Y:S01]  /*0c90*/  FADD.FTZ R103, -R140, R103 ;  /* 0x000000678c677221 */ /* 0x000fe20000010100 */
[----:B------:R-:W-:Y:S01]  /*0ca0*/  SHF.L.U32 R101, R98, 0x10, RZ ;  /* 0x0000001062657819 */ /* 0x000fe200000006ff */
[----:B------:R-:W-:Y:S01]  /*0cb0*/  FADD.FTZ R96, R97, R130 ;  /* 0x0000008261607221 */ /* 0x000fe20000010000 */
[----:B------:R-:W-:Y:S01]  /*0cc0*/  FFMA.FTZ R98, R132, R130, R99 ;  /* 0x0000008284627223 */ /* 0x000fe20000010063 */
[----:B------:R-:W-:Y:S01]  /*0cd0*/  FMUL.FTZ R125, R125, R102 ;  /* 0x000000667d7d7220 */ /* 0x000fe20000410000 */
[----:B------:R-:W-:Y:S01]  /*0ce0*/  FMUL.FTZ R128, R138, R103 ;  /* 0x000000678a807220 */ /* 0x000fe20000410000 */
[----:B------:R-:W-:Y:S01]  /*0cf0*/  FADD.FTZ R96, R96, R127 ;  /* 0x0000007f60607221 */ /* 0x000fe20000010000 */
[----:B------:R-:W-:Y:S01]  /*0d00*/  FFMA.FTZ R97, R129, R127, R98 ;  /* 0x0000007f81617223 */ /* 0x000fe20000010062 */
[----:B------:R-:W-:Y:S01]  /*0d10*/  SHF.L.U32 R108, R13, 0x10, RZ ;  /* 0x000000100d6c7819 */ /* 0x000fe200000006ff */
[----:B------:R-:W-:Y:S01]  /*0d20*/  FADD.FTZ R141, -R140, R141 ;  /* 0x0000008d8c8d7221 */ /* 0x000fe20000010100 */
        /* <DEDUP_REMOVED lines=11> */
[C---:B------:R-:W-:Y:S01]  /*0de0*/  FFMA.FTZ R47, R110.reuse, R101, R47 ;  /* 0x000000656e2f7223 */ /* 0x040fe2000001002f */
[----:B------:R-:W-:Y:S01]  /*0df0*/  FADD.FTZ R141, R99, R108 ;  /* 0x0000006c638d7221 */ /* 0x000fe20000010000 */
[----:B------:R-:W-:-:S07]  /*0e00*/  FFMA.FTZ R142, R110, R108, R97 ;  /* 0x0000006c6e8e7223 */ /* 0x000fce0000010061 */
.L_x_99:
[----:B---3--:R-:W-:Y:S05]  /*0e10*/  BSYNC.RECONVERGENT B0 ;  /* 0x0000000000007941 */ /* 0x008fea0003800200 */
.L_x_98:
        /* <DEDUP_REMOVED lines=19> */
[----:B------:R-:W-:Y:S01]  /*0f50*/  SHF.L.U32 R111, R96, 0x10, RZ ;  /* 0x00000010606f7819 */ /* 0x000fe200000006ff */
[----:B------:R-:W-:Y:S01]  /*0f60*/  FADD.FTZ R115, -R140, R97 ;  /* 0x000000618c737221 */ /* 0x000fe20000010100 */
[----:B------:R-:W-:-:S02]  /*0f70*/  PRMT R96, R98, 0x7632, R96 ;  /* 0x0000763262607816 */ /* 0x000fc40000000060 */
[----:B------:R-:W-:Y:S01]  /*0f80*/  SHF.L.U32 R117, R98, 0x10, RZ ;  /* 0x0000001062757819 */ /* 0x000fe200000006ff */
[C---:B------:R-:W-:Y:S01]  /*0f90*/  FADD.FTZ R111, -R140.reuse, R111 ;  /* 0x0000006f8c6f7221 */ /* 0x040fe20000010100 */
[C---:B------:R-:W-:Y:S02]  /*0fa0*/  PRMT R98, R99.reuse, 0x7632, R98 ;  /* 0x0000763263627816 */ /* 0x040fe40000000062 */
        /* <DEDUP_REMOVED lines=12> */
[C---:B-----5:R-:W-:Y:S01]  /*1070*/  FMUL.FTZ R109, R138.reuse, R111 ;  /* 0x0000006f8a6d7220 */ /* 0x060fe20000410000 */
[C---:B------:R-:W-:Y:S01]  /*1080*/  PRMT R100, R101.reuse, 0x7632, R100 ;  /* 0x0000763265647816 */ /* 0x040fe20000000064 */
[C---:B------:R-:W-:Y:S01]  /*1090*/  FMUL.FTZ R111, R138.reuse, R115 ;  /* 0x000000738a6f7220 */ /* 0x040fe20000410000 */
[----:B------:R-:W-:Y:S01]  /*10a0*/  SHF.L.U32 R101, R101, 0x10, RZ ;  /* 0x0000001065657819 */ /* 0x000fe200000006ff */
[----:B------:R-:W-:Y:S01]  /*10b0*/  FMUL.FTZ R120, R138, R117 ;  /* 0x000000758a787220 */ /* 0x000fe20000410000 */
[----:B------:R-:W-:Y:S01]  /*10c0*/  SHF.L.U32 R114, R25, 0x10, RZ ;  /* 0x0000001019727819 */ /* 0x000fe200000006ff */
[----:B------:R-:W-:Y:S01]  /*10d0*/  FMUL.FTZ R112, R112, R113 ;  /* 0x0000007170707220 */ /* 0x000fe20000410000 */
[----:B------:R-:W-:Y:S01]  /*10e0*/  SHF.L.U32 R98, R2, 0x10, RZ ;  /* 0x0000001002627819 */ /* 0x000fe200000006ff */
[----:B------:R-:W-:Y:S01]  /*10f0*/  FADD.FTZ R90, R90, R101 ;  /* 0x000000655a5a7221 */ /* 0x000fe20000010000 */
[-C--:B------:R-:W-:Y:S01]  /*1100*/  FFMA.FTZ R58, R111, R101.reuse, R58 ;  /* 0x000000656f3a7223 */ /* 0x080fe2000001003a */
[----:B------:R-:W-:Y:S01]  /*1110*/  FMUL.FTZ R114, R114, R101 ;  /* 0x0000006572727220 */ /* 0x000fe20000410000 */
[----:B------:R-:W-:Y:S01]  /*1120*/  SHF.L.U32 R96, R96, 0x10, RZ ;  /* 0x0000001060607819 */ /* 0x000fe200000006ff */
[C---:B------:R-:W-:Y:S01]  /*1130*/  FMUL.FTZ R115, R138.reuse, R145 ;  /* 0x000000918a737220 */ /* 0x040fe20000410000 */
[----:B------:R-:W-:Y:S01]  /*1140*/  SHF.L.U32 R101, R3, 0x10, RZ ;  /* 0x0000001003657819 */ /* 0x000fe200000006ff */
[----:B------:R-:W-:Y:S01]  /*1150*/  FMUL.FTZ R122, R138, R119 ;  /* 0x000000778a7a7220 */ /* 0x000fe20000410000 */
[----:B------:R-:W-:Y:S01]  /*1160*/  SHF.L.U32 R100, R100, 0x10, RZ ;  /* 0x0000001064647819 */ /* 0x000fe200000006ff */
[-C--:B------:R-:W-:Y:S01]  /*1170*/  FMUL.FTZ R117, R98, R96.reuse ;  /* 0x0000006062757220 */ /* 0x080fe20000410000 */
[C---:B------:R-:W-:Y:S01]  /*1180*/  PRMT R123, R102.reuse, 0x7632, R123 ;  /* 0x00007632667b7816 */ /* 0x040fe2000000007b */
[----:B------:R-:W-:Y:S01]  /*1190*/  FADD.FTZ R89, R89, R96 ;  /* 0x0000006059597221 */ /* 0x000fe20000010000 */
[----:B------:R-:W-:Y:S01]  /*11a0*/  SHF.L.U32 R143, R102, 0x10, RZ ;  /* 0x00000010668f7819 */ /* 0x000fe200000006ff */
[----:B------:R-:W-:Y:S01]  /*11b0*/  FFMA.FTZ R57, R120, R96, R57 ;  /* 0x0000006078397223 */ /* 0x000fe20000010039 */
[----:B------:R-:W-:Y:S01]  /*11c0*/  PRMT R102, R103, 0x7632, R102 ;  /* 0x0000763267667816 */ /* 0x000fe20000000066 */
[----:B------:R-:W-:Y:S01]  /*11d0*/  FADD.FTZ R96, R141, R112 ;  /* 0x000000708d607221 */ /* 0x000fe20000010000 */
[----:B------:R-:W-:Y:S01]  /*11e0*/  SHF.L.U32 R103, R103, 0x10, RZ ;  /* 0x0000001067677819 */ /* 0x000fe200000006ff */
[----:B------:R-:W-:Y:S01]  /*11f0*/  FMUL.FTZ R119, R101, R100 ;  /* 0x0000006465777220 */ /* 0x000fe20000410000 */
[C---:B------:R-:W-:Y:S01]  /*1200*/  FFMA.FTZ R101, R109.reuse, R112, R142 ;  /* 0x000000706d657223 */ /* 0x040fe2000001008e */
        /* <DEDUP_REMOVED lines=8> */
[----:B------:R-:W-:Y:S01]  /*1290*/  FADD.FTZ R91, R91, R100 ;  /* 0x000000645b5b7221 */ /* 0x000fe20000010000 */
[----:B------:R-:W-:Y:S01]  /*12a0*/  FADD.FTZ R98, R103, R114 ;  /* 0x0000007267627221 */ /* 0x000fe20000010000 */
[----:B------:R-:W-:Y:S01]  /*12b0*/  FFMA.FTZ R101, R111, R114, R96 ;  /* 0x000000726f657223 */ /* 0x000fe20000010060 */
[----:B------:R-:W-:Y:S01]  /*12c0*/  FFMA.FTZ R59, R122, R100, R59 ;  /* 0x000000647a3b7223 */ /* 0x000fe2000001003b */
[----:B------:R-:W-:Y:S01]  /*12d0*/  SHF.L.U32 R121, R4, 0x10, RZ ;  /* 0x0000001004797819 */ /* 0x000fe200000006ff */
[----:B------:R-:W-:Y:S01]  /*12e0*/  FADD.FTZ R99, -R140, R99 ;  /* 0x000000638c637221 */ /* 0x000fe20000010100 */
[----:B------:R-:W-:Y:S01]  /*12f0*/  SHF.L.U32 R100, R123, 0x10, RZ ;  /* 0x000000107b647819 */ /* 0x000fe200000006ff */
[----:B------:R-:W-:Y:S01]  /*1300*/  FMUL.FTZ R116, R116, R143 ;  /* 0x0000008f74747220 */ /* 0x000fe20000410000 */
[----:B------:R-:W-:Y:S01]  /*1310*/  FADD.FTZ R103, R98, R119 ;  /* 0x0000007762677221 */ /* 0x000fe20000010000 */
[----:B------:R-:W-:Y:S01]  /*1320*/  FFMA.FTZ R96, R122, R119, R101 ;  /* 0x000000777a607223 */ /* 0x000fe20000010065 */
[C---:B------:R-:W-:Y:S01]  /*1330*/  FMUL.FTZ R124, R138.reuse, R99 ;  /* 0x000000638a7c7220 */ /* 0x040fe20000410000 */
[----:B------:R-:W-:Y:S01]  /*1340*/  FMUL.FTZ R121, R121, R100 ;  /* 0x0000006479797220 */ /* 0x000fe20000410000 */
[----:B------:R-:W-:Y:S01]  /*1350*/  FADD.FTZ R98, R103, R116 ;  /* 0x0000007467627221 */ /* 0x000fe20000010000 */
[----:B------:R-:W-:Y:S01]  /*1360*/  FFMA.FTZ R96, R113, R116, R96 ;  /* 0x0000007471607223 */ /* 0x000fe20000010060 */
[----:B------:R-:W-:Y:S01]  /*1370*/  SHF.L.U32 R123, R5, 0x10, RZ ;  /* 0x00000010057b7819 */ /* 0x000fe200000006ff */
[----:B------:R-:W-:Y:S01]  /*1380*/  FMUL.FTZ R126, R138, R97 ;  /* 0x000000618a7e7220 */ /* 0x000fe20000410000 */
[----:B------:R-:W-:Y:S01]  /*1390*/  SHF.L.U32 R102, R102, 0x10, RZ ;  /* 0x0000001066667819 */ /* 0x000fe200000006ff */
[----:B------:R-:W-:Y:S01]  /*13a0*/  FADD.FTZ R99, R98, R121 ;  /* 0x0000007962637221 */ /* 0x000fe20000010000 */
[----:B------:R-:W-:Y:S01]  /*13b0*/  FFMA.FTZ R96, R124, R121, R96 ;  /* 0x000000797c607223 */ /* 0x000fe20000010060 */
[----:B------:R-:W-:Y:S01]  /*13c0*/  FADD.FTZ R92, R92, R143 ;  /* 0x0000008f5c5c7221 */ /* 0x000fe20000010000 */
[----:B------:R-:W-:Y:S01]  /*13d0*/  FFMA.FTZ R60, R113, R143, R60 ;  /* 0x0000008f713c7223 */ /* 0x000fe2000001003c */
        /* <DEDUP_REMOVED lines=8> */
[----:B------:R-:W-:-:S07]  /*1460*/  FFMA.FTZ R142, R126, R123, R96 ;  /* 0x0000007b7e8e7223 */ /* 0x000fce0000010060 */
.L_x_101:
[----:B------:R-:W-:Y:S05]  /*1470*/  BSYNC.RECONVERGENT B0 ;  /* 0x0000000000007941 */ /* 0x000fea0003800200 */
.L_x_100:
        /* <DEDUP_REMOVED lines=32> */
.L_x_103:
[----:B------:R-:W-:Y:S05]  /*1680*/  BSYNC.RECONVERGENT B0 ;  /* 0x0000000000007941 */ /* 0x000fea0003800200 */
.L_x_102:
        /* <DEDUP_REMOVED lines=18> */
[----:B------:R-:W-:Y:S01]  /*17b0*/  FADD.FTZ R96, R96, R101 ;  /* 0x0000006560607221 */ /* 0x000fe20000010000 */
[----:B------:R-:W-:Y:S01]  /*17c0*/  HFMA2 R100, -RZ, RZ, 1.875, 0 ;  /* 0x3f800000ff647431 */ /* 0x000fe200000001ff */
[----:B-----5:R-:W-:Y:S01]  /*17d0*/  @P0 SHF.L.U32 R100, R139, 0x10, RZ ;  /* 0x000000108b640819 */ /* 0x020fe200000006ff */
[----:B------:R-:W-:Y:S01]  /*17e0*/  FADD.FTZ R102, R102, R141 ;  /* 0x0000008d66667221 */ /* 0x000fe20000010000 */
[----:B------:R-:W-:-:S03]  /*17f0*/  FADD.FTZ R96, R103, R96 ;  /* 0x0000006067607221 */ /* 0x000fc60000010000 */
[----:B------:R-:W-:Y:S01]  /*1800*/  FMUL.FTZ R102, R102, UR11 ;  /* 0x0000000b66667c20 */ /* 0x000fe20008410000 */
[----:B------:R-:W-:-:S04]  /*1810*/  FMUL.FTZ R101, R96, UR11 ;  /* 0x0000000b60657c20 */ /* 0x000fc80008410000 */
[----:B------:R-:W-:Y:S01]  /*1820*/  FSEL R102, R102, RZ, !P4 ;  /* 0x000000ff66667208 */ /* 0x000fe20006000000 */
[----:B------:R-:W-:Y:S06]  /*1830*/  BRA.U UP0, `(.L_x_105) ;  /* 0x0000001500407547 */ /* 0x000fec000b800000 */
[----:B------:R-:W-:Y:S04]  /*1840*/  BSSY.RECONVERGENT B1, `(.L_x_106) ;  /* 0x00000a8000017945 */ /* 0x000fe80003800200 */
[----:B------:R-:W-:Y:S05]  /*1850*/  @!P2 BRA `(.L_x_107) ;  /* 0x000000080098a947 */ /* 0x000fea0003800000 */
[----:B------:R-:W0:Y:S02]  /*1860*/  LDC.64 R96, c[0x0][0x390] ;  /* 0x0000e400ff607b82 */ /* 0x000e240000000a00 */
[----:B0-----:R-:W-:-:S06]  /*1870*/  IMAD.WIDE.U32 R96, R0, 0x10, R96 ;  /* 0x0000001000607825 */ /* 0x001fcc00078e0060 */
[----:B------:R-:W5:Y:S01]  /*1880*/  LDG.E.128 R96, desc[UR8][R96.64] ;  /* 0x0000000860607981 */ /* 0x000f62000c1e1d00 */
[----:B------:R-:W-:-:S04]  /*1890*/  ISETP.NE.U32.AND P1, PT, RZ, UR14, PT ;  /* 0x0000000eff007c0c */ /* 0x000fc8000bf25070 */
[----:B------:R-:W-:-:S13]  /*18a0*/  ISETP.NE.AND.EX P1, PT, RZ, UR15, PT, P1 ;  /* 0x0000000fff007c0c */ /* 0x000fda000bf25310 */
[----:B------:R-:W-:Y:S05]  /*18b0*/  @P1 BRA `(.L_x_108) ;  /* 0x0000000400241947 */ /* 0x000fea0003800000 */
[-CC-:B------:R-:W-:Y:S01]  /*18c0*/  FFMA.FTZ R103, R107, R101.reuse, R102.reuse ;  /* 0x000000656b677223 */ /* 0x180fe20000010066 */
[-CC-:B------:R-:W-:Y:S01]  /*18d0*/  FFMA.FTZ R143, R110, R101.reuse, R102.reuse ;  /* 0x000000656e8f7223 */ /* 0x180fe20000010066 */
[----:B------:R-:W-:Y:S01]  /*18e0*/  FFMA.FTZ R140, R129, R101, R102 ;  /* 0x00000065818c7223 */ /* 0x000fe20000010066 */
[C---:B-----5:R-:W-:Y:S01]  /*18f0*/  PRMT R141, R99.reuse, 0x7632, R141 ;  /* 0x00007632638d7816 */ /* 0x060fe2000000008d */
[----:B------:R-:W-:Y:S01]  /*1900*/  FADD.FTZ R139, R106, -R103 ;  /* 0x800000676a8b7221 */ /* 0x000fe20000010000 */
[----:B------:R-:W-:Y:S01]  /*1910*/  FADD.FTZ R143, R108, -R143 ;  /* 0x8000008f6c8f7221 */ /* 0x000fe20000010000 */
[----:B------:R-:W-:Y:S01]  /*1920*/  SHF.L.U32 R142, R99, 0x10, RZ ;  /* 0x00000010638e7819 */ /* 0x000fe200000006ff */
[----:B------:R-:W-:Y:S01]  /*1930*/  FADD.FTZ R99, R127, -R140 ;  /* 0x8000008c7f637221 */ /* 0x000fe20000010000 */
[C---:B------:R-:W-:Y:S01]  /*1940*/  FMUL.FTZ R139, R138.reuse, R139 ;  /* 0x0000008b8a8b7220 */ /* 0x040fe20000410000 */
[C---:B------:R-:W-:Y:S01]  /*1950*/  FMUL.FTZ R143, R138.reuse, R143 ;  /* 0x0000008f8a8f7220 */ /* 0x040fe20000410000 */
[----:B------:R-:W-:Y:S01]  /*1960*/  SHF.L.U32 R144, R141, 0x10, RZ ;  /* 0x000000108d907819 */ /* 0x000fe200000006ff */
[----:B------:R-:W-:Y:S01]  /*1970*/  FMUL.FTZ R99, R138, R99 ;  /* 0x000000638a637220 */ /* 0x000fe20000410000 */
[-C--:B------:R-:W-:Y:S01]  /*1980*/  FMUL.FTZ R141, R139, R100.reuse ;  /* 0x000000648b8d7220 */ /* 0x080fe20000410000 */
[-C--:B------:R-:W-:Y:S01]  /*1990*/  FMUL.FTZ R140, R143, R100.reuse ;  /* 0x000000648f8c7220 */ /* 0x080fe20000410000 */
[C---:B------:R-:W-:Y:S01]  /*19a0*/  SHF.L.U32 R103, R98.reuse, 0x10, RZ ;  /* 0x0000001062677819 */ /* 0x040fe200000006ff */
[----:B------:R-:W-:Y:S01]  /*19b0*/  FMUL.FTZ R99, R99, R100 ;  /* 0x0000006463637220 */ /* 0x000fe20000410000 */
[----:B------:R-:W-:Y:S01]  /*19c0*/  FFMA.FTZ R70, R141, R142, R70 ;  /* 0x0000008e8d467223 */ /* 0x000fe20000010046 */
[----:B------:R-:W-:Y:S01]  /*19d0*/  PRMT R142, R98, 0x7632, R142 ;  /* 0x00007632628e7816 */ /* 0x000fe2000000008e */
[----:B------:R-:W-:Y:S01]  /*19e0*/  FFMA.FTZ R71, R140, R144, R71 ;  /* 0x000000908c477223 */ /* 0x000fe20000010047 */
[-CC-:B------:R-:W-:Y:S01]  /*19f0*/  FFMA.FTZ R98, R133, R101.reuse, R102.reuse ;  /* 0x0000006585627223 */ /* 0x180fe20000010066 */
[-CC-:B------:R-:W-:Y:S01]  /*1a00*/  FFMA.FTZ R144, R128, R101.reuse, R102.reuse ;  /* 0x0000006580907223 */ /* 0x180fe20000010066 */
[----:B------:R-:W-:Y:S01]  /*1a10*/  FFMA.FTZ R143, R132, R101, R102 ;  /* 0x00000065848f7223 */ /* 0x000fe20000010066 */
[----:B------:R-:W-:Y:S01]  /*1a20*/  FFMA.FTZ R68, R99, R103, R68 ;  /* 0x0000006763447223 */ /* 0x000fe20000010044 */
[----:B------:R-:W-:Y:S01]  /*1a30*/  FADD.FTZ R103, R131, -R98 ;  /* 0x8000006283677221 */ /* 0x000fe20000010000 */
[----:B------:R-:W-:Y:S01]  /*1a40*/  FADD.FTZ R145, R125, -R144 ;  /* 0x800000907d917221 */ /* 0x000fe20000010000 */
[----:B------:R-:W-:Y:S01]  /*1a50*/  FADD.FTZ R143, R130, -R143 ;  /* 0x8000008f828f7221 */ /* 0x000fe20000010000 */
[C---:B------:R-:W-:Y:S01]  /*1a60*/  PRMT R139, R97.reuse, 0x7632, R139 ;  /* 0x00007632618b7816 */ /* 0x040fe2000000008b */
[C---:B------:R-:W-:Y:S01]  /*1a70*/  FMUL.FTZ R103, R138.reuse, R103 ;  /* 0x000000678a677220 */ /* 0x040fe20000410000 */
[C---:B------:R-:W-:Y:S01]  /*1a80*/  FMUL.FTZ R147, R138.reuse, R145 ;  /* 0x000000918a937220 */ /* 0x040fe20000410000 */
[----:B------:R-:W-:Y:S01]  /*1a90*/  FMUL.FTZ R145, R138, R143 ;  /* 0x0000008f8a917220 */ /* 0x000fe20000410000 */
[----:B------:R-:W-:Y:S01]  /*1aa0*/  SHF.L.U32 R97, R97, 0x10, RZ ;  /* 0x0000001061617819 */ /* 0x000fe200000006ff */
[-C--:B------:R-:W-:Y:S01]  /*1ab0*/  FMUL.FTZ R143, R103, R100.reuse ;  /* 0x00000064678f7220 */ /* 0x080fe20000410000 */
[----:B------:R-:W-:Y:S01]  /*1ac0*/  SHF.L.U32 R103, R139, 0x10, RZ ;  /* 0x000000108b677819 */ /* 0x000fe200000006ff */
[-C--:B------:R-:W-:Y:S01]  /*1ad0*/  FMUL.FTZ R98, R145, R100.reuse ;  /* 0x0000006491627220 */ /* 0x080fe20000410000 */
[----:B------:R-:W-:Y:S01]  /*1ae0*/  SHF.L.U32 R142, R142, 0x10, RZ ;  /* 0x000000108e8e7819 */ /* 0x000fe200000006ff */
[----:B------:R-:W-:Y:S01]  /*1af0*/  FMUL.FTZ R144, R147, R100 ;  /* 0x0000006493907220 */ /* 0x000fe20000410000 */
[----:B------:R-:W-:Y:S01]  /*1b00*/  FFMA.FTZ R139, R143, R97, R66 ;  /* 0x000000618f8b7223 */ /* 0x000fe20000010042 */
[----:B------:R-:W-:Y:S01]  /*1b10*/  FFMA.FTZ R103, R98, R103, R67 ;  /* 0x0000006762677223 */ /* 0x000fe20000010043 */
[----:B------:R-:W-:Y:S01]  /*1b20*/  SHF.L.U32 R67, R17, 0x10, RZ ;  /* 0x0000001011437819 */ /* 0x000fe200000006ff */
[----:B------:R-:W-:Y:S01]  /*1b30*/  FFMA.FTZ R69, R144, R142, R69 ;  /* 0x0000008e90457223 */ /* 0x000fe20000010045 */
[----:B------:R-:W-:-:S02]  /*1b40*/  SHF.L.U32 R66, R39, 0x10, RZ ;  /* 0x0000001027427819 */ /* 0x000fc400000006ff */
[----:B------:R-:W-:Y:S01]  /*1b50*/  SHF.L.U32 R142, R38, 0x10, RZ ;  /* 0x00000010268e7819 */ /* 0x000fe200000006ff */
[----:B------:R-:W-:Y:S01]  /*1b60*/  FMUL.FTZ R148, R140, R67 ;  /* 0x000000438c947220 */ /* 0x000fe20000410000 */
[----:B------:R-:W-:Y:S01]  /*1b70*/  SHF.L.U32 R67, R16, 0x10, RZ ;  /* 0x0000001010437819 */ /* 0x000fe200000006ff */
[----:B------:R-:W-:Y:S01]  /*1b80*/  FMUL.FTZ R141, R141, R66 ;  /* 0x000000428d8d7220 */ /* 0x000fe20000410000 */
[-CC-:B------:R-:W-:Y:S01]  /*1b90*/  FFMA.FTZ R66, R137, R101.reuse, R102.reuse ;  /* 0x0000006589427223 */ /* 0x180fe20000010066 */
[----:B------:R-:W-:Y:S01]  /*1ba0*/  FMUL.FTZ R146, R99, R142 ;  /* 0x0000008e63927220 */ /* 0x000fe20000410000 */
[----:B------:R-:W-:Y:S01]  /*1bb0*/  FFMA.FTZ R99, R136, R101, R102 ;  /* 0x0000006588637223 */ /* 0x000fe20000010066 */
[----:B------:R-:W-:Y:S01]  /*1bc0*/  FMUL.FTZ R149, R144, R67 ;  /* 0x0000004390957220 */ /* 0x000fe20000410000 */
[----:B------:R-:W-:Y:S01]  /*1bd0*/  FADD.FTZ R67, R135, -R66 ;  /* 0x8000004287437221 */ /* 0x000fe20000010000 */
[----:B------:R-:W-:Y:S01]  /*1be0*/  SHF.L.U32 R140, R37, 0x10, RZ ;  /* 0x00000010258c7819 */ /* 0x000fe200000006ff */
[----:B------:R-:W-:Y:S01]  /*1bf0*/  FADD.FTZ R99, R134, -R99 ;  /* 0x8000006386637221 */ /* 0x000fe20000010000 */
[----:B------:R-:W-:Y:S01]  /*1c00*/  PRMT R97, R96, 0x7632, R97 ;  /* 0x0000763260617816 */ /* 0x000fe20000000061 */
[C---:B------:R-:W-:Y:S01]  /*1c10*/  FMUL.FTZ R67, R138.reuse, R67 ;  /* 0x000000438a437220 */ /* 0x040fe20000410000 */
[----:B------:R-:W-:Y:S01]  /*1c20*/  SHF.L.U32 R145, R15, 0x10, RZ ;  /* 0x000000100f917819 */ /* 0x000fe200000006ff */
[----:B------:R-:W-:Y:S01]  /*1c30*/  FMUL.FTZ R99, R138, R99 ;  /* 0x000000638a637220 */ /* 0x000fe20000410000 */
[----:B------:R-:W-:Y:S01]  /*1c40*/  FMUL.FTZ R142, R143, R140 ;  /* 0x0000008c8f8e7220 */ /* 0x000fe20000410000 */
[----:B------:R-:W-:Y:S01]  /*1c50*/  SHF.L.U32 R66, R36, 0x10, RZ ;  /* 0x0000001024427819 */ /* 0x000fe200000006ff */
[-C--:B------:R-:W-:Y:S01]  /*1c60*/  FMUL.FTZ R67, R67, R100.reuse ;  /* 0x0000006443437220 */ /* 0x080fe20000410000 */
[----:B------:R-:W-:Y:S01]  /*1c70*/  SHF.L.U32 R143, R14, 0x10, RZ ;  /* 0x000000100e8f7819 */ /* 0x000fe200000006ff */
[----:B------:R-:W-:Y:S01]  /*1c80*/  FMUL.FTZ R140, R99, R100 ;  /* 0x00000064638c7220 */ /* 0x000fe20000410000 */
[----:B------:R-:W-:Y:S01]  /*1c90*/  SHF.L.U32 R96, R96, 0x10, RZ ;  /* 0x0000001060607819 */ /* 0x000fe200000006ff */
[----:B------:R-:W-:Y:S01]  /*1ca0*/  FMUL.FTZ R147, R98, R145 ;  /* 0x0000009162937220 */ /* 0x000fe20000410000 */
[----:B------:R-:W-:Y:S01]  /*1cb0*/  SHF.L.U32 R97, R97, 0x10, RZ ;  /* 0x0000001061617819 */ /* 0x000fe200000006ff */
[C---:B------:R-:W-:Y:S01]  /*1cc0*/  FMUL.FTZ R66, R67.reuse, R66 ;  /* 0x0000004243427220 */ /* 0x040fe20000410000 */
[----:B------:R-:W-:Y:S01]  /*1cd0*/  FMUL.FTZ R143, R140, R143 ;  /* 0x0000008f8c8f7220 */ /* 0x000fe20000410000 */
[----:B------:R-:W-:Y:S01]  /*1ce0*/  FFMA.FTZ R144, R67, R96, R64 ;  /* 0x0000006043907223 */ /* 0x000fe20000010040 */
[----:B------:R-:W-:Y:S01]  /*1cf0*/  F2FP.BF16.F32.PACK_AB R99, R148, R141 ;  /* 0x0000008d9463723e */ /* 0x000fe200000010ff */
[----:B------:R-:W-:Y:S01]  /*1d00*/  FFMA.FTZ R145, R140, R97, R65 ;  /* 0x000000618c917223 */ /* 0x000fe20000010041 */
[----:B------:R-:W-:-:S02]  /*1d10*/  F2FP.BF16.F32.PACK_AB R98, R149, R146 ;  /* 0x000000929562723e */ /* 0x000fc400000010ff */
[----:B------:R-:W-:Y:S02]  /*1d20*/  F2FP.BF16.F32.PACK_AB R97, R147, R142 ;  /* 0x0000008e9361723e */ /* 0x000fe400000010ff */
[----:B------:R-:W-:Y:S01]  /*1d30*/  F2FP.BF16.F32.PACK_AB R96, R143, R66 ;  /* 0x000000428f60723e */ /* 0x000fe200000010ff */
[----:B------:R-:W-:Y:S06]  /*1d40*/  BRA `(.L_x_109) ;  /* 0x0000000400307947 */ /* 0x000fec0003800000 */
.L_x_108:
[-CC-:B------:R-:W-:Y:S01]  /*1d50*/  FFMA.FTZ R81, R107, R101.reuse, R102.reuse ;  /* 0x000000656b517223 */ /* 0x180fe20000010066 */
[-CC-:B------:R-:W-:Y:S01]  /*1d60*/  FFMA.FTZ R80, R129, R101.reuse, R102.reuse ;  /* 0x0000006581507223 */ /* 0x180fe20000010066 */
[----:B------:R-:W-:Y:S01]  /*1d70*/  FFMA.FTZ R141, R110, R101, R102 ;  /* 0x000000656e8d7223 */ /* 0x000fe20000010066 */
[----:B-----5:R-:W-:Y:S01]  /*1d80*/  PRMT R103, R99, 0x7632, R103 ;  /* 0x0000763263677816 */ /* 0x020fe20000000067 */
[----:B------:R-:W-:Y:S01]  /*1d90*/  FADD.FTZ R83, R106, -R81 ;  /* 0x800000516a537221 */ /* 0x000fe20000010000 */
[----:B------:R-:W-:Y:S01]  /*1da0*/  FADD.FTZ R81, R127, -R80 ;  /* 0x800000507f517221 */ /* 0x000fe20000010000 */
[----:B------:R-:W-:Y:S01]  /*1db0*/  FADD.FTZ R141, R108, -R141 ;  /* 0x8000008d6c8d7221 */ /* 0x000fe20000010000 */
[----:B------:R-:W-:Y:S01]  /*1dc0*/  SHF.L.U32 R82, R98, 0x10, RZ ;  /* 0x0000001062527819 */ /* 0x000fe200000006ff */
[C---:B------:R-:W-:Y:S01]  /*1dd0*/  FMUL.FTZ R80, R138.reuse, R83 ;  /* 0x000000538a507220 */ /* 0x040fe20000410000 */
[C---:B------:R-:W-:Y:S01]  /*1de0*/  FMUL.FTZ R81, R138.reuse, R81 ;  /* 0x000000518a517220 */ /* 0x040fe20000410000 */
[----:B------:R-:W-:Y:S01]  /*1df0*/  FMUL.FTZ R83, R138, R141 ;  /* 0x0000008d8a537220 */ /* 0x000fe20000410000 */
[----:B------:R-:W-:Y:S01]  /*1e00*/  SHF.L.U32 R103, R103, 0x10, RZ ;  /* 0x0000001067677819 */ /* 0x000fe200000006ff */
[-C--:B------:R-:W-:Y:S01]  /*1e10*/  FFMA.FTZ R145, R132, R101.reuse, R102 ;  /* 0x0000006584917223 */ /* 0x080fe20000010066 */
[-C--:B------:R-:W-:Y:S01]  /*1e20*/  FMUL.FTZ R141, R81, R100.reuse ;  /* 0x00000064518d7220 */ /* 0x080fe20000410000 */
[----:B------:R-:W-:Y:S01]  /*1e30*/  SHF.L.U32 R139, R99, 0x10, RZ ;  /* 0x00000010638b7819 */ /* 0x000fe200000006ff */
[-C--:B------:R-:W-:Y:S01]  /*1e40*/  FMUL.FTZ R142, R83, R100.reuse ;  /* 0x00000064538e7220 */ /* 0x080fe20000410000 */
[----:B------:R-:W-:Y:S01]  /*1e50*/  FMUL.FTZ R99, R80, R100 ;  /* 0x0000006450637220 */ /* 0x000fe20000410000 */
[----:B------:R-:W-:Y:S01]  /*1e60*/  FFMA.FTZ R68, R141, R82, R68 ;  /* 0x000000528d447223 */ /* 0x000fe20000010044 */
[----:B------:R-:W-:Y:S01]  /*1e70*/  FFMA.FTZ R82, R133, R101, R102 ;  /* 0x0000006585527223 */ /* 0x000fe20000010066 */
[----:B------:R-:W-:Y:S01]  /*1e80*/  PRMT R140, R98, 0x7632, R140 ;  /* 0x00007632628c7816 */ /* 0x000fe2000000008c */
[----:B------:R-:W-:Y:S01]  /*1e90*/  FFMA.FTZ R71, R142, R103, R71 ;  /* 0x000000678e477223 */ /* 0x000fe20000010047 */
[----:B------:R-:W-:Y:S01]  /*1ea0*/  FFMA.FTZ R98, R128, R101, R102 ;  /* 0x0000006580627223 */ /* 0x000fe20000010066 */
[----:B------:R-:W-:Y:S01]  /*1eb0*/  FFMA.FTZ R70, R99, R139, R70 ;  /* 0x0000008b63467223 */ /* 0x000fe20000010046 */
[----:B------:R-:W-:Y:S01]  /*1ec0*/  FADD.FTZ R103, R131, -R82 ;  /* 0x8000005283677221 */ /* 0x000fe20000010000 */
[----:B------:R-:W-:Y:S01]  /*1ed0*/  PRMT R139, R97, 0x7632, R139 ;  /* 0x00007632618b7816 */ /* 0x000fe2000000008b */
[----:B------:R-:W-:Y:S01]  /*1ee0*/  FADD.FTZ R147, R125, -R98 ;  /* 0x800000627d937221 */ /* 0x000fe20000010000 */
[----:B------:R-:W-:Y:S01]  /*1ef0*/  SHF.L.U32 R143, R97, 0x10, RZ ;  /* 0x00000010618f7819 */ /* 0x000fe200000006ff */
[----:B------:R-:W-:Y:S01]  /*1f00*/  FADD.FTZ R97, R130, -R145 ;  /* 0x8000009182617221 */ /* 0x000fe20000010000 */
[C---:B------:R-:W-:Y:S01]  /*1f10*/  FMUL.FTZ R98, R138.reuse, R103 ;  /* 0x000000678a627220 */ /* 0x040fe20000410000 */
[----:B------:R-:W-:Y:S01]  /*1f20*/  FMUL.FTZ R82, R138, R147 ;  /* 0x000000938a527220 */ /* 0x000fe20000410000 */
[----:B------:R-:W-:Y:S01]  /*1f30*/  SHF.L.U32 R144, R140, 0x10, RZ ;  /* 0x000000108c907819 */ /* 0x000fe200000006ff */
[----:B------:R-:W-:Y:S01]  /*1f40*/  FMUL.FTZ R97, R138, R97 ;  /* 0x000000618a617220 */ /* 0x000fe20000410000 */
[-C--:B------:R-:W-:Y:S01]  /*1f50*/  FMUL.FTZ R147, R98, R100.reuse ;  /* 0x0000006462937220 */ /* 0x080fe20000410000 */
[----:B------:R-:W-:Y:S01]  /*1f60*/  SHF.L.U32 R103, R139, 0x10, RZ ;  /* 0x000000108b677819 */ /* 0x000fe200000006ff */
[-C--:B------:R-:W-:Y:S01]  /*1f70*/  FMUL.FTZ R148, R82, R100.reuse ;  /* 0x0000006452947220 */ /* 0x080fe20000410000 */
[----:B------:R-:W-:Y:S01]  /*1f80*/  FMUL.FTZ R140, R97, R100 ;  /* 0x00000064618c7220 */ /* 0x000fe20000410000 */
[----:B------:R-:W-:Y:S01]  /*1f90*/  FFMA.FTZ R139, R147, R143, R66 ;  /* 0x0000008f938b7223 */ /* 0x000fe20000010042 */
[----:B------:R-:W-:Y:S01]  /*1fa0*/  SHF.L.U32 R66, R39, 0x10, RZ ;  /* 0x0000001027427819 */ /* 0x000fe200000006ff */
[----:B------:R-:W-:Y:S01]  /*1fb0*/  FFMA.FTZ R69, R148, R144, R69 ;  /* 0x0000009094457223 */ /* 0x000fe20000010045 */
[----:B------:R-:W-:Y:S01]  /*1fc0*/  FFMA.FTZ R103, R140, R103, R67 ;  /* 0x000000678c677223 */ /* 0x000fe20000010043 */
[----:B------:R-:W-:Y:S01]  /*1fd0*/  SHF.L.U32 R67, R17, 0x10, RZ ;  /* 0x0000001011437819 */ /* 0x000fe200000006ff */
[----:B------:R-:W-:Y:S01]  /*1fe0*/  FFMA.FTZ R145, R136, R101, R102 ;  /* 0x0000006588917223 */ /* 0x000fe20000010066 */
[----:B------:R-:W-:Y:S01]  /*1ff0*/  FMUL.FTZ R99, R99, R66 ;  /* 0x0000004263637220 */ /* 0x000fe20000410000 */
[----:B------:R-:W-:-:S02]  /*2000*/  PRMT R144, R96, 0x7632, R144 ;  /* 0x0000763260907816 */ /* 0x000fc40000000090 */
[----:B------:R-:W-:Y:S01]  /*2010*/  SHF.L.U32 R143, R96, 0x10, RZ ;  /* 0x00000010608f7819 */ /* 0x000fe200000006ff */
[----:B------:R-:W-:Y:S01]  /*2020*/  FMUL.FTZ R96, R142, R67 ;  /* 0x000000438e607220 */ /* 0x000fe20000410000 */
[----:B------:R-:W-:Y:S01]  /*2030*/  SHF.L.U32 R66, R38, 0x10, RZ ;  /* 0x0000001026427819 */ /* 0x000fe200000006ff */
[----:B------:R-:W-:Y:S01]  /*2040*/  FFMA.FTZ R142, R137, R101, R102 ;  /* 0x00000065898e7223 */ /* 0x000fe20000010066 */
[----:B------:R-:W-:Y:S01]  /*2050*/  SHF.L.U32 R146, R37, 0x10, RZ ;  /* 0x0000001025927819 */ /* 0x000fe200000006ff */
[----:B------:R-:W-:Y:S01]  /*2060*/  FADD.FTZ R145, R134, -R145 ;  /* 0x8000009186917221 */ /* 0x000fe20000010000 */
[----:B------:R-:W-:Y:S01]  /*2070*/  SHF.L.U32 R149, R16, 0x10, RZ ;  /* 0x0000001010957819 */ /* 0x000fe200000006ff */
[----:B------:R-:W-:Y:S01]  /*2080*/  FMUL.FTZ R67, R141, R66 ;  /* 0x000000428d437220 */ /* 0x000fe20000410000 */
[----:B------:R-:W-:Y:S01]  /*2090*/  FADD.FTZ R141, R135, -R142 ;  /* 0x8000008e878d7221 */ /* 0x000fe20000010000 */
[----:B------:R-:W-:Y:S01]  /*20a0*/  FMUL.FTZ R150, R147, R146 ;  /* 0x0000009293967220 */ /* 0x000fe20000410000 */
[----:B------:R-:W-:Y:S01]  /*20b0*/  FMUL.FTZ R146, R138, R145 ;  /* 0x000000918a927220 */ /* 0x000fe20000410000 */
        /* <DEDUP_REMOVED lines=10> */
[----:B------:R-:W-:Y:S01]  /*2160*/  F2FP.BF16.F32.PACK_AB R82, R82, R81 ;  /* 0x000000515252723e */ /* 0x000fe200000010ff */
[C---:B------:R-:W-:Y:S01]  /*2170*/  FMUL.FTZ R149, R148.reuse, R149 ;  /* 0x0000009594957220 */ /* 0x040fe20000410000 */
[----:B------:R-:W-:Y:S01]  /*2180*/  FFMA.FTZ R144, R145, R143, R64 ;  /* 0x0000008f91907223 */ /* 0x000fe20000010040 */
[----:B------:R-:W-:Y:S01]  /*2190*/  F2FP.BF16.F32.PACK_AB R83, R83, R80 ;  /* 0x000000505353723e */ /* 0x000fe200000010ff */
[----:B------:R-:W-:Y:S01]  /*21a0*/  FFMA.FTZ R145, R148, R147, R65 ;  /* 0x0000009394917223 */ /* 0x000fe20000010041 */
[----:B------:R-:W-:-:S02]  /*21b0*/  F2FP.BF16.F32.PACK_AB R81, R97, R98 ;  /* 0x000000626151723e */ /* 0x000fc400000010ff */
[----:B------:R-:W-:Y:S02]  /*21c0*/  F2FP.BF16.F32.PACK_AB R99, R96, R99 ;  /* 0x000000636063723e */ /* 0x000fe400000010ff */
[----:B------:R-:W-:Y:S02]  /*21d0*/  F2FP.BF16.F32.PACK_AB R80, R146, R141 ;  /* 0x0000008d9250723e */ /* 0x000fe400000010ff */
[----:B------:R-:W-:Y:S02]  /*21e0*/  F2FP.BF16.F32.PACK_AB R98, R66, R67 ;  /* 0x000000434262723e */ /* 0x000fe400000010ff */
[----:B------:R-:W-:Y:S02]  /*21f0*/  F2FP.BF16.F32.PACK_AB R97, R151, R150 ;  /* 0x000000969761723e */ /* 0x000fe400000010ff */
[----:B------:R-:W-:-:S07]  /*2200*/  F2FP.BF16.F32.PACK_AB R96, R149, R142 ;  /* 0x0000008e9560723e */ /* 0x000fce00000010ff */
.L_x_109:
[----:B------:R-:W0:Y:S08]  /*2210*/  @P1 LDC.64 R66, c[0x0][0x478] ;  /* 0x00011e00ff421b82 */ /* 0x000e300000000a00 */
[----:B------:R-:W1:Y:S01]  /*2220*/  LDC.64 R64, c[0x0][0x468] ;  /* 0x00011a00ff407b82 */ /* 0x000e620000000a00 */
[----:B0-----:R-:W-:Y:S01]  /*2230*/  @P1 IMAD.WIDE.U32 R140, R0, 0x10, R66 ;  /* 0x00000010008c1825 */ /* 0x001fe200078e0042 */
[----:B------:R-:W-:-:S02]  /*2240*/  MOV R66, R139 ;  /* 0x0000008b00427202 */ /* 0x000fc40000000f00 */
[----:B------:R-:W-:Y:S02]  /*2250*/  MOV R67, R103 ;  /* 0x0000006700437202 */ /* 0x000fe40000000f00 */
[----:B------:R0:W-:Y:S01]  /*2260*/  @P1 STG.E.128 desc[UR8][R140.64], R80 ;  /* 0x000000508c001986 */ /* 0x0001e2000c101d08 */
[C---:B-1----:R-:W-:Y:S01]  /*2270*/  IMAD.WIDE.U32 R142, R0.reuse, 0x10, R64 ;  /* 0x00000010008e7825 */ /* 0x042fe200078e0040 */
[----:B------:R-:W-:Y:S02]  /*2280*/  MOV R64, R144 ;  /* 0x0000009000407202 */ /* 0x000fe40000000f00 */
[----:B------:R-:W-:Y:S02]  /*2290*/  MOV R65, R145 ;  /* 0x0000009100417202 */ /* 0x000fe40000000f00 */
[----:B------:R0:W-:Y:S01]  /*22a0*/  STG.E.128 desc[UR8][R142.64], R96 ;  /* 0x000000608e007986 */ /* 0x0001e2000c101d08 */
[----:B------:R-:W-:-:S07]  /*22b0*/  IADD3 R0, PT, PT, R0, 0x80, RZ ;  /* 0x0000008000007810 */ /* 0x000fce0007ffe0ff */
.L_x_107:
[----:B------:R-:W-:Y:S05]  /*22c0*/  BSYNC.RECONVERGENT B1 ;  /* 0x0000000000017941 */ /* 0x000fea0003800200 */
.L_x_106:
[----:B------:R-:W-:Y:S05]  /*22d0*/  @!P3 BRA `(.L_x_110) ;  /* 0x00000020008cb947 */ /* 0x000fea0003800000 */
[----:B0-----:R-:W0:Y:S02]  /*22e0*/  LDC.64 R96, c[0x0][0x390] ;  /* 0x0000e400ff607b82 */ /* 0x001e240000000a00 */
[----:B0-----:R-:W-:-:S06]  /*22f0*/  IMAD.WIDE.U32 R96, R0, 0x10, R96 ;  /* 0x0000001000607825 */ /* 0x001fcc00078e0060 */
[----:B------:R-:W5:Y:S01]  /*2300*/  LDG.E.128 R96, desc[UR8][R96.64] ;  /* 0x0000000860607981 */ /* 0x000f62000c1e1d00 */
[----:B------:R-:W-:-:S04]  /*2310*/  ISETP.NE.U32.AND P1, PT, RZ, UR14, PT ;  /* 0x0000000eff007c0c */ /* 0x000fc8000bf25070 */
[----:B------:R-:W-:-:S13]  /*2320*/  ISETP.NE.AND.EX P1, PT, RZ, UR15, PT, P1 ;  /* 0x0000000fff007c0c */ /* 0x000fda000bf25310 */
[----:B------:R-:W-:Y:S05]  /*2330*/  @!P1 BRA `(.L_x_111) ;  /* 0x0000000400349947 */ /* 0x000fea0003800000 */
[-CC-:B------:R-:W-:Y:S01]  /*2340*/  FFMA.FTZ R81, R109, R101.reuse, R102.reuse ;  /* 0x000000656d517223 */ /* 0x180fe20000010066 */
[-C--:B------:R-:W-:Y:S01]  /*2350*/  FFMA.FTZ R80, R120, R101.reuse, R102 ;  /* 0x0000006578507223 */ /* 0x080fe20000010066 */
[----:B-----5:R-:W-:Y:S01]  /*2360*/  PRMT R82, R96, 0x7632, R82 ;  /* 0x0000763260527816 */ /* 0x020fe20000000052 */
[-C--:B------:R-:W-:Y:S01]  /*2370*/  FFMA.FTZ R144, R122, R101.reuse, R102 ;  /* 0x000000657a907223 */ /* 0x080fe20000010066 */
[----:B------:R-:W-:Y:S01]  /*2380*/  FADD.FTZ R81, R112, -R81 ;  /* 0x8000005170517221 */ /* 0x000fe20000010000 */
[----:B------:R-:W-:Y:S01]  /*2390*/  FADD.FTZ R83, R117, -R80 ;  /* 0x8000005075537221 */ /* 0x000fe20000010000 */
[----:B------:R-:W-:Y:S01]  /*23a0*/  SHF.L.U32 R96, R96, 0x10, RZ ;  /* 0x0000001060607819 */ /* 0x000fe200000006ff */
[--C-:B------:R-:W-:Y:S01]  /*23b0*/  FFMA.FTZ R141, R111, R101, R102.reuse ;  /* 0x000000656f8d7223 */ /* 0x100fe20000010066 */
[C---:B------:R-:W-:Y:S01]  /*23c0*/  FMUL.FTZ R103, R138.reuse, R81 ;  /* 0x000000518a677220 */ /* 0x040fe20000410000 */
[----:B------:R-:W-:Y:S01]  /*23d0*/  FMUL.FTZ R80, R138, R83 ;  /* 0x000000538a507220 */ /* 0x000fe20000410000 */
[----:B------:R-:W-:Y:S01]  /*23e0*/  SHF.L.U32 R140, R82, 0x10, RZ ;  /* 0x00000010528c7819 */ /* 0x000fe200000006ff */
[-CC-:B------:R-:W-:Y:S01]  /*23f0*/  FFMA.FTZ R143, R113, R101.reuse, R102.reuse ;  /* 0x00000065718f7223 */ /* 0x180fe20000010066 */
[-C--:B------:R-:W-:Y:S01]  /*2400*/  FMUL.FTZ R81, R103, R100.reuse ;  /* 0x0000006467517220 */ /* 0x080fe20000410000 */
[----:B------:R-:W-:Y:S01]  /*2410*/  FMUL.FTZ R82, R80, R100 ;  /* 0x0000006450527220 */ /* 0x000fe20000410000 */
[----:B------:R-:W-:Y:S01]  /*2420*/  SHF.L.U32 R142, R97, 0x10, RZ ;  /* 0x00000010618e7819 */ /* 0x000fe200000006ff */
[-C--:B------:R-:W-:Y:S01]  /*2430*/  FFMA.FTZ R146, R124, R101.reuse, R102 ;  /* 0x000000657c927223 */ /* 0x080fe20000010066 */
[--C-:B------:R-:W-:Y:S01]  /*2440*/  FFMA.FTZ R139, R81, R96, R72.reuse ;  /* 0x00000060518b7223 */ /* 0x100fe20000010048 */
[----:B------:R-:W-:Y:S01]  /*2450*/  PRMT R72, R97, 0x7632, R72 ;  /* 0x0000763261487816 */ /* 0x000fe20000000048 */
[----:B------:R-:W-:Y:S01]  /*2460*/  FADD.FTZ R97, R119, -R144 ;  /* 0x8000009077617221 */ /* 0x000fe20000010000 */
[----:B------:R-:W-:Y:S01]  /*2470*/  FFMA.FTZ R140, R82, R140, R73 ;  /* 0x0000008c528c7223 */ /* 0x000fe20000010049 */
[----:B------:R-:W-:Y:S01]  /*2480*/  FADD.FTZ R73, R114, -R141 ;  /* 0x8000008d72497221 */ /* 0x000fe20000010000 */
[----:B------:R-:W-:Y:S01]  /*2490*/  FADD.FTZ R143, R116, -R143 ;  /* 0x8000008f748f7221 */ /* 0x000fe20000010000 */
[----:B------:R-:W-:Y:S01]  /*24a0*/  SHF.L.U32 R141, R72, 0x10, RZ ;  /* 0x00000010488d7819 */ /* 0x000fe200000006ff */
[--C-:B------:R-:W-:Y:S01]  /*24b0*/  FFMA.FTZ R83, R115, R101, R102.reuse ;  /* 0x0000006573537223 */ /* 0x100fe20000010066 */
[----:B------:R-:W-:Y:S01]  /*24c0*/  FMUL.FTZ R72, R138, R97 ;  /* 0x000000618a487220 */ /* 0x000fe20000410000 */
[----:B------:R-:W-:Y:S01]  /*24d0*/  FFMA.FTZ R102, R126, R101, R102 ;  /* 0x000000657e667223 */ /* 0x000fe20000010066 */
[C---:B------:R-:W-:Y:S01]  /*24e0*/  PRMT R96, R98.reuse, 0x7632, R96 ;  /* 0x0000763262607816 */ /* 0x040fe20000000060 */
[----:B------:R-:W-:Y:S01]  /*24f0*/  FADD.FTZ R101, R121, -R146 ;  /* 0x8000009279657221 */ /* 0x000fe20000010000 */
[----:B------:R-:W-:Y:S01]  /*2500*/  SHF.L.U32 R145, R98, 0x10, RZ ;  /* 0x0000001062917819 */ /* 0x000fe200000006ff */
[C---:B------:R-:W-:Y:S01]  /*2510*/  FMUL.FTZ R73, R138.reuse, R73 ;  /* 0x000000498a497220 */ /* 0x040fe20000410000 */
[----:B------:R-:W-:Y:S01]  /*2520*/  FMUL.FTZ R97, R138, R143 ;  /* 0x0000008f8a617220 */ /* 0x000fe20000410000 */
[-C--:B------:R-:W-:Y:S01]  /*2530*/  FMUL.FTZ R98, R72, R100.reuse ;  /* 0x0000006448627220 */ /* 0x080fe20000410000 */
[----:B------:R-:W-:Y:S01]  /*2540*/  SHF.L.U32 R146, R96, 0x10, RZ ;  /* 0x0000001060927819 */ /* 0x000fe200000006ff */
[----:B------:R-:W-:Y:S01]  /*2550*/  FMUL.FTZ R96, R138, R101 ;  /* 0x000000658a607220 */ /* 0x000fe20000410000 */
[-C--:B------:R-:W-:Y:S01]  /*2560*/  FMUL.FTZ R101, R73, R100.reuse ;  /* 0x0000006449657220 */ /* 0x080fe20000410000 */
[----:B------:R-:W-:Y:S01]  /*2570*/  FMUL.FTZ R143, R97, R100 ;  /* 0x00000064618f7220 */ /* 0x000fe20000410000 */
[----:B------:R-:W-:Y:S01]  /*2580*/  FFMA.FTZ R141, R98, R141, R75 ;  /* 0x0000008d628d7223 */ /* 0x000fe2000001004b */
[----:B------:R-:W-:Y:S01]  /*2590*/  FADD.FTZ R83, R118, -R83 ;  /* 0x8000005376537221 */ /* 0x000fe20000010000 */
[----:B------:R-:W-:Y:S01]  /*25a0*/  FADD.FTZ R75, R123, -R102 ;  /* 0x800000667b4b7221 */ /* 0x000fe20000010000 */
[----:B------:R-:W-:Y:S01]  /*25b0*/  FFMA.FTZ R142, R101, R142, R74 ;  /* 0x0000008e658e7223 */ /* 0x000fe2000001004a */
[----:B------:R-:W-:Y:S01]  /*25c0*/  FFMA.FTZ R76, R143, R145, R76 ;  /* 0x000000918f4c7223 */ /* 0x000fe2000001004c */
[----:B------:R-:W-:Y:S01]  /*25d0*/  PRMT R74, R99, 0x7632, R74 ;  /* 0x00007632634a7816 */ /* 0x000fe2000000004a */
[C---:B------:R-:W-:Y:S01]  /*25e0*/  FMUL.FTZ R145, R138.reuse, R83 ;  /* 0x000000538a917220 */ /* 0x040fe20000410000 */
[----:B------:R-:W-:Y:S01]  /*25f0*/  FMUL.FTZ R138, R138, R75 ;  /* 0x0000004b8a8a7220 */ /* 0x000fe20000410000 */
[-C--:B------:R-:W-:Y:S01]  /*2600*/  FMUL.FTZ R144, R96, R100.reuse ;  /* 0x0000006460907220 */ /* 0x080fe20000410000 */
[----:B------:R-:W-:Y:S01]  /*2610*/  SHF.L.U32 R83, R74, 0x10, RZ ;  /* 0x000000104a537819 */ /* 0x000fe200000006ff */
[-C--:B------:R-:W-:Y:S01]  /*2620*/  FMUL.FTZ R75, R145, R100.reuse ;  /* 0x00000064914b7220 */ /* 0x080fe20000410000 */
[----:B------:R-:W-:Y:S01]  /*2630*/  SHF.L.U32 R147, R9, 0x10, RZ ;  /* 0x0000001009937819 */ /* 0x000fe200000006ff */
[----:B------:R-:W-:Y:S01]  /*2640*/  FMUL.FTZ R100, R138, R100 ;  /* 0x000000648a647220 */ /* 0x000fe20000410000 */
[----:B------:R-:W-:Y:S01]  /*2650*/  SHF.L.U32 R99, R99, 0x10, RZ ;  /* 0x0000001063637819 */ /* 0x000fe200000006ff */
[----:B------:R-:W-:Y:S01]  /*2660*/  FFMA.FTZ R77, R144, R146, R77 ;  /* 0x00000092904d7223 */ /* 0x000fe2000001004d */
[----:B------:R-:W-:Y:S01]  /*2670*/  SHF.L.U32 R102, R31, 0x10, RZ ;  /* 0x000000101f667819 */ /* 0x000fe200000006ff */
[----:B------:R-:W-:Y:S01]  /*2680*/  FFMA.FTZ R79, R100, R83, R79 ;  /* 0x00000053644f7223 */ /* 0x000fe2000001004f */
[----:B------:R-:W-:Y:S01]  /*2690*/  SHF.L.U32 R74, R30, 0x10, RZ ;  /* 0x000000101e4a7819 */ /* 0x000fe200000006ff */
[----:B------:R-:W-:Y:S01]  /*26a0*/  FMUL.FTZ R147, R100, R147 ;  /* 0x0000009364937220 */ /* 0x000fe20000410000 */
[C---:B------:R-:W-:Y:S01]  /*26b0*/  FFMA.FTZ R78, R75.reuse, R99, R78 ;  /* 0x000000634b4e7223 */ /* 0x040fe2000001004e */
[----:B------:R-:W-:Y:S01]  /*26c0*/  FMUL.FTZ R102, R75, R102 ;  /* 0x000000664b667220 */ /* 0x000fe20000410000 */
[----:B------:R-:W-:Y:S01]  /*26d0*/  SHF.L.U32 R100, R29, 0x10, RZ ;  /* 0x000000101d647819 */ /* 0x000fe200000006ff */
[----:B------:R-:W-:Y:S01]  /*26e0*/  FMUL.FTZ R143, R143, R74 ;  /* 0x0000004a8f8f7220 */ /* 0x000fe20000410000 */
[----:B------:R-:W-:-:S02]  /*26f0*/  SHF.L.U32 R99, R8, 0x10, RZ ;  /* 0x0000001008637819 */ /* 0x000fc400000006ff */
[----:B------:R-:W-:Y:S01]  /*2700*/  SHF.L.U32 R83, R7, 0x10, RZ ;  /* 0x0000001007537819 */ /* 0x000fe200000006ff */
[----:B------:R-:W-:Y:S01]  /*2710*/  FMUL.FTZ R100, R101, R100 ;  /* 0x0000006465647220 */ /* 0x000fe20000410000 */
[----:B------:R-:W-:Y:S01]  /*2720*/  SHF.L.U32 R74, R28, 0x10, RZ ;  /* 0x000000101c4a7819 */ /* 0x000fe200000006ff */
[----:B------:R-:W-:Y:S01]  /*2730*/  FMUL.FTZ R144, R144, R99 ;  /* 0x0000006390907220 */ /* 0x000fe20000410000 */
[----:B------:R-:W-:Y:S01]  /*2740*/  SHF.L.U32 R75, R6, 0x10, RZ ;  /* 0x00000010064b7819 */ /* 0x000fe200000006ff */
[----:B------:R-:W-:Y:S01]  /*2750*/  FMUL.FTZ R101, R98, R83 ;  /* 0x0000005362657220 */ /* 0x000fe20000410000 */
[----:B------:R-:W-:Y:S01]  /*2760*/  F2FP.BF16.F32.PACK_AB R83, R138, R145 ;  /* 0x000000918a53723e */ /* 0x000fe200000010ff */
[----:B------:R-:W-:Y:S01]  /*2770*/  FMUL.FTZ R74, R81, R74 ;  /* 0x0000004a514a7220 */ /* 0x000fe20000410000 */
[----:B------:R-:W-:Y:S01]  /*2780*/  F2FP.BF16.F32.PACK_AB R81, R72, R73 ;  /* 0x000000494851723e */ /* 0x000fe200000010ff */
[----:B------:R-:W-:Y:S01]  /*2790*/  FMUL.FTZ R75, R82, R75 ;  /* 0x0000004b524b7220 */ /* 0x000fe20000410000 */
[----:B------:R-:W-:-:S02]  /*27a0*/  F2FP.BF16.F32.PACK_AB R82, R96, R97 ;  /* 0x000000616052723e */ /* 0x000fc400000010ff */
[----:B------:R-:W-:Y:S02]  /*27b0*/  F2FP.BF16.F32.PACK_AB R80, R80, R103 ;  /* 0x000000675050723e */ /* 0x000fe400000010ff */
[----:B------:R-:W-:Y:S02]  /*27c0*/  F2FP.BF16.F32.PACK_AB R99, R147, R102 ;  /* 0x000000669363723e */ /* 0x000fe400000010ff */
[----:B------:R-:W-:Y:S02]  /*27d0*/  F2FP.BF16.F32.PACK_AB R98, R144, R143 ;  /* 0x0000008f9062723e */ /* 0x000fe400000010ff */
[----:B------:R-:W-:Y:S02]  /*27e0*/  F2FP.BF16.F32.PACK_AB R97, R101, R100 ;  /* 0x000000646561723e */ /* 0x000fe400000010ff */
[----:B------:R-:W-:Y:S01]  /*27f0*/  F2FP.BF16.F32.PACK_AB R96, R75, R74 ;  /* 0x0000004a4b60723e */ /* 0x000fe200000010ff */
[----:B------:R-:W-:Y:S06]  /*2800*/  BRA `(.L_x_112) ;  /* 0x0000000400207947 */ /* 0x000fec0003800000 */
.L_x_111:
[-CC-:B------:R-:W-:Y:S01]  /*2810*/  FFMA.FTZ R103, R115, R101.reuse, R102.reuse ;  /* 0x0000006573677223 */ /* 0x180fe20000010066 */
[-CC-:B------:R-:W-:Y:S01]  /*2820*/  FFMA.FTZ R141, R109, R101.reuse, R102.reuse ;  /* 0x000000656d8d7223 */ /* 0x180fe20000010066 */
[-CC-:B------:R-:W-:Y:S01]  /*2830*/  FFMA.FTZ R140, R120, R101.reuse, R102.reuse ;  /* 0x00000065788c7223 */ /* 0x180fe20000010066 */
[-CC-:B------:R-:W-:Y:S01]  /*2840*/  FFMA.FTZ R144, R122, R101.reuse, R102.reuse ;  /* 0x000000657a907223 */ /* 0x180fe20000010066 */
[----:B------:R-:W-:Y:S01]  /*2850*/  FADD.FTZ R103, R118, -R103 ;  /* 0x8000006776677221 */ /* 0x000fe20000010000 */
[-CC-:B------:R-:W-:Y:S01]  /*2860*/  FFMA.FTZ R145, R111, R101.reuse, R102.reuse ;  /* 0x000000656f917223 */ /* 0x180fe20000010066 */
[-CC-:B------:R-:W-:Y:S01]  /*2870*/  FFMA.FTZ R151, R113, R101.reuse, R102.reuse ;  /* 0x0000006571977223 */ /* 0x180fe20000010066 */
[--C-:B------:R-:W-:Y:S01]  /*2880*/  FFMA.FTZ R146, R124, R101, R102.reuse ;  /* 0x000000657c927223 */ /* 0x100fe20000010066 */
[----:B------:R-:W-:Y:S01]  /*2890*/  FMUL.FTZ R103, R138, R103 ;  /* 0x000000678a677220 */ /* 0x000fe20000410000 */
[----:B------:R-:W-:Y:S01]  /*28a0*/  FFMA.FTZ R148, R126, R101, R102 ;  /* 0x000000657e947223 */ /* 0x000fe20000010066 */
[----:B-----5:R-:W-:Y:S01]  /*28b0*/  SHF.L.U32 R139, R99, 0x10, RZ ;  /* 0x00000010638b7819 */ /* 0x020fe200000006ff */
[----:B------:R-:W-:Y:S01]  /*28c0*/  FADD.FTZ R141, R112, -R141 ;  /* 0x8000008d708d7221 */ /* 0x000fe20000010000 */
[----:B------:R-:W-:Y:S01]  /*28d0*/  FADD.FTZ R143, R117, -R140 ;  /* 0x8000008c758f7221 */ /* 0x000fe20000010000 */
[----:B------:R-:W-:Y:S01]  /*28e0*/  FADD.FTZ R149, R119, -R144 ;  /* 0x8000009077957221 */ /* 0x000fe20000010000 */
[-C--:B------:R-:W-:Y:S01]  /*28f0*/  FMUL.FTZ R103, R103, R100.reuse ;  /* 0x0000006467677220 */ /* 0x080fe20000410000 */
[----:B------:R-:W-:Y:S01]  /*2900*/  FADD.FTZ R147, R114, -R145 ;  /* 0x8000009172937221 */ /* 0x000fe20000010000 */
[----:B------:R-:W-:Y:S01]  /*2910*/  FADD.FTZ R151, R116, -R151 ;  /* 0x8000009774977221 */ /* 0x000fe20000010000 */
[----:B------:R-:W-:Y:S01]  /*2920*/  FADD.FTZ R153, R121, -R146 ;  /* 0x8000009279997221 */ /* 0x000fe20000010000 */
[----:B------:R-:W-:Y:S01]  /*2930*/  FADD.FTZ R155, R123, -R148 ;  /* 0x800000947b9b7221 */ /* 0x000fe20000010000 */
[----:B------:R-:W-:Y:S01]  /*2940*/  PRMT R102, R96, 0x7632, R102 ;  /* 0x0000763260667816 */ /* 0x000fe20000000066 */
[C---:B------:R-:W-:Y:S01]  /*2950*/  FMUL.FTZ R141, R138.reuse, R141 ;  /* 0x0000008d8a8d7220 */ /* 0x040fe20000410000 */
[----:B------:R-:W-:Y:S01]  /*2960*/  PRMT R142, R97, 0x7632, R142 ;  /* 0x00007632618e7816 */ /* 0x000fe2000000008e */
[C---:B------:R-:W-:Y:S01]  /*2970*/  FMUL.FTZ R145, R138.reuse, R143 ;  /* 0x0000008f8a917220 */ /* 0x040fe20000410000 */
[----:B------:R-:W-:Y:S01]  /*2980*/  FMUL.FTZ R149, R138, R149 ;  /* 0x000000958a957220 */ /* 0x000fe20000410000 */
[----:B------:R-:W-:Y:S01]  /*2990*/  FFMA.FTZ R78, R103, R139, R78 ;  /* 0x0000008b674e7223 */ /* 0x000fe2000001004e */
[----:B------:R-:W-:Y:S01]  /*29a0*/  SHF.L.U32 R139, R96, 0x10, RZ ;  /* 0x00000010608b7819 */ /* 0x000fe200000006ff */
[C---:B------:R-:W-:Y:S01]  /*29b0*/  FMUL.FTZ R147, R138.reuse, R147 ;  /* 0x000000938a937220 */ /* 0x040fe20000410000 */
[----:B------:R-:W-:Y:S01]  /*29c0*/  SHF.L.U32 R101, R97, 0x10, RZ ;  /* 0x0000001061657819 */ /* 0x000fe200000006ff */
[C---:B------:R-:W-:Y:S01]  /*29d0*/  FMUL.FTZ R151, R138.reuse, R151 ;  /* 0x000000978a977220 */ /* 0x040fe20000410000 */
[C---:B------:R-:W-:Y:S01]  /*29e0*/  FMUL.FTZ R153, R138.reuse, R153 ;  /* 0x000000998a997220 */ /* 0x040fe20000410000 */
[----:B------:R-:W-:Y:S01]  /*29f0*/  FMUL.FTZ R155, R138, R155 ;  /* 0x0000009b8a9b7220 */ /* 0x000fe20000410000 */
[C---:B------:R-:W-:Y:S01]  /*2a00*/  PRMT R96, R98.reuse, 0x7632, R96 ;  /* 0x0000763262607816 */ /* 0x040fe20000000060 */
[-C--:B------:R-:W-:Y:S01]  /*2a10*/  FMUL.FTZ R143, R141, R100.reuse ;  /* 0x000000648d8f7220 */ /* 0x080fe20000410000 */
[----:B------:R-:W-:Y:S01]  /*2a20*/  SHF.L.U32 R97, R98, 0x10, RZ ;  /* 0x0000001062617819 */ /* 0x000fe200000006ff */
[-C--:B------:R-:W-:Y:S01]  /*2a30*/  FMUL.FTZ R98, R145, R100.reuse ;  /* 0x0000006491627220 */ /* 0x080fe20000410000 */
[----:B------:R-:W-:Y:S01]  /*2a40*/  SHF.L.U32 R140, R102, 0x10, RZ ;  /* 0x00000010668c7819 */ /* 0x000fe200000006ff */
[-C--:B------:R-:W-:Y:S01]  /*2a50*/  FMUL.FTZ R102, R149, R100.reuse ;  /* 0x0000006495667220 */ /* 0x080fe20000410000 */
[----:B------:R-:W-:Y:S01]  /*2a60*/  SHF.L.U32 R138, R142, 0x10, RZ ;  /* 0x000000108e8a7819 */ /* 0x000fe200000006ff */
[----:B------:R-:W-:Y:S01]  /*2a70*/  FFMA.FTZ R139, R143, R139, R72 ;  /* 0x0000008b8f8b7223 */ /* 0x000fe20000010048 */
[----:B------:R-:W-:Y:S01]  /*2a80*/  FMUL.FTZ R147, R147, R100 ;  /* 0x0000006493937220 */ /* 0x000fe20000410000 */
[----:B------:R-:W-:Y:S01]  /*2a90*/  FFMA.FTZ R140, R98, R140, R73 ;  /* 0x0000008c628c7223 */ /* 0x000fe20000010049 */
[----:B------:R-:W-:Y:S01]  /*2aa0*/  FMUL.FTZ R151, R151, R100 ;  /* 0x0000006497977220 */ /* 0x000fe20000410000 */
[----:B------:R-:W-:Y:S01]  /*2ab0*/  FFMA.FTZ R141, R102, R138, R75 ;  /* 0x0000008a668d7223 */ /* 0x000fe2000001004b */
[----:B------:R-:W-:Y:S01]  /*2ac0*/  SHF.L.U32 R138, R31, 0x10, RZ ;  /* 0x000000101f8a7819 */ /* 0x000fe200000006ff */
[----:B------:R-:W-:Y:S01]  /*2ad0*/  FMUL.FTZ R144, R153, R100 ;  /* 0x0000006499907220 */ /* 0x000fe20000410000 */
[----:B------:R-:W-:Y:S01]  /*2ae0*/  SHF.L.U32 R73, R8, 0x10, RZ ;  /* 0x0000001008497819 */ /* 0x000fe200000006ff */
[----:B------:R-:W-:Y:S01]  /*2af0*/  FFMA.FTZ R142, R147, R101, R74 ;  /* 0x00000065938e7223 */ /* 0x000fe2000001004a */
[----:B------:R-:W-:Y:S01]  /*2b00*/  SHF.L.U32 R72, R29, 0x10, RZ ;  /* 0x000000101d487819 */ /* 0x000fe200000006ff */
[----:B------:R-:W-:Y:S01]  /*2b10*/  FFMA.FTZ R76, R151, R97, R76 ;  /* 0x00000061974c7223 */ /* 0x000fe2000001004c */
[----:B------:R-:W-:Y:S01]  /*2b20*/  FMUL.FTZ R138, R103, R138 ;  /* 0x0000008a678a7220 */ /* 0x000fe20000410000 */
[----:B------:R-:W-:Y:S01]  /*2b30*/  FMUL.FTZ R101, R144, R73 ;  /* 0x0000004990657220 */ /* 0x000fe20000410000 */
[----:B------:R-:W-:Y:S01]  /*2b40*/  PRMT R99, R99, 0x7632, R99 ;  /* 0x0000763263637816 */ /* 0x000fe20000000063 */
        /* <DEDUP_REMOVED lines=14> */
[----:B------:R-:W-:Y:S01]  /*2c30*/  F2FP.BF16.F32.PACK_AB R98, R101, R74 ;  /* 0x0000004a6562723e */ /* 0x000fe200000010ff */
[----:B------:R-:W-:Y:S01]  /*2c40*/  FFMA.FTZ R77, R144, R96, R77 ;  /* 0x00000060904d7223 */ /* 0x000fe2000001004d */
[----:B------:R-:W-:Y:S01]  /*2c50*/  F2FP.BF16.F32.PACK_AB R97, R102, R97 ;  /* 0x000000616661723e */ /* 0x000fe200000010ff */
[----:B------:R-:W-:Y:S01]  /*2c60*/  FFMA.FTZ R79, R100, R99, R79 ;  /* 0x00000063644f7223 */ /* 0x000fe2000001004f */
[----:B------:R-:W-:-:S02]  /*2c70*/  F2FP.BF16.F32.PACK_AB R99, R103, R138 ;  /* 0x0000008a6763723e */ /* 0x000fc400000010ff */
[----:B------:R-:W-:-:S07]  /*2c80*/  F2FP.BF16.F32.PACK_AB R96, R73, R72 ;  /* 0x000000484960723e */ /* 0x000fce00000010ff */
.L_x_112:
[----:B------:R-:W0:Y:S08]  /*2c90*/  @P1 LDC.64 R74, c[0x0][0x478] ;  /* 0x00011e00ff4a1b82 */ /* 0x000e300000000a00 */
[----:B------:R-:W1:Y:S01]  /*2ca0*/  LDC.64 R72, c[0x0][0x468] ;  /* 0x00011a00ff487b82 */ /* 0x000e620000000a00 */
[----:B0-----:R-:W-:Y:S01]  /*2cb0*/  @P1 IMAD.WIDE.U32 R100, R0, 0x10, R74 ;  /* 0x0000001000641825 */ /* 0x001fe200078e004a */
[----:B------:R-:W-:-:S02]  /*2cc0*/  MOV R74, R142 ;  /* 0x0000008e004a7202 */ /* 0x000fc40000000f00 */
[----:B------:R-:W-:Y:S02]  /*2cd0*/  MOV R75, R141 ;  /* 0x0000008d004b7202 */ /* 0x000fe40000000f00 */
[----:B------:R3:W-:Y:S01]  /*2ce0*/  @P1 STG.E.128 desc[UR8][R100.64], R80 ;  /* 0x0000005064001986 */ /* 0x0007e2000c101d08 */
[----:B-1----:R-:W-:Y:S01]  /*2cf0*/  IMAD.WIDE.U32 R102, R0, 0x10, R72 ;  /* 0x0000001000667825 */ /* 0x002fe200078e0048 */
[----:B------:R-:W-:Y:S02]  /*2d00*/  MOV R72, R139 ;  /* 0x0000008b00487202 */ /* 0x000fe40000000f00 */
[----:B------:R-:W-:Y:S02]  /*2d10*/  MOV R73, R140 ;  /* 0x0000008c00497202 */ /* 0x000fe40000000f00 */
[----:B------:R3:W-:Y:S01]  /*2d20*/  STG.E.128 desc[UR8][R102.64], R96 ;  /* 0x0000006066007986 */ /* 0x0007e2000c101d08 */
[----:B------:R-:W-:Y:S05]  /*2d30*/  BRA `(.L_x_110) ;  /* 0x0000001400f47947 */ /* 0x000fea0003800000 */
.L_x_105:
[----:B------:R-:W-:Y:S04]  /*2d40*/  BSSY.RECONVERGENT B1, `(.L_x_113) ;  /* 0x00000be000017945 */ /* 0x000fe80003800200 */
[----:B------:R-:W-:Y:S05]  /*2d50*/  @!P2 BRA `(.L_x_114) ;  /* 0x0000000800f0a947 */ /* 0x000fea0003800000 */
[----:B------:R-:W0:Y:S02]  /*2d60*/  LDC.64 R96, c[0x0][0x390] ;  /* 0x0000e400ff607b82 */ /* 0x000e240000000a00 */
[----:B0-----:R-:W-:-:S06]  /*2d70*/  IMAD.WIDE.U32 R96, R0, 0x10, R96 ;  /* 0x0000001000607825 */ /* 0x001fcc00078e0060 */
[----:B------:R-:W5:Y:S01]  /*2d80*/  LDG.E.128 R96, desc[UR8][R96.64] ;  /* 0x0000000860607981 */ /* 0x000f62000c1e1d00 */
[----:B------:R-:W-:-:S04]  /*2d90*/  UISETP.NE.U32.AND UP0, UPT, UR14, URZ, UPT ;  /* 0x000000ff0e00728c */ /* 0x000fc8000bf05070 */
[----:B------:R-:W-:-:S09]  /*2da0*/  UISETP.NE.AND.EX UP0, UPT, UR15, URZ, UPT, UP0 ;  /* 0x000000ff0f00728c */ /* 0x000fd2000bf05300 */
[----:B------:R-:W-:Y:S05]  /*2db0*/  BRA.U UP0, `(.L_x_115) ;  /* 0x0000000500547547 */ /* 0x000fea000b800000 */
[-CC-:B------:R-:W-:Y:S01]  /*2dc0*/  FFMA.FTZ R140, R137, R101.reuse, R102.reuse ;  /* 0x00000065898c7223 */ /* 0x180fe20000010066 */
[----:B------:R-:W-:Y:S01]  /*2dd0*/  SHF.L.U32 R139, R84, 0x10, RZ ;  /* 0x00000010548b7819 */ /* 0x000fe200000006ff */
[-C--:B------:R-:W-:Y:S01]  /*2de0*/  FFMA.FTZ R145, R136, R101.reuse, R102 ;  /* 0x0000006588917223 */ /* 0x080fe20000010066 */
[----:B------:R-:W-:Y:S01]  /*2df0*/  PRMT R103, R84, 0x7632, R103 ;  /* 0x0000763254677816 */ /* 0x000fe20000000067 */
[----:B------:R-:W-:Y:S01]  /*2e00*/  FADD.FTZ R140, R135, -R140 ;  /* 0x8000008c878c7221 */ /* 0x000fe20000010000 */
[-C--:B------:R-:W-:Y:S01]  /*2e10*/  FFMA.FTZ R144, R133, R101.reuse, R102 ;  /* 0x0000006585907223 */ /* 0x080fe20000010066 */
[----:B------:R-:W-:Y:S01]  /*2e20*/  FADD.FTZ R142, R134, -R145 ;  /* 0x80000091868e7221 */ /* 0x000fe20000010000 */
[----:B------:R-:W-:Y:S01]  /*2e30*/  SHF.L.U32 R141, R103, 0x10, RZ ;  /* 0x00000010678d7819 */ /* 0x000fe200000006ff */
[C---:B------:R-:W-:Y:S01]  /*2e40*/  FFMA.FTZ R103, R138.reuse, R140, R139 ;  /* 0x0000008c8a677223 */ /* 0x040fe2000001008b */
[----:B------:R-:W-:Y:S01]  /*2e50*/  PRMT R140, R85, 0x7632, R140 ;  /* 0x00007632558c7816 */ /* 0x000fe2000000008c */
[-C--:B------:R-:W-:Y:S01]  /*2e60*/  FFMA.FTZ R151, R107, R101.reuse, R102 ;  /* 0x000000656b977223 */ /* 0x080fe20000010066 */
[----:B------:R-:W-:Y:S01]  /*2e70*/  SHF.L.U32 R143, R85, 0x10, RZ ;  /* 0x00000010558f7819 */ /* 0x000fe200000006ff */
[----:B------:R-:W-:Y:S01]  /*2e80*/  FADD.FTZ R144, R131, -R144 ;  /* 0x8000009083907221 */ /* 0x000fe20000010000 */
[----:B------:R-:W-:Y:S01]  /*2e90*/  FFMA.FTZ R139, R138, R142, R141 ;  /* 0x0000008e8a8b7223 */ /* 0x000fe2000001008d */
[-C--:B------:R-:W-:Y:S01]  /*2ea0*/  FFMA.FTZ R147, R132, R101.reuse, R102 ;  /* 0x0000006584937223 */ /* 0x080fe20000010066 */
[----:B------:R-:W-:Y:S01]  /*2eb0*/  SHF.L.U32 R145, R87, 0x10, RZ ;  /* 0x0000001057917819 */ /* 0x000fe200000006ff */
[----:B------:R-:W-:Y:S01]  /*2ec0*/  FFMA.FTZ R141, R138, R144, R143 ;  /* 0x000000908a8d7223 */ /* 0x000fe2000001008f */
[----:B------:R-:W-:Y:S01]  /*2ed0*/  SHF.L.U32 R149, R140, 0x10, RZ ;  /* 0x000000108c957819 */ /* 0x000fe200000006ff */
[----:B------:R-:W-:Y:S01]  /*2ee0*/  FADD.FTZ R140, R106, -R151 ;  /* 0x800000976a8c7221 */ /* 0x000fe20000010000 */
[----:B------:R-:W-:Y:S01]  /*2ef0*/  PRMT R142, R86, 0x7632, R142 ;  /* 0x00007632568e7816 */ /* 0x000fe2000000008e */
[----:B------:R-:W-:Y:S01]  /*2f00*/  FADD.FTZ R144, R130, -R147 ;  /* 0x8000009382907221 */ /* 0x000fe20000010000 */
[-CC-:B------:R-:W-:Y:S01]  /*2f10*/  FFMA.FTZ R146, R129, R101.reuse, R102.reuse ;  /* 0x0000006581927223 */ /* 0x180fe20000010066 */
[----:B------:R-:W-:Y:S01]  /*2f20*/  FFMA.FTZ R145, R138, R140, R145 ;  /* 0x0000008c8a917223 */ /* 0x000fe20000010091 */
[----:B------:R-:W-:Y:S01]  /*2f30*/  SHF.L.U32 R147, R142, 0x10, RZ ;  /* 0x000000108e937819 */ /* 0x000fe200000006ff */
[-C--:B------:R-:W-:Y:S01]  /*2f40*/  FFMA.FTZ R148, R128, R101.reuse, R102 ;  /* 0x0000006580947223 */ /* 0x080fe20000010066 */
[C---:B-----5:R-:W-:Y:S01]  /*2f50*/  PRMT R140, R96.reuse, 0x7632, R140 ;  /* 0x00007632608c7816 */ /* 0x060fe2000000008c */
[----:B------:R-:W-:Y:S01]  /*2f60*/  FADD.FTZ R146, R127, -R146 ;  /* 0x800000927f927221 */ /* 0x000fe20000010000 */
[----:B------:R-:W-:Y:S01]  /*2f70*/  SHF.L.U32 R142, R96, 0x10, RZ ;  /* 0x00000010608e7819 */ /* 0x000fe200000006ff */
[----:B------:R-:W-:Y:S01]  /*2f80*/  FADD.FTZ R148, R125, -R148 ;  /* 0x800000947d947221 */ /* 0x000fe20000010000 */
[----:B------:R-:W-:Y:S01]  /*2f90*/  PRMT R96, R87, 0x7632, R96 ;  /* 0x0000763257607816 */ /* 0x000fe20000000060 */
[----:B------:R-:W-:Y:S01]  /*2fa0*/  FFMA.FTZ R149, R138, R144, R149 ;  /* 0x000000908a957223 */ /* 0x000fe20000010095 */
[----:B------:R-:W-:Y:S01]  /*2fb0*/  SHF.L.U32 R143, R86, 0x10, RZ ;  /* 0x00000010568f7819 */ /* 0x000fe200000006ff */
[-C--:B------:R-:W-:Y:S01]  /*2fc0*/  FMUL.FTZ R103, R103, R100.reuse ;  /* 0x0000006467677220 */ /* 0x080fe20000410000 */
[----:B------:R-:W-:Y:S01]  /*2fd0*/  SHF.L.U32 R140, R140, 0x10, RZ ;  /* 0x000000108c8c7819 */ /* 0x000fe200000006ff */
[-C--:B------:R-:W-:Y:S01]  /*2fe0*/  FMUL.FTZ R141, R141, R100.reuse ;  /* 0x000000648d8d7220 */ /* 0x080fe20000410000 */
[----:B------:R-:W-:Y:S01]  /*2ff0*/  SHF.L.U32 R151, R96, 0x10, RZ ;  /* 0x0000001060977819 */ /* 0x000fe200000006ff */
[----:B------:R-:W-:Y:S01]  /*3000*/  FMUL.FTZ R96, R139, R100 ;  /* 0x000000648b607220 */ /* 0x000fe20000410000 */
[C---:B------:R-:W-:Y:S01]  /*3010*/  SHF.L.U32 R144, R97.reuse, 0x10, RZ ;  /* 0x0000001061907819 */ /* 0x040fe200000006ff */
[----:B------:R-:W-:Y:S01]  /*3020*/  FFMA.FTZ R143, R138, R146, R143 ;  /* 0x000000928a8f7223 */ /* 0x000fe2000001008f */
[----:B------:R-:W-:Y:S01]  /*3030*/  PRMT R97, R97, 0x7632, R97 ;  /* 0x0000763261617816 */ /* 0x000fe20000000061 */
[----:B------:R-:W-:Y:S01]  /*3040*/  FFMA.FTZ R65, R96, R140, R65 ;  /* 0x0000008c60417223 */ /* 0x000fe20000010041 */
[----:B------:R-:W-:Y:S01]  /*3050*/  PRMT R140, R98, 0x7632, R140 ;  /* 0x00007632628c7816 */ /* 0x000fe2000000008c */
[----:B------:R-:W-:Y:S01]  /*3060*/  FFMA.FTZ R147, R138, R148, R147 ;  /* 0x000000948a937223 */ /* 0x000fe20000010093 */
[----:B------:R-:W-:Y:S01]  /*3070*/  FFMA.FTZ R64, R103, R142, R64 ;  /* 0x0000008e67407223 */ /* 0x000fe20000010040 */
[----:B------:R-:W-:Y:S01]  /*3080*/  SHF.L.U32 R142, R98, 0x10, RZ ;  /* 0x00000010628e7819 */ /* 0x000fe200000006ff */
[----:B------:R-:W-:Y:S01]  /*3090*/  FFMA.FTZ R66, R141, R144, R66 ;  /* 0x000000908d427223 */ /* 0x000fe20000010042 */
[----:B------:R-:W-:Y:S01]  /*30a0*/  SHF.L.U32 R97, R97, 0x10, RZ ;  /* 0x0000001061617819 */ /* 0x000fe200000006ff */
[-C--:B------:R-:W-:Y:S01]  /*30b0*/  FMUL.FTZ R143, R143, R100.reuse ;  /* 0x000000648f8f7220 */ /* 0x080fe20000410000 */
[----:B------:R-:W-:Y:S01]  /*30c0*/  FFMA.FTZ R153, R110, R101, R102 ;  /* 0x000000656e997223 */ /* 0x000fe20000010066 */
[----:B------:R-:W-:Y:S01]  /*30d0*/  SHF.L.U32 R144, R140, 0x10, RZ ;  /* 0x000000108c907819 */ /* 0x000fe200000006ff */
[-C--:B------:R-:W-:Y:S01]  /*30e0*/  FMUL.FTZ R98, R149, R100.reuse ;  /* 0x0000006495627220 */ /* 0x080fe20000410000 */
[----:B------:R-:W-:Y:S01]  /*30f0*/  FMUL.FTZ R140, R147, R100 ;  /* 0x00000064938c7220 */ /* 0x000fe20000410000 */
[----:B------:R-:W-:Y:S01]  /*3100*/  FFMA.FTZ R68, R143, R142, R68 ;  /* 0x0000008e8f447223 */ /* 0x000fe20000010044 */
[----:B------:R-:W-:Y:S01]  /*3110*/  FADD.FTZ R153, R108, -R153 ;  /* 0x800000996c997221 */ /* 0x000fe20000010000 */
[----:B------:R-:W-:Y:S01]  /*3120*/  FFMA.FTZ R67, R98, R97, R67 ;  /* 0x0000006162437223 */ /* 0x000fe20000010043 */
[----:B------:R-:W-:Y:S01]  /*3130*/  SHF.L.U32 R142, R38, 0x10, RZ ;  /* 0x00000010268e7819 */ /* 0x000fe200000006ff */
[----:B------:R-:W-:Y:S01]  /*3140*/  FFMA.FTZ R69, R140, R144, R69 ;  /* 0x000000908c457223 */ /* 0x000fe20000010045 */
[----:B------:R-:W-:Y:S01]  /*3150*/  SHF.L.U32 R97, R16, 0x10, RZ ;  /* 0x0000001010617819 */ /* 0x000fe200000006ff */
[----:B------:R-:W-:Y:S01]  /*3160*/  FMUL.FTZ R145, R145, R100 ;  /* 0x0000006491917220 */ /* 0x000fe20000410000 */
[----:B------:R-:W-:Y:S01]  /*3170*/  SHF.L.U32 R146, R99, 0x10, RZ ;  /* 0x0000001063927819 */ /* 0x000fe200000006ff */
[----:B------:R-:W-:Y:S01]  /*3180*/  FFMA.FTZ R139, R138, R153, R151 ;  /* 0x000000998a8b7223 */ /* 0x000fe20000010097 */
[----:B------:R-:W-:Y:S01]  /*3190*/  SHF.L.U32 R144, R37, 0x10, RZ ;  /* 0x0000001025907819 */ /* 0x000fe200000006ff */
[----:B------:R-:W-:Y:S01]  /*31a0*/  FMUL.FTZ R143, R142, R143 ;  /* 0x0000008f8e8f7220 */ /* 0x000fe20000410000 */
[----:B------:R-:W-:Y:S01]  /*31b0*/  FMUL.FTZ R142, R97, R140 ;  /* 0x0000008c618e7220 */ /* 0x000fe20000410000 */
[----:B------:R-:W-:Y:S01]  /*31c0*/  FFMA.FTZ R70, R145, R146, R70 ;  /* 0x0000009291467223 */ /* 0x000fe20000010046 */
[----:B------:R-:W-:Y:S01]  /*31d0*/  SHF.L.U32 R146, R39, 0x10, RZ ;  /* 0x0000001027927819 */ /* 0x000fe200000006ff */
[----:B------:R-:W-:Y:S01]  /*31e0*/  FMUL.FTZ R97, R144, R141 ;  /* 0x0000008d90617220 */ /* 0x000fe20000410000 */
[----:B------:R-:W-:Y:S01]  /*31f0*/  FMUL.FTZ R144, R139, R100 ;  /* 0x000000648b907220 */ /* 0x000fe20000410000 */
[----:B------:R-:W-:-:S02]  /*3200*/  PRMT R99, R99, 0x7632, R99 ;  /* 0x0000763263637816 */ /* 0x000fc40000000063 */
[----:B------:R-:W-:Y:S01]  /*3210*/  SHF.L.U32 R147, R17, 0x10, RZ ;  /* 0x0000001011937819 */ /* 0x000fe200000006ff */
[----:B------:R-:W-:Y:S01]  /*3220*/  FMUL.FTZ R145, R146, R145 ;  /* 0x0000009192917220 */ /* 0x000fe20000410000 */
[----:B------:R-:W-:Y:S02]  /*3230*/  SHF.L.U32 R141, R15, 0x10, RZ ;  /* 0x000000100f8d7819 */ /* 0x000fe400000006ff */
        /* <DEDUP_REMOVED lines=9> */
[----:B------:R-:W-:Y:S01]  /*32d0*/  FFMA.FTZ R71, R144, R99, R71 ;  /* 0x0000006390477223 */ /* 0x000fe20000010047 */
[----:B------:R-:W-:-:S02]  /*32e0*/  F2FP.BF16.F32.PACK_AB R99, R146, R145 ;  /* 0x000000919263723e */ /* 0x000fc400000010ff */
[----:B------:R-:W-:Y:S01]  /*32f0*/  F2FP.BF16.F32.PACK_AB R96, R96, R103 ;  /* 0x000000676060723e */ /* 0x000fe200000010ff */
[----:B------:R-:W-:Y:S06]  /*3300*/  BRA `(.L_x_116) ;  /* 0x0000000400607947 */ /* 0x000fec0003800000 */
.L_x_115:
[-CC-:B------:R-:W-:Y:S01]  /*3310*/  FFMA.FTZ R81, R107, R101.reuse, R102.reuse ;  /* 0x000000656b517223 */ /* 0x180fe20000010066 */
[C---:B-----5:R-:W-:Y:S01]  /*3320*/  PRMT R143, R98.reuse, 0x7632, R143 ;  /* 0x00007632628f7816 */ /* 0x060fe2000000008f */
[-C--:B------:R-:W-:Y:S01]  /*3330*/  FFMA.FTZ R80, R129, R101.reuse, R102 ;  /* 0x0000006581507223 */ /* 0x080fe20000010066 */
[----:B------:R-:W-:Y:S01]  /*3340*/  SHF.L.U32 R145, R98, 0x10, RZ ;  /* 0x0000001062917819 */ /* 0x000fe200000006ff */
[----:B------:R-:W-:Y:S01]  /*3350*/  FADD.FTZ R83, R106, -R81 ;  /* 0x800000516a537221 */ /* 0x000fe20000010000 */
[----:B------:R-:W-:Y:S01]  /*3360*/  PRMT R142, R97, 0x7632, R142 ;  /* 0x00007632618e7816 */ /* 0x000fe2000000008e */
[----:B------:R-:W-:Y:S01]  /*3370*/  FADD.FTZ R81, R127, -R80 ;  /* 0x800000507f517221 */ /* 0x000fe20000010000 */
[----:B------:R-:W-:Y:S01]  /*3380*/  SHF.L.U32 R141, R97, 0x10, RZ ;  /* 0x00000010618d7819 */ /* 0x000fe200000006ff */
[-C--:B------:R-:W-:Y:S01]  /*3390*/  FFMA.FTZ R149, R110, R101.reuse, R102 ;  /* 0x000000656e957223 */ /* 0x080fe20000010066 */
[----:B------:R-:W-:Y:S01]  /*33a0*/  PRMT R98, R96, 0x7632, R98 ;  /* 0x0000763260627816 */ /* 0x000fe20000000062 */
[-CC-:B------:R-:W-:Y:S01]  /*33b0*/  FFMA.FTZ R151, R132, R101.reuse, R102.reuse ;  /* 0x0000006584977223 */ /* 0x180fe20000010066 */
[----:B------:R-:W-:Y:S01]  /*33c0*/  SHF.L.U32 R103, R96, 0x10, RZ ;  /* 0x0000001060677819 */ /* 0x000fe200000006ff */
[----:B------:R-:W-:Y:S01]  /*33d0*/  FFMA.FTZ R96, R128, R101, R102 ;  /* 0x0000006580607223 */ /* 0x000fe20000010066 */
[----:B------:R-:W-:Y:S01]  /*33e0*/  PRMT R97, R87, 0x7632, R97 ;  /* 0x0000763257617816 */ /* 0x000fe20000000061 */
[----:B------:R-:W-:Y:S01]  /*33f0*/  FADD.FTZ R149, R108, -R149 ;  /* 0x800000956c957221 */ /* 0x000fe20000010000 */
[----:B------:R-:W-:Y:S01]  /*3400*/  PRMT R82, R86, 0x7632, R82 ;  /* 0x0000763256527816 */ /* 0x000fe20000000052 */
[----:B------:R-:W-:Y:S01]  /*3410*/  FADD.FTZ R151, R130, -R151 ;  /* 0x8000009782977221 */ /* 0x000fe20000010000 */
[----:B------:R-:W-:-:S02]  /*3420*/  PRMT R139, R99, 0x7632, R139 ;  /* 0x00007632638b7816 */ /* 0x000fc4000000008b */
[----:B------:R-:W-:Y:S02]  /*3430*/  SHF.L.U32 R147, R99, 0x10, RZ ;  /* 0x0000001063937819 */ /* 0x000fe400000006ff */
[----:B------:R-:W-:Y:S01]  /*3440*/  SHF.L.U32 R144, R97, 0x10, RZ ;  /* 0x0000001061907819 */ /* 0x000fe200000006ff */
[----:B------:R-:W-:Y:S01]  /*3450*/  FADD.FTZ R97, R125, -R96 ;  /* 0x800000607d617221 */ /* 0x000fe20000010000 */
[----:B------:R-:W-:Y:S02]  /*3460*/  SHF.L.U32 R80, R82, 0x10, RZ ;  /* 0x0000001052507819 */ /* 0x000fe400000006ff */
[----:B------:R-:W-:Y:S02]  /*3470*/  SHF.L.U32 R99, R87, 0x10, RZ ;  /* 0x0000001057637819 */ /* 0x000fe400000006ff */
[----:B------:R-:W-:Y:S01]  /*3480*/  SHF.L.U32 R140, R86, 0x10, RZ ;  /* 0x00000010568c7819 */ /* 0x000fe200000006ff */
[C---:B------:R-:W-:Y:S01]  /*3490*/  FFMA.FTZ R97, R138.reuse, R97, R80 ;  /* 0x000000618a617223 */ /* 0x040fe20000010050 */
[----:B------:R-:W-:Y:S01]  /*34a0*/  FFMA.FTZ R80, R133, R101, R102 ;  /* 0x0000006585507223 */ /* 0x000fe20000010066 */
[C-C-:B------:R-:W-:Y:S01]  /*34b0*/  FFMA.FTZ R96, R138.reuse, R83, R99.reuse ;  /* 0x000000538a607223 */ /* 0x140fe20000010063 */
[----:B------:R-:W-:Y:S01]  /*34c0*/  PRMT R99, R85, 0x7632, R99 ;  /* 0x0000763255637816 */ /* 0x000fe20000000063 */
[C---:B------:R-:W-:Y:S01]  /*34d0*/  FFMA.FTZ R82, R138.reuse, R81, R140 ;  /* 0x000000518a527223 */ /* 0x040fe2000001008c */
[----:B------:R-:W-:Y:S01]  /*34e0*/  FADD.FTZ R81, R131, -R80 ;  /* 0x8000005083517221 */ /* 0x000fe20000010000 */
[----:B------:R-:W-:Y:S01]  /*34f0*/  FFMA.FTZ R83, R138, R149, R144 ;  /* 0x000000958a537223 */ /* 0x000fe20000010090 */
[----:B------:R-:W-:Y:S01]  /*3500*/  FFMA.FTZ R80, R137, R101, R102 ;  /* 0x0000006589507223 */ /* 0x000fe20000010066 */
[----:B------:R-:W-:Y:S01]  /*3510*/  SHF.L.U32 R140, R99, 0x10, RZ ;  /* 0x00000010638c7819 */ /* 0x000fe200000006ff */
[-C--:B------:R-:W-:Y:S01]  /*3520*/  FMUL.FTZ R153, R96, R100.reuse ;  /* 0x0000006460997220 */ /* 0x080fe20000410000 */
[----:B------:R-:W-:Y:S01]  /*3530*/  SHF.L.U32 R149, R85, 0x10, RZ ;  /* 0x0000001055957819 */ /* 0x000fe200000006ff */
[----:B------:R-:W-:Y:S01]  /*3540*/  FADD.FTZ R99, R135, -R80 ;  /* 0x8000005087637221 */ /* 0x000fe20000010000 */
[----:B------:R-:W-:Y:S01]  /*3550*/  SHF.L.U32 R144, R84, 0x10, RZ ;  /* 0x0000001054907819 */ /* 0x000fe200000006ff */
[--C-:B------:R-:W-:Y:S01]  /*3560*/  FFMA.FTZ R80, R138, R151, R140.reuse ;  /* 0x000000978a507223 */ /* 0x100fe2000001008c */
[----:B------:R-:W-:Y:S01]  /*3570*/  PRMT R140, R84, 0x7632, R140 ;  /* 0x00007632548c7816 */ /* 0x000fe2000000008c */
[----:B------:R-:W-:Y:S01]  /*3580*/  FFMA.FTZ R81, R138, R81, R149 ;  /* 0x000000518a517223 */ /* 0x000fe20000010095 */
[----:B------:R-:W-:Y:S01]  /*3590*/  FFMA.FTZ R149, R136, R101, R102 ;  /* 0x0000006588957223 */ /* 0x000fe20000010066 */
[----:B------:R-:W-:Y:S01]  /*35a0*/  FFMA.FTZ R99, R138, R99, R144 ;  /* 0x000000638a637223 */ /* 0x000fe20000010090 */
[----:B------:R-:W-:Y:S01]  /*35b0*/  SHF.L.U32 R146, R139, 0x10, RZ ;  /* 0x000000108b927819 */ /* 0x000fe200000006ff */
[----:B------:R-:W-:Y:S01]  /*35c0*/  FMUL.FTZ R150, R83, R100 ;  /* 0x0000006453967220 */ /* 0x000fe20000410000 */
[----:B------:R-:W-:Y:S01]  /*35d0*/  SHF.L.U32 R144, R39, 0x10, RZ ;  /* 0x0000001027907819 */ /* 0x000fe200000006ff */
[----:B------:R-:W-:Y:S01]  /*35e0*/  FADD.FTZ R149, R134, -R149 ;  /* 0x8000009586957221 */ /* 0x000fe20000010000 */
[----:B------:R-:W-:Y:S01]  /*35f0*/  SHF.L.U32 R151, R140, 0x10, RZ ;  /* 0x000000108c977819 */ /* 0x000fe200000006ff */
[----:B------:R-:W-:Y:S01]  /*3600*/  FFMA.FTZ R70, R153, R147, R70 ;  /* 0x0000009399467223 */ /* 0x000fe20000010046 */
[----:B------:R-:W-:Y:S01]  /*3610*/  FFMA.FTZ R71, R150, R146, R71 ;  /* 0x0000009296477223 */ /* 0x000fe20000010047 */
[----:B------:R-:W-:Y:S01]  /*3620*/  FMUL.FTZ R140, R144, R153 ;  /* 0x00000099908c7220 */ /* 0x000fe20000410000 */
[-C--:B------:R-:W-:Y:S01]  /*3630*/  FMUL.FTZ R147, R82, R100.reuse ;  /* 0x0000006452937220 */ /* 0x080fe20000410000 */
[----:B------:R-:W-:Y:S01]  /*3640*/  FFMA.FTZ R139, R138, R149, R151 ;  /* 0x000000958a8b7223 */ /* 0x000fe20000010097 */
        /* <DEDUP_REMOVED lines=8> */
[----:B------:R-:W-:Y:S01]  /*36d0*/  SHF.L.U32 R146, R37, 0x10, RZ ;  /* 0x0000001025927819 */ /* 0x000fe200000006ff */
[----:B------:R-:W-:Y:S01]  /*36e0*/  FMUL.FTZ R144, R144, R147 ;  /* 0x0000009390907220 */ /* 0x000fe20000410000 */
[----:B------:R-:W-:Y:S01]  /*36f0*/  SHF.L.U32 R142, R142, 0x10, RZ ;  /* 0x000000108e8e7819 */ /* 0x000fe200000006ff */
[-C--:B------:R-:W-:Y:S01]  /*3700*/  FMUL.FTZ R147, R81, R100.reuse ;  /* 0x0000006451937220 */ /* 0x080fe20000410000 */
[----:B------:R-:W-:Y:S01]  /*3710*/  FMUL.FTZ R150, R80, R100 ;  /* 0x0000006450967220 */ /* 0x000fe20000410000 */
[----:B------:R-:W-:Y:S01]  /*3720*/  FMUL.FTZ R145, R145, R148 ;  /* 0x0000009491917220 */ /* 0x000fe20000410000 */
[----:B------:R-:W-:Y:S01]  /*3730*/  SHF.L.U32 R149, R15, 0x10, RZ ;  /* 0x000000100f957819 */ /* 0x000fe200000006ff */
[----:B------:R-:W-:Y:S01]  /*3740*/  FFMA.FTZ R66, R147, R141, R66 ;  /* 0x0000008d93427223 */ /* 0x000fe20000010042 */
[----:B------:R-:W-:Y:S01]  /*3750*/  FMUL.FTZ R148, R146, R147 ;  /* 0x0000009392947220 */ /* 0x000fe20000410000 */
[----:B------:R-:W-:Y:S01]  /*3760*/  FFMA.FTZ R67, R150, R142, R67 ;  /* 0x0000008e96437223 */ /* 0x000fe20000010043 */
[----:B------:R-:W-:Y:S01]  /*3770*/  SHF.L.U32 R142, R36, 0x10, RZ ;  /* 0x00000010248e7819 */ /* 0x000fe200000006ff */
[----:B------:R-:W-:Y:S01]  /*3780*/  FMUL.FTZ R141, R99, R100 ;  /* 0x00000064638d7220 */ /* 0x000fe20000410000 */
[----:B------:R-:W-:Y:S01]  /*3790*/  SHF.L.U32 R147, R14, 0x10, RZ ;  /* 0x000000100e937819 */ /* 0x000fe200000006ff */
[----:B------:R-:W-:Y:S01]  /*37a0*/  FMUL.FTZ R149, R149, R150 ;  /* 0x0000009695957220 */ /* 0x000fe20000410000 */
[----:B------:R-:W-:Y:S01]  /*37b0*/  SHF.L.U32 R146, R98, 0x10, RZ ;  /* 0x0000001062927819 */ /* 0x000fe200000006ff */
[----:B------:R-:W-:Y:S01]  /*37c0*/  FMUL.FTZ R98, R139, R100 ;  /* 0x000000648b627220 */ /* 0x000fe20000410000 */
[----:B------:R-:W-:Y:S01]  /*37d0*/  FMUL.FTZ R142, R142, R141 ;  /* 0x0000008d8e8e7220 */ /* 0x000fe20000410000 */
[----:B------:R-:W-:Y:S01]  /*37e0*/  F2FP.BF16.F32.PACK_AB R81, R80, R81 ;  /* 0x000000515051723e */ /* 0x000fe200000010ff */
[----:B------:R-:W-:Y:S01]  /*37f0*/  FFMA.FTZ R64, R141, R103, R64 ;  /* 0x000000678d407223 */ /* 0x000fe20000010040 */
[----:B------:R-:W-:Y:S01]  /*3800*/  FMUL.FTZ R147, R147, R98 ;  /* 0x0000006293937220 */ /* 0x000fe20000410000 */
[----:B------:R-:W-:Y:S01]  /*3810*/  FFMA.FTZ R65, R98, R146, R65 ;  /* 0x0000009262417223 */ /* 0x000fe20000010041 */
[----:B------:R-:W-:-:S02]  /*3820*/  F2FP.BF16.F32.PACK_AB R83, R83, R96 ;  /* 0x000000605353723e */ /* 0x000fc400000010ff */
[----:B------:R-:W-:Y:S02]  /*3830*/  F2FP.BF16.F32.PACK_AB R82, R97, R82 ;  /* 0x000000526152723e */ /* 0x000fe400000010ff */
[----:B------:R-:W-:Y:S02]  /*3840*/  F2FP.BF16.F32.PACK_AB R80, R139, R99 ;  /* 0x000000638b50723e */ /* 0x000fe400000010ff */
[----:B------:R-:W-:Y:S02]  /*3850*/  F2FP.BF16.F32.PACK_AB R99, R143, R140 ;  /* 0x0000008c8f63723e */ /* 0x000fe400000010ff */
[----:B------:R-:W-:Y:S02]  /*3860*/  F2FP.BF16.F32.PACK_AB R98, R145, R144 ;  /* 0x000000909162723e */ /* 0x000fe400000010ff */
[----:B------:R-:W-:Y:S02]  /*3870*/  F2FP.BF16.F32.PACK_AB R97, R149, R148 ;  /* 0x000000949561723e */ /* 0x000fe400000010ff */
[----:B------:R-:W-:-:S07]  /*3880*/  F2FP.BF16.F32.PACK_AB R96, R147, R142 ;  /* 0x0000008e9360723e */ /* 0x000fce00000010ff */
.L_x_116:
[----:B------:R-:W-:Y:S01]  /*3890*/  ISETP.NE.U32.AND P1, PT, RZ, UR14, PT ;  /* 0x0000000eff007c0c */ /* 0x000fe2000bf25070 */
[----:B------:R-:W0:Y:S03]  /*38a0*/  LDC.64 R140, c[0x0][0x468] ;  /* 0x00011a00ff8c7b82 */ /* 0x000e260000000a00 */
[----:B------:R-:W-:-:S13]  /*38b0*/  ISETP.NE.AND.EX P1, PT, RZ, UR15, PT, P1 ;  /* 0x0000000fff007c0c */ /* 0x000fda000bf25310 */
[----:B------:R-:W1:Y:S01]  /*38c0*/  @P1 LDC.64 R142, c[0x0][0x478] ;  /* 0x00011e00ff8e1b82 */ /* 0x000e620000000a00 */
[----:B0-----:R-:W-:-:S04]  /*38d0*/  IMAD.WIDE.U32 R140, R0, 0x10, R140 ;  /* 0x00000010008c7825 */ /* 0x001fc800078e008c */
[C---:B-1----:R-:W-:Y:S01]  /*38e0*/  @P1 IMAD.WIDE.U32 R142, R0.reuse, 0x10, R142 ;  /* 0x00000010008e1825 */ /* 0x042fe200078e008e */
[----:B------:R-:W-:-:S04]  /*38f0*/  IADD3 R0, PT, PT, R0, 0x80, RZ ;  /* 0x0000008000007810 */ /* 0x000fc80007ffe0ff */
[----:B------:R0:W-:Y:S04]  /*3900*/  @P1 STG.E.128 desc[UR8][R142.64], R80 ;  /* 0x000000508e001986 */ /* 0x0001e8000c101d08 */
[----:B------:R0:W-:Y:S02]  /*3910*/  STG.E.128 desc[UR8][R140.64], R96 ;  /* 0x000000608c007986 */ /* 0x0001e4000c101d08 */
.L_x_114:
[----:B------:R-:W-:Y:S05]  /*3920*/  BSYNC.RECONVERGENT B1 ;  /* 0x0000000000017941 */ /* 0x000fea0003800200 */
.L_x_113:
[----:B------:R-:W-:Y:S05]  /*3930*/  @!P3 BRA `(.L_x_110) ;  /* 0x0000000800f4b947 */ /* 0x000fea0003800000 */
[----:B0-----:R-:W0:Y:S02]  /*3940*/  LDC.64 R96, c[0x0][0x390] ;  /* 0x0000e400ff607b82 */ /* 0x001e240000000a00 */
[----:B0-----:R-:W-:-:S06]  /*3950*/  IMAD.WIDE.U32 R96, R0, 0x10, R96 ;  /* 0x0000001000607825 */ /* 0x001fcc00078e0060 */
[----:B------:R-:W5:Y:S01]  /*3960*/  LDG.E.128 R96, desc[UR8][R96.64] ;  /* 0x0000000860607981 */ /* 0x000f62000c1e1d00 */
[----:B------:R-:W-:-:S04]  /*3970*/  ISETP.NE.U32.AND P1, PT, RZ, UR14, PT ;  /* 0x0000000eff007c0c */ /* 0x000fc8000bf25070 */
[----:B------:R-:W-:-:S13]  /*3980*/  ISETP.NE.AND.EX P1, PT, RZ, UR15, PT, P1 ;  /* 0x0000000fff007c0c */ /* 0x000fda000bf25310 */
[----:B------:R-:W-:Y:S05]  /*3990*/  @!P1 BRA `(.L_x_117) ;  /* 0x0000000400649947 */ /* 0x000fea0003800000 */
[-C--:B------:R-:W-:Y:S01]  /*39a0*/  FFMA.FTZ R81, R109, R101.reuse, R102 ;  /* 0x000000656d517223 */ /* 0x080fe20000010066 */
[----:B------:R-:W-:Y:S01]  /*39b0*/  PRMT R80, R20, 0x7632, R80 ;  /* 0x0000763214507816 */ /* 0x000fe20000000050 */
[-CC-:B------:R-:W-:Y:S01]  /*39c0*/  FFMA.FTZ R146, R120, R101.reuse, R102.reuse ;  /* 0x0000006578927223 */ /* 0x180fe20000010066 */
[-C--:B------:R-:W-:Y:S01]  /*39d0*/  FFMA.FTZ R145, R111, R101.reuse, R102 ;  /* 0x000000656f917223 */ /* 0x080fe20000010066 */
[----:B-----5:R-:W-:Y:S01]  /*39e0*/  PRMT R140, R96, 0x7632, R140 ;  /* 0x00007632608c7816 */ /* 0x020fe2000000008c */
[-CC-:B------:R-:W-:Y:S01]  /*39f0*/  FFMA.FTZ R148, R122, R101.reuse, R102.reuse ;  /* 0x000000657a947223 */ /* 0x180fe20000010066 */
[----:B------:R-:W-:Y:S01]  /*3a00*/  SHF.L.U32 R141, R96, 0x10, RZ ;  /* 0x00000010608d7819 */ /* 0x000fe200000006ff */
[-CC-:B------:R-:W-:Y:S01]  /*3a10*/  FFMA.FTZ R147, R113, R101.reuse, R102.reuse ;  /* 0x0000006571937223 */ /* 0x180fe20000010066 */
[-CC-:B------:R-:W-:Y:S01]  /*3a20*/  FFMA.FTZ R144, R124, R101.reuse, R102.reuse ;  /* 0x000000657c907223 */ /* 0x180fe20000010066 */
[-CC-:B------:R-:W-:Y:S01]  /*3a30*/  FFMA.FTZ R103, R115, R101.reuse, R102.reuse ;  /* 0x0000006573677223 */ /* 0x180fe20000010066 */
[----:B------:R-:W-:Y:S01]  /*3a40*/  FADD.FTZ R96, R112, -R81 ;  /* 0x8000005170607221 */ /* 0x000fe20000010000 */
[----:B------:R-:W-:Y:S01]  /*3a50*/  FFMA.FTZ R102, R126, R101, R102 ;  /* 0x000000657e667223 */ /* 0x000fe20000010066 */
[----:B------:R-:W-:Y:S01]  /*3a60*/  SHF.L.U32 R81, R80, 0x10, RZ ;  /* 0x0000001050517819 */ /* 0x000fe200000006ff */
[----:B------:R-:W-:Y:S01]  /*3a70*/  FADD.FTZ R80, R117, -R146 ;  /* 0x8000009275507221 */ /* 0x000fe20000010000 */
[C---:B------:R-:W-:Y:S01]  /*3a80*/  PRMT R143, R97.reuse, 0x7632, R143 ;  /* 0x00007632618f7816 */ /* 0x040fe2000000008f */
[----:B------:R-:W-:Y:S01]  /*3a90*/  FADD.FTZ R146, R116, -R147 ;  /* 0x8000009374927221 */ /* 0x000fe20000010000 */
[----:B------:R-:W-:Y:S01]  /*3aa0*/  SHF.L.U32 R139, R97, 0x10, RZ ;  /* 0x00000010618b7819 */ /* 0x000fe200000006ff */
[----:B------:R-:W-:Y:S01]  /*3ab0*/  FFMA.FTZ R80, R138, R80, R81 ;  /* 0x000000508a507223 */ /* 0x000fe20000010051 */
[C---:B------:R-:W-:Y:S01]  /*3ac0*/  PRMT R142, R98.reuse, 0x7632, R142 ;  /* 0x00007632628e7816 */ /* 0x040fe2000000008e */
[----:B------:R-:W-:Y:S01]  /*3ad0*/  FADD.FTZ R148, R119, -R148 ;  /* 0x8000009477947221 */ /* 0x000fe20000010000 */
[----:B------:R-:W-:Y:S01]  /*3ae0*/  SHF.L.U32 R83, R98, 0x10, RZ ;  /* 0x0000001062537819 */ /* 0x000fe200000006ff */
[----:B------:R-:W-:Y:S01]  /*3af0*/  FADD.FTZ R98, R114, -R145 ;  /* 0x8000009172627221 */ /* 0x000fe20000010000 */
[----:B------:R-:W-:Y:S01]  /*3b00*/  SHF.L.U32 R101, R21, 0x10, RZ ;  /* 0x0000001015657819 */ /* 0x000fe200000006ff */
[----:B------:R-:W-:Y:S01]  /*3b10*/  FADD.FTZ R102, R123, -R102 ;  /* 0x800000667b667221 */ /* 0x000fe20000010000 */
[----:B------:R-:W-:-:S02]  /*3b20*/  SHF.L.U32 R97, R20, 0x10, RZ ;  /* 0x0000001014617819 */ /* 0x000fc400000006ff */
[----:B------:R-:W-:Y:S01]  /*3b30*/  SHF.L.U32 R149, R23, 0x10, RZ ;  /* 0x0000001017957819 */ /* 0x000fe200000006ff */
[----:B------:R-:W-:Y:S01]  /*3b40*/  FFMA.FTZ R81, R138, R98, R101 ;  /* 0x000000628a517223 */ /* 0x000fe20000010065 */
[----:B------:R-:W-:Y:S01]  /*3b50*/  PRMT R98, R22, 0x7632, R98 ;  /* 0x0000763216627816 */ /* 0x000fe20000000062 */
[----:B------:R-:W-:Y:S01]  /*3b60*/  FFMA.FTZ R97, R138, R96, R97 ;  /* 0x000000608a617223 */ /* 0x000fe20000010061 */
[----:B------:R-:W-:Y:S02]  /*3b70*/  PRMT R96, R21, 0x7632, R96 ;  /* 0x0000763215607816 */ /* 0x000fe40000000060 */
[----:B------:R-:W-:Y:S01]  /*3b80*/  SHF.L.U32 R147, R98, 0x10, RZ ;  /* 0x0000001062937819 */ /* 0x000fe200000006ff */
[----:B------:R-:W-:Y:S01]  /*3b90*/  FADD.FTZ R98, R121, -R144 ;  /* 0x8000009079627221 */ /* 0x000fe20000010000 */
[----:B------:R-:W-:Y:S01]  /*3ba0*/  SHF.L.U32 R101, R96, 0x10, RZ ;  /* 0x0000001060657819 */ /* 0x000fe200000006ff */
[----:B------:R-:W-:Y:S01]  /*3bb0*/  FADD.FTZ R144, R118, -R103 ;  /* 0x8000006776907221 */ /* 0x000fe20000010000 */
[----:B------:R-:W-:Y:S01]  /*3bc0*/  SHF.L.U32 R145, R22, 0x10, RZ ;  /* 0x0000001016917819 */ /* 0x000fe200000006ff */
[----:B------:R-:W-:Y:S01]  /*3bd0*/  FFMA.FTZ R98, R138, R98, R147 ;  /* 0x000000628a627223 */ /* 0x000fe20000010093 */
[----:B------:R-:W-:Y:S01]  /*3be0*/  SHF.L.U32 R140, R140, 0x10, RZ ;  /* 0x000000108c8c7819 */ /* 0x000fe200000006ff */
[C---:B------:R-:W-:Y:S01]  /*3bf0*/  FFMA.FTZ R96, R138.reuse, R148, R101 ;  /* 0x000000948a607223 */ /* 0x040fe20000010065 */
[C---:B------:R-:W-:Y:S01]  /*3c00*/  FFMA.FTZ R103, R138.reuse, R144, R149 ;  /* 0x000000908a677223 */ /* 0x040fe20000010095 */
[----:B------:R-:W-:Y:S01]  /*3c10*/  FFMA.FTZ R101, R138, R146, R145 ;  /* 0x000000928a657223 */ /* 0x000fe20000010091 */
[-C--:B------:R-:W-:Y:S01]  /*3c20*/  FMUL.FTZ R144, R80, R100.reuse ;  /* 0x0000006450907220 */ /* 0x080fe20000410000 */
[----:B------:R-:W-:Y:S01]  /*3c30*/  PRMT R146, R23, 0x7632, R146 ;  /* 0x0000763217927816 */ /* 0x000fe20000000092 */
[----:B------:R-:W-:Y:S01]  /*3c40*/  FMUL.FTZ R145, R97, R100 ;  /* 0x0000006461917220 */ /* 0x000fe20000410000 */
[----:B------:R-:W-:Y:S01]  /*3c50*/  SHF.L.U32 R143, R143, 0x10, RZ ;  /* 0x000000108f8f7819 */ /* 0x000fe200000006ff */
[----:B------:R-:W-:Y:S01]  /*3c60*/  FFMA.FTZ R140, R144, R140, R73 ;  /* 0x0000008c908c7223 */ /* 0x000fe20000010049 */
[----:B------:R-:W-:Y:S01]  /*3c70*/  SHF.L.U32 R149, R146, 0x10, RZ ;  /* 0x0000001092957819 */ /* 0x000fe200000006ff */
[-C--:B------:R-:W-:Y:S01]  /*3c80*/  FMUL.FTZ R73, R101, R100.reuse ;  /* 0x0000006465497220 */ /* 0x080fe20000410000 */
[----:B------:R-:W-:Y:S01]  /*3c90*/  FFMA.FTZ R141, R145, R141, R72 ;  /* 0x0000008d918d7223 */ /* 0x000fe20000010048 */
[-C--:B------:R-:W-:Y:S01]  /*3ca0*/  FMUL.FTZ R147, R81, R100.reuse ;  /* 0x0000006451937220 */ /* 0x080fe20000410000 */
[----:B------:R-:W-:Y:S01]  /*3cb0*/  FMUL.FTZ R72, R96, R100 ;  /* 0x0000006460487220 */ /* 0x000fe20000410000 */
[----:B------:R-:W-:Y:S01]  /*3cc0*/  PRMT R82, R99, 0x7632, R82 ;  /* 0x0000763263527816 */ /* 0x000fe20000000052 */
[----:B------:R-:W-:Y:S01]  /*3cd0*/  FFMA.FTZ R76, R73, R83, R76 ;  /* 0x00000053494c7223 */ /* 0x000fe2000001004c */
[----:B------:R-:W-:Y:S01]  /*3ce0*/  FFMA.FTZ R83, R138, R102, R149 ;  /* 0x000000668a537223 */ /* 0x000fe20000010095 */
[----:B------:R-:W-:Y:S01]  /*3cf0*/  SHF.L.U32 R146, R142, 0x10, RZ ;  /* 0x000000108e927819 */ /* 0x000fe200000006ff */
[----:B------:R-:W-:Y:S01]  /*3d00*/  FFMA.FTZ R139, R147, R139, R74 ;  /* 0x0000008b938b7223 */ /* 0x000fe2000001004a */
[----:B------:R-:W-:Y:S01]  /*3d10*/  FFMA.FTZ R142, R72, R143, R75 ;  /* 0x0000008f488e7223 */ /* 0x000fe2000001004b */
[----:B------:R-:W-:Y:S01]  /*3d20*/  SHF.L.U32 R99, R99, 0x10, RZ ;  /* 0x0000001063637819 */ /* 0x000fe200000006ff */
        /* <DEDUP_REMOVED lines=11> */
[----:B------:R-:W-:Y:S01]  /*3de0*/  SHF.L.U32 R149, R8, 0x10, RZ ;  /* 0x0000001008957819 */ /* 0x000fe200000006ff */
[----:B------:R-:W-:Y:S01]  /*3df0*/  FMUL.FTZ R73, R102, R73 ;  /* 0x0000004966497220 */ /* 0x000fe20000410000 */
[----:B------:R-:W-:Y:S01]  /*3e00*/  SHF.L.U32 R102, R29, 0x10, RZ ;  /* 0x000000101d667819 */ /* 0x000fe200000006ff */
[----:B------:R-:W-:Y:S01]  /*3e10*/  FFMA.FTZ R77, R74, R146, R77 ;  /* 0x000000924a4d7223 */ /* 0x000fe2000001004d */
        /* <DEDUP_REMOVED lines=17> */
.L_x_117:
[-CC-:B------:R-:W-:Y:S01]  /*3f30*/  FFMA.FTZ R143, R115, R101.reuse, R102.reuse ;  /* 0x00000065738f7223 */ /* 0x180fe20000010066 */
[----:B------:R-:W-:Y:S01]  /*3f40*/  SHF.L.U32 R144, R23, 0x10, RZ ;  /* 0x0000001017907819 */ /* 0x000fe200000006ff */
[-CC-:B------:R-:W-:Y:S01]  /*3f50*/  FFMA.FTZ R139, R109, R101.reuse, R102.reuse ;  /* 0x000000656d8b7223 */ /* 0x180fe20000010066 */
[-CC-:B------:R-:W-:Y:S01]  /*3f60*/  FFMA.FTZ R142, R120, R101.reuse, R102.reuse ;  /* 0x00000065788e7223 */ /* 0x180fe20000010066 */
[----:B------:R-:W-:Y:S01]  /*3f70*/  FADD.FTZ R143, R118, -R143 ;  /* 0x8000008f768f7221 */ /* 0x000fe20000010000 */
[-CC-:B------:R-:W-:Y:S01]  /*3f80*/  FFMA.FTZ R145, R111, R101.reuse, R102.reuse ;  /* 0x000000656f917223 */ /* 0x180fe20000010066 */
[-CC-:B------:R-:W-:Y:S01]  /*3f90*/  FFMA.FTZ R148, R122, R101.reuse, R102.reuse ;  /* 0x000000657a947223 */ /* 0x180fe20000010066 */
[-CC-:B------:R-:W-:Y:S01]  /*3fa0*/  FFMA.FTZ R103, R113, R101.reuse, R102.reuse ;  /* 0x0000006571677223 */ /* 0x180fe20000010066 */
[-CC-:B------:R-:W-:Y:S01]  /*3fb0*/  FFMA.FTZ R140, R124, R101.reuse, R102.reuse ;  /* 0x000000657c8c7223 */ /* 0x180fe20000010066 */
[----:B------:R-:W-:Y:S01]  /*3fc0*/  SHF.L.U32 R141, R20, 0x10, RZ ;  /* 0x00000010148d7819 */ /* 0x000fe200000006ff */
[----:B------:R-:W-:Y:S01]  /*3fd0*/  FFMA.FTZ R102, R126, R101, R102 ;  /* 0x000000657e667223 */ /* 0x000fe20000010066 */
[--C-:B------:R-:W-:Y:S01]  /*3fe0*/  FFMA.FTZ R149, R138, R143, R144.reuse ;  /* 0x0000008f8a957223 */ /* 0x100fe20000010090 */
[----:B------:R-:W-:Y:S01]  /*3ff0*/  FADD.FTZ R139, R112, -R139 ;  /* 0x8000008b708b7221 */ /* 0x000fe20000010000 */
[----:B------:R-:W-:Y:S01]  /*4000*/  PRMT R101, R20, 0x7632, R101 ;  /* 0x0000763214657816 */ /* 0x000fe20000000065 */
[----:B------:R-:W-:Y:S01]  /*4010*/  FADD.FTZ R145, R114, -R145 ;  /* 0x8000009172917221 */ /* 0x000fe20000010000 */
[C---:B------:R-:W-:Y:S01]  /*4020*/  PRMT R144, R21.reuse, 0x7632, R144 ;  /* 0x0000763215907816 */ /* 0x040fe20000000090 */
[----:B------:R-:W-:Y:S01]  /*4030*/  FFMA.FTZ R139, R138, R139, R141 ;  /* 0x0000008b8a8b7223 */ /* 0x000fe2000001008d */
[----:B------:R-:W-:Y:S01]  /*4040*/  SHF.L.U32 R146, R21, 0x10, RZ ;  /* 0x0000001015927819 */ /* 0x000fe200000006ff */
[----:B------:R-:W-:Y:S01]  /*4050*/  FADD.FTZ R141, R117, -R142 ;  /* 0x8000008e758d7221 */ /* 0x000fe20000010000 */
[----:B------:R-:W-:Y:S01]  /*4060*/  SHF.L.U32 R143, R101, 0x10, RZ ;  /* 0x00000010658f7819 */ /* 0x000fe200000006ff */
[----:B------:R-:W-:Y:S01]  /*4070*/  FADD.FTZ R147, R119, -R148 ;  /* 0x8000009477937221 */ /* 0x000fe20000010000 */
[----:B------:R-:W-:Y:S01]  /*4080*/  SHF.L.U32 R144, R144, 0x10, RZ ;  /* 0x0000001090907819 */ /* 0x000fe200000006ff */
[--C-:B------:R-:W-:Y:S01]  /*4090*/  FFMA.FTZ R145, R138, R145, R146.reuse ;  /* 0x000000918a917223 */ /* 0x100fe20000010092 */
[----:B-----5:R-:W-:Y:S01]  /*40a0*/  SHF.L.U32 R142, R96, 0x10, RZ ;  /* 0x00000010608e7819 */ /* 0x020fe200000006ff */
[C---:B------:R-:W-:Y:S01]  /*40b0*/  FFMA.FTZ R141, R138.reuse, R141, R143 ;  /* 0x0000008d8a8d7223 */ /* 0x040fe2000001008f */
[----:B------:R-:W-:Y:S01]  /*40c0*/  PRMT R146, R97, 0x7632, R146 ;  /* 0x0000763261927816 */ /* 0x000fe20000000092 */
[--C-:B------:R-:W-:Y:S01]  /*40d0*/  FFMA.FTZ R147, R138, R147, R144.reuse ;  /* 0x000000938a937223 */ /* 0x100fe20000010090 */
[----:B------:R-:W-:Y:S01]  /*40e0*/  PRMT R144, R96, 0x7632, R144 ;  /* 0x0000763260907816 */ /* 0x000fe20000000090 */
[-C--:B------:R-:W-:Y:S01]  /*40f0*/  FMUL.FTZ R101, R149, R100.reuse ;  /* 0x0000006495657220 */ /* 0x080fe20000410000 */
[----:B------:R-:W-:Y:S01]  /*4100*/  SHF.L.U32 R143, R97, 0x10, RZ ;  /* 0x00000010618f7819 */ /* 0x000fe200000006ff */
[----:B------:R-:W-:Y:S01]  /*4110*/  FADD.FTZ R151, R121, -R140 ;  /* 0x8000008c79977221 */ /* 0x000fe20000010000 */
[----:B------:R-:W-:Y:S01]  /*4120*/  PRMT R96, R98, 0x7632, R96 ;  /* 0x0000763262607816 */ /* 0x000fe20000000060 */
[----:B------:R-:W-:Y:S01]  /*4130*/  FADD.FTZ R103, R116, -R103 ;  /* 0x8000006774677221 */ /* 0x000fe20000010000 */
[----:B------:R-:W-:Y:S01]  /*4140*/  SHF.L.U32 R97, R98, 0x10, RZ ;  /* 0x0000001062617819 */ /* 0x000fe200000006ff */
[----:B------:R-:W-:Y:S01]  /*4150*/  FADD.FTZ R153, R123, -R102 ;  /* 0x800000667b997221 */ /* 0x000fe20000010000 */
[----:B------:R-:W-:Y:S01]  /*4160*/  PRMT R98, R22, 0x7632, R98 ;  /* 0x0000763216627816 */ /* 0x000fe20000000062 */
[-C--:B------:R-:W-:Y:S01]  /*4170*/  FMUL.FTZ R145, R145, R100.reuse ;  /* 0x0000006491917220 */ /* 0x080fe20000410000 */
[----:B------:R-:W-:Y:S01]  /*4180*/  SHF.L.U32 R150, R99, 0x10, RZ ;  /* 0x0000001063967819 */ /* 0x000fe200000006ff */
[----:B------:R-:W-:Y:S01]  /*4190*/  FMUL.FTZ R102, R147, R100 ;  /* 0x0000006493667220 */ /* 0x000fe20000410000 */
[----:B------:R-:W-:-:S02]  /*41a0*/  PRMT R99, R23, 0x7632, R99 ;  /* 0x0000763217637816 */ /* 0x000fc40000000063 */
[----:B------:R-:W-:Y:S01]  /*41b0*/  SHF.L.U32 R98, R98, 0x10, RZ ;  /* 0x0000001062627819 */ /* 0x000fe200000006ff */
[----:B------:R-:W-:Y:S01]  /*41c0*/  FFMA.FTZ R78, R101, R150, R78 ;  /* 0x00000096654e7223 */ /* 0x000fe2000001004e */
[----:B------:R-:W-:Y:S02]  /*41d0*/  SHF.L.U32 R149, R22, 0x10, RZ ;  /* 0x0000001016957819 */ /* 0x000fe400000006ff */
[----:B------:R-:W-:Y:S01]  /*41e0*/  SHF.L.U32 R140, R99, 0x10, RZ ;  /* 0x00000010638c7819 */ /* 0x000fe200000006ff */
[----:B------:R-:W-:Y:S01]  /*41f0*/  FFMA.FTZ R151, R138, R151, R98 ;  /* 0x000000978a977223 */ /* 0x000fe20000010062 */
[----:B------:R-:W-:Y:S01]  /*4200*/  SHF.L.U32 R144, R144, 0x10, RZ ;  /* 0x0000001090907819 */ /* 0x000fe200000006ff */
[C---:B------:R-:W-:Y:S01]  /*4210*/  FFMA.FTZ R149, R138.reuse, R103, R149 ;  /* 0x000000678a957223 */ /* 0x040fe20000010095 */
[-C--:B------:R-:W-:Y:S01]  /*4220*/  FMUL.FTZ R98, R141, R100.reuse ;  /* 0x000000648d627220 */ /* 0x080fe20000410000 */
[----:B------:R-:W-:Y:S01]  /*4230*/  FMUL.FTZ R103, R139, R100 ;  /* 0x000000648b677220 */ /* 0x000fe20000410000 */
[----:B------:R-:W-:Y:S01]  /*4240*/  FFMA.FTZ R153, R138, R153, R140 ;  /* 0x000000998a997223 */ /* 0x000fe2000001008c */
[----:B------:R-:W-:Y:S01]  /*4250*/  SHF.L.U32 R146, R146, 0x10, RZ ;  /* 0x0000001092927819 */ /* 0x000fe200000006ff */
[----:B------:R-:W-:Y:S01]  /*4260*/  FFMA.FTZ R140, R98, R144, R73 ;  /* 0x00000090628c7223 */ /* 0x000fe20000010049 */
[----:B------:R-:W-:Y:S01]  /*4270*/  FFMA.FTZ R141, R103, R142, R72 ;  /* 0x0000008e678d7223 */ /* 0x000fe20000010048 */
[----:B------:R-:W-:Y:S01]  /*4280*/  SHF.L.U32 R144, R31, 0x10, RZ ;  /* 0x000000101f907819 */ /* 0x000fe200000006ff */
[-C--:B------:R-:W-:Y:S01]  /*4290*/  FMUL.FTZ R149, R149, R100.reuse ;  /* 0x0000006495957220 */ /* 0x080fe20000410000 */
[----:B------:R-:W-:Y:S01]  /*42a0*/  SHF.L.U32 R73, R8, 0x10, RZ ;  /* 0x0000001008497819 */ /* 0x000fe200000006ff */
[----:B------:R-:W-:Y:S01]  /*42b0*/  FMUL.FTZ R138, R151, R100 ;  /* 0x00000064978a7220 */ /* 0x000fe20000410000 */
[----:B------:R-:W-:Y:S01]  /*42c0*/  SHF.L.U32 R72, R29, 0x10, RZ ;  /* 0x000000101d487819 */ /* 0x000fe200000006ff */
[----:B------:R-:W-:Y:S01]  /*42d0*/  FFMA.FTZ R76, R149, R97, R76 ;  /* 0x00000061954c7223 */ /* 0x000fe2000001004c */
[----:B------:R-:W-:Y:S01]  /*42e0*/  FMUL.FTZ R144, R144, R101 ;  /* 0x0000006590907220 */ /* 0x000fe20000410000 */
[----:B------:R-:W-:Y:S01]  /*42f0*/  FFMA.FTZ R139, R145, R143, R74 ;  /* 0x0000008f918b7223 */ /* 0x000fe2000001004a */
[----:B------:R-:W-:Y:S01]  /*4300*/  FFMA.FTZ R142, R102, R146, R75 ;  /* 0x00000092668e7223 */ /* 0x000fe2000001004b */
[----:B------:R-:W-:Y:S01]  /*4310*/  FMUL.FTZ R101, R73, R138 ;  /* 0x0000008a49657220 */ /* 0x000fe20000410000 */
[----:B------:R-:W-:Y:S01]  /*4320*/  FMUL.FTZ R97, R72, R145 ;  /* 0x0000009148617220 */ /* 0x000fe20000410000 */
[----:B------:R-:W-:Y:S01]  /*4330*/  PRMT R99, R99, 0x7632, R99 ;  /* 0x0000763263637816 */ /* 0x000fe20000000063 */
[----:B------:R-:W-:Y:S01]  /*4340*/  FMUL.FTZ R100, R153, R100 ;  /* 0x0000006499647220 */ /* 0x000fe20000410000 */
[----:B------:R-:W-:-:S02]  /*4350*/  SHF.L.U32 R74, R30, 0x10, RZ ;  /* 0x000000101e4a7819 */ /* 0x000fc400000006ff */
[----:B------:R-:W-:Y:S02]  /*4360*/  SHF.L.U32 R143, R9, 0x10, RZ ;  /* 0x00000010098f7819 */ /* 0x000fe400000006ff */
        /* <DEDUP_REMOVED lines=16> */
.L_x_118:
        /* <DEDUP_REMOVED lines=9> */
[----:B------:R2:W-:Y:S05]  /*4500*/  STG.E.128 desc[UR8][R102.64], R96 ;  /* 0x0000006066007986 */ /* 0x0005ea000c101d08 */
.L_x_110:
[----:B------:R-:W-:Y:S05]  /*4510*/  BSYNC.RECONVERGENT B0 ;  /* 0x0000000000007941 */ /* 0x000fea0003800200 */
.L_x_104:
[----:B0-23--:R-:W0:Y:S01]  /*4520*/  LDC.64 R96, c[0x0][0x380] ;  /* 0x0000e000ff607b82 */ /* 0x00de220000000a00 */
[----:B------:R-:W-:Y:S01]  /*4530*/  UPLOP3.LUT UP1, UPT, UPT, UPT, UP1, 0x40, 0x4 ;  /* 0x000000000004789c */ /* 0x000fe20003f2e810 */
[----:B0-----:R-:W-:-:S04]  /*4540*/  IADD3 R18, PT, PT, R18, R96, RZ ;  /* 0x0000006012127210 */ /* 0x001fc80007ffe0ff */
[----:B------:R-:W-:-:S13]  /*4550*/  ISETP.GE.AND P1, PT, R18, R97, PT ;  /* 0x000000611200720c */ /* 0x000fda0003f26270 */
[----:B------:R-:W-:Y:S05]  /*4560*/  @!P1 BRA `(.L_x_119) ;  /* 0xffffffc0003c9947 */ /* 0x000fea000383ffff */
.L_x_97:
[----:B------:R-:W-:Y:S01]  /*4570*/  IMAD R105, R105, UR7, RZ ;  /* 0x0000000769697c24 */ /* 0x000fe2000f8e02ff */
[----:B------:R-:W-:Y:S04]  /*4580*/  BSSY.RECONVERGENT B0, `(.L_x_120) ;  /* 0x0000010000007945 */ /* 0x000fe80003800200 */
[----:B------:R-:W-:Y:S01]  /*4590*/  LEA.HI R105, R105, R104, RZ, 0x1d ;  /* 0x0000006869697211 */ /* 0x000fe200078fe8ff */
[----:B------:R-:W-:Y:S06]  /*45a0*/  @!P2 BRA `(.L_x_121) ;  /* 0x000000000034a947 */ /* 0x000fec0003800000 */
[----:B------:R-:W0:Y:S08]  /*45b0*/  LDC.64 R2, c[0x0][0x440] ;  /* 0x00011000ff027b82 */ /* 0x000e300000000a00 */
[----:B------:R-:W1:Y:S08]  /*45c0*/  LDC.64 R4, c[0x0][0x448] ;  /* 0x00011200ff047b82 */ /* 0x000e700000000a00 */
[----:B------:R-:W2:Y:S01]  /*45d0*/  LDC.64 R6, c[0x0][0x460] ;  /* 0x00011800ff067b82 */ /* 0x000ea20000000a00 */
[----:B0-----:R-:W-:-:S05]  /*45e0*/  IMAD.WIDE.U32 R2, R105, 0x20, R2 ;  /* 0x0000002069027825 */ /* 0x001fca00078e0002 */
[----:B------:R0:W-:Y:S01]  /*45f0*/  STG.E.128 desc[UR8][R2.64], R48 ;  /* 0x0000003002007986 */ /* 0x0001e2000c101d08 */
[----:B-1----:R-:W-:-:S03]  /*4600*/  IMAD.WIDE.U32 R4, R105, 0x20, R4 ;  /* 0x0000002069047825 */ /* 0x002fc600078e0004 */
[----:B------:R0:W-:Y:S04]  /*4610*/  STG.E.128 desc[UR8][R2.64+0x10], R52 ;  /* 0x0000103402007986 */ /* 0x0001e8000c101d08 */
[----:B------:R0:W-:Y:S01]  /*4620*/  STG.E.128 desc[UR8][R4.64], R40 ;  /* 0x0000002804007986 */ /* 0x0001e2000c101d08 */
[----:B--2---:R-:W-:-:S03]  /*4630*/  IMAD.WIDE.U32 R6, R105, 0x20, R6 ;  /* 0x0000002069067825 */ /* 0x004fc600078e0006 */
[----:B------:R0:W-:Y:S01]  /*4640*/  STG.E.128 desc[UR8][R4.64+0x10], R44 ;  /* 0x0000102c04007986 */ /* 0x0001e2000c101d08 */
[----:B------:R-:W-:-:S03]  /*4650*/  IADD3 R105, PT, PT, R105, 0x80, RZ ;  /* 0x0000008069697810 */ /* 0x000fc60007ffe0ff */
[----:B------:R0:W-:Y:S04]  /*4660*/  STG.E.128 desc[UR8][R6.64], R64 ;  /* 0x0000004006007986 */ /* 0x0001e8000c101d08 */
[----:B------:R0:W-:Y:S02]  /*4670*/  STG.E.128 desc[UR8][R6.64+0x10], R68 ;  /* 0x0000104406007986 */ /* 0x0001e4000c101d08 */
.L_x_121:
[----:B------:R-:W-:Y:S05]  /*4680*/  BSYNC.RECONVERGENT B0 ;  /* 0x0000000000007941 */ /* 0x000fea0003800200 */
.L_x_120:
[----:B------:R-:W-:Y:S05]  /*4690*/  @!P3 EXIT ;  /* 0x000000000000b94d */ /* 0x000fea0003800000 */
[----:B0-----:R-:W0:Y:S08]  /*46a0*/  LDC.64 R2, c[0x0][0x440] ;  /* 0x00011000ff027b82 */ /* 0x001e300000000a00 */
[----:B------:R-:W1:Y:S08]  /*46b0*/  LDC.64 R4, c[0x0][0x448] ;  /* 0x00011200ff047b82 */ /* 0x000e700000000a00 */
[----:B------:R-:W2:Y:S01]  /*46c0*/  LDC.64 R6, c[0x0][0x460] ;  /* 0x00011800ff067b82 */ /* 0x000ea20000000a00 */
[----:B0-----:R-:W-:-:S05]  /*46d0*/  IMAD.WIDE.U32 R2, R105, 0x20, R2 ;  /* 0x0000002069027825 */ /* 0x001fca00078e0002 */
[----:B------:R-:W-:Y:S01]  /*46e0*/  STG.E.128 desc[UR8][R2.64], R88 ;  /* 0x0000005802007986 */ /* 0x000fe2000c101d08 */
[----:B-1----:R-:W-:-:S03]  /*46f0*/  IMAD.WIDE.U32 R4, R105, 0x20, R4 ;  /* 0x0000002069047825 */ /* 0x002fc600078e0004 */
[----:B------:R-:W-:Y:S04]  /*4700*/  STG.E.128 desc[UR8][R2.64+0x10], R92 ;  /* 0x0000105c02007986 */ /* 0x000fe8000c101d08 */
[----:B------:R-:W-:Y:S01]  /*4710*/  STG.E.128 desc[UR8][R4.64], R56 ;  /* 0x0000003804007986 */ /* 0x000fe2000c101d08 */
[----:B--2---:R-:W-:-:S03]  /*4720*/  IMAD.WIDE.U32 R6, R105, 0x20, R6 ;  /* 0x0000002069067825 */ /* 0x004fc600078e0006 */
[----:B------:R-:W-:Y:S04]  /*4730*/  STG.E.128 desc[UR8][R4.64+0x10], R60 ;  /* 0x0000103c04007986 */ /* 0x000fe8000c101d08 */
[----:B------:R-:W-:Y:S04]  /*4740*/  STG.E.128 desc[UR8][R6.64], R72 ;  /* 0x0000004806007986 */ /* 0x000fe8000c101d08 */
[----:B------:R-:W-:Y:S01]  /*4750*/  STG.E.128 desc[UR8][R6.64+0x10], R76 ;  /* 0x0000104c06007986 */ /* 0x000fe2000c101d08 */
[----:B------:R-:W-:Y:S05]  /*4760*/  EXIT ;  /* 0x000000000000794d */ /* 0x000fea0003800000 */
.L_x_122:
        /* <DEDUP_REMOVED lines=9> */
.L_x_7970:


//--------------------- .text._ZN10layer_norm13ln_bwd_kernelINS_13Kernel_traitsI13__nv_bfloat16S2_S2_S2_fjLj2048ELj1ELj1ELj4ELj16ENS_18Kernel_traits_baseILj2048ES2_S2_S2_S2_fjLj128EEEEELb0ELb1ELb0ELb1EEEvNS_9BwdParamsE --------------------------
	.section	.text._ZN10layer_norm13ln_bwd_kernelINS_13Kernel_traitsI13__nv_bfloat16S2_S2_S2_fjLj2048ELj1ELj1ELj4ELj16ENS_18Kernel_traits_baseILj2048ES2_S2_S2_S2_fjLj128EEEEELb0ELb1ELb0ELb1EEEvNS_9BwdParamsE,"ax",@progbits
	.align	128
        .global         _ZN10layer_norm13ln_bwd_kernelINS_13Kernel_traitsI13__nv_bfloat16S2_S2_S2_fjLj2048ELj1ELj1ELj4ELj16ENS_18Kernel_traits_baseILj2048ES2_S2_S2_S2_fjLj128EEEEELb0ELb1ELb0ELb1EEEvNS_9BwdParamsE
        .type           _ZN10layer_norm13ln_bwd_kernelINS_13Kernel_traitsI13__nv_bfloat16S2_S2_S2_fjLj2048ELj1ELj1ELj4ELj16ENS_18Kernel_traits_baseILj2048ES2_S2_S2_S2_fjLj128EEEEELb0ELb1ELb0ELb1EEEvNS_9BwdParamsE,@function
        .size           _ZN10layer_norm13ln_bwd_kernelINS_13Kernel_traitsI13__nv_bfloat16S2_S2_S2_fjLj2048ELj1ELj1ELj4ELj16ENS_18Kernel_traits_baseILj2048ES2_S2_S2_S2_fjLj128EEEEELb0ELb1ELb0ELb1EEEvNS_9BwdParamsE,(.L_x_7971 - _ZN10layer_norm13ln_bwd_kernelINS_13Kernel_traitsI13__nv_bfloat16S2_S2_S2_fjLj2048ELj1ELj1ELj4ELj16ENS_18Kernel_traits_baseILj2048ES2_S2_S2_S2_fjLj128EEEEELb0ELb1ELb0ELb1EEEvNS_9BwdParamsE)
        .other          _ZN10layer_norm13ln_bwd_kernelINS_13Kernel_traitsI13__nv_bfloat16S2_S2_S2_fjLj2048ELj1ELj1ELj4ELj16ENS_18Kernel_traits_baseILj2048ES2_S2_S2_S2_fjLj128EEEEELb0ELb1ELb0ELb1EEEvNS_9BwdParamsE,@"STO_CUDA_ENTRY STV_DEFAULT"
_ZN10layer_norm13ln_bwd_kernelINS_13Kernel_traitsI13__nv_bfloat16S2_S2_S2_fjLj2048ELj1ELj1ELj4ELj16ENS_18Kernel_traits_baseILj2048ES2_S2_S2_S2_fjLj128EEEEELb0ELb1ELb0ELb1EEEvNS_9BwdParamsE:
.text._ZN10layer_norm13ln_bwd_kernelINS_13Kernel_traitsI13__nv_bfloat16S2_S2_S2_fjLj2048ELj1ELj1ELj4ELj16ENS_18Kernel_traits_baseILj2048ES2_S2_S2_S2_fjLj128EEEEELb0ELb1ELb0ELb1EEEvNS_9BwdParamsE:
        /* <DEDUP_REMOVED lines=24> */
[----:B------:R-:W-:Y:S01]  /*0180*/  CS2R R6, SRZ ;  /* 0x0000000000067805 */ /* 0x000fe2000001ff00 */
[----:B0-----:R-:W-:Y:S01]  /*0190*/  UISETP.GE.AND UP0, UPT, UR7, UR4, UPT ;  /* 0x000000040700728c */ /* 0x001fe2000bf06270 */
[----:B------:R-:W-:Y:S02]  /*01a0*/  CS2R R4, SRZ ;  /* 0x0000000000047805 */ /* 0x000fe4000001ff00 */
[----:B------:R-:W-:Y:S02]  /*01b0*/  CS2R R50, SRZ ;  /* 0x0000000000327805 */ /* 0x000fe4000001ff00 */
[----:B------:R-:W-:Y:S01]  /*01c0*/  CS2R R48, SRZ ;  /* 0x0000000000307805 */ /* 0x000fe2000001ff00 */
[----:B------:R-:W0:Y:S03]  /*01d0*/  LDCU.64 UR8, c[0x0][0x358] ;  /* 0x00006b00ff0877ac */ /* 0x000e260008000a00 */
[----:B-1----:R-:W-:Y:S05]  /*01e0*/  BRA.U UP0, `(.L_x_123) ;  /* 0x0000004100f47547 */ /* 0x002fea000b800000 */
[----:B------:R-:W1:Y:S08]  /*01f0*/  LDC.64 R2, c[0x0][0x3d0] ;  /* 0x0000f400ff027b82 */ /* 0x000e700000000a00 */
[----:B------:R-:W2:Y:S08]  /*0200*/  LDC.64 R4, c[0x0][0x3e8] ;  /* 0x0000fa00ff047b82 */ /* 0x000eb00000000a00 */
[----:B------:R-:W3:Y:S01]  /*0210*/  LDC.64 R6, c[0x0][0x3e0] ;  /* 0x0000f800ff067b82 */ /* 0x000ee20000000a00 */
[----:B------:R-:W-:Y:S01]  /*0220*/  HFMA2 R93, -RZ, RZ, 0, 0 ;  /* 0x00000000ff5d7431 */ /* 0x000fe200000001ff */
[----:B------:R-:W4:Y:S01]  /*0230*/  LDCU.U8 UR10, c[0x0][0x410] ;  /* 0x00008200ff0a77ac */ /* 0x000f220008000000 */
[----:B------:R-:W-:Y:S01]  /*0240*/  HFMA2 R72, -RZ, RZ, 0, 0 ;  /* 0x00000000ff487431 */ /* 0x000fe200000001ff */
[----:B------:R-:W-:-:S02]  /*0250*/  MOV R84, RZ ;  /* 0x000000ff00547202 */ /* 0x000fc40000000f00 */
[----:B------:R-:W-:Y:S02]  /*0260*/  CS2R R82, SRZ ;  /* 0x0000000000527805 */ /* 0x000fe4000001ff00 */
[----:B------:R-:W-:Y:S02]  /*0270*/  CS2R R80, SRZ ;  /* 0x0000000000507805 */ /* 0x000fe4000001ff00 */
[----:B------:R-:W-:Y:S01]  /*0280*/  CS2R R78, SRZ ;  /* 0x00000000004e7805 */ /* 0x000fe2000001ff00 */
[----:B-1----:R-:W-:Y:S01]  /*0290*/  IMAD.WIDE.U32 R2, R73, 0x10, R2 ;  /* 0x0000001049027825 */ /* 0x002fe200078e0002 */
[----:B------:R-:W-:Y:S02]  /*02a0*/  CS2R R76, SRZ ;  /* 0x00000000004c7805 */ /* 0x000fe4000001ff00 */
[----:B------:R-:W-:Y:S02]  /*02b0*/  CS2R R74, SRZ ;  /* 0x00000000004a7805 */ /* 0x000fe4000001ff00 */
[----:B------:R-:W-:-:S02]  /*02c0*/  CS2R R70, SRZ ;  /* 0x0000000000467805 */ /* 0x000fc4000001ff00 */
[----:B------:R-:W-:Y:S01]  /*02d0*/  CS2R R68, SRZ ;  /* 0x0000000000447805 */ /* 0x000fe2000001ff00 */
[----:B0-----:R-:W5:Y:S01]  /*02e0*/  LDG.E.128 R12, desc[UR8][R2.64] ;  /* 0x00000008020c7981 */ /* 0x001f62000c1e1d00 */
[----:B------:R-:W-:Y:S02]  /*02f0*/  CS2R R30, SRZ ;  /* 0x00000000001e7805 */ /* 0x000fe4000001ff00 */
[----:B------:R-:W-:Y:S01]  /*0300*/  CS2R R28, SRZ ;  /* 0x00000000001c7805 */ /* 0x000fe2000001ff00 */
[----:B--2---:R-:W-:Y:S01]  /*0310*/  IMAD.WIDE.U32 R4, R73, 0x10, R4 ;  /* 0x0000001049047825 */ /* 0x004fe200078e0004 */
[----:B------:R0:W2:Y:S01]  /*0320*/  LDG.E.128 R8, desc[UR8][R2.64+0x800] ;  /* 0x0008000802087981 */ /* 0x0000a2000c1e1d00 */
[----:B------:R-:W-:Y:S02]  /*0330*/  CS2R R26, SRZ ;  /* 0x00000000001a7805 */ /* 0x000fe4000001ff00 */
[----:B------:R-:W-:Y:S02]  /*0340*/  CS2R R24, SRZ ;  /* 0x0000000000187805 */ /* 0x000fe4000001ff00 */
[----:B------:R-:W-:Y:S01]  /*0350*/  CS2R R22, SRZ ;  /* 0x0000000000167805 */ /* 0x000fe2000001ff00 */
[----:B------:R-:W4:Y:S01]  /*0360*/  LDG.E.128 R36, desc[UR8][R4.64+0x800] ;  /* 0x0008000804247981 */ /* 0x000f22000c1e1d00 */
[----:B------:R-:W-:-:S02]  /*0370*/  CS2R R20, SRZ ;  /* 0x0000000000147805 */ /* 0x000fc4000001ff00 */
[----:B------:R-:W-:Y:S02]  /*0380*/  CS2R R18, SRZ ;  /* 0x0000000000127805 */ /* 0x000fe4000001ff00 */
[----:B------:R-:W-:Y:S01]  /*0390*/  CS2R R16, SRZ ;  /* 0x0000000000107805 */ /* 0x000fe2000001ff00 */
[----:B------:R1:W4:Y:S01]  /*03a0*/  LDG.E.128 R32, desc[UR8][R4.64] ;  /* 0x0000000804207981 */ /* 0x000322000c1e1d00 */
[----:B---3--:R-:W-:Y:S02]  /*03b0*/  ISETP.NE.U32.AND P0, PT, R6, RZ, PT ;  /* 0x000000ff0600720c */ /* 0x008fe40003f05070 */
[----:B0-----:R-:W-:Y:S02]  /*03c0*/  CS2R R2, SRZ ;  /* 0x0000000000027805 */ /* 0x001fe4000001ff00 */
[----:B------:R-:W-:Y:S01]  /*03d0*/  MOV R0, RZ ;  /* 0x000000ff00007202 */ /* 0x000fe20000000f00 */
[----:B------:R-:W-:Y:S01]  /*03e0*/  UPLOP3.LUT UP1, UPT, UPT, UPT, UPT, 0x40, 0x4 ;  /* 0x000000000004789c */ /* 0x000fe20003f2e870 */
[----:B------:R-:W-:-:S02]  /*03f0*/  ISETP.NE.AND.EX P0, PT, R7, RZ, PT, P0 ;  /* 0x000000ff0700720c */ /* 0x000fc40003f05300 */
[----:B------:R-:W-:Y:S02]  /*0400*/  CS2R R6, SRZ ;  /* 0x0000000000067805 */ /* 0x000fe4000001ff00 */
[----:B------:R-:W-:Y:S01]  /*0410*/  MOV R94, UR7 ;  /* 0x00000007005e7c02 */ /* 0x000fe20008000f00 */
[----:B------:R-:W0:Y:S01]  /*0420*/  LDCU UR11, c[0x0][0x388] ;  /* 0x00007100ff0b77ac */ /* 0x000e220008000800 */
[----:B-1----:R-:W-:Y:S01]  /*0430*/  CS2R R4, SRZ ;  /* 0x0000000000047805 */ /* 0x002fe2000001ff00 */
[----:B------:R-:W1:Y:S01]  /*0440*/  LDCU UR14, c[0x0][0x400] ;  /* 0x00008000ff0e77ac */ /* 0x000e620008000800 */
[----:B------:R-:W3:Y:S01]  /*0450*/  LDCU.64 UR16, c[0x0][0x478] ;  /* 0x00008f00ff1077ac */ /* 0x000ee20008000a00 */
[----:B------:R-:W0:Y:S01]  /*0460*/  LDCU.64 UR12, c[0x0][0x438] ;  /* 0x00008700ff0c77ac */ /* 0x000e220008000a00 */
[----:B-----5:R-:W-:Y:S02]  /*0470*/  PRMT R103, R12, 0x7632, R103 ;  /* 0x000076320c677816 */ /* 0x020fe40000000067 */
[----:B------:R-:W-:-:S02]  /*0480*/  PRMT R104, R13, 0x7632, R104 ;  /* 0x000076320d687816 */ /* 0x000fc40000000068 */
[----:B------:R-:W-:Y:S02]  /*0490*/  PRMT R105, R14, 0x7632, R105 ;  /* 0x000076320e697816 */ /* 0x000fe40000000069 */
[----:B------:R-:W-:Y:S02]  /*04a0*/  PRMT R106, R15, 0x7632, R106 ;  /* 0x000076320f6a7816 */ /* 0x000fe4000000006a */
[----:B--2---:R-:W-:Y:S02]  /*04b0*/  PRMT R107, R8, 0x7632, R107 ;  /* 0x00007632086b7816 */ /* 0x004fe4000000006b */
[----:B------:R-:W-:Y:S02]  /*04c0*/  PRMT R108, R9, 0x7632, R108 ;  /* 0x00007632096c7816 */ /* 0x000fe4000000006c */
[----:B------:R-:W-:Y:S02]  /*04d0*/  PRMT R109, R10, 0x7632, R109 ;  /* 0x000076320a6d7816 */ /* 0x000fe4000000006d */
[----:B------:R-:W-:-:S02]  /*04e0*/  PRMT R110, R11, 0x7632, R110 ;  /* 0x000076320b6e7816 */ /* 0x000fc4000000006e */
[----:B------:R-:W-:Y:S02]  /*04f0*/  SHF.L.U32 R85, R12, 0x10, RZ ;  /* 0x000000100c557819 */ /* 0x000fe400000006ff */
[----:B------:R-:W-:Y:S02]  /*0500*/  SHF.L.U32 R86, R13, 0x10, RZ ;  /* 0x000000100d567819 */ /* 0x000fe400000006ff */
[----:B------:R-:W-:Y:S02]  /*0510*/  CS2R R12, SRZ ;  /* 0x00000000000c7805 */ /* 0x000fe4000001ff00 */
[----:B------:R-:W-:Y:S02]  /*0520*/  SHF.L.U32 R87, R14, 0x10, RZ ;  /* 0x000000100e577819 */ /* 0x000fe400000006ff */
[----:B------:R-:W-:Y:S02]  /*0530*/  SHF.L.U32 R88, R15, 0x10, RZ ;  /* 0x000000100f587819 */ /* 0x000fe400000006ff */
[----:B------:R-:W-:-:S02]  /*0540*/  CS2R R14, SRZ ;  /* 0x00000000000e7805 */ /* 0x000fc4000001ff00 */
[----:B------:R-:W-:Y:S02]  /*0550*/  SHF.L.U32 R89, R8, 0x10, RZ ;  /* 0x0000001008597819 */ /* 0x000fe400000006ff */
[----:B------:R-:W-:Y:S02]  /*0560*/  SHF.L.U32 R90, R9, 0x10, RZ ;  /* 0x00000010095a7819 */ /* 0x000fe400000006ff */
[----:B------:R-:W-:Y:S02]  /*0570*/  CS2R R8, SRZ ;  /* 0x0000000000087805 */ /* 0x000fe4000001ff00 */
[----:B------:R-:W-:Y:S02]  /*0580*/  SHF.L.U32 R91, R10, 0x10, RZ ;  /* 0x000000100a5b7819 */ /* 0x000fe400000006ff */
[----:B------:R-:W-:Y:S02]  /*0590*/  SHF.L.U32 R92, R11, 0x10, RZ ;  /* 0x000000100b5c7819 */ /* 0x000fe400000006ff */
[----:B------:R-:W-:-:S02]  /*05a0*/  CS2R R10, SRZ ;  /* 0x00000000000a7805 */ /* 0x000fc4000001ff00 */
[----:B----4-:R-:W-:Y:S02]  /*05b0*/  PRMT R95, R36, 0x7632, R95 ;  /* 0x00007632245f7816 */ /* 0x010fe4000000005f */
[----:B------:R-:W-:Y:S02]  /*05c0*/  PRMT R96, R37, 0x7632, R96 ;  /* 0x0000763225607816 */ /* 0x000fe40000000060 */
[----:B------:R-:W-:Y:S02]  /*05d0*/  PRMT R97, R38, 0x7632, R97 ;  /* 0x0000763226617816 */ /* 0x000fe40000000061 */
[----:B------:R-:W-:Y:S02]  /*05e0*/  PRMT R98, R39, 0x7632, R98 ;  /* 0x0000763227627816 */ /* 0x000fe40000000062 */
[----:B------:R-:W-:Y:S02]  /*05f0*/  PRMT R99, R32, 0x7632, R99 ;  /* 0x0000763220637816 */ /* 0x000fe40000000063 */
[----:B------:R-:W-:-:S02]  /*0600*/  PRMT R100, R33, 0x7632, R100 ;  /* 0x0000763221647816 */ /* 0x000fc40000000064 */
[----:B------:R-:W-:Y:S02]  /*0610*/  PRMT R101, R34, 0x7632, R101 ;  /* 0x0000763222657816 */ /* 0x000fe40000000065 */
[----:B------:R-:W-:Y:S02]  /*0620*/  PRMT R102, R35, 0x7632, R102 ;  /* 0x0000763223667816 */ /* 0x000fe40000000066 */
[----:B------:R-:W-:Y:S02]  /*0630*/  SHF.L.U32 R103, R103, 0x10, RZ ;  /* 0x0000001067677819 */ /* 0x000fe400000006ff */
[----:B------:R-:W-:Y:S02]  /*0640*/  SHF.L.U32 R104, R104, 0x10, RZ ;  /* 0x0000001068687819 */ /* 0x000fe400000006ff */
[----:B------:R-:W-:Y:S02]  /*0650*/  SHF.L.U32 R105, R105, 0x10, RZ ;  /* 0x0000001069697819 */ /* 0x000fe400000006ff */
[----:B------:R-:W-:-:S02]  /*0660*/  SHF.L.U32 R106, R106, 0x10, RZ ;  /* 0x000000106a6a7819 */ /* 0x000fc400000006ff */
[----:B------:R-:W-:Y:S02]  /*0670*/  SHF.L.U32 R107, R107, 0x10, RZ ;  /* 0x000000106b6b7819 */ /* 0x000fe400000006ff */
[----:B------:R-:W-:Y:S02]  /*0680*/  SHF.L.U32 R108, R108, 0x10, RZ ;  /* 0x000000106c6c7819 */ /* 0x000fe400000006ff */
[----:B------:R-:W-:Y:S02]  /*0690*/  SHF.L.U32 R109, R109, 0x10, RZ ;  /* 0x000000106d6d7819 */ /* 0x000fe400000006ff */
[----:B01-3--:R-:W-:-:S07]  /*06a0*/  SHF.L.U32 R110, R110, 0x10, RZ ;  /* 0x000000106e6e7819 */ /* 0x00bfce00000006ff */
.L_x_136:
[----:B------:R-:W0:Y:S01]  /*06b0*/  LDC.64 R60, c[0x0][0x3a8] ;  /* 0x0000ea00ff3c7b82 */ /* 0x000e220000000a00 */
[----:B------:R-:W-:-:S05]  /*06c0*/  IMAD R52, R94, UR11, RZ ;  /* 0x0000000b5e347c24 */ /* 0x000fca000f8e02ff */
[----:B------:R-:W-:Y:S02]  /*06d0*/  SHF.R.S32.HI R53, RZ, 0x1f, R52 ;  /* 0x0000001fff357819 */ /* 0x000fe40000011434 */
[----:B------:R-:W1:Y:S02]  /*06e0*/  LDC.64 R62, c[0x0][0x3c0] ;  /* 0x0000f000ff3e7b82 */ /* 0x000e640000000a00 */
[----:B------:R-:W-:-:S04]  /*06f0*/  LEA.HI R52, R53, R52, RZ, 0x3 ;  /* 0x0000003435347211 */ /* 0x000fc800078f18ff */
[----:B------:R-:W-:Y:S02]  /*0700*/  LEA.HI.SX32 R113, R52, R73, 0x1d ;  /* 0x0000004934717211 */ /* 0x000fe400078feaff */
[----:B------:R-:W2:Y:S08]  /*0710*/  LDC.64 R64, c[0x0][0x428] ;  /* 0x00010a00ff407b82 */ /* 0x000eb00000000a00 */
[----:B------:R-:W3:Y:S01]  /*0720*/  LDC.64 R114, c[0x0][0x3c8] ;  /* 0x0000f200ff727b82 */ /* 0x000ee20000000a00 */
[C---:B------:R-:W-:Y:S01]  /*0730*/  IADD3 R111, PT, PT, R113.reuse, 0x80, RZ ;  /* 0x00000080716f7810 */ /* 0x040fe20007ffe0ff */
[----:B0-----:R-:W-:-:S04]  /*0740*/  IMAD.WIDE.U32 R52, R113, 0x10, R60 ;  /* 0x0000001071347825 */ /* 0x001fc800078e003c */
[----:B------:R-:W-:Y:S02]  /*0750*/  IMAD.WIDE.U32 R60, R111, 0x10, R60 ;  /* 0x000000106f3c7825 */ /* 0x000fe400078e003c */
[----:B------:R-:W4:Y:S01]  /*0760*/  LDG.E.128 R52, desc[UR8][R52.64] ;  /* 0x0000000834347981 */ /* 0x000f22000c1e1d00 */
[----:B------:R-:W-:Y:S01]  /*0770*/  ISETP.NE.U32.AND P1, PT, RZ, UR12, PT ;  /* 0x0000000cff007c0c */ /* 0x000fe2000bf25070 */
[C---:B-1----:R-:W-:Y:S01]  /*0780*/  IMAD.WIDE R122, R94.reuse, 0x4, R62 ;  /* 0x000000045e7a7825 */ /* 0x042fe200078e023e */
[----:B------:R-:W0:Y:S01]  /*0790*/  @P0 LDC.64 R118, c[0x0][0x3e0] ;  /* 0x0000f800ff760b82 */ /* 0x000e220000000a00 */
[----:B------:R-:W4:Y:S02]  /*07a0*/  LDG.E.128 R60, desc[UR8][R60.64] ;  /* 0x000000083c3c7981 */ /* 0x000f24000c1e1d00 */
[----:B--2---:R-:W-:Y:S02]  /*07b0*/  IMAD.WIDE.U32 R56, R113, 0x10, R64 ;  /* 0x0000001071387825 */ /* 0x004fe400078e0040 */
[----:B------:R-:W2:Y:S04]  /*07c0*/  LDG.E R123, desc[UR8][R122.64] ;  /* 0x000000087a7b7981 */ /* 0x000ea8000c1e1900 */
[----:B------:R-:W2:Y:S01]  /*07d0*/  LDG.E.128 R56, desc[UR8][R56.64] ;  /* 0x0000000838387981 */ /* 0x000ea2000c1e1d00 */
[----:B---3--:R-:W-:-:S04]  /*07e0*/  IMAD.WIDE R120, R94, 0x4, R114 ;  /* 0x000000045e787825 */ /* 0x008fc800078e0272 */
[----:B------:R-:W-:Y:S01]  /*07f0*/  IMAD.WIDE.U32 R64, R111, 0x10, R64 ;  /* 0x000000106f407825 */ /* 0x000fe200078e0040 */
[----:B------:R4:W3:Y:S05]  /*0800*/  LDG.E R112, desc[UR8][R120.64] ;  /* 0x0000000878707981 */ /* 0x0008ea000c1e1900 */
[----:B------:R-:W3:Y:S01]  /*0810*/  LDG.E.128 R64, desc[UR8][R64.64] ;  /* 0x0000000840407981 */ /* 0x000ee2000c1e1d00 */
[----:B------:R-:W-:-:S13]  /*0820*/  ISETP.NE.AND.EX P1, PT, RZ, UR13, PT, P1 ;  /* 0x0000000dff007c0c */ /* 0x000fda000bf25310 */
[----:B------:R-:W1:Y:S01]  /*0830*/  @P1 LDC.64 R114, c[0x0][0x438] ;  /* 0x00010e00ff721b82 */ /* 0x000e620000000a00 */
[----:B------:R-:W-:Y:S01]  /*0840*/  ISETP.NE.AND P2, PT, RZ, UR10, PT ;  /* 0x0000000aff007c0c */ /* 0x000fe2000bf45270 */
[----:B0-----:R-:W-:-:S05]  /*0850*/  @P0 IMAD.WIDE R118, R94, 0x2, R118 ;  /* 0x000000025e760825 */ /* 0x001fca00078e0276 */
[----:B------:R-:W5:Y:S01]  /*0860*/  @P0 LDG.E.U16 R136, desc[UR8][R118.64] ;  /* 0x0000000876880981 */ /* 0x000f62000c1e1500 */
[----:B------:R-:W0:Y:S01]  /*0870*/  @P1 LDC.64 R116, c[0x0][0x438] ;  /* 0x00010e00ff741b82 */ /* 0x000e220000000a00 */
[----:B-1----:R-:W-:-:S05]  /*0880*/  @P1 IMAD.WIDE.U32 R114, R111, 0x10, R114 ;  /* 0x000000106f721825 */ /* 0x002fca00078e0072 */
[----:B------:R2:W5:Y:S01]  /*0890*/  @P1 LDG.E.128 R44, desc[UR8][R114.64] ;  /* 0x00000008722c1981 */ /* 0x000562000c1e1d00 */
[----:B0-----:R-:W-:-:S05]  /*08a0*/  @P1 IMAD.WIDE.U32 R116, R113, 0x10, R116 ;  /* 0x0000001071741825 */ /* 0x001fca00078e0074 */
[----:B------:R0:W5:Y:S01]  /*08b0*/  @P1 LDG.E.128 R40, desc[UR8][R116.64] ;  /* 0x0000000874281981 */ /* 0x000162000c1e1d00 */
[----:B------:R-:W-:Y:S01]  /*08c0*/  LOP3.LUT P1, RZ, R73, 0x1f, RZ, 0xc0, !PT ;  /* 0x0000001f49ff7812 */ /* 0x000fe2000782c0ff */
[----:B------:R-:W-:Y:S01]  /*08d0*/  BSSY.RECONVERGENT B0, `(.L_x_124) ;  /* 0x00000a0000007945 */ /* 0x000fe20003800200 */
[C---:B----4-:R-:W-:Y:S02]  /*08e0*/  PRMT R120, R52.reuse, 0x7632, R120 ;  /* 0x0000763234787816 */ /* 0x050fe40000000078 */
[----:B------:R-:W-:Y:S02]  /*08f0*/  SHF.L.U32 R52, R52, 0x10, RZ ;  /* 0x0000001034347819 */ /* 0x000fe400000006ff */
[----:B------:R-:W-:Y:S02]  /*0900*/  PRMT R121, R53, 0x7632, R121 ;  /* 0x0000763235797816 */ /* 0x000fe40000000079 */
[C---:B------:R-:W-:Y:S02]  /*0910*/  PRMT R122, R54.reuse, 0x7632, R122 ;  /* 0x00007632367a7816 */ /* 0x040fe4000000007a */
[----:B------:R-:W-:-:S02]  /*0920*/  SHF.L.U32 R133, R54, 0x10, RZ ;  /* 0x0000001036857819 */ /* 0x000fc400000006ff */
[----:B--2---:R-:W-:Y:S02]  /*0930*/  FSEL R114, R123, RZ, !P2 ;  /* 0x000000ff7b727208 */ /* 0x004fe40005000000 */
[----:B------:R-:W-:Y:S02]  /*0940*/  SHF.L.U32 R53, R53, 0x10, RZ ;  /* 0x0000001035357819 */ /* 0x000fe400000006ff */
[C---:B------:R-:W-:Y:S02]  /*0950*/  PRMT R54, R55.reuse, 0x7632, R54 ;  /* 0x0000763237367816 */ /* 0x040fe40000000036 */
[----:B------:R-:W-:Y:S02]  /*0960*/  SHF.L.U32 R135, R55, 0x10, RZ ;  /* 0x0000001037877819 */ /* 0x000fe400000006ff */
[C---:B------:R-:W-:Y:S02]  /*0970*/  PRMT R55, R60.reuse, 0x7632, R55 ;  /* 0x000076323c377816 */ /* 0x040fe40000000037 */
[----:B------:R-:W-:-:S02]  /*0980*/  SHF.L.U32 R115, R60, 0x10, RZ ;  /* 0x000000103c737819 */ /* 0x000fc400000006ff */
[C---:B------:R-:W-:Y:S02]  /*0990*/  PRMT R154, R56.reuse, 0x7632, R154 ;  /* 0x00007632389a7816 */ /* 0x040fe4000000009a */
[----:B------:R-:W-:Y:S02]  /*09a0*/  SHF.L.U32 R138, R56, 0x10, RZ ;  /* 0x00000010388a7819 */ /* 0x000fe400000006ff */
[C---:B------:R-:W-:Y:S02]  /*09b0*/  PRMT R151, R59.reuse, 0x7632, R151 ;  /* 0x000076323b977816 */ /* 0x040fe40000000097 */
[----:B------:R-:W-:Y:S02]  /*09c0*/  SHF.L.U32 R144, R59, 0x10, RZ ;  /* 0x000000103b907819 */ /* 0x000fe400000006ff */
[----:B------:R-:W-:Y:S02]  /*09d0*/  PRMT R60, R63, 0x7632, R60 ;  /* 0x000076323f3c7816 */ /* 0x000fe4000000003c */
[----:B------:R-:W-:-:S02]  /*09e0*/  PRMT R56, R61, 0x7632, R56 ;  /* 0x000076323d387816 */ /* 0x000fc40000000038 */
[----:B------:R-:W-:Y:S01]  /*09f0*/  SHF.L.U32 R59, R61, 0x10, RZ ;  /* 0x000000103d3b7819 */ /* 0x000fe200000006ff */
[----:B------:R-:W-:Y:S01]  /*0a00*/  FADD.FTZ R61, -R114, R52 ;  /* 0x00000034723d7221 */ /* 0x000fe20000010100 */
[----:B------:R-:W-:Y:S01]  /*0a10*/  SHF.L.U32 R120, R120, 0x10, RZ ;  /* 0x0000001078787819 */ /* 0x000fe200000006ff */
[----:B------:R-:W-:Y:S01]  /*0a20*/  FADD.FTZ R119, -R114, R53 ;  /* 0x0000003572777221 */ /* 0x000fe20000010100 */
[----:B------:R-:W-:Y:S02]  /*0a30*/  SHF.L.U32 R54, R54, 0x10, RZ ;  /* 0x0000001036367819 */ /* 0x000fe400000006ff */
[----:B------:R-:W-:Y:S01]  /*0a40*/  SHF.L.U32 R53, R60, 0x10, RZ ;  /* 0x000000103c357819 */ /* 0x000fe200000006ff */
[----:B------:R-:W-:Y:S01]  /*0a50*/  FMUL.FTZ R60, R85, R138 ;  /* 0x0000008a553c7220 */ /* 0x000fe20000410000 */
[----:B------:R-:W-:Y:S01]  /*0a60*/  SHF.L.U32 R154, R154, 0x10, RZ ;  /* 0x000000109a9a7819 */ /* 0x000fe200000006ff */
[----:B------:R-:W-:Y:S01]  /*0a70*/  FADD.FTZ R131, -R114, R120 ;  /* 0x0000007872837221 */ /* 0x000fe20000010100 */
[----:B---3--:R-:W-:Y:S01]  /*0a80*/  FMUL.FTZ R61, R112, R61 ;  /* 0x0000003d703d7220 */ /* 0x008fe20000410000 */
[C---:B------:R-:W-:Y:S01]  /*0a90*/  PRMT R153, R57.reuse, 0x7632, R153 ;  /* 0x0000763239997816 */ /* 0x040fe20000000099 */
[----:B------:R-:W-:Y:S01]  /*0aa0*/  FADD.FTZ R143, -R114, R54 ;  /* 0x00000036728f7221 */ /* 0x000fe20000010100 */
[----:B------:R-:W-:Y:S01]  /*0ab0*/  SHF.L.U32 R140, R57, 0x10, RZ ;  /* 0x00000010398c7819 */ /* 0x000fe200000006ff */
[----:B------:R-:W-:Y:S01]  /*0ac0*/  FMUL.FTZ R129, R103, R154 ;  /* 0x0000009a67817220 */ /* 0x000fe20000410000 */
[----:B------:R-:W-:Y:S01]  /*0ad0*/  SHF.L.U32 R121, R121, 0x10, RZ ;  /* 0x0000001079797819 */ /* 0x000fe200000006ff */
[----:B------:R-:W-:Y:S01]  /*0ae0*/  FADD.FTZ R54, RZ, R60 ;  /* 0x0000003cff367221 */ /* 0x000fe20000010000 */
[----:B------:R-:W-:Y:S01]  /*0af0*/  FMUL.FTZ R131, R112, R131 ;  /* 0x0000008370837220 */ /* 0x000fe20000410000 */
[----:B------:R-:W-:Y:S01]  /*0b00*/  FFMA.FTZ R52, R61, R60, RZ ;  /* 0x0000003c3d347223 */ /* 0x000fe200000100ff */
[----:B------:R-:W-:-:S02]  /*0b10*/  PRMT R152, R58, 0x7632, R152 ;  /* 0x000076323a987816 */ /* 0x000fc40000000098 */
[----:B------:R-:W-:Y:S02]  /*0b20*/  SHF.L.U32 R142, R58, 0x10, RZ ;  /* 0x000000103a8e7819 */ /* 0x000fe400000006ff */
[C---:B------:R-:W-:Y:S02]  /*0b30*/  PRMT R58, R62.reuse, 0x7632, R58 ;  /* 0x000076323e3a7816 */ /* 0x040fe4000000003a */
[----:B------:R-:W-:Y:S01]  /*0b40*/  SHF.L.U32 R57, R62, 0x10, RZ ;  /* 0x000000103e397819 */ /* 0x000fe200000006ff */
[----:B------:R-:W-:Y:S01]  /*0b50*/  FMUL.FTZ R62, R86, R140 ;  /* 0x0000008c563e7220 */ /* 0x000fe20000410000 */
[C---:B------:R-:W-:Y:S02]  /*0b60*/  PRMT R145, R67.reuse, 0x7632, R145 ;  /* 0x0000763243917816 */ /* 0x040fe40000000091 */
[----:B------:R-:W-:Y:S01]  /*0b70*/  SHF.L.U32 R155, R67, 0x10, RZ ;  /* 0x00000010439b7819 */ /* 0x000fe200000006ff */
[----:B------:R-:W-:Y:S01]  /*0b80*/  FADD.FTZ R67, R129, R54 ;  /* 0x0000003681437221 */ /* 0x000fe20000010000 */
[----:B------:R-:W-:Y:S01]  /*0b90*/  SHF.L.U32 R153, R153, 0x10, RZ ;  /* 0x0000001099997819 */ /* 0x000fe200000006ff */
[----:B------:R-:W-:Y:S01]  /*0ba0*/  FADD.FTZ R139, -R114, R121 ;  /* 0x00000079728b7221 */ /* 0x000fe20000010100 */
[----:B------:R-:W-:Y:S01]  /*0bb0*/  PRMT R149, R65, 0x7632, R149 ;  /* 0x0000763241957816 */ /* 0x000fe20000000095 */
[----:B------:R-:W-:Y:S01]  /*0bc0*/  FFMA.FTZ R52, R131, R129, R52 ;  /* 0x0000008183347223 */ /* 0x000fe20000010034 */
[----:B------:R-:W-:Y:S01]  /*0bd0*/  SHF.L.U32 R137, R65, 0x10, RZ ;  /* 0x0000001041897819 */ /* 0x000fe200000006ff */
[----:B------:R-:W-:Y:S01]  /*0be0*/  FMUL.FTZ R65, R112, R119 ;  /* 0x0000007770417220 */ /* 0x000fe20000410000 */
[----:B------:R-:W-:Y:S01]  /*0bf0*/  SHF.L.U32 R63, R63, 0x10, RZ ;  /* 0x000000103f3f7819 */ /* 0x000fe200000006ff */
[----:B------:R-:W-:Y:S01]  /*0c00*/  FMUL.FTZ R130, R104, R153 ;  /* 0x0000009968827220 */ /* 0x000fe20000410000 */
[----:B------:R-:W-:Y:S01]  /*0c10*/  SHF.L.U32 R122, R122, 0x10, RZ ;  /* 0x000000107a7a7819 */ /* 0x000fe200000006ff */
[----:B------:R-:W-:Y:S01]  /*0c20*/  FADD.FTZ R67, R62, R67 ;  /* 0x000000433e437221 */ /* 0x000fe20000010000 */
[----:B------:R-:W-:Y:S01]  /*0c30*/  FADD.FTZ R133, -R114, R133 ;  /* 0x0000008572857221 */ /* 0x000fe20000010100 */
[----:B------:R-:W-:Y:S01]  /*0c40*/  FMUL.FTZ R139, R112, R139 ;  /* 0x0000008b708b7220 */ /* 0x000fe20000410000 */
[----:B------:R-:W-:Y:S01]  /*0c50*/  FFMA.FTZ R52, R65, R62, R52 ;  /* 0x0000003e41347223 */ /* 0x000fe20000010034 */
[----:B------:R-:W-:Y:S01]  /*0c60*/  SHF.L.U32 R125, R55, 0x10, RZ ;  /* 0x00000010377d7819 */ /* 0x000fe200000006ff */
[----:B------:R-:W-:Y:S01]  /*0c70*/  FADD.FTZ R55, -R114, R63 ;  /* 0x0000003f72377221 */ /* 0x000fe20000010100 */
[----:B------:R-:W-:Y:S01]  /*0c80*/  SHF.L.U32 R152, R152, 0x10, RZ ;  /* 0x0000001098987819 */ /* 0x000fe200000006ff */
[----:B------:R-:W-:Y:S01]  /*0c90*/  FMUL.FTZ R63, R87, R142 ;  /* 0x0000008e573f7220 */ /* 0x000fe20000410000 */
[----:B------:R-:W-:Y:S01]  /*0ca0*/  FADD.FTZ R54, R130, R67 ;  /* 0x0000004382367221 */ /* 0x000fe20000010000 */
[----:B------:R-:W-:Y:S01]  /*0cb0*/  FADD.FTZ R141, -R114, R122 ;  /* 0x0000007a728d7221 */ /* 0x000fe20000010100 */
[----:B------:R-:W-:Y:S01]  /*0cc0*/  FMUL.FTZ R133, R112, R133 ;  /* 0x0000008570857220 */ /* 0x000fe20000410000 */
[----:B------:R-:W-:Y:S01]  /*0cd0*/  FFMA.FTZ R52, R139, R130, R52 ;  /* 0x000000828b347223 */ /* 0x000fe20000010034 */
[----:B------:R-:W-:Y:S01]  /*0ce0*/  FMUL.FTZ R132, R105, R152 ;  /* 0x0000009869847220 */ /* 0x000fe20000410000 */
[----:B------:R-:W-:Y:S01]  /*0cf0*/  FADD.FTZ R67, R63, R54 ;  /* 0x000000363f437221 */ /* 0x000fe20000010000 */
[----:B------:R-:W-:Y:S01]  /*0d00*/  FADD.FTZ R135, -R114, R135 ;  /* 0x0000008772877221 */ /* 0x000fe20000010100 */
[----:B------:R-:W-:Y:S01]  /*0d10*/  FMUL.FTZ R141, R112, R141 ;  /* 0x0000008d708d7220 */ /* 0x000fe20000410000 */
[----:B------:R-:W-:Y:S01]  /*0d20*/  FFMA.FTZ R52, R133, R63, R52 ;  /* 0x0000003f85347223 */ /* 0x000fe20000010034 */
[----:B------:R-:W-:Y:S01]  /*0d30*/  PRMT R150, R64, 0x7632, R150 ;  /* 0x0000763240967816 */ /* 0x000fe20000000096 */
[----:B------:R-:W-:Y:S01]  /*0d40*/  FADD.FTZ R67, R132, R67 ;  /* 0x0000004384437221 */ /* 0x000fe20000010000 */
[----:B------:R-:W-:Y:S01]  /*0d50*/  SHF.L.U32 R146, R64, 0x10, RZ ;  /* 0x0000001040927819 */ /* 0x000fe200000006ff */
[----:B------:R-:W-:Y:S01]  /*0d60*/  FMUL.FTZ R64, R88, R144 ;  /* 0x0000009058407220 */ /* 0x000fe20000410000 */
[----:B------:R-:W-:Y:S01]  /*0d70*/  SHF.L.U32 R151, R151, 0x10, RZ ;  /* 0x0000001097977819 */ /* 0x000fe200000006ff */
[----:B------:R-:W-:Y:S01]  /*0d80*/  FMUL.FTZ R135, R112, R135 ;  /* 0x0000008770877220 */ /* 0x000fe20000410000 */
[----:B------:R-:W-:Y:S01]  /*0d90*/  FFMA.FTZ R52, R141, R132, R52 ;  /* 0x000000848d347223 */ /* 0x000fe20000010034 */
[----:B------:R-:W-:Y:S01]  /*0da0*/  FADD.FTZ R115, -R114, R115 ;  /* 0x0000007372737221 */ /* 0x000fe20000010100 */
[----:B------:R-:W-:Y:S01]  /*0db0*/  FADD.FTZ R67, R64, R67 ;  /* 0x0000004340437221 */ /* 0x000fe20000010000 */
[----:B------:R-:W-:Y:S01]  /*0dc0*/  FMUL.FTZ R134, R106, R151 ;  /* 0x000000976a867220 */ /* 0x000fe20000410000 */
[----:B------:R-:W-:Y:S01]  /*0dd0*/  FMUL.FTZ R143, R112, R143 ;  /* 0x0000008f708f7220 */ /* 0x000fe20000410000 */
[----:B------:R-:W-:Y:S01]  /*0de0*/  FFMA.FTZ R52, R135, R64, R52 ;  /* 0x0000004087347223 */ /* 0x000fe20000010034 */
[----:B------:R-:W-:Y:S01]  /*0df0*/  SHF.L.U32 R150, R150, 0x10, RZ ;  /* 0x0000001096967819 */ /* 0x000fe200000006ff */
[----:B------:R-:W-:Y:S01]  /*0e00*/  FMUL.FTZ R127, R89, R146 ;  /* 0x00000092597f7220 */ /* 0x000fe20000410000 */
[----:B------:R-:W-:Y:S01]  /*0e10*/  FMUL.FTZ R126, R112, R115 ;  /* 0x00000073707e7220 */ /* 0x000fe20000410000 */
[----:B------:R-:W-:Y:S01]  /*0e20*/  FADD.FTZ R54, R134, R67 ;  /* 0x0000004386367221 */ /* 0x000fe20000010000 */
[C---:B------:R-:W-:Y:S01]  /*0e30*/  FADD.FTZ R125, -R114.reuse, R125 ;  /* 0x0000007d727d7221 */ /* 0x040fe20000010100 */
[----:B------:R-:W-:Y:S01]  /*0e40*/  FFMA.FTZ R115, R143, R134, R52 ;  /* 0x000000868f737223 */ /* 0x000fe20000010034 */
[----:B------:R-:W-:Y:S01]  /*0e50*/  FADD.FTZ R59, -R114, R59 ;  /* 0x0000003b723b7221 */ /* 0x000fe20000010100 */
[----:B------:R-:W-:Y:S01]  /*0e60*/  SHF.L.U32 R56, R56, 0x10, RZ ;  /* 0x0000001038387819 */ /* 0x000fe200000006ff */
[----:B------:R-:W-:Y:S01]  /*0e70*/  FMUL.FTZ R124, R107, R150 ;  /* 0x000000966b7c7220 */ /* 0x000fe20000410000 */
[----:B------:R-:W-:Y:S01]  /*0e80*/  FADD.FTZ R67, R127, R54 ;  /* 0x000000367f437221 */ /* 0x000fe20000010000 */
[----:B------:R-:W-:Y:S01]  /*0e90*/  FMUL.FTZ R125, R112, R125 ;  /* 0x0000007d707d7220 */ /* 0x000fe20000410000 */
[----:B------:R-:W-:Y:S01]  /*0ea0*/  FFMA.FTZ R52, R126, R127, R115 ;  /* 0x0000007f7e347223 */ /* 0x000fe20000010073 */
[----:B------:R-:W-:Y:S01]  /*0eb0*/  SHF.L.U32 R149, R149, 0x10, RZ ;  /* 0x0000001095957819 */ /* 0x000fe200000006ff */
[----:B------:R-:W-:Y:S01]  /*0ec0*/  FMUL.FTZ R123, R90, R137 ;  /* 0x000000895a7b7220 */ /* 0x000fe20000410000 */
[----:B------:R-:W-:Y:S01]  /*0ed0*/  FMUL.FTZ R122, R112, R59 ;  /* 0x0000003b707a7220 */ /* 0x000fe20000410000 */
[----:B------:R-:W-:Y:S01]  /*0ee0*/  FADD.FTZ R54, R67, R124 ;  /* 0x0000007c43367221 */ /* 0x000fe20000010000 */
[----:B------:R-:W-:Y:S01]  /*0ef0*/  FADD.FTZ R121, -R114, R56 ;  /* 0x0000003872797221 */ /* 0x000fe20000010100 */
[----:B------:R-:W-:Y:S01]  /*0f00*/  FFMA.FTZ R59, R125, R124, R52 ;  /* 0x0000007c7d3b7223 */ /* 0x000fe20000010034 */
[----:B------:R-:W-:Y:S01]  /*0f10*/  PRMT R147, R66, 0x7632, R147 ;  /* 0x0000763242937816 */ /* 0x000fe20000000093 */
[----:B------:R-:W-:Y:S01]  /*0f20*/  FADD.FTZ R57, -R114, R57 ;  /* 0x0000003972397221 */ /* 0x000fe20000010100 */
[----:B------:R-:W-:Y:S01]  /*0f30*/  SHF.L.U32 R148, R66, 0x10, RZ ;  /* 0x0000001042947819 */ /* 0x000fe200000006ff */
[----:B------:R-:W-:Y:S01]  /*0f40*/  FMUL.FTZ R120, R108, R149 ;  /* 0x000000956c787220 */ /* 0x000fe20000410000 */
[----:B------:R-:W-:Y:S01]  /*0f50*/  SHF.L.U32 R58, R58, 0x10, RZ ;  /* 0x000000103a3a7819 */ /* 0x000fe200000006ff */
[----:B------:R-:W-:Y:S01]  /*0f60*/  FADD.FTZ R67, R54, R123 ;  /* 0x0000007b36437221 */ /* 0x000fe20000010000 */
[----:B------:R-:W-:Y:S01]  /*0f70*/  FMUL.FTZ R121, R112, R121 ;  /* 0x0000007970797220 */ /* 0x000fe20000410000 */
[----:B------:R-:W-:Y:S01]  /*0f80*/  FFMA.FTZ R52, R122, R123, R59 ;  /* 0x0000007b7a347223 */ /* 0x000fe2000001003b */
[----:B------:R-:W-:Y:S01]  /*0f90*/  SHF.L.U32 R147, R147, 0x10, RZ ;  /* 0x0000001093937819 */ /* 0x000fe200000006ff */
[----:B------:R-:W-:Y:S01]  /*0fa0*/  FMUL.FTZ R119, R91, R148 ;  /* 0x000000945b777220 */ /* 0x000fe20000410000 */
[----:B------:R-:W-:Y:S01]  /*0fb0*/  FMUL.FTZ R118, R112, R57 ;  /* 0x0000003970767220 */ /* 0x000fe20000410000 */
[----:B------:R-:W-:Y:S01]  /*0fc0*/  FADD.FTZ R54, R67, R120 ;  /* 0x0000007843367221 */ /* 0x000fe20000010000 */
[----:B0-----:R-:W-:Y:S01]  /*0fd0*/  FADD.FTZ R117, -R114, R58 ;  /* 0x0000003a72757221 */ /* 0x001fe20000010100 */
[----:B------:R-:W-:Y:S01]  /*0fe0*/  FFMA.FTZ R57, R121, R120, R52 ;  /* 0x0000007879397223 */ /* 0x000fe20000010034 */
[----:B------:R-:W-:Y:S01]  /*0ff0*/  FMUL.FTZ R116, R109, R147 ;  /* 0x000000936d747220 */ /* 0x000fe20000410000 */
[----:B------:R-:W-:Y:S01]  /*1000*/  FADD.FTZ R59, R54, R119 ;  /* 0x00000077363b7221 */ /* 0x000fe20000010000 */
[----:B------:R-:W-:Y:S01]  /*1010*/  FMUL.FTZ R117, R112, R117 ;  /* 0x0000007570757220 */ /* 0x000fe20000410000 */
[----:B------:R-:W-:Y:S01]  /*1020*/  FFMA.FTZ R52, R118, R119, R57 ;  /* 0x0000007776347223 */ /* 0x000fe20000010039 */
[----:B------:R-:W-:Y:S01]  /*1030*/  FADD.FTZ R53, -R114, R53 ;  /* 0x0000003572357221 */ /* 0x000fe20000010100 */
[----:B------:R-:W-:Y:S01]  /*1040*/  SHF.L.U32 R145, R145, 0x10, RZ ;  /* 0x0000001091917819 */ /* 0x000fe200000006ff */
[----:B------:R-:W-:Y:S01]  /*1050*/  FMUL.FTZ R115, R92, R155 ;  /* 0x0000009b5c737220 */ /* 0x000fe20000410000 */
[C---:B------:R-:W-:Y:S01]  /*1060*/  FMUL.FTZ R114, R112.reuse, R55 ;  /* 0x0000003770727220 */ /* 0x040fe20000410000 */
[----:B------:R-:W-:Y:S01]  /*1070*/  FADD.FTZ R54, R59, R116 ;  /* 0x000000743b367221 */ /* 0x000fe20000010000 */
[----:B------:R-:W-:Y:S01]  /*1080*/  FFMA.FTZ R55, R117, R116, R52 ;  /* 0x0000007475377223 */ /* 0x000fe20000010034 */
[----:B------:R-:W-:Y:S01]  /*1090*/  FMUL.FTZ R67, R112, R53 ;  /* 0x0000003570437220 */ /* 0x000fe20000410000 */
        /* <DEDUP_REMOVED lines=35> */
.L_x_125:
[----:B------:R-:W-:Y:S05]  /*12d0*/  BSYNC.RECONVERGENT B0 ;  /* 0x0000000000007941 */ /* 0x000fea0003800200 */
.L_x_124:
[----:B------:R-:W1:Y:S08]  /*12e0*/  S2UR UR5, SR_CgaCtaId ;  /* 0x00000000000579c3 */ /* 0x000e700000008800 */
[----:B------:R-:W-:Y:S01]  /*12f0*/  BAR.SYNC.DEFER_BLOCKING 0x0 ;  /* 0x0000000000007b1d */ /* 0x000fe20000010000 */
[----:B------:R-:W-:Y:S01]  /*1300*/  FADD.FTZ R27, R137, R27 ;  /* 0x0000001b891b7221 */ /* 0x000fe20000010000 */
[----:B------:R-:W-:Y:S01]  /*1310*/  FFMA.FTZ R11, R122, R137, R11 ;  /* 0x000000897a0b7223 */ /* 0x000fe2000001000b */
[----:B------:R-:W-:Y:S01]  /*1320*/  UISETP.NE.U32.AND UP0, UPT, UR12, URZ, UPT ;  /* 0x000000ff0c00728c */ /* 0x000fe2000bf05070 */
[----:B------:R-:W-:-:S02]  /*1330*/  HFMA2 R128, -RZ, RZ, 1.875, 0 ;  /* 0x3f800000ff807431 */ /* 0x000fc400000001ff */
[----:B------:R-:W-:Y:S01]  /*1340*/  FADD.FTZ R17, R138, R17 ;  /* 0x000000118a117221 */ /* 0x000fe20000010000 */
[----:B------:R-:W-:Y:S01]  /*1350*/  UMOV UR4, 0x400 ;  /* 0x0000040000047882 */ /* 0x000fe20000000000 */
[----:B------:R-:W-:Y:S01]  /*1360*/  UISETP.NE.AND.EX UP0, UPT, UR13, URZ, UPT, UP0 ;  /* 0x000000ff0d00728c */ /* 0x000fe2000bf05300 */
[----:B------:R-:W-:Y:S01]  /*1370*/  FFMA.FTZ R0, R61, R138, R0 ;  /* 0x0000008a3d007223 */ /* 0x000fe20000010000 */
[----:B-----5:R-:W-:Y:S01]  /*1380*/  @P0 SHF.L.U32 R128, R136, 0x10, RZ ;  /* 0x0000001088800819 */ /* 0x020fe200000006ff */
        /* <DEDUP_REMOVED lines=33> */
[----:B------:R-:W-:Y:S01]  /*15a0*/  FADD.FTZ R68, R145, R68 ;  /* 0x0000004491447221 */ /* 0x000fe20000010000 */
[----:B------:R-:W-:Y:S01]  /*15b0*/  FFMA.FTZ R16, R67, R145, R16 ;  /* 0x0000009143107223 */ /* 0x000fe20000010010 */
        /* <DEDUP_REMOVED lines=10> */
[----:B------:R-:W-:Y:S01]  /*1660*/  FSEL R138, R58, RZ, !P2 ;  /* 0x000000ff3a8a7208 */ /* 0x000fe20005000000 */
[----:B------:R-:W-:Y:S06]  /*1670*/  BRA.U UP0, `(.L_x_126) ;  /* 0x0000001100fc7547 */ /* 0x000fec000b800000 */
[----:B------:R-:W0:Y:S02]  /*1680*/  LDC.64 R56, c[0x0][0x390] ;  /* 0x0000e400ff387b82 */ /* 0x000e240000000a00 */
[----:B0-----:R-:W-:-:S06]  /*1690*/  IMAD.WIDE.U32 R52, R113, 0x10, R56 ;  /* 0x0000001071347825 */ /* 0x001fcc00078e0038 */
[----:B------:R-:W5:Y:S01]  /*16a0*/  LDG.E.128 R52, desc[UR8][R52.64] ;  /* 0x0000000834347981 */ /* 0x000f62000c1e1d00 */
[----:B------:R-:W-:-:S04]  /*16b0*/  ISETP.NE.U32.AND P1, PT, RZ, UR16, PT ;  /* 0x00000010ff007c0c */ /* 0x000fc8000bf25070 */
[----:B------:R-:W-:-:S13]  /*16c0*/  ISETP.NE.AND.EX P1, PT, RZ, UR17, PT, P1 ;  /* 0x00000011ff007c0c */ /* 0x000fda000bf25310 */
[----:B------:R-:W-:Y:S05]  /*16d0*/  @P1 BRA `(.L_x_127) ;  /* 0x0000000400241947 */ /* 0x000fea0003800000 */
[----:B-----5:R-:W-:Y:S01]  /*16e0*/  PRMT R144, R55, 0x7632, R144 ;  /* 0x0000763237907816 */ /* 0x020fe20000000090 */
[-CC-:B------:R-:W-:Y:S01]  /*16f0*/  FFMA.FTZ R135, R135, R137.reuse, R138.reuse ;  /* 0x0000008987877223 */ /* 0x180fe2000001008a */
[----:B------:R-:W-:Y:S01]  /*1700*/  SHF.L.U32 R142, R55, 0x10, RZ ;  /* 0x00000010378e7819 */ /* 0x000fe200000006ff */
[-CC-:B------:R-:W-:Y:S01]  /*1710*/  FFMA.FTZ R55, R61, R137.reuse, R138.reuse ;  /* 0x000000893d377223 */ /* 0x180fe2000001008a */
[-CC-:B------:R-:W-:Y:S01]  /*1720*/  FFMA.FTZ R143, R143, R137.reuse, R138.reuse ;  /* 0x000000898f8f7223 */ /* 0x180fe2000001008a */
[----:B------:R-:W-:Y:S01]  /*1730*/  FADD.FTZ R135, R64, -R135 ;  /* 0x8000008740877221 */ /* 0x000fe20000010000 */
[-CC-:B------:R-:W-:Y:S01]  /*1740*/  FFMA.FTZ R141, R141, R137.reuse, R138.reuse ;  /* 0x000000898d8d7223 */ /* 0x180fe2000001008a */
[----:B------:R-:W-:Y:S01]  /*1750*/  FADD.FTZ R55, R60, -R55 ;  /* 0x800000373c377221 */ /* 0x000fe20000010000 */
[----:B------:R-:W-:Y:S01]  /*1760*/  FADD.FTZ R143, R134, -R143 ;  /* 0x8000008f868f7221 */ /* 0x000fe20000010000 */
[-CC-:B------:R-:W-:Y:S01]  /*1770*/  FFMA.FTZ R65, R65, R137.reuse, R138.reuse ;  /* 0x0000008941417223 */ /* 0x180fe2000001008a */
[--C-:B------:R-:W-:Y:S01]  /*1780*/  FFMA.FTZ R60, R133, R137, R138.reuse ;  /* 0x00000089853c7223 */ /* 0x100fe2000001008a */
[C---:B------:R-:W-:Y:S01]  /*1790*/  FMUL.FTZ R135, R112.reuse, R135 ;  /* 0x0000008770877220 */ /* 0x040fe20000410000 */
[----:B------:R-:W-:Y:S01]  /*17a0*/  FFMA.FTZ R146, R131, R137, R138 ;  /* 0x0000008983927223 */ /* 0x000fe2000001008a */
[----:B------:R-:W-:Y:S01]  /*17b0*/  FMUL.FTZ R143, R112, R143 ;  /* 0x0000008f708f7220 */ /* 0x000fe20000410000 */
[----:B------:R-:W-:Y:S01]  /*17c0*/  FADD.FTZ R141, R132, -R141 ;  /* 0x8000008d848d7221 */ /* 0x000fe20000010000 */
[----:B------:R-:W-:Y:S01]  /*17d0*/  FADD.FTZ R131, R62, -R65 ;  /* 0x800000413e837221 */ /* 0x000fe20000010000 */
[----:B------:R-:W-:Y:S01]  /*17e0*/  FADD.FTZ R63, R63, -R60 ;  /* 0x8000003c3f3f7221 */ /* 0x000fe20000010000 */
[----:B------:R-:W-:Y:S01]  /*17f0*/  FFMA.FTZ R65, R139, R137, R138 ;  /* 0x000000898b417223 */ /* 0x000fe2000001008a */
[----:B------:R-:W-:Y:S01]  /*1800*/  SHF.L.U32 R60, R35, 0x10, RZ ;  /* 0x00000010233c7819 */ /* 0x000fe200000006ff */
[-C--:B------:R-:W-:Y:S01]  /*1810*/  FMUL.FTZ R135, R135, R128.reuse ;  /* 0x0000008087877220 */ /* 0x080fe20000410000 */
[----:B------:R-:W-:Y:S01]  /*1820*/  PRMT R136, R54, 0x7632, R136 ;  /* 0x0000763236887816 */ /* 0x000fe20000000088 */
[----:B------:R-:W-:Y:S01]  /*1830*/  FMUL.FTZ R143, R143, R128 ;  /* 0x000000808f8f7220 */ /* 0x000fe20000410000 */
[----:B------:R-:W-:Y:S01]  /*1840*/  SHF.L.U32 R62, R102, 0x10, RZ ;  /* 0x00000010663e7819 */ /* 0x000fe200000006ff */
[C---:B------:R-:W-:Y:S01]  /*1850*/  FMUL.FTZ R141, R112.reuse, R141 ;  /* 0x0000008d708d7220 */ /* 0x040fe20000410000 */
[----:B------:R-:W-:Y:S01]  /*1860*/  FMUL.FTZ R63, R112, R63 ;  /* 0x0000003f703f7220 */ /* 0x000fe20000410000 */
[----:B------:R-:W-:Y:S01]  /*1870*/  FADD.FTZ R65, R130, -R65 ;  /* 0x8000004182417221 */ /* 0x000fe20000010000 */
[----:B------:R-:W-:Y:S01]  /*1880*/  FMUL.FTZ R131, R112, R131 ;  /* 0x0000008370837220 */ /* 0x000fe20000410000 */
[----:B------:R-:W-:Y:S01]  /*1890*/  FMUL.FTZ R61, R135, R60 ;  /* 0x0000003c873d7220 */ /* 0x000fe20000410000 */
[----:B------:R-:W-:Y:S01]  /*18a0*/  SHF.L.U32 R136, R136, 0x10, RZ ;  /* 0x0000001088887819 */ /* 0x000fe200000006ff */
[----:B------:R-:W-:Y:S01]  /*18b0*/  FADD.FTZ R59, R129, -R146 ;  /* 0x80000092813b7221 */ /* 0x000fe20000010000 */
[----:B------:R-:W-:Y:S01]  /*18c0*/  SHF.L.U32 R140, R54, 0x10, RZ ;  /* 0x00000010368c7819 */ /* 0x000fe200000006ff */
[----:B------:R-:W-:Y:S01]  /*18d0*/  FMUL.FTZ R60, R143, R62 ;  /* 0x0000003e8f3c7220 */ /* 0x000fe20000410000 */
[----:B------:R-:W-:Y:S01]  /*18e0*/  SHF.L.U32 R64, R34, 0x10, RZ ;  /* 0x0000001022407819 */ /* 0x000fe200000006ff */
[-C--:B------:R-:W-:Y:S01]  /*18f0*/  FMUL.FTZ R141, R141, R128.reuse ;  /* 0x000000808d8d7220 */ /* 0x080fe20000410000 */
[----:B------:R-:W-:Y:S01]  /*1900*/  SHF.L.U32 R134, R101, 0x10, RZ ;  /* 0x0000001065867819 */ /* 0x000fe200000006ff */
[-C--:B------:R-:W-:Y:S01]  /*1910*/  FMUL.FTZ R133, R63, R128.reuse ;  /* 0x000000803f857220 */ /* 0x080fe20000410000 */
[----:B------:R-:W-:Y:S01]  /*1920*/  PRMT R54, R53, 0x7632, R54 ;  /* 0x0000763235367816 */ /* 0x000fe20000000036 */
[----:B------:R-:W-:Y:S01]  /*1930*/  FMUL.FTZ R63, R131, R128 ;  /* 0x00000080833f7220 */ /* 0x000fe20000410000 */
[----:B------:R-:W-:Y:S01]  /*1940*/  SHF.L.U32 R58, R53, 0x10, RZ ;  /* 0x00000010353a7819 */ /* 0x000fe200000006ff */
[C---:B------:R-:W-:Y:S01]  /*1950*/  FMUL.FTZ R65, R112.reuse, R65 ;  /* 0x0000004170417220 */ /* 0x040fe20000410000 */
[----:B------:R-:W-:Y:S01]  /*1960*/  SHF.L.U32 R62, R33, 0x10, RZ ;  /* 0x00000010213e7819 */ /* 0x000fe200000006ff */
[C---:B------:R-:W-:Y:S01]  /*1970*/  FMUL.FTZ R55, R112.reuse, R55 ;  /* 0x0000003770377220 */ /* 0x040fe20000410000 */
[----:B------:R-:W-:Y:S01]  /*1980*/  FMUL.FTZ R129, R135, R142 ;  /* 0x0000008e87817220 */ /* 0x000fe20000410000 */
[----:B------:R-:W-:Y:S01]  /*1990*/  FMUL.FTZ R132, R141, R136 ;  /* 0x000000888d847220 */ /* 0x000fe20000410000 */
[----:B------:R-:W-:Y:S01]  /*19a0*/  FMUL.FTZ R59, R112, R59 ;  /* 0x0000003b703b7220 */ /* 0x000fe20000410000 */
[----:B------:R-:W-:Y:S01]  /*19b0*/  PRMT R53, R52, 0x7632, R53 ;  /* 0x0000763234357816 */ /* 0x000fe20000000035 */
[----:B------:R-:W-:Y:S01]  /*19c0*/  FMUL.FTZ R139, R133, R64 ;  /* 0x00000040858b7220 */ /* 0x000fe20000410000 */
[----:B------:R-:W-:Y:S01]  /*19d0*/  FMUL.FTZ R142, R141, R134 ;  /* 0x000000868d8e7220 */ /* 0x000fe20000410000 */
[----:B------:R-:W-:Y:S01]  /*19e0*/  SHF.L.U32 R136, R54, 0x10, RZ ;  /* 0x0000001036887819 */ /* 0x000fe200000006ff */
[----:B------:R-:W-:Y:S01]  /*19f0*/  FMUL.FTZ R131, R133, R140 ;  /* 0x0000008c85837220 */ /* 0x000fe20000410000 */
[----:B------:R-:W-:Y:S01]  /*1a00*/  SHF.L.U32 R52, R52, 0x10, RZ ;  /* 0x0000001034347819 */ /* 0x000fe200000006ff */
        /* <DEDUP_REMOVED lines=13> */
[----:B------:R-:W-:Y:S01]  /*1ae0*/  FMUL.FTZ R52, R55, R58 ;  /* 0x0000003a37347220 */ /* 0x000fe20000410000 */
[C---:B------:R-:W-:Y:S01]  /*1af0*/  FMUL.FTZ R63, R59.reuse, R62 ;  /* 0x0000003e3b3f7220 */ /* 0x040fe20000410000 */
[----:B------:R-:W-:Y:S01]  /*1b00*/  FMUL.FTZ R135, R59, R54 ;  /* 0x000000363b877220 */ /* 0x000fe20000410000 */
[----:B------:R-:W-:Y:S01]  /*1b10*/  FMUL.FTZ R130, R143, R144 ;  /* 0x000000908f827220 */ /* 0x000fe20000410000 */
[----:B------:R-:W-:-:S02]  /*1b20*/  F2FP.BF16.F32.PACK_AB R55, R60, R61 ;  /* 0x0000003d3c37723e */ /* 0x000fc400000010ff */
[----:B------:R-:W-:Y:S02]  /*1b30*/  F2FP.BF16.F32.PACK_AB R54, R142, R139 ;  /* 0x0000008b8e36723e */ /* 0x000fe400000010ff */
[----:B------:R-:W-:Y:S02]  /*1b40*/  F2FP.BF16.F32.PACK_AB R53, R53, R64 ;  /* 0x000000403535723e */ /* 0x000fe400000010ff */
[----:B------:R-:W-:Y:S01]  /*1b50*/  F2FP.BF16.F32.PACK_AB R52, R63, R52 ;  /* 0x000000343f34723e */ /* 0x000fe200000010ff */
[----:B------:R-:W-:Y:S06]  /*1b60*/  BRA `(.L_x_128) ;  /* 0x0000000400307947 */ /* 0x000fec0003800000 */
.L_x_127:
[-CC-:B------:R-:W-:Y:S01]  /*1b70*/  FFMA.FTZ R50, R131, R137.reuse, R138.reuse ;  /* 0x0000008983327223 */ /* 0x180fe2000001008a */
[-CC-:B------:R-:W-:Y:S01]  /*1b80*/  FFMA.FTZ R135, R135, R137.reuse, R138.reuse ;  /* 0x0000008987877223 */ /* 0x180fe2000001008a */
[-CC-:B------:R-:W-:Y:S01]  /*1b90*/  FFMA.FTZ R143, R143, R137.reuse, R138.reuse ;  /* 0x000000898f8f7223 */ /* 0x180fe2000001008a */
[-C--:B------:R-:W-:Y:S01]  /*1ba0*/  FFMA.FTZ R51, R61, R137.reuse, R138 ;  /* 0x000000893d337223 */ /* 0x080fe2000001008a */
[----:B------:R-:W-:Y:S01]  /*1bb0*/  FADD.FTZ R59, R129, -R50 ;  /* 0x80000032813b7221 */ /* 0x000fe20000010000 */
[-CC-:B------:R-:W-:Y:S01]  /*1bc0*/  FFMA.FTZ R50, R133, R137.reuse, R138.reuse ;  /* 0x0000008985327223 */ /* 0x180fe2000001008a */
[----:B------:R-:W-:Y:S01]  /*1bd0*/  FADD.FTZ R61, R64, -R135 ;  /* 0x80000087403d7221 */ /* 0x000fe20000010000 */
[----:B------:R-:W-:Y:S01]  /*1be0*/  FADD.FTZ R143, R134, -R143 ;  /* 0x8000008f868f7221 */ /* 0x000fe20000010000 */
[----:B------:R-:W-:Y:S01]  /*1bf0*/  FFMA.FTZ R65, R65, R137, R138 ;  /* 0x0000008941417223 */ /* 0x000fe2000001008a */
[----:B------:R-:W-:Y:S01]  /*1c00*/  FADD.FTZ R63, R63, -R50 ;  /* 0x800000323f3f7221 */ /* 0x000fe20000010000 */
[C---:B------:R-:W-:Y:S01]  /*1c10*/  FMUL.FTZ R61, R112.reuse, R61 ;  /* 0x0000003d703d7220 */ /* 0x040fe20000410000 */
[----:B------:R-:W-:Y:S01]  /*1c20*/  FMUL.FTZ R50, R112, R143 ;  /* 0x0000008f70327220 */ /* 0x000fe20000410000 */
[----:B-----5:R-:W-:Y:S01]  /*1c30*/  PRMT R140, R55, 0x7632, R140 ;  /* 0x00007632378c7816 */ /* 0x020fe2000000008c */
[-C--:B------:R-:W-:Y:S01]  /*1c40*/  FFMA.FTZ R141, R141, R137.reuse, R138 ;  /* 0x000000898d8d7223 */ /* 0x080fe2000001008a */
[----:B------:R-:W-:Y:S01]  /*1c50*/  SHF.L.U32 R55, R55, 0x10, RZ ;  /* 0x0000001037377819 */ /* 0x000fe200000006ff */
[----:B------:R-:W-:Y:S01]  /*1c60*/  FADD.FTZ R51, R60, -R51 ;  /* 0x800000333c337221 */ /* 0x000fe20000010000 */
[----:B------:R-:W-:Y:S01]  /*1c70*/  PRMT R136, R54, 0x7632, R136 ;  /* 0x0000763236887816 */ /* 0x000fe20000000088 */
[----:B------:R-:W-:Y:S01]  /*1c80*/  FADD.FTZ R131, R62, -R65 ;  /* 0x800000413e837221 */ /* 0x000fe20000010000 */
[----:B------:R-:W-:Y:S01]  /*1c90*/  SHF.L.U32 R58, R54, 0x10, RZ ;  /* 0x00000010363a7819 */ /* 0x000fe200000006ff */
[-C--:B------:R-:W-:Y:S01]  /*1ca0*/  FMUL.FTZ R54, R61, R128.reuse ;  /* 0x000000803d367220 */ /* 0x080fe20000410000 */
[----:B------:R-:W-:Y:S01]  /*1cb0*/  SHF.L.U32 R143, R102, 0x10, RZ ;  /* 0x00000010668f7819 */ /* 0x000fe200000006ff */
[----:B------:R-:W-:Y:S01]  /*1cc0*/  FFMA.FTZ R65, R139, R137, R138 ;  /* 0x000000898b417223 */ /* 0x000fe2000001008a */
[-C--:B------:R-:W-:Y:S01]  /*1cd0*/  FMUL.FTZ R60, R50, R128.reuse ;  /* 0x00000080323c7220 */ /* 0x080fe20000410000 */
[----:B------:R-:W-:Y:S01]  /*1ce0*/  SHF.L.U32 R139, R140, 0x10, RZ ;  /* 0x000000108c8b7819 */ /* 0x000fe200000006ff */
[----:B------:R-:W-:Y:S01]  /*1cf0*/  FADD.FTZ R135, R132, -R141 ;  /* 0x8000008d84877221 */ /* 0x000fe20000010000 */
[----:B------:R-:W-:Y:S01]  /*1d00*/  FMUL.FTZ R141, R112, R63 ;  /* 0x0000003f708d7220 */ /* 0x000fe20000410000 */
[----:B------:R-:W-:Y:S01]  /*1d10*/  SHF.L.U32 R133, R35, 0x10, RZ ;  /* 0x0000001023857819 */ /* 0x000fe200000006ff */
[----:B------:R-:W-:Y:S01]  /*1d20*/  FMUL.FTZ R129, R54, R55 ;  /* 0x0000003736817220 */ /* 0x000fe20000410000 */
[----:B------:R-:W-:Y:S01]  /*1d30*/  FMUL.FTZ R63, R112, R131 ;  /* 0x00000083703f7220 */ /* 0x000fe20000410000 */
[----:B------:R-:W-:Y:S01]  /*1d40*/  FMUL.FTZ R55, R60, R143 ;  /* 0x0000008f3c377220 */ /* 0x000fe20000410000 */
[C---:B------:R-:W-:Y:S01]  /*1d50*/  PRMT R48, R53.reuse, 0x7632, R48 ;  /* 0x0000763235307816 */ /* 0x040fe20000000030 */
[----:B------:R-:W-:Y:S01]  /*1d60*/  FADD.FTZ R65, R130, -R65 ;  /* 0x8000004182417221 */ /* 0x000fe20000010000 */
[----:B------:R-:W-:Y:S01]  /*1d70*/  FMUL.FTZ R143, R112, R135 ;  /* 0x00000087708f7220 */ /* 0x000fe20000410000 */
[----:B------:R-:W-:Y:S01]  /*1d80*/  SHF.L.U32 R53, R53, 0x10, RZ ;  /* 0x0000001035357819 */ /* 0x000fe200000006ff */
[----:B------:R-:W-:Y:S01]  /*1d90*/  FMUL.FTZ R130, R60, R139 ;  /* 0x0000008b3c827220 */ /* 0x000fe20000410000 */
[-C--:B------:R-:W-:Y:S01]  /*1da0*/  FMUL.FTZ R60, R63, R128.reuse ;  /* 0x000000803f3c7220 */ /* 0x080fe20000410000 */
        /* <DEDUP_REMOVED lines=9> */
[----:B------:R-:W-:Y:S01]  /*1e40*/  PRMT R49, R52, 0x7632, R49 ;  /* 0x0000763234317816 */ /* 0x000fe20000000031 */
[----:B------:R-:W-:Y:S01]  /*1e50*/  FMUL.FTZ R53, R112, R51 ;  /* 0x0000003370357220 */ /* 0x000fe20000410000 */
[----:B------:R-:W-:Y:S01]  /*1e60*/  SHF.L.U32 R136, R48, 0x10, RZ ;  /* 0x0000001030887819 */ /* 0x000fe200000006ff */
[C---:B------:R-:W-:Y:S01]  /*1e70*/  FMUL.FTZ R132, R64.reuse, R139 ;  /* 0x0000008b40847220 */ /* 0x040fe20000410000 */
[----:B------:R-:W-:Y:S01]  /*1e80*/  FMUL.FTZ R145, R64, R145 ;  /* 0x0000009140917220 */ /* 0x000fe20000410000 */
[----:B------:R-:W-:Y:S01]  /*1e90*/  FMUL.FTZ R48, R112, R59 ;  /* 0x0000003b70307220 */ /* 0x000fe20000410000 */
[----:B------:R-:W-:Y:S01]  /*1ea0*/  FMUL.FTZ R64, R60, R133 ;  /* 0x000000853c407220 */ /* 0x000fe20000410000 */
[----:B------:R-:W-:Y:S01]  /*1eb0*/  SHF.L.U32 R52, R52, 0x10, RZ ;  /* 0x0000001034347819 */ /* 0x000fe200000006ff */
        /* <DEDUP_REMOVED lines=8> */
[----:B------:R-:W-:Y:S01]  /*1f40*/  SHF.L.U32 R62, R99, 0x10, RZ ;  /* 0x00000010633e7819 */ /* 0x000fe200000006ff */
[C---:B------:R-:W-:Y:S01]  /*1f50*/  FMUL.FTZ R133, R59.reuse, R136 ;  /* 0x000000883b857220 */ /* 0x040fe20000410000 */
[----:B------:R-:W-:Y:S01]  /*1f60*/  FMUL.FTZ R139, R59, R140 ;  /* 0x0000008c3b8b7220 */ /* 0x000fe20000410000 */
[C---:B------:R-:W-:Y:S01]  /*1f70*/  FMUL.FTZ R136, R49.reuse, R52 ;  /* 0x0000003431887220 */ /* 0x040fe20000410000 */
[----:B------:R-:W-:Y:S01]  /*1f80*/  FMUL.FTZ R52, R49, R58 ;  /* 0x0000003a31347220 */ /* 0x000fe20000410000 */
[C---:B------:R-:W-:Y:S01]  /*1f90*/  FMUL.FTZ R59, R51.reuse, R62 ;  /* 0x0000003e333b7220 */ /* 0x040fe20000410000 */
[----:B------:R-:W-:Y:S01]  /*1fa0*/  FMUL.FTZ R135, R51, R60 ;  /* 0x0000003c33877220 */ /* 0x000fe20000410000 */
[----:B------:R-:W-:-:S02]  /*1fb0*/  F2FP.BF16.F32.PACK_AB R51, R50, R61 ;  /* 0x0000003d3233723e */ /* 0x000fc400000010ff */
[----:B------:R-:W-:Y:S02]  /*1fc0*/  F2FP.BF16.F32.PACK_AB R48, R48, R53 ;  /* 0x000000353030723e */ /* 0x000fe400000010ff */
[----:B------:R-:W-:Y:S02]  /*1fd0*/  F2FP.BF16.F32.PACK_AB R55, R55, R54 ;  /* 0x000000363737723e */ /* 0x000fe400000010ff */
[----:B------:R-:W-:Y:S02]  /*1fe0*/  F2FP.BF16.F32.PACK_AB R50, R143, R141 ;  /* 0x0000008d8f32723e */ /* 0x000fe400000010ff */
[----:B------:R-:W-:Y:S02]  /*1ff0*/  F2FP.BF16.F32.PACK_AB R49, R65, R63 ;  /* 0x0000003f4131723e */ /* 0x000fe400000010ff */
[----:B------:R-:W-:Y:S02]  /*2000*/  F2FP.BF16.F32.PACK_AB R54, R145, R142 ;  /* 0x0000008e9136723e */ /* 0x000fe400000010ff */
[----:B------:R-:W-:-:S02]  /*2010*/  F2FP.BF16.F32.PACK_AB R53, R139, R64 ;  /* 0x000000408b35723e */ /* 0x000fc400000010ff */
[----:B------:R-:W-:-:S07]  /*2020*/  F2FP.BF16.F32.PACK_AB R52, R59, R52 ;  /* 0x000000343b34723e */ /* 0x000fce00000010ff */
.L_x_128:
[----:B------:R-:W0:Y:S01]  /*2030*/  @P1 LDC.64 R58, c[0x0][0x478] ;  /* 0x00011e00ff3a1b82 */ /* 0x000e220000000a00 */
[----:B------:R-:W-:-:S07]  /*2040*/  IMAD.WIDE.U32 R56, R111, 0x10, R56 ;  /* 0x000000106f387825 */ /* 0x000fce00078e0038 */
[----:B------:R-:W1:Y:S01]  /*2050*/  LDC.64 R60, c[0x0][0x468] ;  /* 0x00011a00ff3c7b82 */ /* 0x000e620000000a00 */
[----:B0-----:R-:W-:-:S05]  /*2060*/  @P1 IMAD.WIDE.U32 R62, R113, 0x10, R58 ;  /* 0x00000010713e1825 */ /* 0x001fca00078e003a */
[----:B------:R0:W-:Y:S01]  /*2070*/  @P1 STG.E.128 desc[UR8][R62.64], R48 ;  /* 0x000000303e001986 */ /* 0x0001e2000c101d08 */
[----:B-1----:R-:W-:-:S05]  /*2080*/  IMAD.WIDE.U32 R64, R113, 0x10, R60 ;  /* 0x0000001071407825 */ /* 0x002fca00078e003c */
[----:B------:R0:W-:Y:S04]  /*2090*/  STG.E.128 desc[UR8][R64.64], R52 ;  /* 0x0000003440007986 */ /* 0x0001e8000c101d08 */
[----:B------:R-:W5:Y:S01]  /*20a0*/  LDG.E.128 R56, desc[UR8][R56.64] ;  /* 0x0000000838387981 */ /* 0x000f62000c1e1d00 */
[----:B------:R-:W-:Y:S05]  /*20b0*/  @!P1 BRA `(.L_x_129) ;  /* 0x0000000400349947 */ /* 0x000fea0003800000 */
[-CC-:B------:R-:W-:Y:S01]  /*20c0*/  FFMA.FTZ R67, R67, R137.reuse, R138.reuse ;  /* 0x0000008943437223 */ /* 0x180fe2000001008a */
[-CC-:B------:R-:W-:Y:S01]  /*20d0*/  FFMA.FTZ R114, R114, R137.reuse, R138.reuse ;  /* 0x0000008972727223 */ /* 0x180fe2000001008a */
[-CC-:B------:R-:W-:Y:S01]  /*20e0*/  FFMA.FTZ R117, R117, R137.reuse, R138.reuse ;  /* 0x0000008975757223 */ /* 0x180fe2000001008a */
[-C--:B------:R-:W-:Y:S01]  /*20f0*/  FFMA.FTZ R122, R122, R137.reuse, R138 ;  /* 0x000000897a7a7223 */ /* 0x080fe2000001008a */
[----:B------:R-:W-:Y:S01]  /*2100*/  FADD.FTZ R67, R66, -R67 ;  /* 0x8000004342437221 */ /* 0x000fe20000010000 */
[----:B------:R-:W-:Y:S01]  /*2110*/  FADD.FTZ R115, R115, -R114 ;  /* 0x8000007273737221 */ /* 0x000fe20000010000 */
[-CC-:B------:R-:W-:Y:S01]  /*2120*/  FFMA.FTZ R118, R118, R137.reuse, R138.reuse ;  /* 0x0000008976767223 */ /* 0x180fe2000001008a */
[----:B------:R-:W-:Y:S01]  /*2130*/  FADD.FTZ R117, R116, -R117 ;  /* 0x8000007574757221 */ /* 0x000fe20000010000 */
[-CC-:B------:R-:W-:Y:S01]  /*2140*/  FFMA.FTZ R126, R126, R137.reuse, R138.reuse ;  /* 0x000000897e7e7223 */ /* 0x180fe2000001008a */
[-CC-:B------:R-:W-:Y:S01]  /*2150*/  FFMA.FTZ R125, R125, R137.reuse, R138.reuse ;  /* 0x000000897d7d7223 */ /* 0x180fe2000001008a */
[----:B------:R-:W-:Y:S01]  /*2160*/  FFMA.FTZ R121, R121, R137, R138 ;  /* 0x0000008979797223 */ /* 0x000fe2000001008a */
[----:B0----5:R-:W-:Y:S01]  /*2170*/  PRMT R51, R59, 0x7632, R51 ;  /* 0x000076323b337816 */ /* 0x021fe20000000033 */
[C---:B------:R-:W-:Y:S01]  /*2180*/  FMUL.FTZ R116, R112.reuse, R67 ;  /* 0x0000004370747220 */ /* 0x040fe20000410000 */
[----:B------:R-:W-:Y:S01]  /*2190*/  FMUL.FTZ R137, R112, R115 ;  /* 0x0000007370897220 */ /* 0x000fe20000410000 */
[----:B------:R-:W-:Y:S01]  /*21a0*/  FADD.FTZ R123, R123, -R122 ;  /* 0x8000007a7b7b7221 */ /* 0x000fe20000010000 */
[C---:B------:R-:W-:Y:S01]  /*21b0*/  PRMT R50, R58.reuse, 0x7632, R50 ;  /* 0x000076323a327816 */ /* 0x040fe20000000032 */
[----:B------:R-:W-:Y:S01]  /*21c0*/  FADD.FTZ R119, R119, -R118 ;  /* 0x8000007677777221 */ /* 0x000fe20000010000 */
[----:B------:R-:W-:Y:S01]  /*21d0*/  SHF.L.U32 R63, R58, 0x10, RZ ;  /* 0x000000103a3f7819 */ /* 0x000fe200000006ff */
[-C--:B------:R-:W-:Y:S01]  /*21e0*/  FMUL.FTZ R53, R116, R128.reuse ;  /* 0x0000008074357220 */ /* 0x080fe20000410000 */
[----:B------:R-:W-:Y:S01]  /*21f0*/  SHF.L.U32 R62, R98, 0x10, RZ ;  /* 0x00000010623e7819 */ /* 0x000fe200000006ff */
[C---:B------:R-:W-:Y:S01]  /*2200*/  FMUL.FTZ R123, R112.reuse, R123 ;  /* 0x0000007b707b7220 */ /* 0x040fe20000410000 */
[----:B------:R-:W-:Y:S01]  /*2210*/  SHF.L.U32 R52, R59, 0x10, RZ ;  /* 0x000000103b347819 */ /* 0x000fe200000006ff */
[C---:B------:R-:W-:Y:S01]  /*2220*/  FMUL.FTZ R117, R112.reuse, R117 ;  /* 0x0000007570757220 */ /* 0x040fe20000410000 */
[----:B------:R-:W-:Y:S01]  /*2230*/  SHF.L.U32 R54, R39, 0x10, RZ ;  /* 0x0000001027367819 */ /* 0x000fe200000006ff */
[----:B------:R-:W-:Y:S01]  /*2240*/  FMUL.FTZ R119, R112, R119 ;  /* 0x0000007770777220 */ /* 0x000fe20000410000 */
[----:B------:R-:W-:Y:S01]  /*2250*/  SHF.L.U32 R58, R51, 0x10, RZ ;  /* 0x00000010333a7819 */ /* 0x000fe200000006ff */
[----:B------:R-:W-:Y:S01]  /*2260*/  FMUL.FTZ R51, R137, R128 ;  /* 0x0000008089337220 */ /* 0x000fe20000410000 */
[----:B------:R-:W-:Y:S01]  /*2270*/  PRMT R49, R57, 0x7632, R49 ;  /* 0x0000763239317816 */ /* 0x000fe20000000031 */
[----:B------:R-:W-:Y:S01]  /*2280*/  FADD.FTZ R127, R127, -R126 ;  /* 0x8000007e7f7f7221 */ /* 0x000fe20000010000 */
[----:B------:R-:W-:Y:S01]  /*2290*/  FADD.FTZ R121, R120, -R121 ;  /* 0x8000007978797221 */ /* 0x000fe20000010000 */
[----:B------:R-:W-:Y:S01]  /*22a0*/  FMUL.FTZ R139, R53, R62 ;  /* 0x0000003e358b7220 */ /* 0x000fe20000410000 */
[----:B------:R-:W-:Y:S01]  /*22b0*/  SHF.L.U32 R57, R57, 0x10, RZ ;  /* 0x0000001039397819 */ /* 0x000fe200000006ff */
[----:B------:R-:W-:Y:S01]  /*22c0*/  FADD.FTZ R125, R124, -R125 ;  /* 0x8000007d7c7d7221 */ /* 0x000fe20000010000 */
[C---:B------:R-:W-:Y:S01]  /*22d0*/  FMUL.FTZ R59, R51.reuse, R52 ;  /* 0x00000034333b7220 */ /* 0x040fe20000410000 */
[----:B------:R-:W-:Y:S01]  /*22e0*/  FMUL.FTZ R114, R51, R54 ;  /* 0x0000003633727220 */ /* 0x000fe20000410000 */
        /* <DEDUP_REMOVED lines=9> */
[C---:B------:R-:W-:Y:S01]  /*2380*/  FMUL.FTZ R121, R112.reuse, R121 ;  /* 0x0000007970797220 */ /* 0x040fe20000410000 */
[----:B------:R-:W-:Y:S01]  /*2390*/  FMUL.FTZ R125, R112, R125 ;  /* 0x0000007d707d7220 */ /* 0x000fe20000410000 */
[C---:B------:R-:W-:Y:S01]  /*23a0*/  FMUL.FTZ R62, R55.reuse, R62 ;  /* 0x0000003e373e7220 */ /* 0x040fe20000410000 */
[----:B------:R-:W-:Y:S01]  /*23b0*/  FMUL.FTZ R115, R55, R64 ;  /* 0x0000004037737220 */ /* 0x000fe20000410000 */
[----:B------:R-:W-:Y:S01]  /*23c0*/  FMUL.FTZ R65, R50, R57 ;  /* 0x0000003932417220 */ /* 0x000fe20000410000 */
[C---:B------:R-:W-:Y:S01]  /*23d0*/  FMUL.FTZ R63, R52.reuse, R63 ;  /* 0x0000003f343f7220 */ /* 0x040fe20000410000 */
[----:B------:R-:W-:Y:S01]  /*23e0*/  FMUL.FTZ R54, R52, R53 ;  /* 0x0000003534367220 */ /* 0x000fe20000410000 */
        /* <DEDUP_REMOVED lines=10> */
[----:B------:R-:W-:Y:S01]  /*2490*/  FMUL.FTZ R113, R52, R57 ;  /* 0x0000003934717220 */ /* 0x000fe20000410000 */
[----:B------:R-:W-:Y:S01]  /*24a0*/  SHF.L.U32 R56, R56, 0x10, RZ ;  /* 0x0000001038387819 */ /* 0x000fe200000006ff */
[----:B------:R-:W-:Y:S01]  /*24b0*/  FMUL.FTZ R52, R49, R50 ;  /* 0x0000003231347220 */ /* 0x000fe20000410000 */
[----:B------:R-:W-:Y:S01]  /*24c0*/  SHF.L.U32 R51, R48, 0x10, RZ ;  /* 0x0000001030337819 */ /* 0x000fe200000006ff */
[C---:B------:R-:W-:Y:S01]  /*24d0*/  FMUL.FTZ R57, R128.reuse, R53 ;  /* 0x0000003580397220 */ /* 0x040fe20000410000 */
        /* <DEDUP_REMOVED lines=11> */
.L_x_129:
[-CC-:B------:R-:W-:Y:S01]  /*2590*/  FFMA.FTZ R114, R114, R137.reuse, R138.reuse ;  /* 0x0000008972727223 */ /* 0x180fe2000001008a */
[-CC-:B------:R-:W-:Y:S01]  /*25a0*/  FFMA.FTZ R67, R67, R137.reuse, R138.reuse ;  /* 0x0000008943437223 */ /* 0x180fe2000001008a */
[-CC-:B------:R-:W-:Y:S01]  /*25b0*/  FFMA.FTZ R118, R118, R137.reuse, R138.reuse ;  /* 0x0000008976767223 */ /* 0x180fe2000001008a */
[-C--:B------:R-:W-:Y:S01]  /*25c0*/  FFMA.FTZ R117, R117, R137.reuse, R138 ;  /* 0x0000008975757223 */ /* 0x080fe2000001008a */
[----:B------:R-:W-:Y:S01]  /*25d0*/  FADD.FTZ R115, R115, -R114 ;  /* 0x8000007273737221 */ /* 0x000fe20000010000 */
[-CC-:B------:R-:W-:Y:S01]  /*25e0*/  FFMA.FTZ R126, R126, R137.reuse, R138.reuse ;  /* 0x000000897e7e7223 */ /* 0x180fe2000001008a */
[-CC-:B------:R-:W-:Y:S01]  /*25f0*/  FFMA.FTZ R125, R125, R137.reuse, R138.reuse ;  /* 0x000000897d7d7223 */ /* 0x180fe2000001008a */
[-CC-:B------:R-:W-:Y:S01]  /*2600*/  FFMA.FTZ R122, R122, R137.reuse, R138.reuse ;  /* 0x000000897a7a7223 */ /* 0x180fe2000001008a */
[----:B------:R-:W-:Y:S01]  /*2610*/  FFMA.FTZ R121, R121, R137, R138 ;  /* 0x0000008979797223 */ /* 0x000fe2000001008a */
[----:B------:R-:W-:Y:S01]  /*2620*/  FADD.FTZ R67, R66, -R67 ;  /* 0x8000004342437221 */ /* 0x000fe20000010000 */
[----:B------:R-:W-:Y:S01]  /*2630*/  FADD.FTZ R119, R119, -R118 ;  /* 0x8000007677777221 */ /* 0x000fe20000010000 */
[----:B------:R-:W-:Y:S01]  /*2640*/  FADD.FTZ R117, R116, -R117 ;  /* 0x8000007574757221 */ /* 0x000fe20000010000 */
[----:B0----5:R-:W-:Y:S01]  /*2650*/  PRMT R55, R59, 0x7632, R55 ;  /* 0x000076323b377816 */ /* 0x021fe20000000037 */
[----:B------:R-:W-:Y:S01]  /*2660*/  FMUL.FTZ R115, R112, R115 ;  /* 0x0000007370737220 */ /* 0x000fe20000410000 */
[----:B------:R-:W-:Y:S01]  /*2670*/  FADD.FTZ R127, R127, -R126 ;  /* 0x8000007e7f7f7221 */ /* 0x000fe20000010000 */
[----:B------:R-:W-:Y:S01]  /*2680*/  FADD.FTZ R125, R124, -R125 ;  /* 0x8000007d7c7d7221 */ /* 0x000fe20000010000 */
[----:B------:R-:W-:Y:S01]  /*2690*/  FADD.FTZ R123, R123, -R122 ;  /* 0x8000007a7b7b7221 */ /* 0x000fe20000010000 */
[----:B------:R-:W-:Y:S01]  /*26a0*/  FADD.FTZ R121, R120, -R121 ;  /* 0x8000007978797221 */ /* 0x000fe20000010000 */
[----:B------:R-:W-:Y:S01]  /*26b0*/  FMUL.FTZ R67, R112, R67 ;  /* 0x0000004370437220 */ /* 0x000fe20000410000 */
[----:B------:R-:W-:Y:S01]  /*26c0*/  PRMT R54, R58, 0x7632, R54 ;  /* 0x000076323a367816 */ /* 0x000fe20000000036 */
[----:B------:R-:W-:Y:S01]  /*26d0*/  FMUL.FTZ R119, R112, R119 ;  /* 0x0000007770777220 */ /* 0x000fe20000410000 */
[----:B------:R-:W-:Y:S01]  /*26e0*/  SHF.L.U32 R63, R58, 0x10, RZ ;  /* 0x000000103a3f7819 */ /* 0x000fe200000006ff */
[C---:B------:R-:W-:Y:S01]  /*26f0*/  FMUL.FTZ R117, R112.reuse, R117 ;  /* 0x0000007570757220 */ /* 0x040fe20000410000 */
[----:B------:R-:W-:Y:S01]  /*2700*/  SHF.L.U32 R58, R39, 0x10, RZ ;  /* 0x00000010273a7819 */ /* 0x000fe200000006ff */
[-C--:B------:R-:W-:Y:S01]  /*2710*/  FMUL.FTZ R115, R115, R128.reuse ;  /* 0x0000008073737220 */ /* 0x080fe20000410000 */
[----:B------:R-:W-:Y:S01]  /*2720*/  SHF.L.U32 R138, R59, 0x10, RZ ;  /* 0x000000103b8a7819 */ /* 0x000fe200000006ff */
[C---:B------:R-:W-:Y:S01]  /*2730*/  FMUL.FTZ R127, R112.reuse, R127 ;  /* 0x0000007f707f7220 */ /* 0x040fe20000410000 */
[----:B------:R-:W-:Y:S01]  /*2740*/  SHF.L.U32 R66, R55, 0x10, RZ ;  /* 0x0000001037427819 */ /* 0x000fe200000006ff */
[C---:B------:R-:W-:Y:S01]  /*2750*/  FMUL.FTZ R125, R112.reuse, R125 ;  /* 0x0000007d707d7220 */ /* 0x040fe20000410000 */
        /* <DEDUP_REMOVED lines=10> */
[----:B------:R-:W-:Y:S01]  /*2800*/  FMUL.FTZ R58, R67, R66 ;  /* 0x00000042433a7220 */ /* 0x000fe20000410000 */
[----:B------:R-:W-:Y:S01]  /*2810*/  PRMT R53, R57, 0x7632, R53 ;  /* 0x0000763239357816 */ /* 0x000fe20000000035 */
[C---:B------:R-:W-:Y:S01]  /*2820*/  FMUL.FTZ R63, R62.reuse, R63 ;  /* 0x0000003f3e3f7220 */ /* 0x040fe20000410000 */
[----:B------:R-:W-:Y:S01]  /*2830*/  SHF.L.U32 R66, R97, 0x10, RZ ;  /* 0x0000001061427819 */ /* 0x000fe200000006ff */
[----:B------:R-:W-:Y:S01]  /*2840*/  FMUL.FTZ R115, R62, R65 ;  /* 0x000000413e737220 */ /* 0x000fe20000410000 */
[----:B------:R-:W-:Y:S01]  /*2850*/  SHF.L.U32 R57, R57, 0x10, RZ ;  /* 0x0000001039397819 */ /* 0x000fe200000006ff */
[----:B------:R-:W-:Y:S01]  /*2860*/  FMUL.FTZ R119, R67, R112 ;  /* 0x0000007043777220 */ /* 0x000fe20000410000 */
[----:B------:R-:W-:Y:S01]  /*2870*/  SHF.L.U32 R55, R37, 0x10, RZ ;  /* 0x0000001025377819 */ /* 0x000fe200000006ff */
[----:B------:R-:W-:Y:S01]  /*2880*/  FMUL.FTZ R62, R117, R54 ;  /* 0x00000036753e7220 */ /* 0x000fe20000410000 */
[----:B------:R-:W-:Y:S01]  /*2890*/  PRMT R52, R56, 0x7632, R52 ;  /* 0x0000763238347816 */ /* 0x000fe20000000034 */
[-C--:B------:R-:W-:Y:S01]  /*28a0*/  FMUL.FTZ R64, R123, R128.reuse ;  /* 0x000000807b407220 */ /* 0x080fe20000410000 */
[----:B------:R-:W-:Y:S01]  /*28b0*/  SHF.L.U32 R114, R96, 0x10, RZ ;  /* 0x0000001060727819 */ /* 0x000fe200000006ff */
[-C--:B------:R-:W-:Y:S01]  /*28c0*/  FMUL.FTZ R127, R127, R128.reuse ;  /* 0x000000807f7f7220 */ /* 0x080fe20000410000 */
[----:B------:R-:W-:Y:S01]  /*28d0*/  SHF.L.U32 R54, R36, 0x10, RZ ;  /* 0x0000001024367819 */ /* 0x000fe200000006ff */
[-C--:B------:R-:W-:Y:S01]  /*28e0*/  FMUL.FTZ R125, R125, R128.reuse ;  /* 0x000000807d7d7220 */ /* 0x080fe20000410000 */
[----:B------:R-:W-:Y:S01]  /*28f0*/  SHF.L.U32 R112, R95, 0x10, RZ ;  /* 0x000000105f707819 */ /* 0x000fe200000006ff */
[----:B------:R-:W-:Y:S01]  /*2900*/  FMUL.FTZ R121, R121, R128 ;  /* 0x0000008079797220 */ /* 0x000fe20000410000 */
[----:B------:R-:W-:Y:S01]  /*2910*/  FMUL.FTZ R116, R117, R66 ;  /* 0x0000004275747220 */ /* 0x000fe20000410000 */
[C---:B------:R-:W-:Y:S01]  /*2920*/  FMUL.FTZ R65, R64.reuse, R57 ;  /* 0x0000003940417220 */ /* 0x040fe20000410000 */
[----:B------:R-:W-:Y:S01]  /*2930*/  FMUL.FTZ R113, R64, R55 ;  /* 0x0000003740717220 */ /* 0x000fe20000410000 */
[----:B------:R-:W-:Y:S01]  /*2940*/  SHF.L.U32 R66, R52, 0x10, RZ ;  /* 0x0000001034427819 */ /* 0x000fe200000006ff */
[----:B------:R-:W-:Y:S01]  /*2950*/  FMUL.FTZ R114, R121, R114 ;  /* 0x0000007279727220 */ /* 0x000fe20000410000 */
[----:B------:R-:W-:Y:S01]  /*2960*/  SHF.L.U32 R56, R56, 0x10, RZ ;  /* 0x0000001038387819 */ /* 0x000fe200000006ff */
[----:B------:R-:W-:Y:S01]  /*2970*/  FMUL.FTZ R52, R127, R54 ;  /* 0x000000367f347220 */ /* 0x000fe20000410000 */
[----:B------:R-:W-:Y:S01]  /*2980*/  SHF.L.U32 R64, R53, 0x10, RZ ;  /* 0x0000001035407819 */ /* 0x000fe200000006ff */
[C---:B------:R-:W-:Y:S01]  /*2990*/  FMUL.FTZ R57, R125.reuse, R112 ;  /* 0x000000707d397220 */ /* 0x040fe20000410000 */
[----:B------:R-:W-:Y:S01]  /*29a0*/  FMUL.FTZ R66, R125, R66 ;  /* 0x000000427d427220 */ /* 0x000fe20000410000 */
[----:B------:R-:W-:Y:S01]  /*29b0*/  FMUL.FTZ R67, R127, R56 ;  /* 0x000000387f437220 */ /* 0x000fe20000410000 */
[----:B------:R-:W-:Y:S01]  /*29c0*/  F2FP.BF16.F32.PACK_AB R55, R119, R118 ;  /* 0x000000767737723e */ /* 0x000fe200000010ff */
[----:B------:R-:W-:Y:S01]  /*29d0*/  FMUL.FTZ R64, R121, R64 ;  /* 0x0000004079407220 */ /* 0x000fe20000410000 */
[----:B------:R-:W-:-:S02]  /*29e0*/  F2FP.BF16.F32.PACK_AB R54, R116, R115 ;  /* 0x000000737436723e */ /* 0x000fc400000010ff */
[----:B------:R-:W-:Y:S02]  /*29f0*/  F2FP.BF16.F32.PACK_AB R53, R114, R113 ;  /* 0x000000717235723e */ /* 0x000fe400000010ff */
[----:B------:R-:W-:-:S07]  /*2a00*/  F2FP.BF16.F32.PACK_AB R52, R57, R52 ;  /* 0x000000343934723e */ /* 0x000fce00000010ff */
.L_x_130:
[----:B------:R-:W0:Y:S01]  /*2a10*/  @P1 LDC.64 R56, c[0x0][0x478] ;  /* 0x00011e00ff381b82 */ /* 0x000e220000000a00 */
[----:B------:R-:W-:-:S04]  /*2a20*/  IMAD.WIDE.U32 R60, R111, 0x10, R60 ;  /* 0x000000106f3c7825 */ /* 0x000fc800078e003c */
[----:B0-----:R-:W-:-:S05]  /*2a30*/  @P1 IMAD.WIDE.U32 R56, R111, 0x10, R56 ;  /* 0x000000106f381825 */ /* 0x001fca00078e0038 */
[----:B------:R0:W-:Y:S04]  /*2a40*/  @P1 STG.E.128 desc[UR8][R56.64], R48 ;  /* 0x0000003038001986 */ /* 0x0001e8000c101d08 */
[----:B------:R0:W-:Y:S01]  /*2a50*/  STG.E.128 desc[UR8][R60.64], R52 ;  /* 0x000000343c007986 */ /* 0x0001e2000c101d08 */
[----:B------:R-:W-:Y:S05]  /*2a60*/  BRA `(.L_x_131) ;  /* 0x0000001400c07947 */ /* 0x000fea0003800000 */
.L_x_126:
[----:B------:R-:W0:Y:S02]  /*2a70*/  LDC.64 R56, c[0x0][0x390] ;  /* 0x0000e400ff387b82 */ /* 0x000e240000000a00 */
[----:B0-----:R-:W-:-:S06]  /*2a80*/  IMAD.WIDE.U32 R52, R113, 0x10, R56 ;  /* 0x0000001071347825 */ /* 0x001fcc00078e0038 */
[----:B------:R-:W5:Y:S01]  /*2a90*/  LDG.E.128 R52, desc[UR8][R52.64] ;  /* 0x0000000834347981 */ /* 0x000f62000c1e1d00 */
[----:B------:R-:W-:-:S04]  /*2aa0*/  UISETP.NE.U32.AND UP0, UPT, UR16, URZ, UPT ;  /* 0x000000ff1000728c */ /* 0x000fc8000bf05070 */
[----:B------:R-:W-:-:S09]  /*2ab0*/  UISETP.NE.AND.EX UP0, UPT, UR17, URZ, UPT, UP0 ;  /* 0x000000ff1100728c */ /* 0x000fd2000bf05300 */
[----:B------:R-:W-:Y:S05]  /*2ac0*/  BRA.U UP0, `(.L_x_132) ;  /* 0x0000000500547547 */ /* 0x000fea000b800000 */
[-CC-:B------:R-:W-:Y:S01]  /*2ad0*/  FFMA.FTZ R61, R61, R137.reuse, R138.reuse ;  /* 0x000000893d3d7223 */ /* 0x180fe2000001008a */
[-CC-:B------:R-:W-:Y:S01]  /*2ae0*/  FFMA.FTZ R65, R65, R137.reuse, R138.reuse ;  /* 0x0000008941417223 */ /* 0x180fe2000001008a */
[-CC-:B------:R-:W-:Y:S01]  /*2af0*/  FFMA.FTZ R144, R133, R137.reuse, R138.reuse ;  /* 0x0000008985907223 */ /* 0x180fe2000001008a */
[-CC-:B------:R-:W-:Y:S01]  /*2b00*/  FFMA.FTZ R135, R135, R137.reuse, R138.reuse ;  /* 0x0000008987877223 */ /* 0x180fe2000001008a */
[----:B------:R-:W-:Y:S01]  /*2b10*/  FADD.FTZ R61, R60, -R61 ;  /* 0x8000003d3c3d7221 */ /* 0x000fe20000010000 */
[-CC-:B------:R-:W-:Y:S01]  /*2b20*/  FFMA.FTZ R60, R131, R137.reuse, R138.reuse ;  /* 0x00000089833c7223 */ /* 0x180fe2000001008a */
[-C--:B------:R-:W-:Y:S01]  /*2b30*/  FFMA.FTZ R143, R143, R137.reuse, R138 ;  /* 0x000000898f8f7223 */ /* 0x080fe2000001008a */
[----:B------:R-:W-:Y:S01]  /*2b40*/  FADD.FTZ R142, R62, -R65 ;  /* 0x800000413e8e7221 */ /* 0x000fe20000010000 */
[----:B------:R-:W-:Y:S01]  /*2b50*/  FADD.FTZ R144, R63, -R144 ;  /* 0x800000903f907221 */ /* 0x000fe20000010000 */
[--C-:B------:R-:W-:Y:S01]  /*2b60*/  FADD.FTZ R129, R129, -R60.reuse ;  /* 0x8000003c81817221 */ /* 0x100fe20000010000 */
[----:B------:R-:W-:Y:S01]  /*2b70*/  PRMT R60, R43, 0x7632, R60 ;  /* 0x000076322b3c7816 */ /* 0x000fe2000000003c */
[-C--:B------:R-:W-:Y:S01]  /*2b80*/  FFMA.FTZ R141, R141, R137.reuse, R138 ;  /* 0x000000898d8d7223 */ /* 0x080fe2000001008a */
[----:B------:R-:W-:Y:S01]  /*2b90*/  SHF.L.U32 R63, R43, 0x10, RZ ;  /* 0x000000102b3f7819 */ /* 0x000fe200000006ff */
[----:B------:R-:W-:Y:S01]  /*2ba0*/  FADD.FTZ R135, R64, -R135 ;  /* 0x8000008740877221 */ /* 0x000fe20000010000 */
[----:B------:R-:W-:Y:S01]  /*2bb0*/  PRMT R62, R42, 0x7632, R62 ;  /* 0x000076322a3e7816 */ /* 0x000fe2000000003e */
[----:B------:R-:W-:Y:S01]  /*2bc0*/  FADD.FTZ R134, R134, -R143 ;  /* 0x8000008f86867221 */ /* 0x000fe20000010000 */
[----:B------:R-:W-:Y:S01]  /*2bd0*/  SHF.L.U32 R131, R60, 0x10, RZ ;  /* 0x000000103c837819 */ /* 0x000fe200000006ff */
[----:B------:R-:W-:Y:S01]  /*2be0*/  FFMA.FTZ R139, R139, R137, R138 ;  /* 0x000000898b8b7223 */ /* 0x000fe2000001008a */
[C---:B------:R-:W-:Y:S01]  /*2bf0*/  PRMT R60, R41.reuse, 0x7632, R60 ;  /* 0x00007632293c7816 */ /* 0x040fe2000000003c */
[----:B------:R-:W-:Y:S01]  /*2c00*/  FADD.FTZ R132, R132, -R141 ;  /* 0x8000008d84847221 */ /* 0x000fe20000010000 */
[----:B------:R-:W-:Y:S01]  /*2c10*/  SHF.L.U32 R133, R62, 0x10, RZ ;  /* 0x000000103e857819 */ /* 0x000fe200000006ff */
[----:B------:R-:W-:Y:S01]  /*2c20*/  FFMA.FTZ R141, R112, R135, R63 ;  /* 0x00000087708d7223 */ /* 0x000fe2000001003f */
[----:B------:R-:W-:Y:S01]  /*2c30*/  SHF.L.U32 R65, R42, 0x10, RZ ;  /* 0x000000102a417819 */ /* 0x000fe200000006ff */
[----:B------:R-:W-:Y:S01]  /*2c40*/  FFMA.FTZ R143, R112, R134, R131 ;  /* 0x00000086708f7223 */ /* 0x000fe20000010083 */
[----:B------:R-:W-:Y:S01]  /*2c50*/  SHF.L.U32 R63, R41, 0x10, RZ ;  /* 0x00000010293f7819 */ /* 0x000fe200000006ff */
[----:B------:R-:W-:Y:S01]  /*2c60*/  FADD.FTZ R130, R130, -R139 ;  /* 0x8000008b82827221 */ /* 0x000fe20000010000 */
[----:B------:R-:W-:Y:S01]  /*2c70*/  SHF.L.U32 R131, R60, 0x10, RZ ;  /* 0x000000103c837819 */ /* 0x000fe200000006ff */
[----:B------:R-:W-:Y:S01]  /*2c80*/  FFMA.FTZ R139, R112, R132, R133 ;  /* 0x00000084708b7223 */ /* 0x000fe20000010085 */
[----:B-----5:R-:W-:Y:S01]  /*2c90*/  PRMT R59, R54, 0x7632, R59 ;  /* 0x00007632363b7816 */ /* 0x020fe2000000003b */
[----:B------:R-:W-:Y:S01]  /*2ca0*/  FFMA.FTZ R135, R112, R144, R65 ;  /* 0x0000009070877223 */ /* 0x000fe20000010041 */
[----:B------:R-:W-:Y:S01]  /*2cb0*/  PRMT R60, R40, 0x7632, R60 ;  /* 0x00007632283c7816 */ /* 0x000fe2000000003c */
[----:B------:R-:W-:Y:S01]  /*2cc0*/  FFMA.FTZ R65, R112, R142, R63 ;  /* 0x0000008e70417223 */ /* 0x000fe2000001003f */
[----:B------:R-:W-:Y:S01]  /*2cd0*/  SHF.L.U32 R62, R40, 0x10, RZ ;  /* 0x00000010283e7819 */ /* 0x000fe200000006ff */
[-C--:B------:R-:W-:Y:S01]  /*2ce0*/  FMUL.FTZ R139, R139, R128.reuse ;  /* 0x000000808b8b7220 */ /* 0x080fe20000410000 */
[----:B------:R-:W-:Y:S01]  /*2cf0*/  PRMT R140, R55, 0x7632, R140 ;  /* 0x00007632378c7816 */ /* 0x000fe2000000008c */
[-C--:B------:R-:W-:Y:S01]  /*2d00*/  FMUL.FTZ R141, R141, R128.reuse ;  /* 0x000000808d8d7220 */ /* 0x080fe20000410000 */
[----:B------:R-:W-:Y:S01]  /*2d10*/  SHF.L.U32 R63, R60, 0x10, RZ ;  /* 0x000000103c3f7819 */ /* 0x000fe200000006ff */
[C---:B------:R-:W-:Y:S01]  /*2d20*/  FFMA.FTZ R61, R112.reuse, R61, R62 ;  /* 0x0000003d703d7223 */ /* 0x040fe2000001003e */
[----:B------:R-:W-:Y:S01]  /*2d30*/  SHF.L.U32 R132, R59, 0x10, RZ ;  /* 0x000000103b847819 */ /* 0x000fe200000006ff */
[----:B------:R-:W-:Y:S01]  /*2d40*/  FMUL.FTZ R60, R65, R128 ;  /* 0x00000080413c7220 */ /* 0x000fe20000410000 */
[----:B------:R-:W-:Y:S01]  /*2d50*/  SHF.L.U32 R136, R55, 0x10, RZ ;  /* 0x0000001037887819 */ /* 0x000fe200000006ff */
[C---:B------:R-:W-:Y:S01]  /*2d60*/  FFMA.FTZ R133, R112.reuse, R130, R131 ;  /* 0x0000008270857223 */ /* 0x040fe20000010083 */
[----:B------:R-:W-:Y:S01]  /*2d70*/  SHF.L.U32 R134, R101, 0x10, RZ ;  /* 0x0000001065867819 */ /* 0x000fe200000006ff */
[-C--:B------:R-:W-:Y:S01]  /*2d80*/  FMUL.FTZ R143, R143, R128.reuse ;  /* 0x000000808f8f7220 */ /* 0x080fe20000410000 */
        /* <DEDUP_REMOVED lines=12> */
[----:B------:R-:W-:Y:S01]  /*2e50*/  PRMT R53, R52, 0x7632, R53 ;  /* 0x0000763234357816 */ /* 0x000fe20000000035 */
[----:B------:R-:W-:Y:S01]  /*2e60*/  FMUL.FTZ R141, R62, R141 ;  /* 0x0000008d3e8d7220 */ /* 0x000fe20000410000 */
[----:B------:R-:W-:Y:S01]  /*2e70*/  SHF.L.U32 R136, R100, 0x10, RZ ;  /* 0x0000001064887819 */ /* 0x000fe200000006ff */
[----:B------:R-:W-:Y:S01]  /*2e80*/  FMUL.FTZ R130, R143, R140 ;  /* 0x0000008c8f827220 */ /* 0x000fe20000410000 */
[----:B------:R-:W-:Y:S01]  /*2e90*/  SHF.L.U32 R52, R52, 0x10, RZ ;  /* 0x0000001034347819 */ /* 0x000fe200000006ff */
[----:B------:R-:W-:Y:S01]  /*2ea0*/  FMUL.FTZ R64, R64, R143 ;  /* 0x0000008f40407220 */ /* 0x000fe20000410000 */
[----:B------:R-:W-:Y:S01]  /*2eb0*/  FMUL.FTZ R55, R133, R128 ;  /* 0x0000008085377220 */ /* 0x000fe20000410000 */
[----:B------:R-:W-:Y:S01]  /*2ec0*/  SHF.L.U32 R62, R34, 0x10, RZ ;  /* 0x00000010223e7819 */ /* 0x000fe200000006ff */
        /* <DEDUP_REMOVED lines=12> */
[----:B------:R-:W-:Y:S01]  /*2f90*/  FMUL.FTZ R52, R140, R61 ;  /* 0x0000003d8c347220 */ /* 0x000fe20000410000 */
[----:B------:R-:W-:Y:S01]  /*2fa0*/  FMUL.FTZ R59, R142, R63 ;  /* 0x0000003f8e3b7220 */ /* 0x000fe20000410000 */
[----:B------:R-:W-:Y:S01]  /*2fb0*/  FMUL.FTZ R133, R55, R58 ;  /* 0x0000003a37857220 */ /* 0x000fe20000410000 */
[----:B------:R-:W-:Y:S01]  /*2fc0*/  FMUL.FTZ R135, R63, R54 ;  /* 0x000000363f877220 */ /* 0x000fe20000410000 */
[----:B------:R-:W-:-:S02]  /*2fd0*/  F2FP.BF16.F32.PACK_AB R55, R64, R141 ;  /* 0x0000008d4037723e */ /* 0x000fc400000010ff */
[----:B------:R-:W-:Y:S02]  /*2fe0*/  F2FP.BF16.F32.PACK_AB R54, R139, R62 ;  /* 0x0000003e8b36723e */ /* 0x000fe400000010ff */
[----:B------:R-:W-:Y:S02]  /*2ff0*/  F2FP.BF16.F32.PACK_AB R53, R53, R60 ;  /* 0x0000003c3535723e */ /* 0x000fe400000010ff */
[----:B------:R-:W-:Y:S01]  /*3000*/  F2FP.BF16.F32.PACK_AB R52, R59, R52 ;  /* 0x000000343b34723e */ /* 0x000fe200000010ff */
[----:B------:R-:W-:Y:S06]  /*3010*/  BRA `(.L_x_133) ;  /* 0x0000000400607947 */ /* 0x000fec0003800000 */
.L_x_132:
[-CC-:B------:R-:W-:Y:S01]  /*3020*/  FFMA.FTZ R145, R61, R137.reuse, R138.reuse ;  /* 0x000000893d917223 */ /* 0x180fe2000001008a */
[-CC-:B------:R-:W-:Y:S01]  /*3030*/  FFMA.FTZ R65, R65, R137.reuse, R138.reuse ;  /* 0x0000008941417223 */ /* 0x180fe2000001008a */
[-CC-:B------:R-:W-:Y:S01]  /*3040*/  FFMA.FTZ R135, R135, R137.reuse, R138.reuse ;  /* 0x0000008987877223 */ /* 0x180fe2000001008a */
[-CC-:B------:R-:W-:Y:S01]  /*3050*/  FFMA.FTZ R58, R131, R137.reuse, R138.reuse ;  /* 0x00000089833a7223 */ /* 0x180fe2000001008a */
[----:B------:R-:W-:Y:S01]  /*3060*/  FADD.FTZ R145, R60, -R145 ;  /* 0x800000913c917221 */ /* 0x000fe20000010000 */
[-C--:B------:R-:W-:Y:S01]  /*3070*/  FFMA.FTZ R60, R133, R137.reuse, R138 ;  /* 0x00000089853c7223 */ /* 0x080fe2000001008a */
[----:B------:R-:W-:Y:S01]  /*3080*/  FADD.FTZ R65, R62, -R65 ;  /* 0x800000413e417221 */ /* 0x000fe20000010000 */
[----:B------:R-:W-:Y:S01]  /*3090*/  PRMT R62, R42, 0x7632, R62 ;  /* 0x000076322a3e7816 */ /* 0x000fe2000000003e */
[-C--:B------:R-:W-:Y:S01]  /*30a0*/  FFMA.FTZ R141, R141, R137.reuse, R138 ;  /* 0x000000898d8d7223 */ /* 0x080fe2000001008a */
[----:B------:R-:W-:Y:S01]  /*30b0*/  FADD.FTZ R61, R63, -R60 ;  /* 0x8000003c3f3d7221 */ /* 0x000fe20000010000 */
[----:B------:R-:W-:Y:S01]  /*30c0*/  SHF.L.U32 R63, R43, 0x10, RZ ;  /* 0x000000102b3f7819 */ /* 0x000fe200000006ff */
[----:B------:R-:W-:Y:S01]  /*30d0*/  FADD.FTZ R59, R64, -R135 ;  /* 0x80000087403b7221 */ /* 0x000fe20000010000 */
[----:B------:R-:W-:Y:S01]  /*30e0*/  FADD.FTZ R129, R129, -R58 ;  /* 0x8000003a81817221 */ /* 0x000fe20000010000 */
[----:B------:R-:W-:Y:S01]  /*30f0*/  PRMT R60, R41, 0x7632, R60 ;  /* 0x00007632293c7816 */ /* 0x000fe2000000003c */
[-C--:B------:R-:W-:Y:S01]  /*3100*/  FFMA.FTZ R139, R139, R137.reuse, R138 ;  /* 0x000000898b8b7223 */ /* 0x080fe2000001008a */
[----:B------:R-:W-:Y:S01]  /*3110*/  SHF.L.U32 R64, R62, 0x10, RZ ;  /* 0x000000103e407819 */ /* 0x000fe200000006ff */
[----:B------:R-:W-:Y:S01]  /*3120*/  FADD.FTZ R141, R132, -R141 ;  /* 0x8000008d848d7221 */ /* 0x000fe20000010000 */
[----:B------:R-:W-:Y:S01]  /*3130*/  PRMT R58, R43, 0x7632, R58 ;  /* 0x000076322b3a7816 */ /* 0x000fe2000000003a */
[----:B------:R-:W-:Y:S01]  /*3140*/  FFMA.FTZ R143, R143, R137, R138 ;  /* 0x000000898f8f7223 */ /* 0x000fe2000001008a */
[----:B------:R-:W-:Y:S01]  /*3150*/  FFMA.FTZ R59, R112, R59, R63 ;  /* 0x0000003b703b7223 */ /* 0x000fe2000001003f */
[----:B------:R-:W-:Y:S01]  /*3160*/  SHF.L.U32 R63, R42, 0x10, RZ ;  /* 0x000000102a3f7819 */ /* 0x000fe200000006ff */
[----:B------:R-:W-:Y:S01]  /*3170*/  FADD.FTZ R139, R130, -R139 ;  /* 0x8000008b828b7221 */ /* 0x000fe20000010000 */
[----:B------:R-:W-:Y:S01]  /*3180*/  SHF.L.U32 R132, R60, 0x10, RZ ;  /* 0x000000103c847819 */ /* 0x000fe200000006ff */
[----:B------:R-:W-:Y:S01]  /*3190*/  FFMA.FTZ R60, R112, R141, R64 ;  /* 0x0000008d703c7223 */ /* 0x000fe20000010040 */
[----:B------:R-:W-:Y:S01]  /*31a0*/  SHF.L.U32 R58, R58, 0x10, RZ ;  /* 0x000000103a3a7819 */ /* 0x000fe200000006ff */
[----:B------:R-:W-:Y:S01]  /*31b0*/  FADD.FTZ R143, R134, -R143 ;  /* 0x8000008f868f7221 */ /* 0x000fe20000010000 */
[----:B------:R-:W-:Y:S01]  /*31c0*/  SHF.L.U32 R62, R41, 0x10, RZ ;  /* 0x00000010293e7819 */ /* 0x000fe200000006ff */
[----:B------:R-:W-:Y:S01]  /*31d0*/  FFMA.FTZ R61, R112, R61, R63 ;  /* 0x0000003d703d7223 */ /* 0x000fe2000001003f */
[----:B------:R-:W-:Y:S01]  /*31e0*/  SHF.L.U32 R130, R40, 0x10, RZ ;  /* 0x0000001028827819 */ /* 0x000fe200000006ff */
[----:B------:R-:W-:Y:S01]  /*31f0*/  FFMA.FTZ R58, R112, R143, R58 ;  /* 0x0000008f703a7223 */ /* 0x000fe2000001003a */
[----:B------:R-:W-:Y:S01]  /*3200*/  PRMT R64, R40, 0x7632, R64 ;  /* 0x0000763228407816 */ /* 0x000fe20000000040 */
[C---:B------:R-:W-:Y:S01]  /*3210*/  FFMA.FTZ R63, R112.reuse, R65, R62 ;  /* 0x00000041703f7223 */ /* 0x040fe2000001003e */
[C---:B-----5:R-:W-:Y:S01]  /*3220*/  PRMT R51, R55.reuse, 0x7632, R51 ;  /* 0x0000763237337816 */ /* 0x060fe20000000033 */
[----:B------:R-:W-:Y:S01]  /*3230*/  FFMA.FTZ R65, R112, R145, R130 ;  /* 0x0000009170417223 */ /* 0x000fe20000010082 */
        /* <DEDUP_REMOVED lines=10> */
[----:B------:R-:W-:Y:S01]  /*32e0*/  PRMT R50, R54, 0x7632, R50 ;  /* 0x0000763236327816 */ /* 0x000fe20000000032 */
[----:B------:R-:W-:Y:S01]  /*32f0*/  FMUL.FTZ R55, R133, R130 ;  /* 0x0000008285377220 */ /* 0x000fe20000410000 */
        /* <DEDUP_REMOVED lines=31> */
[----:B------:R-:W-:-:S02]  /*34f0*/  F2FP.BF16.F32.PACK_AB R50, R60, R61 ;  /* 0x0000003d3c32723e */ /* 0x000fc400000010ff */
[----:B------:R-:W-:Y:S01]  /*3500*/  FMUL.FTZ R139, R51, R48 ;  /* 0x00000030338b7220 */ /* 0x000fe20000410000 */
[----:B------:R-:W-:Y:S01]  /*3510*/  FMUL.FTZ R133, R54, R133 ;  /* 0x0000008536857220 */ /* 0x000fe20000410000 */
[----:B------:R-:W-:Y:S01]  /*3520*/  FMUL.FTZ R135, R48, R135 ;  /* 0x0000008730877220 */ /* 0x000fe20000410000 */
[----:B------:R-:W-:Y:S02]  /*3530*/  F2FP.BF16.F32.PACK_AB R51, R58, R59 ;  /* 0x0000003b3a33723e */ /* 0x000fe400000010ff */
[----:B------:R-:W-:Y:S02]  /*3540*/  F2FP.BF16.F32.PACK_AB R49, R62, R63 ;  /* 0x0000003f3e31723e */ /* 0x000fe400000010ff */
[----:B------:R-:W-:Y:S02]  /*3550*/  F2FP.BF16.F32.PACK_AB R48, R64, R65 ;  /* 0x000000414030723e */ /* 0x000fe400000010ff */
[----:B------:R-:W-:Y:S02]  /*3560*/  F2FP.BF16.F32.PACK_AB R55, R144, R55 ;  /* 0x000000379037723e */ /* 0x000fe400000010ff */
[----:B------:R-:W-:-:S02]  /*3570*/  F2FP.BF16.F32.PACK_AB R54, R142, R141 ;  /* 0x0000008d8e36723e */ /* 0x000fc400000010ff */
[----:B------:R-:W-:Y:S02]  /*3580*/  F2FP.BF16.F32.PACK_AB R53, R140, R53 ;  /* 0x000000358c35723e */ /* 0x000fe400000010ff */
[----:B------:R-:W-:-:S07]  /*3590*/  F2FP.BF16.F32.PACK_AB R52, R139, R52 ;  /* 0x000000348b34723e */ /* 0x000fce00000010ff */
.L_x_133:
[----:B------:R-:W-:Y:S01]  /*35a0*/  ISETP.NE.U32.AND P1, PT, RZ, UR16, PT ;  /* 0x00000010ff007c0c */ /* 0x000fe2000bf25070 */
[----:B------:R-:W0:Y:S01]  /*35b0*/  LDC.64 R60, c[0x0][0x468] ;  /* 0x00011a00ff3c7b82 */ /* 0x000e220000000a00 */
[----:B------:R-:W-:Y:S02]  /*35c0*/  IMAD.WIDE.U32 R56, R111, 0x10, R56 ;  /* 0x000000106f387825 */ /* 0x000fe400078e0038 */
[----:B------:R-:W-:-:S13]  /*35d0*/  ISETP.NE.AND.EX P1, PT, RZ, UR17, PT, P1 ;  /* 0x00000011ff007c0c */ /* 0x000fda000bf25310 */
[----:B------:R-:W1:Y:S01]  /*35e0*/  @P1 LDC.64 R62, c[0x0][0x478] ;  /* 0x00011e00ff3e1b82 */ /* 0x000e620000000a00 */
[----:B0-----:R-:W-:-:S04]  /*35f0*/  IMAD.WIDE.U32 R64, R113, 0x10, R60 ;  /* 0x0000001071407825 */ /* 0x001fc800078e003c */
[----:B-1----:R-:W-:-:S05]  /*3600*/  @P1 IMAD.WIDE.U32 R62, R113, 0x10, R62 ;  /* 0x00000010713e1825 */ /* 0x002fca00078e003e */
[----:B------:R0:W-:Y:S04]  /*3610*/  @P1 STG.E.128 desc[UR8][R62.64], R48 ;  /* 0x000000303e001986 */ /* 0x0001e8000c101d08 */
[----:B------:R0:W-:Y:S04]  /*3620*/  STG.E.128 desc[UR8][R64.64], R52 ;  /* 0x0000003440007986 */ /* 0x0001e8000c101d08 */
[----:B------:R-:W5:Y:S01]  /*3630*/  LDG.E.128 R56, desc[UR8][R56.64] ;  /* 0x0000000838387981 */ /* 0x000f62000c1e1d00 */
[----:B------:R-:W-:Y:S05]  /*3640*/  @!P1 BRA `(.L_x_134) ;  /* 0x0000000400649947 */ /* 0x000fea0003800000 */
[-C--:B0-----:R-:W-:Y:S01]  /*3650*/  FFMA.FTZ R51, R117, R137.reuse, R138 ;  /* 0x0000008975337223 */ /* 0x081fe2000001008a */
[----:B------:R-:W-:Y:S01]  /*3660*/  PRMT R52, R47, 0x7632, R52 ;  /* 0x000076322f347816 */ /* 0x000fe20000000034 */
[-C--:B------:R-:W-:Y:S01]  /*3670*/  FFMA.FTZ R67, R67, R137.reuse, R138 ;  /* 0x0000008943437223 */ /* 0x080fe2000001008a */
[C---:B-----5:R-:W-:Y:S01]  /*3680*/  PRMT R62, R59.reuse, 0x7632, R62 ;  /* 0x000076323b3e7816 */ /* 0x060fe2000000003e */
[----:B------:R-:W-:Y:S01]  /*3690*/  FADD.FTZ R116, R116, -R51 ;  /* 0x8000003374747221 */ /* 0x000fe20000010000 */
[----:B------:R-:W-:Y:S01]  /*36a0*/  SHF.L.U32 R117, R59, 0x10, RZ ;  /* 0x000000103b757819 */ /* 0x000fe200000006ff */
[----:B------:R-:W-:Y:S01]  /*36b0*/  FADD.FTZ R67, R66, -R67 ;  /* 0x8000004342437221 */ /* 0x000fe20000010000 */
[----:B------:R-:W-:Y:S01]  /*36c0*/  PRMT R51, R44, 0x7632, R51 ;  /* 0x000076322c337816 */ /* 0x000fe20000000033 */
[-CC-:B------:R-:W-:Y:S01]  /*36d0*/  FFMA.FTZ R118, R118, R137.reuse, R138.reuse ;  /* 0x0000008976767223 */ /* 0x180fe2000001008a */
[----:B------:R-:W-:Y:S01]  /*36e0*/  SHF.L.U32 R59, R52, 0x10, RZ ;  /* 0x00000010343b7819 */ /* 0x000fe200000006ff */
[-CC-:B------:R-:W-:Y:S01]  /*36f0*/  FFMA.FTZ R125, R125, R137.reuse, R138.reuse ;  /* 0x000000897d7d7223 */ /* 0x180fe2000001008a */
[-CC-:B------:R-:W-:Y:S01]  /*3700*/  FFMA.FTZ R114, R114, R137.reuse, R138.reuse ;  /* 0x0000008972727223 */ /* 0x180fe2000001008a */
[----:B------:R-:W-:Y:S01]  /*3710*/  SHF.L.U32 R55, R51, 0x10, RZ ;  /* 0x0000001033377819 */ /* 0x000fe200000006ff */
[----:B------:R-:W-:Y:S01]  /*3720*/  FFMA.FTZ R122, R122, R137, R138 ;  /* 0x000000897a7a7223 */ /* 0x000fe2000001008a */
[----:B------:R-:W-:Y:S01]  /*3730*/  FFMA.FTZ R51, R112, R67, R59 ;  /* 0x0000004370337223 */ /* 0x000fe2000001003b */
[----:B------:R-:W-:Y:S01]  /*3740*/  PRMT R52, R45, 0x7632, R52 ;  /* 0x000076322d347816 */ /* 0x000fe20000000034 */
[-C--:B------:R-:W-:Y:S01]  /*3750*/  FFMA.FTZ R121, R121, R137.reuse, R138 ;  /* 0x0000008979797223 */ /* 0x080fe2000001008a */
[----:B------:R-:W-:Y:S01]  /*3760*/  SHF.L.U32 R67, R46, 0x10, RZ ;  /* 0x000000102e437819 */ /* 0x000fe200000006ff */
[----:B------:R-:W-:Y:S01]  /*3770*/  FADD.FTZ R118, R119, -R118 ;  /* 0x8000007677767221 */ /* 0x000fe20000010000 */
[----:B------:R-:W-:Y:S01]  /*3780*/  SHF.L.U32 R113, R47, 0x10, RZ ;  /* 0x000000102f717819 */ /* 0x000fe200000006ff */
[----:B------:R-:W-:Y:S01]  /*3790*/  FADD.FTZ R124, R124, -R125 ;  /* 0x8000007d7c7c7221 */ /* 0x000fe20000010000 */
[----:B------:R-:W-:Y:S01]  /*37a0*/  FADD.FTZ R114, R115, -R114 ;  /* 0x8000007273727221 */ /* 0x000fe20000010000 */
[----:B------:R-:W-:Y:S01]  /*37b0*/  SHF.L.U32 R59, R45, 0x10, RZ ;  /* 0x000000102d3b7819 */ /* 0x000fe200000006ff */
[----:B------:R-:W-:Y:S01]  /*37c0*/  FADD.FTZ R122, R123, -R122 ;  /* 0x8000007a7b7a7221 */ /* 0x000fe20000010000 */
[----:B------:R-:W-:Y:S01]  /*37d0*/  PRMT R50, R58, 0x7632, R50 ;  /* 0x000076323a327816 */ /* 0x000fe20000000032 */
[----:B------:R-:W-:Y:S01]  /*37e0*/  FADD.FTZ R54, R120, -R121 ;  /* 0x8000007978367221 */ /* 0x000fe20000010000 */
[----:B------:R-:W-:Y:S01]  /*37f0*/  SHF.L.U32 R63, R58, 0x10, RZ ;  /* 0x000000103a3f7819 */ /* 0x000fe200000006ff */
[----:B------:R-:W-:Y:S01]  /*3800*/  FFMA.FTZ R115, R112, R118, R67 ;  /* 0x0000007670737223 */ /* 0x000fe20000010043 */
[----:B------:R-:W-:Y:S01]  /*3810*/  SHF.L.U32 R65, R52, 0x10, RZ ;  /* 0x0000001034417819 */ /* 0x000fe200000006ff */
[----:B------:R-:W-:Y:S01]  /*3820*/  FFMA.FTZ R52, R112, R124, R55 ;  /* 0x0000007c70347223 */ /* 0x000fe20000010037 */
[----:B------:R-:W-:Y:S01]  /*3830*/  PRMT R58, R46, 0x7632, R58 ;  /* 0x000076322e3a7816 */ /* 0x000fe2000000003a */
[C---:B------:R-:W-:Y:S01]  /*3840*/  FFMA.FTZ R118, R112.reuse, R114, R113 ;  /* 0x0000007270767223 */ /* 0x040fe20000010071 */
[C---:B------:R-:W-:Y:S01]  /*3850*/  FFMA.FTZ R55, R112.reuse, R122, R59 ;  /* 0x0000007a70377223 */ /* 0x040fe2000001003b */
        /* <DEDUP_REMOVED lines=9> */
[----:B------:R-:W-:Y:S01]  /*38f0*/  FMUL.FTZ R59, R58, R117 ;  /* 0x000000753a3b7220 */ /* 0x000fe20000410000 */
[----:B------:R-:W-:Y:S01]  /*3900*/  FMUL.FTZ R119, R119, R58 ;  /* 0x0000003a77777220 */ /* 0x000fe20000410000 */
[----:B------:R-:W-:Y:S01]  /*3910*/  SHF.L.U32 R53, R44, 0x10, RZ ;  /* 0x000000102c357819 */ /* 0x000fe200000006ff */
[----:B------:R-:W-:Y:S01]  /*3920*/  FMUL.FTZ R58, R62, R65 ;  /* 0x000000413e3a7220 */ /* 0x000fe20000410000 */
[----:B------:R-:W-:Y:S01]  /*3930*/  FMUL.FTZ R120, R67, R62 ;  /* 0x0000003e43787220 */ /* 0x000fe20000410000 */
[----:B------:R-:W-:Y:S01]  /*3940*/  SHF.L.U32 R113, R38, 0x10, RZ ;  /* 0x0000001026717819 */ /* 0x000fe200000006ff */
[----:B------:R-:W-:Y:S01]  /*3950*/  FADD.FTZ R126, R127, -R126 ;  /* 0x8000007e7f7e7221 */ /* 0x000fe20000010000 */
[----:B------:R-:W-:Y:S01]  /*3960*/  PRMT R49, R57, 0x7632, R49 ;  /* 0x0000763239317816 */ /* 0x000fe20000000031 */
[-C--:B------:R-:W-:Y:S01]  /*3970*/  FMUL.FTZ R62, R115, R128.reuse ;  /* 0x00000080733e7220 */ /* 0x080fe20000410000 */
[----:B------:R-:W-:Y:S01]  /*3980*/  SHF.L.U32 R67, R37, 0x10, RZ ;  /* 0x0000001025437819 */ /* 0x000fe200000006ff */
[-C--:B------:R-:W-:Y:S01]  /*3990*/  FMUL.FTZ R64, R116, R128.reuse ;  /* 0x0000008074407220 */ /* 0x080fe20000410000 */
[----:B------:R-:W-:Y:S01]  /*39a0*/  SHF.L.U32 R65, R50, 0x10, RZ ;  /* 0x0000001032417819 */ /* 0x000fe200000006ff */
[----:B------:R-:W-:Y:S01]  /*39b0*/  FMUL.FTZ R50, R55, R128 ;  /* 0x0000008037327220 */ /* 0x000fe20000410000 */
        /* <DEDUP_REMOVED lines=32> */
[----:B------:R-:W-:Y:S01]  /*3bc0*/  F2FP.BF16.F32.PACK_AB R52, R57, R56 ;  /* 0x000000383934723e */ /* 0x000fe200000010ff */
[----:B------:R-:W-:Y:S06]  /*3bd0*/  BRA `(.L_x_135) ;  /* 0x0000000400507947 */ /* 0x000fec0003800000 */
.L_x_134:
[----:B0----5:R-:W-:Y:S01]  /*3be0*/  PRMT R54, R58, 0x7632, R54 ;  /* 0x000076323a367816 */ /* 0x021fe20000000036 */
[-CC-:B------:R-:W-:Y:S01]  /*3bf0*/  FFMA.FTZ R126, R126, R137.reuse, R138.reuse ;  /* 0x000000897e7e7223 */ /* 0x180fe2000001008a */
[----:B------:R-:W-:Y:S01]  /*3c00*/  SHF.L.U32 R63, R58, 0x10, RZ ;  /* 0x000000103a3f7819 */ /* 0x000fe200000006ff */
[-CC-:B------:R-:W-:Y:S01]  /*3c10*/  FFMA.FTZ R125, R125, R137.reuse, R138.reuse ;  /* 0x000000897d7d7223 */ /* 0x180fe2000001008a */
[----:B------:R-:W-:Y:S01]  /*3c20*/  PRMT R55, R44, 0x7632, R55 ;  /* 0x000076322c377816 */ /* 0x000fe20000000037 */
[-CC-:B------:R-:W-:Y:S01]  /*3c30*/  FFMA.FTZ R122, R122, R137.reuse, R138.reuse ;  /* 0x000000897a7a7223 */ /* 0x180fe2000001008a */
[-CC-:B------:R-:W-:Y:S01]  /*3c40*/  FFMA.FTZ R121, R121, R137.reuse, R138.reuse ;  /* 0x0000008979797223 */ /* 0x180fe2000001008a */
[-CC-:B------:R-:W-:Y:S01]  /*3c50*/  FFMA.FTZ R118, R118, R137.reuse, R138.reuse ;  /* 0x0000008976767223 */ /* 0x180fe2000001008a */
[-CC-:B------:R-:W-:Y:S01]  /*3c60*/  FFMA.FTZ R117, R117, R137.reuse, R138.reuse ;  /* 0x0000008975757223 */ /* 0x180fe2000001008a */
[-C--:B------:R-:W-:Y:S01]  /*3c70*/  FFMA.FTZ R114, R114, R137.reuse, R138 ;  /* 0x0000008972727223 */ /* 0x080fe2000001008a */
[----:B------:R-:W-:Y:S01]  /*3c80*/  PRMT R58, R47, 0x7632, R58 ;  /* 0x000076322f3a7816 */ /* 0x000fe2000000003a */
[----:B------:R-:W-:Y:S01]  /*3c90*/  FFMA.FTZ R137, R67, R137, R138 ;  /* 0x0000008943897223 */ /* 0x000fe2000001008a */
[----:B------:R-:W-:Y:S01]  /*3ca0*/  SHF.L.U32 R62, R55, 0x10, RZ ;  /* 0x00000010373e7819 */ /* 0x000fe200000006ff */
[----:B------:R-:W-:Y:S01]  /*3cb0*/  FADD.FTZ R125, R124, -R125 ;  /* 0x8000007d7c7d7221 */ /* 0x000fe20000010000 */
[----:B------:R-:W-:Y:S01]  /*3cc0*/  SHF.L.U32 R65, R58, 0x10, RZ ;  /* 0x000000103a417819 */ /* 0x000fe200000006ff */
[----:B------:R-:W-:Y:S01]  /*3cd0*/  FADD.FTZ R137, R66, -R137 ;  /* 0x8000008942897221 */ /* 0x000fe20000010000 */
[----:B------:R-:W-:Y:S01]  /*3ce0*/  SHF.L.U32 R58, R44, 0x10, RZ ;  /* 0x000000102c3a7819 */ /* 0x000fe200000006ff */
[----:B------:R-:W-:Y:S01]  /*3cf0*/  FADD.FTZ R127, R127, -R126 ;  /* 0x8000007e7f7f7221 */ /* 0x000fe20000010000 */
[C---:B------:R-:W-:Y:S01]  /*3d00*/  FFMA.FTZ R125, R112.reuse, R125, R62 ;  /* 0x0000007d707d7223 */ /* 0x040fe2000001003e */
[----:B------:R-:W-:Y:S01]  /*3d10*/  FFMA.FTZ R137, R112, R137, R65 ;  /* 0x0000008970897223 */ /* 0x000fe20000010041 */
[----:B------:R-:W-:Y:S01]  /*3d20*/  PRMT R55, R45, 0x7632, R55 ;  /* 0x000076322d377816 */ /* 0x000fe20000000037 */
[----:B------:R-:W-:Y:S01]  /*3d30*/  FADD.FTZ R123, R123, -R122 ;  /* 0x8000007a7b7b7221 */ /* 0x000fe20000010000 */
[----:B------:R-:W-:Y:S01]  /*3d40*/  PRMT R62, R46, 0x7632, R62 ;  /* 0x000076322e3e7816 */ /* 0x000fe2000000003e */
[----:B------:R-:W-:Y:S01]  /*3d50*/  FADD.FTZ R115, R115, -R114 ;  /* 0x8000007273737221 */ /* 0x000fe20000010000 */
[----:B------:R-:W-:Y:S01]  /*3d60*/  SHF.L.U32 R65, R45, 0x10, RZ ;  /* 0x000000102d417819 */ /* 0x000fe200000006ff */
[----:B------:R-:W-:Y:S01]  /*3d70*/  FFMA.FTZ R127, R112, R127, R58 ;  /* 0x0000007f707f7223 */ /* 0x000fe2000001003a */
[----:B------:R-:W-:Y:S01]  /*3d80*/  SHF.L.U32 R66, R47, 0x10, RZ ;  /* 0x000000102f427819 */ /* 0x000fe200000006ff */
[----:B------:R-:W-:Y:S01]  /*3d90*/  FADD.FTZ R119, R119, -R118 ;  /* 0x8000007677777221 */ /* 0x000fe20000010000 */
[----:B------:R-:W-:Y:S01]  /*3da0*/  SHF.L.U32 R64, R46, 0x10, RZ ;  /* 0x000000102e407819 */ /* 0x000fe200000006ff */
[----:B------:R-:W-:Y:S01]  /*3db0*/  FADD.FTZ R121, R120, -R121 ;  /* 0x8000007978797221 */ /* 0x000fe20000010000 */
[----:B------:R-:W-:Y:S01]  /*3dc0*/  SHF.L.U32 R58, R55, 0x10, RZ ;  /* 0x00000010373a7819 */ /* 0x000fe200000006ff */
[----:B------:R-:W-:Y:S01]  /*3dd0*/  FADD.FTZ R117, R116, -R117 ;  /* 0x8000007574757221 */ /* 0x000fe20000010000 */
[----:B------:R-:W-:Y:S01]  /*3de0*/  SHF.L.U32 R62, R62, 0x10, RZ ;  /* 0x000000103e3e7819 */ /* 0x000fe200000006ff */
[C---:B------:R-:W-:Y:S01]  /*3df0*/  FFMA.FTZ R65, R112.reuse, R123, R65 ;  /* 0x0000007b70417223 */ /* 0x040fe20000010041 */
[C---:B------:R-:W-:Y:S01]  /*3e00*/  PRMT R67, R59.reuse, 0x7632, R67 ;  /* 0x000076323b437816 */ /* 0x040fe20000000043 */
[C---:B------:R-:W-:Y:S01]  /*3e10*/  FFMA.FTZ R115, R112.reuse, R115, R66 ;  /* 0x0000007370737223 */ /* 0x040fe20000010042 */
[C---:B------:R-:W-:Y:S01]  /*3e20*/  FFMA.FTZ R119, R112.reuse, R119, R64 ;  /* 0x0000007770777223 */ /* 0x040fe20000010040 */
[----:B------:R-:W-:Y:S01]  /*3e30*/  SHF.L.U32 R59, R59, 0x10, RZ ;  /* 0x000000103b3b7819 */ /* 0x000fe200000006ff */
[C---:B------:R-:W-:Y:S01]  /*3e40*/  FFMA.FTZ R121, R112.reuse, R121, R58 ;  /* 0x0000007970797223 */ /* 0x040fe2000001003a */
[----:B------:R-:W-:Y:S01]  /*3e50*/  FFMA.FTZ R117, R112, R117, R62 ;  /* 0x0000007570757223 */ /* 0x000fe2000001003e */
[----:B------:R-:W-:Y:S01]  /*3e60*/  SHF.L.U32 R55, R39, 0x10, RZ ;  /* 0x0000001027377819 */ /* 0x000fe200000006ff */
[-C--:B------:R-:W-:Y:S01]  /*3e70*/  FMUL.FTZ R64, R65, R128.reuse ;  /* 0x0000008041407220 */ /* 0x080fe20000410000 */
[----:B------:R-:W-:Y:S01]  /*3e80*/  SHF.L.U32 R66, R67, 0x10, RZ ;  /* 0x0000001043427819 */ /* 0x000fe200000006ff */
[-C--:B------:R-:W-:Y:S01]  /*3e90*/  FMUL.FTZ R58, R115, R128.reuse ;  /* 0x00000080733a7220 */ /* 0x080fe20000410000 */
[-C--:B------:R-:W-:Y:S01]  /*3ea0*/  FMUL.FTZ R137, R137, R128.reuse ;  /* 0x0000008089897220 */ /* 0x080fe20000410000 */
[----:B------:R-:W-:Y:S01]  /*3eb0*/  SHF.L.U32 R65, R38, 0x10, RZ ;  /* 0x0000001026417819 */ /* 0x000fe200000006ff */
[-C--:B------:R-:W-:Y:S01]  /*3ec0*/  FMUL.FTZ R62, R119, R128.reuse ;  /* 0x00000080773e7220 */ /* 0x080fe20000410000 */
[----:B------:R-:W-:Y:S01]  /*3ed0*/  SHF.L.U32 R112, R98, 0x10, RZ ;  /* 0x0000001062707819 */ /* 0x000fe200000006ff */
[----:B------:R-:W-:Y:S01]  /*3ee0*/  FMUL.FTZ R117, R117, R128 ;  /* 0x0000008075757220 */ /* 0x000fe20000410000 */
[----:B------:R-:W-:Y:S01]  /*3ef0*/  SHF.L.U32 R54, R54, 0x10, RZ ;  /* 0x0000001036367819 */ /* 0x000fe200000006ff */
[----:B------:R-:W-:Y:S01]  /*3f00*/  FMUL.FTZ R59, R58, R59 ;  /* 0x0000003b3a3b7220 */ /* 0x000fe20000410000 */
[----:B------:R-:W-:Y:S01]  /*3f10*/  FMUL.FTZ R118, R55, R58 ;  /* 0x0000003a37767220 */ /* 0x000fe20000410000 */
[----:B------:R-:W-:Y:S01]  /*3f20*/  FMUL.FTZ R58, R137, R66 ;  /* 0x00000042893a7220 */ /* 0x000fe20000410000 */
[----:B------:R-:W-:Y:S01]  /*3f30*/  PRMT R53, R57, 0x7632, R53 ;  /* 0x0000763239357816 */ /* 0x000fe20000000035 */
        /* <DEDUP_REMOVED lines=25> */
[----:B------:R-:W-:Y:S01]  /*40d0*/  F2FP.BF16.F32.PACK_AB R55, R137, R118 ;  /* 0x000000768937723e */ /* 0x000fe200000010ff */
[----:B------:R-:W-:Y:S01]  /*40e0*/  FMUL.FTZ R64, R121, R64 ;  /* 0x0000004079407220 */ /* 0x000fe20000410000 */
[----:B------:R-:W-:-:S02]  /*40f0*/  F2FP.BF16.F32.PACK_AB R54, R116, R115 ;  /* 0x000000737436723e */ /* 0x000fc400000010ff */
[----:B------:R-:W-:Y:S02]  /*4100*/  F2FP.BF16.F32.PACK_AB R53, R114, R113 ;  /* 0x000000717235723e */ /* 0x000fe400000010ff */
[----:B------:R-:W-:-:S07]  /*4110*/  F2FP.BF16.F32.PACK_AB R52, R57, R52 ;  /* 0x000000343934723e */ /* 0x000fce00000010ff */
.L_x_135:
[----:B------:R-:W0:Y:S01]  /*4120*/  @P1 LDC.64 R56, c[0x0][0x478] ;  /* 0x00011e00ff381b82 */ /* 0x000e220000000a00 */
[----:B------:R-:W-:-:S04]  /*4130*/  IMAD.WIDE.U32 R60, R111, 0x10, R60 ;  /* 0x000000106f3c7825 */ /* 0x000fc800078e003c */
[----:B0-----:R-:W-:-:S05]  /*4140*/  @P1 IMAD.WIDE.U32 R56, R111, 0x10, R56 ;  /* 0x000000106f381825 */ /* 0x001fca00078e0038 */
[----:B------:R1:W-:Y:S04]  /*4150*/  @P1 STG.E.128 desc[UR8][R56.64], R48 ;  /* 0x0000003038001986 */ /* 0x0003e8000c101d08 */
[----:B------:R1:W-:Y:S02]  /*4160*/  STG.E.128 desc[UR8][R60.64], R52 ;  /* 0x000000343c007986 */ /* 0x0003e4000c101d08 */
.L_x_131:
[----:B01----:R-:W0:Y:S01]  /*4170*/  LDC.64 R52, c[0x0][0x380] ;  /* 0x0000e000ff347b82 */ /* 0x003e220000000a00 */
[----:B------:R-:W-:Y:S01]  /*4180*/  UPLOP3.LUT UP1, UPT, UPT, UPT, UP1, 0x40, 0x4 ;  /* 0x000000000004789c */ /* 0x000fe20003f2e810 */
[----:B------:R-:W-:Y:S01]  /*4190*/  FADD.FTZ R69, R136, R69 ;  /* 0x0000004588457221 */ /* 0x000fe20000010000 */
        /* <DEDUP_REMOVED lines=15> */
[----:B0-----:R-:W-:-:S04]  /*4290*/  IADD3 R94, PT, PT, R94, R52, RZ ;  /* 0x000000345e5e7210 */ /* 0x001fc80007ffe0ff */
[----:B------:R-:W-:-:S13]  /*42a0*/  ISETP.GE.AND P1, PT, R94, R53, PT ;  /* 0x000000355e00720c */ /* 0x000fda0003f26270 */
[----:B------:R-:W-:Y:S05]  /*42b0*/  @!P1 BRA `(.L_x_136) ;  /* 0xffffffc000fc9947 */ /* 0x000fea000383ffff */
        /* <DEDUP_REMOVED lines=47> */
[----:B------:R-:W-:-:S07]  /*45b0*/  MOV R15, R68 ;  /* 0x00000044000f7202 */ /* 0x000fce0000000f00 */
.L_x_123:
[----:B------:R-:W1:Y:S08]  /*45c0*/  LDC R0, c[0x0][0x388] ;  /* 0x0000e200ff007b82 */ /* 0x000e700000000800 */
[----:B------:R-:W2:Y:S08]  /*45d0*/  LDC.64 R2, c[0x0][0x440] ;  /* 0x00011000ff027b82 */ /* 0x000eb00000000a00 */
[----:B------:R-:W3:Y:S08]  /*45e0*/  LDC.64 R8, c[0x0][0x448] ;  /* 0x00011200ff087b82 */ /* 0x000ef00000000a00 */
[----:B------:R-:W4:Y:S01]  /*45f0*/  LDC.64 R10, c[0x0][0x460] ;  /* 0x00011800ff0a7b82 */ /* 0x000f220000000a00 */
[----:B-1----:R-:W-:-:S05]  /*4600*/  IMAD R0, R0, UR7, RZ ;  /* 0x0000000700007c24 */ /* 0x002fca000f8e02ff */
[----:B------:R-:W-:-:S05]  /*4610*/  LEA.HI R73, R0, R73, RZ, 0x1d ;  /* 0x0000004900497211 */ /* 0x000fca00078fe8ff */
[----:B--2---:R-:W-:-:S04]  /*4620*/  IMAD.WIDE.U32 R2, R73, 0x20, R2 ;  /* 0x0000002049027825 */ /* 0x004fc800078e0002 */
[C---:B---3--:R-:W-:Y:S01]  /*4630*/  IMAD.WIDE.U32 R8, R73.reuse, 0x20, R8 ;  /* 0x0000002049087825 */ /* 0x048fe200078e0008 */
[----:B0-----:R-:W-:Y:S04]  /*4640*/  STG.E.128 desc[UR8][R2.64], R52 ;  /* 0x0000003402007986 */ /* 0x001fe8000c101d08 */
[----:B------:R-:W-:Y:S01]  /*4650*/  STG.E.128 desc[UR8][R2.64+0x10], R20 ;  /* 0x0000101402007986 */ /* 0x000fe2000c101d08 */
[----:B----4-:R-:W-:-:S03]  /*4660*/  IMAD.WIDE.U32 R10, R73, 0x20, R10 ;  /* 0x00000020490a7825 */ /* 0x010fc600078e000a */
[----:B------:R-:W-:Y:S04]  /*4670*/  STG.E.128 desc[UR8][R8.64], R48 ;  /* 0x0000003008007986 */ /* 0x000fe8000c101d08 */
        /* <DEDUP_REMOVED lines=10> */
.L_x_137:
        /* <DEDUP_REMOVED lines=14> */
.L_x_7971:


//--------------------- .text._ZN10layer_norm13ln_bwd_kernelINS_13Kernel_traitsI13__nv_bfloat16S2_S2_S2_fjLj2048ELj1ELj1ELj4ELj16ENS_18Kernel_traits_baseILj2048ES2_S2_S2_S2_fjLj128EEEEELb0ELb1ELb1ELb0EEEvNS_9BwdParamsE --------------------------
	.section	.text._ZN10layer_norm13ln_bwd_kernelINS_13Kernel_traitsI13__nv_bfloat16S2_S2_S2_fjLj2048ELj1ELj1ELj4ELj16ENS_18Kernel_traits_baseILj2048ES2_S2_S2_S2_fjLj128EEEEELb0ELb1ELb1ELb0EEEvNS_9BwdParamsE,"ax",@progbits
	.align	128
        .global         _ZN10layer_norm13ln_bwd_kernelINS_13Kernel_traitsI13__nv_bfloat16S2_S2_S2_fjLj2048ELj1ELj1ELj4ELj16ENS_18Kernel_traits_baseILj2048ES2_S2_S2_S2_fjLj128EEEEELb0ELb1ELb1ELb0EEEvNS_9BwdParamsE
        .type           _ZN10layer_norm13ln_bwd_kernelINS_13Kernel_traitsI13__nv_bfloat16S2_S2_S2_fjLj2048ELj1ELj1ELj4ELj16ENS_18Kernel_traits_baseILj2048ES2_S2_S2_S2_fjLj128EEEEELb0ELb1ELb1ELb0EEEvNS_9BwdParamsE,@function
        .size           _ZN10layer_norm13ln_bwd_kernelINS_13Kernel_traitsI13__nv_bfloat16S2_S2_S2_fjLj2048ELj1ELj1ELj4ELj16ENS_18Kernel_traits_baseILj2048ES2_S2_S2_S2_fjLj128EEEEELb0ELb1ELb1ELb0EEEvNS_9BwdParamsE,(.L_x_7972 - _ZN10layer_norm13ln_bwd_kernelINS_13Kernel_traitsI13__nv_bfloat16S2_S2_S2_fjLj2048ELj1ELj1ELj4ELj16ENS_18Kernel_traits_baseILj2048ES2_S2_S2_S2_fjLj128EEEEELb0ELb1ELb1ELb0EEEvNS_9BwdParamsE)
        .other          _ZN10layer_norm13ln_bwd_kernelINS_13Kernel_traitsI13__nv_bfloat16S2_S2_S2_fjLj2048ELj1ELj1ELj4ELj16ENS_18Kernel_traits_baseILj2048ES2_S2_S2_S2_fjLj128EEEEELb0ELb1ELb1ELb0EEEvNS_9BwdParamsE,@"STO_CUDA_ENTRY STV_DEFAULT"
_ZN10layer_norm13ln_bwd_kernelINS_13Kernel_traitsI13__nv_bfloat16S2_S2_S2_fjLj2048ELj1ELj1ELj4ELj16ENS_18Kernel_traits_baseILj2048ES2_S2_S2_S2_fjLj128EEEEELb0ELb1ELb1ELb0EEEvNS_9BwdParamsE:
.text._ZN10layer_norm13ln_bwd_kernelINS_13Kernel_traitsI13__nv_bfloat16S2_S2_S2_fjLj2048ELj1ELj1ELj4ELj16ENS_18Kernel_traits_baseILj2048ES2_S2_S2_S2_fjLj128EEEEELb0ELb1ELb1ELb0EEEvNS_9BwdParamsE:
        /* <DEDUP_REMOVED lines=16> */
[----:B------:R-:W3:Y:S08]  /*0100*/  @P4 LDC.64 R8, c[0x0][0x3e8] ;  /* 0x0000fa00ff084b82 */ /* 0x000ef00000000a00 */
[----:B------:R-:W4:Y:S08]  /*0110*/  @P2 LDC.64 R2, c[0x0][0x3d0] ;  /* 0x0000f400ff022b82 */ /* 0x000f300000000a00 */
[----:B------:R-:W0:Y:S01]  /*0120*/  @P2 LDC.64 R4, c[0x0][0x3e8] ;  /* 0x0000fa00ff042b82 */ /* 0x000e220000000a00 */
[----:B-1----:R-:W-:-:S05]  /*0130*/  @P4 IMAD.WIDE.U32 R6, R11, 0x10, R6 ;  /* 0x000000100b064825 */ /* 0x002fca00078e0006 */
[----:B--2---:R1:W5:Y:S01]  /*0140*/  @P4 LDG.E.128 R20, desc[UR14][R6.64] ;  /* 0x0000000e06144981 */ /* 0x004362000c1e1d00 */
[----:B---3--:R-:W-:-:S05]  /*0150*/  @P4 IMAD.WIDE.U32 R8, R11, 0x10, R8 ;  /* 0x000000100b084825 */ /* 0x008fca00078e0008 */
[----:B------:R1:W5:Y:S01]  /*0160*/  @P4 LDG.E.128 R24, desc[UR14][R8.64] ;  /* 0x0000000e08184981 */ /* 0x000362000c1e1d00 */
[----:B----4-:R-:W-:-:S05]  /*0170*/  @P2 IMAD.WIDE.U32 R2, R112, 0x10, R2 ;  /* 0x0000001070022825 */ /* 0x010fca00078e0002 */
[----:B------:R1:W5:Y:S01]  /*0180*/  @P2 LDG.E.128 R28, desc[UR14][R2.64] ;  /* 0x0000000e021c2981 */ /* 0x000362000c1e1d00 */
[----:B0-----:R-:W-:-:S05]  /*0190*/  @P2 IMAD.WIDE.U32 R4, R112, 0x10, R4 ;  /* 0x0000001070042825 */ /* 0x001fca00078e0004 */
        /* <DEDUP_REMOVED lines=26> */
[----:B-1----:R-:W-:Y:S06]  /*0340*/  BRA.U UP0, `(.L_x_138) ;  /* 0x0000004d00f07547 */ /* 0x002fec000b800000 */
[----:B------:R-:W-:Y:S02]  /*0350*/  PLOP3.LUT P1, PT, PT, PT, PT, 0x8, 0x80 ;  /* 0x000000000080781c */ /* 0x000fe40003f2e170 */
[----:B------:R-:W-:Y:S02]  /*0360*/  CS2R R36, SRZ ;  /* 0x0000000000247805 */ /* 0x000fe4000001ff00 */
[----:B------:R-:W-:Y:S02]  /*0370*/  SHF.R.U32.HI R18, RZ, 0x5, R112 ;  /* 0x00000005ff127819 */ /* 0x000fe40000011670 */
[----:B------:R-:W-:Y:S02]  /*0380*/  CS2R R38, SRZ ;  /* 0x0000000000267805 */ /* 0x000fe4000001ff00 */
[----:B-----5:R-:W-:Y:S02]  /*0390*/  PRMT R17, R35, 0x7632, R17 ;  /* 0x0000763223117816 */ /* 0x020fe40000000011 */
        /* <DEDUP_REMOVED lines=31> */
[----:B------:R-:W-:Y:S02]  /*0590*/  CS2R R72, SRZ ;  /* 0x0000000000487805 */ /* 0x000fe4000001ff00 */
[----:B------:R-:W-:Y:S02]  /*05a0*/  CS2R R74, SRZ ;  /* 0x00000000004a7805 */ /* 0x000fe4000001ff00 */
[----:B------:R-:W-:Y:S02]  /*05b0*/  CS2R R76, SRZ ;  /* 0x00000000004c7805 */ /* 0x000fe4000001ff00 */
[----:B------:R-:W-:Y:S02]  /*05c0*/  CS2R R78, SRZ ;  /* 0x00000000004e7805 */ /* 0x000fe4000001ff00 */
[----:B------:R-:W-:Y:S02]  /*05d0*/  CS2R R80, SRZ ;  /* 0x0000000000507805 */ /* 0x000fe4000001ff00 */
[----:B------:R-:W-:Y:S01]  /*05e0*/  CS2R R82, SRZ ;  /* 0x0000000000527805 */ /* 0x000fe2000001ff00 */
[----:B------:R-:W0:Y:S01]  /*05f0*/  LDCU.U8 UR30, c[0x0][0x410] ;  /* 0x00008200ff1e77ac */ /* 0x000e220008000000 */
[----:B------:R-:W1:Y:S01]  /*0600*/  LDCU UR32, c[0x0][0x40c] ;  /* 0x00008180ff2077ac */ /* 0x000e620008000800 */
[----:B------:R-:W2:Y:S01]  /*0610*/  LDCU UR12, c[0x0][0x388] ;  /* 0x00007100ff0c77ac */ /* 0x000ea20008000800 */
[----:B------:R-:W3:Y:S01]  /*0620*/  LDCU.64 UR20, c[0x0][0x3c8] ;  /* 0x00007900ff1477ac */ /* 0x000ee20008000a00 */
[----:B------:R-:W4:Y:S01]  /*0630*/  LDCU UR31, c[0x0][0x400] ;  /* 0x00008000ff1f77ac */ /* 0x000f220008000800 */
[----:B------:R-:W0:Y:S01]  /*0640*/  LDCU.64 UR22, c[0x0][0x438] ;  /* 0x00008700ff1677ac */ /* 0x000e220008000a00 */
[----:B------:R-:W0:Y:S01]  /*0650*/  LDCU.64 UR4, c[0x0][0x478] ;  /* 0x00008f00ff0477ac */ /* 0x000e220008000a00 */
[----:B------:R-:W0:Y:S01]  /*0660*/  LDCU.128 UR16, c[0x0][0x3f0] ;  /* 0x00007e00ff1077ac */ /* 0x000e220008000c00 */
[----:B------:R-:W0:Y:S01]  /*0670*/  LDCU.64 UR24, c[0x0][0x3c0] ;  /* 0x00007800ff1877ac */ /* 0x000e220008000a00 */
[----:B------:R-:W0:Y:S01]  /*0680*/  LDCU.64 UR26, c[0x0][0x380] ;  /* 0x00007000ff1a77ac */ /* 0x000e220008000a00 */
[----:B------:R-:W-:-:S05]  /*0690*/  UMOV UR6, UR11 ;  /* 0x0000000b00067c82 */ /* 0x000fca0008000000 */
.L_x_214:
[----:B0-----:R-:W-:Y:S02]  /*06a0*/  UIMAD.WIDE UR8, UR6, 0x4, UR18 ;  /* 0x00000004060878a5 */ /* 0x001fe4000f8e0212 */
[----:B------:R-:W-:-:S04]  /*06b0*/  UIMAD.WIDE UR28, UR6, 0x4, UR16 ;  /* 0x00000004061c78a5 */ /* 0x000fc8000f8e0210 */
[----:B------:R-:W-:Y:S02]  /*06c0*/  MOV R108, UR8 ;  /* 0x00000008006c7c02 */ /* 0x000fe40008000f00 */
[----:B------:R-:W-:Y:S01]  /*06d0*/  MOV R109, UR9 ;  /* 0x00000009006d7c02 */ /* 0x000fe20008000f00 */
[----:B---3--:R-:W-:-:S04]  /*06e0*/  UIMAD.WIDE UR8, UR6, 0x4, UR20 ;  /* 0x00000004060878a5 */ /* 0x008fc8000f8e0214 */
[----:B------:R-:W3:Y:S01]  /*06f0*/  LDG.E R108, desc[UR14][R108.64] ;  /* 0x0000000e6c6c7981 */ /* 0x000ee2000c1e1900 */
[----:B-1----:R-:W-:Y:S02]  /*0700*/  MOV R104, UR28 ;  /* 0x0000001c00687c02 */ /* 0x002fe40008000f00 */
[----:B------:R-:W-:Y:S02]  /*0710*/  MOV R106, UR8 ;  /* 0x00000008006a7c02 */ /* 0x000fe40008000f00 */
[----:B------:R-:W-:Y:S02]  /*0720*/  MOV R107, UR9 ;  /* 0x00000009006b7c02 */ /* 0x000fe40008000f00 */
[----:B------:R-:W-:-:S03]  /*0730*/  MOV R105, UR29 ;  /* 0x0000001d00697c02 */ /* 0x000fc60008000f00 */
[----:B------:R-:W5:Y:S04]  /*0740*/  LDG.E R106, desc[UR14][R106.64] ;  /* 0x0000000e6a6a7981 */ /* 0x000f68000c1e1900 */
[----:B------:R-:W2:Y:S01]  /*0750*/  LDG.E R104, desc[UR14][R104.64] ;  /* 0x0000000e68687981 */ /* 0x000ea2000c1e1900 */
[----:B------:R-:W-:Y:S01]  /*0760*/  HFMA2 R148, -RZ, RZ, 0, 0 ;  /* 0x00000000ff947431 */ /* 0x000fe200000001ff */
[----:B------:R-:W-:Y:S01]  /*0770*/  BSSY.RECONVERGENT B0, `(.L_x_139) ;  /* 0x00000fe000007945 */ /* 0x000fe20003800200 */
[----:B------:R-:W-:Y:S01]  /*0780*/  IMAD.MOV.U32 R147, RZ, RZ, RZ ;  /* 0x000000ffff937224 */ /* 0x000fe200078e00ff */
[----:B---3--:R-:W-:Y:S02]  /*0790*/  R2UR UR29, R108 ;  /* 0x000000006c1d72ca */ /* 0x008fe400000e0000 */
[----:B-----5:R-:W-:-:S11]  /*07a0*/  R2UR UR28, R106 ;  /* 0x000000006a1c72ca */ /* 0x020fd600000e0000 */
[----:B------:R-:W-:Y:S01]  /*07b0*/  UISETP.GE.AND UP1, UPT, UR29, 0x1, UPT ;  /* 0x000000011d00788c */ /* 0x000fe2000bf26270 */
[----:B--2---:R-:W-:-:S08]  /*07c0*/  R2UR UR13, R104 ;  /* 0x00000000680d72ca */ /* 0x004fd000000e0000 */
[----:B------:R-:W-:Y:S07]  /*07d0*/  BRA.U !UP1, `(.L_x_140) ;  /* 0x0000000d09947547 */ /* 0x000fee000b800000 */
[----:B------:R-:W-:Y:S02]  /*07e0*/  USHF.R.S32.HI UR7, URZ, 0x1f, UR6 ;  /* 0x0000001fff077899 */ /* 0x000fe40008011406 */
[----:B------:R-:W-:-:S04]  /*07f0*/  ULEA UR8, UP0, UR6, UR24, 0x2 ;  /* 0x0000001806087291 */ /* 0x000fc8000f8010ff */
[----:B------:R-:W-:Y:S02]  /*0800*/  ULEA.HI.X UR7, UR6, UR25, UR7, 0x2, UP0 ;  /* 0x0000001906077291 */ /* 0x000fe400080f1407 */
[----:B------:R-:W-:-:S04]  /*0810*/  MOV R104, UR8 ;  /* 0x0000000800687c02 */ /* 0x000fc80008000f00 */
[----:B------:R-:W-:-:S05]  /*0820*/  MOV R105, UR7 ;  /* 0x0000000700697c02 */ /* 0x000fca0008000f00 */
[----:B------:R-:W2:Y:S01]  /*0830*/  LDG.E R104, desc[UR14][R104.64] ;  /* 0x0000000e68687981 */ /* 0x000ea2000c1e1900 */
[----:B------:R-:W-:Y:S01]  /*0840*/  UIADD3 UR8, UPT, UPT, UR29, -0x1, URZ ;  /* 0xffffffff1d087890 */ /* 0x000fe2000fffe0ff */
[C---:B------:R-:W-:Y:S01]  /*0850*/  ISETP.GE.U32.AND P2, PT, R19.reuse, 0x80, PT ;  /* 0x000000801300780c */ /* 0x040fe20003f46070 */
[----:B------:R-:W-:Y:S01]  /*0860*/  UIMAD UR7, UR6, UR12, URZ ;  /* 0x0000000c060772a4 */ /* 0x000fe2000f8e02ff */
[----:B------:R-:W-:Y:S01]  /*0870*/  ISETP.NE.AND P0, PT, RZ, UR30, PT ;  /* 0x0000001eff007c0c */ /* 0x000fe2000bf05270 */
[----:B------:R-:W-:Y:S01]  /*0880*/  UIMAD UR9, UR8, UR12, URZ ;  /* 0x0000000c080972a4 */ /* 0x000fe2000f8e02ff */
[----:B------:R-:W-:Y:S01]  /*0890*/  BSSY.RECONVERGENT B1, `(.L_x_141) ;  /* 0x0000074000017945 */ /* 0x000fe20003800200 */
[----:B------:R-:W-:Y:S01]  /*08a0*/  USHF.R.S32.HI UR8, URZ, 0x1f, UR7 ;  /* 0x0000001fff087899 */ /* 0x000fe20008011407 */
[----:B------:R-:W-:Y:S01]  /*08b0*/  ISETP.GE.U32.AND P3, PT, R19, 0x100, PT ;  /* 0x000001001300780c */ /* 0x000fe20003f66070 */
[----:B------:R-:W-:Y:S01]  /*08c0*/  USHF.R.S32.HI UR10, URZ, 0x1f, UR9 ;  /* 0x0000001fff0a7899 */ /* 0x000fe20008011409 */
[----:B------:R-:W-:Y:S01]  /*08d0*/  MOV R147, RZ ;  /* 0x000000ff00937202 */ /* 0x000fe20000000f00 */
[----:B------:R-:W-:Y:S01]  /*08e0*/  ULEA.HI UR8, UR8, UR7, URZ, 0x3 ;  /* 0x0000000708087291 */ /* 0x000fe2000f8f18ff */
[----:B------:R-:W-:Y:S01]  /*08f0*/  MOV R148, RZ ;  /* 0x000000ff00947202 */ /* 0x000fe20000000f00 */
[----:B------:R-:W-:-:S04]  /*0900*/  ULEA.HI UR10, UR10, UR9, URZ, 0x3 ;  /* 0x000000090a0a7291 */ /* 0x000fc8000f8f18ff */
[----:B------:R-:W-:Y:S02]  /*0910*/  MOV R113, UR8 ;  /* 0x0000000800717c02 */ /* 0x000fe40008000f00 */
[----:B------:R-:W-:Y:S02]  /*0920*/  MOV R149, UR10 ;  /* 0x0000000a00957c02 */ /* 0x000fe40008000f00 */
[-C--:B------:R-:W-:Y:S02]  /*0930*/  LEA.HI.SX32 R113, R113, R112.reuse, 0x1d ;  /* 0x0000007071717211 */ /* 0x080fe400078feaff */
[----:B------:R-:W-:Y:S02]  /*0940*/  LEA.HI.SX32 R149, R149, R112, 0x1d ;  /* 0x0000007095957211 */ /* 0x000fe400078feaff */
[----:B------:R-:W-:Y:S02]  /*0950*/  MOV R133, R113 ;  /* 0x0000007100857202 */ /* 0x000fe40000000f00 */
[----:B--2---:R-:W-:Y:S01]  /*0960*/  FSEL R132, R104, RZ, !P0 ;  /* 0x000000ff68847208 */ /* 0x004fe20004000000 */
[----:B------:R-:W-:Y:S06]  /*0970*/  @!P2 BRA `(.L_x_142) ;  /* 0x000000040094a947 */ /* 0x000fec0003800000 */
[----:B------:R-:W0:Y:S08]  /*0980*/  LDC.64 R104, c[0x0][0x3a8] ;  /* 0x0000ea00ff687b82 */ /* 0x000e300000000a00 */
[----:B------:R-:W2:Y:S01]  /*0990*/  LDC.64 R108, c[0x0][0x428] ;  /* 0x00010a00ff6c7b82 */ /* 0x000ea20000000a00 */
[----:B0-----:R-:W-:-:S06]  /*09a0*/  IMAD.WIDE.U32 R104, R133, 0x10, R104 ;  /* 0x0000001085687825 */ /* 0x001fcc00078e0068 */
[----:B------:R-:W3:Y:S01]  /*09b0*/  LDG.E.128 R104, desc[UR14][R104.64] ;  /* 0x0000000e68687981 */ /* 0x000ee2000c1e1d00 */
[----:B--2---:R-:W-:-:S06]  /*09c0*/  IMAD.WIDE.U32 R108, R149, 0x10, R108 ;  /* 0x00000010956c7825 */ /* 0x004fcc00078e006c */
[----:B------:R-:W2:Y:S01]  /*09d0*/  LDG.E.128 R108, desc[UR14][R108.64] ;  /* 0x0000000e6c6c7981 */ /* 0x000ea2000c1e1d00 */
[----:B------:R-:W-:-:S04]  /*09e0*/  ISETP.NE.U32.AND P0, PT, RZ, UR22, PT ;  /* 0x00000016ff007c0c */ /* 0x000fc8000bf05070 */
[----:B------:R-:W-:-:S13]  /*09f0*/  ISETP.NE.AND.EX P0, PT, RZ, UR23, PT, P0 ;  /* 0x00000017ff007c0c */ /* 0x000fda000bf05300 */
[----:B------:R-:W0:Y:S01]  /*0a00*/  @P0 LDC.64 R114, c[0x0][0x438] ;  /* 0x00010e00ff720b82 */ /* 0x000e220000000a00 */
[----:B------:R-:W-:Y:S01]  /*0a10*/  SHF.L.U32 R116, R28, 0x10, RZ ;  /* 0x000000101c747819 */ /* 0x000fe200000006ff */
[----:B0-----:R-:W-:-:S05]  /*0a20*/  @P0 IMAD.WIDE.U32 R114, R133, 0x10, R114 ;  /* 0x0000001085720825 */ /* 0x001fca00078e0072 */
[----:B------:R2:W5:Y:S01]  /*0a30*/  @P0 LDG.E.128 R84, desc[UR14][R114.64] ;  /* 0x0000000e72540981 */ /* 0x000562000c1e1d00 */
[----:B------:R-:W-:Y:S02]  /*0a40*/  SHF.L.U32 R118, R30, 0x10, RZ ;  /* 0x000000101e767819 */ /* 0x000fe400000006ff */
[----:B------:R-:W-:Y:S02]  /*0a50*/  IADD3 R149, PT, PT, R149, 0x80, RZ ;  /* 0x0000008095957810 */ /* 0x000fe40007ffe0ff */
[----:B------:R-:W-:Y:S01]  /*0a60*/  IADD3 R133, PT, PT, R133, 0x80, RZ ;  /* 0x0000008085857810 */ /* 0x000fe20007ffe0ff */
[----:B---3--:R-:W-:Y:S01]  /*0a70*/  IMAD.U32 R3, R104, 0x10000, RZ ;  /* 0x0001000068037824 */ /* 0x008fe200078e00ff */
[----:B------:R-:W-:Y:S02]  /*0a80*/  SHF.L.U32 R117, R105, 0x10, RZ ;  /* 0x0000001069757819 */ /* 0x000fe400000006ff */
[----:B------:R-:W-:Y:S01]  /*0a90*/  SHF.L.U32 R119, R106, 0x10, RZ ;  /* 0x000000106a777819 */ /* 0x000fe200000006ff */
[C---:B------:R-:W-:Y:S01]  /*0aa0*/  FADD.FTZ R3, -R132.reuse, R3 ;  /* 0x0000000384037221 */ /* 0x040fe20000010100 */
[----:B------:R-:W-:Y:S01]  /*0ab0*/  SHF.L.U32 R127, R107, 0x10, RZ ;  /* 0x000000106b7f7819 */ /* 0x000fe200000006ff */
[----:B------:R-:W-:Y:S01]  /*0ac0*/  FADD.FTZ R117, -R132, R117 ;  /* 0x0000007584757221 */ /* 0x000fe20000010100 */
[----:B------:R-:W-:Y:S01]  /*0ad0*/  PRMT R122, R105, 0x7632, R122 ;  /* 0x00007632697a7816 */ /* 0x000fe2000000007a */
[----:B------:R-:W-:Y:S01]  /*0ae0*/  FMUL.FTZ R3, R3, UR28 ;  /* 0x0000001c03037c20 */ /* 0x000fe20008410000 */
[----:B--2---:R-:W-:-:S02]  /*0af0*/  SHF.L.U32 R115, R108, 0x10, RZ ;  /* 0x000000106c737819 */ /* 0x004fc400000006ff */
[C---:B------:R-:W-:Y:S02]  /*0b00*/  PRMT R123, R109.reuse, 0x7632, R123 ;  /* 0x000076326d7b7816 */ /* 0x040fe4000000007b */
[----:B------:R-:W-:Y:S01]  /*0b10*/  PRMT R121, R108, 0x7632, R121 ;  /* 0x000076326c797816 */ /* 0x000fe20000000079 */
[-C--:B------:R-:W-:Y:S01]  /*0b20*/  FMUL.FTZ R114, R116, R115.reuse ;  /* 0x0000007374727220 */ /* 0x080fe20000410000 */
[----:B------:R-:W-:Y:S01]  /*0b30*/  SHF.L.U32 R109, R109, 0x10, RZ ;  /* 0x000000106d6d7819 */ /* 0x000fe200000006ff */
[----:B------:R-:W-:Y:S01]  /*0b40*/  FADD.FTZ R52, R52, R115 ;  /* 0x0000007334347221 */ /* 0x000fe20000010000 */
[----:B------:R-:W-:Y:S01]  /*0b50*/  FFMA.FTZ R36, R3, R115, R36 ;  /* 0x0000007303247223 */ /* 0x000fe20000010024 */
[----:B------:R-:W-:Y:S02]  /*0b60*/  IMAD.U32 R108, R29, 0x10000, RZ ;  /* 0x000100001d6c7824 */ /* 0x000fe400078e00ff */
[----:B------:R-:W-:Y:S01]  /*0b70*/  FMUL.FTZ R115, R117, UR28 ;  /* 0x0000001c75737c20 */ /* 0x000fe20008410000 */
[C---:B------:R-:W-:Y:S01]  /*0b80*/  FADD.FTZ R117, -R132.reuse, R119 ;  /* 0x0000007784757221 */ /* 0x040fe20000010100 */
[----:B------:R-:W-:Y:S01]  /*0b90*/  FADD.FTZ R119, -R132, R127 ;  /* 0x0000007f84777221 */ /* 0x000fe20000010100 */
[----:B------:R-:W-:Y:S01]  /*0ba0*/  PRMT R105, R107, 0x7632, R105 ;  /* 0x000076326b697816 */ /* 0x000fe20000000069 */
[-C--:B------:R-:W-:Y:S01]  /*0bb0*/  FMUL.FTZ R116, R108, R109.reuse ;  /* 0x0000006d6c747220 */ /* 0x080fe20000410000 */
[----:B------:R-:W-:Y:S01]  /*0bc0*/  PRMT R107, R111, 0x7632, R107 ;  /* 0x000076326f6b7816 */ /* 0x000fe2000000006b */
[----:B------:R-:W-:Y:S01]  /*0bd0*/  FMUL.FTZ R119, R119, UR28 ;  /* 0x0000001c77777c20 */ /* 0x000fe20008410000 */
[----:B------:R-:W-:Y:S01]  /*0be0*/  PRMT R120, R104, 0x7632, R120 ;  /* 0x0000763268787816 */ /* 0x000fe20000000078 */
[----:B------:R-:W-:Y:S01]  /*0bf0*/  FADD.FTZ R54, R54, R109 ;  /* 0x0000006d36367221 */ /* 0x000fe20000010000 */
[----:B------:R-:W-:Y:S01]  /*0c00*/  SHF.L.U32 R111, R111, 0x10, RZ ;  /* 0x000000106f6f7819 */ /* 0x000fe200000006ff */
[----:B------:R-:W-:Y:S01]  /*0c10*/  FFMA.FTZ R38, R115, R109, R38 ;  /* 0x0000006d73267223 */ /* 0x000fe20000010026 */
[----:B------:R-:W-:Y:S01]  /*0c20*/  SHF.L.U32 R108, R31, 0x10, RZ ;  /* 0x000000101f6c7819 */ /* 0x000fe200000006ff */
[----:B------:R-:W-:Y:S01]  /*0c30*/  FMUL.FTZ R117, R117, UR28 ;  /* 0x0000001c75757c20 */ /* 0x000fe20008410000 */
[----:B------:R-:W-:Y:S01]  /*0c40*/  SHF.L.U32 R109, R120, 0x10, RZ ;  /* 0x00000010786d7819 */ /* 0x000fe200000006ff */
[----:B------:R-:W-:Y:S01]  /*0c50*/  FADD.FTZ R58, R58, R111 ;  /* 0x0000006f3a3a7221 */ /* 0x000fe20000010000 */
[-C--:B------:R-:W-:Y:S01]  /*0c60*/  FFMA.FTZ R42, R119, R111.reuse, R42 ;  /* 0x0000006f772a7223 */ /* 0x080fe2000001002a */
[----:B------:R-:W-:Y:S01]  /*0c70*/  FMUL.FTZ R120, R108, R111 ;  /* 0x0000006f6c787220 */ /* 0x000fe20000410000 */
[----:B------:R-:W-:Y:S01]  /*0c80*/  SHF.L.U32 R111, R122, 0x10, RZ ;  /* 0x000000107a6f7819 */ /* 0x000fe200000006ff */
[----:B------:R-:W-:Y:S01]  /*0c90*/  FADD.FTZ R109, -R132, R109 ;  /* 0x0000006d846d7221 */ /* 0x000fe20000010100 */
[----:B------:R-:W-:-:S02]  /*0ca0*/  PRMT R104, R106, 0x7632, R104 ;  /* 0x000076326a687816 */ /* 0x000fc40000000068 */
[----:B------:R-:W-:Y:S01]  /*0cb0*/  PRMT R106, R110, 0x7632, R106 ;  /* 0x000076326e6a7816 */ /* 0x000fe2000000006a */
[----:B------:R-:W-:Y:S01]  /*0cc0*/  FADD.FTZ R111, -R132, R111 ;  /* 0x0000006f846f7221 */ /* 0x000fe20000010100 */
[----:B------:R-:W-:Y:S01]  /*0cd0*/  SHF.L.U32 R125, R110, 0x10, RZ ;  /* 0x000000106e7d7819 */ /* 0x000fe200000006ff */
[----:B------:R-:W-:Y:S01]  /*0ce0*/  FMUL.FTZ R122, R109, UR28 ;  /* 0x0000001c6d7a7c20 */ /* 0x000fe20008410000 */
[----:B------:R-:W-:Y:S01]  /*0cf0*/  SHF.L.U32 R108, R10, 0x10, RZ ;  /* 0x000000100a6c7819 */ /* 0x000fe200000006ff */
[----:B------:R-:W-:Y:S01]  /*0d00*/  FMUL.FTZ R124, R111, UR28 ;  /* 0x0000001c6f7c7c20 */ /* 0x000fe20008410000 */
[----:B------:R-:W-:Y:S01]  /*0d10*/  SHF.L.U32 R110, R121, 0x10, RZ ;  /* 0x00000010796e7819 */ /* 0x000fe200000006ff */
[-C--:B------:R-:W-:Y:S01]  /*0d20*/  FMUL.FTZ R118, R118, R125.reuse ;  /* 0x0000007d76767220 */ /* 0x080fe20000410000 */
[----:B------:R-:W-:Y:S01]  /*0d30*/  SHF.L.U32 R109, R104, 0x10, RZ ;  /* 0x00000010686d7819 */ /* 0x000fe200000006ff */
[----:B------:R-:W-:Y:S01]  /*0d40*/  FADD.FTZ R104, RZ, R114 ;  /* 0x00000072ff687221 */ /* 0x000fe20000010000 */
[----:B------:R-:W-:Y:S01]  /*0d50*/  SHF.L.U32 R111, R105, 0x10, RZ ;  /* 0x00000010696f7819 */ /* 0x000fe200000006ff */
[----:B------:R-:W-:Y:S01]  /*0d60*/  FMUL.FTZ R121, R108, R110 ;  /* 0x0000006e6c797220 */ /* 0x000fe20000410000 */
[----:B------:R-:W-:Y:S01]  /*0d70*/  FFMA.FTZ R105, R3, R114, RZ ;  /* 0x0000007203697223 */ /* 0x000fe200000100ff */
[----:B------:R-:W-:Y:S01]  /*0d80*/  FADD.FTZ R53, R53, R110 ;  /* 0x0000006e35357221 */ /* 0x000fe20000010000 */
[----:B------:R-:W-:Y:S01]  /*0d90*/  FFMA.FTZ R37, R122, R110, R37 ;  /* 0x0000006e7a257223 */ /* 0x000fe20000010025 */
[----:B------:R-:W-:Y:S01]  /*0da0*/  FADD.FTZ R56, R56, R125 ;  /* 0x0000007d38387221 */ /* 0x000fe20000010000 */
[----:B------:R-:W-:Y:S01]  /*0db0*/  FFMA.FTZ R40, R117, R125, R40 ;  /* 0x0000007d75287223 */ /* 0x000fe20000010028 */
[----:B------:R-:W-:Y:S01]  /*0dc0*/  SHF.L.U32 R110, R107, 0x10, RZ ;  /* 0x000000106b6e7819 */ /* 0x000fe200000006ff */
[----:B------:R-:W-:Y:S01]  /*0dd0*/  FADD.FTZ R107, R104, R121 ;  /* 0x00000079686b7221 */ /* 0x000fe20000010000 */
[----:B------:R-:W-:Y:S01]  /*0de0*/  SHF.L.U32 R125, R11, 0x10, RZ ;  /* 0x000000100b7d7819 */ /* 0x000fe200000006ff */
[----:B------:R-:W-:Y:S01]  /*0df0*/  FFMA.FTZ R104, R122, R121, R105 ;  /* 0x000000797a687223 */ /* 0x000fe20000010069 */
[----:B------:R-:W-:Y:S01]  /*0e00*/  SHF.L.U32 R126, R123, 0x10, RZ ;  /* 0x000000107b7e7819 */ /* 0x000fe200000006ff */
[----:B------:R-:W-:Y:S01]  /*0e10*/  FADD.FTZ R109, -R132, R109 ;  /* 0x0000006d846d7221 */ /* 0x000fe20000010100 */
[----:B------:R-:W-:Y:S01]  /*0e20*/  SHF.L.U32 R108, R106, 0x10, RZ ;  /* 0x000000106a6c7819 */ /* 0x000fe200000006ff */
[----:B------:R-:W-:Y:S01]  /*0e30*/  FADD.FTZ R106, R107, R116 ;  /* 0x000000746b6a7221 */ /* 0x000fe20000010000 */
[----:B------:R-:W-:Y:S01]  /*0e40*/  FFMA.FTZ R105, R115, R116, R104 ;  /* 0x0000007473697223 */ /* 0x000fe20000010068 */
[----:B------:R-:W-:Y:S01]  /*0e50*/  FMUL.FTZ R123, R125, R126 ;  /* 0x0000007e7d7b7220 */ /* 0x000fe20000410000 */
[----:B------:R-:W-:-:S02]  /*0e60*/  IMAD.U32 R125, R12, 0x10000, RZ ;  /* 0x000100000c7d7824 */ /* 0x000fc400078e00ff */
[----:B------:R-:W-:Y:S01]  /*0e70*/  FADD.FTZ R55, R55, R126 ;  /* 0x0000007e37377221 */ /* 0x000fe20000010000 */
[----:B------:R-:W-:Y:S01]  /*0e80*/  FFMA.FTZ R39, R124, R126, R39 ;  /* 0x0000007e7c277223 */ /* 0x000fe20000010027 */
[----:B------:R-:W-:Y:S01]  /*0e90*/  FADD.FTZ R107, R106, R123 ;  /* 0x0000007b6a6b7221 */ /* 0x000fe20000010000 */
[----:B------:R-:W-:Y:S01]  /*0ea0*/  FFMA.FTZ R104, R124, R123, R105 ;  /* 0x0000007b7c687223 */ /* 0x000fe20000010069 */
[----:B------:R-:W-:Y:S01]  /*0eb0*/  FMUL.FTZ R125, R125, R108 ;  /* 0x0000006c7d7d7220 */ /* 0x000fe20000410000 */
[----:B------:R-:W-:Y:S01]  /*0ec0*/  FMUL.FTZ R126, R109, UR28 ;  /* 0x0000001c6d7e7c20 */ /* 0x000fe20008410000 */
[----:B------:R-:W-:Y:S01]  /*0ed0*/  FADD.FTZ R106, R107, R118 ;  /* 0x000000766b6a7221 */ /* 0x000fe20000010000 */
[----:B------:R-:W-:Y:S01]  /*0ee0*/  FFMA.FTZ R105, R117, R118, R104 ;  /* 0x0000007675697223 */ /* 0x000fe20000010068 */
[----:B------:R-:W-:Y:S01]  /*0ef0*/  SHF.L.U32 R127, R13, 0x10, RZ ;  /* 0x000000100d7f7819 */ /* 0x000fe200000006ff */
[----:B------:R-:W-:Y:S01]  /*0f00*/  FADD.FTZ R111, -R132, R111 ;  /* 0x0000006f846f7221 */ /* 0x000fe20000010100 */
[----:B------:R-:W-:Y:S01]  /*0f10*/  FADD.FTZ R107, R106, R125 ;  /* 0x0000007d6a6b7221 */ /* 0x000fe20000010000 */
[C---:B------:R-:W-:Y:S01]  /*0f20*/  FFMA.FTZ R104, R126.reuse, R125, R105 ;  /* 0x0000007d7e687223 */ /* 0x040fe20000010069 */
[----:B------:R-:W-:Y:S01]  /*0f30*/  FADD.FTZ R57, R57, R108 ;  /* 0x0000006c39397221 */ /* 0x000fe20000010000 */
[----:B------:R-:W-:Y:S01]  /*0f40*/  FMUL.FTZ R127, R127, R110 ;  /* 0x0000006e7f7f7220 */ /* 0x000fe20000410000 */
[----:B------:R-:W-:Y:S01]  /*0f50*/  FMUL.FTZ R128, R111, UR28 ;  /* 0x0000001c6f807c20 */ /* 0x000fe20008410000 */
[----:B------:R-:W-:Y:S01]  /*0f60*/  FADD.FTZ R106, R107, R120 ;  /* 0x000000786b6a7221 */ /* 0x000fe20000010000 */
[----:B------:R-:W-:Y:S01]  /*0f70*/  FFMA.FTZ R105, R119, R120, R104 ;  /* 0x0000007877697223 */ /* 0x000fe20000010068 */
[----:B------:R-:W-:Y:S01]  /*0f80*/  FFMA.FTZ R41, R126, R108, R41 ;  /* 0x0000006c7e297223 */ /* 0x000fe20000010029 */
[----:B------:R-:W-:Y:S01]  /*0f90*/  FADD.FTZ R59, R59, R110 ;  /* 0x0000006e3b3b7221 */ /* 0x000fe20000010000 */
[----:B------:R-:W-:Y:S01]  /*0fa0*/  FFMA.FTZ R43, R128, R110, R43 ;  /* 0x0000006e802b7223 */ /* 0x000fe2000001002b */
[----:B------:R-:W-:Y:S01]  /*0fb0*/  FADD.FTZ R147, R106, R127 ;  /* 0x0000007f6a937221 */ /* 0x000fe20000010000 */
[----:B------:R-:W-:-:S07]  /*0fc0*/  FFMA.FTZ R148, R128, R127, R105 ;  /* 0x0000007f80947223 */ /* 0x000fce0000010069 */
.L_x_142:
[----:B-1--4-:R-:W-:Y:S05]  /*0fd0*/  BSYNC.RECONVERGENT B1 ;  /* 0x0000000000017941 */ /* 0x012fea0003800200 */
.L_x_141:
        /* <DEDUP_REMOVED lines=14> */
[----:B------:R-:W-:Y:S02]  /*10c0*/  SHF.L.U32 R143, R4, 0x10, RZ ;  /* 0x00000010048f7819 */ /* 0x000fe400000006ff */
[----:B------:R-:W-:Y:S02]  /*10d0*/  SHF.L.U32 R138, R23, 0x10, RZ ;  /* 0x00000010178a7819 */ /* 0x000fe400000006ff */
[----:B------:R-:W-:Y:S02]  /*10e0*/  SHF.L.U32 R145, R5, 0x10, RZ ;  /* 0x0000001005917819 */ /* 0x000fe400000006ff */
[----:B0-----:R-:W-:Y:S02]  /*10f0*/  SHF.L.U32 R130, R20, 0x10, RZ ;  /* 0x0000001014827819 */ /* 0x001fe400000006ff */
[C---:B--2---:R-:W-:Y:S01]  /*1100*/  PRMT R134, R105.reuse, 0x7632, R134 ;  /* 0x0000763269867816 */ /* 0x044fe20000000086 */
[----:B------:R-:W-:Y:S01]  /*1110*/  IMAD.U32 R105, R105, 0x10000, RZ ;  /* 0x0001000069697824 */ /* 0x000fe200078e00ff */
[----:B------:R-:W-:-:S02]  /*1120*/  PRMT R129, R104, 0x7632, R129 ;  /* 0x0000763268817816 */ /* 0x000fc40000000081 */
[----:B------:R-:W-:Y:S01]  /*1130*/  SHF.L.U32 R133, R104, 0x10, RZ ;  /* 0x0000001068857819 */ /* 0x000fe200000006ff */
[----:B------:R-:W-:Y:S01]  /*1140*/  FADD.FTZ R131, -R132, R105 ;  /* 0x0000006984837221 */ /* 0x000fe20000010100 */
[C---:B------:R-:W-:Y:S02]  /*1150*/  SHF.L.U32 R135, R106.reuse, 0x10, RZ ;  /* 0x000000106a877819 */ /* 0x040fe400000006ff */
[----:B------:R-:W-:Y:S01]  /*1160*/  PRMT R104, R106, 0x7632, R104 ;  /* 0x000076326a687816 */ /* 0x000fe20000000068 */
[C---:B------:R-:W-:Y:S01]  /*1170*/  FADD.FTZ R133, -R132.reuse, R133 ;  /* 0x0000008584857221 */ /* 0x040fe20000010100 */
[C---:B------:R-:W-:Y:S01]  /*1180*/  PRMT R106, R107.reuse, 0x7632, R106 ;  /* 0x000076326b6a7816 */ /* 0x040fe2000000006a */
[----:B------:R-:W-:Y:S01]  /*1190*/  FADD.FTZ R135, -R132, R135 ;  /* 0x0000008784877221 */ /* 0x000fe20000010100 */
[----:B------:R-:W-:Y:S01]  /*11a0*/  SHF.L.U32 R137, R107, 0x10, RZ ;  /* 0x000000106b897819 */ /* 0x000fe200000006ff */
[----:B------:R-:W-:Y:S01]  /*11b0*/  FMUL.FTZ R131, R131, UR28 ;  /* 0x0000001c83837c20 */ /* 0x000fe20008410000 */
[----:B------:R-:W-:Y:S01]  /*11c0*/  SHF.L.U32 R105, R134, 0x10, RZ ;  /* 0x0000001086697819 */ /* 0x000fe200000006ff */
[----:B------:R-:W-:Y:S01]  /*11d0*/  FMUL.FTZ R135, R135, UR28 ;  /* 0x0000001c87877c20 */ /* 0x000fe20008410000 */
[----:B------:R-:W-:-:S02]  /*11e0*/  SHF.L.U32 R107, R104, 0x10, RZ ;  /* 0x00000010686b7819 */ /* 0x000fc400000006ff */
[----:B------:R-:W-:Y:S01]  /*11f0*/  SHF.L.U32 R139, R106, 0x10, RZ ;  /* 0x000000106a8b7819 */ /* 0x000fe200000006ff */
[C---:B------:R-:W-:Y:S01]  /*1200*/  FADD.FTZ R106, -R132.reuse, R137 ;  /* 0x00000089846a7221 */ /* 0x040fe20000010100 */
[----:B------:R-:W-:Y:S01]  /*1210*/  SHF.L.U32 R129, R129, 0x10, RZ ;  /* 0x0000001081817819 */ /* 0x000fe200000006ff */
[----:B------:R-:W-:Y:S01]  /*1220*/  FADD.FTZ R142, -R132, R105 ;  /* 0x00000069848e7221 */ /* 0x000fe20000010100 */
[----:B---3--:R-:W-:Y:S01]  /*1230*/  SHF.L.U32 R137, R110, 0x10, RZ ;  /* 0x000000106e897819 */ /* 0x008fe200000006ff */
[----:B------:R-:W-:Y:S01]  /*1240*/  FADD.FTZ R144, -R132, R107 ;  /* 0x0000006b84907221 */ /* 0x000fe20000010100 */
[----:B------:R-:W-:Y:S01]  /*1250*/  PRMT R105, R108, 0x7632, R105 ;  /* 0x000076326c697816 */ /* 0x000fe20000000069 */
[----:B------:R-:W-:Y:S01]  /*1260*/  FADD.FTZ R140, -R132, R129 ;  /* 0x00000081848c7221 */ /* 0x000fe20000010100 */
[----:B------:R-:W-:Y:S01]  /*1270*/  SHF.L.U32 R107, R108, 0x10, RZ ;  /* 0x000000106c6b7819 */ /* 0x000fe200000006ff */
[-C--:B------:R-:W-:Y:S01]  /*1280*/  FMUL.FTZ R136, R136, R137.reuse ;  /* 0x0000008988887220 */ /* 0x080fe20000410000 */
[----:B------:R-:W-:Y:S01]  /*1290*/  FADD.FTZ R64, R64, R137 ;  /* 0x0000008940407221 */ /* 0x000fe20000010000 */
[----:B------:R-:W-:Y:S01]  /*12a0*/  FFMA.FTZ R48, R135, R137, R48 ;  /* 0x0000008987307223 */ /* 0x000fe20000010030 */
[----:B------:R-:W-:Y:S01]  /*12b0*/  FADD.FTZ R146, -R132, R139 ;  /* 0x0000008b84927221 */ /* 0x000fe20000010100 */
[----:B------:R-:W-:Y:S01]  /*12c0*/  FMUL.FTZ R137, R106, UR28 ;  /* 0x0000001c6a897c20 */ /* 0x000fe20008410000 */
[----:B------:R-:W-:Y:S01]  /*12d0*/  SHF.L.U32 R139, R0, 0x10, RZ ;  /* 0x00000010008b7819 */ /* 0x000fe200000006ff */
[----:B------:R-:W-:Y:S01]  /*12e0*/  FMUL.FTZ R140, R140, UR28 ;  /* 0x0000001c8c8c7c20 */ /* 0x000fe20008410000 */
[----:B------:R-:W-:Y:S01]  /*12f0*/  SHF.L.U32 R106, R105, 0x10, RZ ;  /* 0x00000010696a7819 */ /* 0x000fe200000006ff */
[----:B------:R-:W-:Y:S01]  /*1300*/  FMUL.FTZ R130, R130, R107 ;  /* 0x0000006b82827220 */ /* 0x000fe20000410000 */
[----:B------:R-:W-:Y:S01]  /*1310*/  FMUL.FTZ R129, R133, UR28 ;  /* 0x0000001c85817c20 */ /* 0x000fe20008410000 */
[C---:B------:R-:W-:Y:S01]  /*1320*/  PRMT R108, R109.reuse, 0x7632, R108 ;  /* 0x000076326d6c7816 */ /* 0x040fe2000000006c */
[----:B------:R-:W-:-:S02]  /*1330*/  IMAD.U32 R109, R109, 0x10000, RZ ;  /* 0x000100006d6d7824 */ /* 0x000fc400078e00ff */
[-C--:B------:R-:W-:Y:S01]  /*1340*/  FMUL.FTZ R139, R139, R106.reuse ;  /* 0x0000006a8b8b7220 */ /* 0x080fe20000410000 */
[----:B------:R-:W-:Y:S01]  /*1350*/  FADD.FTZ R61, R61, R106 ;  /* 0x0000006a3d3d7221 */ /* 0x000fe20000010000 */
[----:B------:R-:W-:Y:S01]  /*1360*/  FFMA.FTZ R45, R140, R106, R45 ;  /* 0x0000006a8c2d7223 */ /* 0x000fe2000001002d */
[----:B------:R-:W-:Y:S01]  /*1370*/  SHF.L.U32 R134, R21, 0x10, RZ ;  /* 0x0000001015867819 */ /* 0x000fe200000006ff */
[----:B------:R-:W-:Y:S01]  /*1380*/  FADD.FTZ R106, R147, R130 ;  /* 0x00000082936a7221 */ /* 0x000fe20000010000 */
[C---:B------:R-:W-:Y:S01]  /*1390*/  FFMA.FTZ R105, R129.reuse, R130, R148 ;  /* 0x0000008281697223 */ /* 0x040fe20000010094 */
[----:B------:R-:W-:Y:S01]  /*13a0*/  FADD.FTZ R60, R60, R107 ;  /* 0x0000006b3c3c7221 */ /* 0x000fe20000010000 */
[----:B------:R-:W-:Y:S01]  /*13b0*/  FFMA.FTZ R44, R129, R107, R44 ;  /* 0x0000006b812c7223 */ /* 0x000fe2000001002c */
[----:B------:R-:W-:Y:S02]  /*13c0*/  IMAD.U32 R108, R108, 0x10000, RZ ;  /* 0x000100006c6c7824 */ /* 0x000fe400078e00ff */
[----:B------:R-:W-:Y:S01]  /*13d0*/  FMUL.FTZ R142, R142, UR28 ;  /* 0x0000001c8e8e7c20 */ /* 0x000fe20008410000 */
[----:B------:R-:W-:Y:S01]  /*13e0*/  FADD.FTZ R107, R106, R139 ;  /* 0x0000008b6a6b7221 */ /* 0x000fe20000010000 */
[----:B------:R-:W-:Y:S01]  /*13f0*/  FMUL.FTZ R134, R134, R109 ;  /* 0x0000006d86867220 */ /* 0x000fe20000410000 */
[----:B------:R-:W-:Y:S01]  /*1400*/  FFMA.FTZ R106, R140, R139, R105 ;  /* 0x0000008b8c6a7223 */ /* 0x000fe20000010069 */
[----:B------:R-:W-:Y:S01]  /*1410*/  PRMT R132, R110, 0x7632, R132 ;  /* 0x000076326e847816 */ /* 0x000fe20000000084 */
[-C--:B------:R-:W-:Y:S01]  /*1420*/  FMUL.FTZ R141, R141, R108.reuse ;  /* 0x0000006c8d8d7220 */ /* 0x080fe20000410000 */
[----:B------:R-:W-:Y:S01]  /*1430*/  PRMT R104, R111, 0x7632, R104 ;  /* 0x000076326f687816 */ /* 0x000fe20000000068 */
[----:B------:R-:W-:Y:S01]  /*1440*/  FADD.FTZ R63, R63, R108 ;  /* 0x0000006c3f3f7221 */ /* 0x000fe20000010000 */
[----:B------:R-:W-:Y:S01]  /*1450*/  FFMA.FTZ R47, R142, R108, R47 ;  /* 0x0000006c8e2f7223 */ /* 0x000fe2000001002f */
[----:B------:R-:W-:Y:S01]  /*1460*/  FADD.FTZ R108, R107, R134 ;  /* 0x000000866b6c7221 */ /* 0x000fe20000010000 */
[----:B------:R-:W-:Y:S01]  /*1470*/  FFMA.FTZ R105, R131, R134, R106 ;  /* 0x0000008683697223 */ /* 0x000fe2000001006a */
[----:B------:R-:W-:Y:S01]  /*1480*/  SHF.L.U32 R132, R132, 0x10, RZ ;  /* 0x0000001084847819 */ /* 0x000fe200000006ff */
[----:B------:R-:W-:Y:S01]  /*1490*/  FMUL.FTZ R144, R144, UR28 ;  /* 0x0000001c90907c20 */ /* 0x000fe20008410000 */
[----:B------:R-:W-:Y:S01]  /*14a0*/  SHF.L.U32 R110, R104, 0x10, RZ ;  /* 0x00000010686e7819 */ /* 0x000fe200000006ff */
[----:B------:R-:W-:Y:S01]  /*14b0*/  FADD.FTZ R107, R108, R141 ;  /* 0x0000008d6c6b7221 */ /* 0x000fe20000010000 */
[----:B------:R-:W-:Y:S01]  /*14c0*/  FFMA.FTZ R104, R142, R141, R105 ;  /* 0x0000008d8e687223 */ /* 0x000fe20000010069 */
[----:B------:R-:W-:Y:S01]  /*14d0*/  SHF.L.U32 R111, R111, 0x10, RZ ;  /* 0x000000106f6f7819 */ /* 0x000fe200000006ff */
[----:B------:R-:W-:Y:S01]  /*14e0*/  FMUL.FTZ R143, R143, R132 ;  /* 0x000000848f8f7220 */ /* 0x000fe20000410000 */
[----:B------:R-:W-:Y:S01]  /*14f0*/  FADD.FTZ R106, R107, R136 ;  /* 0x000000886b6a7221 */ /* 0x000fe20000010000 */
[----:B------:R-:W-:Y:S01]  /*1500*/  FFMA.FTZ R104, R135, R136, R104 ;  /* 0x0000008887687223 */ /* 0x000fe20000010068 */
[----:B------:R-:W-:Y:S01]  /*1510*/  FMUL.FTZ R145, R145, R110 ;  /* 0x0000006e91917220 */ /* 0x000fe20000410000 */
[----:B------:R-:W-:Y:S01]  /*1520*/  FMUL.FTZ R138, R138, R111 ;  /* 0x0000006f8a8a7220 */ /* 0x000fe20000410000 */
[----:B------:R-:W-:Y:S01]  /*1530*/  FADD.FTZ R105, R106, R143 ;  /* 0x0000008f6a697221 */ /* 0x000fe20000010000 */
[----:B------:R-:W-:Y:S01]  /*1540*/  FFMA.FTZ R104, R144, R143, R104 ;  /* 0x0000008f90687223 */ /* 0x000fe20000010068 */
[----:B------:R-:W-:Y:S01]  /*1550*/  FMUL.FTZ R146, R146, UR28 ;  /* 0x0000001c92927c20 */ /* 0x000fe20008410000 */
[----:B------:R-:W-:Y:S01]  /*1560*/  FADD.FTZ R62, R62, R109 ;  /* 0x0000006d3e3e7221 */ /* 0x000fe20000010000 */
[----:B------:R-:W-:Y:S01]  /*1570*/  FADD.FTZ R106, R105, R138 ;  /* 0x0000008a696a7221 */ /* 0x000fe20000010000 */
[----:B------:R-:W-:Y:S01]  /*1580*/  FFMA.FTZ R104, R137, R138, R104 ;  /* 0x0000008a89687223 */ /* 0x000fe20000010068 */
        /* <DEDUP_REMOVED lines=10> */
.L_x_140:
[----:B------:R-:W-:Y:S02]  /*1630*/  UIMAD UR7, UR6, UR12, URZ ;  /* 0x0000000c060772a4 */ /* 0x000fe4000f8e02ff */
[----:B------:R-:W-:Y:S02]  /*1640*/  UISETP.NE.U32.AND UP0, UPT, UR22, URZ, UPT ;  /* 0x000000ff1600728c */ /* 0x000fe4000bf05070 */
[----:B------:R-:W-:Y:S02]  /*1650*/  USHF.R.S32.HI UR8, URZ, 0x1f, UR7 ;  /* 0x0000001fff087899 */ /* 0x000fe40008011407 */
[----:B------:R-:W-:Y:S02]  /*1660*/  UISETP.NE.AND.EX UP0, UPT, UR23, URZ, UPT, UP0 ;  /* 0x000000ff1700728c */ /* 0x000fe4000bf05300 */
[----:B------:R-:W-:-:S06]  /*1670*/  ULEA.HI UR8, UR8, UR7, URZ, 0x3 ;  /* 0x0000000708087291 */ /* 0x000fcc000f8f18ff */
[----:B------:R-:W-:-:S04]  /*1680*/  MOV R113, UR8 ;  /* 0x0000000800717c02 */ /* 0x000fc80008000f00 */
[----:B------:R-:W-:Y:S01]  /*1690*/  LEA.HI.SX32 R113, R113, R112, 0x1d ;  /* 0x0000007071717211 */ /* 0x000fe200078feaff */
[----:B------:R-:W-:Y:S06]  /*16a0*/  BRA.U !UP0, `(.L_x_143) ;  /* 0x0000000108287547 */ /* 0x000fec000b800000 */
[C---:B------:R-:W-:Y:S02]  /*16b0*/  ISETP.GE.U32.AND P0, PT, R19.reuse, 0x80, PT ;  /* 0x000000801300780c */ /* 0x040fe40003f06070 */
[----:B------:R-:W-:Y:S02]  /*16c0*/  ISETP.GE.U32.AND P2, PT, R19, 0x100, PT ;  /* 0x000001001300780c */ /* 0x000fe40003f46070 */
[----:B------:R-:W-:-:S09]  /*16d0*/  MOV R109, R113 ;  /* 0x00000071006d7202 */ /* 0x000fd20000000f00 */
[----:B------:R-:W0:Y:S08]  /*16e0*/  @P0 LDC.64 R106, c[0x0][0x438] ;  /* 0x00010e00ff6a0b82 */ /* 0x000e300000000a00 */
[----:B------:R-:W2:Y:S01]  /*16f0*/  @P2 LDC.64 R104, c[0x0][0x438] ;  /* 0x00010e00ff682b82 */ /* 0x000ea20000000a00 */
[C---:B0-----:R-:W-:Y:S01]  /*1700*/  @P0 IMAD.WIDE.U32 R106, R109.reuse, 0x10, R106 ;  /* 0x000000106d6a0825 */ /* 0x041fe200078e006a */
[----:B------:R-:W-:-:S04]  /*1710*/  @P0 IADD3 R109, PT, PT, R109, 0x80, RZ ;  /* 0x000000806d6d0810 */ /* 0x000fc80007ffe0ff */
[----:B------:R0:W5:Y:S01]  /*1720*/  @P0 LDG.E.128 R84, desc[UR14][R106.64] ;  /* 0x0000000e6a540981 */ /* 0x000162000c1e1d00 */
[----:B--2---:R-:W-:-:S05]  /*1730*/  @P2 IMAD.WIDE.U32 R104, R109, 0x10, R104 ;  /* 0x000000106d682825 */ /* 0x004fca00078e0068 */
[----:B------:R0:W5:Y:S02]  /*1740*/  @P2 LDG.E.128 R88, desc[UR14][R104.64] ;  /* 0x0000000e68582981 */ /* 0x000164000c1e1d00 */
.L_x_143:
[----:B-1--4-:R-:W-:Y:S05]  /*1750*/  BSYNC.RECONVERGENT B0 ;  /* 0x0000000000007941 */ /* 0x012fea0003800200 */
.L_x_139:
[----:B0-----:R-:W0:Y:S01]  /*1760*/  SHFL.DOWN PT, R104, R147, 0x10, 0x1f ;  /* 0x0a001f0093687f89 */ /* 0x001e2200000e0000 */
[----:B------:R-:W-:Y:S01]  /*1770*/  LOP3.LUT P2, RZ, R112, 0x1f, RZ, 0xc0, !PT ;  /* 0x0000001f70ff7812 */ /* 0x000fe2000784c0ff */
[----:B------:R-:W-:Y:S01]  /*1780*/  UISETP.GE.AND UP2, UPT, UR13, 0x1, UPT ;  /* 0x000000010d00788c */ /* 0x000fe2000bf46270 */
[----:B------:R-:W-:Y:S01]  /*1790*/  PLOP3.LUT P0, PT, PT, PT, PT, 0x80, 0x8 ;  /* 0x000000000008781c */ /* 0x000fe20003f0f070 */
[----:B------:R-:W1:Y:S01]  /*17a0*/  SHFL.DOWN PT, R105, R148, 0x10, 0x1f ;  /* 0x0a001f0094697f89 */ /* 0x000e6200000e0000 */
[----:B------:R-:W-:Y:S03]  /*17b0*/  BSSY.RECONVERGENT B0, `(.L_x_144) ;  /* 0x00001f8000007945 */ /* 0x000fe60003800200 */
[----:B------:R-:W-:-:S05]  /*17c0*/  PLOP3.LUT P3, PT, PT, PT, UP2, 0x80, 0x8 ;  /* 0x000000000008781c */ /* 0x000fca0003f6f028 */
[----:B------:R-:W-:Y:S01]  /*17d0*/  @UP2 UIADD3 UR7, UPT, UPT, UR13, -0x1, URZ ;  /* 0xffffffff0d072890 */ /* 0x000fe2000fffe0ff */
[----:B------:R-:W-:-:S03]  /*17e0*/  @!P2 PLOP3.LUT P0, PT, P1, PT, PT, 0x80, 0x8 ;  /* 0x000000000008a81c */ /* 0x000fc60000f0f070 */
[----:B------:R-:W-:-:S04]  /*17f0*/  @UP2 UIMAD UR7, UR7, UR12, URZ ;  /* 0x0000000c070722a4 */ /* 0x000fc8000f8e02ff */
[----:B------:R-:W-:Y:S01]  /*1800*/  @UP2 USHF.R.S32.HI UR8, URZ, 0x1f, UR7 ;  /* 0x0000001fff082899 */ /* 0x000fe20008011407 */
[----:B0-----:R-:W-:-:S03]  /*1810*/  FADD.FTZ R104, R104, R147 ;  /* 0x0000009368687221 */ /* 0x001fc60000010000 */
[----:B------:R-:W-:Y:S01]  /*1820*/  @UP2 ULEA.HI UR8, UR8, UR7, URZ, 0x3 ;  /* 0x0000000708082291 */ /* 0x000fe2000f8f18ff */
[----:B------:R-:W0:Y:S01]  /*1830*/  S2R R147, SR_CgaCtaId ;  /* 0x0000000000937919 */ /* 0x000e220000008800 */
[----:B-1----:R-:W-:Y:S01]  /*1840*/  FADD.FTZ R105, R105, R148 ;  /* 0x0000009469697221 */ /* 0x002fe20000010000 */
[----:B------:R-:W1:Y:S04]  /*1850*/  SHFL.DOWN PT, R107, R104, 0x8, 0x1f ;  /* 0x09001f00686b7f89 */ /* 0x000e6800000e0000 */
[----:B------:R-:W2:Y:S01]  /*1860*/  SHFL.DOWN PT, R106, R105, 0x8, 0x1f ;  /* 0x09001f00696a7f89 */ /* 0x000ea200000e0000 */
[----:B-1----:R-:W-:Y:S01]  /*1870*/  FADD.FTZ R107, R104, R107 ;  /* 0x0000006b686b7221 */ /* 0x002fe20000010000 */
[----:B------:R-:W-:Y:S01]  /*1880*/  MOV R104, 0x400 ;  /* 0x0000040000687802 */ /* 0x000fe20000000f00 */
[----:B--2---:R-:W-:-:S03]  /*1890*/  FADD.FTZ R106, R105, R106 ;  /* 0x0000006a696a7221 */ /* 0x004fc60000010000 */
[----:B------:R-:W1:Y:S01]  /*18a0*/  SHFL.DOWN PT, R108, R107, 0x4, 0x1f ;  /* 0x08801f006b6c7f89 */ /* 0x000e6200000e0000 */
[----:B0-----:R-:W-:-:S03]  /*18b0*/  LEA R147, R147, R104, 0x18 ;  /* 0x0000006893937211 */ /* 0x001fc600078ec0ff */
[----:B------:R-:W0:Y:S01]  /*18c0*/  SHFL.DOWN PT, R109, R106, 0x4, 0x1f ;  /* 0x08801f006a6d7f89 */ /* 0x000e2200000e0000 */
[----:B------:R-:W-:-:S05]  /*18d0*/  IADD3 R105, PT, PT, R147, 0x2020, RZ ;  /* 0x0000202093697810 */ /* 0x000fca0007ffe0ff */
[----:B------:R-:W-:Y:S01]  /*18e0*/  @!P2 IMAD.MOV.U32 R104, RZ, RZ, R105 ;  /* 0x000000ffff68a224 */ /* 0x000fe200078e0069 */
[C---:B------:R-:W-:Y:S02]  /*18f0*/  @!P0 IADD3 R104, PT, PT, R147.reuse, 0x2000, RZ ;  /* 0x0000200093688810 */ /* 0x040fe40007ffe0ff */
[----:B------:R-:W-:Y:S02]  /*1900*/  @!P1 IADD3 R105, PT, PT, R147, 0x2000, RZ ;  /* 0x0000200093699810 */ /* 0x000fe40007ffe0ff */
[----:B------:R-:W-:Y:S02]  /*1910*/  @!P2 LEA R148, R18, R104, 0x3 ;  /* 0x000000681294a211 */ /* 0x000fe400078e18ff */
[----:B------:R-:W-:Y:S01]  /*1920*/  ISETP.NE.AND P0, PT, RZ, UR30, PT ;  /* 0x0000001eff007c0c */ /* 0x000fe2000bf05270 */
[----:B-1----:R-:W-:Y:S01]  /*1930*/  FADD.FTZ R108, R107, R108 ;  /* 0x0000006c6b6c7221 */ /* 0x002fe20000010000 */
[----:B0-----:R-:W-:-:S04]  /*1940*/  FADD.FTZ R109, R106, R109 ;  /* 0x0000006d6a6d7221 */ /* 0x001fc80000010000 */
[----:B------:R-:W0:Y:S04]  /*1950*/  SHFL.DOWN PT, R111, R108, 0x2, 0x1f ;  /* 0x08401f006c6f7f89 */ /* 0x000e2800000e0000 */
[----:B------:R-:W1:Y:S01]  /*1960*/  SHFL.DOWN PT, R110, R109, 0x2, 0x1f ;  /* 0x08401f006d6e7f89 */ /* 0x000e6200000e0000 */
[----:B0-----:R-:W-:Y:S01]  /*1970*/  FADD.FTZ R111, R108, R111 ;  /* 0x0000006f6c6f7221 */ /* 0x001fe20000010000 */
[C---:B------:R-:W-:Y:S02]  /*1980*/  IADD3 R108, PT, PT, R147.reuse, 0x2030, RZ ;  /* 0x00002030936c7810 */ /* 0x040fe40007ffe0ff */
[----:B------:R-:W-:Y:S01]  /*1990*/  @!P1 IADD3 R108, PT, PT, R147, 0x2010, RZ ;  /* 0x00002010936c9810 */ /* 0x000fe20007ffe0ff */
[----:B-1----:R-:W-:Y:S01]  /*19a0*/  FADD.FTZ R110, R109, R110 ;  /* 0x0000006e6d6e7221 */ /* 0x002fe20000010000 */
[----:B------:R-:W0:Y:S04]  /*19b0*/  SHFL.DOWN PT, R132, R111, 0x1, 0x1f ;  /* 0x08201f006f847f89 */ /* 0x000e2800000e0000 */
[----:B------:R-:W1:Y:S01]  /*19c0*/  SHFL.DOWN PT, R133, R110, 0x1, 0x1f ;  /* 0x08201f006e857f89 */ /* 0x000e6200000e0000 */
[----:B0-----:R-:W-:Y:S01]  /*19d0*/  FADD.FTZ R132, R111, R132 ;  /* 0x000000846f847221 */ /* 0x001fe20000010000 */
[----:B-1----:R-:W-:-:S05]  /*19e0*/  FADD.FTZ R133, R110, R133 ;  /* 0x000000856e857221 */ /* 0x002fca0000010000 */
[----:B------:R0:W-:Y:S01]  /*19f0*/  @!P2 STS.64 [R148], R132 ;  /* 0x000000849400a388 */ /* 0x0001e20000000a00 */
[----:B------:R-:W-:Y:S01]  /*1a00*/  BAR.SYNC.DEFER_BLOCKING 0x0 ;  /* 0x0000000000007b1d */ /* 0x000fe20000010000 */
[----:B------:R-:W-:Y:S02]  /*1a10*/  ISETP.GE.U32.AND P2, PT, R19, 0x80, PT ;  /* 0x000000801300780c */ /* 0x000fe40003f46070 */
[----:B0----5:R-:W-:Y:S02]  /*1a20*/  PRMT R133, R90, 0x7632, R133 ;  /* 0x000076325a857816 */ /* 0x021fe40000000085 */
[----:B------:R-:W-:Y:S01]  /*1a30*/  PRMT R132, R89, 0x7632, R132 ;  /* 0x0000763259847816 */ /* 0x000fe20000000084 */
[----:B------:R-:W0:Y:S04]  /*1a40*/  LDS.128 R104, [R105] ;  /* 0x0000000069687984 */ /* 0x000e280000000c00 */
[----:B------:R-:W1:Y:S01]  /*1a50*/  LDS.128 R108, [R108] ;  /* 0x000000006c6c7984 */ /* 0x000e620000000c00 */
[----:B0-----:R-:W-:Y:S01]  /*1a60*/  FADD.FTZ R150, RZ, R105 ;  /* 0x00000069ff967221 */ /* 0x001fe20000010000 */
[----:B------:R-:W-:Y:S01]  /*1a70*/  FADD.FTZ R147, RZ, R104 ;  /* 0x00000068ff937221 */ /* 0x000fe20000010000 */
[----:B------:R-:W-:-:S02]  /*1a80*/  MOV R105, UR8 ;  /* 0x0000000800697c02 */ /* 0x000fc40008000f00 */
[----:B------:R-:W-:Y:S01]  /*1a90*/  FADD.FTZ R150, R107, R150 ;  /* 0x000000966b967221 */ /* 0x000fe20000010000 */
[----:B------:R-:W-:-:S03]  /*1aa0*/  FADD.FTZ R147, R106, R147 ;  /* 0x000000936a937221 */ /* 0x000fc60000010000 */
[----:B-1----:R-:W-:Y:S01]  /*1ab0*/  FADD.FTZ R150, R150, R109 ;  /* 0x0000006d96967221 */ /* 0x002fe20000010000 */
[----:B------:R-:W-:Y:S01]  /*1ac0*/  FADD.FTZ R147, R147, R108 ;  /* 0x0000006c93937221 */ /* 0x000fe20000010000 */
[----:B------:R-:W-:Y:S01]  /*1ad0*/  HFMA2 R109, -RZ, RZ, 0, 0 ;  /* 0x00000000ff6d7431 */ /* 0x000fe200000001ff */
[----:B------:R-:W-:Y:S01]  /*1ae0*/  @P3 LEA.HI.SX32 R109, R105, R112, 0x1d ;  /* 0x00000070696d3211 */ /* 0x000fe200078feaff */
[----:B------:R-:W-:Y:S01]  /*1af0*/  FADD.FTZ R111, R111, R150 ;  /* 0x000000966f6f7221 */ /* 0x000fe20000010000 */
[----:B------:R-:W-:Y:S01]  /*1b00*/  FADD.FTZ R108, R110, R147 ;  /* 0x000000936e6c7221 */ /* 0x000fe20000010000 */
[----:B------:R-:W-:Y:S02]  /*1b10*/  PRMT R110, R91, 0x7632, R110 ;  /* 0x000076325b6e7816 */ /* 0x000fe4000000006e */
[----:B------:R-:W-:Y:S01]  /*1b20*/  FMUL.FTZ R111, R111, UR31 ;  /* 0x0000001f6f6f7c20 */ /* 0x000fe20008410000 */
[----:B------:R-:W-:-:S04]  /*1b30*/  FMUL.FTZ R108, R108, UR31 ;  /* 0x0000001f6c6c7c20 */ /* 0x000fc80008410000 */
[----:B------:R-:W-:Y:S02]  /*1b40*/  R2UR UR7, R111 ;  /* 0x000000006f0772ca */ /* 0x000fe400000e0000 */
[----:B------:R-:W-:Y:S02]  /*1b50*/  PRMT R111, R88, 0x7632, R111 ;  /* 0x00007632586f7816 */ /* 0x000fe4000000006f */
[----:B------:R-:W-:Y:S01]  /*1b60*/  FSEL R108, R108, RZ, !P0 ;  /* 0x000000ff6c6c7208 */ /* 0x000fe20004000000 */
[----:B------:R-:W-:Y:S10]  /*1b70*/  @!P2 BRA `(.L_x_145) ;  /* 0x0000001800eca947 */ /* 0x000ff40003800000 */
[----:B------:R-:W-:Y:S01]  /*1b80*/  UISETP.NE.U32.AND UP0, UPT, UR22, URZ, UPT ;  /* 0x000000ff1600728c */ /* 0x000fe2000bf05070 */
[----:B------:R-:W-:Y:S02]  /*1b90*/  PRMT R151, R86, 0x7632, R151 ;  /* 0x0000763256977816 */ /* 0x000fe40000000097 */
[----:B------:R-:W-:Y:S01]  /*1ba0*/  PRMT R147, R85, 0x7632, R147 ;  /* 0x0000763255937816 */ /* 0x000fe20000000093 */
[----:B------:R-:W-:Y:S01]  /*1bb0*/  UISETP.NE.AND.EX UP0, UPT, UR23, URZ, UPT, UP0 ;  /* 0x000000ff1700728c */ /* 0x000fe2000bf05300 */
[----:B------:R-:W-:Y:S02]  /*1bc0*/  PRMT R149, R84, 0x7632, R149 ;  /* 0x0000763254957816 */ /* 0x000fe40000000095 */
[----:B------:R-:W-:Y:S01]  /*1bd0*/  PRMT R148, R87, 0x7632, R148 ;  /* 0x0000763257947816 */ /* 0x000fe20000000094 */
[----:B------:R-:W-:Y:S07]  /*1be0*/  BRA.U !UP2, `(.L_x_146) ;  /* 0x000000010a0c7547 */ /* 0x000fee000b800000 */
[----:B------:R-:W0:Y:S02]  /*1bf0*/  LDC.64 R96, c[0x0][0x390] ;  /* 0x0000e400ff607b82 */ /* 0x000e240000000a00 */
[----:B0-----:R-:W-:-:S06]  /*1c00*/  IMAD.WIDE.U32 R96, R109, 0x10, R96 ;  /* 0x000000106d607825 */ /* 0x001fcc00078e0060 */
[----:B------:R-:W5:Y:S02]  /*1c10*/  LDG.E.128 R96, desc[UR14][R96.64] ;  /* 0x0000000e60607981 */ /* 0x000f64000c1e1d00 */
.L_x_146:
[----:B-----5:R-:W-:Y:S02]  /*1c20*/  PRMT R104, R99, 0x7632, R104 ;  /* 0x0000763263687816 */ /* 0x020fe40000000068 */
[----:B------:R-:W-:Y:S02]  /*1c30*/  PRMT R105, R98, 0x7632, R105 ;  /* 0x0000763262697816 */ /* 0x000fe40000000069 */
[----:B------:R-:W-:Y:S02]  /*1c40*/  PRMT R106, R97, 0x7632, R106 ;  /* 0x00007632616a7816 */ /* 0x000fe4000000006a */
[----:B------:R-:W-:Y:S01]  /*1c50*/  PRMT R107, R96, 0x7632, R107 ;  /* 0x00007632606b7816 */ /* 0x000fe2000000006b */
[----:B------:R-:W-:Y:S06]  /*1c60*/  BRA.U UP0, `(.L_x_147) ;  /* 0x0000000d00487547 */ /* 0x000fec000b800000 */
[----:B------:R-:W-:-:S04]  /*1c70*/  UISETP.NE.U32.AND UP0, UPT, UR4, URZ, UPT ;  /* 0x000000ff0400728c */ /* 0x000fc8000bf05070 */
[----:B------:R-:W-:-:S09]  /*1c80*/  UISETP.NE.AND.EX UP0, UPT, UR5, URZ, UPT, UP0 ;  /* 0x000000ff0500728c */ /* 0x000fd2000bf05300 */
[----:B------:R-:W-:Y:S05]  /*1c90*/  BRA.U UP0, `(.L_x_148) ;  /* 0x0000000500a47547 */ /* 0x000fea000b800000 */
[----:B------:R-:W-:Y:S05]  /*1ca0*/  BRA.U !UP2, `(.L_x_149) ;  /* 0x000000010a307547 */ /* 0x000fea000b800000 */
[----:B------:R-:W-:Y:S01]  /*1cb0*/  FFMA.FTZ R147, R3, UR7, R108 ;  /* 0x0000000703937c23 */ /* 0x000fe2000801006c */
[----:B------:R-:W-:Y:S01]  /*1cc0*/  ISETP.LT.AND P0, PT, RZ, UR29, PT ;  /* 0x0000001dff007c0c */ /* 0x000fe2000bf01270 */
[----:B------:R-:W-:Y:S01]  /*1cd0*/  IMAD.U32 R148, R96, 0x10000, RZ ;  /* 0x0001000060947824 */ /* 0x000fe200078e00ff */
[----:B------:R-:W-:Y:S01]  /*1ce0*/  SHF.L.U32 R150, R32, 0x10, RZ ;  /* 0x0000001020967819 */ /* 0x000fe200000006ff */
[----:B------:R-:W-:-:S04]  /*1cf0*/  FADD.FTZ R147, R114, -R147 ;  /* 0x8000009372937221 */ /* 0x000fc80000010000 */
[----:B------:R-:W-:-:S05]  /*1d00*/  FMUL.FTZ R147, R147, UR28 ;  /* 0x0000001c93937c20 */ /* 0x000fca0008410000 */
[----:B------:R-:W-:-:S05]  /*1d10*/  FSEL R147, R147, RZ, P0 ;  /* 0x000000ff93937208 */ /* 0x000fca0000000000 */
[----:B------:R-:W-:-:S04]  /*1d20*/  FMUL.FTZ R147, R147, UR32 ;  /* 0x0000002093937c20 */ /* 0x000fc80008410000 */
[C---:B------:R-:W-:Y:S01]  /*1d30*/  FMUL.FTZ R150, R147.reuse, R150 ;  /* 0x0000009693967220 */ /* 0x040fe20000410000 */
[----:B------:R-:W-:-:S04]  /*1d40*/  FFMA.FTZ R68, R147, R148, R68 ;  /* 0x0000009493447223 */ /* 0x000fc80000010044 */
[----:B------:R-:W-:-:S04]  /*1d50*/  F2FP.BF16.F32.PACK_AB R150, RZ, R150 ;  /* 0x00000096ff96723e */ /* 0x000fc800000010ff */
[----:B------:R-:W-:-:S07]  /*1d60*/  PRMT R100, R150, 0x7610, R100 ;  /* 0x0000761096647816 */ /* 0x000fce0000000064 */
.L_x_149:
[----:B------:R-:W-:Y:S05]  /*1d70*/  BRA.U !UP2, `(.L_x_150) ;  /* 0x000000010a307547 */ /* 0x000fea000b800000 */
[----:B------:R-:W-:Y:S01]  /*1d80*/  FFMA.FTZ R148, R122, UR7, R108 ;  /* 0x000000077a947c23 */ /* 0x000fe2000801006c */
[----:B------:R-:W-:Y:S02]  /*1d90*/  ISETP.LT.AND P0, PT, RZ, UR29, PT ;  /* 0x0000001dff007c0c */ /* 0x000fe4000bf01270 */
[----:B------:R-:W-:Y:S01]  /*1da0*/  SHF.L.U32 R149, R14, 0x10, RZ ;  /* 0x000000100e957819 */ /* 0x000fe200000006ff */
[----:B------:R-:W-:Y:S01]  /*1db0*/  FADD.FTZ R147, R121, -R148 ;  /* 0x8000009479937221 */ /* 0x000fe20000010000 */
[----:B------:R-:W-:-:S03]  /*1dc0*/  SHF.L.U32 R107, R107, 0x10, RZ ;  /* 0x000000106b6b7819 */ /* 0x000fc600000006ff */
[----:B------:R-:W-:-:S05]  /*1dd0*/  FMUL.FTZ R147, R147, UR28 ;  /* 0x0000001c93937c20 */ /* 0x000fca0008410000 */
[----:B------:R-:W-:-:S05]  /*1de0*/  FSEL R147, R147, RZ, P0 ;  /* 0x000000ff93937208 */ /* 0x000fca0000000000 */
[----:B------:R-:W-:-:S04]  /*1df0*/  FMUL.FTZ R148, R147, UR32 ;  /* 0x0000002093947c20 */ /* 0x000fc80008410000 */
[C---:B------:R-:W-:Y:S01]  /*1e00*/  FMUL.FTZ R149, R148.reuse, R149 ;  /* 0x0000009594957220 */ /* 0x040fe20000410000 */
[----:B------:R-:W-:-:S04]  /*1e10*/  FFMA.FTZ R69, R148, R107, R69 ;  /* 0x0000006b94457223 */ /* 0x000fc80000010045 */
[----:B------:R-:W-:-:S04]  /*1e20*/  F2FP.BF16.F32.PACK_AB R149, RZ, R149 ;  /* 0x00000095ff95723e */ /* 0x000fc800000010ff */
[----:B------:R-:W-:-:S07]  /*1e30*/  PRMT R100, R100, 0x5410, R149 ;  /* 0x0000541064647816 */ /* 0x000fce0000000095 */
.L_x_150:
        /* <DEDUP_REMOVED lines=13> */
.L_x_151:
        /* <DEDUP_REMOVED lines=13> */
.L_x_152:
[----:B------:R-:W-:Y:S05]  /*1fe0*/  BRA.U !UP2, `(.L_x_153) ;  /* 0x000000010a307547 */ /* 0x000fea000b800000 */
[----:B------:R-:W-:Y:S01]  /*1ff0*/  FFMA.FTZ R107, R117, UR7, R108 ;  /* 0x00000007756b7c23 */ /* 0x000fe2000801006c */
[----:B------:R-:W-:Y:S02]  /*2000*/  ISETP.LT.AND P0, PT, RZ, UR29, PT ;  /* 0x0000001dff007c0c */ /* 0x000fe4000bf01270 */
[----:B------:R-:W-:Y:S01]  /*2010*/  SHF.L.U32 R148, R34, 0x10, RZ ;  /* 0x0000001022947819 */ /* 0x000fe200000006ff */
[----:B------:R-:W-:-:S04]  /*2020*/  FADD.FTZ R106, R118, -R107 ;  /* 0x8000006b766a7221 */ /* 0x000fc80000010000 */
[----:B------:R-:W-:-:S05]  /*2030*/  FMUL.FTZ R106, R106, UR28 ;  /* 0x0000001c6a6a7c20 */ /* 0x000fca0008410000 */
[----:B------:R-:W-:-:S05]  /*2040*/  FSEL R106, R106, RZ, P0 ;  /* 0x000000ff6a6a7208 */ /* 0x000fca0000000000 */
[----:B------:R-:W-:Y:S01]  /*2050*/  FMUL.FTZ R107, R106, UR32 ;  /* 0x000000206a6b7c20 */ /* 0x000fe20008410000 */
[----:B------:R-:W-:-:S03]  /*2060*/  SHF.L.U32 R106, R98, 0x10, RZ ;  /* 0x00000010626a7819 */ /* 0x000fc600000006ff */
[C---:B------:R-:W-:Y:S02]  /*2070*/  FMUL.FTZ R148, R107.reuse, R148 ;  /* 0x000000946b947220 */ /* 0x040fe40000410000 */
[----:B------:R-:W-:-:S03]  /*2080*/  FFMA.FTZ R72, R107, R106, R72 ;  /* 0x0000006a6b487223 */ /* 0x000fc60000010048 */
[----:B------:R-:W-:-:S04]  /*2090*/  F2FP.BF16.F32.PACK_AB R148, RZ, R148 ;  /* 0x00000094ff94723e */ /* 0x000fc800000010ff */
[----:B------:R-:W-:-:S07]  /*20a0*/  PRMT R102, R148, 0x7610, R102 ;  /* 0x0000761094667816 */ /* 0x000fce0000000066 */
.L_x_153:
        /* <DEDUP_REMOVED lines=13> */
.L_x_154:
        /* <DEDUP_REMOVED lines=13> */
.L_x_155:
        /* <DEDUP_REMOVED lines=12> */
[----:B------:R-:W-:Y:S01]  /*2310*/  PRMT R103, R103, 0x5410, R107 ;  /* 0x0000541067677816 */ /* 0x000fe2000000006b */
[----:B------:R-:W-:Y:S06]  /*2320*/  BRA `(.L_x_156) ;  /* 0x0000001000d47947 */ /* 0x000fec0003800000 */
.L_x_148:
[--C-:B------:R-:W-:Y:S01]  /*2330*/  FFMA.FTZ R92, R122, UR7, R108.reuse ;  /* 0x000000077a5c7c23 */ /* 0x100fe2000801006c */
[--C-:B------:R-:W-:Y:S01]  /*2340*/  FFMA.FTZ R95, R3, UR7, R108.reuse ;  /* 0x00000007035f7c23 */ /* 0x100fe2000801006c */
[----:B------:R-:W-:Y:S01]  /*2350*/  ISETP.LT.AND P0, PT, RZ, UR29, PT ;  /* 0x0000001dff007c0c */ /* 0x000fe2000bf01270 */
[----:B------:R-:W-:Y:S01]  /*2360*/  FFMA.FTZ R149, R115, UR7, R108 ;  /* 0x0000000773957c23 */ /* 0x000fe2000801006c */
[----:B------:R-:W-:Y:S01]  /*2370*/  FADD.FTZ R93, R121, -R92 ;  /* 0x8000005c795d7221 */ /* 0x000fe20000010000 */
[----:B------:R-:W-:Y:S01]  /*2380*/  FADD.FTZ R92, R114, -R95 ;  /* 0x8000005f725c7221 */ /* 0x000fe20000010000 */
[----:B------:R-:W-:Y:S02]  /*2390*/  FFMA.FTZ R150, R124, UR7, R108 ;  /* 0x000000077c967c23 */ /* 0x000fe4000801006c */
[----:B------:R-:W-:Y:S01]  /*23a0*/  FMUL.FTZ R94, R93, UR28 ;  /* 0x0000001c5d5e7c20 */ /* 0x000fe20008410000 */
[----:B------:R-:W-:-:S04]  /*23b0*/  FMUL.FTZ R93, R92, UR28 ;  /* 0x0000001c5c5d7c20 */ /* 0x000fc80008410000 */
[----:B------:R-:W-:Y:S02]  /*23c0*/  FSEL R92, R94, RZ, P0 ;  /* 0x000000ff5e5c7208 */ /* 0x000fe40000000000 */
[----:B------:R-:W-:Y:S01]  /*23d0*/  FSEL R93, R93, RZ, P0 ;  /* 0x000000ff5d5d7208 */ /* 0x000fe20000000000 */
[----:B------:R-:W-:Y:S06]  /*23e0*/  BRA.U !UP2, `(.L_x_157) ;  /* 0x000000010a1c7547 */ /* 0x000fec000b800000 */
[----:B------:R-:W-:Y:S01]  /*23f0*/  SHF.L.U32 R94, R32, 0x10, RZ ;  /* 0x00000010205e7819 */ /* 0x000fe200000006ff */
[----:B------:R-:W-:Y:S01]  /*2400*/  FMUL.FTZ R95, R93, UR32 ;  /* 0x000000205d5f7c20 */ /* 0x000fe20008410000 */
[----:B------:R-:W-:-:S03]  /*2410*/  SHF.L.U32 R147, R96, 0x10, RZ ;  /* 0x0000001060937819 */ /* 0x000fc600000006ff */
[-C--:B------:R-:W-:Y:S02]  /*2420*/  FMUL.FTZ R94, R94, R95.reuse ;  /* 0x0000005f5e5e7220 */ /* 0x080fe40000410000 */
[----:B------:R-:W-:-:S03]  /*2430*/  FFMA.FTZ R68, R147, R95, R68 ;  /* 0x0000005f93447223 */ /* 0x000fc60000010044 */
[----:B------:R-:W-:-:S04]  /*2440*/  F2FP.BF16.F32.PACK_AB R94, RZ, R94 ;  /* 0x0000005eff5e723e */ /* 0x000fc800000010ff */
[----:B------:R-:W-:-:S07]  /*2450*/  PRMT R100, R94, 0x7610, R100 ;  /* 0x000076105e647816 */ /* 0x000fce0000000064 */
.L_x_157:
[----:B------:R-:W-:Y:S05]  /*2460*/  BRA.U !UP2, `(.L_x_158) ;  /* 0x000000010a1c7547 */ /* 0x000fea000b800000 */
[----:B------:R-:W-:Y:S01]  /*2470*/  SHF.L.U32 R95, R14, 0x10, RZ ;  /* 0x000000100e5f7819 */ /* 0x000fe200000006ff */
[----:B------:R-:W-:Y:S01]  /*2480*/  FMUL.FTZ R94, R92, UR32 ;  /* 0x000000205c5e7c20 */ /* 0x000fe20008410000 */
[----:B------:R-:W-:-:S03]  /*2490*/  IMAD.U32 R148, R107, 0x10000, RZ ;  /* 0x000100006b947824 */ /* 0x000fc600078e00ff */
[-C--:B------:R-:W-:Y:S01]  /*24a0*/  FMUL.FTZ R95, R95, R94.reuse ;  /* 0x0000005e5f5f7220 */ /* 0x080fe20000410000 */
[----:B------:R-:W-:-:S04]  /*24b0*/  FFMA.FTZ R69, R148, R94, R69 ;  /* 0x0000005e94457223 */ /* 0x000fc80000010045 */
[----:B------:R-:W-:-:S04]  /*24c0*/  F2FP.BF16.F32.PACK_AB R95, RZ, R95 ;  /* 0x0000005fff5f723e */ /* 0x000fc800000010ff */
[----:B------:R-:W-:-:S07]  /*24d0*/  PRMT R100, R100, 0x5410, R95 ;  /* 0x0000541064647816 */ /* 0x000fce000000005f */
.L_x_158:
[--C-:B------:R-:W-:Y:S01]  /*24e0*/  FFMA.FTZ R107, R117, UR7, R108.reuse ;  /* 0x00000007756b7c23 */ /* 0x100fe2000801006c */
[----:B------:R-:W-:Y:S01]  /*24f0*/  FFMA.FTZ R147, R119, UR7, R108 ;  /* 0x0000000777937c23 */ /* 0x000fe2000801006c */
[----:B------:R-:W-:Y:S01]  /*2500*/  FADD.FTZ R95, R123, -R150 ;  /* 0x800000967b5f7221 */ /* 0x000fe20000010000 */
[----:B------:R-:W-:Y:S01]  /*2510*/  FADD.FTZ R94, R116, -R149 ;  /* 0x80000095745e7221 */ /* 0x000fe20000010000 */
[--C-:B------:R-:W-:Y:S01]  /*2520*/  FFMA.FTZ R152, R126, UR7, R108.reuse ;  /* 0x000000077e987c23 */ /* 0x100fe2000801006c */
[----:B------:R-:W-:Y:S01]  /*2530*/  FADD.FTZ R148, R118, -R107 ;  /* 0x8000006b76947221 */ /* 0x000fe20000010000 */
[----:B------:R-:W-:Y:S01]  /*2540*/  FADD.FTZ R107, R120, -R147 ;  /* 0x80000093786b7221 */ /* 0x000fe20000010000 */
[----:B------:R-:W-:Y:S01]  /*2550*/  FMUL.FTZ R147, R95, UR28 ;  /* 0x0000001c5f937c20 */ /* 0x000fe20008410000 */
[----:B------:R-:W-:Y:S01]  /*2560*/  FMUL.FTZ R95, R94, UR28 ;  /* 0x0000001c5e5f7c20 */ /* 0x000fe20008410000 */
[----:B------:R-:W-:Y:S01]  /*2570*/  FFMA.FTZ R154, R128, UR7, R108 ;  /* 0x00000007809a7c23 */ /* 0x000fe2000801006c */
[----:B------:R-:W-:Y:S01]  /*2580*/  FADD.FTZ R150, R125, -R152 ;  /* 0x800000987d967221 */ /* 0x000fe20000010000 */
[----:B------:R-:W-:Y:S01]  /*2590*/  FMUL.FTZ R149, R148, UR28 ;  /* 0x0000001c94957c20 */ /* 0x000fe20008410000 */
[----:B------:R-:W-:Y:S01]  /*25a0*/  FSEL R94, R147, RZ, P0 ;  /* 0x000000ff935e7208 */ /* 0x000fe20000000000 */
[----:B------:R-:W-:Y:S01]  /*25b0*/  FADD.FTZ R152, R127, -R154 ;  /* 0x8000009a7f987221 */ /* 0x000fe20000010000 */
[----:B------:R-:W-:Y:S01]  /*25c0*/  FMUL.FTZ R150, R150, UR28 ;  /* 0x0000001c96967c20 */ /* 0x000fe20008410000 */
        /* <DEDUP_REMOVED lines=9> */
.L_x_159:
[----:B------:R-:W-:Y:S05]  /*2660*/  BRA.U !UP2, `(.L_x_160) ;  /* 0x000000010a1c7547 */ /* 0x000fea000b800000 */
[----:B------:R-:W-:Y:S01]  /*2670*/  SHF.L.U32 R147, R15, 0x10, RZ ;  /* 0x000000100f937819 */ /* 0x000fe200000006ff */
[----:B------:R-:W-:Y:S01]  /*2680*/  FMUL.FTZ R148, R94, UR32 ;  /* 0x000000205e947c20 */ /* 0x000fe20008410000 */
[----:B------:R-:W-:-:S03]  /*2690*/  SHF.L.U32 R154, R106, 0x10, RZ ;  /* 0x000000106a9a7819 */ /* 0x000fc600000006ff */
[-C--:B------:R-:W-:Y:S02]  /*26a0*/  FMUL.FTZ R106, R147, R148.reuse ;  /* 0x00000094936a7220 */ /* 0x080fe40000410000 */
[----:B------:R-:W-:-:S03]  /*26b0*/  FFMA.FTZ R71, R154, R148, R71 ;  /* 0x000000949a477223 */ /* 0x000fc60000010047 */
[----:B------:R-:W-:-:S04]  /*26c0*/  F2FP.BF16.F32.PACK_AB R106, RZ, R106 ;  /* 0x0000006aff6a723e */ /* 0x000fc800000010ff */
[----:B------:R-:W-:-:S07]  /*26d0*/  PRMT R101, R101, 0x5410, R106 ;  /* 0x0000541065657816 */ /* 0x000fce000000006a */
.L_x_160:
[----:B------:R-:W-:Y:S01]  /*26e0*/  FMUL.FTZ R151, R107, UR28 ;  /* 0x0000001c6b977c20 */ /* 0x000fe20008410000 */
[----:B------:R-:W-:Y:S01]  /*26f0*/  FMUL.FTZ R152, R152, UR28 ;  /* 0x0000001c98987c20 */ /* 0x000fe20008410000 */
        /* <DEDUP_REMOVED lines=10> */
.L_x_161:
        /* <DEDUP_REMOVED lines=8> */
.L_x_162:
[----:B------:R-:W-:Y:S02]  /*2820*/  F2FP.BF16.F32.PACK_AB R92, R92, R93 ;  /* 0x0000005d5c5c723e */ /* 0x000fe400000010ff */
[----:B------:R-:W-:Y:S02]  /*2830*/  F2FP.BF16.F32.PACK_AB R93, R94, R95 ;  /* 0x0000005f5e5d723e */ /* 0x000fe400000010ff */
[----:B------:R-:W-:Y:S02]  /*2840*/  FSEL R152, R152, RZ, P0 ;  /* 0x000000ff98987208 */ /* 0x000fe40000000000 */
[----:B------:R-:W-:Y:S01]  /*2850*/  FSEL R151, R151, RZ, P0 ;  /* 0x000000ff97977208 */ /* 0x000fe20000000000 */
[----:B------:R-:W-:Y:S06]  /*2860*/  BRA.U !UP2, `(.L_x_163) ;  /* 0x000000010a1c7547 */ /* 0x000fec000b800000 */
[----:B------:R-:W-:Y:S01]  /*2870*/  SHF.L.U32 R94, R35, 0x10, RZ ;  /* 0x00000010235e7819 */ /* 0x000fe200000006ff */
[----:B------:R-:W-:Y:S01]  /*2880*/  FMUL.FTZ R95, R151, UR32 ;  /* 0x00000020975f7c20 */ /* 0x000fe20008410000 */
[----:B------:R-:W-:-:S03]  /*2890*/  IMAD.U32 R105, R99, 0x10000, RZ ;  /* 0x0001000063697824 */ /* 0x000fc600078e00ff */
[-C--:B------:R-:W-:Y:S01]  /*28a0*/  FMUL.FTZ R94, R94, R95.reuse ;  /* 0x0000005f5e5e7220 */ /* 0x080fe20000410000 */
[----:B------:R-:W-:-:S04]  /*28b0*/  FFMA.FTZ R74, R105, R95, R74 ;  /* 0x0000005f694a7223 */ /* 0x000fc8000001004a */
[----:B------:R-:W-:-:S04]  /*28c0*/  F2FP.BF16.F32.PACK_AB R94, RZ, R94 ;  /* 0x0000005eff5e723e */ /* 0x000fc800000010ff */
[----:B------:R-:W-:-:S07]  /*28d0*/  PRMT R103, R94, 0x7610, R103 ;  /* 0x000076105e677816 */ /* 0x000fce0000000067 */
.L_x_163:
[----:B------:R-:W-:Y:S02]  /*28e0*/  F2FP.BF16.F32.PACK_AB R94, R106, R107 ;  /* 0x0000006b6a5e723e */ /* 0x000fe400000010ff */
[----:B------:R-:W-:Y:S01]  /*28f0*/  F2FP.BF16.F32.PACK_AB R95, R152, R151 ;  /* 0x00000097985f723e */ /* 0x000fe200000010ff */
[----:B------:R-:W-:Y:S06]  /*2900*/  BRA.U !UP2, `(.L_x_156) ;  /* 0x0000000d0a5c7547 */ /* 0x000fec000b800000 */
[----:B------:R-:W-:Y:S01]  /*2910*/  SHF.L.U32 R105, R17, 0x10, RZ ;  /* 0x0000001011697819 */ /* 0x000fe200000006ff */
[----:B------:R-:W-:Y:S01]  /*2920*/  FMUL.FTZ R106, R152, UR32 ;  /* 0x00000020986a7c20 */ /* 0x000fe20008410000 */
[----:B------:R-:W-:-:S03]  /*2930*/  SHF.L.U32 R104, R104, 0x10, RZ ;  /* 0x0000001068687819 */ /* 0x000fc600000006ff */
[-C--:B------:R-:W-:Y:S02]  /*2940*/  FMUL.FTZ R105, R105, R106.reuse ;  /* 0x0000006a69697220 */ /* 0x080fe40000410000 */
[----:B------:R-:W-:-:S03]  /*2950*/  FFMA.FTZ R75, R104, R106, R75 ;  /* 0x0000006a684b7223 */ /* 0x000fc6000001004b */
[----:B------:R-:W-:-:S04]  /*2960*/  F2FP.BF16.F32.PACK_AB R105, RZ, R105 ;  /* 0x00000069ff69723e */ /* 0x000fc800000010ff */
[----:B------:R-:W-:Y:S01]  /*2970*/  PRMT R103, R103, 0x5410, R105 ;  /* 0x0000541067677816 */ /* 0x000fe20000000069 */
[----:B------:R-:W-:Y:S06]  /*2980*/  BRA `(.L_x_156) ;  /* 0x0000000c003c7947 */ /* 0x000fec0003800000 */
.L_x_147:
[----:B------:R-:W-:-:S04]  /*2990*/  UISETP.NE.U32.AND UP0, UPT, UR4, URZ, UPT ;  /* 0x000000ff0400728c */ /* 0x000fc8000bf05070 */
[----:B------:R-:W-:-:S09]  /*29a0*/  UISETP.NE.AND.EX UP0, UPT, UR5, URZ, UPT, UP0 ;  /* 0x000000ff0500728c */ /* 0x000fd2000bf05300 */
[----:B------:R-:W-:Y:S05]  /*29b0*/  BRA.U UP0, `(.L_x_164) ;  /* 0x0000000500987547 */ /* 0x000fea000b800000 */
[----:B------:R-:W-:Y:S01]  /*29c0*/  ISETP.LT.AND P0, PT, RZ, UR29, PT ;  /* 0x0000001dff007c0c */ /* 0x000fe2000bf01270 */
[----:B------:R-:W-:-:S12]  /*29d0*/  BRA.U !UP2, `(.L_x_165) ;  /* 0x000000010a2c7547 */ /* 0x000fd8000b800000 */
[----:B------:R-:W-:Y:S01]  /*29e0*/  @P0 FFMA.FTZ R151, R3, UR7, R108 ;  /* 0x0000000703970c23 */ /* 0x000fe2000801006c */
[----:B------:R-:W-:Y:S02]  /*29f0*/  SHF.L.U32 R148, R84, 0x10, RZ ;  /* 0x0000001054947819 */ /* 0x000fe400000006ff */
[----:B------:R-:W-:Y:S01]  /*2a00*/  SHF.L.U32 R150, R32, 0x10, RZ ;  /* 0x0000001020967819 */ /* 0x000fe200000006ff */
[----:B------:R-:W-:Y:S01]  /*2a10*/  @P0 FADD.FTZ R151, R114, -R151 ;  /* 0x8000009772970221 */ /* 0x000fe20000010000 */
[----:B------:R-:W-:-:S03]  /*2a20*/  SHF.L.U32 R153, R96, 0x10, RZ ;  /* 0x0000001060997819 */ /* 0x000fc600000006ff */
[----:B------:R-:W-:-:S04]  /*2a30*/  @P0 FFMA.FTZ R148, R151, UR28, R148 ;  /* 0x0000001c97940c23 */ /* 0x000fc80008010094 */
[----:B------:R-:W-:-:S04]  /*2a40*/  FMUL.FTZ R151, R148, UR32 ;  /* 0x0000002094977c20 */ /* 0x000fc80008410000 */
[-C--:B------:R-:W-:Y:S01]  /*2a50*/  FMUL.FTZ R148, R150, R151.reuse ;  /* 0x0000009796947220 */ /* 0x080fe20000410000 */
[----:B------:R-:W-:-:S04]  /*2a60*/  FFMA.FTZ R68, R153, R151, R68 ;  /* 0x0000009799447223 */ /* 0x000fc80000010044 */
[----:B------:R-:W-:-:S04]  /*2a70*/  F2FP.BF16.F32.PACK_AB R148, RZ, R148 ;  /* 0x00000094ff94723e */ /* 0x000fc800000010ff */
[----:B------:R-:W-:-:S07]  /*2a80*/  PRMT R100, R148, 0x7610, R100 ;  /* 0x0000761094647816 */ /* 0x000fce0000000064 */
.L_x_165:
[----:B------:R-:W-:Y:S05]  /*2a90*/  BRA.U !UP2, `(.L_x_166) ;  /* 0x000000010a347547 */ /* 0x000fea000b800000 */
[----:B------:R-:W-:Y:S01]  /*2aa0*/  @P0 FFMA.FTZ R150, R122, UR7, R108 ;  /* 0x000000077a960c23 */ /* 0x000fe2000801006c */
[----:B------:R-:W-:Y:S02]  /*2ab0*/  @!P0 PRMT R148, R84, 0x7632, R148 ;  /* 0x0000763254948816 */ /* 0x000fe40000000094 */
[----:B------:R-:W-:Y:S01]  /*2ac0*/  @P0 SHF.L.U32 R149, R149, 0x10, RZ ;  /* 0x0000001095950819 */ /* 0x000fe200000006ff */
[----:B------:R-:W-:Y:S01]  /*2ad0*/  @P0 FADD.FTZ R150, R121, -R150 ;  /* 0x8000009679960221 */ /* 0x000fe20000010000 */
[----:B------:R-:W-:-:S03]  /*2ae0*/  @!P0 SHF.L.U32 R148, R148, 0x10, RZ ;  /* 0x0000001094948819 */ /* 0x000fc600000006ff */
[----:B------:R-:W-:Y:S01]  /*2af0*/  @P0 FFMA.FTZ R148, R150, UR28, R149 ;  /* 0x0000001c96940c23 */ /* 0x000fe20008010095 */
[----:B------:R-:W-:Y:S02]  /*2b00*/  SHF.L.U32 R149, R14, 0x10, RZ ;  /* 0x000000100e957819 */ /* 0x000fe400000006ff */
[----:B------:R-:W-:Y:S01]  /*2b10*/  SHF.L.U32 R150, R107, 0x10, RZ ;  /* 0x000000106b967819 */ /* 0x000fe200000006ff */
[----:B------:R-:W-:-:S04]  /*2b20*/  FMUL.FTZ R148, R148, UR32 ;  /* 0x0000002094947c20 */ /* 0x000fc80008410000 */
[-C--:B------:R-:W-:Y:S01]  /*2b30*/  FMUL.FTZ R107, R149, R148.reuse ;  /* 0x00000094956b7220 */ /* 0x080fe20000410000 */
[----:B------:R-:W-:-:S04]  /*2b40*/  FFMA.FTZ R69, R150, R148, R69 ;  /* 0x0000009496457223 */ /* 0x000fc80000010045 */
[----:B------:R-:W-:-:S04]  /*2b50*/  F2FP.BF16.F32.PACK_AB R107, RZ, R107 ;  /* 0x0000006bff6b723e */ /* 0x000fc800000010ff */
[----:B------:R-:W-:-:S07]  /*2b60*/  PRMT R100, R100, 0x5410, R107 ;  /* 0x0000541064647816 */ /* 0x000fce000000006b */
.L_x_166:
[----:B------:R-:W-:Y:S05]  /*2b70*/  BRA.U !UP2, `(.L_x_167) ;  /* 0x000000010a2c7547 */ /* 0x000fea000b800000 */
[----:B------:R-:W-:Y:S01]  /*2b80*/  @P0 FFMA.FTZ R149, R115, UR7, R108 ;  /* 0x0000000773950c23 */ /* 0x000fe2000801006c */
[----:B------:R-:W-:-:S03]  /*2b90*/  IMAD.U32 R107, R85, 0x10000, RZ ;  /* 0x00010000556b7824 */ /* 0x000fc600078e00ff */
[----:B------:R-:W-:Y:S01]  /*2ba0*/  @P0 FADD.FTZ R148, R116, -R149 ;  /* 0x8000009574940221 */ /* 0x000fe20000010000 */
[----:B------:R-:W-:-:S03]  /*2bb0*/  SHF.L.U32 R149, R97, 0x10, RZ ;  /* 0x0000001061957819 */ /* 0x000fc600000006ff */
[----:B------:R-:W-:Y:S01]  /*2bc0*/  @P0 FFMA.FTZ R107, R148, UR28, R107 ;  /* 0x0000001c946b0c23 */ /* 0x000fe2000801006b */
[----:B------:R-:W-:-:S03]  /*2bd0*/  SHF.L.U32 R148, R33, 0x10, RZ ;  /* 0x0000001021947819 */ /* 0x000fc600000006ff */
[----:B------:R-:W-:-:S04]  /*2be0*/  FMUL.FTZ R107, R107, UR32 ;  /* 0x000000206b6b7c20 */ /* 0x000fc80008410000 */
[-C--:B------:R-:W-:Y:S01]  /*2bf0*/  FMUL.FTZ R148, R148, R107.reuse ;  /* 0x0000006b94947220 */ /* 0x080fe20000410000 */
[----:B------:R-:W-:-:S04]  /*2c00*/  FFMA.FTZ R70, R149, R107, R70 ;  /* 0x0000006b95467223 */ /* 0x000fc80000010046 */
[----:B------:R-:W-:-:S04]  /*2c10*/  F2FP.BF16.F32.PACK_AB R148, RZ, R148 ;  /* 0x00000094ff94723e */ /* 0x000fc800000010ff */
[----:B------:R-:W-:-:S07]  /*2c20*/  PRMT R101, R148, 0x7610, R101 ;  /* 0x0000761094657816 */ /* 0x000fce0000000065 */
.L_x_167:
[----:B------:R-:W-:Y:S05]  /*2c30*/  BRA.U !UP2, `(.L_x_168) ;  /* 0x000000010a2c7547 */ /* 0x000fea000b800000 */
        /* <DEDUP_REMOVED lines=11> */
.L_x_168:
        /* <DEDUP_REMOVED lines=12> */
.L_x_169:
[----:B------:R-:W-:Y:S05]  /*2db0*/  BRA.U !UP2, `(.L_x_170) ;  /* 0x000000010a307547 */ /* 0x000fea000b800000 */
[----:B------:R-:W-:Y:S01]  /*2dc0*/  PRMT R106, R86, 0x7632, R106 ;  /* 0x00007632566a7816 */ /* 0x000fe2000000006a */
[----:B------:R-:W-:-:S03]  /*2dd0*/  @P0 FFMA.FTZ R148, R126, UR7, R108 ;  /* 0x000000077e940c23 */ /* 0x000fc6000801006c */
[----:B------:R-:W-:Y:S01]  /*2de0*/  SHF.L.U32 R106, R106, 0x10, RZ ;  /* 0x000000106a6a7819 */ /* 0x000fe200000006ff */
[----:B------:R-:W-:Y:S01]  /*2df0*/  @P0 FADD.FTZ R107, R125, -R148 ;  /* 0x800000947d6b0221 */ /* 0x000fe20000010000 */
[----:B------:R-:W-:-:S03]  /*2e00*/  SHF.L.U32 R148, R105, 0x10, RZ ;  /* 0x0000001069947819 */ /* 0x000fc600000006ff */
[----:B------:R-:W-:Y:S01]  /*2e10*/  @P0 FFMA.FTZ R106, R107, UR28, R106 ;  /* 0x0000001c6b6a0c23 */ /* 0x000fe2000801006a */
[----:B------:R-:W-:-:S03]  /*2e20*/  IMAD.U32 R107, R16, 0x10000, RZ ;  /* 0x00010000106b7824 */ /* 0x000fc600078e00ff */
[----:B------:R-:W-:-:S04]  /*2e30*/  FMUL.FTZ R106, R106, UR32 ;  /* 0x000000206a6a7c20 */ /* 0x000fc80008410000 */
[-C--:B------:R-:W-:Y:S01]  /*2e40*/  FMUL.FTZ R105, R107, R106.reuse ;  /* 0x0000006a6b697220 */ /* 0x080fe20000410000 */
[----:B------:R-:W-:-:S04]  /*2e50*/  FFMA.FTZ R73, R148, R106, R73 ;  /* 0x0000006a94497223 */ /* 0x000fc80000010049 */
[----:B------:R-:W-:-:S04]  /*2e60*/  F2FP.BF16.F32.PACK_AB R105, RZ, R105 ;  /* 0x00000069ff69723e */ /* 0x000fc800000010ff */
[----:B------:R-:W-:-:S07]  /*2e70*/  PRMT R102, R102, 0x5410, R105 ;  /* 0x0000541066667816 */ /* 0x000fce0000000069 */
.L_x_170:
[----:B------:R-:W-:Y:S05]  /*2e80*/  BRA.U !UP2, `(.L_x_171) ;  /* 0x000000010a2c7547 */ /* 0x000fea000b800000 */
[----:B------:R-:W-:Y:S01]  /*2e90*/  @P0 FFMA.FTZ R107, R119, UR7, R108 ;  /* 0x00000007776b0c23 */ /* 0x000fe2000801006c */
[----:B------:R-:W-:-:S03]  /*2ea0*/  SHF.L.U32 R105, R87, 0x10, RZ ;  /* 0x0000001057697819 */ /* 0x000fc600000006ff */
        /* <DEDUP_REMOVED lines=9> */
.L_x_171:
[----:B------:R-:W-:Y:S05]  /*2f40*/  BRA.U !UP2, `(.L_x_156) ;  /* 0x000000050acc7547 */ /* 0x000fea000b800000 */
[----:B------:R-:W-:Y:S01]  /*2f50*/  PRMT R105, R87, 0x7632, R105 ;  /* 0x0000763257697816 */ /* 0x000fe20000000069 */
        /* <DEDUP_REMOVED lines=10> */
[----:B------:R-:W-:Y:S01]  /*3000*/  PRMT R103, R103, 0x5410, R105 ;  /* 0x0000541067677816 */ /* 0x000fe20000000069 */
[----:B------:R-:W-:Y:S06]  /*3010*/  BRA `(.L_x_156) ;  /* 0x0000000400987947 */ /* 0x000fec0003800000 */
.L_x_164:
[----:B------:R-:W-:Y:S01]  /*3020*/  ISETP.LT.AND P0, PT, RZ, UR29, PT ;  /* 0x0000001dff007c0c */ /* 0x000fe2000bf01270 */
[----:B------:R-:W-:Y:S01]  /*3030*/  IMAD.U32 R150, R85, 0x10000, RZ ;  /* 0x0001000055967824 */ /* 0x000fe200078e00ff */
[----:B------:R-:W-:Y:S02]  /*3040*/  SHF.L.U32 R92, R149, 0x10, RZ ;  /* 0x00000010955c7819 */ /* 0x000fe400000006ff */
[----:B------:R-:W-:Y:S02]  /*3050*/  SHF.L.U32 R149, R147, 0x10, RZ ;  /* 0x0000001093957819 */ /* 0x000fe400000006ff */
[----:B------:R-:W-:Y:S02]  /*3060*/  PLOP3.LUT P4, PT, PT, PT, UP1, 0x80, 0x8 ;  /* 0x000000000008781c */ /* 0x000fe40003f8f018 */
[----:B------:R-:W-:Y:S02]  /*3070*/  SHF.L.U32 R147, R148, 0x10, RZ ;  /* 0x0000001094937819 */ /* 0x000fe400000006ff */
[----:B------:R-:W-:-:S03]  /*3080*/  SHF.L.U32 R148, R87, 0x10, RZ ;  /* 0x0000001057947819 */ /* 0x000fc600000006ff */
[--C-:B------:R-:W-:Y:S01]  /*3090*/  @P0 FFMA.FTZ R94, R122, UR7, R108.reuse ;  /* 0x000000077a5e0c23 */ /* 0x100fe2000801006c */
[--C-:B------:R-:W-:Y:S01]  /*30a0*/  @P0 FFMA.FTZ R152, R124, UR7, R108.reuse ;  /* 0x000000077c980c23 */ /* 0x100fe2000801006c */
[--C-:B------:R-:W-:Y:S01]  /*30b0*/  @P0 FFMA.FTZ R95, R115, UR7, R108.reuse ;  /* 0x00000007735f0c23 */ /* 0x100fe2000801006c */
[----:B------:R-:W-:Y:S01]  /*30c0*/  @P0 FFMA.FTZ R154, R126, UR7, R108 ;  /* 0x000000077e9a0c23 */ /* 0x000fe2000801006c */
[----:B------:R-:W-:Y:S01]  /*30d0*/  @P0 FADD.FTZ R93, R121, -R94 ;  /* 0x8000005e795d0221 */ /* 0x000fe20000010000 */
[----:B------:R-:W-:Y:S01]  /*30e0*/  @P0 FADD.FTZ R152, R123, -R152 ;  /* 0x800000987b980221 */ /* 0x000fe20000010000 */
[----:B------:R-:W-:Y:S01]  /*30f0*/  @P0 FADD.FTZ R95, R116, -R95 ;  /* 0x8000005f745f0221 */ /* 0x000fe20000010000 */
[----:B------:R-:W-:Y:S01]  /*3100*/  SHF.L.U32 R94, R151, 0x10, RZ ;  /* 0x00000010975e7819 */ /* 0x000fe200000006ff */
[----:B------:R-:W-:Y:S01]  /*3110*/  @P0 FFMA.FTZ R92, R93, UR28, R92 ;  /* 0x0000001c5d5c0c23 */ /* 0x000fe2000801005c */
[----:B------:R-:W-:Y:S01]  /*3120*/  @P0 FFMA.FTZ R93, R117, UR7, R108 ;  /* 0x00000007755d0c23 */ /* 0x000fe2000801006c */
[----:B------:R-:W-:Y:S01]  /*3130*/  @P0 FFMA.FTZ R149, R152, UR28, R149 ;  /* 0x0000001c98950c23 */ /* 0x000fe20008010095 */
[----:B------:R-:W-:Y:S01]  /*3140*/  @P0 FFMA.FTZ R150, R95, UR28, R150 ;  /* 0x0000001c5f960c23 */ /* 0x000fe20008010096 */
[----:B------:R-:W-:Y:S01]  /*3150*/  SHF.L.U32 R95, R86, 0x10, RZ ;  /* 0x00000010565f7819 */ /* 0x000fe200000006ff */
[----:B------:R-:W-:Y:S01]  /*3160*/  @P0 FADD.FTZ R152, R118, -R93 ;  /* 0x8000005d76980221 */ /* 0x000fe20000010000 */
[----:B------:R-:W-:-:S03]  /*3170*/  @P0 FADD.FTZ R93, R125, -R154 ;  /* 0x8000009a7d5d0221 */ /* 0x000fc60000010000 */
[----:B------:R-:W-:Y:S01]  /*3180*/  @P0 FFMA.FTZ R95, R152, UR28, R95 ;  /* 0x0000001c985f0c23 */ /* 0x000fe2000801005f */
[----:B------:R-:W-:Y:S01]  /*3190*/  @P0 FFMA.FTZ R94, R93, UR28, R94 ;  /* 0x0000001c5d5e0c23 */ /* 0x000fe2000801005e */
[--C-:B------:R-:W-:Y:S01]  /*31a0*/  @P0 FFMA.FTZ R93, R119, UR7, R108.reuse ;  /* 0x00000007775d0c23 */ /* 0x100fe2000801006c */
[----:B------:R-:W-:-:S03]  /*31b0*/  @P0 FFMA.FTZ R152, R128, UR7, R108 ;  /* 0x0000000780980c23 */ /* 0x000fc6000801006c */
[----:B------:R-:W-:Y:S01]  /*31c0*/  @P0 FADD.FTZ R93, R120, -R93 ;  /* 0x8000005d785d0221 */ /* 0x000fe20000010000 */
[----:B------:R-:W-:-:S03]  /*31d0*/  @P0 FADD.FTZ R152, R127, -R152 ;  /* 0x800000987f980221 */ /* 0x000fc60000010000 */
[----:B------:R-:W-:Y:S01]  /*31e0*/  @P0 FFMA.FTZ R148, R93, UR28, R148 ;  /* 0x0000001c5d940c23 */ /* 0x000fe20008010094 */
[----:B------:R-:W-:Y:S01]  /*31f0*/  @P4 FFMA.FTZ R93, R3, UR7, R108 ;  /* 0x00000007035d4c23 */ /* 0x000fe2000801006c */
[----:B------:R-:W-:-:S03]  /*3200*/  @P0 FFMA.FTZ R147, R152, UR28, R147 ;  /* 0x0000001c98930c23 */ /* 0x000fc60008010093 */
[----:B------:R-:W-:Y:S01]  /*3210*/  @P4 FADD.FTZ R152, R114, -R93 ;  /* 0x8000005d72984221 */ /* 0x000fe20000010000 */
[----:B------:R-:W-:-:S05]  /*3220*/  SHF.L.U32 R93, R84, 0x10, RZ ;  /* 0x00000010545d7819 */ /* 0x000fca00000006ff */
[----:B------:R-:W-:Y:S01]  /*3230*/  @P4 FFMA.FTZ R93, R152, UR28, R93 ;  /* 0x0000001c985d4c23 */ /* 0x000fe2000801005d */
        /* <DEDUP_REMOVED lines=8> */
.L_x_172:
        /* <DEDUP_REMOVED lines=8> */
.L_x_173:
[----:B------:R-:W-:Y:S02]  /*3340*/  F2FP.BF16.F32.PACK_AB R92, R92, R93 ;  /* 0x0000005d5c5c723e */ /* 0x000fe400000010ff */
[----:B------:R-:W-:Y:S01]  /*3350*/  F2FP.BF16.F32.PACK_AB R93, R149, R150 ;  /* 0x00000096955d723e */ /* 0x000fe200000010ff */
[----:B------:R-:W-:Y:S06]  /*3360*/  BRA.U !UP2, `(.L_x_174) ;  /* 0x000000010a1c7547 */ /* 0x000fec000b800000 */
[----:B------:R-:W-:Y:S02]  /*3370*/  IMAD.U32 R152, R33, 0x10000, RZ ;  /* 0x0001000021987824 */ /* 0x000fe400078e00ff */
[----:B------:R-:W-:Y:S01]  /*3380*/  FMUL.FTZ R107, R150, UR32 ;  /* 0x00000020966b7c20 */ /* 0x000fe20008410000 */
[----:B------:R-:W-:-:S03]  /*3390*/  SHF.L.U32 R151, R97, 0x10, RZ ;  /* 0x0000001061977819 */ /* 0x000fc600000006ff */
[-C--:B------:R-:W-:Y:S02]  /*33a0*/  FMUL.FTZ R150, R152, R107.reuse ;  /* 0x0000006b98967220 */ /* 0x080fe40000410000 */
[----:B------:R-:W-:-:S03]  /*33b0*/  FFMA.FTZ R70, R151, R107, R70 ;  /* 0x0000006b97467223 */ /* 0x000fc60000010046 */
[----:B------:R-:W-:-:S04]  /*33c0*/  F2FP.BF16.F32.PACK_AB R150, RZ, R150 ;  /* 0x00000096ff96723e */ /* 0x000fc800000010ff */
[----:B------:R-:W-:-:S07]  /*33d0*/  PRMT R101, R150, 0x7610, R101 ;  /* 0x0000761096657816 */ /* 0x000fce0000000065 */
.L_x_174:
        /* <DEDUP_REMOVED lines=8> */
.L_x_175:
        /* <DEDUP_REMOVED lines=8> */
.L_x_176:
        /* <DEDUP_REMOVED lines=8> */
.L_x_177:
        /* <DEDUP_REMOVED lines=8> */
.L_x_178:
        /* <DEDUP_REMOVED lines=10> */
.L_x_156:
[----:B------:R-:W-:Y:S01]  /*3680*/  ISETP.NE.U32.AND P0, PT, RZ, UR4, PT ;  /* 0x00000004ff007c0c */ /* 0x000fe2000bf05070 */
[----:B------:R-:W0:Y:S01]  /*3690*/  @UP2 LDCU.64 UR8, c[0x0][0x468] ;  /* 0x00008d00ff0827ac */ /* 0x000e220008000a00 */
[----:B------:R-:W-:Y:S02]  /*36a0*/  MOV R104, 0x10 ;  /* 0x0000001000687802 */ /* 0x000fe40000000f00 */
[----:B------:R-:W-:-:S13]  /*36b0*/  ISETP.NE.AND.EX P0, PT, RZ, UR5, PT, P0 ;  /* 0x00000005ff007c0c */ /* 0x000fda000bf05300 */
[----:B------:R-:W1:Y:S01]  /*36c0*/  @P0 LDC.64 R106, c[0x0][0x478] ;  /* 0x00011e00ff6a0b82 */ /* 0x000e620000000a00 */
[C---:B0-----:R-:W-:Y:S01]  /*36d0*/  @P3 IMAD.WIDE.U32 R104, R109.reuse, R104, UR8 ;  /* 0x000000086d683e25 */ /* 0x041fe2000f8e0068 */
[----:B------:R-:W-:-:S03]  /*36e0*/  IADD3 R109, PT, PT, R109, 0x80, RZ ;  /* 0x000000806d6d7810 */ /* 0x000fc60007ffe0ff */
[C---:B-1----:R-:W-:Y:S01]  /*36f0*/  @P0 IMAD.WIDE.U32 R106, R113.reuse, 0x10, R106 ;  /* 0x00000010716a0825 */ /* 0x042fe200078e006a */
[----:B------:R-:W-:-:S04]  /*3700*/  IADD3 R113, PT, PT, R113, 0x80, RZ ;  /* 0x0000008071717810 */ /* 0x000fc80007ffe0ff */
[----:B------:R0:W-:Y:S04]  /*3710*/  @P0 STG.E.128 desc[UR14][R106.64], R92 ;  /* 0x0000005c6a000986 */ /* 0x0001e8000c101d0e */
[----:B------:R0:W-:Y:S02]  /*3720*/  @P3 STG.E.128 desc[UR14][R104.64], R100 ;  /* 0x0000006468003986 */ /* 0x0001e4000c101d0e */
.L_x_145:
[----:B------:R-:W-:Y:S05]  /*3730*/  BSYNC.RECONVERGENT B0 ;  /* 0x0000000000007941 */ /* 0x000fea0003800200 */
.L_x_144:
[----:B------:R-:W-:Y:S01]  /*3740*/  ISETP.GE.U32.AND P4, PT, R19, 0x100, PT ;  /* 0x000001001300780c */ /* 0x000fe20003f86070 */
[----:B------:R-:W-:-:S12]  /*3750*/  BSSY.RECONVERGENT B0, `(.L_x_179) ;  /* 0x00001b7000007945 */ /* 0x000fd80003800200 */
[----:B------:R-:W-:Y:S05]  /*3760*/  @!P4 BRA `(.L_x_180) ;  /* 0x0000001800d4c947 */ /* 0x000fea0003800000 */
[----:B------:R-:W-:-:S04]  /*3770*/  UISETP.NE.U32.AND UP0, UPT, UR22, URZ, UPT ;  /* 0x000000ff1600728c */ /* 0x000fc8000bf05070 */
[----:B------:R-:W-:Y:S01]  /*3780*/  UISETP.NE.AND.EX UP0, UPT, UR23, URZ, UPT, UP0 ;  /* 0x000000ff1700728c */ /* 0x000fe2000bf05300 */
[----:B------:R-:W-:Y:S10]  /*3790*/  BRA.U !UP2, `(.L_x_181) ;  /* 0x000000010a0c7547 */ /* 0x000ff4000b800000 */
[----:B------:R-:W1:Y:S02]  /*37a0*/  LDC.64 R96, c[0x0][0x390] ;  /* 0x0000e400ff607b82 */ /* 0x000e640000000a00 */
[----:B-1----:R-:W-:-:S06]  /*37b0*/  IMAD.WIDE.U32 R96, R109, 0x10, R96 ;  /* 0x000000106d607825 */ /* 0x002fcc00078e0060 */
[----:B------:R-:W5:Y:S02]  /*37c0*/  LDG.E.128 R96, desc[UR14][R96.64] ;  /* 0x0000000e60607981 */ /* 0x000f64000c1e1d00 */
.L_x_181:
[----:B0----5:R-:W-:Y:S02]  /*37d0*/  PRMT R106, R99, 0x7632, R106 ;  /* 0x00007632636a7816 */ /* 0x021fe4000000006a */
[----:B------:R-:W-:Y:S02]  /*37e0*/  PRMT R107, R98, 0x7632, R107 ;  /* 0x00007632626b7816 */ /* 0x000fe4000000006b */
[----:B------:R-:W-:Y:S02]  /*37f0*/  PRMT R147, R97, 0x7632, R147 ;  /* 0x0000763261937816 */ /* 0x000fe40000000093 */
[----:B------:R-:W-:Y:S01]  /*3800*/  PRMT R148, R96, 0x7632, R148 ;  /* 0x0000763260947816 */ /* 0x000fe20000000094 */
[----:B------:R-:W-:Y:S06]  /*3810*/  BRA.U !UP0, `(.L_x_182) ;  /* 0x0000000d08447547 */ /* 0x000fec000b800000 */
[----:B------:R-:W-:-:S04]  /*3820*/  UISETP.NE.U32.AND UP0, UPT, UR4, URZ, UPT ;  /* 0x000000ff0400728c */ /* 0x000fc8000bf05070 */
[----:B------:R-:W-:-:S06]  /*3830*/  UISETP.NE.AND.EX UP0, UPT, UR5, URZ, UPT, UP0 ;  /* 0x000000ff0500728c */ /* 0x000fcc000bf05300 */
[----:B------:R-:W-:-:S13]  /*3840*/  PLOP3.LUT P0, PT, PT, PT, UP0, 0x80, 0x8 ;  /* 0x000000000008781c */ /* 0x000fda0003f0f008 */
[----:B------:R-:W-:Y:S05]  /*3850*/  @!P0 BRA `(.L_x_183) ;  /* 0x0000000400988947 */ /* 0x000fea0003800000 */
[----:B------:R-:W-:Y:S01]  /*3860*/  ISETP.LT.AND P5, PT, RZ, UR29, PT ;  /* 0x0000001dff007c0c */ /* 0x000fe2000bfa1270 */
[----:B------:R-:W-:Y:S01]  /*3870*/  IMAD.U32 R110, R110, 0x10000, RZ ;  /* 0x000100006e6e7824 */ /* 0x000fe200078e00ff */
[----:B------:R-:W-:Y:S02]  /*3880*/  SHF.L.U32 R104, R111, 0x10, RZ ;  /* 0x000000106f687819 */ /* 0x000fe400000006ff */
[----:B------:R-:W-:Y:S02]  /*3890*/  SHF.L.U32 R95, R89, 0x10, RZ ;  /* 0x00000010595f7819 */ /* 0x000fe400000006ff */
[----:B------:R-:W-:Y:S02]  /*38a0*/  SHF.L.U32 R149, R88, 0x10, RZ ;  /* 0x0000001058957819 */ /* 0x000fe400000006ff */
        /* <DEDUP_REMOVED lines=9> */
[----:B------:R-:W-:Y:S01]  /*3940*/  @P5 FADD.FTZ R105, R141, -R150 ;  /* 0x800000968d695221 */ /* 0x000fe20000010000 */
[----:B------:R-:W-:Y:S01]  /*3950*/  @P5 FFMA.FTZ R150, R144, UR7, R108 ;  /* 0x0000000790965c23 */ /* 0x000fe2000801006c */
[----:B------:R-:W-:Y:S01]  /*3960*/  @P5 FFMA.FTZ R104, R93, UR28, R104 ;  /* 0x0000001c5d685c23 */ /* 0x000fe20008010068 */
[----:B------:R-:W-:Y:S01]  /*3970*/  @P5 FFMA.FTZ R95, R94, UR28, R95 ;  /* 0x0000001c5e5f5c23 */ /* 0x000fe2000801005f */
[----:B------:R-:W-:Y:S01]  /*3980*/  SHF.L.U32 R94, R133, 0x10, RZ ;  /* 0x00000010855e7819 */ /* 0x000fe200000006ff */
[--C-:B------:R-:W-:Y:S01]  /*3990*/  @P5 FFMA.FTZ R93, R135, UR7, R108.reuse ;  /* 0x00000007875d5c23 */ /* 0x100fe2000801006c */
[--C-:B------:R-:W-:Y:S01]  /*39a0*/  @P5 FFMA.FTZ R133, R137, UR7, R108.reuse ;  /* 0x0000000789855c23 */ /* 0x100fe2000801006c */
[----:B------:R-:W-:Y:S01]  /*39b0*/  @P5 FFMA.FTZ R152, R146, UR7, R108 ;  /* 0x0000000792985c23 */ /* 0x000fe2000801006c */
[----:B------:R-:W-:Y:S01]  /*39c0*/  @P5 FFMA.FTZ R149, R92, UR28, R149 ;  /* 0x0000001c5c955c23 */ /* 0x000fe20008010095 */
[----:B------:R-:W-:Y:S01]  /*39d0*/  @P5 FFMA.FTZ R132, R105, UR28, R132 ;  /* 0x0000001c69845c23 */ /* 0x000fe20008010084 */
[----:B------:R-:W-:Y:S01]  /*39e0*/  @P5 FADD.FTZ R92, R136, -R93 ;  /* 0x8000005d885c5221 */ /* 0x000fe20000010000 */
[----:B------:R-:W-:Y:S01]  /*39f0*/  SHF.L.U32 R105, R91, 0x10, RZ ;  /* 0x000000105b697819 */ /* 0x000fe200000006ff */
[----:B------:R-:W-:Y:S01]  /*3a00*/  @P5 FADD.FTZ R93, R143, -R150 ;  /* 0x800000968f5d5221 */ /* 0x000fe20000010000 */
[----:B------:R-:W-:Y:S01]  /*3a10*/  @P5 FADD.FTZ R108, R138, -R133 ;  /* 0x800000858a6c5221 */ /* 0x000fe20000010000 */
[----:B------:R-:W-:Y:S01]  /*3a20*/  @P5 FADD.FTZ R133, R145, -R152 ;  /* 0x8000009891855221 */ /* 0x000fe20000010000 */
[----:B------:R-:W-:Y:S01]  /*3a30*/  @P5 FFMA.FTZ R111, R92, UR28, R111 ;  /* 0x0000001c5c6f5c23 */ /* 0x000fe2000801006f */
[----:B------:R-:W-:Y:S01]  /*3a40*/  @P5 FFMA.FTZ R94, R93, UR28, R94 ;  /* 0x0000001c5d5e5c23 */ /* 0x000fe2000801005e */
[----:B------:R-:W-:Y:S01]  /*3a50*/  @P5 FFMA.FTZ R105, R108, UR28, R105 ;  /* 0x0000001c6c695c23 */ /* 0x000fe20008010069 */
[----:B------:R-:W-:Y:S01]  /*3a60*/  @P5 FFMA.FTZ R110, R133, UR28, R110 ;  /* 0x0000001c856e5c23 */ /* 0x000fe2000801006e */
[----:B------:R-:W-:-:S02]  /*3a70*/  F2FP.BF16.F32.PACK_AB R92, R104, R149 ;  /* 0x00000095685c723e */ /* 0x000fc400000010ff */
[----:B------:R-:W-:Y:S01]  /*3a80*/  F2FP.BF16.F32.PACK_AB R93, R132, R95 ;  /* 0x0000005f845d723e */ /* 0x000fe200000010ff */
[----:B------:R-:W-:Y:S06]  /*3a90*/  BRA.U !UP2, `(.L_x_184) ;  /* 0x000000010a1c7547 */ /* 0x000fec000b800000 */
[----:B------:R-:W-:Y:S01]  /*3aa0*/  SHF.L.U32 R108, R24, 0x10, RZ ;  /* 0x00000010186c7819 */ /* 0x000fe200000006ff */
[----:B------:R-:W-:Y:S01]  /*3ab0*/  FMUL.FTZ R149, R149, UR32 ;  /* 0x0000002095957c20 */ /* 0x000fe20008410000 */
[----:B------:R-:W-:-:S03]  /*3ac0*/  SHF.L.U32 R133, R96, 0x10, RZ ;  /* 0x0000001060857819 */ /* 0x000fc600000006ff */
[----:B------:R-:W-:Y:S02]  /*3ad0*/  FMUL.FTZ R108, R149, R108 ;  /* 0x0000006c956c7220 */ /* 0x000fe40000410000 */
[----:B------:R-:W-:-:S03]  /*3ae0*/  FFMA.FTZ R76, R133, R149, R76 ;  /* 0x00000095854c7223 */ /* 0x000fc6000001004c */
[----:B------:R-:W-:-:S04]  /*3af0*/  F2FP.BF16.F32.PACK_AB R108, RZ, R108 ;  /* 0x0000006cff6c723e */ /* 0x000fc800000010ff */
[----:B------:R-:W-:-:S07]  /*3b00*/  PRMT R100, R108, 0x7610, R100 ;  /* 0x000076106c647816 */ /* 0x000fce0000000064 */
.L_x_184:
[----:B------:R-:W-:Y:S05]  /*3b10*/  BRA.U !UP2, `(.L_x_185) ;  /* 0x000000010a1c7547 */ /* 0x000fea000b800000 */
[----:B------:R-:W-:Y:S01]  /*3b20*/  SHF.L.U32 R133, R6, 0x10, RZ ;  /* 0x0000001006857819 */ /* 0x000fe200000006ff */
[----:B------:R-:W-:Y:S01]  /*3b30*/  FMUL.FTZ R104, R104, UR32 ;  /* 0x0000002068687c20 */ /* 0x000fe20008410000 */
[----:B------:R-:W-:-:S03]  /*3b40*/  SHF.L.U32 R148, R148, 0x10, RZ ;  /* 0x0000001094947819 */ /* 0x000fc600000006ff */
[C---:B------:R-:W-:Y:S02]  /*3b50*/  FMUL.FTZ R133, R104.reuse, R133 ;  /* 0x0000008568857220 */ /* 0x040fe40000410000 */
[----:B------:R-:W-:-:S03]  /*3b60*/  FFMA.FTZ R77, R104, R148, R77 ;  /* 0x00000094684d7223 */ /* 0x000fc6000001004d */
[----:B------:R-:W-:-:S04]  /*3b70*/  F2FP.BF16.F32.PACK_AB R133, RZ, R133 ;  /* 0x00000085ff85723e */ /* 0x000fc800000010ff */
[----:B------:R-:W-:-:S07]  /*3b80*/  PRMT R100, R100, 0x5410, R133 ;  /* 0x0000541064647816 */ /* 0x000fce0000000085 */
.L_x_185:
[----:B------:R-:W-:Y:S05]  /*3b90*/  BRA.U !UP2, `(.L_x_186) ;  /* 0x000000010a1c7547 */ /* 0x000fea000b800000 */
[----:B------:R-:W-:Y:S01]  /*3ba0*/  SHF.L.U32 R104, R25, 0x10, RZ ;  /* 0x0000001019687819 */ /* 0x000fe200000006ff */
[----:B------:R-:W-:Y:S01]  /*3bb0*/  FMUL.FTZ R95, R95, UR32 ;  /* 0x000000205f5f7c20 */ /* 0x000fe20008410000 */
[----:B------:R-:W-:-:S03]  /*3bc0*/  SHF.L.U32 R133, R97, 0x10, RZ ;  /* 0x0000001061857819 */ /* 0x000fc600000006ff */
[----:B------:R-:W-:Y:S02]  /*3bd0*/  FMUL.FTZ R104, R95, R104 ;  /* 0x000000685f687220 */ /* 0x000fe40000410000 */
[----:B------:R-:W-:-:S03]  /*3be0*/  FFMA.FTZ R78, R133, R95, R78 ;  /* 0x0000005f854e7223 */ /* 0x000fc6000001004e */
[----:B------:R-:W-:-:S04]  /*3bf0*/  F2FP.BF16.F32.PACK_AB R104, RZ, R104 ;  /* 0x00000068ff68723e */ /* 0x000fc800000010ff */
[----:B------:R-:W-:-:S07]  /*3c00*/  PRMT R101, R104, 0x7610, R101 ;  /* 0x0000761068657816 */ /* 0x000fce0000000065 */
.L_x_186:
[----:B------:R-:W-:Y:S05]  /*3c10*/  BRA.U !UP2, `(.L_x_187) ;  /* 0x000000010a1c7547 */ /* 0x000fea000b800000 */
[----:B------:R-:W-:Y:S01]  /*3c20*/  SHF.L.U32 R95, R7, 0x10, RZ ;  /* 0x00000010075f7819 */ /* 0x000fe200000006ff */
[----:B------:R-:W-:Y:S01]  /*3c30*/  FMUL.FTZ R132, R132, UR32 ;  /* 0x0000002084847c20 */ /* 0x000fe20008410000 */
[----:B------:R-:W-:-:S03]  /*3c40*/  IMAD.U32 R147, R147, 0x10000, RZ ;  /* 0x0001000093937824 */ /* 0x000fc600078e00ff */
[C---:B------:R-:W-:Y:S01]  /*3c50*/  FMUL.FTZ R95, R132.reuse, R95 ;  /* 0x0000005f845f7220 */ /* 0x040fe20000410000 */
[----:B------:R-:W-:-:S04]  /*3c60*/  FFMA.FTZ R79, R132, R147, R79 ;  /* 0x00000093844f7223 */ /* 0x000fc8000001004f */
[----:B------:R-:W-:-:S04]  /*3c70*/  F2FP.BF16.F32.PACK_AB R95, RZ, R95 ;  /* 0x0000005fff5f723e */ /* 0x000fc800000010ff */
[----:B------:R-:W-:-:S07]  /*3c80*/  PRMT R101, R101, 0x5410, R95 ;  /* 0x0000541065657816 */ /* 0x000fce000000005f */
.L_x_187:
        /* <DEDUP_REMOVED lines=8> */
.L_x_188:
        /* <DEDUP_REMOVED lines=8> */
.L_x_189:
        /* <DEDUP_REMOVED lines=8> */
.L_x_190:
[----:B------:R-:W-:Y:S02]  /*3e10*/  F2FP.BF16.F32.PACK_AB R94, R94, R111 ;  /* 0x0000006f5e5e723e */ /* 0x000fe400000010ff */
[----:B------:R-:W-:Y:S01]  /*3e20*/  F2FP.BF16.F32.PACK_AB R95, R110, R105 ;  /* 0x000000696e5f723e */ /* 0x000fe200000010ff */
[----:B------:R-:W-:Y:S06]  /*3e30*/  BRA.U !UP2, `(.L_x_191) ;  /* 0x000000150a047547 */ /* 0x000fec000b800000 */
[----:B------:R-:W-:Y:S01]  /*3e40*/  SHF.L.U32 R105, R9, 0x10, RZ ;  /* 0x0000001009697819 */ /* 0x000fe200000006ff */
[----:B------:R-:W-:Y:S01]  /*3e50*/  FMUL.FTZ R110, R110, UR32 ;  /* 0x000000206e6e7c20 */ /* 0x000fe20008410000 */
[----:B------:R-:W-:-:S03]  /*3e60*/  SHF.L.U32 R106, R106, 0x10, RZ ;  /* 0x000000106a6a7819 */ /* 0x000fc600000006ff */
[C---:B------:R-:W-:Y:S02]  /*3e70*/  FMUL.FTZ R105, R110.reuse, R105 ;  /* 0x000000696e697220 */ /* 0x040fe40000410000 */
[----:B------:R-:W-:-:S03]  /*3e80*/  FFMA.FTZ R83, R110, R106, R83 ;  /* 0x0000006a6e537223 */ /* 0x000fc60000010053 */
[----:B------:R-:W-:-:S04]  /*3e90*/  F2FP.BF16.F32.PACK_AB R105, RZ, R105 ;  /* 0x00000069ff69723e */ /* 0x000fc800000010ff */
[----:B------:R-:W-:Y:S01]  /*3ea0*/  PRMT R103, R103, 0x5410, R105 ;  /* 0x0000541067677816 */ /* 0x000fe20000000069 */
[----:B------:R-:W-:Y:S06]  /*3eb0*/  BRA `(.L_x_191) ;  /* 0x0000001000e47947 */ /* 0x000fec0003800000 */
.L_x_183:
[----:B------:R-:W-:Y:S01]  /*3ec0*/  ISETP.LT.AND P5, PT, RZ, UR29, PT ;  /* 0x0000001dff007c0c */ /* 0x000fe2000bfa1270 */
[----:B------:R-:W-:-:S12]  /*3ed0*/  BRA.U !UP2, `(.L_x_192) ;  /* 0x000000010a2c7547 */ /* 0x000fd8000b800000 */
[----:B------:R-:W-:Y:S01]  /*3ee0*/  @P5 FFMA.FTZ R105, R129, UR7, R108 ;  /* 0x0000000781695c23 */ /* 0x000fe2000801006c */
[----:B------:R-:W-:Y:S01]  /*3ef0*/  SHF.L.U32 R104, R88, 0x10, RZ ;  /* 0x0000001058687819 */ /* 0x000fe200000006ff */
[----:B------:R-:W-:Y:S01]  /*3f00*/  IMAD.U32 R110, R24, 0x10000, RZ ;  /* 0x00010000186e7824 */ /* 0x000fe200078e00ff */
[----:B------:R-:W-:Y:S01]  /*3f10*/  SHF.L.U32 R149, R96, 0x10, RZ ;  /* 0x0000001060957819 */ /* 0x000fe200000006ff */
[----:B------:R-:W-:-:S04]  /*3f20*/  @P5 FADD.FTZ R105, R130, -R105 ;  /* 0x8000006982695221 */ /* 0x000fc80000010000 */
[----:B------:R-:W-:-:S04]  /*3f30*/  @P5 FFMA.FTZ R104, R105, UR28, R104 ;  /* 0x0000001c69685c23 */ /* 0x000fc80008010068 */
[----:B------:R-:W-:-:S04]  /*3f40*/  FMUL.FTZ R105, R104, UR32 ;  /* 0x0000002068697c20 */ /* 0x000fc80008410000 */
[-C--:B------:R-:W-:Y:S01]  /*3f50*/  FMUL.FTZ R104, R110, R105.reuse ;  /* 0x000000696e687220 */ /* 0x080fe20000410000 */
[----:B------:R-:W-:-:S04]  /*3f60*/  FFMA.FTZ R76, R149, R105, R76 ;  /* 0x00000069954c7223 */ /* 0x000fc8000001004c */
[----:B------:R-:W-:-:S04]  /*3f70*/  F2FP.BF16.F32.PACK_AB R104, RZ, R104 ;  /* 0x00000068ff68723e */ /* 0x000fc800000010ff */
[----:B------:R-:W-:-:S07]  /*3f80*/  PRMT R100, R104, 0x7610, R100 ;  /* 0x0000761068647816 */ /* 0x000fce0000000064 */
.L_x_192:
        /* <DEDUP_REMOVED lines=12> */
.L_x_193:
        /* <DEDUP_REMOVED lines=12> */
.L_x_194:
[----:B------:R-:W-:Y:S05]  /*4110*/  BRA.U !UP2, `(.L_x_195) ;  /* 0x000000010a347547 */ /* 0x000fea000b800000 */
[----:B------:R-:W-:Y:S01]  /*4120*/  @P5 PRMT R104, R89, 0x7632, R104 ;  /* 0x0000763259685816 */ /* 0x000fe20000000068 */
[----:B------:R-:W-:Y:S01]  /*4130*/  @P5 FFMA.FTZ R110, R142, UR7, R108 ;  /* 0x000000078e6e5c23 */ /* 0x000fe2000801006c */
[----:B------:R-:W-:Y:S02]  /*4140*/  @!P5 SHF.L.U32 R132, R132, 0x10, RZ ;  /* 0x000000108484d819 */ /* 0x000fe400000006ff */
[----:B------:R-:W-:Y:S01]  /*4150*/  @P5 SHF.L.U32 R104, R104, 0x10, RZ ;  /* 0x0000001068685819 */ /* 0x000fe200000006ff */
        /* <DEDUP_REMOVED lines=9> */
.L_x_195:
        /* <DEDUP_REMOVED lines=12> */
.L_x_196:
        /* <DEDUP_REMOVED lines=14> */
.L_x_197:
[----:B------:R-:W-:Y:S05]  /*4390*/  BRA.U !UP2, `(.L_x_198) ;  /* 0x000000010a2c7547 */ /* 0x000fea000b800000 */
        /* <DEDUP_REMOVED lines=11> */
.L_x_198:
[----:B------:R-:W-:Y:S05]  /*4450*/  BRA.U !UP2, `(.L_x_191) ;  /* 0x0000000d0a7c7547 */ /* 0x000fea000b800000 */
[----:B------:R-:W-:Y:S01]  /*4460*/  PRMT R104, R91, 0x7632, R104 ;  /* 0x000076325b687816 */ /* 0x000fe20000000068 */
[----:B------:R-:W-:Y:S01]  /*4470*/  @P5 FFMA.FTZ R108, R146, UR7, R108 ;  /* 0x00000007926c5c23 */ /* 0x000fe2000801006c */
[----:B------:R-:W-:Y:S02]  /*4480*/  SHF.L.U32 R106, R106, 0x10, RZ ;  /* 0x000000106a6a7819 */ /* 0x000fe400000006ff */
[----:B------:R-:W-:Y:S01]  /*4490*/  SHF.L.U32 R104, R104, 0x10, RZ ;  /* 0x0000001068687819 */ /* 0x000fe200000006ff */
[----:B------:R-:W-:-:S04]  /*44a0*/  @P5 FADD.FTZ R105, R145, -R108 ;  /* 0x8000006c91695221 */ /* 0x000fc80000010000 */
[----:B------:R-:W-:Y:S01]  /*44b0*/  @P5 FFMA.FTZ R104, R105, UR28, R104 ;  /* 0x0000001c69685c23 */ /* 0x000fe20008010068 */
[----:B------:R-:W-:-:S03]  /*44c0*/  SHF.L.U32 R105, R9, 0x10, RZ ;  /* 0x0000001009697819 */ /* 0x000fc600000006ff */
[----:B------:R-:W-:-:S04]  /*44d0*/  FMUL.FTZ R104, R104, UR32 ;  /* 0x0000002068687c20 */ /* 0x000fc80008410000 */
[-C--:B------:R-:W-:Y:S01]  /*44e0*/  FMUL.FTZ R105, R105, R104.reuse ;  /* 0x0000006869697220 */ /* 0x080fe20000410000 */
[----:B------:R-:W-:-:S04]  /*44f0*/  FFMA.FTZ R83, R106, R104, R83 ;  /* 0x000000686a537223 */ /* 0x000fc80000010053 */
[----:B------:R-:W-:-:S04]  /*4500*/  F2FP.BF16.F32.PACK_AB R105, RZ, R105 ;  /* 0x00000069ff69723e */ /* 0x000fc800000010ff */
[----:B------:R-:W-:Y:S01]  /*4510*/  PRMT R103, R103, 0x5410, R105 ;  /* 0x0000541067677816 */ /* 0x000fe20000000069 */
[----:B------:R-:W-:Y:S06]  /*4520*/  BRA `(.L_x_191) ;  /* 0x0000000c00487947 */ /* 0x000fec0003800000 */
.L_x_182:
[----:B------:R-:W0:Y:S02]  /*4530*/  LDC.64 R104, c[0x0][0x478] ;  /* 0x00011e00ff687b82 */ /* 0x000e240000000a00 */
[----:B0-----:R-:W-:-:S04]  /*4540*/  ISETP.NE.U32.AND P0, PT, R104, RZ, PT ;  /* 0x000000ff6800720c */ /* 0x001fc80003f05070 */
[----:B------:R-:W-:-:S13]  /*4550*/  ISETP.NE.AND.EX P0, PT, R105, RZ, PT, P0 ;  /* 0x000000ff6900720c */ /* 0x000fda0003f05300 */
[----:B------:R-:W-:Y:S05]  /*4560*/  @!P0 BRA `(.L_x_199) ;  /* 0x0000000400988947 */ /* 0x000fea0003800000 */
        /* <DEDUP_REMOVED lines=19> */
.L_x_200:
        /* <DEDUP_REMOVED lines=8> */
.L_x_201:
[----:B------:R-:W-:Y:S01]  /*4720*/  FADD.FTZ R95, R134, -R111 ;  /* 0x8000006f865f7221 */ /* 0x000fe20000010000 */
[----:B------:R-:W-:Y:S01]  /*4730*/  FADD.FTZ R94, R141, -R104 ;  /* 0x800000688d5e7221 */ /* 0x000fe20000010000 */
[--C-:B------:R-:W-:Y:S01]  /*4740*/  FFMA.FTZ R105, R135, UR7, R108.reuse ;  /* 0x0000000787697c23 */ /* 0x100fe2000801006c */
[--C-:B------:R-:W-:Y:S01]  /*4750*/  FFMA.FTZ R110, R144, UR7, R108.reuse ;  /* 0x00000007906e7c23 */ /* 0x100fe2000801006c */
[--C-:B------:R-:W-:Y:S01]  /*4760*/  FFMA.FTZ R133, R137, UR7, R108.reuse ;  /* 0x0000000789857c23 */ /* 0x100fe2000801006c */
[----:B------:R-:W-:Y:S01]  /*4770*/  FFMA.FTZ R108, R146, UR7, R108 ;  /* 0x00000007926c7c23 */ /* 0x000fe2000801006c */
[----:B------:R-:W-:Y:S01]  /*4780*/  FMUL.FTZ R94, R94, UR28 ;  /* 0x0000001c5e5e7c20 */ /* 0x000fe20008410000 */
[----:B------:R-:W-:Y:S01]  /*4790*/  FMUL.FTZ R95, R95, UR28 ;  /* 0x0000001c5f5f7c20 */ /* 0x000fe20008410000 */
[----:B------:R-:W-:Y:S01]  /*47a0*/  FADD.FTZ R105, R136, -R105 ;  /* 0x8000006988697221 */ /* 0x000fe20000010000 */
[----:B------:R-:W-:Y:S01]  /*47b0*/  FADD.FTZ R110, R143, -R110 ;  /* 0x8000006e8f6e7221 */ /* 0x000fe20000010000 */
[----:B------:R-:W-:Y:S01]  /*47c0*/  FADD.FTZ R148, R145, -R108 ;  /* 0x8000006c91947221 */ /* 0x000fe20000010000 */
[----:B------:R-:W-:Y:S01]  /*47d0*/  FADD.FTZ R133, R138, -R133 ;  /* 0x800000858a857221 */ /* 0x000fe20000010000 */
[----:B------:R-:W-:Y:S01]  /*47e0*/  FMUL.FTZ R108, R105, UR28 ;  /* 0x0000001c696c7c20 */ /* 0x000fe20008410000 */
[----:B------:R-:W-:Y:S01]  /*47f0*/  FMUL.FTZ R110, R110, UR28 ;  /* 0x0000001c6e6e7c20 */ /* 0x000fe20008410000 */
[----:B------:R-:W-:-:S02]  /*4800*/  FSEL R94, R94, RZ, P5 ;  /* 0x000000ff5e5e7208 */ /* 0x000fc40002800000 */
        /* <DEDUP_REMOVED lines=9> */
.L_x_202:
        /* <DEDUP_REMOVED lines=8> */
.L_x_203:
        /* <DEDUP_REMOVED lines=12> */
.L_x_204:
        /* <DEDUP_REMOVED lines=8> */
.L_x_205:
[----:B------:R-:W-:Y:S02]  /*4a60*/  F2FP.BF16.F32.PACK_AB R92, R92, R93 ;  /* 0x0000005d5c5c723e */ /* 0x000fe400000010ff */
[----:B------:R-:W-:Y:S02]  /*4a70*/  F2FP.BF16.F32.PACK_AB R93, R94, R95 ;  /* 0x0000005f5e5d723e */ /* 0x000fe400000010ff */
        /* <DEDUP_REMOVED lines=10> */
.L_x_206:
[----:B------:R-:W-:Y:S02]  /*4b20*/  F2FP.BF16.F32.PACK_AB R94, R133, R108 ;  /* 0x0000006c855e723e */ /* 0x000fe400000010ff */
[----:B------:R-:W-:Y:S01]  /*4b30*/  F2FP.BF16.F32.PACK_AB R95, R132, R111 ;  /* 0x0000006f845f723e */ /* 0x000fe200000010ff */
[----:B------:R-:W-:Y:S06]  /*4b40*/  BRA.U !UP2, `(.L_x_191) ;  /* 0x000000050ac07547 */ /* 0x000fec000b800000 */
[----:B------:R-:W-:Y:S01]  /*4b50*/  SHF.L.U32 R105, R9, 0x10, RZ ;  /* 0x0000001009697819 */ /* 0x000fe200000006ff */
[----:B------:R-:W-:Y:S01]  /*4b60*/  FMUL.FTZ R104, R132, UR32 ;  /* 0x0000002084687c20 */ /* 0x000fe20008410000 */
[----:B------:R-:W-:-:S03]  /*4b70*/  IMAD.U32 R106, R106, 0x10000, RZ ;  /* 0x000100006a6a7824 */ /* 0x000fc600078e00ff */
[-C--:B------:R-:W-:Y:S01]  /*4b80*/  FMUL.FTZ R105, R105, R104.reuse ;  /* 0x0000006869697220 */ /* 0x080fe20000410000 */
[----:B------:R-:W-:-:S04]  /*4b90*/  FFMA.FTZ R83, R106, R104, R83 ;  /* 0x000000686a537223 */ /* 0x000fc80000010053 */
[----:B------:R-:W-:-:S04]  /*4ba0*/  F2FP.BF16.F32.PACK_AB R105, RZ, R105 ;  /* 0x00000069ff69723e */ /* 0x000fc800000010ff */
[----:B------:R-:W-:Y:S01]  /*4bb0*/  PRMT R103, R103, 0x5410, R105 ;  /* 0x0000541067677816 */ /* 0x000fe20000000069 */
[----:B------:R-:W-:Y:S06]  /*4bc0*/  BRA `(.L_x_191) ;  /* 0x0000000400a07947 */ /* 0x000fec0003800000 */
.L_x_199:
        /* <DEDUP_REMOVED lines=9> */
[-C--:B------:R-:W-:Y:S01]  /*4c60*/  FMUL.FTZ R104, R110, R105.reuse ;  /* 0x000000696e687220 */ /* 0x080fe20000410000 */
[----:B------:R-:W-:-:S04]  /*4c70*/  FFMA.FTZ R76, R111, R105, R76 ;  /* 0x000000696f4c7223 */ /* 0x000fc8000001004c */
[----:B------:R-:W-:-:S04]  /*4c80*/  F2FP.BF16.F32.PACK_AB R104, RZ, R104 ;  /* 0x00000068ff68723e */ /* 0x000fc800000010ff */
[----:B------:R-:W-:-:S07]  /*4c90*/  PRMT R100, R104, 0x7610, R100 ;  /* 0x0000761068647816 */ /* 0x000fce0000000064 */
.L_x_207:
        /* <DEDUP_REMOVED lines=13> */
.L_x_208:
        /* <DEDUP_REMOVED lines=13> */
.L_x_209:
        /* <DEDUP_REMOVED lines=13> */
.L_x_210:
        /* <DEDUP_REMOVED lines=9> */
[-C--:B------:R-:W-:Y:S01]  /*4fa0*/  FMUL.FTZ R104, R110, R105.reuse ;  /* 0x000000696e687220 */ /* 0x080fe20000410000 */
[----:B------:R-:W-:-:S04]  /*4fb0*/  FFMA.FTZ R80, R111, R105, R80 ;  /* 0x000000696f507223 */ /* 0x000fc80000010050 */
[----:B------:R-:W-:-:S04]  /*4fc0*/  F2FP.BF16.F32.PACK_AB R104, RZ, R104 ;  /* 0x00000068ff68723e */ /* 0x000fc800000010ff */
[----:B------:R-:W-:-:S07]  /*4fd0*/  PRMT R102, R104, 0x7610, R102 ;  /* 0x0000761068667816 */ /* 0x000fce0000000066 */
.L_x_211:
        /* <DEDUP_REMOVED lines=13> */
.L_x_212:
        /* <DEDUP_REMOVED lines=13> */
.L_x_213:
        /* <DEDUP_REMOVED lines=13> */
.L_x_191:
[----:B------:R-:W0:Y:S01]  /*5250*/  @P0 LDC.64 R106, c[0x0][0x478] ;  /* 0x00011e00ff6a0b82 */ /* 0x000e220000000a00 */
[----:B------:R-:W1:Y:S01]  /*5260*/  @UP2 LDCU.64 UR8, c[0x0][0x468] ;  /* 0x00008d00ff0827ac */ /* 0x000e620008000a00 */
[----:B------:R-:W-:-:S05]  /*5270*/  HFMA2 R104, -RZ, RZ, 0, 9.5367431640625e-07 ;  /* 0x00000010ff687431 */ /* 0x000fca00000001ff */
[----:B-1----:R-:W-:-:S04]  /*5280*/  @P3 IMAD.WIDE.U32 R104, R109, R104, UR8 ;  /* 0x000000086d683e25 */ /* 0x002fc8000f8e0068 */
[----:B0-----:R-:W-:-:S05]  /*5290*/  @P0 IMAD.WIDE.U32 R106, R113, 0x10, R106 ;  /* 0x00000010716a0825 */ /* 0x001fca00078e006a */
[----:B------:R1:W-:Y:S04]  /*52a0*/  @P0 STG.E.128 desc[UR14][R106.64], R92 ;  /* 0x0000005c6a000986 */ /* 0x0003e8000c101d0e */
[----:B------:R1:W-:Y:S02]  /*52b0*/  @P3 STG.E.128 desc[UR14][R104.64], R100 ;  /* 0x0000006468003986 */ /* 0x0003e4000c101d0e */
.L_x_180:
[----:B------:R-:W-:Y:S05]  /*52c0*/  BSYNC.RECONVERGENT B0 ;  /* 0x0000000000007941 */ /* 0x000fea0003800200 */
.L_x_179:
[----:B------:R-:W-:Y:S01]  /*52d0*/  UIADD3 UR6, UPT, UPT, UR6, UR26, URZ ;  /* 0x0000001a06067290 */ /* 0x000fe2000fffe0ff */
[----:B------:R-:W-:-:S03]  /*52e0*/  PLOP3.LUT P1, PT, P1, PT, PT, 0x8, 0x80 ;  /* 0x000000000080781c */ /* 0x000fc60000f2e170 */
[----:B------:R-:W-:-:S09]  /*52f0*/  UISETP.GE.AND UP0, UPT, UR6, UR27, UPT ;  /* 0x0000001b0600728c */ /* 0x000fd2000bf06270 */
[----:B------:R-:W-:Y:S05]  /*5300*/  BRA.U !UP0, `(.L_x_214) ;  /* 0xffffffb108e47547 */ /* 0x000fea000b83ffff */
.L_x_138:
[----:B------:R-:W-:Y:S01]  /*5310*/  UIMAD UR4, UR11, UR12, URZ ;  /* 0x0000000c0b0472a4 */ /* 0x000fe2000f8e02ff */
[----:B------:R-:W-:Y:S05]  /*5320*/  BSSY.RECONVERGENT B0, `(.L_x_215) ;  /* 0x0000011000007945 */ /* 0x000fea0003800200 */
[----:B------:R-:W-:-:S04]  /*5330*/  MOV R9, UR4 ;  /* 0x0000000400097c02 */ /* 0x000fc80008000f00 */
[----:B------:R-:W-:Y:S01]  /*5340*/  LEA.HI R9, R9, R112, RZ, 0x1d ;  /* 0x0000007009097211 */ /* 0x000fe200078fe8ff */
[----:B------:R-:W-:Y:S06]  /*5350*/  @!P2 BRA `(.L_x_216) ;  /* 0x000000000034a947 */ /* 0x000fec0003800000 */
[----:B------:R-:W2:Y:S08]  /*5360*/  LDC.64 R2, c[0x0][0x440] ;  /* 0x00011000ff027b82 */ /* 0x000eb00000000a00 */
[----:B------:R-:W3:Y:S08]  /*5370*/  LDC.64 R4, c[0x0][0x448] ;  /* 0x00011200ff047b82 */ /* 0x000ef00000000a00 */
[----:B------:R-:W4:Y:S01]  /*5380*/  LDC.64 R6, c[0x0][0x460] ;  /* 0x00011800ff067b82 */ /* 0x000f220000000a00 */
[----:B--2---:R-:W-:-:S05]  /*5390*/  IMAD.WIDE.U32 R2, R9, 0x20, R2 ;  /* 0x0000002009027825 */ /* 0x004fca00078e0002 */
[----:B------:R2:W-:Y:S01]  /*53a0*/  STG.E.128 desc[UR14][R2.64], R52 ;  /* 0x0000003402007986 */ /* 0x0005e2000c101d0e */
[----:B---3--:R-:W-:-:S03]  /*53b0*/  IMAD.WIDE.U32 R4, R9, 0x20, R4 ;  /* 0x0000002009047825 */ /* 0x008fc600078e0004 */
[----:B------:R2:W-:Y:S04]  /*53c0*/  STG.E.128 desc[UR14][R2.64+0x10], R56 ;  /* 0x0000103802007986 */ /* 0x0005e8000c101d0e */
[----:B------:R2:W-:Y:S01]  /*53d0*/  STG.E.128 desc[UR14][R4.64], R36 ;  /* 0x0000002404007986 */ /* 0x0005e2000c101d0e */
[----:B----4-:R-:W-:-:S03]  /*53e0*/  IMAD.WIDE.U32 R6, R9, 0x20, R6 ;  /* 0x0000002009067825 */ /* 0x010fc600078e0006 */
[----:B------:R2:W-:Y:S01]  /*53f0*/  STG.E.128 desc[UR14][R4.64+0x10], R40 ;  /* 0x0000102804007986 */ /* 0x0005e2000c101d0e */
[----:B------:R-:W-:-:S03]  /*5400*/  IADD3 R9, PT, PT, R9, 0x80, RZ ;  /* 0x0000008009097810 */ /* 0x000fc60007ffe0ff */
[----:B------:R2:W-:Y:S04]  /*5410*/  STG.E.128 desc[UR14][R6.64], R68 ;  /* 0x0000004406007986 */ /* 0x0005e8000c101d0e */
[----:B------:R2:W-:Y:S02]  /*5420*/  STG.E.128 desc[UR14][R6.64+0x10], R72 ;  /* 0x0000104806007986 */ /* 0x0005e4000c101d0e */
.L_x_216:
[----:B------:R-:W-:Y:S05]  /*5430*/  BSYNC.RECONVERGENT B0 ;  /* 0x0000000000007941 */ /* 0x000fea0003800200 */
.L_x_215:
[----:B------:R-:W-:Y:S05]  /*5440*/  @!P4 EXIT ;  /* 0x000000000000c94d */ /* 0x000fea0003800000 */
[----:B--2---:R-:W2:Y:S08]  /*5450*/  LDC.64 R2, c[0x0][0x440] ;  /* 0x00011000ff027b82 */ /* 0x004eb00000000a00 */
[----:B------:R-:W3:Y:S08]  /*5460*/  LDC.64 R4, c[0x0][0x448] ;  /* 0x00011200ff047b82 */ /* 0x000ef00000000a00 */
[----:B------:R-:W4:Y:S01]  /*5470*/  LDC.64 R6, c[0x0][0x460] ;  /* 0x00011800ff067b82 */ /* 0x000f220000000a00 */
[----:B--2---:R-:W-:-:S05]  /*5480*/  IMAD.WIDE.U32 R2, R9, 0x20, R2 ;  /* 0x0000002009027825 */ /* 0x004fca00078e0002 */
[----:B------:R-:W-:Y:S01]  /*5490*/  STG.E.128 desc[UR14][R2.64], R60 ;  /* 0x0000003c02007986 */ /* 0x000fe2000c101d0e */
[----:B---3--:R-:W-:-:S03]  /*54a0*/  IMAD.WIDE.U32 R4, R9, 0x20, R4 ;  /* 0x0000002009047825 */ /* 0x008fc600078e0004 */
[----:B------:R-:W-:Y:S04]  /*54b0*/  STG.E.128 desc[UR14][R2.64+0x10], R64 ;  /* 0x0000104002007986 */ /* 0x000fe8000c101d0e */
[----:B------:R-:W-:Y:S01]  /*54c0*/  STG.E.128 desc[UR14][R4.64], R44 ;  /* 0x0000002c04007986 */ /* 0x000fe2000c101d0e */
[----:B----4-:R-:W-:-:S03]  /*54d0*/  IMAD.WIDE.U32 R6, R9, 0x20, R6 ;  /* 0x0000002009067825 */ /* 0x010fc600078e0006 */
[----:B------:R-:W-:Y:S04]  /*54e0*/  STG.E.128 desc[UR14][R4.64+0x10], R48 ;  /* 0x0000103004007986 */ /* 0x000fe8000c101d0e */
[----:B------:R-:W-:Y:S04]  /*54f0*/  STG.E.128 desc[UR14][R6.64], R76 ;  /* 0x0000004c06007986 */ /* 0x000fe8000c101d0e */
[----:B------:R-:W-:Y:S01]  /*5500*/  STG.E.128 desc[UR14][R6.64+0x10], R80 ;  /* 0x0000105006007986 */ /* 0x000fe2000c101d0e */
[----:B------:R-:W-:Y:S05]  /*5510*/  EXIT ;  /* 0x000000000000794d */ /* 0x000fea0003800000 */
.L_x_217:
        /* <DEDUP_REMOVED lines=14> */
.L_x_7972:


//--------------------- .text._ZN10layer_norm13ln_bwd_kernelINS_13Kernel_traitsI13__nv_bfloat16S2_S2_S2_fjLj2048ELj1ELj1ELj4ELj16ENS_18Kernel_traits_baseILj2048ES2_S2_S2_S2_fjLj128EEEEELb0ELb1ELb1ELb1EEEvNS_9BwdParamsE --------------------------
	.section	.text._ZN10layer_norm13ln_bwd_kernelINS_13Kernel_traitsI13__nv_bfloat16S2_S2_S2_fjLj2048ELj1ELj1ELj4ELj16ENS_18Kernel_traits_baseILj2048ES2_S2_S2_S2_fjLj128EEEEELb0ELb1ELb1ELb1EEEvNS_9BwdParamsE,"ax",@progbits
	.align	128
        .global         _ZN10layer_norm13ln_bwd_kernelINS_13Kernel_traitsI13__nv_bfloat16S2_S2_S2_fjLj2048ELj1ELj1ELj4ELj16ENS_18Kernel_traits_baseILj2048ES2_S2_S2_S2_fjLj128EEEEELb0ELb1ELb1ELb1EEEvNS_9BwdParamsE
        .type           _ZN10layer_norm13ln_bwd_kernelINS_13Kernel_traitsI13__nv_bfloat16S2_S2_S2_fjLj2048ELj1ELj1ELj4ELj16ENS_18Kernel_traits_baseILj2048ES2_S2_S2_S2_fjLj128EEEEELb0ELb1ELb1ELb1EEEvNS_9BwdParamsE,@function
        .size           _ZN10layer_norm13ln_bwd_kernelINS_13Kernel_traitsI13__nv_bfloat16S2_S2_S2_fjLj2048ELj1ELj1ELj4ELj16ENS_18Kernel_traits_baseILj2048ES2_S2_S2_S2_fjLj128EEEEELb0ELb1ELb1ELb1EEEvNS_9BwdParamsE,(.L_x_7973 - _ZN10layer_norm13ln_bwd_kernelINS_13Kernel_traitsI13__nv_bfloat16S2_S2_S2_fjLj2048ELj1ELj1ELj4ELj16ENS_18Kernel_traits_baseILj2048ES2_S2_S2_S2_fjLj128EEEEELb0ELb1ELb1ELb1EEEvNS_9BwdParamsE)
        .other          _ZN10layer_norm13ln_bwd_kernelINS_13Kernel_traitsI13__nv_bfloat16S2_S2_S2_fjLj2048ELj1ELj1ELj4ELj16ENS_18Kernel_traits_baseILj2048ES2_S2_S2_S2_fjLj128EEEEELb0ELb1ELb1ELb1EEEvNS_9BwdParamsE,@"STO_CUDA_ENTRY STV_DEFAULT"
_ZN10layer_norm13ln_bwd_kernelINS_13Kernel_traitsI13__nv_bfloat16S2_S2_S2_fjLj2048ELj1ELj1ELj4ELj16ENS_18Kernel_traits_baseILj2048ES2_S2_S2_S2_fjLj128EEEEELb0ELb1ELb1ELb1EEEvNS_9BwdParamsE:
.text._ZN10layer_norm13ln_bwd_kernelINS_13Kernel_traitsI13__nv_bfloat16S2_S2_S2_fjLj2048ELj1ELj1ELj4ELj16ENS_18Kernel_traits_baseILj2048ES2_S2_S2_S2_fjLj128EEEEELb0ELb1ELb1ELb1EEEvNS_9BwdParamsE:
        /* <DEDUP_REMOVED lines=32> */
[----:B------:R-:W2:Y:S01]  /*0200*/  LDC.64 R2, c[0x0][0x3d0] ;  /* 0x0000f400ff027b82 */ /* 0x000ea20000000a00 */
[----:B------:R-:W-:Y:S01]  /*0210*/  PLOP3.LUT P2, PT, PT, PT, PT, 0x8, 0x80 ;  /* 0x000000000080781c */ /* 0x000fe20003f4e170 */
[----:B------:R-:W3:Y:S01]  /*0220*/  LDCU.U8 UR28, c[0x0][0x410] ;  /* 0x00008200ff1c77ac */ /* 0x000ee20008000000 */
[----:B------:R-:W4:Y:S01]  /*0230*/  LDCU UR31, c[0x0][0x40c] ;  /* 0x00008180ff1f77ac */ /* 0x000f220008000800 */
[----:B------:R-:W0:Y:S01]  /*0240*/  LDCU UR29, c[0x0][0x388] ;  /* 0x00007100ff1d77ac */ /* 0x000e220008000800 */
[----:B------:R-:W0:Y:S01]  /*0250*/  LDCU.64 UR20, c[0x0][0x3c8] ;  /* 0x00007900ff1477ac */ /* 0x000e220008000a00 */
[C---:B-1----:R-:W-:Y:S01]  /*0260*/  IMAD.WIDE.U32 R4, R0.reuse, 0x10, R4 ;  /* 0x0000001000047825 */ /* 0x042fe200078e0004 */
[----:B------:R-:W1:Y:S04]  /*0270*/  LDCU UR30, c[0x0][0x400] ;  /* 0x00008000ff1e77ac */ /* 0x000e680008000800 */
[----:B0-----:R-:W5:Y:S01]  /*0280*/  LDG.E.128 R64, desc[UR14][R4.64+0x800] ;  /* 0x0008000e04407981 */ /* 0x001f62000c1e1d00 */
[----:B------:R-:W0:Y:S01]  /*0290*/  LDCU.64 UR4, c[0x0][0x438] ;  /* 0x00008700ff0477ac */ /* 0x000e220008000a00 */
[----:B--2---:R-:W-:-:S02]  /*02a0*/  IMAD.WIDE.U32 R2, R0, 0x10, R2 ;  /* 0x0000001000027825 */ /* 0x004fc400078e0002 */
[----:B------:R-:W2:Y:S01]  /*02b0*/  LDG.E.128 R72, desc[UR14][R4.64] ;  /* 0x0000000e04487981 */ /* 0x000ea2000c1e1d00 */
[----:B------:R-:W0:Y:S03]  /*02c0*/  LDCU.64 UR6, c[0x0][0x478] ;  /* 0x00008f00ff0677ac */ /* 0x000e260008000a00 */
[----:B------:R-:W3:Y:S01]  /*02d0*/  LDG.E.128 R68, desc[UR14][R2.64+0x800] ;  /* 0x0008000e02447981 */ /* 0x000ee2000c1e1d00 */
[----:B------:R-:W0:Y:S03]  /*02e0*/  LDCU.128 UR16, c[0x0][0x3f0] ;  /* 0x00007e00ff1077ac */ /* 0x000e260008000c00 */
[----:B------:R4:W2:Y:S01]  /*02f0*/  LDG.E.128 R76, desc[UR14][R2.64] ;  /* 0x0000000e024c7981 */ /* 0x0008a2000c1e1d00 */
[----:B------:R-:W-:Y:S01]  /*0300*/  HFMA2 R80, -RZ, RZ, 0, 0 ;  /* 0x00000000ff507431 */ /* 0x000fe200000001ff */
[----:B------:R-:W0:Y:S01]  /*0310*/  LDCU.64 UR22, c[0x0][0x3c0] ;  /* 0x00007800ff1677ac */ /* 0x000e220008000a00 */
[----:B------:R-:W0:Y:S01]  /*0320*/  LDCU.64 UR24, c[0x0][0x380] ;  /* 0x00007000ff1877ac */ /* 0x000e220008000a00 */
[----:B----4-:R-:W-:Y:S01]  /*0330*/  SHF.R.U32.HI R2, RZ, 0x5, R0 ;  /* 0x00000005ff027819 */ /* 0x010fe20000011600 */
[----:B------:R-:W-:Y:S01]  /*0340*/  UMOV UR8, UR12 ;  /* 0x0000000c00087c82 */ /* 0x000fe20008000000 */
[----:B-----5:R-:W-:-:S02]  /*0350*/  PRMT R4, R64, 0x7632, R4 ;  /* 0x0000763240047816 */ /* 0x020fc40000000004 */
[----:B------:R-:W-:Y:S02]  /*0360*/  PRMT R5, R65, 0x7632, R5 ;  /* 0x0000763241057816 */ /* 0x000fe40000000005 */
[----:B------:R-:W-:Y:S02]  /*0370*/  PRMT R6, R66, 0x7632, R6 ;  /* 0x0000763242067816 */ /* 0x000fe40000000006 */
[----:B------:R-:W-:Y:S02]  /*0380*/  PRMT R7, R67, 0x7632, R7 ;  /* 0x0000763243077816 */ /* 0x000fe40000000007 */
[----:B---3--:R-:W-:Y:S02]  /*0390*/  PRMT R8, R68, 0x7632, R8 ;  /* 0x0000763244087816 */ /* 0x008fe40000000008 */
[----:B------:R-:W-:Y:S02]  /*03a0*/  PRMT R9, R69, 0x7632, R9 ;  /* 0x0000763245097816 */ /* 0x000fe40000000009 */
[----:B------:R-:W-:-:S02]  /*03b0*/  PRMT R10, R70, 0x7632, R10 ;  /* 0x00007632460a7816 */ /* 0x000fc4000000000a */
[----:B------:R-:W-:Y:S02]  /*03c0*/  PRMT R11, R71, 0x7632, R11 ;  /* 0x00007632470b7816 */ /* 0x000fe4000000000b */
[----:B--2---:R-:W-:Y:S02]  /*03d0*/  PRMT R12, R72, 0x7632, R12 ;  /* 0x00007632480c7816 */ /* 0x004fe4000000000c */
[----:B------:R-:W-:Y:S02]  /*03e0*/  PRMT R13, R73, 0x7632, R13 ;  /* 0x00007632490d7816 */ /* 0x000fe4000000000d */
[----:B------:R-:W-:Y:S02]  /*03f0*/  PRMT R14, R74, 0x7632, R14 ;  /* 0x000076324a0e7816 */ /* 0x000fe4000000000e */
[----:B------:R-:W-:Y:S02]  /*0400*/  PRMT R15, R75, 0x7632, R15 ;  /* 0x000076324b0f7816 */ /* 0x000fe4000000000f */
[----:B------:R-:W-:-:S02]  /*0410*/  PRMT R16, R76, 0x7632, R16 ;  /* 0x000076324c107816 */ /* 0x000fc40000000010 */
[----:B------:R-:W-:Y:S02]  /*0420*/  PRMT R17, R77, 0x7632, R17 ;  /* 0x000076324d117816 */ /* 0x000fe40000000011 */
[----:B------:R-:W-:Y:S02]  /*0430*/  PRMT R18, R78, 0x7632, R18 ;  /* 0x000076324e127816 */ /* 0x000fe40000000012 */
[----:B01----:R-:W-:-:S07]  /*0440*/  PRMT R19, R79, 0x7632, R19 ;  /* 0x000076324f137816 */ /* 0x003fce0000000013 */
.L_x_286:
[----:B------:R-:W-:Y:S02]  /*0450*/  UIMAD.WIDE UR10, UR8, 0x4, UR18 ;  /* 0x00000004080a78a5 */ /* 0x000fe4000f8e0212 */
[----:B------:R-:W-:-:S04]  /*0460*/  UIMAD.WIDE UR26, UR8, 0x4, UR16 ;  /* 0x00000004081a78a5 */ /* 0x000fc8000f8e0210 */
[----:B------:R-:W-:Y:S02]  /*0470*/  MOV R108, UR10 ;  /* 0x0000000a006c7c02 */ /* 0x000fe40008000f00 */
[----:B------:R-:W-:Y:S01]  /*0480*/  MOV R109, UR11 ;  /* 0x0000000b006d7c02 */ /* 0x000fe20008000f00 */
[----:B------:R-:W-:-:S04]  /*0490*/  UIMAD.WIDE UR10, UR8, 0x4, UR20 ;  /* 0x00000004080a78a5 */ /* 0x000fc8000f8e0214 */
[----:B------:R-:W2:Y:S01]  /*04a0*/  LDG.E R108, desc[UR14][R108.64] ;  /* 0x0000000e6c6c7981 */ /* 0x000ea2000c1e1900 */
[----:B-1----:R-:W-:Y:S02]  /*04b0*/  MOV R106, UR26 ;  /* 0x0000001a006a7c02 */ /* 0x002fe40008000f00 */
[----:B------:R-:W-:Y:S02]  /*04c0*/  MOV R104, UR10 ;  /* 0x0000000a00687c02 */ /* 0x000fe40008000f00 */
[----:B------:R-:W-:Y:S02]  /*04d0*/  MOV R105, UR11 ;  /* 0x0000000b00697c02 */ /* 0x000fe40008000f00 */
[----:B------:R-:W-:-:S03]  /*04e0*/  MOV R107, UR27 ;  /* 0x0000001b006b7c02 */ /* 0x000fc60008000f00 */
[----:B------:R-:W3:Y:S04]  /*04f0*/  LDG.E R104, desc[UR14][R104.64] ;  /* 0x0000000e68687981 */ /* 0x000ee8000c1e1900 */
[----:B------:R-:W4:Y:S01]  /*0500*/  LDG.E R106, desc[UR14][R106.64] ;  /* 0x0000000e6a6a7981 */ /* 0x000f22000c1e1900 */
[----:B------:R-:W-:Y:S02]  /*0510*/  CS2R R110, SRZ ;  /* 0x00000000006e7805 */ /* 0x000fe4000001ff00 */
[----:B--2---:R-:W-:Y:S02]  /*0520*/  R2UR UR33, R108 ;  /* 0x000000006c2172ca */ /* 0x004fe400000e0000 */
[----:B---3--:R-:W-:-:S11]  /*0530*/  R2UR UR32, R104 ;  /* 0x00000000682072ca */ /* 0x008fd600000e0000 */
[----:B------:R-:W-:Y:S01]  /*0540*/  UISETP.GE.AND UP2, UPT, UR33, 0x1, UPT ;  /* 0x000000012100788c */ /* 0x000fe2000bf46270 */
[----:B----4-:R-:W-:-:S08]  /*0550*/  R2UR UR13, R106 ;  /* 0x000000006a0d72ca */ /* 0x010fd000000e0000 */
[----:B------:R-:W-:Y:S07]  /*0560*/  BRA.U !UP2, `(.L_x_219) ;  /* 0x0000000d0a647547 */ /* 0x000fee000b800000 */
[----:B------:R-:W-:Y:S01]  /*0570*/  UIMAD UR9, UR8, UR29, URZ ;  /* 0x0000001d080972a4 */ /* 0x000fe2000f8e02ff */
[----:B------:R-:W0:Y:S01]  /*0580*/  LDC.64 R116, c[0x0][0x428] ;  /* 0x00010a00ff747b82 */ /* 0x000e220000000a00 */
[----:B------:R-:W-:Y:S02]  /*0590*/  UIADD3 UR11, UPT, UPT, UR33, -0x1, URZ ;  /* 0xffffffff210b7890 */ /* 0x000fe4000fffe0ff */
[----:B------:R-:W-:Y:S02]  /*05a0*/  USHF.R.S32.HI UR10, URZ, 0x1f, UR9 ;  /* 0x0000001fff0a7899 */ /* 0x000fe40008011409 */
[----:B------:R-:W-:Y:S02]  /*05b0*/  UIMAD UR11, UR11, UR29, URZ ;  /* 0x0000001d0b0b72a4 */ /* 0x000fe4000f8e02ff */
[----:B------:R-:W-:Y:S01]  /*05c0*/  ULEA.HI UR10, UR10, UR9, URZ, 0x3 ;  /* 0x000000090a0a7291 */ /* 0x000fe2000f8f18ff */
[----:B------:R-:W1:Y:S01]  /*05d0*/  LDC.64 R112, c[0x0][0x3a8] ;  /* 0x0000ea00ff707b82 */ /* 0x000e620000000a00 */
[----:B------:R-:W-:-:S04]  /*05e0*/  USHF.R.S32.HI UR9, URZ, 0x1f, UR11 ;  /* 0x0000001fff097899 */ /* 0x000fc8000801140b */
[----:B------:R-:W-:Y:S01]  /*05f0*/  ULEA.HI UR9, UR9, UR11, URZ, 0x3 ;  /* 0x0000000b09097291 */ /* 0x000fe2000f8f18ff */
[----:B------:R-:W-:-:S05]  /*0600*/  MOV R127, UR10 ;  /* 0x0000000a007f7c02 */ /* 0x000fca0008000f00 */
[----:B------:R-:W-:Y:S01]  /*0610*/  MOV R119, UR9 ;  /* 0x0000000900777c02 */ /* 0x000fe20008000f00 */
[----:B------:R-:W-:Y:S01]  /*0620*/  USHF.R.S32.HI UR9, URZ, 0x1f, UR8 ;  /* 0x0000001fff097899 */ /* 0x000fe20008011408 */
[-C--:B------:R-:W-:Y:S01]  /*0630*/  LEA.HI.SX32 R127, R127, R0.reuse, 0x1d ;  /* 0x000000007f7f7211 */ /* 0x080fe200078feaff */
[----:B------:R-:W-:Y:S01]  /*0640*/  ULEA UR10, UP0, UR8, UR22, 0x2 ;  /* 0x00000016080a7291 */ /* 0x000fe2000f8010ff */
[----:B------:R-:W-:Y:S02]  /*0650*/  LEA.HI.SX32 R119, R119, R0, 0x1d ;  /* 0x0000000077777211 */ /* 0x000fe400078feaff */
[----:B------:R-:W-:Y:S01]  /*0660*/  IADD3 R129, PT, PT, R127, 0x80, RZ ;  /* 0x000000807f817810 */ /* 0x000fe20007ffe0ff */
[----:B------:R-:W-:Y:S02]  /*0670*/  ULEA.HI.X UR9, UR8, UR23, UR9, 0x2, UP0 ;  /* 0x0000001708097291 */ /* 0x000fe400080f1409 */
[----:B0-----:R-:W-:-:S04]  /*0680*/  IMAD.WIDE.U32 R108, R119, 0x10, R116 ;  /* 0x00000010776c7825 */ /* 0x001fc800078e0074 */
[--C-:B-1----:R-:W-:Y:S01]  /*0690*/  IMAD.WIDE.U32 R104, R127, 0x10, R112.reuse ;  /* 0x000000107f687825 */ /* 0x102fe200078e0070 */
[----:B------:R-:W-:Y:S01]  /*06a0*/  MOV R120, UR10 ;  /* 0x0000000a00787c02 */ /* 0x000fe20008000f00 */
[----:B------:R-:W2:Y:S02]  /*06b0*/  LDG.E.128 R108, desc[UR14][R108.64] ;  /* 0x0000000e6c6c7981 */ /* 0x000ea4000c1e1d00 */
[----:B------:R-:W-:Y:S01]  /*06c0*/  IMAD.WIDE.U32 R112, R129, 0x10, R112 ;  /* 0x0000001081707825 */ /* 0x000fe200078e0070 */
[----:B------:R-:W-:Y:S01]  /*06d0*/  MOV R121, UR9 ;  /* 0x0000000900797c02 */ /* 0x000fe20008000f00 */
[----:B------:R-:W3:Y:S01]  /*06e0*/  LDG.E.128 R104, desc[UR14][R104.64] ;  /* 0x0000000e68687981 */ /* 0x000ee2000c1e1d00 */
[----:B------:R-:W-:-:S03]  /*06f0*/  IADD3 R119, PT, PT, R119, 0x80, RZ ;  /* 0x0000008077777810 */ /* 0x000fc60007ffe0ff */
[----:B------:R-:W4:Y:S02]  /*0700*/  LDG.E.128 R112, desc[UR14][R112.64] ;  /* 0x0000000e70707981 */ /* 0x000f24000c1e1d00 */
[----:B------:R-:W-:Y:S02]  /*0710*/  IMAD.WIDE.U32 R116, R119, 0x10, R116 ;  /* 0x0000001077747825 */ /* 0x000fe400078e0074 */
[----:B------:R0:W4:Y:S04]  /*0720*/  LDG.E R3, desc[UR14][R120.64] ;  /* 0x0000000e78037981 */ /* 0x000128000c1e1900 */
        /* <DEDUP_REMOVED lines=8> */
[----:B------:R2:W5:Y:S01]  /*07b0*/  @P1 LDG.E.128 R24, desc[UR14][R120.64] ;  /* 0x0000000e78181981 */ /* 0x000562000c1e1d00 */
[----:B-1----:R-:W-:-:S05]  /*07c0*/  @P1 IMAD.WIDE.U32 R122, R129, 0x10, R124 ;  /* 0x00000010817a1825 */ /* 0x002fca00078e007c */
[----:B------:R0:W5:Y:S01]  /*07d0*/  @P1 LDG.E.128 R20, desc[UR14][R122.64] ;  /* 0x0000000e7a141981 */ /* 0x000162000c1e1d00 */
[----:B------:R-:W-:Y:S02]  /*07e0*/  SHF.L.U32 R136, R70, 0x10, RZ ;  /* 0x0000001046887819 */ /* 0x000fe400000006ff */
[----:B------:R-:W-:Y:S02]  /*07f0*/  SHF.L.U32 R138, R71, 0x10, RZ ;  /* 0x00000010478a7819 */ /* 0x000fe400000006ff */
[----:B------:R-:W-:Y:S02]  /*0800*/  SHF.L.U32 R143, R10, 0x10, RZ ;  /* 0x000000100a8f7819 */ /* 0x000fe400000006ff */
[----:B------:R-:W-:Y:S02]  /*0810*/  SHF.L.U32 R145, R11, 0x10, RZ ;  /* 0x000000100b917819 */ /* 0x000fe400000006ff */
[C---:B--2---:R-:W-:Y:S02]  /*0820*/  PRMT R120, R108.reuse, 0x7632, R120 ;  /* 0x000076326c787816 */ /* 0x044fe40000000078 */
[----:B------:R-:W-:-:S02]  /*0830*/  SHF.L.U32 R141, R108, 0x10, RZ ;  /* 0x000000106c8d7819 */ /* 0x000fc400000006ff */
[C---:B------:R-:W-:Y:S02]  /*0840*/  PRMT R108, R111.reuse, 0x7632, R108 ;  /* 0x000076326f6c7816 */ /* 0x040fe4000000006c */
[----:B0-----:R-:W-:Y:S02]  /*0850*/  SHF.L.U32 R123, R111, 0x10, RZ ;  /* 0x000000106f7b7819 */ /* 0x001fe400000006ff */
[C---:B---3--:R-:W-:Y:S02]  /*0860*/  PRMT R128, R107.reuse, 0x7632, R128 ;  /* 0x000076326b807816 */ /* 0x048fe40000000080 */
[----:B------:R-:W-:Y:S02]  /*0870*/  SHF.L.U32 R130, R107, 0x10, RZ ;  /* 0x000000106b827819 */ /* 0x000fe400000006ff */
[----:B----4-:R-:W-:Y:S02]  /*0880*/  PRMT R111, R114, 0x7632, R111 ;  /* 0x00007632726f7816 */ /* 0x010fe4000000006f */
[----:B------:R-:W-:-:S02]  /*0890*/  PRMT R107, R112, 0x7632, R107 ;  /* 0x00007632706b7816 */ /* 0x000fc4000000006b */
[----:B------:R-:W-:Y:S02]  /*08a0*/  PRMT R124, R104, 0x7632, R124 ;  /* 0x00007632687c7816 */ /* 0x000fe4000000007c */
[----:B------:R-:W-:Y:S02]  /*08b0*/  PRMT R127, R106, 0x7632, R127 ;  /* 0x000076326a7f7816 */ /* 0x000fe4000000007f */
[----:B------:R-:W-:Y:S02]  /*08c0*/  FSEL R146, R3, RZ, !P0 ;  /* 0x000000ff03927208 */ /* 0x000fe40004000000 */
[----:B------:R-:W-:Y:S02]  /*08d0*/  SHF.L.U32 R104, R104, 0x10, RZ ;  /* 0x0000001068687819 */ /* 0x000fe400000006ff */
[----:B------:R-:W-:Y:S02]  /*08e0*/  PRMT R126, R105, 0x7632, R126 ;  /* 0x00007632697e7816 */ /* 0x000fe4000000007e */
[----:B------:R-:W-:-:S02]  /*08f0*/  SHF.L.U32 R106, R106, 0x10, RZ ;  /* 0x000000106a6a7819 */ /* 0x000fc400000006ff */
[----:B------:R-:W-:Y:S02]  /*0900*/  SHF.L.U32 R111, R111, 0x10, RZ ;  /* 0x000000106f6f7819 */ /* 0x000fe400000006ff */
[----:B------:R-:W-:Y:S02]  /*0910*/  SHF.L.U32 R107, R107, 0x10, RZ ;  /* 0x000000106b6b7819 */ /* 0x000fe400000006ff */
[----:B------:R-:W-:Y:S01]  /*0920*/  SHF.L.U32 R124, R124, 0x10, RZ ;  /* 0x000000107c7c7819 */ /* 0x000fe200000006ff */
[----:B------:R-:W-:Y:S01]  /*0930*/  FADD.FTZ R130, -R146, R130 ;  /* 0x0000008292827221 */ /* 0x000fe20000010100 */
[C---:B------:R-:W-:Y:S02]  /*0940*/  PRMT R121, R110.reuse, 0x7632, R121 ;  /* 0x000076326e797816 */ /* 0x040fe40000000079 */
[----:B------:R-:W-:Y:S02]  /*0950*/  SHF.L.U32 R125, R110, 0x10, RZ ;  /* 0x000000106e7d7819 */ /* 0x000fe400000006ff */
[----:B------:R-:W-:Y:S01]  /*0960*/  SHF.L.U32 R131, R114, 0x10, RZ ;  /* 0x0000001072837819 */ /* 0x000fe200000006ff */
[C---:B------:R-:W-:Y:S01]  /*0970*/  FADD.FTZ R3, -R146.reuse, R104 ;  /* 0x0000006892037221 */ /* 0x040fe20000010100 */
[C---:B------:R-:W-:Y:S01]  /*0980*/  PRMT R114, R115.reuse, 0x7632, R114 ;  /* 0x0000763273727816 */ /* 0x040fe20000000072 */
[C---:B------:R-:W-:Y:S01]  /*0990*/  FADD.FTZ R144, -R146.reuse, R111 ;  /* 0x0000006f92907221 */ /* 0x040fe20000010100 */
[----:B------:R-:W-:Y:S01]  /*09a0*/  SHF.L.U32 R137, R115, 0x10, RZ ;  /* 0x0000001073897819 */ /* 0x000fe200000006ff */
[----:B------:R-:W-:Y:S01]  /*09b0*/  FADD.FTZ R115, -R146, R106 ;  /* 0x0000006a92737221 */ /* 0x000fe20000010100 */
[----:B------:R-:W-:Y:S01]  /*09c0*/  SHF.L.U32 R110, R126, 0x10, RZ ;  /* 0x000000107e6e7819 */ /* 0x000fe200000006ff */
[----:B------:R-:W-:Y:S01]  /*09d0*/  FADD.FTZ R140, -R146, R107 ;  /* 0x0000006b928c7221 */ /* 0x000fe20000010100 */
[----:B------:R-:W-:-:S02]  /*09e0*/  SHF.L.U32 R127, R127, 0x10, RZ ;  /* 0x000000107f7f7819 */ /* 0x000fc400000006ff */
[----:B------:R-:W-:Y:S01]  /*09f0*/  SHF.L.U32 R126, R128, 0x10, RZ ;  /* 0x00000010807e7819 */ /* 0x000fe200000006ff */
[----:B------:R-:W-:Y:S01]  /*0a00*/  FADD.FTZ R128, -R146, R124 ;  /* 0x0000007c92807221 */ /* 0x000fe20000010100 */
[C---:B------:R-:W-:Y:S02]  /*0a10*/  PRMT R104, R118.reuse, 0x7632, R104 ;  /* 0x0000763276687816 */ /* 0x040fe40000000068 */
[----:B------:R-:W-:Y:S02]  /*0a20*/  SHF.L.U32 R111, R118, 0x10, RZ ;  /* 0x00000010766f7819 */ /* 0x000fe400000006ff */
[C---:B------:R-:W-:Y:S02]  /*0a30*/  PRMT R106, R116.reuse, 0x7632, R106 ;  /* 0x00007632746a7816 */ /* 0x040fe4000000006a */
[----:B------:R-:W-:Y:S02]  /*0a40*/  SHF.L.U32 R133, R116, 0x10, RZ ;  /* 0x0000001074857819 */ /* 0x000fe400000006ff */
[----:B------:R-:W-:-:S02]  /*0a50*/  PRMT R107, R117, 0x7632, R107 ;  /* 0x00007632756b7816 */ /* 0x000fc4000000006b */
[----:B------:R-:W-:Y:S01]  /*0a60*/  SHF.L.U32 R135, R117, 0x10, RZ ;  /* 0x0000001075877819 */ /* 0x000fe200000006ff */
[----:B------:R-:W-:Y:S01]  /*0a70*/  FMUL.FTZ R117, R130, UR32 ;  /* 0x0000002082757c20 */ /* 0x000fe20008410000 */
[----:B------:R-:W-:Y:S01]  /*0a80*/  SHF.L.U32 R118, R79, 0x10, RZ ;  /* 0x000000104f767819 */ /* 0x000fe200000006ff */
[----:B------:R-:W-:Y:S01]  /*0a90*/  FADD.FTZ R110, -R146, R110 ;  /* 0x0000006e926e7221 */ /* 0x000fe20000010100 */
[----:B------:R-:W-:Y:S01]  /*0aa0*/  PRMT R122, R109, 0x7632, R122 ;  /* 0x000076326d7a7816 */ /* 0x000fe2000000007a */
[----:B------:R-:W-:Y:S01]  /*0ab0*/  FMUL.FTZ R115, R115, UR32 ;  /* 0x0000002073737c20 */ /* 0x000fe20008410000 */
[----:B------:R-:W-:Y:S02]  /*0ac0*/  SHF.L.U32 R139, R109, 0x10, RZ ;  /* 0x000000106d8b7819 */ /* 0x000fe400000006ff */
[----:B------:R-:W-:Y:S02]  /*0ad0*/  SHF.L.U32 R116, R78, 0x10, RZ ;  /* 0x000000104e747819 */ /* 0x000fe400000006ff */
[----:B------:R-:W-:Y:S01]  /*0ae0*/  PRMT R109, R113, 0x7632, R109 ;  /* 0x00007632716d7816 */ /* 0x000fe2000000006d */
[----:B------:R-:W-:Y:S01]  /*0af0*/  FADD.FTZ R124, -R146, R127 ;  /* 0x0000007f927c7221 */ /* 0x000fe20000010100 */
[----:B------:R-:W-:Y:S01]  /*0b00*/  SHF.L.U32 R130, R120, 0x10, RZ ;  /* 0x0000001078827819 */ /* 0x000fe200000006ff */
[----:B------:R-:W-:Y:S01]  /*0b10*/  FMUL.FTZ R120, R128, UR32 ;  /* 0x0000002080787c20 */ /* 0x000fe20008410000 */
[----:B------:R-:W-:Y:S01]  /*0b20*/  SHF.L.U32 R112, R112, 0x10, RZ ;  /* 0x0000001070707819 */ /* 0x000fe200000006ff */
[-C--:B------:R-:W-:Y:S01]  /*0b30*/  FMUL.FTZ R118, R118, R123.reuse ;  /* 0x0000007b76767220 */ /* 0x080fe20000410000 */
[----:B------:R-:W-:Y:S01]  /*0b40*/  FADD.FTZ R90, R90, R123 ;  /* 0x0000007b5a5a7221 */ /* 0x000fe20000010000 */
[----:B------:R-:W-:Y:S01]  /*0b50*/  FFMA.FTZ R34, R117, R123, R34 ;  /* 0x0000007b75227223 */ /* 0x000fe20000010022 */
[----:B------:R-:W-:Y:S01]  /*0b60*/  SHF.L.U32 R128, R122, 0x10, RZ ;  /* 0x000000107a807819 */ /* 0x000fe200000006ff */
[-C--:B------:R-:W-:Y:S01]  /*0b70*/  FMUL.FTZ R116, R116, R125.reuse ;  /* 0x0000007d74747220 */ /* 0x080fe20000410000 */
[----:B------:R-:W-:Y:S01]  /*0b80*/  SHF.L.U32 R105, R105, 0x10, RZ ;  /* 0x0000001069697819 */ /* 0x000fe200000006ff */
[----:B------:R-:W-:Y:S01]  /*0b90*/  FADD.FTZ R88, R88, R125 ;  /* 0x0000007d58587221 */ /* 0x000fe20000010000 */
[----:B------:R-:W-:Y:S01]  /*0ba0*/  SHF.L.U32 R109, R109, 0x10, RZ ;  /* 0x000000106d6d7819 */ /* 0x000fe200000006ff */
[----:B------:R-:W-:Y:S01]  /*0bb0*/  FFMA.FTZ R32, R115, R125, R32 ;  /* 0x0000007d73207223 */ /* 0x000fe20000010020 */
[----:B------:R-:W-:Y:S01]  /*0bc0*/  SHF.L.U32 R123, R17, 0x10, RZ ;  /* 0x00000010117b7819 */ /* 0x000fe200000006ff */
[----:B------:R-:W-:Y:S01]  /*0bd0*/  FMUL.FTZ R122, R110, UR32 ;  /* 0x000000206e7a7c20 */ /* 0x000fe20008410000 */
[----:B------:R-:W-:Y:S01]  /*0be0*/  SHF.L.U32 R125, R18, 0x10, RZ ;  /* 0x00000010127d7819 */ /* 0x000fe200000006ff */
[----:B------:R-:W-:Y:S01]  /*0bf0*/  FMUL.FTZ R124, R124, UR32 ;  /* 0x000000207c7c7c20 */ /* 0x000fe20008410000 */
[----:B------:R-:W-:Y:S01]  /*0c00*/  SHF.L.U32 R110, R121, 0x10, RZ ;  /* 0x00000010796e7819 */ /* 0x000fe200000006ff */
[C---:B------:R-:W-:Y:S01]  /*0c10*/  FADD.FTZ R126, -R146.reuse, R126 ;  /* 0x0000007e927e7221 */ /* 0x040fe20000010100 */
[----:B------:R-:W-:Y:S01]  /*0c20*/  FADD.FTZ R127, -R146, R112 ;  /* 0x00000070927f7221 */ /* 0x000fe20000010100 */
[----:B------:R-:W-:Y:S01]  /*0c30*/  SHF.L.U32 R129, R113, 0x10, RZ ;  /* 0x0000001071817819 */ /* 0x000fe200000006ff */
[----:B------:R-:W-:-:S02]  /*0c40*/  IMAD.U32 R112, R76, 0x10000, RZ ;  /* 0x000100004c707824 */ /* 0x000fc400078e00ff */
[----:B------:R-:W-:Y:S01]  /*0c50*/  FADD.FTZ R113, -R146, R105 ;  /* 0x0000006992717221 */ /* 0x000fe20000010100 */
[----:B------:R-:W-:Y:S01]  /*0c60*/  SHF.L.U32 R114, R114, 0x10, RZ ;  /* 0x0000001072727819 */ /* 0x000fe200000006ff */
[----:B------:R-:W-:Y:S01]  /*0c70*/  FADD.FTZ R142, -R146, R109 ;  /* 0x0000006d928e7221 */ /* 0x000fe20000010100 */
[-C--:B------:R-:W-:Y:S01]  /*0c80*/  FMUL.FTZ R121, R123, R128.reuse ;  /* 0x000000807b797220 */ /* 0x080fe20000410000 */
[----:B------:R-:W-:Y:S01]  /*0c90*/  FADD.FTZ R83, R83, R128 ;  /* 0x0000008053537221 */ /* 0x000fe20000010000 */
[----:B------:R-:W-:Y:S01]  /*0ca0*/  FFMA.FTZ R31, R122, R128, R31 ;  /* 0x000000807a1f7223 */ /* 0x000fe2000001001f */
[----:B------:R-:W-:Y:S01]  /*0cb0*/  PRMT R105, R119, 0x7632, R105 ;  /* 0x0000763277697816 */ /* 0x000fe20000000069 */
[-C--:B------:R-:W-:Y:S01]  /*0cc0*/  FMUL.FTZ R123, R125, R110.reuse ;  /* 0x0000006e7d7b7220 */ /* 0x080fe20000410000 */
[----:B------:R-:W-:Y:S01]  /*0cd0*/  SHF.L.U32 R109, R119, 0x10, RZ ;  /* 0x00000010776d7819 */ /* 0x000fe200000006ff */
[----:B------:R-:W-:Y:S01]  /*0ce0*/  FADD.FTZ R89, R89, R110 ;  /* 0x0000006e59597221 */ /* 0x000fe20000010000 */
[----:B------:R-:W-:Y:S01]  /*0cf0*/  SHF.L.U32 R128, R19, 0x10, RZ ;  /* 0x0000001013807819 */ /* 0x000fe200000006ff */
[----:B------:R-:W-:Y:S01]  /*0d00*/  FFMA.FTZ R33, R124, R110, R33 ;  /* 0x0000006e7c217223 */ /* 0x000fe20000010021 */
[----:B------:R-:W-:Y:S01]  /*0d10*/  SHF.L.U32 R108, R108, 0x10, RZ ;  /* 0x000000106c6c7819 */ /* 0x000fe200000006ff */
[----:B------:R-:W-:Y:S01]  /*0d20*/  FADD.FTZ R131, -R146, R131 ;  /* 0x0000008392837221 */ /* 0x000fe20000010100 */
[----:B------:R-:W-:Y:S01]  /*0d30*/  SHF.L.U32 R119, R16, 0x10, RZ ;  /* 0x0000001010777819 */ /* 0x000fe200000006ff */
[----:B------:R-:W-:Y:S01]  /*0d40*/  FMUL.FTZ R126, R126, UR32 ;  /* 0x000000207e7e7c20 */ /* 0x000fe20008410000 */
[----:B------:R-:W-:Y:S01]  /*0d50*/  SHF.L.U32 R110, R68, 0x10, RZ ;  /* 0x00000010446e7819 */ /* 0x000fe200000006ff */
[----:B------:R-:W-:Y:S01]  /*0d60*/  FMUL.FTZ R112, R112, R141 ;  /* 0x0000008d70707220 */ /* 0x000fe20000410000 */
[----:B------:R-:W-:Y:S01]  /*0d70*/  FMUL.FTZ R127, R127, UR32 ;  /* 0x000000207f7f7c20 */ /* 0x000fe20008410000 */
[C---:B------:R-:W-:Y:S01]  /*0d80*/  FADD.FTZ R129, -R146.reuse, R129 ;  /* 0x0000008192817221 */ /* 0x040fe20000010100 */
[C---:B------:R-:W-:Y:S01]  /*0d90*/  FADD.FTZ R137, -R146.reuse, R137 ;  /* 0x0000008992897221 */ /* 0x040fe20000010100 */
[----:B------:R-:W-:Y:S01]  /*0da0*/  FMUL.FTZ R3, R3, UR32 ;  /* 0x0000002003037c20 */ /* 0x000fe20008410000 */
[----:B------:R-:W-:Y:S01]  /*0db0*/  FADD.FTZ R146, -R146, R114 ;  /* 0x0000007292927221 */ /* 0x000fe20000010100 */
[----:B------:R-:W-:Y:S01]  /*0dc0*/  SHF.L.U32 R114, R77, 0x10, RZ ;  /* 0x000000104d727819 */ /* 0x000fe200000006ff */
[-C--:B------:R-:W-:Y:S01]  /*0dd0*/  FMUL.FTZ R125, R128, R108.reuse ;  /* 0x0000006c807d7220 */ /* 0x080fe20000410000 */
[----:B------:R-:W-:Y:S01]  /*0de0*/  FADD.FTZ R91, R91, R108 ;  /* 0x0000006c5b5b7221 */ /* 0x000fe20000010000 */
[----:B------:R-:W-:Y:S01]  /*0df0*/  FFMA.FTZ R35, R126, R108, R35 ;  /* 0x0000006c7e237223 */ /* 0x000fe20000010023 */
[----:B------:R-:W-:Y:S01]  /*0e00*/  FMUL.FTZ R131, R131, UR32 ;  /* 0x0000002083837c20 */ /* 0x000fe20008410000 */
        /* <DEDUP_REMOVED lines=9> */
[----:B------:R-:W-:Y:S01]  /*0ea0*/  FMUL.FTZ R114, R114, R139 ;  /* 0x0000008b72727220 */ /* 0x000fe20000410000 */
[----:B------:R-:W-:Y:S01]  /*0eb0*/  FADD.FTZ R111, R108, R119 ;  /* 0x000000776c6f7221 */ /* 0x000fe20000010000 */
[----:B------:R-:W-:Y:S01]  /*0ec0*/  FMUL.FTZ R113, R113, UR32 ;  /* 0x0000002071717c20 */ /* 0x000fe20008410000 */
[----:B------:R-:W-:Y:S01]  /*0ed0*/  FFMA.FTZ R108, R120, R119, R133 ;  /* 0x00000077786c7223 */ /* 0x000fe20000010085 */
[----:B------:R-:W-:Y:S01]  /*0ee0*/  FMUL.FTZ R137, R137, UR32 ;  /* 0x0000002089897c20 */ /* 0x000fe20008410000 */
[----:B------:R-:W-:-:S02]  /*0ef0*/  FADD.FTZ R110, R111, R114 ;  /* 0x000000726f6e7221 */ /* 0x000fc40000010000 */
        /* <DEDUP_REMOVED lines=9> */
[----:B------:R-:W-:Y:S01]  /*0f90*/  SHF.L.U32 R132, R106, 0x10, RZ ;  /* 0x000000106a847819 */ /* 0x000fe200000006ff */
[----:B------:R-:W-:Y:S01]  /*0fa0*/  FADD.FTZ R107, R110, R123 ;  /* 0x0000007b6e6b7221 */ /* 0x000fe20000010000 */
[----:B------:R-:W-:Y:S01]  /*0fb0*/  FFMA.FTZ R106, R124, R123, R109 ;  /* 0x0000007b7c6a7223 */ /* 0x000fe2000001006d */
[----:B------:R-:W-:Y:S02]  /*0fc0*/  FADD.FTZ R82, R82, R139 ;  /* 0x0000008b52527221 */ /* 0x000fe40000010000 */
[----:B------:R-:W-:Y:S01]  /*0fd0*/  FADD.FTZ R108, R107, R118 ;  /* 0x000000766b6c7221 */ /* 0x000fe20000010000 */
[----:B------:R-:W-:Y:S01]  /*0fe0*/  FFMA.FTZ R107, R117, R118, R106 ;  /* 0x00000076756b7223 */ /* 0x000fe2000001006a */
[----:B------:R-:W-:Y:S01]  /*0ff0*/  FFMA.FTZ R30, R113, R139, R30 ;  /* 0x0000008b711e7223 */ /* 0x000fe2000001001e */
[----:B------:R-:W-:Y:S01]  /*1000*/  SHF.L.U32 R139, R8, 0x10, RZ ;  /* 0x00000010088b7819 */ /* 0x000fe200000006ff */
[----:B------:R-:W-:Y:S01]  /*1010*/  FADD.FTZ R109, R108, R125 ;  /* 0x0000007d6c6d7221 */ /* 0x000fe20000010000 */
[----:B------:R-:W-:Y:S01]  /*1020*/  FFMA.FTZ R108, R126, R125, R107 ;  /* 0x0000007d7e6c7223 */ /* 0x000fe2000001006b */
[----:B------:R-:W-:Y:S01]  /*1030*/  FADD.FTZ R81, R81, R130 ;  /* 0x0000008251517221 */ /* 0x000fe20000010000 */
[----:B------:R-:W-:Y:S01]  /*1040*/  FFMA.FTZ R29, R120, R130, R29 ;  /* 0x00000082781d7223 */ /* 0x000fe2000001001d */
[----:B------:R-:W-:Y:S01]  /*1050*/  SHF.L.U32 R130, R69, 0x10, RZ ;  /* 0x0000001045827819 */ /* 0x000fe200000006ff */
[----:B------:R-:W-:Y:S01]  /*1060*/  FMUL.FTZ R139, R139, R132 ;  /* 0x000000848b8b7220 */ /* 0x000fe20000410000 */
[----:B------:R-:W-:Y:S01]  /*1070*/  FADD.FTZ R106, R109, R128 ;  /* 0x000000806d6a7221 */ /* 0x000fe20000010000 */
[----:B------:R-:W-:Y:S01]  /*1080*/  FMUL.FTZ R140, R140, UR32 ;  /* 0x000000208c8c7c20 */ /* 0x000fe20008410000 */
[----:B------:R-:W-:Y:S01]  /*1090*/  FFMA.FTZ R107, R127, R128, R108 ;  /* 0x000000807f6b7223 */ /* 0x000fe2000001006c */
[----:B------:R-:W-:Y:S01]  /*10a0*/  FADD.FTZ R80, R80, R141 ;  /* 0x0000008d50507221 */ /* 0x000fe20000010000 */
[----:B------:R-:W-:Y:S01]  /*10b0*/  FFMA.FTZ R28, R3, R141, R28 ;  /* 0x0000008d031c7223 */ /* 0x000fe2000001001c */
[----:B------:R-:W-:Y:S01]  /*10c0*/  SHF.L.U32 R141, R9, 0x10, RZ ;  /* 0x00000010098d7819 */ /* 0x000fe200000006ff */
[----:B------:R-:W-:Y:S01]  /*10d0*/  FADD.FTZ R109, R106, R139 ;  /* 0x0000008b6a6d7221 */ /* 0x000fe20000010000 */
[----:B------:R-:W-:Y:S01]  /*10e0*/  FMUL.FTZ R129, R129, UR32 ;  /* 0x0000002081817c20 */ /* 0x000fe20008410000 */
[----:B------:R-:W-:Y:S01]  /*10f0*/  FMUL.FTZ R130, R130, R135 ;  /* 0x0000008782827220 */ /* 0x000fe20000410000 */
[----:B------:R-:W-:Y:S01]  /*1100*/  FFMA.FTZ R106, R140, R139, R107 ;  /* 0x0000008b8c6a7223 */ /* 0x000fe2000001006b */
[----:B------:R-:W-:Y:S01]  /*1110*/  FMUL.FTZ R142, R142, UR32 ;  /* 0x000000208e8e7c20 */ /* 0x000fe20008410000 */
[----:B------:R-:W-:Y:S01]  /*1120*/  FMUL.FTZ R141, R141, R134 ;  /* 0x000000868d8d7220 */ /* 0x000fe20000410000 */
[----:B------:R-:W-:Y:S01]  /*1130*/  FADD.FTZ R108, R109, R130 ;  /* 0x000000826d6c7221 */ /* 0x000fe20000010000 */
[----:B------:R-:W-:Y:S01]  /*1140*/  FFMA.FTZ R107, R129, R130, R106 ;  /* 0x00000082816b7223 */ /* 0x000fe2000001006a */
[----:B------:R-:W-:Y:S01]  /*1150*/  FADD.FTZ R93, R93, R132 ;  /* 0x000000845d5d7221 */ /* 0x000fe20000010000 */
[----:B------:R-:W-:Y:S01]  /*1160*/  FFMA.FTZ R37, R140, R132, R37 ;  /* 0x000000848c257223 */ /* 0x000fe20000010025 */
[----:B------:R-:W-:Y:S01]  /*1170*/  SHF.L.U32 R110, R104, 0x10, RZ ;  /* 0x00000010686e7819 */ /* 0x000fe200000006ff */
[----:B------:R-:W-:Y:S01]  /*1180*/  FFMA.FTZ R104, R142, R141, R107 ;  /* 0x0000008d8e687223 */ /* 0x000fe2000001006b */
[----:B------:R-:W-:Y:S01]  /*1190*/  SHF.L.U32 R132, R105, 0x10, RZ ;  /* 0x0000001069847819 */ /* 0x000fe200000006ff */
[----:B------:R-:W-:Y:S01]  /*11a0*/  FADD.FTZ R105, R108, R141 ;  /* 0x0000008d6c697221 */ /* 0x000fe20000010000 */
[----:B------:R-:W-:Y:S01]  /*11b0*/  FMUL.FTZ R144, R144, UR32 ;  /* 0x0000002090907c20 */ /* 0x000fe20008410000 */
[----:B------:R-:W-:Y:S01]  /*11c0*/  FMUL.FTZ R143, R143, R110 ;  /* 0x0000006e8f8f7220 */ /* 0x000fe20000410000 */
[----:B------:R-:W-:Y:S01]  /*11d0*/  FFMA.FTZ R104, R131, R136, R104 ;  /* 0x0000008883687223 */ /* 0x000fe20000010068 */
[----:B------:R-:W-:-:S03]  /*11e0*/  FADD.FTZ R106, R105, R136 ;  /* 0x00000088696a7221 */ /* 0x000fc60000010000 */
[----:B------:R-:W-:Y:S01]  /*11f0*/  FFMA.FTZ R104, R144, R143, R104 ;  /* 0x0000008f90687223 */ /* 0x000fe20000010068 */
[----:B------:R-:W-:Y:S01]  /*1200*/  FADD.FTZ R105, R106, R143 ;  /* 0x0000008f6a697221 */ /* 0x000fe20000010000 */
[----:B------:R-:W-:Y:S01]  /*1210*/  FADD.FTZ R101, R101, R110 ;  /* 0x0000006e65657221 */ /* 0x000fe20000010000 */
[----:B------:R-:W-:Y:S01]  /*1220*/  FFMA.FTZ R41, R144, R110, R41 ;  /* 0x0000006e90297223 */ /* 0x000fe20000010029 */
[----:B------:R-:W-:Y:S01]  /*1230*/  FMUL.FTZ R146, R146, UR32 ;  /* 0x0000002092927c20 */ /* 0x000fe20008410000 */
        /* <DEDUP_REMOVED lines=12> */
.L_x_219:
[----:B------:R-:W-:-:S04]  /*1300*/  ISETP.NE.U32.AND P1, PT, RZ, UR4, PT ;  /* 0x00000004ff007c0c */ /* 0x000fc8000bf25070 */
[----:B------:R-:W-:-:S13]  /*1310*/  ISETP.NE.AND.EX P1, PT, RZ, UR5, PT, P1 ;  /* 0x00000005ff007c0c */ /* 0x000fda000bf25310 */
[----:B------:R-:W-:Y:S05]  /*1320*/  @!P1 BRA `(.L_x_220) ;  /* 0x00000000002c9947 */ /* 0x000fea0003800000 */
[----:B------:R-:W-:Y:S01]  /*1330*/  UIMAD UR9, UR8, UR29, URZ ;  /* 0x0000001d080972a4 */ /* 0x000fe2000f8e02ff */
[----:B------:R-:W0:Y:S03]  /*1340*/  LDC.64 R20, c[0x0][0x438] ;  /* 0x00010e00ff147b82 */ /* 0x000e260000000a00 */
[----:B------:R-:W-:-:S04]  /*1350*/  USHF.R.S32.HI UR10, URZ, 0x1f, UR9 ;  /* 0x0000001fff0a7899 */ /* 0x000fc80008011409 */
[----:B------:R-:W-:-:S06]  /*1360*/  ULEA.HI UR10, UR10, UR9, URZ, 0x3 ;  /* 0x000000090a0a7291 */ /* 0x000fcc000f8f18ff */
[----:B------:R-:W-:-:S04]  /*1370*/  MOV R25, UR10 ;  /* 0x0000000a00197c02 */ /* 0x000fc80008000f00 */
[----:B------:R-:W-:-:S04]  /*1380*/  LEA.HI.SX32 R25, R25, R0, 0x1d ;  /* 0x0000000019197211 */ /* 0x000fc800078feaff */
[C---:B------:R-:W-:Y:S01]  /*1390*/  IADD3 R23, PT, PT, R25.reuse, 0x80, RZ ;  /* 0x0000008019177810 */ /* 0x040fe20007ffe0ff */
[----:B0-----:R-:W-:-:S04]  /*13a0*/  IMAD.WIDE.U32 R24, R25, 0x10, R20 ;  /* 0x0000001019187825 */ /* 0x001fc800078e0014 */
[----:B------:R-:W-:Y:S02]  /*13b0*/  IMAD.WIDE.U32 R20, R23, 0x10, R20 ;  /* 0x0000001017147825 */ /* 0x000fe400078e0014 */
[----:B------:R-:W5:Y:S04]  /*13c0*/  LDG.E.128 R24, desc[UR14][R24.64] ;  /* 0x0000000e18187981 */ /* 0x000f68000c1e1d00 */
[----:B------:R-:W5:Y:S02]  /*13d0*/  LDG.E.128 R20, desc[UR14][R20.64] ;  /* 0x0000000e14147981 */ /* 0x000f64000c1e1d00 */
.L_x_220:
[----:B------:R-:W0:Y:S01]  /*13e0*/  SHFL.DOWN PT, R105, R110, 0x10, 0x1f ;  /* 0x0a001f006e697f89 */ /* 0x000e2200000e0000 */
[----:B------:R-:W-:Y:S01]  /*13f0*/  LOP3.LUT P4, RZ, R0, 0x1f, RZ, 0xc0, !PT ;  /* 0x0000001f00ff7812 */ /* 0x000fe2000788c0ff */
[----:B------:R-:W-:Y:S01]  /*1400*/  UISETP.GE.AND UP1, UPT, UR13, 0x1, UPT ;  /* 0x000000010d00788c */ /* 0x000fe2000bf26270 */
[----:B------:R-:W-:Y:S01]  /*1410*/  PLOP3.LUT P0, PT, PT, PT, PT, 0x80, 0x8 ;  /* 0x000000000008781c */ /* 0x000fe20003f0f070 */
[----:B------:R-:W1:Y:S01]  /*1420*/  SHFL.DOWN PT, R104, R111, 0x10, 0x1f ;  /* 0x0a001f006f687f89 */ /* 0x000e6200000e0000 */
[----:B------:R-:W-:Y:S01]  /*1430*/  HFMA2 R147, -RZ, RZ, 0, 0 ;  /* 0x00000000ff937431 */ /* 0x000fe200000001ff */
[----:B------:R-:W-:Y:S01]  /*1440*/  MOV R134, 0x10 ;  /* 0x0000001000867802 */ /* 0x000fe20000000f00 */
[----:B------:R-:W2:Y:S01]  /*1450*/  S2R R133, SR_CgaCtaId ;  /* 0x0000000000857919 */ /* 0x000ea20000008800 */
[----:B------:R-:W-:-:S05]  /*1460*/  PLOP3.LUT P3, PT, PT, PT, UP1, 0x80, 0x8 ;  /* 0x000000000008781c */ /* 0x000fca0003f6f018 */
[----:B------:R-:W-:Y:S01]  /*1470*/  @UP1 UIADD3 UR9, UPT, UPT, UR13, -0x1, URZ ;  /* 0xffffffff0d091890 */ /* 0x000fe2000fffe0ff */
[----:B------:R-:W-:Y:S01]  /*1480*/  @!P4 PLOP3.LUT P0, PT, P2, PT, PT, 0x80, 0x8 ;  /* 0x000000000008c81c */ /* 0x000fe2000170f070 */
[----:B------:R-:W3:Y:S02]  /*1490*/  @UP1 LDCU.64 UR26, c[0x0][0x390] ;  /* 0x00007200ff1a17ac */ /* 0x000ee40008000a00 */
[----:B------:R-:W-:-:S04]  /*14a0*/  @UP1 UIMAD UR9, UR9, UR29, URZ ;  /* 0x0000001d090912a4 */ /* 0x000fc8000f8e02ff */
[----:B------:R-:W-:Y:S01]  /*14b0*/  @UP1 USHF.R.S32.HI UR10, URZ, 0x1f, UR9 ;  /* 0x0000001fff0a1899 */ /* 0x000fe20008011409 */
[----:B0-----:R-:W-:-:S03]  /*14c0*/  FADD.FTZ R105, R105, R110 ;  /* 0x0000006e69697221 */ /* 0x001fc60000010000 */
[----:B------:R-:W-:Y:S01]  /*14d0*/  @UP1 ULEA.HI UR10, UR10, UR9, URZ, 0x3 ;  /* 0x000000090a0a1291 */ /* 0x000fe2000f8f18ff */
[----:B-1----:R-:W-:Y:S01]  /*14e0*/  FADD.FTZ R104, R104, R111 ;  /* 0x0000006f68687221 */ /* 0x002fe20000010000 */
[----:B------:R-:W0:Y:S04]  /*14f0*/  SHFL.DOWN PT, R106, R105, 0x8, 0x1f ;  /* 0x09001f00696a7f89 */ /* 0x000e2800000e0000 */
[----:B------:R-:W1:Y:S01]  /*1500*/  SHFL.DOWN PT, R107, R104, 0x8, 0x1f ;  /* 0x09001f00686b7f89 */ /* 0x000e6200000e0000 */
[----:B0-----:R-:W-:Y:S01]  /*1510*/  FADD.FTZ R106, R105, R106 ;  /* 0x0000006a696a7221 */ /* 0x001fe20000010000 */
[----:B-1----:R-:W-:-:S04]  /*1520*/  FADD.FTZ R107, R104, R107 ;  /* 0x0000006b686b7221 */ /* 0x002fc80000010000 */
[----:B------:R-:W0:Y:S04]  /*1530*/  SHFL.DOWN PT, R109, R106, 0x4, 0x1f ;  /* 0x08801f006a6d7f89 */ /* 0x000e2800000e0000 */
[----:B------:R-:W1:Y:S01]  /*1540*/  SHFL.DOWN PT, R108, R107, 0x4, 0x1f ;  /* 0x08801f006b6c7f89 */ /* 0x000e6200000e0000 */
[----:B0-----:R-:W-:Y:S01]  /*1550*/  FADD.FTZ R109, R106, R109 ;  /* 0x0000006d6a6d7221 */ /* 0x001fe20000010000 */
[----:B------:R-:W-:Y:S01]  /*1560*/  MOV R106, 0x400 ;  /* 0x00000400006a7802 */ /* 0x000fe20000000f00 */
[----:B-1----:R-:W-:-:S03]  /*1570*/  FADD.FTZ R108, R107, R108 ;  /* 0x0000006c6b6c7221 */ /* 0x002fc60000010000 */
[----:B------:R-:W0:Y:S04]  /*1580*/  SHFL.DOWN PT, R110, R109, 0x2, 0x1f ;  /* 0x08401f006d6e7f89 */ /* 0x000e2800000e0000 */
[----:B------:R-:W1:Y:S01]  /*1590*/  SHFL.DOWN PT, R111, R108, 0x2, 0x1f ;  /* 0x08401f006c6f7f89 */ /* 0x000e6200000e0000 */
[----:B0-----:R-:W-:Y:S01]  /*15a0*/  FADD.FTZ R110, R109, R110 ;  /* 0x0000006e6d6e7221 */ /* 0x001fe20000010000 */
[----:B------:R-:W-:Y:S01]  /*15b0*/  MOV R109, UR10 ;  /* 0x0000000a006d7c02 */ /* 0x000fe20008000f00 */
[----:B-1----:R-:W-:-:S03]  /*15c0*/  FADD.FTZ R111, R108, R111 ;  /* 0x0000006f6c6f7221 */ /* 0x002fc60000010000 */
[----:B------:R-:W0:Y:S01]  /*15d0*/  SHFL.DOWN PT, R105, R110, 0x1, 0x1f ;  /* 0x08201f006e697f89 */ /* 0x000e2200000e0000 */
[----:B--2---:R-:W-:Y:S02]  /*15e0*/  LEA R108, R133, R106, 0x18 ;  /* 0x0000006a856c7211 */ /* 0x004fe400078ec0ff */
[----:B------:R-:W-:Y:S01]  /*15f0*/  @P3 LEA.HI.SX32 R147, R109, R0, 0x1d ;  /* 0x000000006d933211 */ /* 0x000fe200078feaff */
[----:B------:R-:W1:Y:S02]  /*1600*/  SHFL.DOWN PT, R104, R111, 0x1, 0x1f ;  /* 0x08201f006f687f89 */ /* 0x000e6400000e0000 */
[----:B------:R-:W-:Y:S02]  /*1610*/  VIADD R107, R108, 0x2020 ;  /* 0x000020206c6b7836 */ /* 0x000fe40000000000 */
[----:B---3--:R-:W-:-:S03]  /*1620*/  @P3 IMAD.WIDE.U32 R134, R147, R134, UR26 ;  /* 0x0000001a93863e25 */ /* 0x008fc6000f8e0086 */
[----:B------:R-:W-:Y:S02]  /*1630*/  @!P4 MOV R106, R107 ;  /* 0x0000006b006ac202 */ /* 0x000fe40000000f00 */
[----:B------:R-:W-:-:S04]  /*1640*/  @!P0 IADD3 R106, PT, PT, R108, 0x2000, RZ ;  /* 0x000020006c6a8810 */ /* 0x000fc80007ffe0ff */
[----:B------:R-:W-:Y:S01]  /*1650*/  @!P4 LEA R148, R2, R106, 0x3 ;  /* 0x0000006a0294c211 */ /* 0x000fe200078e18ff */
[----:B0-----:R-:W-:Y:S01]  /*1660*/  FADD.FTZ R132, R110, R105 ;  /* 0x000000696e847221 */ /* 0x001fe20000010000 */
[----:B-1----:R-:W-:-:S05]  /*1670*/  FADD.FTZ R133, R111, R104 ;  /* 0x000000686f857221 */ /* 0x002fca0000010000 */
[----:B------:R0:W-:Y:S01]  /*1680*/  @!P4 STS.64 [R148], R132 ;  /* 0x000000849400c388 */ /* 0x0001e20000000a00 */
[----:B------:R-:W-:Y:S06]  /*1690*/  BAR.SYNC.DEFER_BLOCKING 0x0 ;  /* 0x0000000000007b1d */ /* 0x000fec0000010000 */
[----:B------:R1:W2:Y:S01]  /*16a0*/  @P3 LDG.E.128 R84, desc[UR14][R134.64] ;  /* 0x0000000e86543981 */ /* 0x0002a2000c1e1d00 */
[C---:B------:R-:W-:Y:S01]  /*16b0*/  @!P2 IADD3 R107, PT, PT, R108.reuse, 0x2000, RZ ;  /* 0x000020006c6ba810 */ /* 0x040fe20007ffe0ff */
[----:B------:R-:W-:Y:S01]  /*16c0*/  UIMAD UR9, UR8, UR29, URZ ;  /* 0x0000001d080972a4 */ /* 0x000fe2000f8e02ff */
[C---:B------:R-:W-:Y:S01]  /*16d0*/  IADD3 R109, PT, PT, R108.reuse, 0x2030, RZ ;  /* 0x000020306c6d7810 */ /* 0x040fe20007ffe0ff */
[----:B------:R-:W-:Y:S01]  /*16e0*/  UISETP.NE.U32.AND UP0, UPT, UR4, URZ, UPT ;  /* 0x000000ff0400728c */ /* 0x000fe2000bf05070 */
[----:B------:R-:W-:Y:S01]  /*16f0*/  @!P2 IADD3 R109, PT, PT, R108, 0x2010, RZ ;  /* 0x000020106c6da810 */ /* 0x000fe20007ffe0ff */
[----:B------:R-:W-:Y:S01]  /*1700*/  USHF.R.S32.HI UR10, URZ, 0x1f, UR9 ;  /* 0x0000001fff0a7899 */ /* 0x000fe20008011409 */
[----:B------:R-:W3:Y:S01]  /*1710*/  LDS.128 R104, [R107] ;  /* 0x000000006b687984 */ /* 0x000ee20000000c00 */
[----:B------:R-:W-:Y:S01]  /*1720*/  UISETP.NE.AND.EX UP0, UPT, UR5, URZ, UPT, UP0 ;  /* 0x000000ff0500728c */ /* 0x000fe2000bf05300 */
[----:B------:R-:W-:Y:S01]  /*1730*/  ISETP.NE.AND P0, PT, RZ, UR28, PT ;  /* 0x0000001cff007c0c */ /* 0x000fe2000bf05270 */
[----:B------:R-:W-:Y:S01]  /*1740*/  ULEA.HI UR10, UR10, UR9, URZ, 0x3 ;  /* 0x000000090a0a7291 */ /* 0x000fe2000f8f18ff */
[----:B------:R-:W4:Y:S01]  /*1750*/  LDS.128 R108, [R109] ;  /* 0x000000006d6c7984 */ /* 0x000f220000000c00 */
[----:B0----5:R-:W-:-:S02]  /*1760*/  PRMT R132, R23, 0x7632, R132 ;  /* 0x0000763217847816 */ /* 0x021fc40000000084 */
[----:B-1----:R-:W-:Y:S02]  /*1770*/  PRMT R134, R26, 0x7632, R134 ;  /* 0x000076321a867816 */ /* 0x002fe40000000086 */
[----:B------:R-:W-:Y:S02]  /*1780*/  PRMT R135, R25, 0x7632, R135 ;  /* 0x0000763219877816 */ /* 0x000fe40000000087 */
[----:B------:R-:W-:Y:S01]  /*1790*/  PRMT R148, R24, 0x7632, R148 ;  /* 0x0000763218947816 */ /* 0x000fe20000000094 */
[----:B---3--:R-:W-:Y:S01]  /*17a0*/  FADD.FTZ R150, RZ, R105 ;  /* 0x00000069ff967221 */ /* 0x008fe20000010000 */
[----:B------:R-:W-:-:S03]  /*17b0*/  FADD.FTZ R105, RZ, R104 ;  /* 0x00000068ff697221 */ /* 0x000fc60000010000 */
[----:B------:R-:W-:Y:S01]  /*17c0*/  FADD.FTZ R150, R107, R150 ;  /* 0x000000966b967221 */ /* 0x000fe20000010000 */
[----:B------:R-:W-:-:S03]  /*17d0*/  FADD.FTZ R105, R106, R105 ;  /* 0x000000696a697221 */ /* 0x000fc60000010000 */
[----:B----4-:R-:W-:Y:S01]  /*17e0*/  FADD.FTZ R150, R150, R109 ;  /* 0x0000006d96967221 */ /* 0x010fe20000010000 */
[----:B------:R-:W-:Y:S01]  /*17f0*/  FADD.FTZ R105, R105, R108 ;  /* 0x0000006c69697221 */ /* 0x000fe20000010000 */
[----:B------:R-:W-:Y:S02]  /*1800*/  MOV R109, UR10 ;  /* 0x0000000a006d7c02 */ /* 0x000fe40008000f00 */
[----:B------:R-:W-:Y:S01]  /*1810*/  FADD.FTZ R111, R111, R150 ;  /* 0x000000966f6f7221 */ /* 0x000fe20000010000 */
[----:B------:R-:W-:Y:S01]  /*1820*/  FADD.FTZ R105, R110, R105 ;  /* 0x000000696e697221 */ /* 0x000fe20000010000 */
[----:B------:R-:W-:Y:S02]  /*1830*/  PRMT R108, R22, 0x7632, R108 ;  /* 0x00007632166c7816 */ /* 0x000fe4000000006c */
[----:B------:R-:W-:Y:S01]  /*1840*/  FMUL.FTZ R111, R111, UR30 ;  /* 0x0000001e6f6f7c20 */ /* 0x000fe20008410000 */
[----:B------:R-:W-:Y:S01]  /*1850*/  FMUL.FTZ R133, R105, UR30 ;  /* 0x0000001e69857c20 */ /* 0x000fe20008410000 */
[----:B------:R-:W-:-:S02]  /*1860*/  PRMT R110, R21, 0x7632, R110 ;  /* 0x00007632156e7816 */ /* 0x000fc4000000006e */
[----:B------:R-:W-:Y:S02]  /*1870*/  PRMT R150, R27, 0x7632, R150 ;  /* 0x000076321b967816 */ /* 0x000fe40000000096 */
[----:B------:R-:W-:Y:S02]  /*1880*/  R2UR UR13, R111 ;  /* 0x000000006f0d72ca */ /* 0x000fe400000e0000 */
[----:B------:R-:W-:Y:S02]  /*1890*/  PRMT R111, R20, 0x7632, R111 ;  /* 0x00007632146f7816 */ /* 0x000fe4000000006f */
[----:B------:R-:W-:Y:S02]  /*18a0*/  LEA.HI.SX32 R109, R109, R0, 0x1d ;  /* 0x000000006d6d7211 */ /* 0x000fe400078feaff */
[----:B------:R-:W-:Y:S02]  /*18b0*/  FSEL R133, R133, RZ, !P0 ;  /* 0x000000ff85857208 */ /* 0x000fe40004000000 */
[----:B--2---:R-:W-:-:S02]  /*18c0*/  PRMT R104, R87, 0x7632, R104 ;  /* 0x0000763257687816 */ /* 0x004fc40000000068 */
        /* <DEDUP_REMOVED lines=20> */
.L_x_223:
        /* <DEDUP_REMOVED lines=13> */
.L_x_224:
        /* <DEDUP_REMOVED lines=13> */
.L_x_225:
        /* <DEDUP_REMOVED lines=13> */
.L_x_226:
        /* <DEDUP_REMOVED lines=13> */
.L_x_227:
        /* <DEDUP_REMOVED lines=13> */
.L_x_228:
        /* <DEDUP_REMOVED lines=13> */
.L_x_229:
        /* <DEDUP_REMOVED lines=14> */
.L_x_222:
        /* <DEDUP_REMOVED lines=19> */
.L_x_231:
        /* <DEDUP_REMOVED lines=8> */
.L_x_232:
[----:B------:R-:W-:Y:S01]  /*2180*/  FFMA.FTZ R107, R115, UR13, R133 ;  /* 0x0000000d736b7c23 */ /* 0x000fe20008010085 */
[----:B------:R-:W-:Y:S01]  /*2190*/  FADD.FTZ R99, R121, -R148 ;  /* 0x8000009479637221 */ /* 0x000fe20000010000 */
[----:B------:R-:W-:Y:S01]  /*21a0*/  FADD.FTZ R98, R114, -R149 ;  /* 0x8000009572627221 */ /* 0x000fe20000010000 */
[----:B------:R-:W-:Y:S01]  /*21b0*/  FFMA.FTZ R150, R124, UR13, R133 ;  /* 0x0000000d7c967c23 */ /* 0x000fe20008010085 */
[----:B------:R-:W-:Y:S01]  /*21c0*/  FADD.FTZ R134, R116, -R107 ;  /* 0x8000006b74867221 */ /* 0x000fe20000010000 */
[----:B------:R-:W-:Y:S01]  /*21d0*/  FMUL.FTZ R107, R99, UR32 ;  /* 0x00000020636b7c20 */ /* 0x000fe20008410000 */
[--C-:B------:R-:W-:Y:S01]  /*21e0*/  FFMA.FTZ R135, R117, UR13, R133.reuse ;  /* 0x0000000d75877c23 */ /* 0x100fe20008010085 */
[----:B------:R-:W-:Y:S01]  /*21f0*/  FMUL.FTZ R99, R98, UR32 ;  /* 0x0000002062637c20 */ /* 0x000fe20008410000 */
[----:B------:R-:W-:Y:S01]  /*2200*/  FFMA.FTZ R152, R126, UR13, R133 ;  /* 0x0000000d7e987c23 */ /* 0x000fe20008010085 */
[----:B------:R-:W-:Y:S01]  /*2210*/  FADD.FTZ R148, R123, -R150 ;  /* 0x800000967b947221 */ /* 0x000fe20000010000 */
[----:B------:R-:W-:Y:S01]  /*2220*/  FADD.FTZ R149, R118, -R135 ;  /* 0x8000008776957221 */ /* 0x000fe20000010000 */
[----:B------:R-:W-:Y:S01]  /*2230*/  FMUL.FTZ R135, R134, UR32 ;  /* 0x0000002086877c20 */ /* 0x000fe20008410000 */
[----:B------:R-:W-:Y:S01]  /*2240*/  FADD.FTZ R150, R125, -R152 ;  /* 0x800000987d967221 */ /* 0x000fe20000010000 */
[----:B------:R-:W-:Y:S01]  /*2250*/  FMUL.FTZ R148, R148, UR32 ;  /* 0x0000002094947c20 */ /* 0x000fe20008410000 */
[----:B------:R-:W-:-:S02]  /*2260*/  FSEL R98, R107, RZ, P0 ;  /* 0x000000ff6b627208 */ /* 0x000fc40000000000 */
        /* <DEDUP_REMOVED lines=9> */
.L_x_233:
        /* <DEDUP_REMOVED lines=8> */
.L_x_234:
        /* <DEDUP_REMOVED lines=12> */
.L_x_235:
        /* <DEDUP_REMOVED lines=8> */
.L_x_236:
        /* <DEDUP_REMOVED lines=12> */
.L_x_237:
        /* <DEDUP_REMOVED lines=11> */
.L_x_221:
[----:B------:R-:W-:-:S04]  /*2630*/  UISETP.NE.U32.AND UP0, UPT, UR6, URZ, UPT ;  /* 0x000000ff0600728c */ /* 0x000fc8000bf05070 */
[----:B------:R-:W-:-:S09]  /*2640*/  UISETP.NE.AND.EX UP0, UPT, UR7, URZ, UPT, UP0 ;  /* 0x000000ff0700728c */ /* 0x000fd2000bf05300 */
[----:B------:R-:W-:Y:S05]  /*2650*/  BRA.U UP0, `(.L_x_238) ;  /* 0x00000005009c7547 */ /* 0x000fea000b800000 */
[----:B------:R-:W-:Y:S01]  /*2660*/  ISETP.LT.AND P0, PT, RZ, UR33, PT ;  /* 0x00000021ff007c0c */ /* 0x000fe2000bf01270 */
[----:B------:R-:W-:-:S12]  /*2670*/  BRA.U !UP1, `(.L_x_239) ;  /* 0x00000001092c7547 */ /* 0x000fd8000b800000 */
        /* <DEDUP_REMOVED lines=11> */
.L_x_239:
[----:B------:R-:W-:Y:S05]  /*2730*/  BRA.U !UP1, `(.L_x_240) ;  /* 0x0000000109347547 */ /* 0x000fea000b800000 */
[----:B------:R-:W-:Y:S01]  /*2740*/  @P0 PRMT R149, R24, 0x7632, R149 ;  /* 0x0000763218950816 */ /* 0x000fe20000000095 */
[----:B------:R-:W-:Y:S01]  /*2750*/  @P0 FFMA.FTZ R150, R120, UR13, R133 ;  /* 0x0000000d78960c23 */ /* 0x000fe20008010085 */
[----:B------:R-:W-:Y:S02]  /*2760*/  @!P0 SHF.L.U32 R148, R148, 0x10, RZ ;  /* 0x0000001094948819 */ /* 0x000fe400000006ff */
[----:B------:R-:W-:Y:S01]  /*2770*/  @P0 SHF.L.U32 R149, R149, 0x10, RZ ;  /* 0x0000001095950819 */ /* 0x000fe200000006ff */
[----:B------:R-:W-:-:S04]  /*2780*/  @P0 FADD.FTZ R150, R119, -R150 ;  /* 0x8000009677960221 */ /* 0x000fc80000010000 */
        /* <DEDUP_REMOVED lines=8> */
.L_x_240:
        /* <DEDUP_REMOVED lines=12> */
.L_x_241:
        /* <DEDUP_REMOVED lines=12> */
.L_x_242:
        /* <DEDUP_REMOVED lines=12> */
.L_x_243:
[----:B------:R-:W-:Y:S05]  /*2a50*/  BRA.U !UP1, `(.L_x_244) ;  /* 0x0000000109347547 */ /* 0x000fea000b800000 */
[----:B------:R-:W-:Y:S01]  /*2a60*/  @P0 PRMT R106, R26, 0x7632, R106 ;  /* 0x000076321a6a0816 */ /* 0x000fe2000000006a */
[----:B------:R-:W-:Y:S01]  /*2a70*/  @P0 FFMA.FTZ R148, R124, UR13, R133 ;  /* 0x0000000d7c940c23 */ /* 0x000fe20008010085 */
[----:B------:R-:W-:-:S03]  /*2a80*/  @!P0 SHF.L.U32 R134, R134, 0x10, RZ ;  /* 0x0000001086868819 */ /* 0x000fc600000006ff */
[----:B------:R-:W-:Y:S02]  /*2a90*/  @P0 IMAD.U32 R106, R106, 0x10000, RZ ;  /* 0x000100006a6a0824 */ /* 0x000fe400078e00ff */
        /* <DEDUP_REMOVED lines=9> */
.L_x_244:
        /* <DEDUP_REMOVED lines=12> */
.L_x_245:
        /* <DEDUP_REMOVED lines=14> */
.L_x_238:
[----:B------:R-:W-:Y:S02]  /*2cd0*/  ISETP.LT.AND P0, PT, RZ, UR33, PT ;  /* 0x00000021ff007c0c */ /* 0x000fe4000bf01270 */
[----:B------:R-:W-:Y:S02]  /*2ce0*/  SHF.L.U32 R149, R25, 0x10, RZ ;  /* 0x0000001019957819 */ /* 0x000fe400000006ff */
[----:B------:R-:W-:-:S09]  /*2cf0*/  PLOP3.LUT P4, PT, PT, PT, UP2, 0x80, 0x8 ;  /* 0x000000000008781c */ /* 0x000fd20003f8f028 */
[--C-:B------:R-:W-:Y:S01]  /*2d00*/  @P0 FFMA.FTZ R98, R120, UR13, R133.reuse ;  /* 0x0000000d78620c23 */ /* 0x100fe20008010085 */
[----:B------:R-:W-:Y:S01]  /*2d10*/  @!P0 PRMT R96, R24, 0x7632, R96 ;  /* 0x0000763218608816 */ /* 0x000fe20000000060 */
[----:B------:R-:W-:Y:S01]  /*2d20*/  @P0 FFMA.FTZ R99, R113, UR13, R133 ;  /* 0x0000000d71630c23 */ /* 0x000fe20008010085 */
[----:B------:R-:W-:Y:S01]  /*2d30*/  @P0 SHF.L.U32 R97, R148, 0x10, RZ ;  /* 0x0000001094610819 */ /* 0x000fe200000006ff */
[----:B------:R-:W-:Y:S01]  /*2d40*/  @P0 FADD.FTZ R98, R119, -R98 ;  /* 0x8000006277620221 */ /* 0x000fe20000010000 */
[----:B------:R-:W-:Y:S01]  /*2d50*/  @!P0 SHF.L.U32 R96, R96, 0x10, RZ ;  /* 0x0000001060608819 */ /* 0x000fe200000006ff */
[----:B------:R-:W-:Y:S01]  /*2d60*/  @P0 FADD.FTZ R148, R114, -R99 ;  /* 0x8000006372940221 */ /* 0x000fe20000010000 */
[----:B------:R-:W-:Y:S01]  /*2d70*/  @P0 FFMA.FTZ R99, R115, UR13, R133 ;  /* 0x0000000d73630c23 */ /* 0x000fe20008010085 */
[----:B------:R-:W-:Y:S01]  /*2d80*/  @P0 FFMA.FTZ R96, R98, UR32, R97 ;  /* 0x0000002062600c23 */ /* 0x000fe20008010061 */
[----:B------:R-:W-:Y:S01]  /*2d90*/  @P0 FFMA.FTZ R98, R122, UR13, R133 ;  /* 0x0000000d7a620c23 */ /* 0x000fe20008010085 */
[----:B------:R-:W-:Y:S01]  /*2da0*/  @P0 FFMA.FTZ R149, R148, UR32, R149 ;  /* 0x0000002094950c23 */ /* 0x000fe20008010095 */
[----:B------:R-:W-:Y:S01]  /*2db0*/  SHF.L.U32 R148, R135, 0x10, RZ ;  /* 0x0000001087947819 */ /* 0x000fe200000006ff */
[----:B------:R-:W-:Y:S01]  /*2dc0*/  @P0 FADD.FTZ R99, R116, -R99 ;  /* 0x8000006374630221 */ /* 0x000fe20000010000 */
[----:B------:R-:W-:Y:S01]  /*2dd0*/  @P0 FADD.FTZ R97, R121, -R98 ;  /* 0x8000006279610221 */ /* 0x000fe20000010000 */
[----:B------:R-:W-:Y:S01]  /*2de0*/  SHF.L.U32 R98, R26, 0x10, RZ ;  /* 0x000000101a627819 */ /* 0x000fe200000006ff */
[--C-:B------:R-:W-:Y:S01]  /*2df0*/  @P0 FFMA.FTZ R152, R124, UR13, R133.reuse ;  /* 0x0000000d7c980c23 */ /* 0x100fe20008010085 */
[----:B------:R-:W-:Y:S01]  /*2e00*/  SHF.L.U32 R135, R134, 0x10, RZ ;  /* 0x0000001086877819 */ /* 0x000fe200000006ff */
[----:B------:R-:W-:Y:S01]  /*2e10*/  @P0 FFMA.FTZ R148, R97, UR32, R148 ;  /* 0x0000002061940c23 */ /* 0x000fe20008010094 */
[----:B------:R-:W-:Y:S01]  /*2e20*/  @P0 FFMA.FTZ R97, R117, UR13, R133 ;  /* 0x0000000d75610c23 */ /* 0x000fe20008010085 */
[----:B------:R-:W-:Y:S01]  /*2e30*/  @P0 FFMA.FTZ R98, R99, UR32, R98 ;  /* 0x0000002063620c23 */ /* 0x000fe20008010062 */
[----:B------:R-:W-:Y:S01]  /*2e40*/  @P0 FADD.FTZ R152, R123, -R152 ;  /* 0x800000987b980221 */ /* 0x000fe20000010000 */
[----:B------:R-:W-:Y:S01]  /*2e50*/  SHF.L.U32 R99, R27, 0x10, RZ ;  /* 0x000000101b637819 */ /* 0x000fe200000006ff */
[----:B------:R-:W-:Y:S01]  /*2e60*/  @P0 FADD.FTZ R134, R118, -R97 ;  /* 0x8000006176860221 */ /* 0x000fe20000010000 */
[----:B------:R-:W-:Y:S01]  /*2e70*/  @P4 FFMA.FTZ R97, R3, UR13, R133 ;  /* 0x0000000d03614c23 */ /* 0x000fe20008010085 */
[----:B------:R-:W-:Y:S01]  /*2e80*/  @P0 FFMA.FTZ R135, R152, UR32, R135 ;  /* 0x0000002098870c23 */ /* 0x000fe20008010087 */
[----:B------:R-:W-:Y:S01]  /*2e90*/  @P0 FFMA.FTZ R152, R126, UR13, R133 ;  /* 0x0000000d7e980c23 */ /* 0x000fe20008010085 */
[----:B------:R-:W-:Y:S01]  /*2ea0*/  @P0 FFMA.FTZ R99, R134, UR32, R99 ;  /* 0x0000002086630c23 */ /* 0x000fe20008010063 */
[----:B------:R-:W-:Y:S01]  /*2eb0*/  SHF.L.U32 R134, R150, 0x10, RZ ;  /* 0x0000001096867819 */ /* 0x000fe200000006ff */
[----:B------:R-:W-:Y:S01]  /*2ec0*/  @P4 FADD.FTZ R150, R112, -R97 ;  /* 0x8000006170964221 */ /* 0x000fe20000010000 */
[----:B------:R-:W-:Y:S01]  /*2ed0*/  SHF.L.U32 R97, R24, 0x10, RZ ;  /* 0x0000001018617819 */ /* 0x000fe200000006ff */
[----:B------:R-:W-:-:S04]  /*2ee0*/  @P0 FADD.FTZ R151, R125, -R152 ;  /* 0x800000987d970221 */ /* 0x000fc80000010000 */
[----:B------:R-:W-:Y:S01]  /*2ef0*/  @P0 FFMA.FTZ R134, R151, UR32, R134 ;  /* 0x0000002097860c23 */ /* 0x000fe20008010086 */
        /* <DEDUP_REMOVED lines=9> */
.L_x_246:
        /* <DEDUP_REMOVED lines=8> */
.L_x_247:
        /* <DEDUP_REMOVED lines=10> */
.L_x_248:
        /* <DEDUP_REMOVED lines=8> */
.L_x_249:
        /* <DEDUP_REMOVED lines=8> */
.L_x_250:
        /* <DEDUP_REMOVED lines=8> */
.L_x_251:
[----:B------:R-:W-:Y:S05]  /*3230*/  BRA.U !UP1, `(.L_x_252) ;  /* 0x00000001091c7547 */ /* 0x000fea000b800000 */
[----:B------:R-:W-:Y:S02]  /*3240*/  IMAD.U32 R106, R75, 0x10000, RZ ;  /* 0x000100004b6a7824 */ /* 0x000fe400078e00ff */
[----:B------:R-:W-:Y:S01]  /*3250*/  FMUL.FTZ R105, R99, UR31 ;  /* 0x0000001f63697c20 */ /* 0x000fe20008410000 */
[----:B------:R-:W-:-:S03]  /*3260*/  SHF.L.U32 R107, R87, 0x10, RZ ;  /* 0x00000010576b7819 */ /* 0x000fc600000006ff */
[-C--:B------:R-:W-:Y:S02]  /*3270*/  FMUL.FTZ R106, R106, R105.reuse ;  /* 0x000000696a6a7220 */ /* 0x080fe40000410000 */
[----:B------:R-:W-:-:S03]  /*3280*/  FFMA.FTZ R50, R107, R105, R50 ;  /* 0x000000696b327223 */ /* 0x000fc60000010032 */
[----:B------:R-:W-:-:S04]  /*3290*/  F2FP.BF16.F32.PACK_AB R106, RZ, R106 ;  /* 0x0000006aff6a723e */ /* 0x000fc800000010ff */
[----:B------:R-:W-:-:S07]  /*32a0*/  PRMT R63, R106, 0x7610, R63 ;  /* 0x000076106a3f7816 */ /* 0x000fce000000003f */
.L_x_252:
        /* <DEDUP_REMOVED lines=10> */
.L_x_230:
[----:B------:R-:W-:Y:S01]  /*3350*/  ISETP.NE.U32.AND P0, PT, RZ, UR6, PT ;  /* 0x00000006ff007c0c */ /* 0x000fe2000bf05070 */
[----:B------:R-:W0:Y:S01]  /*3360*/  @UP1 LDCU.64 UR10, c[0x0][0x468] ;  /* 0x00008d00ff0a17ac */ /* 0x000e220008000a00 */
[----:B------:R-:W-:Y:S02]  /*3370*/  HFMA2 R106, -RZ, RZ, 0, 9.5367431640625e-07 ;  /* 0x00000010ff6a7431 */ /* 0x000fe400000001ff */
[----:B------:R-:W-:-:S13]  /*3380*/  ISETP.NE.AND.EX P0, PT, RZ, UR7, PT, P0 ;  /* 0x00000007ff007c0c */ /* 0x000fda000bf05300 */
[----:B------:R-:W1:Y:S01]  /*3390*/  @P0 LDC.64 R104, c[0x0][0x478] ;  /* 0x00011e00ff680b82 */ /* 0x000e620000000a00 */
[C---:B0-----:R-:W-:Y:S01]  /*33a0*/  @P3 IMAD.WIDE.U32 R106, R147.reuse, R106, UR10 ;  /* 0x0000000a936a3e25 */ /* 0x041fe2000f8e006a */
[----:B------:R-:W-:-:S03]  /*33b0*/  IADD3 R147, PT, PT, R147, 0x80, RZ ;  /* 0x0000008093937810 */ /* 0x000fc60007ffe0ff */
[----:B-1----:R-:W-:-:S05]  /*33c0*/  @P0 IMAD.WIDE.U32 R104, R109, 0x10, R104 ;  /* 0x000000106d680825 */ /* 0x002fca00078e0068 */
[----:B------:R0:W-:Y:S04]  /*33d0*/  @P0 STG.E.128 desc[UR14][R104.64], R96 ;  /* 0x0000006068000986 */ /* 0x0001e8000c101d0e */
[----:B------:R0:W-:Y:S01]  /*33e0*/  @P3 STG.E.128 desc[UR14][R106.64], R60 ;  /* 0x0000003c6a003986 */ /* 0x0001e2000c101d0e */
[----:B------:R-:W-:Y:S05]  /*33f0*/  BRA.U !UP1, `(.L_x_253) ;  /* 0x00000001090c7547 */ /* 0x000fea000b800000 */
[----:B------:R-:W1:Y:S02]  /*3400*/  LDC.64 R84, c[0x0][0x390] ;  /* 0x0000e400ff547b82 */ /* 0x000e640000000a00 */
[----:B-1----:R-:W-:-:S06]  /*3410*/  IMAD.WIDE.U32 R84, R147, 0x10, R84 ;  /* 0x0000001093547825 */ /* 0x002fcc00078e0054 */
[----:B------:R-:W5:Y:S02]  /*3420*/  LDG.E.128 R84, desc[UR14][R84.64] ;  /* 0x0000000e54547981 */ /* 0x000f64000c1e1d00 */
.L_x_253:
[----:B0----5:R-:W-:Y:S02]  /*3430*/  PRMT R104, R87, 0x7632, R104 ;  /* 0x0000763257687816 */ /* 0x021fe40000000068 */
[----:B------:R-:W-:Y:S02]  /*3440*/  PRMT R105, R86, 0x7632, R105 ;  /* 0x0000763256697816 */ /* 0x000fe40000000069 */
[----:B------:R-:W-:Y:S02]  /*3450*/  PRMT R106, R85, 0x7632, R106 ;  /* 0x00007632556a7816 */ /* 0x000fe4000000006a */
[----:B------:R-:W-:Y:S01]  /*3460*/  PRMT R107, R84, 0x7632, R107 ;  /* 0x00007632546b7816 */ /* 0x000fe2000000006b */
[----:B------:R-:W-:Y:S06]  /*3470*/  @!P1 BRA `(.L_x_254) ;  /* 0x0000000c00389947 */ /* 0x000fec0003800000 */
[----:B------:R-:W-:Y:S05]  /*3480*/  @!P0 BRA `(.L_x_255) ;  /* 0x0000000400988947 */ /* 0x000fea0003800000 */
[----:B------:R-:W-:Y:S02]  /*3490*/  ISETP.LT.AND P1, PT, RZ, UR33, PT ;  /* 0x00000021ff007c0c */ /* 0x000fe4000bf21270 */
[----:B------:R-:W-:Y:S02]  /*34a0*/  SHF.L.U32 R134, R111, 0x10, RZ ;  /* 0x000000106f867819 */ /* 0x000fe400000006ff */
[----:B------:R-:W-:Y:S02]  /*34b0*/  SHF.L.U32 R99, R21, 0x10, RZ ;  /* 0x0000001015637819 */ /* 0x000fe400000006ff */
[----:B------:R-:W-:Y:S02]  /*34c0*/  SHF.L.U32 R149, R20, 0x10, RZ ;  /* 0x0000001014957819 */ /* 0x000fe400000006ff */
[----:B------:R-:W-:Y:S02]  /*34d0*/  SHF.L.U32 R110, R110, 0x10, RZ ;  /* 0x000000106e6e7819 */ /* 0x000fe400000006ff */
[----:B------:R-:W-:-:S02]  /*34e0*/  SHF.L.U32 R135, R22, 0x10, RZ ;  /* 0x0000001016877819 */ /* 0x000fc400000006ff */
[----:B------:R-:W-:Y:S01]  /*34f0*/  SHF.L.U32 R132, R132, 0x10, RZ ;  /* 0x0000001084847819 */ /* 0x000fe200000006ff */
        /* <DEDUP_REMOVED lines=36> */
.L_x_256:
        /* <DEDUP_REMOVED lines=8> */
.L_x_257:
        /* <DEDUP_REMOVED lines=8> */
.L_x_258:
        /* <DEDUP_REMOVED lines=8> */
.L_x_259:
        /* <DEDUP_REMOVED lines=8> */
.L_x_260:
        /* <DEDUP_REMOVED lines=8> */
.L_x_261:
        /* <DEDUP_REMOVED lines=8> */
.L_x_262:
        /* <DEDUP_REMOVED lines=11> */
.L_x_255:
[----:B------:R-:W-:Y:S01]  /*3af0*/  ISETP.LT.AND P1, PT, RZ, UR33, PT ;  /* 0x00000021ff007c0c */ /* 0x000fe2000bf21270 */
[----:B------:R-:W-:-:S12]  /*3b00*/  BRA.U !UP1, `(.L_x_264) ;  /* 0x00000001092c7547 */ /* 0x000fd8000b800000 */
[----:B------:R-:W-:Y:S01]  /*3b10*/  @P1 FFMA.FTZ R135, R127, UR13, R133 ;  /* 0x0000000d7f871c23 */ /* 0x000fe20008010085 */
[----:B------:R-:W-:Y:S01]  /*3b20*/  IMAD.U32 R132, R20, 0x10000, RZ ;  /* 0x0001000014847824 */ /* 0x000fe200078e00ff */
[----:B------:R-:W-:Y:S02]  /*3b30*/  SHF.L.U32 R134, R64, 0x10, RZ ;  /* 0x0000001040867819 */ /* 0x000fe400000006ff */
        /* <DEDUP_REMOVED lines=8> */
.L_x_264:
        /* <DEDUP_REMOVED lines=12> */
.L_x_265:
[----:B------:R-:W-:Y:S05]  /*3c80*/  BRA.U !UP1, `(.L_x_266) ;  /* 0x00000001092c7547 */ /* 0x000fea000b800000 */
        /* <DEDUP_REMOVED lines=10> */
[----:B------:R-:W-:-:S07]  /*3d30*/  PRMT R61, R111, 0x7610, R61 ;  /* 0x000076106f3d7816 */ /* 0x000fce000000003d */
.L_x_266:
        /* <DEDUP_REMOVED lines=14> */
.L_x_267:
        /* <DEDUP_REMOVED lines=12> */
.L_x_268:
        /* <DEDUP_REMOVED lines=14> */
.L_x_269:
        /* <DEDUP_REMOVED lines=12> */
.L_x_270:
        /* <DEDUP_REMOVED lines=14> */
.L_x_254:
        /* <DEDUP_REMOVED lines=20> */
.L_x_272:
        /* <DEDUP_REMOVED lines=8> */
.L_x_273:
[----:B------:R-:W-:Y:S01]  /*4320*/  FADD.FTZ R99, R130, -R135 ;  /* 0x8000008782637221 */ /* 0x000fe20000010000 */
[----:B------:R-:W-:Y:S01]  /*4330*/  FADD.FTZ R98, R141, -R110 ;  /* 0x8000006e8d627221 */ /* 0x000fe20000010000 */
[--C-:B------:R-:W-:Y:S01]  /*4340*/  FFMA.FTZ R107, R131, UR13, R133.reuse ;  /* 0x0000000d836b7c23 */ /* 0x100fe20008010085 */
[--C-:B------:R-:W-:Y:S01]  /*4350*/  FFMA.FTZ R108, R144, UR13, R133.reuse ;  /* 0x0000000d906c7c23 */ /* 0x100fe20008010085 */
[--C-:B------:R-:W-:Y:S01]  /*4360*/  FFMA.FTZ R111, R137, UR13, R133.reuse ;  /* 0x0000000d896f7c23 */ /* 0x100fe20008010085 */
[----:B------:R-:W-:Y:S01]  /*4370*/  FMUL.FTZ R98, R98, UR32 ;  /* 0x0000002062627c20 */ /* 0x000fe20008410000 */
[----:B------:R-:W-:Y:S01]  /*4380*/  FMUL.FTZ R99, R99, UR32 ;  /* 0x0000002063637c20 */ /* 0x000fe20008410000 */
[----:B------:R-:W-:Y:S01]  /*4390*/  FFMA.FTZ R132, R146, UR13, R133 ;  /* 0x0000000d92847c23 */ /* 0x000fe20008010085 */
        /* <DEDUP_REMOVED lines=16> */
.L_x_274:
        /* <DEDUP_REMOVED lines=8> */
.L_x_275:
        /* <DEDUP_REMOVED lines=12> */
.L_x_276:
        /* <DEDUP_REMOVED lines=8> */
.L_x_277:
        /* <DEDUP_REMOVED lines=12> */
.L_x_278:
        /* <DEDUP_REMOVED lines=11> */
.L_x_271:
        /* <DEDUP_REMOVED lines=13> */
.L_x_279:
        /* <DEDUP_REMOVED lines=13> */
.L_x_280:
        /* <DEDUP_REMOVED lines=13> */
.L_x_281:
        /* <DEDUP_REMOVED lines=13> */
.L_x_282:
        /* <DEDUP_REMOVED lines=13> */
.L_x_283:
        /* <DEDUP_REMOVED lines=13> */
.L_x_284:
        /* <DEDUP_REMOVED lines=13> */
.L_x_285:
        /* <DEDUP_REMOVED lines=13> */
.L_x_263:
[----:B------:R-:W0:Y:S01]  /*4e50*/  @P0 LDC.64 R104, c[0x0][0x478] ;  /* 0x00011e00ff680b82 */ /* 0x000e220000000a00 */
[----:B------:R-:W1:Y:S01]  /*4e60*/  @UP1 LDCU.64 UR10, c[0x0][0x468] ;  /* 0x00008d00ff0a17ac */ /* 0x000e620008000a00 */
[----:B------:R-:W-:Y:S02]  /*4e70*/  @P0 IADD3 R109, PT, PT, R109, 0x80, RZ ;  /* 0x000000806d6d0810 */ /* 0x000fe40007ffe0ff */
[----:B------:R-:W-:Y:S01]  /*4e80*/  MOV R106, 0x10 ;  /* 0x00000010006a7802 */ /* 0x000fe20000000f00 */
[----:B------:R-:W-:Y:S01]  /*4e90*/  UIADD3 UR8, UPT, UPT, UR8, UR24, URZ ;  /* 0x0000001808087290 */ /* 0x000fe2000fffe0ff */
[----:B------:R-:W-:-:S03]  /*4ea0*/  PLOP3.LUT P2, PT, P2, PT, PT, 0x8, 0x80 ;  /* 0x000000000080781c */ /* 0x000fc6000174e170 */
[----:B------:R-:W-:Y:S01]  /*4eb0*/  UISETP.GE.AND UP0, UPT, UR8, UR25, UPT ;  /* 0x000000190800728c */ /* 0x000fe2000bf06270 */
[----:B-1----:R-:W-:-:S04]  /*4ec0*/  @P3 IMAD.WIDE.U32 R106, R147, R106, UR10 ;  /* 0x0000000a936a3e25 */ /* 0x002fc8000f8e006a */
[----:B0-----:R-:W-:-:S05]  /*4ed0*/  @P0 IMAD.WIDE.U32 R104, R109, 0x10, R104 ;  /* 0x000000106d680825 */ /* 0x001fca00078e0068 */
[----:B------:R1:W-:Y:S04]  /*4ee0*/  @P0 STG.E.128 desc[UR14][R104.64], R96 ;  /* 0x0000006068000986 */ /* 0x0003e8000c101d0e */
[----:B------:R1:W-:Y:S01]  /*4ef0*/  @P3 STG.E.128 desc[UR14][R106.64], R60 ;  /* 0x0000003c6a003986 */ /* 0x0003e2000c101d0e */
[----:B------:R-:W-:Y:S05]  /*4f00*/  BRA.U !UP0, `(.L_x_286) ;  /* 0xffffffb508507547 */ /* 0x000fea000b83ffff */
.L_x_218:
[----:B------:R-:W2:Y:S08]  /*4f10*/  LDC R9, c[0x0][0x388] ;  /* 0x0000e200ff097b82 */ /* 0x000eb00000000800 */
[----:B------:R-:W3:Y:S08]  /*4f20*/  LDC.64 R2, c[0x0][0x440] ;  /* 0x00011000ff027b82 */ /* 0x000ef00000000a00 */
[----:B------:R-:W4:Y:S08]  /*4f30*/  LDC.64 R4, c[0x0][0x448] ;  /* 0x00011200ff047b82 */ /* 0x000f300000000a00 */
[----:B------:R-:W5:Y:S01]  /*4f40*/  LDC.64 R6, c[0x0][0x460] ;  /* 0x00011800ff067b82 */ /* 0x000f620000000a00 */
[----:B--2---:R-:W-:-:S05]  /*4f50*/  IMAD R9, R9, UR12, RZ ;  /* 0x0000000c09097c24 */ /* 0x004fca000f8e02ff */
[----:B------:R-:W-:-:S05]  /*4f60*/  LEA.HI R9, R9, R0, RZ, 0x1d ;  /* 0x0000000009097211 */ /* 0x000fca00078fe8ff */
[----:B---3--:R-:W-:-:S04]  /*4f70*/  IMAD.WIDE.U32 R2, R9, 0x20, R2 ;  /* 0x0000002009027825 */ /* 0x008fc800078e0002 */
[C---:B----4-:R-:W-:Y:S01]  /*4f80*/  IMAD.WIDE.U32 R4, R9.reuse, 0x20, R4 ;  /* 0x0000002009047825 */ /* 0x050fe200078e0004 */
[----:B0-----:R-:W-:Y:S04]  /*4f90*/  STG.E.128 desc[UR14][R2.64], R80 ;  /* 0x0000005002007986 */ /* 0x001fe8000c101d0e */
[----:B------:R-:W-:Y:S01]  /*4fa0*/  STG.E.128 desc[UR14][R2.64+0x10], R88 ;  /* 0x0000105802007986 */ /* 0x000fe2000c101d0e */
[----:B-----5:R-:W-:-:S03]  /*4fb0*/  IMAD.WIDE.U32 R6, R9, 0x20, R6 ;  /* 0x0000002009067825 */ /* 0x020fc600078e0006 */
        /* <DEDUP_REMOVED lines=11> */
.L_x_287:
        /* <DEDUP_REMOVED lines=9> */
.L_x_7973:


//--------------------- .text._ZN10layer_norm13ln_bwd_kernelINS_13Kernel_traitsI13__nv_bfloat16S2_S2_S2_fjLj2048ELj1ELj1ELj4ELj16ENS_18Kernel_traits_baseILj2048ES2_S2_S2_S2_fjLj128EEEEELb1ELb0ELb0ELb0EEEvNS_9BwdParamsE --------------------------
	.section	.text._ZN10layer_norm13ln_bwd_kernelINS_13Kernel_traitsI13__nv_bfloat16S2_S2_S2_fjLj2048ELj1ELj1ELj4ELj16ENS_18Kernel_traits_baseILj2048ES2_S2_S2_S2_fjLj128EEEEELb1ELb0ELb0ELb0EEEvNS_9BwdParamsE,"ax",@progbits
	.align	128
        .global         _ZN10layer_norm13ln_bwd_kernelINS_13Kernel_traitsI13__nv_bfloat16S2_S2_S2_fjLj2048ELj1ELj1ELj4ELj16ENS_18Kernel_traits_baseILj2048ES2_S2_S2_S2_fjLj128EEEEELb1ELb0ELb0ELb0EEEvNS_9BwdParamsE
        .type           _ZN10layer_norm13ln_bwd_kernelINS_13Kernel_traitsI13__nv_bfloat16S2_S2_S2_fjLj2048ELj1ELj1ELj4ELj16ENS_18Kernel_traits_baseILj2048ES2_S2_S2_S2_fjLj128EEEEELb1ELb0ELb0ELb0EEEvNS_9BwdParamsE,@function
        .size           _ZN10layer_norm13ln_bwd_kernelINS_13Kernel_traitsI13__nv_bfloat16S2_S2_S2_fjLj2048ELj1ELj1ELj4ELj16ENS_18Kernel_traits_baseILj2048ES2_S2_S2_S2_fjLj128EEEEELb1ELb0ELb0ELb0EEEvNS_9BwdParamsE,(.L_x_7974 - _ZN10layer_norm13ln_bwd_kernelINS_13Kernel_traitsI13__nv_bfloat16S2_S2_S2_fjLj2048ELj1ELj1ELj4ELj16ENS_18Kernel_traits_baseILj2048ES2_S2_S2_S2_fjLj128EEEEELb1ELb0ELb0ELb0EEEvNS_9BwdParamsE)
        .other          _ZN10layer_norm13ln_bwd_kernelINS_13Kernel_traitsI13__nv_bfloat16S2_S2_S2_fjLj2048ELj1ELj1ELj4ELj16ENS_18Kernel_traits_baseILj2048ES2_S2_S2_S2_fjLj128EEEEELb1ELb0ELb0ELb0EEEvNS_9BwdParamsE,@"STO_CUDA_ENTRY STV_DEFAULT"
_ZN10layer_norm13ln_bwd_kernelINS_13Kernel_traitsI13__nv_bfloat16S2_S2_S2_fjLj2048ELj1ELj1ELj4ELj16ENS_18Kernel_traits_baseILj2048ES2_S2_S2_S2_fjLj128EEEEELb1ELb0ELb0ELb0EEEvNS_9BwdParamsE:
.text._ZN10layer_norm13ln_bwd_kernelINS_13Kernel_traitsI13__nv_bfloat16S2_S2_S2_fjLj2048ELj1ELj1ELj4ELj16ENS_18Kernel_traits_baseILj2048ES2_S2_S2_S2_fjLj128EEEEELb1ELb0ELb0ELb0EEEvNS_9BwdParamsE:
[----:B------:R-:W-:Y:S01]  /*0000*/  LDC R1, c[0x0][0x37c] ;  /* 0x0000df00ff017b82 */ /* 0x000fe20000000800 */
[----:B------:R-:W0:Y:S01]  /*0010*/  S2R R0, SR_TID.X ;  /* 0x0000000000007919 */ /* 0x000e220000002100 */
[----:B------:R-:W1:Y:S06]  /*0020*/  LDCU UR4, c[0x0][0x388] ;  /* 0x00007100ff0477ac */ /* 0x000e6c0008000800 */
[----:B------:R-:W2:Y:S01]  /*0030*/  S2UR UR6, SR_CTAID.X ;  /* 0x00000000000679c3 */ /* 0x000ea20000002500 */
[----:B------:R-:W2:Y:S01]  /*0040*/  LDCU UR7, c[0x0][0x384] ;  /* 0x00007080ff0777ac */ /* 0x000ea20008000800 */
[----:B-1----:R-:W-:Y:S01]  /*0050*/  MOV R2, UR4 ;  /* 0x0000000400027c02 */ /* 0x002fe20008000f00 */
[----:B------:R-:W1:Y:S03]  /*0060*/  LDCU.64 UR4, c[0x0][0x358] ;  /* 0x00006b00ff0477ac */ /* 0x000e660008000a00 */
        /* <DEDUP_REMOVED lines=9> */
[----:B------:R-:W3:Y:S01]  /*0100*/  @P3 LDC.64 R4, c[0x0][0x3d0] ;  /* 0x0000f400ff043b82 */ /* 0x000ee20000000a00 */
[----:B0-----:R-:W-:-:S05]  /*0110*/  @P2 IMAD.WIDE.U32 R6, R9, 0x10, R6 ;  /* 0x0000001009062825 */ /* 0x001fca00078e0006 */
[----:B-1----:R0:W5:Y:S01]  /*0120*/  @P2 LDG.E.128 R20, desc[UR4][R6.64] ;  /* 0x0000000406142981 */ /* 0x002162000c1e1d00 */
[----:B---3--:R-:W-:-:S05]  /*0130*/  @P3 IMAD.WIDE.U32 R4, R0, 0x10, R4 ;  /* 0x0000001000043825 */ /* 0x008fca00078e0004 */
[----:B------:R0:W5:Y:S01]  /*0140*/  @P3 LDG.E.128 R24, desc[UR4][R4.64] ;  /* 0x0000000404183981 */ /* 0x000162000c1e1d00 */
[----:B--2---:R-:W-:Y:S01]  /*0150*/  UISETP.GE.AND UP0, UPT, UR6, UR7, UPT ;  /* 0x000000070600728c */ /* 0x004fe2000bf06270 */
        /* <DEDUP_REMOVED lines=16> */
[----:B0-----:R-:W-:Y:S06]  /*0260*/  BRA.U UP0, `(.L_x_288) ;  /* 0x0000003900987547 */ /* 0x001fec000b800000 */
[----:B------:R-:W0:Y:S01]  /*0270*/  LDC.64 R4, c[0x0][0x3e0] ;  /* 0x0000f800ff047b82 */ /* 0x000e220000000a00 */
[----:B------:R-:W-:Y:S02]  /*0280*/  PLOP3.LUT P4, PT, PT, PT, PT, 0x8, 0x80 ;  /* 0x000000000080781c */ /* 0x000fe40003f8e170 */
        /* <DEDUP_REMOVED lines=16> */
[----:B------:R-:W1:Y:S01]  /*0390*/  LDCU.U8 UR7, c[0x0][0x410] ;  /* 0x00008200ff0777ac */ /* 0x000e620008000000 */
[----:B------:R-:W2:Y:S01]  /*03a0*/  LDCU UR11, c[0x0][0x408] ;  /* 0x00008100ff0b77ac */ /* 0x000ea20008000800 */
[----:B0-----:R-:W-:-:S02]  /*03b0*/  ISETP.NE.U32.AND P1, PT, R4, RZ, PT ;  /* 0x000000ff0400720c */ /* 0x001fc40003f25070 */
[----:B------:R-:W-:Y:S01]  /*03c0*/  SHF.R.U32.HI R4, RZ, 0x5, R0 ;  /* 0x00000005ff047819 */ /* 0x000fe20000011600 */
[----:B------:R-:W0:Y:S01]  /*03d0*/  LDCU UR10, c[0x0][0x400] ;  /* 0x00008000ff0a77ac */ /* 0x000e220008000800 */
[----:B------:R-:W-:Y:S02]  /*03e0*/  ISETP.NE.AND.EX P1, PT, R5, RZ, PT, P1 ;  /* 0x000000ff0500720c */ /* 0x000fe40003f25310 */
[----:B------:R-:W-:Y:S01]  /*03f0*/  MOV R5, UR6 ;  /* 0x0000000600057c02 */ /* 0x000fe20008000f00 */
[----:B------:R-:W3:Y:S01]  /*0400*/  LDCU.64 UR8, c[0x0][0x438] ;  /* 0x00008700ff0877ac */ /* 0x000ee20008000a00 */
[----:B-12---:R-:W4:Y:S09]  /*0410*/  LDCU.64 UR12, c[0x0][0x478] ;  /* 0x00008f00ff0c77ac */ /* 0x006f320008000a00 */
.L_x_307:
[----:B------:R-:W1:Y:S08]  /*0420*/  @P1 LDC.64 R72, c[0x0][0x3e0] ;  /* 0x0000f800ff481b82 */ /* 0x000e700000000a00 */
[----:B------:R-:W2:Y:S08]  /*0430*/  LDC.64 R74, c[0x0][0x3c0] ;  /* 0x0000f000ff4a7b82 */ /* 0x000eb00000000a00 */
[----:B------:R-:W0:Y:S01]  /*0440*/  LDC R2, c[0x0][0x388] ;  /* 0x0000e200ff027b82 */ /* 0x000e220000000800 */
[----:B-1----:R-:W-:-:S07]  /*0450*/  @P1 IMAD.WIDE R76, R5, 0x2, R72 ;  /* 0x00000002054c1825 */ /* 0x002fce00078e0248 */
[----:B------:R-:W1:Y:S01]  /*0460*/  LDC.64 R72, c[0x0][0x3c8] ;  /* 0x0000f200ff487b82 */ /* 0x000e620000000a00 */
[----:B-----5:R0:W5:Y:S01]  /*0470*/  @P1 LDG.E.U16 R107, desc[UR4][R76.64] ;  /* 0x000000044c6b1981 */ /* 0x020162000c1e1500 */
[----:B--2---:R-:W-:-:S06]  /*0480*/  IMAD.WIDE R74, R5, 0x4, R74 ;  /* 0x00000004054a7825 */ /* 0x004fcc00078e024a */
[----:B------:R-:W2:Y:S01]  /*0490*/  LDG.E R74, desc[UR4][R74.64] ;  /* 0x000000044a4a7981 */ /* 0x000ea2000c1e1900 */
[----:B-1----:R-:W-:-:S05]  /*04a0*/  IMAD.WIDE R72, R5, 0x4, R72 ;  /* 0x0000000405487825 */ /* 0x002fca00078e0248 */
[----:B------:R1:W5:Y:S01]  /*04b0*/  LDG.E R101, desc[UR4][R72.64] ;  /* 0x0000000448657981 */ /* 0x000362000c1e1900 */
[----:B0-----:R-:W-:Y:S01]  /*04c0*/  IMAD R78, R5, R2, RZ ;  /* 0x00000002054e7224 */ /* 0x001fe200078e02ff */
        /* <DEDUP_REMOVED lines=11> */
[----:B-1----:R-:W-:Y:S06]  /*0580*/  @!P3 BRA `(.L_x_290) ;  /* 0x0000000400acb947 */ /* 0x002fec0003800000 */
[----:B------:R-:W0:Y:S08]  /*0590*/  LDC.64 R8, c[0x0][0x3a8] ;  /* 0x0000ea00ff087b82 */ /* 0x000e300000000a00 */
[----:B------:R-:W1:Y:S08]  /*05a0*/  LDC.64 R12, c[0x0][0x428] ;  /* 0x00010a00ff0c7b82 */ /* 0x000e700000000a00 */
[----:B------:R-:W2:Y:S01]  /*05b0*/  LDC.64 R104, c[0x0][0x3b0] ;  /* 0x0000ec00ff687b82 */ /* 0x000ea20000000a00 */
[----:B0-----:R-:W-:-:S06]  /*05c0*/  IMAD.WIDE.U32 R8, R100, 0x10, R8 ;  /* 0x0000001064087825 */ /* 0x001fcc00078e0008 */
[----:B------:R-:W4:Y:S01]  /*05d0*/  LDG.E.128 R8, desc[UR4][R8.64] ;  /* 0x0000000408087981 */ /* 0x000f22000c1e1d00 */
[----:B-1----:R-:W-:-:S06]  /*05e0*/  IMAD.WIDE.U32 R12, R100, 0x10, R12 ;  /* 0x00000010640c7825 */ /* 0x002fcc00078e000c */
[----:B------:R-:W4:Y:S01]  /*05f0*/  LDG.E.128 R12, desc[UR4][R12.64] ;  /* 0x000000040c0c7981 */ /* 0x000f22000c1e1d00 */
[----:B---3--:R-:W-:Y:S01]  /*0600*/  ISETP.NE.U32.AND P0, PT, RZ, UR8, PT ;  /* 0x00000008ff007c0c */ /* 0x008fe2000bf05070 */
[----:B--2---:R-:W-:-:S03]  /*0610*/  IMAD.WIDE.U32 R104, R100, 0x8, R104 ;  /* 0x0000000864687825 */ /* 0x004fc600078e0068 */
[----:B------:R-:W-:-:S03]  /*0620*/  ISETP.NE.AND.EX P0, PT, RZ, UR9, PT, P0 ;  /* 0x00000009ff007c0c */ /* 0x000fc6000bf05300 */
[----:B------:R-:W5:Y:S10]  /*0630*/  LDG.E.64 R104, desc[UR4][R104.64] ;  /* 0x0000000468687981 */ /* 0x000f74000c1e1b00 */
[----:B------:R-:W0:Y:S01]  /*0640*/  @P0 LDC.64 R6, c[0x0][0x438] ;  /* 0x00010e00ff060b82 */ /* 0x000e220000000a00 */
[----:B------:R-:W-:Y:S01]  /*0650*/  SHF.L.U32 R95, R24, 0x10, RZ ;  /* 0x00000010185f7819 */ /* 0x000fe200000006ff */
[----:B0-----:R-:W-:-:S05]  /*0660*/  @P0 IMAD.WIDE.U32 R6, R100, 0x10, R6 ;  /* 0x0000001064060825 */ /* 0x001fca00078e0006 */
[----:B------:R0:W5:Y:S01]  /*0670*/  @P0 LDG.E.128 R60, desc[UR4][R6.64] ;  /* 0x00000004063c0981 */ /* 0x000162000c1e1d00 */
[----:B------:R-:W-:-:S04]  /*0680*/  PRMT R78, R27, 0x7632, R78 ;  /* 0x000076321b4e7816 */ /* 0x000fc8000000004e */
[----:B------:R-:W-:Y:S02]  /*0690*/  SHF.L.U32 R78, R78, 0x10, RZ ;  /* 0x000000104e4e7819 */ /* 0x000fe400000006ff */
[----:B------:R-:W-:Y:S02]  /*06a0*/  IADD3 R109, PT, PT, R100, 0x80, RZ ;  /* 0x00000080646d7810 */ /* 0x000fe40007ffe0ff */
[----:B----4-:R-:W-:Y:S02]  /*06b0*/  SHF.L.U32 R75, R8, 0x10, RZ ;  /* 0x00000010084b7819 */ /* 0x010fe400000006ff */
[C---:B------:R-:W-:Y:S02]  /*06c0*/  PRMT R76, R9.reuse, 0x7632, R76 ;  /* 0x00007632094c7816 */ /* 0x040fe4000000004c */
[----:B------:R-:W-:Y:S01]  /*06d0*/  SHF.L.U32 R9, R9, 0x10, RZ ;  /* 0x0000001009097819 */ /* 0x000fe200000006ff */
[----:B0-----:R-:W-:Y:S01]  /*06e0*/  FADD.FTZ R6, -R98, R75 ;  /* 0x0000004b62067221 */ /* 0x001fe20000010100 */
[----:B------:R-:W-:-:S03]  /*06f0*/  SHF.L.U32 R79, R10, 0x10, RZ ;  /* 0x000000100a4f7819 */ /* 0x000fc600000006ff */
[----:B-----5:R-:W-:Y:S01]  /*0700*/  FMUL.FTZ R97, R101, R6 ;  /* 0x0000000665617220 */ /* 0x020fe20000410000 */
[C---:B------:R-:W-:Y:S01]  /*0710*/  FADD.FTZ R6, -R98.reuse, R9 ;  /* 0x0000000962067221 */ /* 0x040fe20000010100 */
[C---:B------:R-:W-:Y:S02]  /*0720*/  PRMT R16, R11.reuse, 0x7632, R16 ;  /* 0x000076320b107816 */ /* 0x040fe40000000010 */
[----:B------:R-:W-:Y:S01]  /*0730*/  SHF.L.U32 R93, R11, 0x10, RZ ;  /* 0x000000100b5d7819 */ /* 0x000fe200000006ff */
[C---:B------:R-:W-:Y:S01]  /*0740*/  FMUL.FTZ R11, R101.reuse, R6 ;  /* 0x00000006650b7220 */ /* 0x040fe20000410000 */
[----:B------:R-:W-:Y:S01]  /*0750*/  FADD.FTZ R6, -R98, R79 ;  /* 0x0000004f62067221 */ /* 0x000fe20000010100 */
[----:B------:R-:W-:Y:S02]  /*0760*/  PRMT R74, R12, 0x7632, R74 ;  /* 0x000076320c4a7816 */ /* 0x000fe4000000004a */
[----:B------:R-:W-:Y:S02]  /*0770*/  PRMT R73, R8, 0x7632, R73 ;  /* 0x0000763208497816 */ /* 0x000fe40000000049 */
[----:B------:R-:W-:Y:S01]  /*0780*/  SHF.L.U32 R12, R12, 0x10, RZ ;  /* 0x000000100c0c7819 */ /* 0x000fe200000006ff */
[----:B------:R-:W-:Y:S01]  /*0790*/  FMUL.FTZ R9, R101, R6 ;  /* 0x0000000665097220 */ /* 0x000fe20000410000 */
[----:B------:R-:W-:-:S02]  /*07a0*/  SHF.L.U32 R7, R14, 0x10, RZ ;  /* 0x000000100e077819 */ /* 0x000fc400000006ff */
[----:B------:R-:W-:Y:S01]  /*07b0*/  SHF.L.U32 R8, R26, 0x10, RZ ;  /* 0x000000101a087819 */ /* 0x000fe200000006ff */
[----:B------:R-:W-:Y:S01]  /*07c0*/  FADD.FTZ R6, -R98, R93 ;  /* 0x0000005d62067221 */ /* 0x000fe20000010100 */
[----:B------:R-:W-:Y:S01]  /*07d0*/  PRMT R72, R14, 0x7632, R72 ;  /* 0x000076320e487816 */ /* 0x000fe20000000048 */
[-C--:B------:R-:W-:Y:S01]  /*07e0*/  FMUL.FTZ R95, R95, R12.reuse ;  /* 0x0000000c5f5f7220 */ /* 0x080fe20000410000 */
[----:B------:R-:W-:Y:S01]  /*07f0*/  PRMT R14, R15, 0x7632, R14 ;  /* 0x000076320f0e7816 */ /* 0x000fe2000000000e */
[----:B------:R-:W-:Y:S01]  /*0800*/  FADD.FTZ R44, R44, R12 ;  /* 0x0000000c2c2c7221 */ /* 0x000fe20000010000 */
[----:B------:R-:W-:Y:S01]  /*0810*/  FFMA.FTZ R28, R97, R12, R28 ;  /* 0x0000000c611c7223 */ /* 0x000fe2000001001c */
[----:B------:R-:W-:Y:S01]  /*0820*/  SHF.L.U32 R15, R15, 0x10, RZ ;  /* 0x000000100f0f7819 */ /* 0x000fe200000006ff */
[-C--:B------:R-:W-:Y:S01]  /*0830*/  FMUL.FTZ R8, R8, R7.reuse ;  /* 0x0000000708087220 */ /* 0x080fe20000410000 */
[----:B------:R-:W-:Y:S01]  /*0840*/  SHF.L.U32 R12, R27, 0x10, RZ ;  /* 0x000000101b0c7819 */ /* 0x000fe200000006ff */
[----:B------:R-:W-:Y:S01]  /*0850*/  FADD.FTZ R48, R48, R7 ;  /* 0x0000000730307221 */ /* 0x000fe20000010000 */
[----:B------:R-:W-:Y:S01]  /*0860*/  FFMA.FTZ R32, R9, R7, R32 ;  /* 0x0000000709207223 */ /* 0x000fe20000010020 */
[----:B------:R-:W-:Y:S01]  /*0870*/  FMUL.FTZ R7, R101, R6 ;  /* 0x0000000665077220 */ /* 0x000fe20000410000 */
[----:B------:R-:W-:-:S02]  /*0880*/  PRMT R18, R10, 0x7632, R18 ;  /* 0x000076320a127816 */ /* 0x000fc40000000012 */
[C---:B------:R-:W-:Y:S02]  /*0890*/  PRMT R77, R13.reuse, 0x7632, R77 ;  /* 0x000076320d4d7816 */ /* 0x040fe4000000004d */
[----:B------:R-:W-:Y:S02]  /*08a0*/  SHF.L.U32 R13, R13, 0x10, RZ ;  /* 0x000000100d0d7819 */ /* 0x000fe400000006ff */
[----:B------:R-:W-:Y:S01]  /*08b0*/  SHF.L.U32 R10, R25, 0x10, RZ ;  /* 0x00000010190a7819 */ /* 0x000fe200000006ff */
[-C--:B------:R-:W-:Y:S01]  /*08c0*/  FMUL.FTZ R6, R12, R15.reuse ;  /* 0x0000000f0c067220 */ /* 0x080fe20000410000 */
[----:B------:R-:W-:Y:S01]  /*08d0*/  FADD.FTZ R50, R50, R15 ;  /* 0x0000000f32327221 */ /* 0x000fe20000010000 */
[----:B------:R-:W-:Y:S01]  /*08e0*/  FFMA.FTZ R34, R7, R15, R34 ;  /* 0x0000000f07227223 */ /* 0x000fe20000010022 */
[----:B------:R-:W-:Y:S02]  /*08f0*/  PRMT R93, R24, 0x7632, R93 ;  /* 0x00007632185d7816 */ /* 0x000fe4000000005d */
[----:B------:R-:W-:Y:S01]  /*0900*/  PRMT R15, R25, 0x7632, R15 ;  /* 0x00007632190f7816 */ /* 0x000fe2000000000f */
[-C--:B------:R-:W-:Y:S01]  /*0910*/  FMUL.FTZ R10, R10, R13.reuse ;  /* 0x0000000d0a0a7220 */ /* 0x080fe20000410000 */
[----:B------:R-:W-:Y:S01]  /*0920*/  SHF.L.U32 R73, R73, 0x10, RZ ;  /* 0x0000001049497819 */ /* 0x000fe200000006ff */
[----:B------:R-:W-:Y:S01]  /*0930*/  FADD.FTZ R46, R46, R13 ;  /* 0x0000000d2e2e7221 */ /* 0x000fe20000010000 */
[----:B------:R-:W-:Y:S01]  /*0940*/  FFMA.FTZ R30, R11, R13, R30 ;  /* 0x0000000d0b1e7223 */ /* 0x000fe2000001001e */
[----:B------:R-:W-:-:S02]  /*0950*/  SHF.L.U32 R13, R76, 0x10, RZ ;  /* 0x000000104c0d7819 */ /* 0x000fc400000006ff */
[----:B------:R-:W-:Y:S02]  /*0960*/  SHF.L.U32 R93, R93, 0x10, RZ ;  /* 0x000000105d5d7819 */ /* 0x000fe400000006ff */
[----:B------:R-:W-:Y:S02]  /*0970*/  SHF.L.U32 R74, R74, 0x10, RZ ;  /* 0x000000104a4a7819 */ /* 0x000fe400000006ff */
[----:B------:R-:W-:Y:S02]  /*0980*/  SHF.L.U32 R15, R15, 0x10, RZ ;  /* 0x000000100f0f7819 */ /* 0x000fe400000006ff */
[----:B------:R-:W-:Y:S01]  /*0990*/  SHF.L.U32 R76, R77, 0x10, RZ ;  /* 0x000000104d4c7819 */ /* 0x000fe200000006ff */
[C---:B------:R-:W-:Y:S01]  /*09a0*/  FADD.FTZ R96, -R98.reuse, R73 ;  /* 0x0000004962607221 */ /* 0x040fe20000010100 */
[----:B------:R-:W-:Y:S01]  /*09b0*/  FADD.FTZ R12, -R98, R13 ;  /* 0x0000000d620c7221 */ /* 0x000fe20000010100 */
[----:B------:R-:W-:Y:S01]  /*09c0*/  SHF.L.U32 R75, R18, 0x10, RZ ;  /* 0x00000010124b7819 */ /* 0x000fe200000006ff */
[----:B------:R-:W-:Y:S01]  /*09d0*/  FMUL.FTZ R93, R93, R74 ;  /* 0x0000004a5d5d7220 */ /* 0x000fe20000410000 */
[----:B------:R-:W-:Y:S01]  /*09e0*/  FMUL.FTZ R13, R15, R76 ;  /* 0x0000004c0f0d7220 */ /* 0x000fe20000410000 */
[----:B------:R-:W-:Y:S01]  /*09f0*/  FADD.FTZ R18, RZ, R95 ;  /* 0x0000005fff127221 */ /* 0x000fe20000010000 */
[----:B------:R-:W-:Y:S01]  /*0a00*/  FMUL.FTZ R96, R101, R96 ;  /* 0x0000006065607220 */ /* 0x000fe20000410000 */
[----:B------:R-:W-:Y:S01]  /*0a10*/  FFMA.FTZ R15, R97, R95, RZ ;  /* 0x0000005f610f7223 */ /* 0x000fe200000100ff */
[----:B------:R-:W-:Y:S01]  /*0a20*/  SHF.L.U32 R77, R16, 0x10, RZ ;  /* 0x00000010104d7819 */ /* 0x000fe200000006ff */
[----:B------:R-:W-:-:S02]  /*0a30*/  FADD.FTZ R73, R18, R93 ;  /* 0x0000005d12497221 */ /* 0x000fc40000010000 */
[C---:B------:R-:W-:Y:S01]  /*0a40*/  FFMA.FTZ R16, R96.reuse, R93, R15 ;  /* 0x0000005d60107223 */ /* 0x040fe2000001000f */
[--C-:B------:R-:W-:Y:S01]  /*0a50*/  FADD.FTZ R45, R45, R74.reuse ;  /* 0x0000004a2d2d7221 */ /* 0x100fe20000010000 */
[----:B------:R-:W-:Y:S01]  /*0a60*/  FFMA.FTZ R29, R96, R74, R29 ;  /* 0x0000004a601d7223 */ /* 0x000fe2000001001d */
[----:B------:R-:W-:Y:S01]  /*0a70*/  FMUL.FTZ R12, R101, R12 ;  /* 0x0000000c650c7220 */ /* 0x000fe20000410000 */
[----:B------:R-:W-:Y:S01]  /*0a80*/  PRMT R74, R26, 0x7632, R74 ;  /* 0x000076321a4a7816 */ /* 0x000fe2000000004a */
[----:B------:R-:W-:Y:S01]  /*0a90*/  FADD.FTZ R18, R73, R10 ;  /* 0x0000000a49127221 */ /* 0x000fe20000010000 */
[----:B------:R-:W-:Y:S01]  /*0aa0*/  FFMA.FTZ R15, R11, R10, R16 ;  /* 0x0000000a0b0f7223 */ /* 0x000fe20000010010 */
[----:B------:R-:W-:Y:S01]  /*0ab0*/  FADD.FTZ R47, R47, R76 ;  /* 0x0000004c2f2f7221 */ /* 0x000fe20000010000 */
[----:B------:R-:W-:Y:S01]  /*0ac0*/  FFMA.FTZ R31, R12, R76, R31 ;  /* 0x0000004c0c1f7223 */ /* 0x000fe2000001001f */
[----:B------:R-:W-:Y:S01]  /*0ad0*/  SHF.L.U32 R74, R74, 0x10, RZ ;  /* 0x000000104a4a7819 */ /* 0x000fe200000006ff */
[----:B------:R-:W-:Y:S01]  /*0ae0*/  FADD.FTZ R73, R18, R13 ;  /* 0x0000000d12497221 */ /* 0x000fe20000010000 */
[----:B------:R-:W-:Y:S01]  /*0af0*/  SHF.L.U32 R76, R72, 0x10, RZ ;  /* 0x00000010484c7819 */ /* 0x000fe200000006ff */
[----:B------:R-:W-:Y:S01]  /*0b00*/  FADD.FTZ R72, -R98, R75 ;  /* 0x0000004b62487221 */ /* 0x000fe20000010100 */
[----:B------:R-:W-:Y:S01]  /*0b10*/  FFMA.FTZ R18, R12, R13, R15 ;  /* 0x0000000d0c127223 */ /* 0x000fe2000001000f */
[----:B------:R-:W-:Y:S01]  /*0b20*/  SHF.L.U32 R79, R14, 0x10, RZ ;  /* 0x000000100e4f7819 */ /* 0x000fe200000006ff */
[----:B------:R-:W-:Y:S01]  /*0b30*/  FADD.FTZ R73, R73, R8 ;  /* 0x0000000849497221 */ /* 0x000fe20000010000 */
[----:B------:R-:W-:Y:S01]  /*0b40*/  FMUL.FTZ R14, R74, R76 ;  /* 0x0000004c4a0e7220 */ /* 0x000fe20000410000 */
[----:B------:R-:W-:Y:S01]  /*0b50*/  FMUL.FTZ R16, R101, R72 ;  /* 0x0000004865107220 */ /* 0x000fe20000410000 */
[----:B------:R-:W-:Y:S01]  /*0b60*/  FFMA.FTZ R75, R9, R8, R18 ;  /* 0x00000008094b7223 */ /* 0x000fe20000010012 */
[----:B------:R-:W-:Y:S01]  /*0b70*/  FADD.FTZ R18, -R98, R77 ;  /* 0x0000004d62127221 */ /* 0x000fe20000010100 */
[----:B------:R-:W-:-:S02]  /*0b80*/  FADD.FTZ R73, R73, R14 ;  /* 0x0000000e49497221 */ /* 0x000fc40000010000 */
[----:B------:R-:W-:Y:S01]  /*0b90*/  FFMA.FTZ R72, R16, R14, R75 ;  /* 0x0000000e10487223 */ /* 0x000fe2000001004b */
[-C--:B------:R-:W-:Y:S01]  /*0ba0*/  FMUL.FTZ R15, R78, R79.reuse ;  /* 0x0000004f4e0f7220 */ /* 0x080fe20000410000 */
        /* <DEDUP_REMOVED lines=9> */
.L_x_290:
[----:B---34-:R-:W-:Y:S05]  /*0c40*/  BSYNC.RECONVERGENT B0 ;  /* 0x0000000000007941 */ /* 0x018fea0003800200 */
.L_x_289:
[----:B------:R-:W-:Y:S04]  /*0c50*/  BSSY.RECONVERGENT B0, `(.L_x_291) ;  /* 0x000006c000007945 */ /* 0x000fe80003800200 */
[----:B------:R-:W-:Y:S05]  /*0c60*/  @!P2 BRA `(.L_x_292) ;  /* 0x0000000400a8a947 */ /* 0x000fea0003800000 */
[----:B------:R-:W0:Y:S08]  /*0c70*/  LDC.64 R72, c[0x0][0x3a8] ;  /* 0x0000ea00ff487b82 */ /* 0x000e300000000a00 */
[----:B------:R-:W1:Y:S08]  /*0c80*/  LDC.64 R76, c[0x0][0x428] ;  /* 0x00010a00ff4c7b82 */ /* 0x000e700000000a00 */
[----:B------:R-:W2:Y:S01]  /*0c90*/  LDC.64 R102, c[0x0][0x3b0] ;  /* 0x0000ec00ff667b82 */ /* 0x000ea20000000a00 */
[----:B0-----:R-:W-:-:S06]  /*0ca0*/  IMAD.WIDE.U32 R72, R109, 0x10, R72 ;  /* 0x000000106d487825 */ /* 0x001fcc00078e0048 */
[----:B------:R-:W3:Y:S01]  /*0cb0*/  LDG.E.128 R72, desc[UR4][R72.64] ;  /* 0x0000000448487981 */ /* 0x000ee2000c1e1d00 */
[----:B-1----:R-:W-:-:S06]  /*0cc0*/  IMAD.WIDE.U32 R76, R109, 0x10, R76 ;  /* 0x000000106d4c7825 */ /* 0x002fcc00078e004c */
[----:B------:R-:W4:Y:S01]  /*0cd0*/  LDG.E.128 R76, desc[UR4][R76.64] ;  /* 0x000000044c4c7981 */ /* 0x000f22000c1e1d00 */
[----:B------:R-:W-:Y:S01]  /*0ce0*/  ISETP.NE.U32.AND P0, PT, RZ, UR8, PT ;  /* 0x00000008ff007c0c */ /* 0x000fe2000bf05070 */
[----:B--2---:R-:W-:-:S03]  /*0cf0*/  IMAD.WIDE.U32 R102, R109, 0x8, R102 ;  /* 0x000000086d667825 */ /* 0x004fc600078e0066 */
[----:B------:R-:W-:-:S03]  /*0d00*/  ISETP.NE.AND.EX P0, PT, RZ, UR9, PT, P0 ;  /* 0x00000009ff007c0c */ /* 0x000fc6000bf05300 */
[----:B------:R-:W5:Y:S10]  /*0d10*/  LDG.E.64 R102, desc[UR4][R102.64] ;  /* 0x0000000466667981 */ /* 0x000f74000c1e1b00 */
[----:B------:R-:W0:Y:S01]  /*0d20*/  @P0 LDC.64 R80, c[0x0][0x438] ;  /* 0x00010e00ff500b82 */ /* 0x000e220000000a00 */
[----:B------:R-:W-:Y:S01]  /*0d30*/  PRMT R87, R21, 0x7632, R87 ;  /* 0x0000763215577816 */ /* 0x000fe20000000057 */
[----:B0-----:R-:W-:-:S05]  /*0d40*/  @P0 IMAD.WIDE.U32 R80, R109, 0x10, R80 ;  /* 0x000000106d500825 */ /* 0x001fca00078e0050 */
[----:B------:R0:W5:Y:S02]  /*0d50*/  @P0 LDG.E.128 R64, desc[UR4][R80.64] ;  /* 0x0000000450400981 */ /* 0x000164000c1e1d00 */
[----:B0-----:R-:W-:Y:S02]  /*0d60*/  SHF.L.U32 R80, R20, 0x10, RZ ;  /* 0x0000001014507819 */ /* 0x001fe400000006ff */
[----:B------:R-:W-:Y:S02]  /*0d70*/  SHF.L.U32 R87, R87, 0x10, RZ ;  /* 0x0000001057577819 */ /* 0x000fe400000006ff */
[----:B------:R-:W-:-:S04]  /*0d80*/  PRMT R89, R22, 0x7632, R89 ;  /* 0x0000763216597816 */ /* 0x000fc80000000059 */
[----:B------:R-:W-:Y:S02]  /*0d90*/  SHF.L.U32 R89, R89, 0x10, RZ ;  /* 0x0000001059597819 */ /* 0x000fe400000006ff */
[----:B------:R-:W-:-:S04]  /*0da0*/  PRMT R91, R23, 0x7632, R91 ;  /* 0x00007632175b7816 */ /* 0x000fc8000000005b */
[----:B------:R-:W-:Y:S02]  /*0db0*/  SHF.L.U32 R91, R91, 0x10, RZ ;  /* 0x000000105b5b7819 */ /* 0x000fe400000006ff */
[C---:B---3--:R-:W-:Y:S02]  /*0dc0*/  SHF.L.U32 R19, R72.reuse, 0x10, RZ ;  /* 0x0000001048137819 */ /* 0x048fe400000006ff */
[----:B------:R-:W-:Y:S02]  /*0dd0*/  PRMT R17, R72, 0x7632, R17 ;  /* 0x0000763248117816 */ /* 0x000fe40000000011 */
[C---:B------:R-:W-:Y:S02]  /*0de0*/  PRMT R72, R73.reuse, 0x7632, R72 ;  /* 0x0000763249487816 */ /* 0x040fe40000000048 */
[----:B------:R-:W-:Y:S02]  /*0df0*/  SHF.L.U32 R73, R73, 0x10, RZ ;  /* 0x0000001049497819 */ /* 0x000fe400000006ff */
[----:B------:R-:W-:-:S02]  /*0e00*/  PRMT R83, R74, 0x7632, R83 ;  /* 0x000076324a537816 */ /* 0x000fc40000000053 */
[----:B------:R-:W-:Y:S01]  /*0e10*/  SHF.L.U32 R85, R74, 0x10, RZ ;  /* 0x000000104a557819 */ /* 0x000fe200000006ff */
[----:B------:R-:W-:Y:S01]  /*0e20*/  FADD.FTZ R74, -R98, R19 ;  /* 0x00000013624a7221 */ /* 0x000fe20000010100 */
[C---:B------:R-:W-:Y:S02]  /*0e30*/  PRMT R86, R75.reuse, 0x7632, R86 ;  /* 0x000076324b567816 */ /* 0x040fe40000000056 */
[----:B------:R-:W-:Y:S02]  /*0e40*/  SHF.L.U32 R75, R75, 0x10, RZ ;  /* 0x000000104b4b7819 */ /* 0x000fe400000006ff */
[----:B------:R-:W-:Y:S02]  /*0e50*/  SHF.L.U32 R19, R72, 0x10, RZ ;  /* 0x0000001048137819 */ /* 0x000fe400000006ff */
[----:B------:R-:W-:Y:S01]  /*0e60*/  SHF.L.U32 R17, R17, 0x10, RZ ;  /* 0x0000001011117819 */ /* 0x000fe200000006ff */
[----:B------:R-:W-:Y:S01]  /*0e70*/  FADD.FTZ R82, -R98, R73 ;  /* 0x0000004962527221 */ /* 0x000fe20000010100 */
[----:B------:R-:W-:Y:S01]  /*0e80*/  SHF.L.U32 R73, R86, 0x10, RZ ;  /* 0x0000001056497819 */ /* 0x000fe200000006ff */
[C---:B------:R-:W-:Y:S01]  /*0e90*/  FADD.FTZ R86, -R98.reuse, R75 ;  /* 0x0000004b62567221 */ /* 0x040fe20000010100 */
[C---:B------:R-:W-:Y:S01]  /*0ea0*/  FADD.FTZ R90, -R98.reuse, R19 ;  /* 0x00000013625a7221 */ /* 0x040fe20000010100 */
[----:B------:R-:W-:Y:S01]  /*0eb0*/  FADD.FTZ R88, -R98, R17 ;  /* 0x0000001162587221 */ /* 0x000fe20000010100 */
[C---:B----4-:R-:W-:Y:S01]  /*0ec0*/  PRMT R75, R76.reuse, 0x7632, R75 ;  /* 0x000076324c4b7816 */ /* 0x050fe2000000004b */
[----:B-----5:R-:W-:Y:S01]  /*0ed0*/  FMUL.FTZ R17, R101, R74 ;  /* 0x0000004a65117220 */ /* 0x020fe20000410000 */
[----:B------:R-:W-:-:S02]  /*0ee0*/  SHF.L.U32 R19, R76, 0x10, RZ ;  /* 0x000000104c137819 */ /* 0x000fc400000006ff */
[C---:B------:R-:W-:Y:S01]  /*0ef0*/  PRMT R76, R77.reuse, 0x7632, R76 ;  /* 0x000076324d4c7816 */ /* 0x040fe2000000004c */
[--C-:B------:R-:W-:Y:S01]  /*0f00*/  FADD.FTZ R84, -R98, R85.reuse ;  /* 0x0000005562547221 */ /* 0x100fe20000010100 */
[----:B------:R-:W-:Y:S02]  /*0f10*/  SHF.L.U32 R77, R77, 0x10, RZ ;  /* 0x000000104d4d7819 */ /* 0x000fe400000006ff */
[----:B------:R-:W-:Y:S02]  /*0f20*/  SHF.L.U32 R74, R21, 0x10, RZ ;  /* 0x00000010154a7819 */ /* 0x000fe400000006ff */
[----:B------:R-:W-:Y:S01]  /*0f30*/  SHF.L.U32 R83, R83, 0x10, RZ ;  /* 0x0000001053537819 */ /* 0x000fe200000006ff */
[-C--:B------:R-:W-:Y:S01]  /*0f40*/  FMUL.FTZ R80, R80, R19.reuse ;  /* 0x0000001350507220 */ /* 0x080fe20000410000 */
[----:B------:R-:W-:Y:S01]  /*0f50*/  PRMT R85, R20, 0x7632, R85 ;  /* 0x0000763214557816 */ /* 0x000fe20000000055 */
[----:B------:R-:W-:Y:S01]  /*0f60*/  FADD.FTZ R52, R52, R19 ;  /* 0x0000001334347221 */ /* 0x000fe20000010000 */
[----:B------:R-:W-:Y:S01]  /*0f70*/  FFMA.FTZ R36, R17, R19, R36 ;  /* 0x0000001311247223 */ /* 0x000fe20000010024 */
[----:B------:R-:W-:Y:S01]  /*0f80*/  FMUL.FTZ R19, R101, R82 ;  /* 0x0000005265137220 */ /* 0x000fe20000410000 */
[----:B------:R-:W-:Y:S01]  /*0f90*/  FMUL.FTZ R82, R74, R77 ;  /* 0x0000004d4a527220 */ /* 0x000fe20000410000 */
[C---:B------:R-:W-:Y:S01]  /*0fa0*/  FADD.FTZ R92, -R98.reuse, R83 ;  /* 0x00000053625c7221 */ /* 0x040fe20000010100 */
[----:B------:R-:W-:Y:S01]  /*0fb0*/  FADD.FTZ R94, -R98, R73 ;  /* 0x00000049625e7221 */ /* 0x000fe20000010100 */
[----:B------:R-:W-:Y:S01]  /*0fc0*/  SHF.L.U32 R85, R85, 0x10, RZ ;  /* 0x0000001055557819 */ /* 0x000fe200000006ff */
[----:B------:R-:W-:Y:S01]  /*0fd0*/  FMUL.FTZ R88, R101, R88 ;  /* 0x0000005865587220 */ /* 0x000fe20000410000 */
[----:B------:R-:W-:-:S02]  /*0fe0*/  SHF.L.U32 R74, R75, 0x10, RZ ;  /* 0x000000104b4a7819 */ /* 0x000fc400000006ff */
[C---:B------:R-:W-:Y:S02]  /*0ff0*/  PRMT R73, R78.reuse, 0x7632, R73 ;  /* 0x000076324e497816 */ /* 0x040fe40000000049 */
[----:B------:R-:W-:Y:S01]  /*1000*/  SHF.L.U32 R83, R78, 0x10, RZ ;  /* 0x000000104e537819 */ /* 0x000fe200000006ff */
[----:B------:R-:W-:Y:S01]  /*1010*/  FADD.FTZ R54, R54, R77 ;  /* 0x0000004d36367221 */ /* 0x000fe20000010000 */
[----:B------:R-:W-:Y:S01]  /*1020*/  SHF.L.U32 R78, R22, 0x10, RZ ;  /* 0x00000010164e7819 */ /* 0x000fe200000006ff */
[----:B------:R-:W-:Y:S01]  /*1030*/  FFMA.FTZ R38, R19, R77, R38 ;  /* 0x0000004d13267223 */ /* 0x000fe20000010026 */
[----:B------:R-:W-:Y:S01]  /*1040*/  PRMT R72, R79, 0x7632, R72 ;  /* 0x000076324f487816 */ /* 0x000fe20000000048 */
[----:B------:R-:W-:Y:S01]  /*1050*/  FMUL.FTZ R81, R101, R84 ;  /* 0x0000005465517220 */ /* 0x000fe20000410000 */
[----:B------:R-:W-:Y:S01]  /*1060*/  SHF.L.U32 R79, R79, 0x10, RZ ;  /* 0x000000104f4f7819 */ /* 0x000fe200000006ff */
[-C--:B------:R-:W-:Y:S01]  /*1070*/  FMUL.FTZ R85, R85, R74.reuse ;  /* 0x0000004a55557220 */ /* 0x080fe20000410000 */
[----:B------:R-:W-:Y:S01]  /*1080*/  SHF.L.U32 R77, R23, 0x10, RZ ;  /* 0x00000010174d7819 */ /* 0x000fe200000006ff */
[----:B------:R-:W-:Y:S01]  /*1090*/  FADD.FTZ R53, R53, R74 ;  /* 0x0000004a35357221 */ /* 0x000fe20000010000 */
[----:B------:R-:W-:Y:S01]  /*10a0*/  FFMA.FTZ R37, R88, R74, R37 ;  /* 0x0000004a58257223 */ /* 0x000fe20000010025 */
[----:B------:R-:W-:Y:S01]  /*10b0*/  FADD.FTZ R74, R99, R80 ;  /* 0x00000050634a7221 */ /* 0x000fe20000010000 */
[-C--:B------:R-:W-:Y:S01]  /*10c0*/  FMUL.FTZ R84, R78, R83.reuse ;  /* 0x000000534e547220 */ /* 0x080fe20000410000 */
[----:B------:R-:W-:Y:S01]  /*10d0*/  FADD.FTZ R56, R56, R83 ;  /* 0x0000005338387221 */ /* 0x000fe20000010000 */
[----:B------:R-:W-:Y:S01]  /*10e0*/  FFMA.FTZ R40, R81, R83, R40 ;  /* 0x0000005351287223 */ /* 0x000fe20000010028 */
[----:B------:R-:W-:Y:S01]  /*10f0*/  FFMA.FTZ R75, R17, R80, R106 ;  /* 0x00000050114b7223 */ /* 0x000fe2000001006a */
[----:B------:R-:W-:Y:S01]  /*1100*/  FMUL.FTZ R83, R101, R86 ;  /* 0x0000005665537220 */ /* 0x000fe20000410000 */
[----:B------:R-:W-:Y:S01]  /*1110*/  FMUL.FTZ R86, R77, R79 ;  /* 0x0000004f4d567220 */ /* 0x000fe20000410000 */
[----:B------:R-:W-:Y:S01]  /*1120*/  SHF.L.U32 R76, R76, 0x10, RZ ;  /* 0x000000104c4c7819 */ /* 0x000fe200000006ff */
[----:B------:R-:W-:Y:S01]  /*1130*/  FMUL.FTZ R90, R101, R90 ;  /* 0x0000005a655a7220 */ /* 0x000fe20000410000 */
[----:B------:R-:W-:Y:S01]  /*1140*/  FADD.FTZ R77, R74, R85 ;  /* 0x000000554a4d7221 */ /* 0x000fe20000010000 */
[----:B------:R-:W-:Y:S01]  /*1150*/  FFMA.FTZ R74, R88, R85, R75 ;  /* 0x00000055584a7223 */ /* 0x000fe2000001004b */
[----:B------:R-:W-:Y:S01]  /*1160*/  SHF.L.U32 R78, R73, 0x10, RZ ;  /* 0x00000010494e7819 */ /* 0x000fe200000006ff */
[-C--:B------:R-:W-:Y:S01]  /*1170*/  FMUL.FTZ R87, R87, R76.reuse ;  /* 0x0000004c57577220 */ /* 0x080fe20000410000 */
[----:B------:R-:W-:Y:S01]  /*1180*/  FADD.FTZ R55, R55, R76 ;  /* 0x0000004c37377221 */ /* 0x000fe20000010000 */
[----:B------:R-:W-:Y:S01]  /*1190*/  FFMA.FTZ R39, R90, R76, R39 ;  /* 0x0000004c5a277223 */ /* 0x000fe20000010027 */
[----:B------:R-:W-:Y:S01]  /*11a0*/  FADD.FTZ R76, R77, R82 ;  /* 0x000000524d4c7221 */ /* 0x000fe20000010000 */
[----:B------:R-:W-:Y:S01]  /*11b0*/  FFMA.FTZ R73, R19, R82, R74 ;  /* 0x0000005213497223 */ /* 0x000fe2000001004a */
[----:B------:R-:W-:-:S02]  /*11c0*/  SHF.L.U32 R98, R72, 0x10, RZ ;  /* 0x0000001048627819 */ /* 0x000fc400000006ff */
[----:B------:R-:W-:Y:S01]  /*11d0*/  FADD.FTZ R75, R76, R87 ;  /* 0x000000574c4b7221 */ /* 0x000fe20000010000 */
[----:B------:R-:W-:Y:S01]  /*11e0*/  FFMA.FTZ R72, R90, R87, R73 ;  /* 0x000000575a487223 */ /* 0x000fe20000010049 */
[----:B------:R-:W-:Y:S01]  /*11f0*/  FMUL.FTZ R89, R89, R78 ;  /* 0x0000004e59597220 */ /* 0x000fe20000410000 */
[----:B------:R-:W-:Y:S01]  /*1200*/  FMUL.FTZ R92, R101, R92 ;  /* 0x0000005c655c7220 */ /* 0x000fe20000410000 */
[----:B------:R-:W-:Y:S01]  /*1210*/  FADD.FTZ R74, R75, R84 ;  /* 0x000000544b4a7221 */ /* 0x000fe20000010000 */
[----:B------:R-:W-:-:S03]  /*1220*/  FFMA.FTZ R72, R81, R84, R72 ;  /* 0x0000005451487223 */ /* 0x000fc60000010048 */
        /* <DEDUP_REMOVED lines=14> */
.L_x_292:
[----:B------:R-:W-:Y:S05]  /*1310*/  BSYNC.RECONVERGENT B0 ;  /* 0x0000000000007941 */ /* 0x000fea0003800200 */
.L_x_291:
[----:B------:R-:W0:Y:S01]  /*1320*/  SHFL.DOWN PT, R72, R99, 0x10, 0x1f ;  /* 0x0a001f0063487f89 */ /* 0x000e2200000e0000 */
[----:B------:R-:W-:Y:S01]  /*1330*/  LOP3.LUT P6, RZ, R0, 0x1f, RZ, 0xc0, !PT ;  /* 0x0000001f00ff7812 */ /* 0x000fe200078cc0ff */
[----:B------:R-:W-:Y:S01]  /*1340*/  UISETP.NE.U32.AND UP0, UPT, UR8, URZ, UPT ;  /* 0x000000ff0800728c */ /* 0x000fe2000bf05070 */
[----:B------:R-:W-:Y:S01]  /*1350*/  PLOP3.LUT P0, PT, PT, PT, PT, 0x80, 0x8 ;  /* 0x000000000008781c */ /* 0x000fe20003f0f070 */
[----:B------:R-:W1:Y:S01]  /*1360*/  SHFL.DOWN PT, R73, R106, 0x10, 0x1f ;  /* 0x0a001f006a497f89 */ /* 0x000e6200000e0000 */
[----:B------:R-:W-:Y:S01]  /*1370*/  BSSY.RECONVERGENT B0, `(.L_x_293) ;  /* 0x0000290000007945 */ /* 0x000fe20003800200 */
[----:B------:R-:W-:Y:S01]  /*1380*/  UISETP.NE.AND.EX UP0, UPT, UR9, URZ, UPT, UP0 ;  /* 0x000000ff0900728c */ /* 0x000fe2000bf05300 */
[----:B------:R-:W-:Y:S01]  /*1390*/  PRMT R111, R63, 0x7632, R111 ;  /* 0x000076323f6f7816 */ /* 0x000fe2000000006f */
[----:B------:R-:W2:Y:S01]  /*13a0*/  S2R R109, SR_CgaCtaId ;  /* 0x00000000006d7919 */ /* 0x000ea20000008800 */
[----:B------:R-:W-:Y:S02]  /*13b0*/  PRMT R112, R61, 0x7632, R112 ;  /* 0x000076323d707816 */ /* 0x000fe40000000070 */
[----:B------:R-:W-:-:S03]  /*13c0*/  PRMT R110, R65, 0x7632, R110 ;  /* 0x00007632416e7816 */ /* 0x000fc6000000006e */
[----:B------:R-:W-:Y:S01]  /*13d0*/  @!P6 PLOP3.LUT P0, PT, P4, PT, PT, 0x80, 0x8 ;  /* 0x000000000008e81c */ /* 0x000fe2000270f070 */
[----:B0-----:R-:W-:Y:S01]  /*13e0*/  FADD.FTZ R72, R72, R99 ;  /* 0x0000006348487221 */ /* 0x001fe20000010000 */
[----:B-1----:R-:W-:-:S04]  /*13f0*/  FADD.FTZ R73, R73, R106 ;  /* 0x0000006a49497221 */ /* 0x002fc80000010000 */
[----:B------:R-:W0:Y:S01]  /*1400*/  SHFL.DOWN PT, R75, R72, 0x8, 0x1f ;  /* 0x09001f00484b7f89 */ /* 0x000e2200000e0000 */
[----:B------:R-:W-:Y:S01]  /*1410*/  HFMA2 R106, -RZ, RZ, 1.875, 0 ;  /* 0x3f800000ff6a7431 */ /* 0x000fe200000001ff */
[----:B-----5:R-:W-:Y:S02]  /*1420*/  @P1 SHF.L.U32 R106, R107, 0x10, RZ ;  /* 0x000000106b6a1819 */ /* 0x020fe400000006ff */
[----:B------:R-:W1:Y:S01]  /*1430*/  SHFL.DOWN PT, R74, R73, 0x8, 0x1f ;  /* 0x09001f00494a7f89 */ /* 0x000e6200000e0000 */
[----:B------:R-:W-:Y:S01]  /*1440*/  PRMT R107, R67, 0x7632, R107 ;  /* 0x00007632436b7816 */ /* 0x000fe2000000006b */
[----:B0-----:R-:W-:Y:S01]  /*1450*/  FADD.FTZ R75, R72, R75 ;  /* 0x0000004b484b7221 */ /* 0x001fe20000010000 */
[----:B------:R-:W-:Y:S01]  /*1460*/  MOV R72, 0x400 ;  /* 0x0000040000487802 */ /* 0x000fe20000000f00 */
[----:B-1----:R-:W-:-:S03]  /*1470*/  FADD.FTZ R74, R73, R74 ;  /* 0x0000004a494a7221 */ /* 0x002fc60000010000 */
[----:B------:R-:W0:Y:S04]  /*1480*/  SHFL.DOWN PT, R76, R75, 0x4, 0x1f ;  /* 0x08801f004b4c7f89 */ /* 0x000e2800000e0000 */
[----:B------:R-:W1:Y:S01]  /*1490*/  SHFL.DOWN PT, R77, R74, 0x4, 0x1f ;  /* 0x08801f004a4d7f89 */ /* 0x000e6200000e0000 */
[----:B0-----:R-:W-:Y:S01]  /*14a0*/  FADD.FTZ R76, R75, R76 ;  /* 0x0000004c4b4c7221 */ /* 0x001fe20000010000 */
[----:B-1----:R-:W-:-:S04]  /*14b0*/  FADD.FTZ R77, R74, R77 ;  /* 0x0000004d4a4d7221 */ /* 0x002fc80000010000 */
[----:B------:R-:W0:Y:S04]  /*14c0*/  SHFL.DOWN PT, R79, R76, 0x2, 0x1f ;  /* 0x08401f004c4f7f89 */ /* 0x000e2800000e0000 */
[----:B------:R-:W1:Y:S01]  /*14d0*/  SHFL.DOWN PT, R78, R77, 0x2, 0x1f ;  /* 0x08401f004d4e7f89 */ /* 0x000e6200000e0000 */
[----:B0-----:R-:W-:Y:S01]  /*14e0*/  FADD.FTZ R79, R76, R79 ;  /* 0x0000004f4c4f7221 */ /* 0x001fe20000010000 */
[----:B--2---:R-:W-:Y:S01]  /*14f0*/  LEA R76, R109, R72, 0x18 ;  /* 0x000000486d4c7211 */ /* 0x004fe200078ec0ff */
[----:B-1----:R-:W-:-:S03]  /*1500*/  FADD.FTZ R78, R77, R78 ;  /* 0x0000004e4d4e7221 */ /* 0x002fc60000010000 */
[----:B------:R-:W0:Y:S01]  /*1510*/  SHFL.DOWN PT, R98, R79, 0x1, 0x1f ;  /* 0x08201f004f627f89 */ /* 0x000e2200000e0000 */
[C---:B------:R-:W-:Y:S02]  /*1520*/  IADD3 R73, PT, PT, R76.reuse, 0x2020, RZ ;  /* 0x000020204c497810 */ /* 0x040fe40007ffe0ff */
[C---:B------:R-:W-:Y:S01]  /*1530*/  IADD3 R77, PT, PT, R76.reuse, 0x2030, RZ ;  /* 0x000020304c4d7810 */ /* 0x040fe20007ffe0ff */
[----:B------:R-:W1:Y:S01]  /*1540*/  SHFL.DOWN PT, R99, R78, 0x1, 0x1f ;  /* 0x08201f004e637f89 */ /* 0x000e6200000e0000 */
[----:B------:R-:W-:Y:S02]  /*1550*/  @!P6 MOV R72, R73 ;  /* 0x000000490048e202 */ /* 0x000fe40000000f00 */
[C---:B------:R-:W-:Y:S02]  /*1560*/  @!P0 IADD3 R72, PT, PT, R76.reuse, 0x2000, RZ ;  /* 0x000020004c488810 */ /* 0x040fe40007ffe0ff */
[----:B------:R-:W-:Y:S02]  /*1570*/  @!P4 IADD3 R73, PT, PT, R76, 0x2000, RZ ;  /* 0x000020004c49c810 */ /* 0x000fe40007ffe0ff */
[----:B------:R-:W-:-:S02]  /*1580*/  @!P6 LEA R108, R4, R72, 0x3 ;  /* 0x00000048046ce211 */ /* 0x000fc400078e18ff */
[----:B------:R-:W-:Y:S01]  /*1590*/  @!P4 IADD3 R77, PT, PT, R76, 0x2010, RZ ;  /* 0x000020104c4dc810 */ /* 0x000fe20007ffe0ff */
[----:B0-----:R-:W-:Y:S01]  /*15a0*/  FADD.FTZ R98, R79, R98 ;  /* 0x000000624f627221 */ /* 0x001fe20000010000 */
[----:B-1----:R-:W-:-:S05]  /*15b0*/  FADD.FTZ R99, R78, R99 ;  /* 0x000000634e637221 */ /* 0x002fca0000010000 */
[----:B------:R0:W-:Y:S01]  /*15c0*/  @!P6 STS.64 [R108], R98 ;  /* 0x000000626c00e388 */ /* 0x0001e20000000a00 */
[----:B------:R-:W-:Y:S01]  /*15d0*/  BAR.SYNC.DEFER_BLOCKING 0x0 ;  /* 0x0000000000007b1d */ /* 0x000fe20000010000 */
[----:B0-----:R-:W-:-:S05]  /*15e0*/  PRMT R108, R64, 0x7632, R108 ;  /* 0x00007632406c7816 */ /* 0x001fca000000006c */
[----:B------:R-:W0:Y:S04]  /*15f0*/  LDS.128 R72, [R73] ;  /* 0x0000000049487984 */ /* 0x000e280000000c00 */
[----:B------:R-:W1:Y:S01]  /*1600*/  LDS.128 R76, [R77] ;  /* 0x000000004d4c7984 */ /* 0x000e620000000c00 */
[----:B0-----:R-:W-:Y:S01]  /*1610*/  FADD.FTZ R109, RZ, R72 ;  /* 0x00000048ff6d7221 */ /* 0x001fe20000010000 */
[--C-:B------:R-:W-:Y:S01]  /*1620*/  FADD.FTZ R72, RZ, R73.reuse ;  /* 0x00000049ff487221 */ /* 0x100fe20000010000 */
[----:B------:R-:W-:Y:S02]  /*1630*/  PRMT R73, R60, 0x7632, R73 ;  /* 0x000076323c497816 */ /* 0x000fe40000000049 */
[----:B------:R-:W-:Y:S01]  /*1640*/  FADD.FTZ R109, R74, R109 ;  /* 0x0000006d4a6d7221 */ /* 0x000fe20000010000 */
[----:B------:R-:W-:Y:S01]  /*1650*/  FADD.FTZ R72, R75, R72 ;  /* 0x000000484b487221 */ /* 0x000fe20000010000 */
[----:B------:R-:W-:-:S02]  /*1660*/  PRMT R75, R62, 0x7632, R75 ;  /* 0x000076323e4b7816 */ /* 0x000fc4000000004b */
[--C-:B-1----:R-:W-:Y:S01]  /*1670*/  FADD.FTZ R109, R109, R76.reuse ;  /* 0x0000004c6d6d7221 */ /* 0x102fe20000010000 */
[----:B------:R-:W-:Y:S01]  /*1680*/  FADD.FTZ R72, R72, R77 ;  /* 0x0000004d48487221 */ /* 0x000fe20000010000 */
[----:B------:R-:W-:Y:S02]  /*1690*/  PRMT R76, R63, 0x7632, R76 ;  /* 0x000076323f4c7816 */ /* 0x000fe4000000004c */
[----:B------:R-:W-:Y:S01]  /*16a0*/  FADD.FTZ R78, R78, R109 ;  /* 0x0000006d4e4e7221 */ /* 0x000fe20000010000 */
[--C-:B------:R-:W-:Y:S01]  /*16b0*/  FADD.FTZ R79, R79, R72.reuse ;  /* 0x000000484f4f7221 */ /* 0x100fe20000010000 */
[----:B------:R-:W-:Y:S02]  /*16c0*/  PRMT R77, R62, 0x7632, R77 ;  /* 0x000076323e4d7816 */ /* 0x000fe4000000004d */
[----:B------:R-:W-:Y:S01]  /*16d0*/  FMUL.FTZ R78, R78, UR10 ;  /* 0x0000000a4e4e7c20 */ /* 0x000fe20008410000 */
[----:B------:R-:W-:Y:S01]  /*16e0*/  PRMT R72, R61, 0x7632, R72 ;  /* 0x000076323d487816 */ /* 0x000fe20000000048 */
[----:B------:R-:W-:Y:S01]  /*16f0*/  FMUL.FTZ R98, R79, UR10 ;  /* 0x0000000a4f627c20 */ /* 0x000fe20008410000 */
[----:B------:R-:W-:-:S02]  /*1700*/  PRMT R74, R60, 0x7632, R74 ;  /* 0x000076323c4a7816 */ /* 0x000fc4000000004a */
[----:B------:R-:W-:Y:S02]  /*1710*/  PRMT R109, R66, 0x7632, R109 ;  /* 0x00007632426d7816 */ /* 0x000fe4000000006d */
[----:B------:R-:W-:Y:S01]  /*1720*/  FSEL R99, R78, RZ, !P5 ;  /* 0x000000ff4e637208 */ /* 0x000fe20006800000 */
[----:B------:R-:W-:Y:S06]  /*1730*/  BRA.U UP0, `(.L_x_294) ;  /* 0x0000001100587547 */ /* 0x000fec000b800000 */
[----:B------:R-:W-:Y:S04]  /*1740*/  BSSY.RECONVERGENT B1, `(.L_x_295) ;  /* 0x000008b000017945 */ /* 0x000fe80003800200 */
[----:B------:R-:W-:Y:S05]  /*1750*/  @!P3 BRA `(.L_x_296) ;  /* 0x000000080024b947 */ /* 0x000fea0003800000 */
[----:B------:R-:W-:-:S04]  /*1760*/  ISETP.NE.U32.AND P0, PT, RZ, UR12, PT ;  /* 0x0000000cff007c0c */ /* 0x000fc8000bf05070 */
[----:B------:R-:W-:-:S13]  /*1770*/  ISETP.NE.AND.EX P0, PT, RZ, UR13, PT, P0 ;  /* 0x0000000dff007c0c */ /* 0x000fda000bf05300 */
[----:B------:R-:W-:Y:S05]  /*1780*/  @P0 BRA `(.L_x_297) ;  /* 0x0000000000f80947 */ /* 0x000fea0003800000 */
[-CC-:B------:R-:W-:Y:S01]  /*1790*/  FFMA.FTZ R75, R7, R98.reuse, R99.reuse ;  /* 0x00000062074b7223 */ /* 0x180fe20000010063 */
[-CC-:B------:R-:W-:Y:S01]  /*17a0*/  FFMA.FTZ R72, R18, R98.reuse, R99.reuse ;  /* 0x0000006212487223 */ /* 0x180fe20000010063 */
[-C--:B------:R-:W-:Y:S01]  /*17b0*/  FFMA.FTZ R73, R9, R98.reuse, R99 ;  /* 0x0000006209497223 */ /* 0x080fe20000010063 */
[----:B------:R-:W-:Y:S01]  /*17c0*/  LOP3.LUT P6, RZ, R105, 0xff0000, RZ, 0xc0, !PT ;  /* 0x00ff000069ff7812 */ /* 0x000fe200078cc0ff */
[----:B------:R-:W-:Y:S01]  /*17d0*/  FADD.FTZ R74, R6, -R75 ;  /* 0x8000004b064a7221 */ /* 0x000fe20000010000 */
[----:B------:R-:W-:Y:S01]  /*17e0*/  FADD.FTZ R76, R15, -R72 ;  /* 0x800000480f4c7221 */ /* 0x000fe20000010000 */
[----:B------:R-:W-:Y:S01]  /*17f0*/  FADD.FTZ R72, R8, -R73 ;  /* 0x8000004908487221 */ /* 0x000fe20000010000 */
[--C-:B------:R-:W-:Y:S01]  /*1800*/  FFMA.FTZ R110, R12, R98, R99.reuse ;  /* 0x000000620c6e7223 */ /* 0x100fe20000010063 */
[C---:B------:R-:W-:Y:S01]  /*1810*/  FMUL.FTZ R75, R101.reuse, R74 ;  /* 0x0000004a654b7220 */ /* 0x040fe20000410000 */
[C---:B------:R-:W-:Y:S01]  /*1820*/  FMUL.FTZ R77, R101.reuse, R76 ;  /* 0x0000004c654d7220 */ /* 0x040fe20000410000 */
[----:B------:R-:W-:Y:S01]  /*1830*/  FMUL.FTZ R73, R101, R72 ;  /* 0x0000004865497220 */ /* 0x000fe20000410000 */
[----:B------:R-:W-:Y:S01]  /*1840*/  ISETP.GE.U32.AND P5, PT, R104, RZ, PT ;  /* 0x000000ff6800720c */ /* 0x000fe20003fa6070 */
[-C--:B------:R-:W-:Y:S01]  /*1850*/  FMUL.FTZ R75, R75, R106.reuse ;  /* 0x0000006a4b4b7220 */ /* 0x080fe20000410000 */
[-C--:B------:R-:W-:Y:S01]  /*1860*/  FMUL.FTZ R77, R77, R106.reuse ;  /* 0x0000006a4d4d7220 */ /* 0x080fe20000410000 */
[----:B------:R-:W-:Y:S01]  /*1870*/  FMUL.FTZ R73, R73, R106 ;  /* 0x0000006a49497220 */ /* 0x000fe20000410000 */
[----:B------:R-:W-:Y:S01]  /*1880*/  FADD.FTZ R110, R13, -R110 ;  /* 0x8000006e0d6e7221 */ /* 0x000fe20000010000 */
[----:B------:R-:W-:Y:S01]  /*1890*/  FMUL.FTZ R75, R75, UR11 ;  /* 0x0000000b4b4b7c20 */ /* 0x000fe20008410000 */
[----:B------:R-:W-:Y:S01]  /*18a0*/  FMUL.FTZ R72, R77, UR11 ;  /* 0x0000000b4d487c20 */ /* 0x000fe20008410000 */
[----:B------:R-:W-:Y:S01]  /*18b0*/  FMUL.FTZ R73, R73, UR11 ;  /* 0x0000000b49497c20 */ /* 0x000fe20008410000 */
[-CC-:B------:R-:W-:Y:S01]  /*18c0*/  FFMA.FTZ R77, R16, R98.reuse, R99.reuse ;  /* 0x00000062104d7223 */ /* 0x180fe20000010063 */
[-CC-:B------:R-:W-:Y:S01]  /*18d0*/  FFMA.FTZ R78, R96, R98.reuse, R99.reuse ;  /* 0x00000062604e7223 */ /* 0x180fe20000010063 */
[----:B------:R-:W-:Y:S01]  /*18e0*/  FSEL R75, R75, RZ, P6 ;  /* 0x000000ff4b4b7208 */ /* 0x000fe20003000000 */
[----:B------:R-:W-:Y:S01]  /*18f0*/  FFMA.FTZ R76, R97, R98, R99 ;  /* 0x00000062614c7223 */ /* 0x000fe20000010063 */
[C---:B------:R-:W-:Y:S01]  /*1900*/  LOP3.LUT P6, RZ, R105.reuse, 0xff, RZ, 0xc0, !PT ;  /* 0x000000ff69ff7812 */ /* 0x040fe200078cc0ff */
[----:B------:R-:W-:Y:S01]  /*1910*/  FADD.FTZ R112, R14, -R77 ;  /* 0x8000004d0e707221 */ /* 0x000fe20000010000 */
[----:B------:R-:W-:Y:S01]  /*1920*/  ISETP.GE.U32.AND.EX P5, PT, R105, 0x1000000, PT, P5 ;  /* 0x010000006900780c */ /* 0x000fe20003fa6150 */
[----:B------:R-:W-:Y:S01]  /*1930*/  FMUL.FTZ R107, R101, R110 ;  /* 0x0000006e656b7220 */ /* 0x000fe20000410000 */
[----:B------:R-:W-:Y:S01]  /*1940*/  FSEL R74, R73, RZ, P6 ;  /* 0x000000ff494a7208 */ /* 0x000fe20003000000 */
[----:B------:R-:W-:Y:S01]  /*1950*/  FFMA.FTZ R73, R11, R98, R99 ;  /* 0x000000620b497223 */ /* 0x000fe20000010063 */
[----:B------:R-:W-:Y:S01]  /*1960*/  FMUL.FTZ R77, R101, R112 ;  /* 0x00000070654d7220 */ /* 0x000fe20000410000 */
[----:B------:R-:W-:Y:S01]  /*1970*/  FADD.FTZ R78, R93, -R78 ;  /* 0x8000004e5d4e7221 */ /* 0x000fe20000010000 */
[----:B------:R-:W-:Y:S01]  /*1980*/  FADD.FTZ R76, R95, -R76 ;  /* 0x8000004c5f4c7221 */ /* 0x000fe20000010000 */
[----:B------:R-:W-:Y:S01]  /*1990*/  FADD.FTZ R108, R10, -R73 ;  /* 0x800000490a6c7221 */ /* 0x000fe20000010000 */
[-C--:B------:R-:W-:Y:S01]  /*19a0*/  FMUL.FTZ R77, R77, R106.reuse ;  /* 0x0000006a4d4d7220 */ /* 0x080fe20000410000 */
[----:B------:R-:W-:Y:S01]  /*19b0*/  FSEL R72, R72, RZ, P5 ;  /* 0x000000ff48487208 */ /* 0x000fe20002800000 */
[----:B------:R-:W-:Y:S01]  /*19c0*/  FMUL.FTZ R107, R107, R106 ;  /* 0x0000006a6b6b7220 */ /* 0x000fe20000410000 */
[----:B------:R-:W-:Y:S01]  /*19d0*/  FMUL.FTZ R73, R101, R108 ;  /* 0x0000006c65497220 */ /* 0x000fe20000410000 */
[----:B------:R-:W-:Y:S01]  /*19e0*/  FMUL.FTZ R108, R77, UR11 ;  /* 0x0000000b4d6c7c20 */ /* 0x000fe20008410000 */
[----:B------:R-:W-:Y:S01]  /*19f0*/  LOP3.LUT P5, RZ, R105, 0xff00, RZ, 0xc0, !PT ;  /* 0x0000ff0069ff7812 */ /* 0x000fe200078ac0ff */
[----:B------:R-:W-:Y:S01]  /*1a00*/  FMUL.FTZ R77, R101, R78 ;  /* 0x0000004e654d7220 */ /* 0x000fe20000410000 */
[----:B------:R-:W-:Y:S01]  /*1a10*/  FMUL.FTZ R79, R73, R106 ;  /* 0x0000006a494f7220 */ /* 0x000fe20000410000 */
[----:B------:R-:W-:Y:S01]  /*1a20*/  FMUL.FTZ R73, R101, R76 ;  /* 0x0000004c65497220 */ /* 0x000fe20000410000 */
[----:B------:R-:W-:Y:S01]  /*1a30*/  FSEL R109, R108, RZ, P5 ;  /* 0x000000ff6c6d7208 */ /* 0x000fe20002800000 */
[----:B------:R-:W-:Y:S01]  /*1a40*/  FMUL.FTZ R107, R107, UR11 ;  /* 0x0000000b6b6b7c20 */ /* 0x000fe20008410000 */
[----:B------:R-:W-:Y:S01]  /*1a50*/  FMUL.FTZ R79, R79, UR11 ;  /* 0x0000000b4f4f7c20 */ /* 0x000fe20008410000 */
[C---:B------:R-:W-:Y:S01]  /*1a60*/  LOP3.LUT P6, RZ, R104.reuse, 0xff0000, RZ, 0xc0, !PT ;  /* 0x00ff000068ff7812 */ /* 0x040fe200078cc0ff */
[-C--:B------:R-:W-:Y:S01]  /*1a70*/  FMUL.FTZ R77, R77, R106.reuse ;  /* 0x0000006a4d4d7220 */ /* 0x080fe20000410000 */
[C---:B------:R-:W-:Y:S01]  /*1a80*/  LOP3.LUT P5, RZ, R104.reuse, 0xff000000, RZ, 0xc0, !PT ;  /* 0xff00000068ff7812 */ /* 0x040fe200078ac0ff */
[----:B------:R-:W-:Y:S01]  /*1a90*/  FMUL.FTZ R73, R73, R106 ;  /* 0x0000006a49497220 */ /* 0x000fe20000410000 */
[----:B------:R-:W-:Y:S01]  /*1aa0*/  FSEL R79, R79, RZ, P6 ;  /* 0x000000ff4f4f7208 */ /* 0x000fe20003000000 */
[----:B------:R-:W-:Y:S01]  /*1ab0*/  FMUL.FTZ R77, R77, UR11 ;  /* 0x0000000b4d4d7c20 */ /* 0x000fe20008410000 */
[----:B------:R-:W-:Y:S01]  /*1ac0*/  FSEL R78, R107, RZ, P5 ;  /* 0x000000ff6b4e7208 */ /* 0x000fe20002800000 */
[----:B------:R-:W-:Y:S01]  /*1ad0*/  FMUL.FTZ R73, R73, UR11 ;  /* 0x0000000b49497c20 */ /* 0x000fe20008410000 */
[----:B------:R-:W-:-:S02]  /*1ae0*/  LOP3.LUT P6, RZ, R104, 0xff00, RZ, 0xc0, !PT ;  /* 0x0000ff0068ff7812 */ /* 0x000fc400078cc0ff */
[----:B------:R-:W-:Y:S02]  /*1af0*/  LOP3.LUT P5, RZ, R104, 0xff, RZ, 0xc0, !PT ;  /* 0x000000ff68ff7812 */ /* 0x000fe400078ac0ff */
[----:B------:R-:W-:Y:S02]  /*1b00*/  FSEL R77, R77, RZ, P6 ;  /* 0x000000ff4d4d7208 */ /* 0x000fe40003000000 */
[----:B------:R-:W-:Y:S02]  /*1b10*/  FSEL R76, R73, RZ, P5 ;  /* 0x000000ff494c7208 */ /* 0x000fe40002800000 */
[----:B------:R-:W-:Y:S02]  /*1b20*/  F2FP.BF16.F32.PACK_AB R75, R72, R75 ;  /* 0x0000004b484b723e */ /* 0x000fe400000010ff */
[----:B------:R-:W-:Y:S02]  /*1b30*/  F2FP.BF16.F32.PACK_AB R74, R109, R74 ;  /* 0x0000004a6d4a723e */ /* 0x000fe400000010ff */
[----:B------:R-:W-:-:S02]  /*1b40*/  F2FP.BF16.F32.PACK_AB R73, R78, R79 ;  /* 0x0000004f4e49723e */ /* 0x000fc400000010ff */
[----:B------:R-:W-:Y:S01]  /*1b50*/  F2FP.BF16.F32.PACK_AB R72, R77, R76 ;  /* 0x0000004c4d48723e */ /* 0x000fe200000010ff */
[----:B------:R-:W-:Y:S06]  /*1b60*/  BRA `(.L_x_298) ;  /* 0x0000000400047947 */ /* 0x000fec0003800000 */
.L_x_297:
        /* <DEDUP_REMOVED lines=11> */
[--C-:B------:R-:W-:Y:S01]  /*1c20*/  FFMA.FTZ R76, R12, R98, R99.reuse ;  /* 0x000000620c4c7223 */ /* 0x100fe20000010063 */
[----:B------:R-:W-:Y:S01]  /*1c30*/  FMUL.FTZ R69, R71, R106 ;  /* 0x0000006a47457220 */ /* 0x000fe20000410000 */
[--C-:B------:R-:W-:Y:S01]  /*1c40*/  FFMA.FTZ R70, R96, R98, R99.reuse ;  /* 0x0000006260467223 */ /* 0x100fe20000010063 */
[-C--:B------:R-:W-:Y:S01]  /*1c50*/  FMUL.FTZ R68, R73, R106.reuse ;  /* 0x0000006a49447220 */ /* 0x080fe20000410000 */
[C---:B------:R-:W-:Y:S01]  /*1c60*/  F2FP.BF16.F32.PACK_AB R71, R72.reuse, R71 ;  /* 0x000000474847723e */ /* 0x040fe200000010ff */
[----:B------:R-:W-:Y:S01]  /*1c70*/  FMUL.FTZ R69, R69, UR11 ;  /* 0x0000000b45457c20 */ /* 0x000fe20008410000 */
[----:B------:R-:W-:Y:S01]  /*1c80*/  FMUL.FTZ R72, R72, R106 ;  /* 0x0000006a48487220 */ /* 0x000fe20000410000 */
[----:B------:R-:W-:Y:S01]  /*1c90*/  FMUL.FTZ R68, R68, UR11 ;  /* 0x0000000b44447c20 */ /* 0x000fe20008410000 */
[----:B------:R-:W-:Y:S01]  /*1ca0*/  ISETP.GE.U32.AND P5, PT, R104, RZ, PT ;  /* 0x000000ff6800720c */ /* 0x000fe20003fa6070 */
[----:B------:R-:W-:Y:S01]  /*1cb0*/  FADD.FTZ R108, R13, -R76 ;  /* 0x8000004c0d6c7221 */ /* 0x000fe20000010000 */
[----:B------:R-:W-:Y:S01]  /*1cc0*/  FSEL R75, R69, RZ, P6 ;  /* 0x000000ff454b7208 */ /* 0x000fe20003000000 */
[----:B------:R-:W-:Y:S01]  /*1cd0*/  FFMA.FTZ R69, R11, R98, R99 ;  /* 0x000000620b457223 */ /* 0x000fe20000010063 */
[----:B------:R-:W-:Y:S01]  /*1ce0*/  LOP3.LUT P6, RZ, R105, 0xff, RZ, 0xc0, !PT ;  /* 0x000000ff69ff7812 */ /* 0x000fe200078cc0ff */
[----:B------:R-:W-:Y:S01]  /*1cf0*/  FADD.FTZ R76, R93, -R70 ;  /* 0x800000465d4c7221 */ /* 0x000fe20000010000 */
[----:B------:R-:W-:Y:S01]  /*1d00*/  FMUL.FTZ R72, R72, UR11 ;  /* 0x0000000b48487c20 */ /* 0x000fe20008410000 */
[----:B------:R-:W-:Y:S01]  /*1d10*/  FADD.FTZ R78, R10, -R69 ;  /* 0x800000450a4e7221 */ /* 0x000fe20000010000 */
[----:B------:R-:W-:Y:S01]  /*1d20*/  FSEL R74, R68, RZ, P6 ;  /* 0x000000ff444a7208 */ /* 0x000fe20003000000 */
[----:B------:R-:W-:Y:S01]  /*1d30*/  FADD.FTZ R68, R14, -R77 ;  /* 0x8000004d0e447221 */ /* 0x000fe20000010000 */
[----:B------:R-:W-:Y:S01]  /*1d40*/  ISETP.GE.U32.AND.EX P5, PT, R105, 0x1000000, PT, P5 ;  /* 0x010000006900780c */ /* 0x000fe20003fa6150 */
[C---:B------:R-:W-:Y:S01]  /*1d50*/  FMUL.FTZ R79, R101.reuse, R78 ;  /* 0x0000004e654f7220 */ /* 0x040fe20000410000 */
[C---:B------:R-:W-:Y:S01]  /*1d60*/  FMUL.FTZ R108, R101.reuse, R108 ;  /* 0x0000006c656c7220 */ /* 0x040fe20000410000 */
[----:B------:R-:W-:Y:S01]  /*1d70*/  FMUL.FTZ R69, R101, R68 ;  /* 0x0000004465457220 */ /* 0x000fe20000410000 */
[----:B------:R-:W-:Y:S01]  /*1d80*/  FFMA.FTZ R68, R97, R98, R99 ;  /* 0x0000006261447223 */ /* 0x000fe20000010063 */
[----:B------:R-:W-:Y:S01]  /*1d90*/  FSEL R72, R72, RZ, P5 ;  /* 0x000000ff48487208 */ /* 0x000fe20002800000 */
[-C--:B------:R-:W-:Y:S01]  /*1da0*/  FMUL.FTZ R78, R108, R106.reuse ;  /* 0x0000006a6c4e7220 */ /* 0x080fe20000410000 */
[----:B------:R-:W-:Y:S01]  /*1db0*/  LOP3.LUT P5, RZ, R105, 0xff00, RZ, 0xc0, !PT ;  /* 0x0000ff0069ff7812 */ /* 0x000fe200078ac0ff */
[----:B------:R-:W-:Y:S01]  /*1dc0*/  FADD.FTZ R68, R95, -R68 ;  /* 0x800000445f447221 */ /* 0x000fe20000010000 */
[C---:B------:R-:W-:Y:S01]  /*1dd0*/  F2FP.BF16.F32.PACK_AB R70, R69.reuse, R73 ;  /* 0x000000494546723e */ /* 0x040fe200000010ff */
[-C--:B------:R-:W-:Y:S01]  /*1de0*/  FMUL.FTZ R73, R69, R106.reuse ;  /* 0x0000006a45497220 */ /* 0x080fe20000410000 */
[----:B------:R-:W-:Y:S01]  /*1df0*/  FMUL.FTZ R69, R79, R106 ;  /* 0x0000006a4f457220 */ /* 0x000fe20000410000 */
[----:B------:R-:W-:Y:S01]  /*1e00*/  FMUL.FTZ R77, R101, R76 ;  /* 0x0000004c654d7220 */ /* 0x000fe20000410000 */
[----:B------:R-:W-:Y:S01]  /*1e10*/  LOP3.LUT P6, RZ, R104, 0xff0000, RZ, 0xc0, !PT ;  /* 0x00ff000068ff7812 */ /* 0x000fe200078cc0ff */
[----:B------:R-:W-:Y:S01]  /*1e20*/  FMUL.FTZ R107, R73, UR11 ;  /* 0x0000000b496b7c20 */ /* 0x000fe20008410000 */
[----:B------:R-:W-:Y:S01]  /*1e30*/  FMUL.FTZ R73, R101, R68 ;  /* 0x0000004465497220 */ /* 0x000fe20000410000 */
[----:B------:R-:W-:Y:S01]  /*1e40*/  FMUL.FTZ R76, R69, UR11 ;  /* 0x0000000b454c7c20 */ /* 0x000fe20008410000 */
[----:B------:R-:W-:Y:S01]  /*1e50*/  FMUL.FTZ R109, R78, UR11 ;  /* 0x0000000b4e6d7c20 */ /* 0x000fe20008410000 */
[-C--:B------:R-:W-:Y:S01]  /*1e60*/  FMUL.FTZ R69, R77, R106.reuse ;  /* 0x0000006a4d457220 */ /* 0x080fe20000410000 */
[----:B------:R-:W-:Y:S01]  /*1e70*/  FSEL R111, R107, RZ, P5 ;  /* 0x000000ff6b6f7208 */ /* 0x000fe20002800000 */
[----:B------:R-:W-:Y:S01]  /*1e80*/  FMUL.FTZ R68, R73, R106 ;  /* 0x0000006a49447220 */ /* 0x000fe20000410000 */
[----:B------:R-:W-:Y:S01]  /*1e90*/  LOP3.LUT P5, RZ, R104, 0xff000000, RZ, 0xc0, !PT ;  /* 0xff00000068ff7812 */ /* 0x000fe200078ac0ff */
[----:B------:R-:W-:Y:S01]  /*1ea0*/  FMUL.FTZ R78, R69, UR11 ;  /* 0x0000000b454e7c20 */ /* 0x000fe20008410000 */
[----:B------:R-:W-:Y:S01]  /*1eb0*/  FSEL R107, R76, RZ, P6 ;  /* 0x000000ff4c6b7208 */ /* 0x000fe20003000000 */
[----:B------:R-:W-:Y:S01]  /*1ec0*/  FMUL.FTZ R76, R68, UR11 ;  /* 0x0000000b444c7c20 */ /* 0x000fe20008410000 */
[----:B------:R-:W-:-:S02]  /*1ed0*/  FSEL R110, R109, RZ, P5 ;  /* 0x000000ff6d6e7208 */ /* 0x000fc40002800000 */
[C---:B------:R-:W-:Y:S02]  /*1ee0*/  LOP3.LUT P6, RZ, R104.reuse, 0xff00, RZ, 0xc0, !PT ;  /* 0x0000ff0068ff7812 */ /* 0x040fe400078cc0ff */
[----:B------:R-:W-:Y:S02]  /*1ef0*/  LOP3.LUT P5, RZ, R104, 0xff, RZ, 0xc0, !PT ;  /* 0x000000ff68ff7812 */ /* 0x000fe400078ac0ff */
[----:B------:R-:W-:Y:S02]  /*1f00*/  F2FP.BF16.F32.PACK_AB R68, R77, R73 ;  /* 0x000000494d44723e */ /* 0x000fe400000010ff */
[----:B------:R-:W-:Y:S02]  /*1f10*/  FSEL R77, R78, RZ, P6 ;  /* 0x000000ff4e4d7208 */ /* 0x000fe40003000000 */
[----:B------:R-:W-:Y:S02]  /*1f20*/  FSEL R76, R76, RZ, P5 ;  /* 0x000000ff4c4c7208 */ /* 0x000fe40002800000 */
[----:B------:R-:W-:-:S02]  /*1f30*/  F2FP.BF16.F32.PACK_AB R75, R72, R75 ;  /* 0x0000004b484b723e */ /* 0x000fc400000010ff */
[----:B------:R-:W-:Y:S02]  /*1f40*/  F2FP.BF16.F32.PACK_AB R69, R108, R79 ;  /* 0x0000004f6c45723e */ /* 0x000fe400000010ff */
[----:B------:R-:W-:Y:S02]  /*1f50*/  F2FP.BF16.F32.PACK_AB R74, R111, R74 ;  /* 0x0000004a6f4a723e */ /* 0x000fe400000010ff */
[----:B------:R-:W-:Y:S02]  /*1f60*/  F2FP.BF16.F32.PACK_AB R73, R110, R107 ;  /* 0x0000006b6e49723e */ /* 0x000fe400000010ff */
[----:B------:R-:W-:-:S07]  /*1f70*/  F2FP.BF16.F32.PACK_AB R72, R77, R76 ;  /* 0x0000004c4d48723e */ /* 0x000fce00000010ff */
.L_x_298:
[----:B------:R-:W0:Y:S08]  /*1f80*/  @P0 LDC.64 R78, c[0x0][0x478] ;  /* 0x00011e00ff4e0b82 */ /* 0x000e300000000a00 */
[----:B------:R-:W1:Y:S01]  /*1f90*/  LDC.64 R76, c[0x0][0x468] ;  /* 0x00011a00ff4c7b82 */ /* 0x000e620000000a00 */
[----:B0-----:R-:W-:-:S05]  /*1fa0*/  @P0 IMAD.WIDE.U32 R78, R100, 0x10, R78 ;  /* 0x00000010644e0825 */ /* 0x001fca00078e004e */
[----:B------:R0:W-:Y:S01]  /*1fb0*/  @P0 STG.E.128 desc[UR4][R78.64], R68 ;  /* 0x000000444e000986 */ /* 0x0001e2000c101d04 */
[C---:B-1----:R-:W-:Y:S01]  /*1fc0*/  IMAD.WIDE.U32 R76, R100.reuse, 0x10, R76 ;  /* 0x00000010644c7825 */ /* 0x042fe200078e004c */
[----:B------:R-:W-:-:S04]  /*1fd0*/  IADD3 R100, PT, PT, R100, 0x80, RZ ;  /* 0x0000008064647810 */ /* 0x000fc80007ffe0ff */
[----:B------:R0:W-:Y:S03]  /*1fe0*/  STG.E.128 desc[UR4][R76.64], R72 ;  /* 0x000000484c007986 */ /* 0x0001e6000c101d04 */
.L_x_296:
[----:B------:R-:W-:Y:S05]  /*1ff0*/  BSYNC.RECONVERGENT B1 ;  /* 0x0000000000017941 */ /* 0x000fea0003800200 */
.L_x_295:
[----:B------:R-:W-:Y:S05]  /*2000*/  @!P2 BRA `(.L_x_299) ;  /* 0x0000001c0018a947 */ /* 0x000fea0003800000 */
[----:B------:R-:W-:-:S04]  /*2010*/  ISETP.NE.U32.AND P0, PT, RZ, UR12, PT ;  /* 0x0000000cff007c0c */ /* 0x000fc8000bf05070 */
[----:B------:R-:W-:-:S13]  /*2020*/  ISETP.NE.AND.EX P0, PT, RZ, UR13, PT, P0 ;  /* 0x0000000dff007c0c */ /* 0x000fda000bf05300 */
[----:B------:R-:W-:Y:S05]  /*2030*/  @!P0 BRA `(.L_x_300) ;  /* 0x0000000400088947 */ /* 0x000fea0003800000 */
[-CC-:B0-----:R-:W-:Y:S01]  /*2040*/  FFMA.FTZ R73, R81, R98.reuse, R99.reuse ;  /* 0x0000006251497223 */ /* 0x181fe20000010063 */
[-CC-:B------:R-:W-:Y:S01]  /*2050*/  FFMA.FTZ R72, R92, R98.reuse, R99.reuse ;  /* 0x000000625c487223 */ /* 0x180fe20000010063 */
[-CC-:B------:R-:W-:Y:S01]  /*2060*/  FFMA.FTZ R71, R19, R98.reuse, R99.reuse ;  /* 0x0000006213477223 */ /* 0x180fe20000010063 */
[-CC-:B------:R-:W-:Y:S01]  /*2070*/  FFMA.FTZ R75, R83, R98.reuse, R99.reuse ;  /* 0x00000062534b7223 */ /* 0x180fe20000010063 */
[-C--:B------:R-:W-:Y:S01]  /*2080*/  FFMA.FTZ R70, R90, R98.reuse, R99 ;  /* 0x000000625a467223 */ /* 0x080fe20000010063 */
[----:B------:R-:W-:Y:S01]  /*2090*/  FADD.FTZ R76, R84, -R73 ;  /* 0x80000049544c7221 */ /* 0x000fe20000010000 */
[-CC-:B------:R-:W-:Y:S01]  /*20a0*/  FFMA.FTZ R68, R88, R98.reuse, R99.reuse ;  /* 0x0000006258447223 */ /* 0x180fe20000010063 */
[-CC-:B------:R-:W-:Y:S01]  /*20b0*/  FFMA.FTZ R69, R17, R98.reuse, R99.reuse ;  /* 0x0000006211457223 */ /* 0x180fe20000010063 */
[----:B------:R-:W-:Y:S01]  /*20c0*/  FFMA.FTZ R108, R94, R98, R99 ;  /* 0x000000625e6c7223 */ /* 0x000fe20000010063 */
[----:B------:R-:W-:Y:S01]  /*20d0*/  FADD.FTZ R78, R89, -R72 ;  /* 0x80000048594e7221 */ /* 0x000fe20000010000 */
[----:B------:R-:W-:Y:S01]  /*20e0*/  FADD.FTZ R72, R82, -R71 ;  /* 0x8000004752487221 */ /* 0x000fe20000010000 */
[----:B------:R-:W-:Y:S01]  /*20f0*/  FADD.FTZ R98, R86, -R75 ;  /* 0x8000004b56627221 */ /* 0x000fe20000010000 */
[----:B------:R-:W-:Y:S01]  /*2100*/  FADD.FTZ R74, R87, -R70 ;  /* 0x80000046574a7221 */ /* 0x000fe20000010000 */
[----:B------:R-:W-:Y:S01]  /*2110*/  FMUL.FTZ R75, R101, R76 ;  /* 0x0000004c654b7220 */ /* 0x000fe20000410000 */
[----:B------:R-:W-:Y:S01]  /*2120*/  FADD.FTZ R70, R85, -R68 ;  /* 0x8000004455467221 */ /* 0x000fe20000010000 */
[----:B------:R-:W-:Y:S01]  /*2130*/  FADD.FTZ R68, R80, -R69 ;  /* 0x8000004550447221 */ /* 0x000fe20000010000 */
[C---:B------:R-:W-:Y:S01]  /*2140*/  FMUL.FTZ R78, R101.reuse, R78 ;  /* 0x0000004e654e7220 */ /* 0x040fe20000410000 */
[----:B------:R-:W-:Y:S01]  /*2150*/  FMUL.FTZ R69, R101, R72 ;  /* 0x0000004865457220 */ /* 0x000fe20000410000 */
[----:B------:R-:W-:Y:S01]  /*2160*/  FMUL.FTZ R72, R75, R106 ;  /* 0x0000006a4b487220 */ /* 0x000fe20000410000 */
[C---:B------:R-:W-:Y:S01]  /*2170*/  FMUL.FTZ R73, R101.reuse, R70 ;  /* 0x0000004665497220 */ /* 0x040fe20000410000 */
[----:B------:R-:W-:Y:S01]  /*2180*/  FMUL.FTZ R74, R101, R74 ;  /* 0x0000004a654a7220 */ /* 0x000fe20000410000 */
[C---:B------:R-:W-:Y:S01]  /*2190*/  F2FP.BF16.F32.PACK_AB R70, R78.reuse, R75 ;  /* 0x0000004b4e46723e */ /* 0x040fe200000010ff */
[-C--:B------:R-:W-:Y:S01]  /*21a0*/  FMUL.FTZ R78, R78, R106.reuse ;  /* 0x0000006a4e4e7220 */ /* 0x080fe20000410000 */
[----:B------:R-:W-:Y:S01]  /*21b0*/  FMUL.FTZ R75, R72, UR11 ;  /* 0x0000000b484b7c20 */ /* 0x000fe20008410000 */
[----:B------:R-:W-:Y:S01]  /*21c0*/  LOP3.LUT P6, RZ, R103, 0xff, RZ, 0xc0, !PT ;  /* 0x000000ff67ff7812 */ /* 0x000fe200078cc0ff */
[----:B------:R-:W-:Y:S01]  /*21d0*/  FMUL.FTZ R72, R69, R106 ;  /* 0x0000006a45487220 */ /* 0x000fe20000410000 */
[----:B------:R-:W-:Y:S01]  /*21e0*/  FMUL.FTZ R76, R78, UR11 ;  /* 0x0000000b4e4c7c20 */ /* 0x000fe20008410000 */
[----:B------:R-:W-:Y:S01]  /*21f0*/  LOP3.LUT P5, RZ, R103, 0xff00, RZ, 0xc0, !PT ;  /* 0x0000ff0067ff7812 */ /* 0x000fe200078ac0ff */
[----:B------:R-:W-:Y:S01]  /*2200*/  FMUL.FTZ R71, R101, R98 ;  /* 0x0000006265477220 */ /* 0x000fe20000410000 */
[----:B------:R-:W-:Y:S01]  /*2210*/  FSEL R78, R75, RZ, P6 ;  /* 0x000000ff4b4e7208 */ /* 0x000fe20003000000 */
[CC--:B------:R-:W-:Y:S01]  /*2220*/  FMUL.FTZ R75, R74.reuse, R106.reuse ;  /* 0x0000006a4a4b7220 */ /* 0x0c0fe20000410000 */
[----:B------:R-:W-:Y:S01]  /*2230*/  F2FP.BF16.F32.PACK_AB R69, R74, R69 ;  /* 0x000000454a45723e */ /* 0x000fe200000010ff */
[----:B------:R-:W-:Y:S01]  /*2240*/  FMUL.FTZ R74, R72, UR11 ;  /* 0x0000000b484a7c20 */ /* 0x000fe20008410000 */
[----:B------:R-:W-:Y:S01]  /*2250*/  LOP3.LUT P6, RZ, R102, 0xff0000, RZ, 0xc0, !PT ;  /* 0x00ff000066ff7812 */ /* 0x000fe200078cc0ff */
[-C--:B------:R-:W-:Y:S01]  /*2260*/  FMUL.FTZ R72, R73, R106.reuse ;  /* 0x0000006a49487220 */ /* 0x080fe20000410000 */
[----:B------:R-:W-:Y:S01]  /*2270*/  FSEL R79, R76, RZ, P5 ;  /* 0x000000ff4c4f7208 */ /* 0x000fe20002800000 */
[----:B------:R-:W-:Y:S01]  /*2280*/  FADD.FTZ R108, R91, -R108 ;  /* 0x8000006c5b6c7221 */ /* 0x000fe20000010000 */
[----:B------:R-:W-:Y:S01]  /*2290*/  FMUL.FTZ R76, R75, UR11 ;  /* 0x0000000b4b4c7c20 */ /* 0x000fe20008410000 */
[----:B------:R-:W-:Y:S01]  /*22a0*/  FSEL R75, R74, RZ, P6 ;  /* 0x000000ff4a4b7208 */ /* 0x000fe20003000000 */
[----:B------:R-:W-:Y:S01]  /*22b0*/  FMUL.FTZ R77, R71, R106 ;  /* 0x0000006a474d7220 */ /* 0x000fe20000410000 */
[----:B------:R-:W-:Y:S01]  /*22c0*/  FMUL.FTZ R74, R72, UR11 ;  /* 0x0000000b484a7c20 */ /* 0x000fe20008410000 */
[C---:B------:R-:W-:Y:S01]  /*22d0*/  FMUL.FTZ R68, R101.reuse, R68 ;  /* 0x0000004465447220 */ /* 0x040fe20000410000 */
[C---:B------:R-:W-:Y:S01]  /*22e0*/  LOP3.LUT P6, RZ, R102.reuse, 0xff00, RZ, 0xc0, !PT ;  /* 0x0000ff0066ff7812 */ /* 0x040fe200078cc0ff */
[----:B------:R-:W-:Y:S01]  /*22f0*/  FMUL.FTZ R108, R101, R108 ;  /* 0x0000006c656c7220 */ /* 0x000fe20000410000 */
[----:B------:R-:W-:Y:S01]  /*2300*/  LOP3.LUT P5, RZ, R102, 0xff000000, RZ, 0xc0, !PT ;  /* 0xff00000066ff7812 */ /* 0x000fe200078ac0ff */
[----:B------:R-:W-:Y:S01]  /*2310*/  FMUL.FTZ R98, R77, UR11 ;  /* 0x0000000b4d627c20 */ /* 0x000fe20008410000 */
[-C--:B------:R-:W-:Y:S01]  /*2320*/  FMUL.FTZ R72, R68, R106.reuse ;  /* 0x0000006a44487220 */ /* 0x080fe20000410000 */
[----:B------:R-:W-:Y:S01]  /*2330*/  FSEL R77, R74, RZ, P6 ;  /* 0x000000ff4a4d7208 */ /* 0x000fe20003000000 */
[----:B------:R-:W-:Y:S01]  /*2340*/  FMUL.FTZ R106, R108, R106 ;  /* 0x0000006a6c6a7220 */ /* 0x000fe20000410000 */
[----:B------:R-:W-:Y:S01]  /*2350*/  FSEL R76, R76, RZ, P5 ;  /* 0x000000ff4c4c7208 */ /* 0x000fe20002800000 */
[----:B------:R-:W-:Y:S01]  /*2360*/  FMUL.FTZ R72, R72, UR11 ;  /* 0x0000000b48487c20 */ /* 0x000fe20008410000 */
[----:B------:R-:W-:Y:S01]  /*2370*/  LOP3.LUT P6, RZ, R103, 0xff0000, RZ, 0xc0, !PT ;  /* 0x00ff000067ff7812 */ /* 0x000fe200078cc0ff */
[----:B------:R-:W-:Y:S01]  /*2380*/  FMUL.FTZ R106, R106, UR11 ;  /* 0x0000000b6a6a7c20 */ /* 0x000fe20008410000 */
[----:B------:R-:W-:-:S02]  /*2390*/  ISETP.GE.U32.AND P5, PT, R102, RZ, PT ;  /* 0x000000ff6600720c */ /* 0x000fc40003fa6070 */
[----:B------:R-:W-:Y:S02]  /*23a0*/  FSEL R98, R98, RZ, P6 ;  /* 0x000000ff62627208 */ /* 0x000fe40003000000 */
[----:B------:R-:W-:Y:S02]  /*23b0*/  ISETP.GE.U32.AND.EX P5, PT, R103, 0x1000000, PT, P5 ;  /* 0x010000006700780c */ /* 0x000fe40003fa6150 */
[----:B------:R-:W-:Y:S02]  /*23c0*/  LOP3.LUT P6, RZ, R102, 0xff, RZ, 0xc0, !PT ;  /* 0x000000ff66ff7812 */ /* 0x000fe400078cc0ff */
[----:B------:R-:W-:Y:S02]  /*23d0*/  FSEL R99, R106, RZ, P5 ;  /* 0x000000ff6a637208 */ /* 0x000fe40002800000 */
[----:B------:R-:W-:Y:S02]  /*23e0*/  FSEL R72, R72, RZ, P6 ;  /* 0x000000ff48487208 */ /* 0x000fe40003000000 */
[----:B------:R-:W-:-:S02]  /*23f0*/  F2FP.BF16.F32.PACK_AB R68, R73, R68 ;  /* 0x000000444944723e */ /* 0x000fc400000010ff */
[----:B------:R-:W-:Y:S02]  /*2400*/  F2FP.BF16.F32.PACK_AB R73, R76, R75 ;  /* 0x0000004b4c49723e */ /* 0x000fe400000010ff */
[----:B------:R-:W-:Y:S02]  /*2410*/  F2FP.BF16.F32.PACK_AB R71, R108, R71 ;  /* 0x000000476c47723e */ /* 0x000fe400000010ff */
[----:B------:R-:W-:Y:S02]  /*2420*/  F2FP.BF16.F32.PACK_AB R74, R79, R78 ;  /* 0x0000004e4f4a723e */ /* 0x000fe400000010ff */
[----:B------:R-:W-:Y:S02]  /*2430*/  F2FP.BF16.F32.PACK_AB R75, R99, R98 ;  /* 0x00000062634b723e */ /* 0x000fe400000010ff */
[----:B------:R-:W-:Y:S01]  /*2440*/  F2FP.BF16.F32.PACK_AB R72, R77, R72 ;  /* 0x000000484d48723e */ /* 0x000fe200000010ff */
[----:B------:R-:W-:Y:S06]  /*2450*/  BRA `(.L_x_301) ;  /* 0x0000000000f47947 */ /* 0x000fec0003800000 */
.L_x_300:
[-CC-:B0-----:R-:W-:Y:S01]  /*2460*/  FFMA.FTZ R76, R92, R98.reuse, R99.reuse ;  /* 0x000000625c4c7223 */ /* 0x181fe20000010063 */
[-CC-:B------:R-:W-:Y:S01]  /*2470*/  FFMA.FTZ R77, R81, R98.reuse, R99.reuse ;  /* 0x00000062514d7223 */ /* 0x180fe20000010063 */
[-CC-:B------:R-:W-:Y:S01]  /*2480*/  FFMA.FTZ R74, R90, R98.reuse, R99.reuse ;  /* 0x000000625a4a7223 */ /* 0x180fe20000010063 */
[-CC-:B------:R-:W-:Y:S01]  /*2490*/  FFMA.FTZ R75, R19, R98.reuse, R99.reuse ;  /* 0x00000062134b7223 */ /* 0x180fe20000010063 */
[----:B------:R-:W-:Y:S01]  /*24a0*/  FADD.FTZ R108, R89, -R76 ;  /* 0x8000004c596c7221 */ /* 0x000fe20000010000 */
[-CC-:B------:R-:W-:Y:S01]  /*24b0*/  FFMA.FTZ R79, R83, R98.reuse, R99.reuse ;  /* 0x00000062534f7223 */ /* 0x180fe20000010063 */
[-CC-:B------:R-:W-:Y:S01]  /*24c0*/  FFMA.FTZ R72, R88, R98.reuse, R99.reuse ;  /* 0x0000006258487223 */ /* 0x180fe20000010063 */
[-CC-:B------:R-:W-:Y:S01]  /*24d0*/  FFMA.FTZ R73, R17, R98.reuse, R99.reuse ;  /* 0x0000006211497223 */ /* 0x180fe20000010063 */
[----:B------:R-:W-:Y:S01]  /*24e0*/  FFMA.FTZ R112, R94, R98, R99 ;  /* 0x000000625e707223 */ /* 0x000fe20000010063 */
[----:B------:R-:W-:Y:S01]  /*24f0*/  FADD.FTZ R98, R84, -R77 ;  /* 0x8000004d54627221 */ /* 0x000fe20000010000 */
[----:B------:R-:W-:Y:S01]  /*2500*/  FMUL.FTZ R107, R101, R108 ;  /* 0x0000006c656b7220 */ /* 0x000fe20000410000 */
[----:B------:R-:W-:Y:S01]  /*2510*/  FADD.FTZ R78, R87, -R74 ;  /* 0x8000004a574e7221 */ /* 0x000fe20000010000 */
[----:B------:R-:W-:Y:S01]  /*2520*/  FADD.FTZ R110, R86, -R79 ;  /* 0x8000004f566e7221 */ /* 0x000fe20000010000 */
[----:B------:R-:W-:Y:S01]  /*2530*/  FMUL.FTZ R99, R101, R98 ;  /* 0x0000006265637220 */ /* 0x000fe20000410000 */
[----:B------:R-:W-:Y:S01]  /*2540*/  FMUL.FTZ R107, R107, R106 ;  /* 0x0000006a6b6b7220 */ /* 0x000fe20000410000 */
[----:B------:R-:W-:Y:S01]  /*2550*/  FADD.FTZ R76, R82, -R75 ;  /* 0x8000004b524c7221 */ /* 0x000fe20000010000 */
[----:B------:R-:W-:Y:S01]  /*2560*/  FMUL.FTZ R79, R101, R78 ;  /* 0x0000004e654f7220 */ /* 0x000fe20000410000 */
[----:B------:R-:W-:Y:S01]  /*2570*/  FADD.FTZ R74, R85, -R72 ;  /* 0x80000048554a7221 */ /* 0x000fe20000010000 */
[----:B------:R-:W-:Y:S01]  /*2580*/  FMUL.FTZ R99, R99, R106 ;  /* 0x0000006a63637220 */ /* 0x000fe20000410000 */
[----:B------:R-:W-:Y:S01]  /*2590*/  FMUL.FTZ R107, R107, UR11 ;  /* 0x0000000b6b6b7c20 */ /* 0x000fe20008410000 */
[----:B------:R-:W-:Y:S01]  /*25a0*/  FADD.FTZ R72, R80, -R73 ;  /* 0x8000004950487221 */ /* 0x000fe20000010000 */
[----:B------:R-:W-:Y:S01]  /*25b0*/  FMUL.FTZ R77, R101, R76 ;  /* 0x0000004c654d7220 */ /* 0x000fe20000410000 */
[----:B------:R-:W-:Y:S01]  /*25c0*/  LOP3.LUT P5, RZ, R103, 0xff00, RZ, 0xc0, !PT ;  /* 0x0000ff0067ff7812 */ /* 0x000fe200078ac0ff */
[----:B------:R-:W-:Y:S01]  /*25d0*/  FMUL.FTZ R79, R79, R106 ;  /* 0x0000006a4f4f7220 */ /* 0x000fe20000410000 */
[----:B------:R-:W-:Y:S01]  /*25e0*/  FADD.FTZ R112, R91, -R112 ;  /* 0x800000705b707221 */ /* 0x000fe20000010000 */
[----:B------:R-:W-:Y:S01]  /*25f0*/  FMUL.FTZ R99, R99, UR11 ;  /* 0x0000000b63637c20 */ /* 0x000fe20008410000 */
[C---:B------:R-:W-:Y:S01]  /*2600*/  FMUL.FTZ R109, R101.reuse, R110 ;  /* 0x0000006e656d7220 */ /* 0x040fe20000410000 */
[C---:B------:R-:W-:Y:S01]  /*2610*/  FMUL.FTZ R75, R101.reuse, R74 ;  /* 0x0000004a654b7220 */ /* 0x040fe20000410000 */
[----:B------:R-:W-:Y:S01]  /*2620*/  FMUL.FTZ R73, R101, R72 ;  /* 0x0000004865497220 */ /* 0x000fe20000410000 */
[----:B------:R-:W-:Y:S01]  /*2630*/  LOP3.LUT P6, RZ, R103, 0xff, RZ, 0xc0, !PT ;  /* 0x000000ff67ff7812 */ /* 0x000fe200078cc0ff */
[----:B------:R-:W-:Y:S01]  /*2640*/  FMUL.FTZ R77, R77, R106 ;  /* 0x0000006a4d4d7220 */ /* 0x000fe20000410000 */
[----:B------:R-:W-:Y:S01]  /*2650*/  FMUL.FTZ R79, R79, UR11 ;  /* 0x0000000b4f4f7c20 */ /* 0x000fe20008410000 */
[----:B------:R-:W-:Y:S01]  /*2660*/  FSEL R107, R107, RZ, P5 ;  /* 0x000000ff6b6b7208 */ /* 0x000fe20002800000 */
[----:B------:R-:W-:Y:S01]  /*2670*/  FMUL.FTZ R101, R101, R112 ;  /* 0x0000007065657220 */ /* 0x000fe20000410000 */
[C---:B------:R-:W-:Y:S01]  /*2680*/  LOP3.LUT P5, RZ, R102.reuse, 0xff000000, RZ, 0xc0, !PT ;  /* 0xff00000066ff7812 */ /* 0x040fe200078ac0ff */
[----:B------:R-:W-:Y:S01]  /*2690*/  FMUL.FTZ R77, R77, UR11 ;  /* 0x0000000b4d4d7c20 */ /* 0x000fe20008410000 */
[----:B------:R-:W-:Y:S01]  /*26a0*/  FSEL R74, R99, RZ, P6 ;  /* 0x000000ff634a7208 */ /* 0x000fe20003000000 */
[-C--:B------:R-:W-:Y:S01]  /*26b0*/  FMUL.FTZ R109, R109, R106.reuse ;  /* 0x0000006a6d6d7220 */ /* 0x080fe20000410000 */
[C---:B------:R-:W-:Y:S01]  /*26c0*/  LOP3.LUT P6, RZ, R102.reuse, 0xff0000, RZ, 0xc0, !PT ;  /* 0x00ff000066ff7812 */ /* 0x040fe200078cc0ff */
[-C--:B------:R-:W-:Y:S01]  /*26d0*/  FMUL.FTZ R101, R101, R106.reuse ;  /* 0x0000006a65657220 */ /* 0x080fe20000410000 */
[----:B------:R-:W-:Y:S01]  /*26e0*/  FSEL R79, R79, RZ, P5 ;  /* 0x000000ff4f4f7208 */ /* 0x000fe20002800000 */
[----:B------:R-:W-:Y:S01]  /*26f0*/  FMUL.FTZ R109, R109, UR11 ;  /* 0x0000000b6d6d7c20 */ /* 0x000fe20008410000 */
[----:B------:R-:W-:Y:S01]  /*2700*/  ISETP.GE.U32.AND P5, PT, R102, RZ, PT ;  /* 0x000000ff6600720c */ /* 0x000fe20003fa6070 */
[----:B------:R-:W-:Y:S01]  /*2710*/  FMUL.FTZ R101, R101, UR11 ;  /* 0x0000000b65657c20 */ /* 0x000fe20008410000 */
[----:B------:R-:W-:Y:S01]  /*2720*/  FSEL R76, R77, RZ, P6 ;  /* 0x000000ff4d4c7208 */ /* 0x000fe20003000000 */
[-C--:B------:R-:W-:Y:S01]  /*2730*/  FMUL.FTZ R75, R75, R106.reuse ;  /* 0x0000006a4b4b7220 */ /* 0x080fe20000410000 */
[----:B------:R-:W-:Y:S01]  /*2740*/  LOP3.LUT P6, RZ, R103, 0xff0000, RZ, 0xc0, !PT ;  /* 0x00ff000067ff7812 */ /* 0x000fe200078cc0ff */
[----:B------:R-:W-:Y:S01]  /*2750*/  FMUL.FTZ R73, R73, R106 ;  /* 0x0000006a49497220 */ /* 0x000fe20000410000 */
[----:B------:R-:W-:Y:S01]  /*2760*/  ISETP.GE.U32.AND.EX P5, PT, R103, 0x1000000, PT, P5 ;  /* 0x010000006700780c */ /* 0x000fe20003fa6150 */
[----:B------:R-:W-:Y:S01]  /*2770*/  FMUL.FTZ R75, R75, UR11 ;  /* 0x0000000b4b4b7c20 */ /* 0x000fe20008410000 */
[----:B------:R-:W-:Y:S01]  /*2780*/  FSEL R109, R109, RZ, P6 ;  /* 0x000000ff6d6d7208 */ /* 0x000fe20003000000 */
[----:B------:R-:W-:Y:S01]  /*2790*/  FMUL.FTZ R73, R73, UR11 ;  /* 0x0000000b49497c20 */ /* 0x000fe20008410000 */
[----:B------:R-:W-:-:S02]  /*27a0*/  FSEL R78, R101, RZ, P5 ;  /* 0x000000ff654e7208 */ /* 0x000fc40002800000 */
[C---:B------:R-:W-:Y:S02]  /*27b0*/  LOP3.LUT P6, RZ, R102.reuse, 0xff, RZ, 0xc0, !PT ;  /* 0x000000ff66ff7812 */ /* 0x040fe400078cc0ff */
[----:B------:R-:W-:Y:S02]  /*27c0*/  LOP3.LUT P5, RZ, R102, 0xff00, RZ, 0xc0, !PT ;  /* 0x0000ff0066ff7812 */ /* 0x000fe400078ac0ff */
[----:B------:R-:W-:Y:S02]  /*27d0*/  FSEL R72, R73, RZ, P6 ;  /* 0x000000ff49487208 */ /* 0x000fe40003000000 */
[----:B------:R-:W-:Y:S02]  /*27e0*/  FSEL R77, R75, RZ, P5 ;  /* 0x000000ff4b4d7208 */ /* 0x000fe40002800000 */
[----:B------:R-:W-:Y:S02]  /*27f0*/  F2FP.BF16.F32.PACK_AB R74, R107, R74 ;  /* 0x0000004a6b4a723e */ /* 0x000fe400000010ff */
[----:B------:R-:W-:-:S02]  /*2800*/  F2FP.BF16.F32.PACK_AB R73, R79, R76 ;  /* 0x0000004c4f49723e */ /* 0x000fc400000010ff */
[----:B------:R-:W-:Y:S02]  /*2810*/  F2FP.BF16.F32.PACK_AB R75, R78, R109 ;  /* 0x0000006d4e4b723e */ /* 0x000fe400000010ff */
[----:B------:R-:W-:-:S07]  /*2820*/  F2FP.BF16.F32.PACK_AB R72, R77, R72 ;  /* 0x000000484d48723e */ /* 0x000fce00000010ff */
.L_x_301:
[----:B------:R-:W0:Y:S08]  /*2830*/  @P0 LDC.64 R78, c[0x0][0x478] ;  /* 0x00011e00ff4e0b82 */ /* 0x000e300000000a00 */
[----:B------:R-:W1:Y:S01]  /*2840*/  LDC.64 R76, c[0x0][0x468] ;  /* 0x00011a00ff4c7b82 */ /* 0x000e620000000a00 */
[----:B0-----:R-:W-:-:S05]  /*2850*/  @P0 IMAD.WIDE.U32 R78, R100, 0x10, R78 ;  /* 0x00000010644e0825 */ /* 0x001fca00078e004e */
[----:B------:R2:W-:Y:S01]  /*2860*/  @P0 STG.E.128 desc[UR4][R78.64], R68 ;  /* 0x000000444e000986 */ /* 0x0005e2000c101d04 */
[----:B-1----:R-:W-:-:S05]  /*2870*/  IMAD.WIDE.U32 R76, R100, 0x10, R76 ;  /* 0x00000010644c7825 */ /* 0x002fca00078e004c */
[----:B------:R2:W-:Y:S01]  /*2880*/  STG.E.128 desc[UR4][R76.64], R72 ;  /* 0x000000484c007986 */ /* 0x0005e2000c101d04 */
[----:B------:R-:W-:Y:S05]  /*2890*/  BRA `(.L_x_299) ;  /* 0x0000001000f47947 */ /* 0x000fea0003800000 */
.L_x_294:
[----:B------:R-:W-:-:S04]  /*28a0*/  UISETP.NE.U32.AND UP0, UPT, UR12, URZ, UPT ;  /* 0x000000ff0c00728c */ /* 0x000fc8000bf05070 */
[----:B------:R-:W-:-:S09]  /*28b0*/  UISETP.NE.AND.EX UP0, UPT, UR13, URZ, UPT, UP0 ;  /* 0x000000ff0d00728c */ /* 0x000fd2000bf05300 */
[----:B------:R-:W-:Y:S05]  /*28c0*/  BRA.U UP0, `(.L_x_302) ;  /* 0x00000009005c7547 */ /* 0x000fea000b800000 */
[----:B------:R-:W-:Y:S01]  /*28d0*/  ISETP.GT.U32.AND P0, PT, R3, 0x7f, PT ;  /* 0x0000007f0300780c */ /* 0x000fe20003f04070 */
[----:B------:R-:W-:-:S12]  /*28e0*/  BSSY.RECONVERGENT B1, `(.L_x_303) ;  /* 0x000004b000017945 */ /* 0x000fd80003800200 */
[----:B------:R-:W-:Y:S05]  /*28f0*/  @!P0 BRA `(.L_x_304) ;  /* 0x0000000400248947 */ /* 0x000fea0003800000 */
[-CC-:B------:R-:W-:Y:S01]  /*2900*/  FFMA.FTZ R73, R9, R98.reuse, R99.reuse ;  /* 0x0000006209497223 */ /* 0x180fe20000010063 */
[-CC-:B------:R-:W-:Y:S01]  /*2910*/  FFMA.FTZ R75, R16, R98.reuse, R99.reuse ;  /* 0x00000062104b7223 */ /* 0x180fe20000010063 */
[----:B------:R-:W-:Y:S01]  /*2920*/  SHF.L.U32 R114, R76, 0x10, RZ ;  /* 0x000000104c727819 */ /* 0x000fe200000006ff */
[-CC-:B------:R-:W-:Y:S01]  /*2930*/  FFMA.FTZ R116, R18, R98.reuse, R99.reuse ;  /* 0x0000006212747223 */ /* 0x180fe20000010063 */
[----:B------:R-:W-:Y:S01]  /*2940*/  SHF.L.U32 R78, R77, 0x10, RZ ;  /* 0x000000104d4e7819 */ /* 0x000fe200000006ff */
[-C--:B------:R-:W-:Y:S01]  /*2950*/  FFMA.FTZ R77, R7, R98.reuse, R99 ;  /* 0x00000062074d7223 */ /* 0x080fe20000010063 */
[----:B------:R-:W-:Y:S01]  /*2960*/  SHF.L.U32 R76, R62, 0x10, RZ ;  /* 0x000000103e4c7819 */ /* 0x000fe200000006ff */
[----:B------:R-:W-:Y:S01]  /*2970*/  FADD.FTZ R73, R8, -R73 ;  /* 0x8000004908497221 */ /* 0x000fe20000010000 */
[----:B------:R-:W-:Y:S01]  /*2980*/  FADD.FTZ R79, R14, -R75 ;  /* 0x8000004b0e4f7221 */ /* 0x000fe20000010000 */
[----:B------:R-:W-:Y:S01]  /*2990*/  SHF.L.U32 R112, R63, 0x10, RZ ;  /* 0x000000103f707819 */ /* 0x000fe200000006ff */
[----:B------:R-:W-:Y:S01]  /*29a0*/  FADD.FTZ R77, R6, -R77 ;  /* 0x8000004d064d7221 */ /* 0x000fe20000010000 */
[C---:B------:R-:W-:Y:S01]  /*29b0*/  FFMA.FTZ R75, R101.reuse, R73, R76 ;  /* 0x00000049654b7223 */ /* 0x040fe2000001004c */
[----:B------:R-:W-:Y:S01]  /*29c0*/  FFMA.FTZ R73, R101, R79, R78 ;  /* 0x0000004f65497223 */ /* 0x000fe2000001004e */
[----:B------:R-:W-:Y:S01]  /*29d0*/  FADD.FTZ R111, R15, -R116 ;  /* 0x800000740f6f7221 */ /* 0x000fe20000010000 */
[----:B------:R-:W-:Y:S01]  /*29e0*/  SHF.L.U32 R78, R72, 0x10, RZ ;  /* 0x00000010484e7819 */ /* 0x000fe200000006ff */
[-CC-:B------:R-:W-:Y:S01]  /*29f0*/  FFMA.FTZ R72, R12, R98.reuse, R99.reuse ;  /* 0x000000620c487223 */ /* 0x180fe20000010063 */
[----:B------:R-:W-:Y:S01]  /*2a00*/  FFMA.FTZ R117, R101, R77, R112 ;  /* 0x0000004d65757223 */ /* 0x000fe20000010070 */
[-CC-:B------:R-:W-:Y:S01]  /*2a10*/  FFMA.FTZ R112, R97, R98.reuse, R99.reuse ;  /* 0x0000006261707223 */ /* 0x180fe20000010063 */
[----:B------:R-:W-:Y:S01]  /*2a20*/  FFMA.FTZ R77, R101, R111, R114 ;  /* 0x0000006f654d7223 */ /* 0x000fe20000010072 */
[----:B------:R-:W-:Y:S01]  /*2a30*/  FADD.FTZ R119, R13, -R72 ;  /* 0x800000480d777221 */ /* 0x000fe20000010000 */
[----:B------:R-:W-:Y:S01]  /*2a40*/  SHF.L.U32 R72, R60, 0x10, RZ ;  /* 0x000000103c487819 */ /* 0x000fe200000006ff */
[--C-:B------:R-:W-:Y:S01]  /*2a50*/  FFMA.FTZ R114, R96, R98, R99.reuse ;  /* 0x0000006260727223 */ /* 0x100fe20000010063 */
[----:B------:R-:W-:Y:S01]  /*2a60*/  FADD.FTZ R111, R95, -R112 ;  /* 0x800000705f6f7221 */ /* 0x000fe20000010000 */
[----:B------:R-:W-:Y:S01]  /*2a70*/  FMUL.FTZ R77, R77, R106 ;  /* 0x0000006a4d4d7220 */ /* 0x000fe20000410000 */
[----:B------:R-:W-:Y:S01]  /*2a80*/  FFMA.FTZ R79, R11, R98, R99 ;  /* 0x000000620b4f7223 */ /* 0x000fe20000010063 */
[----:B------:R-:W-:Y:S01]  /*2a90*/  ISETP.GE.U32.AND P0, PT, R104, RZ, PT ;  /* 0x000000ff6800720c */ /* 0x000fe20003f06070 */
[----:B------:R-:W-:Y:S01]  /*2aa0*/  FADD.FTZ R113, R93, -R114 ;  /* 0x800000725d717221 */ /* 0x000fe20000010000 */
[----:B------:R-:W-:Y:S01]  /*2ab0*/  SHF.L.U32 R74, R74, 0x10, RZ ;  /* 0x000000104a4a7819 */ /* 0x000fe200000006ff */
[----:B------:R-:W-:Y:S01]  /*2ac0*/  FFMA.FTZ R111, R101, R111, R72 ;  /* 0x0000006f656f7223 */ /* 0x000fe20000010048 */
[----:B------:R-:W-:Y:S01]  /*2ad0*/  SHF.L.U32 R76, R61, 0x10, RZ ;  /* 0x000000103d4c7819 */ /* 0x000fe200000006ff */
[-C--:B------:R-:W-:Y:S01]  /*2ae0*/  FMUL.FTZ R72, R75, R106.reuse ;  /* 0x0000006a4b487220 */ /* 0x080fe20000410000 */
[----:B------:R-:W-:Y:S01]  /*2af0*/  FMUL.FTZ R77, R77, UR11 ;  /* 0x0000000b4d4d7c20 */ /* 0x000fe20008410000 */
[----:B------:R-:W-:Y:S01]  /*2b00*/  FADD.FTZ R79, R10, -R79 ;  /* 0x8000004f0a4f7221 */ /* 0x000fe20000010000 */
[----:B------:R-:W-:Y:S01]  /*2b10*/  ISETP.GE.U32.AND.EX P0, PT, R105, 0x1000000, PT, P0 ;  /* 0x010000006900780c */ /* 0x000fe20003f06100 */
[C---:B------:R-:W-:Y:S01]  /*2b20*/  FFMA.FTZ R113, R101.reuse, R113, R74 ;  /* 0x0000007165717223 */ /* 0x040fe2000001004a */
[----:B------:R-:W-:Y:S01]  /*2b30*/  FMUL.FTZ R74, R72, UR11 ;  /* 0x0000000b484a7c20 */ /* 0x000fe20008410000 */
[----:B------:R-:W-:Y:S01]  /*2b40*/  FFMA.FTZ R115, R101, R79, R76 ;  /* 0x0000004f65737223 */ /* 0x000fe2000001004c */
[----:B------:R-:W-:Y:S01]  /*2b50*/  FSEL R72, R77, RZ, P0 ;  /* 0x000000ff4d487208 */ /* 0x000fe20000000000 */
[-C--:B------:R-:W-:Y:S01]  /*2b60*/  FMUL.FTZ R117, R117, R106.reuse ;  /* 0x0000006a75757220 */ /* 0x080fe20000410000 */
[----:B------:R-:W0:Y:S01]  /*2b70*/  LDC.64 R76, c[0x0][0x468] ;  /* 0x00011a00ff4c7b82 */ /* 0x000e220000000a00 */
[----:B------:R-:W-:Y:S01]  /*2b80*/  LOP3.LUT P5, RZ, R105, 0xff0000, RZ, 0xc0, !PT ;  /* 0x00ff000069ff7812 */ /* 0x000fe200078ac0ff */
[-C--:B------:R-:W-:Y:S01]  /*2b90*/  FMUL.FTZ R73, R73, R106.reuse ;  /* 0x0000006a49497220 */ /* 0x080fe20000410000 */
[----:B------:R-:W-:Y:S01]  /*2ba0*/  FMUL.FTZ R117, R117, UR11 ;  /* 0x0000000b75757c20 */ /* 0x000fe20008410000 */
[-C--:B------:R-:W-:Y:S01]  /*2bb0*/  FMUL.FTZ R115, R115, R106.reuse ;  /* 0x0000006a73737220 */ /* 0x080fe20000410000 */
[----:B------:R-:W-:Y:S01]  /*2bc0*/  FFMA.FTZ R79, R101, R119, R78 ;  /* 0x00000077654f7223 */ /* 0x000fe2000001004e */
[----:B------:R-:W-:Y:S01]  /*2bd0*/  FMUL.FTZ R73, R73, UR11 ;  /* 0x0000000b49497c20 */ /* 0x000fe20008410000 */
[----:B------:R-:W-:Y:S01]  /*2be0*/  LOP3.LUT P6, RZ, R105, 0xff, RZ, 0xc0, !PT ;  /* 0x000000ff69ff7812 */ /* 0x000fe200078cc0ff */
[----:B------:R-:W-:Y:S01]  /*2bf0*/  FMUL.FTZ R115, R115, UR11 ;  /* 0x0000000b73737c20 */ /* 0x000fe20008410000 */
[----:B------:R-:W-:Y:S01]  /*2c00*/  FSEL R75, R117, RZ, P5 ;  /* 0x000000ff754b7208 */ /* 0x000fe20002800000 */
[-C--:B------:R-:W-:Y:S01]  /*2c10*/  FMUL.FTZ R79, R79, R106.reuse ;  /* 0x0000006a4f4f7220 */ /* 0x080fe20000410000 */
[----:B------:R-:W-:Y:S01]  /*2c20*/  LOP3.LUT P5, RZ, R105, 0xff00, RZ, 0xc0, !PT ;  /* 0x0000ff0069ff7812 */ /* 0x000fe200078ac0ff */
[-C--:B------:R-:W-:Y:S01]  /*2c30*/  FMUL.FTZ R111, R111, R106.reuse ;  /* 0x0000006a6f6f7220 */ /* 0x080fe20000410000 */
[----:B------:R-:W-:Y:S01]  /*2c40*/  LOP3.LUT P0, RZ, R104, 0xff0000, RZ, 0xc0, !PT ;  /* 0x00ff000068ff7812 */ /* 0x000fe2000780c0ff */
[----:B------:R-:W-:Y:S01]  /*2c50*/  FMUL.FTZ R113, R113, R106 ;  /* 0x0000006a71717220 */ /* 0x000fe20000410000 */
[----:B------:R-:W-:Y:S01]  /*2c60*/  FSEL R117, R73, RZ, P5 ;  /* 0x000000ff49757208 */ /* 0x000fe20002800000 */
[----:B------:R-:W-:Y:S01]  /*2c70*/  FMUL.FTZ R79, R79, UR11 ;  /* 0x0000000b4f4f7c20 */ /* 0x000fe20008410000 */
[----:B------:R-:W-:Y:S01]  /*2c80*/  FSEL R74, R74, RZ, P6 ;  /* 0x000000ff4a4a7208 */ /* 0x000fe20003000000 */
[----:B------:R-:W-:Y:S01]  /*2c90*/  FMUL.FTZ R111, R111, UR11 ;  /* 0x0000000b6f6f7c20 */ /* 0x000fe20008410000 */
[----:B------:R-:W-:Y:S01]  /*2ca0*/  FMUL.FTZ R113, R113, UR11 ;  /* 0x0000000b71717c20 */ /* 0x000fe20008410000 */
[----:B------:R-:W-:-:S02]  /*2cb0*/  FSEL R73, R115, RZ, P0 ;  /* 0x000000ff73497208 */ /* 0x000fc40000000000 */
[C---:B------:R-:W-:Y:S02]  /*2cc0*/  LOP3.LUT P6, RZ, R104.reuse, 0xff000000, RZ, 0xc0, !PT ;  /* 0xff00000068ff7812 */ /* 0x040fe400078cc0ff */
[----:B------:R-:W-:Y:S01]  /*2cd0*/  LOP3.LUT P5, RZ, R104, 0xff00, RZ, 0xc0, !PT ;  /* 0x0000ff0068ff7812 */ /* 0x000fe200078ac0ff */
[----:B0-----:R-:W-:Y:S01]  /*2ce0*/  IMAD.WIDE.U32 R76, R100, 0x10, R76 ;  /* 0x00000010644c7825 */ /* 0x001fe200078e004c */
[----:B------:R-:W-:Y:S02]  /*2cf0*/  LOP3.LUT P0, RZ, R104, 0xff, RZ, 0xc0, !PT ;  /* 0x000000ff68ff7812 */ /* 0x000fe4000780c0ff */
[----:B------:R-:W-:Y:S02]  /*2d00*/  FSEL R112, R79, RZ, P6 ;  /* 0x000000ff4f707208 */ /* 0x000fe40003000000 */
[----:B------:R-:W-:Y:S02]  /*2d10*/  FSEL R78, R113, RZ, P5 ;  /* 0x000000ff714e7208 */ /* 0x000fe40002800000 */
[----:B------:R-:W-:-:S02]  /*2d20*/  FSEL R111, R111, RZ, P0 ;  /* 0x000000ff6f6f7208 */ /* 0x000fc40000000000 */
[----:B------:R-:W-:Y:S02]  /*2d30*/  F2FP.BF16.F32.PACK_AB R75, R72, R75 ;  /* 0x0000004b484b723e */ /* 0x000fe400000010ff */
[----:B------:R-:W-:Y:S02]  /*2d40*/  F2FP.BF16.F32.PACK_AB R74, R117, R74 ;  /* 0x0000004a754a723e */ /* 0x000fe400000010ff */
[----:B------:R-:W-:Y:S02]  /*2d50*/  F2FP.BF16.F32.PACK_AB R73, R112, R73 ;  /* 0x000000497049723e */ /* 0x000fe400000010ff */
[----:B------:R-:W-:Y:S02]  /*2d60*/  F2FP.BF16.F32.PACK_AB R72, R78, R111 ;  /* 0x0000006f4e48723e */ /* 0x000fe400000010ff */
[----:B------:R-:W-:-:S03]  /*2d70*/  IADD3 R100, PT, PT, R100, 0x80, RZ ;  /* 0x0000008064647810 */ /* 0x000fc60007ffe0ff */
[----:B------:R0:W-:Y:S04]  /*2d80*/  STG.E.128 desc[UR4][R76.64], R72 ;  /* 0x000000484c007986 */ /* 0x0001e8000c101d04 */
.L_x_304:
[----:B------:R-:W-:Y:S05]  /*2d90*/  BSYNC.RECONVERGENT B1 ;  /* 0x0000000000017941 */ /* 0x000fea0003800200 */
.L_x_303:
[----:B------:R-:W-:Y:S05]  /*2da0*/  @!P2 BRA `(.L_x_299) ;  /* 0x0000000c00b0a947 */ /* 0x000fea0003800000 */
[-CC-:B------:R-:W-:Y:S01]  /*2db0*/  FFMA.FTZ R79, R19, R98.reuse, R99.reuse ;  /* 0x00000062134f7223 */ /* 0x180fe20000010063 */
[-CC-:B------:R-:W-:Y:S01]  /*2dc0*/  FFMA.FTZ R111, R81, R98.reuse, R99.reuse ;  /* 0x00000062516f7223 */ /* 0x180fe20000010063 */
[-C--:B------:R-:W-:Y:S01]  /*2dd0*/  FFMA.FTZ R78, R88, R98.reuse, R99 ;  /* 0x00000062584e7223 */ /* 0x080fe20000010063 */
[----:B0-----:R-:W-:Y:S01]  /*2de0*/  SHF.L.U32 R74, R65, 0x10, RZ ;  /* 0x00000010414a7819 */ /* 0x001fe200000006ff */
[----:B------:R-:W-:Y:S01]  /*2df0*/  FADD.FTZ R79, R82, -R79 ;  /* 0x8000004f524f7221 */ /* 0x000fe20000010000 */
[----:B------:R-:W-:Y:S01]  /*2e00*/  SHF.L.U32 R76, R66, 0x10, RZ ;  /* 0x00000010424c7819 */ /* 0x000fe200000006ff */
[----:B------:R-:W-:Y:S01]  /*2e10*/  FADD.FTZ R111, R84, -R111 ;  /* 0x8000006f546f7221 */ /* 0x000fe20000010000 */
[-CC-:B------:R-:W-:Y:S01]  /*2e20*/  FFMA.FTZ R72, R92, R98.reuse, R99.reuse ;  /* 0x000000625c487223 */ /* 0x180fe20000010063 */
[-CC-:B------:R-:W-:Y:S01]  /*2e30*/  FFMA.FTZ R73, R17, R98.reuse, R99.reuse ;  /* 0x0000006211497223 */ /* 0x180fe20000010063 */
[-CC-:B------:R-:W-:Y:S01]  /*2e40*/  FFMA.FTZ R75, R83, R98.reuse, R99.reuse ;  /* 0x00000062534b7223 */ /* 0x180fe20000010063 */
[----:B------:R-:W-:Y:S01]  /*2e50*/  SHF.L.U32 R108, R108, 0x10, RZ ;  /* 0x000000106c6c7819 */ /* 0x000fe200000006ff */
[----:B------:R-:W-:Y:S01]  /*2e60*/  FADD.FTZ R77, R85, -R78 ;  /* 0x8000004e554d7221 */ /* 0x000fe20000010000 */
[-CC-:B------:R-:W-:Y:S01]  /*2e70*/  FFMA.FTZ R112, R90, R98.reuse, R99.reuse ;  /* 0x000000625a707223 */ /* 0x180fe20000010063 */
[C---:B------:R-:W-:Y:S01]  /*2e80*/  FFMA.FTZ R79, R101.reuse, R79, R74 ;  /* 0x0000004f654f7223 */ /* 0x040fe2000001004a */
[----:B------:R-:W-:Y:S01]  /*2e90*/  FFMA.FTZ R111, R101, R111, R76 ;  /* 0x0000006f656f7223 */ /* 0x000fe2000001004c */
[----:B------:R-:W-:Y:S01]  /*2ea0*/  SHF.L.U32 R78, R67, 0x10, RZ ;  /* 0x00000010434e7819 */ /* 0x000fe200000006ff */
[----:B------:R-:W-:Y:S01]  /*2eb0*/  FFMA.FTZ R98, R94, R98, R99 ;  /* 0x000000625e627223 */ /* 0x000fe20000010063 */
[----:B------:R-:W-:Y:S01]  /*2ec0*/  SHF.L.U32 R76, R109, 0x10, RZ ;  /* 0x000000106d4c7819 */ /* 0x000fe200000006ff */
[----:B------:R-:W-:Y:S01]  /*2ed0*/  FADD.FTZ R72, R89, -R72 ;  /* 0x8000004859487221 */ /* 0x000fe20000010000 */
[----:B------:R-:W-:Y:S01]  /*2ee0*/  SHF.L.U32 R74, R64, 0x10, RZ ;  /* 0x00000010404a7819 */ /* 0x000fe200000006ff */
[----:B------:R-:W-:Y:S01]  /*2ef0*/  FADD.FTZ R75, R86, -R75 ;  /* 0x8000004b564b7221 */ /* 0x000fe20000010000 */
[----:B------:R-:W-:Y:S01]  /*2f00*/  FADD.FTZ R73, R80, -R73 ;  /* 0x8000004950497221 */ /* 0x000fe20000010000 */
[----:B------:R-:W-:Y:S01]  /*2f10*/  SHF.L.U32 R110, R110, 0x10, RZ ;  /* 0x000000106e6e7819 */ /* 0x000fe200000006ff */
[----:B------:R-:W-:Y:S01]  /*2f20*/  FFMA.FTZ R77, R101, R77, R108 ;  /* 0x0000004d654d7223 */ /* 0x000fe2000001006c */
[----:B------:R-:W-:Y:S01]  /*2f30*/  FADD.FTZ R99, R87, -R112 ;  /* 0x8000007057637221 */ /* 0x000fe20000010000 */
[----:B------:R-:W-:Y:S01]  /*2f40*/  SHF.L.U32 R108, R107, 0x10, RZ ;  /* 0x000000106b6c7819 */ /* 0x000fe200000006ff */
[----:B------:R-:W-:Y:S01]  /*2f50*/  FADD.FTZ R113, R91, -R98 ;  /* 0x800000625b717221 */ /* 0x000fe20000010000 */
[C---:B------:R-:W-:Y:S01]  /*2f60*/  FFMA.FTZ R109, R101.reuse, R75, R78 ;  /* 0x0000004b656d7223 */ /* 0x040fe2000001004e */
[C---:B------:R-:W-:Y:S01]  /*2f70*/  FFMA.FTZ R107, R101.reuse, R72, R76 ;  /* 0x00000048656b7223 */ /* 0x040fe2000001004c */
[C---:B------:R-:W-:Y:S01]  /*2f80*/  FFMA.FTZ R75, R101.reuse, R73, R74 ;  /* 0x00000049654b7223 */ /* 0x040fe2000001004a */
[C---:B------:R-:W-:Y:S01]  /*2f90*/  FFMA.FTZ R99, R101.reuse, R99, R110 ;  /* 0x0000006365637223 */ /* 0x040fe2000001006e */
[----:B------:R-:W0:Y:S01]  /*2fa0*/  LDC.64 R72, c[0x0][0x468] ;  /* 0x00011a00ff487b82 */ /* 0x000e220000000a00 */
[----:B------:R-:W-:Y:S01]  /*2fb0*/  FFMA.FTZ R101, R101, R113, R108 ;  /* 0x0000007165657223 */ /* 0x000fe2000001006c */
[-C--:B------:R-:W-:Y:S01]  /*2fc0*/  FMUL.FTZ R109, R109, R106.reuse ;  /* 0x0000006a6d6d7220 */ /* 0x080fe20000410000 */
[C---:B------:R-:W-:Y:S01]  /*2fd0*/  ISETP.GE.U32.AND P0, PT, R102.reuse, RZ, PT ;  /* 0x000000ff6600720c */ /* 0x040fe20003f06070 */
[-C--:B------:R-:W-:Y:S01]  /*2fe0*/  FMUL.FTZ R79, R79, R106.reuse ;  /* 0x0000006a4f4f7220 */ /* 0x080fe20000410000 */
[-C--:B------:R-:W-:Y:S01]  /*2ff0*/  FMUL.FTZ R101, R101, R106.reuse ;  /* 0x0000006a65657220 */ /* 0x080fe20000410000 */
[----:B------:R-:W-:Y:S01]  /*3000*/  FMUL.FTZ R109, R109, UR11 ;  /* 0x0000000b6d6d7c20 */ /* 0x000fe20008410000 */
[-C--:B------:R-:W-:Y:S01]  /*3010*/  FMUL.FTZ R111, R111, R106.reuse ;  /* 0x0000006a6f6f7220 */ /* 0x080fe20000410000 */
[-C--:B------:R-:W-:Y:S01]  /*3020*/  FMUL.FTZ R107, R107, R106.reuse ;  /* 0x0000006a6b6b7220 */ /* 0x080fe20000410000 */
[----:B------:R-:W-:Y:S01]  /*3030*/  FMUL.FTZ R101, R101, UR11 ;  /* 0x0000000b65657c20 */ /* 0x000fe20008410000 */
[----:B------:R-:W-:Y:S01]  /*3040*/  LOP3.LUT P5, RZ, R103, 0xff0000, RZ, 0xc0, !PT ;  /* 0x00ff000067ff7812 */ /* 0x000fe200078ac0ff */
[----:B------:R-:W-:Y:S01]  /*3050*/  FMUL.FTZ R111, R111, UR11 ;  /* 0x0000000b6f6f7c20 */ /* 0x000fe20008410000 */
[----:B------:R-:W-:Y:S01]  /*3060*/  ISETP.GE.U32.AND.EX P0, PT, R103, 0x1000000, PT, P0 ;  /* 0x010000006700780c */ /* 0x000fe20003f06100 */
[----:B------:R-:W-:Y:S01]  /*3070*/  FMUL.FTZ R107, R107, UR11 ;  /* 0x0000000b6b6b7c20 */ /* 0x000fe20008410000 */
[----:B------:R-:W-:Y:S01]  /*3080*/  FSEL R109, R109, RZ, P5 ;  /* 0x000000ff6d6d7208 */ /* 0x000fe20002800000 */
[----:B------:R-:W-:Y:S01]  /*3090*/  FMUL.FTZ R79, R79, UR11 ;  /* 0x0000000b4f4f7c20 */ /* 0x000fe20008410000 */
[----:B------:R-:W-:Y:S01]  /*30a0*/  FSEL R78, R101, RZ, P0 ;  /* 0x000000ff654e7208 */ /* 0x000fe20000000000 */
[-C--:B------:R-:W-:Y:S01]  /*30b0*/  FMUL.FTZ R77, R77, R106.reuse ;  /* 0x0000006a4d4d7220 */ /* 0x080fe20000410000 */
[-C--:B------:R-:W-:Y:S01]  /*30c0*/  FMUL.FTZ R99, R99, R106.reuse ;  /* 0x0000006a63637220 */ /* 0x080fe20000410000 */
[----:B------:R-:W-:Y:S01]  /*30d0*/  FMUL.FTZ R75, R75, R106 ;  /* 0x0000006a4b4b7220 */ /* 0x000fe20000410000 */
[----:B------:R-:W-:Y:S01]  /*30e0*/  LOP3.LUT P6, RZ, R103, 0xff, RZ, 0xc0, !PT ;  /* 0x000000ff67ff7812 */ /* 0x000fe200078cc0ff */
[----:B------:R-:W-:Y:S01]  /*30f0*/  FMUL.FTZ R77, R77, UR11 ;  /* 0x0000000b4d4d7c20 */ /* 0x000fe20008410000 */
[----:B------:R-:W-:Y:S01]  /*3100*/  LOP3.LUT P5, RZ, R103, 0xff00, RZ, 0xc0, !PT ;  /* 0x0000ff0067ff7812 */ /* 0x000fe200078ac0ff */
[----:B------:R-:W-:Y:S01]  /*3110*/  FMUL.FTZ R99, R99, UR11 ;  /* 0x0000000b63637c20 */ /* 0x000fe20008410000 */
[----:B------:R-:W-:Y:S01]  /*3120*/  LOP3.LUT P0, RZ, R102, 0xff0000, RZ, 0xc0, !PT ;  /* 0x00ff000066ff7812 */ /* 0x000fe2000780c0ff */
[----:B------:R-:W-:Y:S01]  /*3130*/  FMUL.FTZ R75, R75, UR11 ;  /* 0x0000000b4b4b7c20 */ /* 0x000fe20008410000 */
[----:B------:R-:W-:Y:S01]  /*3140*/  FSEL R74, R111, RZ, P6 ;  /* 0x000000ff6f4a7208 */ /* 0x000fe20003000000 */
[----:B0-----:R-:W-:Y:S01]  /*3150*/  IMAD.WIDE.U32 R100, R100, 0x10, R72 ;  /* 0x0000001064647825 */ /* 0x001fe200078e0048 */
[----:B------:R-:W-:-:S02]  /*3160*/  FSEL R107, R107, RZ, P5 ;  /* 0x000000ff6b6b7208 */ /* 0x000fc40002800000 */
[----:B------:R-:W-:Y:S02]  /*3170*/  FSEL R79, R79, RZ, P0 ;  /* 0x000000ff4f4f7208 */ /* 0x000fe40000000000 */
[C---:B------:R-:W-:Y:S02]  /*3180*/  LOP3.LUT P6, RZ, R102.reuse, 0xff000000, RZ, 0xc0, !PT ;  /* 0xff00000066ff7812 */ /* 0x040fe400078cc0ff */
[C---:B------:R-:W-:Y:S02]  /*3190*/  LOP3.LUT P5, RZ, R102.reuse, 0xff, RZ, 0xc0, !PT ;  /* 0x000000ff66ff7812 */ /* 0x040fe400078ac0ff */
[----:B------:R-:W-:Y:S02]  /*31a0*/  LOP3.LUT P0, RZ, R102, 0xff00, RZ, 0xc0, !PT ;  /* 0x0000ff0066ff7812 */ /* 0x000fe4000780c0ff */
[----:B------:R-:W-:Y:S02]  /*31b0*/  FSEL R76, R99, RZ, P6 ;  /* 0x000000ff634c7208 */ /* 0x000fe40003000000 */
[----:B------:R-:W-:-:S02]  /*31c0*/  FSEL R72, R75, RZ, P5 ;  /* 0x000000ff4b487208 */ /* 0x000fc40002800000 */
[----:B------:R-:W-:Y:S02]  /*31d0*/  FSEL R77, R77, RZ, P0 ;  /* 0x000000ff4d4d7208 */ /* 0x000fe40000000000 */
[----:B------:R-:W-:Y:S02]  /*31e0*/  F2FP.BF16.F32.PACK_AB R75, R78, R109 ;  /* 0x0000006d4e4b723e */ /* 0x000fe400000010ff */
[----:B------:R-:W-:Y:S02]  /*31f0*/  F2FP.BF16.F32.PACK_AB R74, R107, R74 ;  /* 0x0000004a6b4a723e */ /* 0x000fe400000010ff */
[----:B------:R-:W-:Y:S02]  /*3200*/  F2FP.BF16.F32.PACK_AB R73, R76, R79 ;  /* 0x0000004f4c49723e */ /* 0x000fe400000010ff */
[----:B------:R-:W-:-:S05]  /*3210*/  F2FP.BF16.F32.PACK_AB R72, R77, R72 ;  /* 0x000000484d48723e */ /* 0x000fca00000010ff */
[----:B------:R3:W-:Y:S01]  /*3220*/  STG.E.128 desc[UR4][R100.64], R72 ;  /* 0x0000004864007986 */ /* 0x0007e2000c101d04 */
[----:B------:R-:W-:Y:S05]  /*3230*/  BRA `(.L_x_299) ;  /* 0x00000008008c7947 */ /* 0x000fea0003800000 */
.L_x_302:
[----:B------:R-:W-:Y:S04]  /*3240*/  BSSY.RECONVERGENT B1, `(.L_x_305) ;  /* 0x0000052000017945 */ /* 0x000fe80003800200 */
[----:B------:R-:W-:Y:S05]  /*3250*/  @!P3 BRA `(.L_x_306) ;  /* 0x000000040040b947 */ /* 0x000fea0003800000 */
[-CC-:B------:R-:W-:Y:S01]  /*3260*/  FFMA.FTZ R71, R7, R98.reuse, R99.reuse ;  /* 0x0000006207477223 */ /* 0x180fe20000010063 */
[-CC-:B------:R-:W-:Y:S01]  /*3270*/  FFMA.FTZ R68, R18, R98.reuse, R99.reuse ;  /* 0x0000006212447223 */ /* 0x180fe20000010063 */
[----:B------:R-:W-:Y:S01]  /*3280*/  SHF.L.U32 R74, R63, 0x10, RZ ;  /* 0x000000103f4a7819 */ /* 0x000fe200000006ff */
[----:B------:R-:W-:Y:S01]  /*3290*/  FFMA.FTZ R69, R9, R98, R99 ;  /* 0x0000006209457223 */ /* 0x000fe20000010063 */
[----:B------:R-:W-:Y:S01]  /*32a0*/  FADD.FTZ R72, R6, -R71 ;  /* 0x8000004706487221 */ /* 0x000fe20000010000 */
[----:B------:R-:W-:Y:S01]  /*32b0*/  SHF.L.U32 R77, R62, 0x10, RZ ;  /* 0x000000103e4d7819 */ /* 0x000fe200000006ff */
[----:B------:R-:W-:Y:S01]  /*32c0*/  FADD.FTZ R79, R15, -R68 ;  /* 0x800000440f4f7221 */ /* 0x000fe20000010000 */
[----:B------:R-:W-:Y:S01]  /*32d0*/  FADD.FTZ R68, R8, -R69 ;  /* 0x8000004508447221 */ /* 0x000fe20000010000 */
[----:B------:R-:W-:Y:S01]  /*32e0*/  FFMA.FTZ R71, R101, R72, R74 ;  /* 0x0000004865477223 */ /* 0x000fe2000001004a */
[-CC-:B------:R-:W-:Y:S01]  /*32f0*/  FFMA.FTZ R76, R12, R98.reuse, R99.reuse ;  /* 0x000000620c4c7223 */ /* 0x180fe20000010063 */
[----:B------:R-:W-:Y:S01]  /*3300*/  FFMA.FTZ R72, R97, R98, R99 ;  /* 0x0000006261487223 */ /* 0x000fe20000010063 */
[----:B------:R-:W-:Y:S01]  /*3310*/  SHF.L.U32 R70, R111, 0x10, RZ ;  /* 0x000000106f467819 */ /* 0x000fe200000006ff */
[----:B------:R-:W-:Y:S01]  /*3320*/  FFMA.FTZ R69, R101, R68, R77 ;  /* 0x0000004465457223 */ /* 0x000fe2000001004d */
[----:B------:R-:W-:Y:S01]  /*3330*/  SHF.L.U32 R74, R112, 0x10, RZ ;  /* 0x00000010704a7819 */ /* 0x000fe200000006ff */
[----:B------:R-:W-:Y:S01]  /*3340*/  FADD.FTZ R113, R13, -R76 ;  /* 0x8000004c0d717221 */ /* 0x000fe20000010000 */
[----:B------:R-:W-:Y:S01]  /*3350*/  SHF.L.U32 R68, R75, 0x10, RZ ;  /* 0x000000104b447819 */ /* 0x000fe200000006ff */
[----:B------:R-:W-:Y:S01]  /*3360*/  FFMA.FTZ R75, R11, R98, R99 ;  /* 0x000000620b4b7223 */ /* 0x000fe20000010063 */
[----:B------:R-:W-:Y:S01]  /*3370*/  SHF.L.U32 R111, R60, 0x10, RZ ;  /* 0x000000103c6f7819 */ /* 0x000fe200000006ff */
[----:B------:R-:W-:Y:S01]  /*3380*/  FADD.FTZ R76, R95, -R72 ;  /* 0x800000485f4c7221 */ /* 0x000fe20000010000 */
[----:B------:R-:W-:Y:S01]  /*3390*/  FFMA.FTZ R70, R101, R79, R70 ;  /* 0x0000004f65467223 */ /* 0x000fe20000010046 */
[----:B------:R-:W-:Y:S01]  /*33a0*/  SHF.L.U32 R77, R61, 0x10, RZ ;  /* 0x000000103d4d7819 */ /* 0x000fe200000006ff */
[----:B------:R-:W-:Y:S01]  /*33b0*/  FADD.FTZ R78, R10, -R75 ;  /* 0x8000004b0a4e7221 */ /* 0x000fe20000010000 */
[C---:B------:R-:W-:Y:S01]  /*33c0*/  FFMA.FTZ R113, R101.reuse, R113, R74 ;  /* 0x0000007165717223 */ /* 0x040fe2000001004a */
[----:B------:R-:W-:Y:S01]  /*33d0*/  FFMA.FTZ R111, R101, R76, R111 ;  /* 0x0000004c656f7223 */ /* 0x000fe2000001006f */
[----:B------:R-:W-:Y:S01]  /*33e0*/  SHF.L.U32 R74, R73, 0x10, RZ ;  /* 0x00000010494a7819 */ /* 0x000fe200000006ff */
[----:B------:R-:W-:Y:S01]  /*33f0*/  FFMA.FTZ R76, R96, R98, R99 ;  /* 0x00000062604c7223 */ /* 0x000fe20000010063 */
[-C--:B------:R-:W-:Y:S01]  /*3400*/  FMUL.FTZ R75, R71, R106.reuse ;  /* 0x0000006a474b7220 */ /* 0x080fe20000410000 */
[----:B------:R-:W-:Y:S01]  /*3410*/  FMUL.FTZ R73, R70, R106 ;  /* 0x0000006a46497220 */ /* 0x000fe20000410000 */
[----:B------:R-:W-:Y:S01]  /*3420*/  ISETP.GE.U32.AND P0, PT, R104, RZ, PT ;  /* 0x000000ff6800720c */ /* 0x000fe20003f06070 */
[----:B------:R-:W-:Y:S01]  /*3430*/  FFMA.FTZ R72, R101, R78, R77 ;  /* 0x0000004e65487223 */ /* 0x000fe2000001004d */
[----:B------:R-:W-:Y:S01]  /*3440*/  FFMA.FTZ R79, R16, R98, R99 ;  /* 0x00000062104f7223 */ /* 0x000fe20000010063 */
[----:B------:R-:W-:Y:S01]  /*3450*/  FADD.FTZ R76, R93, -R76 ;  /* 0x8000004c5d4c7221 */ /* 0x000fe20000010000 */
[----:B------:R-:W-:Y:S01]  /*3460*/  FMUL.FTZ R77, R75, UR11 ;  /* 0x0000000b4b4d7c20 */ /* 0x000fe20008410000 */
[----:B------:R-:W-:Y:S01]  /*3470*/  LOP3.LUT P5, RZ, R105, 0xff0000, RZ, 0xc0, !PT ;  /* 0x00ff000069ff7812 */ /* 0x000fe200078ac0ff */
[----:B------:R-:W-:Y:S01]  /*3480*/  FMUL.FTZ R75, R73, UR11 ;  /* 0x0000000b494b7c20 */ /* 0x000fe20008410000 */
[----:B------:R-:W-:Y:S01]  /*3490*/  ISETP.GE.U32.AND.EX P0, PT, R105, 0x1000000, PT, P0 ;  /* 0x010000006900780c */ /* 0x000fe20003f06100 */
[----:B------:R-:W-:Y:S01]  /*34a0*/  FADD.FTZ R79, R14, -R79 ;  /* 0x8000004f0e4f7221 */ /* 0x000fe20000010000 */
[----:B------:R-:W-:Y:S01]  /*34b0*/  FFMA.FTZ R73, R101, R76, R74 ;  /* 0x0000004c65497223 */ /* 0x000fe2000001004a */
[----:B------:R-:W-:Y:S01]  /*34c0*/  FSEL R76, R77, RZ, P5 ;  /* 0x000000ff4d4c7208 */ /* 0x000fe20002800000 */
[----:B------:R-:W-:Y:S01]  /*34d0*/  FMUL.FTZ R74, R69, R106 ;  /* 0x0000006a454a7220 */ /* 0x000fe20000410000 */
[----:B------:R-:W-:Y:S01]  /*34e0*/  FSEL R75, R75, RZ, P0 ;  /* 0x000000ff4b4b7208 */ /* 0x000fe20000000000 */
[----:B------:R-:W-:Y:S01]  /*34f0*/  FFMA.FTZ R68, R101, R79, R68 ;  /* 0x0000004f65447223 */ /* 0x000fe20000010044 */
[----:B------:R-:W-:Y:S01]  /*3500*/  F2FP.BF16.F32.PACK_AB R71, R70, R71 ;  /* 0x000000474647723e */ /* 0x000fe200000010ff */
[----:B------:R-:W0:Y:S01]  /*3510*/  LDC.64 R78, c[0x0][0x478] ;  /* 0x00011e00ff4e7b82 */ /* 0x000e220000000a00 */
[----:B------:R-:W-:Y:S01]  /*3520*/  F2FP.BF16.F32.PACK_AB R75, R75, R76 ;  /* 0x0000004c4b4b723e */ /* 0x000fe200000010ff */
[-C--:B------:R-:W-:Y:S01]  /*3530*/  FMUL.FTZ R114, R72, R106.reuse ;  /* 0x0000006a48727220 */ /* 0x080fe20000410000 */
[C---:B------:R-:W-:Y:S01]  /*3540*/  F2FP.BF16.F32.PACK_AB R70, R68.reuse, R69 ;  /* 0x000000454446723e */ /* 0x040fe200000010ff */
[----:B------:R-:W-:Y:S01]  /*3550*/  FMUL.FTZ R68, R68, R106 ;  /* 0x0000006a44447220 */ /* 0x000fe20000410000 */
[----:B------:R-:W-:Y:S01]  /*3560*/  F2FP.BF16.F32.PACK_AB R69, R113, R72 ;  /* 0x000000487145723e */ /* 0x000fe200000010ff */
[----:B------:R-:W-:Y:S01]  /*3570*/  FMUL.FTZ R74, R74, UR11 ;  /* 0x0000000b4a4a7c20 */ /* 0x000fe20008410000 */
[----:B------:R-:W-:Y:S01]  /*3580*/  FMUL.FTZ R114, R114, UR11 ;  /* 0x0000000b72727c20 */ /* 0x000fe20008410000 */
[----:B------:R-:W1:Y:S01]  /*3590*/  LDC.64 R76, c[0x0][0x468] ;  /* 0x00011a00ff4c7b82 */ /* 0x000e620000000a00 */
[----:B------:R-:W-:Y:S01]  /*35a0*/  FMUL.FTZ R72, R68, UR11 ;  /* 0x0000000b44487c20 */ /* 0x000fe20008410000 */
[----:B------:R-:W-:Y:S01]  /*35b0*/  F2FP.BF16.F32.PACK_AB R68, R73, R111 ;  /* 0x0000006f4944723e */ /* 0x000fe200000010ff */
[-C--:B------:R-:W-:Y:S01]  /*35c0*/  FMUL.FTZ R113, R113, R106.reuse ;  /* 0x0000006a71717220 */ /* 0x080fe20000410000 */
[----:B------:R-:W-:Y:S01]  /*35d0*/  LOP3.LUT P5, RZ, R105, 0xff, RZ, 0xc0, !PT ;  /* 0x000000ff69ff7812 */ /* 0x000fe200078ac0ff */
[-C--:B------:R-:W-:Y:S01]  /*35e0*/  FMUL.FTZ R112, R111, R106.reuse ;  /* 0x0000006a6f707220 */ /* 0x080fe20000410000 */
[----:B------:R-:W-:Y:S01]  /*35f0*/  LOP3.LUT P6, RZ, R105, 0xff00, RZ, 0xc0, !PT ;  /* 0x0000ff0069ff7812 */ /* 0x000fe200078cc0ff */
[----:B------:R-:W-:Y:S01]  /*3600*/  FMUL.FTZ R73, R73, R106 ;  /* 0x0000006a49497220 */ /* 0x000fe20000410000 */
[----:B------:R-:W-:Y:S01]  /*3610*/  LOP3.LUT P0, RZ, R104, 0xff0000, RZ, 0xc0, !PT ;  /* 0x00ff000068ff7812 */ /* 0x000fe2000780c0ff */
[----:B------:R-:W-:Y:S01]  /*3620*/  FMUL.FTZ R113, R113, UR11 ;  /* 0x0000000b71717c20 */ /* 0x000fe20008410000 */
[----:B------:R-:W-:Y:S01]  /*3630*/  FSEL R74, R74, RZ, P5 ;  /* 0x000000ff4a4a7208 */ /* 0x000fe20002800000 */
[----:B------:R-:W-:Y:S01]  /*3640*/  FMUL.FTZ R112, R112, UR11 ;  /* 0x0000000b70707c20 */ /* 0x000fe20008410000 */
[----:B------:R-:W-:Y:S01]  /*3650*/  FSEL R111, R72, RZ, P6 ;  /* 0x000000ff486f7208 */ /* 0x000fe20003000000 */
[----:B------:R-:W-:Y:S01]  /*3660*/  FMUL.FTZ R73, R73, UR11 ;  /* 0x0000000b49497c20 */ /* 0x000fe20008410000 */
[----:B------:R-:W-:-:S02]  /*3670*/  FSEL R114, R114, RZ, P0 ;  /* 0x000000ff72727208 */ /* 0x000fc40000000000 */
[----:B------:R-:W-:Y:S01]  /*3680*/  LOP3.LUT P5, RZ, R104, 0xff000000, RZ, 0xc0, !PT ;  /* 0xff00000068ff7812 */ /* 0x000fe200078ac0ff */
[----:B0-----:R-:W-:Y:S01]  /*3690*/  IMAD.WIDE.U32 R78, R100, 0x10, R78 ;  /* 0x00000010644e7825 */ /* 0x001fe200078e004e */
[C---:B------:R-:W-:Y:S02]  /*36a0*/  LOP3.LUT P6, RZ, R104.reuse, 0xff, RZ, 0xc0, !PT ;  /* 0x000000ff68ff7812 */ /* 0x040fe400078cc0ff */
[----:B------:R-:W-:Y:S02]  /*36b0*/  LOP3.LUT P0, RZ, R104, 0xff00, RZ, 0xc0, !PT ;  /* 0x0000ff0068ff7812 */ /* 0x000fe4000780c0ff */
[----:B------:R-:W-:Y:S01]  /*36c0*/  FSEL R113, R113, RZ, P5 ;  /* 0x000000ff71717208 */ /* 0x000fe20002800000 */
[----:B------:R0:W-:Y:S01]  /*36d0*/  STG.E.128 desc[UR4][R78.64], R68 ;  /* 0x000000444e007986 */ /* 0x0001e2000c101d04 */
[----:B------:R-:W-:Y:S01]  /*36e0*/  FSEL R115, R112, RZ, P6 ;  /* 0x000000ff70737208 */ /* 0x000fe20003000000 */
[----:B-1----:R-:W-:Y:S01]  /*36f0*/  IMAD.WIDE.U32 R76, R100, 0x10, R76 ;  /* 0x00000010644c7825 */ /* 0x002fe200078e004c */
[----:B------:R-:W-:-:S02]  /*3700*/  FSEL R72, R73, RZ, P0 ;  /* 0x000000ff49487208 */ /* 0x000fc40000000000 */
[----:B------:R-:W-:Y:S02]  /*3710*/  F2FP.BF16.F32.PACK_AB R74, R111, R74 ;  /* 0x0000004a6f4a723e */ /* 0x000fe400000010ff */
[----:B------:R-:W-:Y:S02]  /*3720*/  F2FP.BF16.F32.PACK_AB R73, R113, R114 ;  /* 0x000000727149723e */ /* 0x000fe400000010ff */
[----:B------:R-:W-:Y:S02]  /*3730*/  F2FP.BF16.F32.PACK_AB R72, R72, R115 ;  /* 0x000000734848723e */ /* 0x000fe400000010ff */
[----:B------:R-:W-:-:S03]  /*3740*/  IADD3 R100, PT, PT, R100, 0x80, RZ ;  /* 0x0000008064647810 */ /* 0x000fc60007ffe0ff */
[----:B------:R0:W-:Y:S04]  /*3750*/  STG.E.128 desc[UR4][R76.64], R72 ;  /* 0x000000484c007986 */ /* 0x0001e8000c101d04 */
.L_x_306:
[----:B------:R-:W-:Y:S05]  /*3760*/  BSYNC.RECONVERGENT B1 ;  /* 0x0000000000017941 */ /* 0x000fea0003800200 */
.L_x_305:
[----:B------:R-:W-:Y:S05]  /*3770*/  @!P2 BRA `(.L_x_299) ;  /* 0x00000004003ca947 */ /* 0x000fea0003800000 */
[----:B0-----:R-:W0:Y:S01]  /*3780*/  LDC.64 R76, c[0x0][0x478] ;  /* 0x00011e00ff4c7b82 */ /* 0x001e220000000a00 */
[-CC-:B------:R-:W-:Y:S01]  /*3790*/  FFMA.FTZ R72, R92, R98.reuse, R99.reuse ;  /* 0x000000625c487223 */ /* 0x180fe20000010063 */
[-CC-:B------:R-:W-:Y:S01]  /*37a0*/  FFMA.FTZ R75, R19, R98.reuse, R99.reuse ;  /* 0x00000062134b7223 */ /* 0x180fe20000010063 */
[-CC-:B------:R-:W-:Y:S01]  /*37b0*/  FFMA.FTZ R74, R90, R98.reuse, R99.reuse ;  /* 0x000000625a4a7223 */ /* 0x180fe20000010063 */
[-CC-:B------:R-:W-:Y:S01]  /*37c0*/  FFMA.FTZ R111, R81, R98.reuse, R99.reuse ;  /* 0x00000062516f7223 */ /* 0x180fe20000010063 */
[-CC-:B------:R-:W-:Y:S01]  /*37d0*/  FFMA.FTZ R70, R88, R98.reuse, R99.reuse ;  /* 0x0000006258467223 */ /* 0x180fe20000010063 */
[-CC-:B------:R-:W-:Y:S01]  /*37e0*/  FFMA.FTZ R71, R83, R98.reuse, R99.reuse ;  /* 0x0000006253477223 */ /* 0x180fe20000010063 */
[-CC-:B------:R-:W-:Y:S01]  /*37f0*/  FFMA.FTZ R73, R17, R98.reuse, R99.reuse ;  /* 0x0000006211497223 */ /* 0x180fe20000010063 */
[----:B------:R-:W1:Y:S01]  /*3800*/  LDC.64 R68, c[0x0][0x468] ;  /* 0x00011a00ff447b82 */ /* 0x000e620000000a00 */
        /* <DEDUP_REMOVED lines=9> */
[C---:B------:R-:W-:Y:S01]  /*38a0*/  FFMA.FTZ R74, R101.reuse, R112, R109 ;  /* 0x00000070654a7223 */ /* 0x040fe2000001006d */
[C---:B------:R-:W-:Y:S01]  /*38b0*/  FFMA.FTZ R79, R101.reuse, R72, R79 ;  /* 0x00000048654f7223 */ /* 0x040fe2000001004f */
[C---:B------:R-:W-:Y:S01]  /*38c0*/  FFMA.FTZ R78, R101.reuse, R78, R99 ;  /* 0x0000004e654e7223 */ /* 0x040fe20000010063 */
        /* <DEDUP_REMOVED lines=8> */
[----:B------:R-:W-:Y:S01]  /*3950*/  FADD.FTZ R98, R86, -R71 ;  /* 0x8000004756627221 */ /* 0x000fe20000010000 */
[C---:B------:R-:W-:Y:S01]  /*3960*/  FFMA.FTZ R73, R101.reuse, R72, R108 ;  /* 0x0000004865497223 */ /* 0x040fe2000001006c */
[C---:B------:R-:W-:Y:S01]  /*3970*/  FFMA.FTZ R71, R101.reuse, R114, R109 ;  /* 0x0000007265477223 */ /* 0x040fe2000001006d */
[C---:B------:R-:W-:Y:S01]  /*3980*/  FFMA.FTZ R99, R101.reuse, R70, R99 ;  /* 0x0000004665637223 */ /* 0x040fe20000010063 */
[----:B------:R-:W-:Y:S01]  /*3990*/  FFMA.FTZ R72, R101, R98, R107 ;  /* 0x0000006265487223 */ /* 0x000fe2000001006b */
[----:B0-----:R-:W-:Y:S01]  /*39a0*/  IMAD.WIDE.U32 R76, R100, 0x10, R76 ;  /* 0x00000010644c7825 */ /* 0x001fe200078e004c */
[----:B------:R-:W-:-:S02]  /*39b0*/  F2FP.BF16.F32.PACK_AB R70, R74, R75 ;  /* 0x0000004b4a46723e */ /* 0x000fc400000010ff */
[----:B------:R-:W-:Y:S01]  /*39c0*/  LOP3.LUT P0, RZ, R103, 0xff, RZ, 0xc0, !PT ;  /* 0x000000ff67ff7812 */ /* 0x000fe2000780c0ff */
[----:B-1----:R-:W-:-:S04]  /*39d0*/  IMAD.WIDE.U32 R100, R100, 0x10, R68 ;  /* 0x0000001064647825 */ /* 0x002fc800078e0044 */
[-C--:B------:R-:W-:Y:S01]  /*39e0*/  FMUL.FTZ R69, R75, R106.reuse ;  /* 0x0000006a4b457220 */ /* 0x080fe20000410000 */
[-C--:B------:R-:W-:Y:S01]  /*39f0*/  FMUL.FTZ R75, R74, R106.reuse ;  /* 0x0000006a4a4b7220 */ /* 0x080fe20000410000 */
[-C--:B------:R-:W-:Y:S01]  /*3a00*/  FMUL.FTZ R68, R79, R106.reuse ;  /* 0x0000006a4f447220 */ /* 0x080fe20000410000 */
[----:B------:R-:W-:Y:S01]  /*3a10*/  LOP3.LUT P6, RZ, R103, 0xff00, RZ, 0xc0, !PT ;  /* 0x0000ff0067ff7812 */ /* 0x000fe200078cc0ff */
[----:B------:R-:W-:Y:S01]  /*3a20*/  FMUL.FTZ R74, R69, UR11 ;  /* 0x0000000b454a7c20 */ /* 0x000fe20008410000 */
[C---:B------:R-:W-:Y:S01]  /*3a30*/  F2FP.BF16.F32.PACK_AB R69, R78.reuse, R79 ;  /* 0x0000004f4e45723e */ /* 0x040fe200000010ff */
[-C--:B------:R-:W-:Y:S01]  /*3a40*/  FMUL.FTZ R78, R78, R106.reuse ;  /* 0x0000006a4e4e7220 */ /* 0x080fe20000410000 */
[----:B------:R-:W-:Y:S01]  /*3a50*/  FMUL.FTZ R75, R75, UR11 ;  /* 0x0000000b4b4b7c20 */ /* 0x000fe20008410000 */
[----:B------:R-:W-:Y:S01]  /*3a60*/  FMUL.FTZ R68, R68, UR11 ;  /* 0x0000000b44447c20 */ /* 0x000fe20008410000 */
[----:B------:R-:W-:Y:S01]  /*3a70*/  LOP3.LUT P5, RZ, R102, 0xff0000, RZ, 0xc0, !PT ;  /* 0x00ff000066ff7812 */ /* 0x000fe200078ac0ff */
[----:B------:R-:W-:Y:S01]  /*3a80*/  FMUL.FTZ R78, R78, UR11 ;  /* 0x0000000b4e4e7c20 */ /* 0x000fe20008410000 */
[----:B------:R-:W-:Y:S01]  /*3a90*/  FSEL R107, R74, RZ, P0 ;  /* 0x000000ff4a6b7208 */ /* 0x000fe20000000000 */
[----:B------:R-:W-:Y:S01]  /*3aa0*/  FMUL.FTZ R74, R99, R106 ;  /* 0x0000006a634a7220 */ /* 0x000fe20000410000 */
[----:B------:R-:W-:-:S02]  /*3ab0*/  LOP3.LUT P0, RZ, R102, 0xff000000, RZ, 0xc0, !PT ;  /* 0xff00000066ff7812 */ /* 0x000fc4000780c0ff */
[----:B------:R-:W-:Y:S01]  /*3ac0*/  FSEL R108, R75, RZ, P6 ;  /* 0x000000ff4b6c7208 */ /* 0x000fe20003000000 */
[----:B------:R-:W-:Y:S01]  /*3ad0*/  FMUL.FTZ R74, R74, UR11 ;  /* 0x0000000b4a4a7c20 */ /* 0x000fe20008410000 */
[----:B------:R-:W-:Y:S02]  /*3ae0*/  FSEL R75, R68, RZ, P5 ;  /* 0x000000ff444b7208 */ /* 0x000fe40002800000 */
[----:B------:R-:W-:Y:S01]  /*3af0*/  FSEL R98, R78, RZ, P0 ;  /* 0x000000ff4e627208 */ /* 0x000fe20000000000 */
[-C--:B------:R-:W-:Y:S01]  /*3b00*/  FMUL.FTZ R78, R72, R106.reuse ;  /* 0x0000006a484e7220 */ /* 0x080fe20000410000 */
[C---:B------:R-:W-:Y:S01]  /*3b10*/  F2FP.BF16.F32.PACK_AB R68, R73.reuse, R99 ;  /* 0x000000634944723e */ /* 0x040fe200000010ff */
[-C--:B------:R-:W-:Y:S01]  /*3b20*/  FMUL.FTZ R73, R73, R106.reuse ;  /* 0x0000006a49497220 */ /* 0x080fe20000410000 */
[----:B------:R-:W-:Y:S01]  /*3b30*/  FMUL.FTZ R106, R71, R106 ;  /* 0x0000006a476a7220 */ /* 0x000fe20000410000 */
[----:B------:R-:W-:Y:S01]  /*3b40*/  LOP3.LUT P6, RZ, R102, 0xff, RZ, 0xc0, !PT ;  /* 0x000000ff66ff7812 */ /* 0x000fe200078cc0ff */
[----:B------:R-:W-:Y:S01]  /*3b50*/  FMUL.FTZ R79, R78, UR11 ;  /* 0x0000000b4e4f7c20 */ /* 0x000fe20008410000 */
[----:B------:R-:W-:Y:S01]  /*3b60*/  ISETP.GE.U32.AND P0, PT, R102, RZ, PT ;  /* 0x000000ff6600720c */ /* 0x000fe20003f06070 */
[----:B------:R-:W-:Y:S01]  /*3b70*/  FMUL.FTZ R106, R106, UR11 ;  /* 0x0000000b6a6a7c20 */ /* 0x000fe20008410000 */
[----:B------:R-:W-:Y:S01]  /*3b80*/  LOP3.LUT P5, RZ, R103, 0xff0000, RZ, 0xc0, !PT ;  /* 0x00ff000067ff7812 */ /* 0x000fe200078ac0ff */
[----:B------:R-:W-:Y:S01]  /*3b90*/  FMUL.FTZ R73, R73, UR11 ;  /* 0x0000000b49497c20 */ /* 0x000fe20008410000 */
[----:B------:R-:W-:-:S02]  /*3ba0*/  ISETP.GE.U32.AND.EX P0, PT, R103, 0x1000000, PT, P0 ;  /* 0x010000006700780c */ /* 0x000fc40003f06100 */
[----:B------:R-:W-:Y:S02]  /*3bb0*/  FSEL R78, R74, RZ, P6 ;  /* 0x000000ff4a4e7208 */ /* 0x000fe40003000000 */
[----:B------:R-:W-:Y:S02]  /*3bc0*/  LOP3.LUT P6, RZ, R102, 0xff00, RZ, 0xc0, !PT ;  /* 0x0000ff0066ff7812 */ /* 0x000fe400078cc0ff */
[----:B------:R-:W-:Y:S02]  /*3bd0*/  F2FP.BF16.F32.PACK_AB R71, R71, R72 ;  /* 0x000000484747723e */ /* 0x000fe400000010ff */
[----:B------:R-:W-:Y:S02]  /*3be0*/  FSEL R72, R79, RZ, P5 ;  /* 0x000000ff4f487208 */ /* 0x000fe40002800000 */
[----:B------:R-:W-:Y:S01]  /*3bf0*/  FSEL R99, R106, RZ, P0 ;  /* 0x000000ff6a637208 */ /* 0x000fe20000000000 */
[----:B------:R1:W-:Y:S01]  /*3c00*/  STG.E.128 desc[UR4][R76.64], R68 ;  /* 0x000000444c007986 */ /* 0x0003e2000c101d04 */
[----:B------:R-:W-:-:S02]  /*3c10*/  FSEL R79, R73, RZ, P6 ;  /* 0x000000ff494f7208 */ /* 0x000fc40003000000 */
[----:B------:R-:W-:Y:S02]  /*3c20*/  F2FP.BF16.F32.PACK_AB R73, R98, R75 ;  /* 0x0000004b6249723e */ /* 0x000fe400000010ff */
[----:B------:R-:W-:Y:S02]  /*3c30*/  F2FP.BF16.F32.PACK_AB R75, R99, R72 ;  /* 0x00000048634b723e */ /* 0x000fe400000010ff */
[----:B------:R-:W-:Y:S02]  /*3c40*/  F2FP.BF16.F32.PACK_AB R74, R108, R107 ;  /* 0x0000006b6c4a723e */ /* 0x000fe400000010ff */
[----:B------:R-:W-:-:S05]  /*3c50*/  F2FP.BF16.F32.PACK_AB R72, R79, R78 ;  /* 0x0000004e4f48723e */ /* 0x000fca00000010ff */
[----:B------:R1:W-:Y:S02]  /*3c60*/  STG.E.128 desc[UR4][R100.64], R72 ;  /* 0x0000004864007986 */ /* 0x0003e4000c101d04 */
.L_x_299:
[----:B------:R-:W-:Y:S05]  /*3c70*/  BSYNC.RECONVERGENT B0 ;  /* 0x0000000000007941 */ /* 0x000fea0003800200 */
.L_x_293:
[----:B0123--:R-:W0:Y:S01]  /*3c80*/  LDC.64 R72, c[0x0][0x380] ;  /* 0x0000e000ff487b82 */ /* 0x00fe220000000a00 */
[----:B------:R-:W-:Y:S02]  /*3c90*/  PLOP3.LUT P4, PT, P4, PT, PT, 0x8, 0x80 ;  /* 0x000000000080781c */ /* 0x000fe4000278e170 */
[----:B0-----:R-:W-:-:S04]  /*3ca0*/  IADD3 R5, PT, PT, R5, R72, RZ ;  /* 0x0000004805057210 */ /* 0x001fc80007ffe0ff */
[----:B------:R-:W-:-:S13]  /*3cb0*/  ISETP.GE.AND P0, PT, R5, R73, PT ;  /* 0x000000490500720c */ /* 0x000fda0003f06270 */
[----:B------:R-:W-:Y:S05]  /*3cc0*/  @!P0 BRA `(.L_x_307) ;  /* 0xffffffc400d48947 */ /* 0x000fea000383ffff */
.L_x_288:
[----:B------:R-:W0:Y:S01]  /*3cd0*/  LDC.64 R4, c[0x0][0x440] ;  /* 0x00011000ff047b82 */ /* 0x000e220000000a00 */
[----:B------:R-:W-:-:S05]  /*3ce0*/  IMAD R3, R2, UR6, RZ ;  /* 0x0000000602037c24 */ /* 0x000fca000f8e02ff */
[----:B------:R-:W-:Y:S02]  /*3cf0*/  LEA.HI R9, R3, R0, RZ, 0x1d ;  /* 0x0000000003097211 */ /* 0x000fe400078fe8ff */
[----:B------:R-:W1:Y:S03]  /*3d00*/  LDC.64 R6, c[0x0][0x448] ;  /* 0x00011200ff067b82 */ /* 0x000e660000000a00 */
[----:B0-----:R-:W-:-:S05]  /*3d10*/  @P3 IMAD.WIDE.U32 R2, R9, 0x20, R4 ;  /* 0x0000002009023825 */ /* 0x001fca00078e0004 */
[----:B------:R0:W-:Y:S01]  /*3d20*/  @P3 STG.E.128 desc[UR4][R2.64], R44 ;  /* 0x0000002c02003986 */ /* 0x0001e2000c101d04 */
[----:B-1----:R-:W-:-:S03]  /*3d30*/  @P3 IMAD.WIDE.U32 R4, R9, 0x20, R6 ;  /* 0x0000002009043825 */ /* 0x002fc600078e0006 */
        /* <DEDUP_REMOVED lines=14> */
.L_x_308:
        /* <DEDUP_REMOVED lines=14> */
.L_x_7974:


//--------------------- .text._ZN10layer_norm13ln_bwd_kernelINS_13Kernel_traitsI13__nv_bfloat16S2_S2_S2_fjLj2048ELj1ELj1ELj4ELj16ENS_18Kernel_traits_baseILj2048ES2_S2_S2_S2_fjLj128EEEEELb1ELb0ELb0ELb1EEEvNS_9BwdParamsE --------------------------
	.section	.text._ZN10layer_norm13ln_bwd_kernelINS_13Kernel_traitsI13__nv_bfloat16S2_S2_S2_fjLj2048ELj1ELj1ELj4ELj16ENS_18Kernel_traits_baseILj2048ES2_S2_S2_S2_fjLj128EEEEELb1ELb0ELb0ELb1EEEvNS_9BwdParamsE,"ax",@progbits
	.align	128
        .global         _ZN10layer_norm13ln_bwd_kernelINS_13Kernel_traitsI13__nv_bfloat16S2_S2_S2_fjLj2048ELj1ELj1ELj4ELj16ENS_18Kernel_traits_baseILj2048ES2_S2_S2_S2_fjLj128EEEEELb1ELb0ELb0ELb1EEEvNS_9BwdParamsE
        .type           _ZN10layer_norm13ln_bwd_kernelINS_13Kernel_traitsI13__nv_bfloat16S2_S2_S2_fjLj2048ELj1ELj1ELj4ELj16ENS_18Kernel_traits_baseILj2048ES2_S2_S2_S2_fjLj128EEEEELb1ELb0ELb0ELb1EEEvNS_9BwdParamsE,@function
        .size           _ZN10layer_norm13ln_bwd_kernelINS_13Kernel_traitsI13__nv_bfloat16S2_S2_S2_fjLj2048ELj1ELj1ELj4ELj16ENS_18Kernel_traits_baseILj2048ES2_S2_S2_S2_fjLj128EEEEELb1ELb0ELb0ELb1EEEvNS_9BwdParamsE,(.L_x_7975 - _ZN10layer_norm13ln_bwd_kernelINS_13Kernel_traitsI13__nv_bfloat16S2_S2_S2_fjLj2048ELj1ELj1ELj4ELj16ENS_18Kernel_traits_baseILj2048ES2_S2_S2_S2_fjLj128EEEEELb1ELb0ELb0ELb1EEEvNS_9BwdParamsE)
        .other          _ZN10layer_norm13ln_bwd_kernelINS_13Kernel_traitsI13__nv_bfloat16S2_S2_S2_fjLj2048ELj1ELj1ELj4ELj16ENS_18Kernel_traits_baseILj2048ES2_S2_S2_S2_fjLj128EEEEELb1ELb0ELb0ELb1EEEvNS_9BwdParamsE,@"STO_CUDA_ENTRY STV_DEFAULT"
_ZN10layer_norm13ln_bwd_kernelINS_13Kernel_traitsI13__nv_bfloat16S2_S2_S2_fjLj2048ELj1ELj1ELj4ELj16ENS_18Kernel_traits_baseILj2048ES2_S2_S2_S2_fjLj128EEEEELb1ELb0ELb0ELb1EEEvNS_9BwdParamsE:
.text._ZN10layer_norm13ln_bwd_kernelINS_13Kernel_traitsI13__nv_bfloat16S2_S2_S2_fjLj2048ELj1ELj1ELj4ELj16ENS_18Kernel_traits_baseILj2048ES2_S2_S2_S2_fjLj128EEEEELb1ELb0ELb0ELb1EEEvNS_9BwdParamsE:
        /* <DEDUP_REMOVED lines=23> */
[----:B------:R-:W0:Y:S08]  /*0170*/  LDC.64 R4, c[0x0][0x3d0] ;  /* 0x0000f400ff047b82 */ /* 0x000e300000000a00 */
[----:B------:R-:W1:Y:S01]  /*0180*/  LDC.64 R6, c[0x0][0x3e0] ;  /* 0x0000f800ff067b82 */ /* 0x000e620000000a00 */
[----:B------:R-:W-:Y:S01]  /*0190*/  HFMA2 R3, -RZ, RZ, 0, 0 ;  /* 0x00000000ff037431 */ /* 0x000fe200000001ff */
[----:B------:R-:W-:-:S02]  /*01a0*/  PLOP3.LUT P2, PT, PT, PT, PT, 0x8, 0x80 ;  /* 0x000000000080781c */ /* 0x000fc40003f4e170 */
[----:B------:R-:W-:Y:S02]  /*01b0*/  CS2R R12, SRZ ;  /* 0x00000000000c7805 */ /* 0x000fe4000001ff00 */
[----:B------:R-:W-:Y:S02]  /*01c0*/  SHF.R.U32.HI R72, RZ, 0x5, R2 ;  /* 0x00000005ff487819 */ /* 0x000fe40000011602 */
        /* <DEDUP_REMOVED lines=11> */
[----:B0-----:R-:W-:Y:S01]  /*0280*/  IMAD.WIDE.U32 R4, R2, 0x10, R4 ;  /* 0x0000001002047825 */ /* 0x001fe200078e0004 */
[----:B------:R-:W0:Y:S04]  /*0290*/  LDCU UR4, c[0x0][0x408] ;  /* 0x00008100ff0477ac */ /* 0x000e280008000800 */
[----:B--2---:R-:W2:Y:S01]  /*02a0*/  LDG.E.128 R80, desc[UR6][R4.64] ;  /* 0x0000000604507981 */ /* 0x004ea2000c1e1d00 */
[----:B------:R-:W4:Y:S03]  /*02b0*/  LDCU UR9, c[0x0][0x388] ;  /* 0x00007100ff0977ac */ /* 0x000f260008000800 */
[----:B------:R5:W3:Y:S01]  /*02c0*/  LDG.E.128 R8, desc[UR6][R4.64+0x800] ;  /* 0x0008000604087981 */ /* 0x000ae2000c1e1d00 */
[----:B-1----:R-:W-:Y:S01]  /*02d0*/  ISETP.NE.U32.AND P1, PT, R6, RZ, PT ;  /* 0x000000ff0600720c */ /* 0x002fe20003f25070 */
[----:B------:R-:W1:Y:S01]  /*02e0*/  LDCU UR12, c[0x0][0x400] ;  /* 0x00008000ff0c77ac */ /* 0x000e620008000800 */
[----:B------:R-:W-:-:S02]  /*02f0*/  MOV R71, RZ ;  /* 0x000000ff00477202 */ /* 0x000fc40000000f00 */
[----:B------:R-:W-:Y:S02]  /*0300*/  ISETP.NE.AND.EX P1, PT, R7, RZ, PT, P1 ;  /* 0x000000ff0700720c */ /* 0x000fe40003f25310 */
[----:B------:R-:W-:Y:S02]  /*0310*/  CS2R R6, SRZ ;  /* 0x0000000000067805 */ /* 0x000fe4000001ff00 */
[----:B------:R-:W-:Y:S01]  /*0320*/  MOV R70, UR5 ;  /* 0x0000000500467c02 */ /* 0x000fe20008000f00 */
[----:B------:R-:W0:Y:S01]  /*0330*/  LDCU.64 UR14, c[0x0][0x478] ;  /* 0x00008f00ff0e77ac */ /* 0x000e220008000a00 */
[----:B-----5:R-:W-:Y:S01]  /*0340*/  CS2R R4, SRZ ;  /* 0x0000000000047805 */ /* 0x020fe2000001ff00 */
[----:B------:R-:W0:Y:S01]  /*0350*/  LDCU.64 UR10, c[0x0][0x438] ;  /* 0x00008700ff0a77ac */ /* 0x000e220008000a00 */
[----:B--2---:R-:W-:Y:S02]  /*0360*/  PRMT R69, R80, 0x7632, R69 ;  /* 0x0000763250457816 */ /* 0x004fe40000000045 */
[----:B------:R-:W-:-:S02]  /*0370*/  PRMT R68, R81, 0x7632, R68 ;  /* 0x0000763251447816 */ /* 0x000fc40000000044 */
[----:B------:R-:W-:Y:S02]  /*0380*/  PRMT R67, R82, 0x7632, R67 ;  /* 0x0000763252437816 */ /* 0x000fe40000000043 */
[----:B------:R-:W-:Y:S02]  /*0390*/  PRMT R66, R83, 0x7632, R66 ;  /* 0x0000763253427816 */ /* 0x000fe40000000042 */
[----:B---3--:R-:W-:Y:S02]  /*03a0*/  PRMT R65, R8, 0x7632, R65 ;  /* 0x0000763208417816 */ /* 0x008fe40000000041 */
        /* <DEDUP_REMOVED lines=17> */
[----:B------:R-:W-:Y:S02]  /*04c0*/  SHF.L.U32 R65, R65, 0x10, RZ ;  /* 0x0000001041417819 */ /* 0x000fe400000006ff */
[----:B------:R-:W-:Y:S02]  /*04d0*/  SHF.L.U32 R64, R64, 0x10, RZ ;  /* 0x0000001040407819 */ /* 0x000fe400000006ff */
[----:B------:R-:W-:Y:S02]  /*04e0*/  SHF.L.U32 R63, R63, 0x10, RZ ;  /* 0x000000103f3f7819 */ /* 0x000fe400000006ff */
[----:B01--4-:R-:W-:-:S07]  /*04f0*/  SHF.L.U32 R62, R62, 0x10, RZ ;  /* 0x000000103e3e7819 */ /* 0x013fce00000006ff */
.L_x_317:
        /* <DEDUP_REMOVED lines=11> */
[----:B------:R-:W4:Y:S02]  /*05b0*/  LDG.E.128 R40, desc[UR6][R40.64] ;  /* 0x0000000628287981 */ /* 0x000f24000c1e1d00 */
[----:B-1----:R-:W-:-:S04]  /*05c0*/  IMAD.WIDE.U32 R44, R83, 0x10, R52 ;  /* 0x00000010532c7825 */ /* 0x002fc800078e0034 */
[----:B--2---:R-:W-:Y:S02]  /*05d0*/  IMAD.WIDE R86, R70, 0x4, R50 ;  /* 0x0000000446567825 */ /* 0x004fe400078e0232 */
[----:B------:R-:W2:Y:S04]  /*05e0*/  LDG.E.128 R44, desc[UR6][R44.64] ;  /* 0x000000062c2c7981 */ /* 0x000ea8000c1e1d00 */
[----:B------:R-:W2:Y:S04]  /*05f0*/  LDG.E.128 R48, desc[UR6][R48.64] ;  /* 0x0000000630307981 */ /* 0x000ea8000c1e1d00 */
[----:B------:R0:W2:Y:S01]  /*0600*/  LDG.E R87, desc[UR6][R86.64] ;  /* 0x0000000656577981 */ /* 0x0000a2000c1e1900 */
[----:B------:R-:W-:-:S04]  /*0610*/  IMAD.WIDE.U32 R52, R81, 0x10, R52 ;  /* 0x0000001051347825 */ /* 0x000fc800078e0034 */
[----:B---3--:R-:W-:Y:S02]  /*0620*/  IMAD.WIDE R84, R70, 0x4, R84 ;  /* 0x0000000446547825 */ /* 0x008fe400078e0254 */
[----:B------:R-:W3:Y:S04]  /*0630*/  LDG.E.128 R52, desc[UR6][R52.64] ;  /* 0x0000000634347981 */ /* 0x000ee8000c1e1d00 */
[----:B------:R1:W3:Y:S01]  /*0640*/  LDG.E R82, desc[UR6][R84.64] ;  /* 0x0000000654527981 */ /* 0x0002e2000c1e1900 */
[----:B------:R-:W-:Y:S01]  /*0650*/  ISETP.NE.AND P5, PT, RZ, UR8, PT ;  /* 0x00000008ff007c0c */ /* 0x000fe2000bfa5270 */
[----:B------:R-:W3:Y:S01]  /*0660*/  S2R R125, SR_CgaCtaId ;  /* 0x00000000007d7919 */ /* 0x000ee20000008800 */
[----:B------:R-:W-:Y:S02]  /*0670*/  LOP3.LUT P4, RZ, R2, 0x1f, RZ, 0xc0, !PT ;  /* 0x0000001f02ff7812 */ /* 0x000fe4000788c0ff */
[----:B------:R-:W-:-:S11]  /*0680*/  PLOP3.LUT P0, PT, PT, PT, PT, 0x80, 0x8 ;  /* 0x000000000008781c */ /* 0x000fd60003f0f070 */
[----:B------:R-:W-:Y:S02]  /*0690*/  @!P4 PLOP3.LUT P0, PT, P2, PT, PT, 0x80, 0x8 ;  /* 0x000000000008c81c */ /* 0x000fe4000170f070 */
[----:B------:R-:W-:Y:S02]  /*06a0*/  ISETP.NE.U32.AND P3, PT, RZ, UR10, PT ;  /* 0x0000000aff007c0c */ /* 0x000fe4000bf65070 */
[C---:B----4-:R-:W-:Y:S02]  /*06b0*/  PRMT R88, R40.reuse, 0x7632, R88 ;  /* 0x0000763228587816 */ /* 0x050fe40000000058 */
[----:B------:R-:W-:Y:S02]  /*06c0*/  SHF.L.U32 R99, R40, 0x10, RZ ;  /* 0x0000001028637819 */ /* 0x000fe400000006ff */
[C---:B------:R-:W-:Y:S02]  /*06d0*/  PRMT R40, R41.reuse, 0x7632, R40 ;  /* 0x0000763229287816 */ /* 0x040fe40000000028 */
[----:B------:R-:W-:-:S02]  /*06e0*/  SHF.L.U32 R111, R41, 0x10, RZ ;  /* 0x00000010296f7819 */ /* 0x000fc400000006ff */
[C---:B------:R-:W-:Y:S02]  /*06f0*/  PRMT R41, R42.reuse, 0x7632, R41 ;  /* 0x000076322a297816 */ /* 0x040fe40000000029 */
[----:B------:R-:W-:Y:S02]  /*0700*/  SHF.L.U32 R107, R42, 0x10, RZ ;  /* 0x000000102a6b7819 */ /* 0x000fe400000006ff */
[C---:B--2---:R-:W-:Y:S02]  /*0710*/  PRMT R0, R45.reuse, 0x7632, R0 ;  /* 0x000076322d007816 */ /* 0x044fe40000000000 */
[----:B------:R-:W-:Y:S02]  /*0720*/  SHF.L.U32 R42, R45, 0x10, RZ ;  /* 0x000000102d2a7819 */ /* 0x000fe400000006ff */
[C---:B0-----:R-:W-:Y:S02]  /*0730*/  PRMT R86, R43.reuse, 0x7632, R86 ;  /* 0x000076322b567816 */ /* 0x041fe40000000056 */
[----:B------:R-:W-:-:S02]  /*0740*/  SHF.L.U32 R105, R43, 0x10, RZ ;  /* 0x000000102b697819 */ /* 0x000fc400000006ff */
[----:B------:R-:W-:Y:S02]  /*0750*/  PRMT R45, R48, 0x7632, R45 ;  /* 0x00007632302d7816 */ /* 0x000fe4000000002d */
[C---:B------:R-:W-:Y:S02]  /*0760*/  PRMT R112, R46.reuse, 0x7632, R112 ;  /* 0x000076322e707816 */ /* 0x040fe40000000070 */
[----:B------:R-:W-:Y:S02]  /*0770*/  SHF.L.U32 R43, R46, 0x10, RZ ;  /* 0x000000102e2b7819 */ /* 0x000fe400000006ff */
[----:B-1----:R-:W-:Y:S02]  /*0780*/  FSEL R84, R87, RZ, !P5 ;  /* 0x000000ff57547208 */ /* 0x002fe40006800000 */
[----:B------:R-:W-:Y:S02]  /*0790*/  PRMT R46, R49, 0x7632, R46 ;  /* 0x00007632312e7816 */ /* 0x000fe4000000002e */
[----:B------:R-:W-:-:S02]  /*07a0*/  PRMT R124, R44, 0x7632, R124 ;  /* 0x000076322c7c7816 */ /* 0x000fc4000000007c */
[----:B------:R-:W-:Y:S02]  /*07b0*/  SHF.L.U32 R44, R44, 0x10, RZ ;  /* 0x000000102c2c7819 */ /* 0x000fe400000006ff */
[----:B------:R-:W-:Y:S02]  /*07c0*/  SHF.L.U32 R91, R48, 0x10, RZ ;  /* 0x00000010305b7819 */ /* 0x000fe400000006ff */
[----:B------:R-:W-:Y:S02]  /*07d0*/  SHF.L.U32 R45, R45, 0x10, RZ ;  /* 0x000000102d2d7819 */ /* 0x000fe400000006ff */
[----:B------:R-:W-:Y:S01]  /*07e0*/  PRMT R48, R50, 0x7632, R48 ;  /* 0x0000763232307816 */ /* 0x000fe20000000030 */
[----:B------:R-:W-:Y:S01]  /*07f0*/  FADD.FTZ R99, -R84, R99 ;  /* 0x0000006354637221 */ /* 0x000fe20000010100 */
[----:B------:R-:W-:Y:S02]  /*0800*/  SHF.L.U32 R87, R49, 0x10, RZ ;  /* 0x0000001031577819 */ /* 0x000fe400000006ff */
[----:B------:R-:W-:-:S02]  /*0810*/  SHF.L.U32 R88, R88, 0x10, RZ ;  /* 0x0000001058587819 */ /* 0x000fc400000006ff */
[----:B------:R-:W-:Y:S02]  /*0820*/  SHF.L.U32 R41, R41, 0x10, RZ ;  /* 0x0000001029297819 */ /* 0x000fe400000006ff */
[----:B------:R-:W-:Y:S02]  /*0830*/  SHF.L.U32 R46, R46, 0x10, RZ ;  /* 0x000000102e2e7819 */ /* 0x000fe400000006ff */
[C---:B------:R-:W-:Y:S01]  /*0840*/  PRMT R49, R51.reuse, 0x7632, R49 ;  /* 0x0000763233317816 */ /* 0x040fe20000000031 */
[----:B------:R-:W-:Y:S01]  /*0850*/  FADD.FTZ R89, -R84, R45 ;  /* 0x0000002d54597221 */ /* 0x000fe20000010100 */
[----:B------:R-:W-:Y:S01]  /*0860*/  SHF.L.U32 R51, R51, 0x10, RZ ;  /* 0x0000001033337819 */ /* 0x000fe200000006ff */
[----:B------:R-:W-:Y:S01]  /*0870*/  FMUL.FTZ R113, R80, R44 ;  /* 0x0000002c50717220 */ /* 0x000fe20000410000 */
[----:B------:R-:W-:Y:S02]  /*0880*/  SHF.L.U32 R124, R124, 0x10, RZ ;  /* 0x000000107c7c7819 */ /* 0x000fe400000006ff */
[----:B------:R-:W-:Y:S01]  /*0890*/  SHF.L.U32 R48, R48, 0x10, RZ ;  /* 0x0000001030307819 */ /* 0x000fe200000006ff */
[----:B------:R-:W-:Y:S01]  /*08a0*/  FADD.FTZ R109, -R84, R88 ;  /* 0x00000058546d7221 */ /* 0x000fe20000010100 */
[----:B------:R-:W-:Y:S01]  /*08b0*/  SHF.L.U32 R45, R0, 0x10, RZ ;  /* 0x00000010002d7819 */ /* 0x000fe200000006ff */
[C---:B------:R-:W-:Y:S01]  /*08c0*/  FADD.FTZ R115, -R84.reuse, R41 ;  /* 0x0000002954737221 */ /* 0x040fe20000010100 */
[--C-:B------:R-:W-:Y:S01]  /*08d0*/  FADD.FTZ R117, -R84, R46.reuse ;  /* 0x0000002e54757221 */ /* 0x100fe20000010100 */
[----:B---3--:R-:W-:Y:S01]  /*08e0*/  FMUL.FTZ R0, R82, R99 ;  /* 0x0000006352007220 */ /* 0x008fe20000410000 */
[----:B------:R-:W-:Y:S01]  /*08f0*/  SHF.L.U32 R41, R49, 0x10, RZ ;  /* 0x0000001031297819 */ /* 0x000fe200000006ff */
[----:B------:R-:W-:Y:S01]  /*0900*/  FADD.FTZ R49, -R84, R51 ;  /* 0x0000003354317221 */ /* 0x000fe20000010100 */
[----:B------:R-:W-:Y:S01]  /*0910*/  PRMT R46, R53, 0x7632, R46 ;  /* 0x00007632352e7816 */ /* 0x000fe2000000002e */
[----:B------:R-:W-:Y:S01]  /*0920*/  FMUL.FTZ R104, R69, R124 ;  /* 0x0000007c45687220 */ /* 0x000fe20000410000 */
[----:B------:R-:W-:Y:S01]  /*0930*/  SHF.L.U32 R94, R53, 0x10, RZ ;  /* 0x00000010355e7819 */ /* 0x000fe200000006ff */
[----:B------:R-:W-:Y:S01]  /*0940*/  FADD.FTZ R53, RZ, R113 ;  /* 0x00000071ff357221 */ /* 0x000fe20000010000 */
[----:B------:R-:W-:Y:S01]  /*0950*/  SHF.L.U32 R40, R40, 0x10, RZ ;  /* 0x0000001028287819 */ /* 0x000fe200000006ff */
[C---:B------:R-:W-:Y:S01]  /*0960*/  FADD.FTZ R51, -R84.reuse, R48 ;  /* 0x0000003054337221 */ /* 0x040fe20000010100 */
[----:B------:R-:W-:Y:S01]  /*0970*/  FADD.FTZ R111, -R84, R111 ;  /* 0x0000006f546f7221 */ /* 0x000fe20000010100 */
[----:B------:R-:W-:Y:S01]  /*0980*/  FMUL.FTZ R109, R82, R109 ;  /* 0x0000006d526d7220 */ /* 0x000fe20000410000 */
[----:B------:R-:W-:Y:S01]  /*0990*/  FFMA.FTZ R48, R0, R113, RZ ;  /* 0x0000007100307223 */ /* 0x000fe200000100ff */
        /* <DEDUP_REMOVED lines=10> */
[----:B------:R-:W-:Y:S01]  /*0a40*/  SHF.L.U32 R112, R112, 0x10, RZ ;  /* 0x0000001070707819 */ /* 0x000fe200000006ff */
[----:B------:R-:W-:Y:S01]  /*0a50*/  FMUL.FTZ R106, R78, R43 ;  /* 0x0000002b4e6a7220 */ /* 0x000fe20000410000 */
[----:B------:R-:W-:Y:S01]  /*0a60*/  FADD.FTZ R53, R53, R100 ;  /* 0x0000006435357221 */ /* 0x000fe20000010000 */
[----:B------:R-:W-:Y:S01]  /*0a70*/  PRMT R114, R47, 0x7632, R114 ;  /* 0x000076322f727816 */ /* 0x000fe20000000072 */
[----:B------:R-:W-:Y:S01]  /*0a80*/  FMUL.FTZ R107, R82, R107 ;  /* 0x0000006b526b7220 */ /* 0x000fe20000410000 */
[----:B------:R-:W-:Y:S01]  /*0a90*/  FFMA.FTZ R48, R103, R100, R48 ;  /* 0x0000006467307223 */ /* 0x000fe20000010030 */
[----:B------:R-:W-:Y:S01]  /*0aa0*/  SHF.L.U32 R47, R47, 0x10, RZ ;  /* 0x000000102f2f7819 */ /* 0x000fe200000006ff */
[----:B------:R-:W-:Y:S01]  /*0ab0*/  FMUL.FTZ R101, R67, R112 ;  /* 0x0000007043657220 */ /* 0x000fe20000410000 */
[----:B------:R-:W-:Y:S01]  /*0ac0*/  SHF.L.U32 R85, R50, 0x10, RZ ;  /* 0x0000001032557819 */ /* 0x000fe200000006ff */
[----:B------:R-:W-:Y:S01]  /*0ad0*/  FADD.FTZ R50, R53, R106 ;  /* 0x0000006a35327221 */ /* 0x000fe20000010000 */
[----:B------:R-:W-:Y:S01]  /*0ae0*/  SHF.L.U32 R86, R86, 0x10, RZ ;  /* 0x0000001056567819 */ /* 0x000fe200000006ff */
[----:B------:R-:W-:Y:S01]  /*0af0*/  FADD.FTZ R105, -R84, R105 ;  /* 0x0000006954697221 */ /* 0x000fe20000010100 */
[----:B------:R-:W-:Y:S01]  /*0b00*/  FMUL.FTZ R98, R82, R115 ;  /* 0x0000007352627220 */ /* 0x000fe20000410000 */
[----:B------:R-:W-:Y:S01]  /*0b10*/  FFMA.FTZ R53, R107, R106, R48 ;  /* 0x0000006a6b357223 */ /* 0x000fe20000010030 */
[----:B------:R-:W-:Y:S01]  /*0b20*/  PRMT R40, R55, 0x7632, R40 ;  /* 0x0000763237287816 */ /* 0x000fe20000000028 */
[----:B------:R-:W-:Y:S01]  /*0b30*/  FMUL.FTZ R102, R77, R47 ;  /* 0x0000002f4d667220 */ /* 0x000fe20000410000 */
[----:B------:R-:W-:Y:S01]  /*0b40*/  SHF.L.U32 R110, R55, 0x10, RZ ;  /* 0x00000010376e7819 */ /* 0x000fe200000006ff */
[----:B------:R-:W-:Y:S01]  /*0b50*/  FADD.FTZ R55, R50, R101 ;  /* 0x0000006532377221 */ /* 0x000fe20000010000 */
[----:B------:R-:W-:Y:S01]  /*0b60*/  SHF.L.U32 R114, R114, 0x10, RZ ;  /* 0x0000001072727819 */ /* 0x000fe200000006ff */
[----:B------:R-:W-:Y:S01]  /*0b70*/  FADD.FTZ R93, -R84, R86 ;  /* 0x00000056545d7221 */ /* 0x000fe20000010100 */
[----:B------:R-:W-:Y:S01]  /*0b80*/  SHF.L.U32 R115, R46, 0x10, RZ ;  /* 0x000000102e737819 */ /* 0x000fe200000006ff */
[----:B------:R-:W-:Y:S01]  /*0b90*/  FMUL.FTZ R105, R82, R105 ;  /* 0x0000006952697220 */ /* 0x000fe20000410000 */
[----:B------:R-:W-:Y:S01]  /*0ba0*/  FFMA.FTZ R46, R98, R101, R53 ;  /* 0x00000065622e7223 */ /* 0x000fe20000010035 */
[----:B------:R-:W-:Y:S01]  /*0bb0*/  PRMT R116, R52, 0x7632, R116 ;  /* 0x0000763234747816 */ /* 0x000fe20000000074 */
[----:B------:R-:W-:Y:S01]  /*0bc0*/  FMUL.FTZ R99, R66, R114 ;  /* 0x0000007242637220 */ /* 0x000fe20000410000 */
[----:B------:R-:W-:Y:S01]  /*0bd0*/  SHF.L.U32 R95, R52, 0x10, RZ ;  /* 0x00000010345f7819 */ /* 0x000fe200000006ff */
[----:B------:R-:W-:Y:S01]  /*0be0*/  FADD.FTZ R48, R55, R102 ;  /* 0x0000006637307221 */ /* 0x000fe20000010000 */
[----:B------:R-:W-:Y:S01]  /*0bf0*/  FADD.FTZ R91, -R84, R91 ;  /* 0x0000005b545b7221 */ /* 0x000fe20000010100 */
[----:B------:R-:W-:Y:S01]  /*0c00*/  FMUL.FTZ R96, R82, R93 ;  /* 0x0000005d52607220 */ /* 0x000fe20000410000 */
[----:B------:R-:W-:Y:S01]  /*0c10*/  FFMA.FTZ R53, R105, R102, R46 ;  /* 0x0000006669357223 */ /* 0x000fe2000001002e */
[----:B------:R-:W-:Y:S01]  /*0c20*/  SHF.L.U32 R116, R116, 0x10, RZ ;  /* 0x0000001074747819 */ /* 0x000fe200000006ff */
[----:B------:R-:W-:Y:S01]  /*0c30*/  FMUL.FTZ R92, R76, R95 ;  /* 0x0000005f4c5c7220 */ /* 0x000fe20000410000 */
[----:B------:R-:W-:Y:S01]  /*0c40*/  FADD.FTZ R55, R48, R99 ;  /* 0x0000006330377221 */ /* 0x000fe20000010000 */
[----:B------:R-:W-:Y:S01]  /*0c50*/  FMUL.FTZ R91, R82, R91 ;  /* 0x0000005b525b7220 */ /* 0x000fe20000410000 */
[----:B------:R-:W-:Y:S01]  /*0c60*/  FFMA.FTZ R48, R96, R99, R53 ;  /* 0x0000006360307223 */ /* 0x000fe20000010035 */
[----:B------:R-:W-:Y:S01]  /*0c70*/  FMUL.FTZ R93, R65, R116 ;  /* 0x00000074415d7220 */ /* 0x000fe20000410000 */
[----:B------:R-:W-:Y:S01]  /*0c80*/  FADD.FTZ R46, R55, R92 ;  /* 0x0000005c372e7221 */ /* 0x000fe20000010000 */
[----:B------:R-:W-:Y:S01]  /*0c90*/  FADD.FTZ R87, -R84, R87 ;  /* 0x0000005754577221 */ /* 0x000fe20000010100 */
[----:B------:R-:W-:Y:S01]  /*0ca0*/  FMUL.FTZ R88, R82, R89 ;  /* 0x0000005952587220 */ /* 0x000fe20000410000 */
[----:B------:R-:W-:Y:S01]  /*0cb0*/  FFMA.FTZ R53, R91, R92, R48 ;  /* 0x0000005c5b357223 */ /* 0x000fe20000010030 */
[----:B------:R-:W-:Y:S01]  /*0cc0*/  FMUL.FTZ R90, R75, R94 ;  /* 0x0000005e4b5a7220 */ /* 0x000fe20000410000 */
[----:B------:R-:W-:Y:S01]  /*0cd0*/  FADD.FTZ R55, R46, R93 ;  /* 0x0000005d2e377221 */ /* 0x000fe20000010000 */
[----:B------:R-:W-:Y:S01]  /*0ce0*/  FMUL.FTZ R87, R82, R87 ;  /* 0x0000005752577220 */ /* 0x000fe20000410000 */
[----:B------:R-:W-:Y:S01]  /*0cf0*/  FFMA.FTZ R46, R88, R93, R53 ;  /* 0x0000005d582e7223 */ /* 0x000fe20000010035 */
[----:B------:R-:W-:Y:S01]  /*0d00*/  SHF.L.U32 R97, R54, 0x10, RZ ;  /* 0x0000001036617819 */ /* 0x000fe200000006ff */
[----:B------:R-:W-:Y:S01]  /*0d10*/  FMUL.FTZ R89, R64, R115 ;  /* 0x0000007340597220 */ /* 0x000fe20000410000 */
[----:B------:R-:W-:Y:S01]  /*0d20*/  PRMT R118, R54, 0x7632, R118 ;  /* 0x0000763236767816 */ /* 0x000fe20000000076 */
[----:B------:R-:W-:Y:S01]  /*0d30*/  FADD.FTZ R48, R55, R90 ;  /* 0x0000005a37307221 */ /* 0x000fe20000010000 */
[C---:B------:R-:W-:Y:S01]  /*0d40*/  FADD.FTZ R85, -R84.reuse, R85 ;  /* 0x0000005554557221 */ /* 0x040fe20000010100 */
        /* <DEDUP_REMOVED lines=20> */
[----:B------:R-:W-:-:S02]  /*0e90*/  FFMA.FTZ R41, R53, R52, R40 ;  /* 0x0000003435297223 */ /* 0x000fc40000010028 */
[----:B------:R-:W-:Y:S02]  /*0ea0*/  FADD.FTZ R46, R46, R51 ;  /* 0x000000332e2e7221 */ /* 0x000fe40000010000 */
[----:B------:R-:W-:-:S03]  /*0eb0*/  FFMA.FTZ R41, R50, R51, R41 ;  /* 0x0000003332297223 */ /* 0x000fc60000010029 */
        /* <DEDUP_REMOVED lines=16> */
[----:B------:R-:W-:-:S03]  /*0fc0*/  MOV R46, 0x400 ;  /* 0x00000400002e7802 */ /* 0x000fc60000000f00 */
[----:B------:R-:W0:Y:S01]  /*0fd0*/  SHFL.DOWN PT, R40, R41, 0x1, 0x1f ;  /* 0x08201f0029287f89 */ /* 0x000e2200000e0000 */
[----:B------:R-:W1:Y:S03]  /*0fe0*/  @P1 LDC.64 R120, c[0x0][0x3e0] ;  /* 0x0000f800ff781b82 */ /* 0x000e660000000a00 */
[----:B------:R-:W2:Y:S01]  /*0ff0*/  SHFL.DOWN PT, R48, R123, 0x1, 0x1f ;  /* 0x08201f007b307f89 */ /* 0x000ea200000e0000 */
[----:B------:R-:W-:-:S04]  /*1000*/  LEA R46, R125, R46, 0x18 ;  /* 0x0000002e7d2e7211 */ /* 0x000fc800078ec0ff */
[----:B------:R-:W-:-:S04]  /*1010*/  IADD3 R122, PT, PT, R46, 0x2020, RZ ;  /* 0x000020202e7a7810 */ /* 0x000fc80007ffe0ff */
[----:B------:R-:W-:Y:S02]  /*1020*/  @!P4 MOV R49, R122 ;  /* 0x0000007a0031c202 */ /* 0x000fe40000000f00 */
[----:B------:R-:W-:Y:S02]  /*1030*/  @!P0 IADD3 R49, PT, PT, R46, 0x2000, RZ ;  /* 0x000020002e318810 */ /* 0x000fe40007ffe0ff */
[----:B------:R-:W-:Y:S01]  /*1040*/  ISETP.NE.AND.EX P0, PT, RZ, UR11, PT, P3 ;  /* 0x0000000bff007c0c */ /* 0x000fe2000bf05330 */
[----:B0-----:R-:W-:Y:S01]  /*1050*/  FADD.FTZ R40, R41, R40 ;  /* 0x0000002829287221 */ /* 0x001fe20000010000 */
[----:B--2---:R-:W-:Y:S01]  /*1060*/  FADD.FTZ R41, R123, R48 ;  /* 0x000000307b297221 */ /* 0x004fe20000010000 */
[----:B------:R-:W-:-:S10]  /*1070*/  @!P4 LEA R123, R72, R49, 0x3 ;  /* 0x00000031487bc211 */ /* 0x000fd400078e18ff */
[----:B------:R-:W0:Y:S01]  /*1080*/  @P0 LDC.64 R48, c[0x0][0x438] ;  /* 0x00010e00ff300b82 */ /* 0x000e220000000a00 */
[----:B------:R0:W-:Y:S02]  /*1090*/  @!P4 STS.64 [R123], R40 ;  /* 0x000000287b00c388 */ /* 0x0001e40000000a00 */
[----:B0-----:R-:W-:-:S04]  /*10a0*/  @P0 IMAD.WIDE.U32 R40, R83, 0x10, R48 ;  /* 0x0000001053280825 */ /* 0x001fc800078e0030 */
[----:B-1----:R-:W-:Y:S01]  /*10b0*/  @P1 IMAD.WIDE R48, R70, 0x2, R120 ;  /* 0x0000000246301825 */ /* 0x002fe200078e0278 */
[----:B------:R-:W5:Y:S01]  /*10c0*/  @P0 LDG.E.128 R32, desc[UR6][R40.64] ;  /* 0x0000000628200981 */ /* 0x000f62000c1e1d00 */
[----:B------:R-:W0:Y:S03]  /*10d0*/  @P0 LDC.64 R120, c[0x0][0x438] ;  /* 0x00010e00ff780b82 */ /* 0x000e260000000a00 */
[----:B------:R1:W2:Y:S05]  /*10e0*/  @P1 LDG.E.U16 R119, desc[UR6][R48.64] ;  /* 0x0000000630771981 */ /* 0x0002aa000c1e1500 */
[----:B-1----:R-:W1:Y:S01]  /*10f0*/  LDC.64 R48, c[0x0][0x3b0] ;  /* 0x0000ec00ff307b82 */ /* 0x002e620000000a00 */
[----:B0-----:R-:W-:-:S05]  /*1100*/  @P0 IMAD.WIDE.U32 R120, R81, 0x10, R120 ;  /* 0x0000001051780825 */ /* 0x001fca00078e0078 */
[----:B------:R1:W5:Y:S02]  /*1110*/  @P0 LDG.E.128 R36, desc[UR6][R120.64] ;  /* 0x0000000678240981 */ /* 0x000364000c1e1d00 */
[----:B-1----:R-:W-:-:S04]  /*1120*/  IMAD.WIDE.U32 R120, R83, 0x8, R48 ;  /* 0x0000000853787825 */ /* 0x002fc800078e0030 */
[----:B------:R-:W-:Y:S02]  /*1130*/  IMAD.WIDE.U32 R48, R81, 0x8, R48 ;  /* 0x0000000851307825 */ /* 0x000fe400078e0030 */
[----:B------:R-:W5:Y:S04]  /*1140*/  LDG.E.64 R120, desc[UR6][R120.64] ;  /* 0x0000000678787981 */ /* 0x000f68000c1e1b00 */
[----:B------:R-:W5:Y:S01]  /*1150*/  LDG.E.64 R48, desc[UR6][R48.64] ;  /* 0x0000000630307981 */ /* 0x000f62000c1e1b00 */
[----:B------:R-:W-:Y:S01]  /*1160*/  @!P2 IADD3 R122, PT, PT, R46, 0x2000, RZ ;  /* 0x000020002e7aa810 */ /* 0x000fe20007ffe0ff */
[----:B------:R-:W-:Y:S01]  /*1170*/  FADD.FTZ R57, R42, R57 ;  /* 0x000000392a397221 */ /* 0x000fe20000010000 */
[----:B------:R-:W-:Y:S01]  /*1180*/  FFMA.FTZ R58, R111, R42, R58 ;  /* 0x0000002a6f3a7223 */ /* 0x000fe2000001003a */
[----:B------:R-:W-:Y:S01]  /*1190*/  FADD.FTZ R14, R43, R14 ;  /* 0x0000000e2b0e7221 */ /* 0x000fe20000010000 */
[----:B------:R-:W-:Y:S01]  /*11a0*/  FFMA.FTZ R26, R107, R43, R26 ;  /* 0x0000002b6b1a7223 */ /* 0x000fe2000001001a */
[----:B------:R-:W-:Y:S01]  /*11b0*/  BAR.SYNC.DEFER_BLOCKING 0x0 ;  /* 0x0000000000007b1d */ /* 0x000fe20000010000 */
[----:B------:R-:W-:Y:S01]  /*11c0*/  FADD.FTZ R61, R44, R61 ;  /* 0x0000003d2c3d7221 */ /* 0x000fe20000010000 */
[----:B------:R-:W-:Y:S01]  /*11d0*/  FFMA.FTZ R71, R0, R44, R71 ;  /* 0x0000002c00477223 */ /* 0x000fe20000010047 */
[----:B------:R-:W-:-:S02]  /*11e0*/  IADD3 R44, PT, PT, R46, 0x2030, RZ ;  /* 0x000020302e2c7810 */ /* 0x000fc40007ffe0ff */
[----:B------:R-:W-:Y:S01]  /*11f0*/  @!P2 IADD3 R44, PT, PT, R46, 0x2010, RZ ;  /* 0x000020102e2ca810 */ /* 0x000fe20007ffe0ff */
[----:B------:R-:W-:Y:S01]  /*1200*/  FADD.FTZ R12, R47, R12 ;  /* 0x0000000c2f0c7221 */ /* 0x000fe20000010000 */
[----:B------:R-:W-:Y:S01]  /*1210*/  FFMA.FTZ R24, R105, R47, R24 ;  /* 0x0000002f69187223 */ /* 0x000fe20000010018 */
[----:B------:R-:W-:Y:S01]  /*1220*/  FADD.FTZ R27, R45, R27 ;  /* 0x0000001b2d1b7221 */ /* 0x000fe20000010000 */
[----:B------:R-:W-:Y:S01]  /*1230*/  FFMA.FTZ R56, R103, R45, R56 ;  /* 0x0000002d67387223 */ /* 0x000fe20000010038 */
[----:B------:R-:W0:Y:S04]  /*1240*/  LDS.128 R40, [R122] ;  /* 0x000000007a287984 */ /* 0x000e280000000c00 */
[----:B------:R-:W1:Y:S01]  /*1250*/  LDS.128 R44, [R44] ;  /* 0x000000002c2c7984 */ /* 0x000e620000000c00 */
        /* <DEDUP_REMOVED lines=8> */
[----:B------:R-:W-:Y:S01]  /*12e0*/  MOV R97, 0x3f800000 ;  /* 0x3f80000000617802 */ /* 0x000fe20000000f00 */
[----:B------:R-:W-:Y:S01]  /*12f0*/  FADD.FTZ R59, R124, R59 ;  /* 0x0000003b7c3b7221 */ /* 0x000fe20000010000 */
[----:B------:R-:W-:Y:S01]  /*1300*/  FFMA.FTZ R60, R109, R124, R60 ;  /* 0x0000007c6d3c7223 */ /* 0x000fe2000001003c */
[----:B------:R-:W-:Y:S01]  /*1310*/  FADD.FTZ R13, R112, R13 ;  /* 0x0000000d700d7221 */ /* 0x000fe20000010000 */
[----:B------:R-:W-:Y:S01]  /*1320*/  FFMA.FTZ R25, R98, R112, R25 ;  /* 0x0000007062197223 */ /* 0x000fe20000010019 */
        /* <DEDUP_REMOVED lines=19> */
[----:B------:R-:W-:Y:S01]  /*1460*/  FMUL.FTZ R110, R40, UR12 ;  /* 0x0000000c286e7c20 */ /* 0x000fe20008410000 */
[----:B------:R-:W-:-:S02]  /*1470*/  FSEL R115, R46, RZ, !P5 ;  /* 0x000000ff2e737208 */ /* 0x000fc40006800000 */
[----:B--2---:R-:W-:Y:S01]  /*1480*/  @P1 SHF.L.U32 R97, R119, 0x10, RZ ;  /* 0x0000001077611819 */ /* 0x004fe200000006ff */
[----:B------:R-:W-:Y:S06]  /*1490*/  @!P0 BRA `(.L_x_310) ;  /* 0x0000001000ec8947 */ /* 0x000fec0003800000 */
[----:B------:R-:W-:Y:S01]  /*14a0*/  UISETP.NE.U32.AND UP0, UPT, UR14, URZ, UPT ;  /* 0x000000ff0e00728c */ /* 0x000fe2000bf05070 */
[----:B-----5:R-:W-:Y:S02]  /*14b0*/  PRMT R41, R35, 0x7632, R41 ;  /* 0x0000763223297816 */ /* 0x020fe40000000029 */
[----:B------:R-:W-:Y:S01]  /*14c0*/  PRMT R95, R34, 0x7632, R95 ;  /* 0x00007632225f7816 */ /* 0x000fe2000000005f */
[----:B------:R-:W-:Y:S01]  /*14d0*/  UISETP.NE.AND.EX UP0, UPT, UR15, URZ, UPT, UP0 ;  /* 0x000000ff0f00728c */ /* 0x000fe2000bf05300 */
[----:B------:R-:W-:Y:S02]  /*14e0*/  PRMT R40, R33, 0x7632, R40 ;  /* 0x0000763221287816 */ /* 0x000fe40000000028 */
[----:B------:R-:W-:Y:S02]  /*14f0*/  PRMT R43, R39, 0x7632, R43 ;  /* 0x00007632272b7816 */ /* 0x000fe4000000002b */
[----:B------:R-:W-:Y:S02]  /*1500*/  PRMT R42, R38, 0x7632, R42 ;  /* 0x00007632262a7816 */ /* 0x000fe4000000002a */
[----:B------:R-:W-:-:S02]  /*1510*/  PRMT R45, R37, 0x7632, R45 ;  /* 0x00007632252d7816 */ /* 0x000fc4000000002d */
[----:B------:R-:W-:Y:S01]  /*1520*/  PRMT R94, R36, 0x7632, R94 ;  /* 0x00007632245e7816 */ /* 0x000fe2000000005e */
[----:B------:R-:W-:Y:S06]  /*1530*/  BRA.U UP0, `(.L_x_311) ;  /* 0x00000009004c7547 */ /* 0x000fec000b800000 */
[-CC-:B------:R-:W-:Y:S01]  /*1540*/  FFMA.FTZ R0, R0, R110.reuse, R115.reuse ;  /* 0x0000006e00007223 */ /* 0x180fe20000010073 */
[-CC-:B------:R-:W-:Y:S01]  /*1550*/  FFMA.FTZ R41, R109, R110.reuse, R115.reuse ;  /* 0x0000006e6d297223 */ /* 0x180fe20000010073 */
[-C--:B------:R-:W-:Y:S01]  /*1560*/  FFMA.FTZ R47, R111, R110.reuse, R115 ;  /* 0x0000006e6f2f7223 */ /* 0x080fe20000010073 */
[----:B------:R-:W-:Y:S01]  /*1570*/  SHF.L.U32 R46, R33, 0x10, RZ ;  /* 0x00000010212e7819 */ /* 0x000fe200000006ff */
[--C-:B------:R-:W-:Y:S01]  /*1580*/  FADD.FTZ R113, R113, -R0.reuse ;  /* 0x8000000071717221 */ /* 0x100fe20000010000 */
[----:B------:R-:W-:Y:S01]  /*1590*/  PRMT R0, R32, 0x7632, R0 ;  /* 0x0000763220007816 */ /* 0x000fe20000000000 */
[----:B------:R-:W-:Y:S01]  /*15a0*/  FADD.FTZ R41, R104, -R41 ;  /* 0x8000002968297221 */ /* 0x000fe20000010000 */
[----:B------:R-:W-:Y:S01]  /*15b0*/  FADD.FTZ R47, R108, -R47 ;  /* 0x8000002f6c2f7221 */ /* 0x000fe20000010000 */
[----:B------:R-:W-:Y:S01]  /*15c0*/  SHF.L.U32 R95, R32, 0x10, RZ ;  /* 0x00000010205f7819 */ /* 0x000fe200000006ff */
[-CC-:B------:R-:W-:Y:S01]  /*15d0*/  FFMA.FTZ R85, R85, R110.reuse, R115.reuse ;  /* 0x0000006e55557223 */ /* 0x180fe20000010073 */
[----:B------:R-:W-:Y:S01]  /*15e0*/  SHF.L.U32 R44, R0, 0x10, RZ ;  /* 0x00000010002c7819 */ /* 0x000fe200000006ff */
[C---:B------:R-:W-:Y:S01]  /*15f0*/  FFMA.FTZ R46, R82.reuse, R47, R46 ;  /* 0x0000002f522e7223 */ /* 0x040fe2000001002e */
[-C--:B------:R-:W-:Y:S01]  /*1600*/  FFMA.FTZ R87, R87, R110.reuse, R115 ;  /* 0x0000006e57577223 */ /* 0x080fe20000010073 */
[----:B------:R-:W-:Y:S01]  /*1610*/  FFMA.FTZ R0, R82, R113, R95 ;  /* 0x0000007152007223 */ /* 0x000fe2000001005f */
[-C--:B------:R-:W-:Y:S01]  /*1620*/  FFMA.FTZ R98, R98, R110.reuse, R115 ;  /* 0x0000006e62627223 */ /* 0x080fe20000010073 */
[----:B------:R-:W-:Y:S01]  /*1630*/  FFMA.FTZ R44, R82, R41, R44 ;  /* 0x00000029522c7223 */ /* 0x000fe2000001002c */
[----:B------:R-:W-:Y:S01]  /*1640*/  PRMT R41, R34, 0x7632, R41 ;  /* 0x0000763222297816 */ /* 0x000fe20000000029 */
[-C--:B------:R-:W-:Y:S01]  /*1650*/  FMUL.FTZ R46, R46, R97.reuse ;  /* 0x000000612e2e7220 */ /* 0x080fe20000410000 */
[----:B------:R-:W-:Y:S01]  /*1660*/  FADD.FTZ R95, R86, -R85 ;  /* 0x80000055565f7221 */ /* 0x000fe20000010000 */
[-C--:B------:R-:W-:Y:S01]  /*1670*/  FMUL.FTZ R44, R44, R97.reuse ;  /* 0x000000612c2c7220 */ /* 0x080fe20000410000 */
[----:B------:R-:W-:Y:S01]  /*1680*/  SHF.L.U32 R85, R40, 0x10, RZ ;  /* 0x0000001028557819 */ /* 0x000fe200000006ff */
[-C--:B------:R-:W-:Y:S01]  /*1690*/  FFMA.FTZ R103, R103, R110.reuse, R115 ;  /* 0x0000006e67677223 */ /* 0x080fe20000010073 */
[----:B------:R-:W-:Y:S01]  /*16a0*/  FADD.FTZ R87, R90, -R87 ;  /* 0x800000575a577221 */ /* 0x000fe20000010000 */
[----:B------:R-:W-:Y:S01]  /*16b0*/  PRMT R40, R35, 0x7632, R40 ;  /* 0x0000763223287816 */ /* 0x000fe20000000028 */
[-CC-:B------:R-:W-:Y:S01]  /*16c0*/  FFMA.FTZ R107, R107, R110.reuse, R115.reuse ;  /* 0x0000006e6b6b7223 */ /* 0x180fe20000010073 */
[-C--:B------:R-:W-:Y:S01]  /*16d0*/  FFMA.FTZ R96, R96, R110.reuse, R115 ;  /* 0x0000006e60607223 */ /* 0x080fe20000010073 */
[----:B------:R-:W-:Y:S01]  /*16e0*/  FMUL.FTZ R44, R44, UR4 ;  /* 0x000000042c2c7c20 */ /* 0x000fe20008410000 */
[----:B------:R-:W-:Y:S01]  /*16f0*/  SHF.L.U32 R90, R41, 0x10, RZ ;  /* 0x00000010295a7819 */ /* 0x000fe200000006ff */
[----:B------:R-:W-:Y:S01]  /*1700*/  FMUL.FTZ R46, R46, UR4 ;  /* 0x000000042e2e7c20 */ /* 0x000fe20008410000 */
[C---:B------:R-:W-:Y:S01]  /*1710*/  LOP3.LUT P5, RZ, R120.reuse, 0xff00, RZ, 0xc0, !PT ;  /* 0x0000ff0078ff7812 */ /* 0x040fe200078ac0ff */
[----:B------:R-:W-:Y:S01]  /*1720*/  FADD.FTZ R101, R101, -R98 ;  /* 0x8000006265657221 */ /* 0x000fe20000010000 */
[----:B------:R-:W-:Y:S01]  /*1730*/  LOP3.LUT P4, RZ, R120, 0xff0000, RZ, 0xc0, !PT ;  /* 0x00ff000078ff7812 */ /* 0x000fe2000788c0ff */
[----:B------:R-:W-:Y:S01]  /*1740*/  FMUL.FTZ R0, R0, R97 ;  /* 0x0000006100007220 */ /* 0x000fe20000410000 */
[----:B------:R-:W-:Y:S01]  /*1750*/  FADD.FTZ R103, R100, -R103 ;  /* 0x8000006764677221 */ /* 0x000fe20000010000 */
[----:B------:R-:W-:Y:S01]  /*1760*/  SHF.L.U32 R86, R34, 0x10, RZ ;  /* 0x0000001022567819 */ /* 0x000fe200000006ff */
[-C--:B------:R-:W-:Y:S01]  /*1770*/  FFMA.FTZ R91, R91, R110.reuse, R115 ;  /* 0x0000006e5b5b7223 */ /* 0x080fe20000010073 */
[----:B------:R-:W-:Y:S01]  /*1780*/  SHF.L.U32 R40, R40, 0x10, RZ ;  /* 0x0000001028287819 */ /* 0x000fe200000006ff */
[----:B------:R-:W-:Y:S01]  /*1790*/  FADD.FTZ R107, R106, -R107 ;  /* 0x8000006b6a6b7221 */ /* 0x000fe20000010000 */
[----:B------:R-:W-:Y:S01]  /*17a0*/  FADD.FTZ R99, R99, -R96 ;  /* 0x8000006063637221 */ /* 0x000fe20000010000 */
[----:B------:R-:W-:Y:S01]  /*17b0*/  FSEL R47, R44, RZ, P5 ;  /* 0x000000ff2c2f7208 */ /* 0x000fe20002800000 */
[----:B------:R-:W-:Y:S01]  /*17c0*/  FFMA.FTZ R90, R82, R101, R90 ;  /* 0x00000065525a7223 */ /* 0x000fe2000001005a */
[----:B------:R-:W-:Y:S01]  /*17d0*/  SHF.L.U32 R98, R37, 0x10, RZ ;  /* 0x0000001025627819 */ /* 0x000fe200000006ff */
[-C--:B------:R-:W-:Y:S01]  /*17e0*/  FFMA.FTZ R105, R105, R110.reuse, R115 ;  /* 0x0000006e69697223 */ /* 0x080fe20000010073 */
[----:B------:R-:W-:Y:S01]  /*17f0*/  FSEL R44, R46, RZ, P4 ;  /* 0x000000ff2e2c7208 */ /* 0x000fe20002000000 */
[----:B------:R-:W-:Y:S01]  /*1800*/  FMUL.FTZ R0, R0, UR4 ;  /* 0x0000000400007c20 */ /* 0x000fe20008410000 */
[----:B------:R-:W-:Y:S01]  /*1810*/  FFMA.FTZ R46, R82, R103, R85 ;  /* 0x00000067522e7223 */ /* 0x000fe20000010055 */
[----:B------:R-:W-:Y:S01]  /*1820*/  LOP3.LUT P0, RZ, R120, 0xff, RZ, 0xc0, !PT ;  /* 0x000000ff78ff7812 */ /* 0x000fe2000780c0ff */
[----:B------:R-:W-:Y:S01]  /*1830*/  FADD.FTZ R91, R92, -R91 ;  /* 0x8000005b5c5b7221 */ /* 0x000fe20000010000 */
[C---:B------:R-:W-:Y:S01]  /*1840*/  FFMA.FTZ R86, R82.reuse, R107, R86 ;  /* 0x0000006b52567223 */ /* 0x040fe20000010056 */
[----:B------:R-:W-:Y:S01]  /*1850*/  FFMA.FTZ R40, R82, R99, R40 ;  /* 0x0000006352287223 */ /* 0x000fe20000010028 */
[----:B------:R-:W-:Y:S01]  /*1860*/  SHF.L.U32 R92, R35, 0x10, RZ ;  /* 0x00000010235c7819 */ /* 0x000fe200000006ff */
[----:B------:R-:W-:Y:S01]  /*1870*/  FMUL.FTZ R90, R90, R97 ;  /* 0x000000615a5a7220 */ /* 0x000fe20000410000 */
[----:B------:R-:W-:Y:S01]  /*1880*/  SHF.L.U32 R41, R36, 0x10, RZ ;  /* 0x0000001024297819 */ /* 0x000fe200000006ff */
[----:B------:R-:W-:Y:S01]  /*1890*/  FADD.FTZ R105, R102, -R105 ;  /* 0x8000006966697221 */ /* 0x000fe20000010000 */
[----:B------:R-:W-:Y:S01]  /*18a0*/  SHF.L.U32 R100, R38, 0x10, RZ ;  /* 0x0000001026647819 */ /* 0x000fe200000006ff */
[----:B------:R-:W-:Y:S01]  /*18b0*/  FFMA.FTZ R98, R82, R87, R98 ;  /* 0x0000005752627223 */ /* 0x000fe20000010062 */
[-C--:B------:R-:W-:Y:S01]  /*18c0*/  FMUL.FTZ R46, R46, R97.reuse ;  /* 0x000000612e2e7220 */ /* 0x080fe20000410000 */
[----:B------:R-:W-:Y:S01]  /*18d0*/  FSEL R0, R0, RZ, P0 ;  /* 0x000000ff00007208 */ /* 0x000fe20000000000 */
[-C--:B------:R-:W-:Y:S01]  /*18e0*/  FMUL.FTZ R86, R86, R97.reuse ;  /* 0x0000006156567220 */ /* 0x080fe20000410000 */
[----:B------:R-:W-:Y:S01]  /*18f0*/  FMUL.FTZ R40, R40, R97 ;  /* 0x0000006128287220 */ /* 0x000fe20000410000 */
[----:B------:R-:W-:Y:S01]  /*1900*/  ISETP.GE.U32.AND P0, PT, R120, RZ, PT ;  /* 0x000000ff7800720c */ /* 0x000fe20003f06070 */
[----:B------:R-:W-:Y:S01]  /*1910*/  FMUL.FTZ R90, R90, UR4 ;  /* 0x000000045a5a7c20 */ /* 0x000fe20008410000 */
[C---:B------:R-:W-:Y:S01]  /*1920*/  LOP3.LUT P5, RZ, R121.reuse, 0xff00, RZ, 0xc0, !PT ;  /* 0x0000ff0079ff7812 */ /* 0x040fe200078ac0ff */
[C---:B------:R-:W-:Y:S01]  /*1930*/  FFMA.FTZ R92, R82.reuse, R105, R92 ;  /* 0x00000069525c7223 */ /* 0x040fe2000001005c */
[C---:B------:R-:W-:Y:S01]  /*1940*/  FFMA.FTZ R96, R82.reuse, R91, R41 ;  /* 0x0000005b52607223 */ /* 0x040fe20000010029 */
[----:B------:R-:W-:Y:S01]  /*1950*/  FFMA.FTZ R100, R82, R95, R100 ;  /* 0x0000005f52647223 */ /* 0x000fe20000010064 */
[-C--:B------:R-:W-:Y:S01]  /*1960*/  FMUL.FTZ R98, R98, R97.reuse ;  /* 0x0000006162627220 */ /* 0x080fe20000410000 */
[----:B------:R-:W-:Y:S01]  /*1970*/  FMUL.FTZ R46, R46, UR4 ;  /* 0x000000042e2e7c20 */ /* 0x000fe20008410000 */
[----:B------:R-:W-:Y:S01]  /*1980*/  LOP3.LUT P6, RZ, R120, 0xff000000, RZ, 0xc0, !PT ;  /* 0xff00000078ff7812 */ /* 0x000fe200078cc0ff */
[----:B------:R-:W-:Y:S01]  /*1990*/  FMUL.FTZ R86, R86, UR4 ;  /* 0x0000000456567c20 */ /* 0x000fe20008410000 */
[----:B------:R-:W-:Y:S01]  /*19a0*/  FMUL.FTZ R40, R40, UR4 ;  /* 0x0000000428287c20 */ /* 0x000fe20008410000 */
[C---:B------:R-:W-:Y:S01]  /*19b0*/  LOP3.LUT P3, RZ, R121.reuse, 0xff, RZ, 0xc0, !PT ;  /* 0x000000ff79ff7812 */ /* 0x040fe2000786c0ff */
[-C--:B------:R-:W-:Y:S01]  /*19c0*/  FMUL.FTZ R92, R92, R97.reuse ;  /* 0x000000615c5c7220 */ /* 0x080fe20000410000 */
[C---:B------:R-:W-:Y:S01]  /*19d0*/  ISETP.GE.U32.AND.EX P0, PT, R121.reuse, 0x1000000, PT, P0 ;  /* 0x010000007900780c */ /* 0x040fe20003f06100 */
[-C--:B------:R-:W-:Y:S01]  /*19e0*/  FMUL.FTZ R96, R96, R97.reuse ;  /* 0x0000006160607220 */ /* 0x080fe20000410000 */
[----:B------:R-:W-:Y:S01]  /*19f0*/  FSEL R91, R90, RZ, P5 ;  /* 0x000000ff5a5b7208 */ /* 0x000fe20002800000 */
[----:B------:R-:W-:Y:S01]  /*1a00*/  FMUL.FTZ R100, R100, R97 ;  /* 0x0000006164647220 */ /* 0x000fe20000410000 */
[----:B------:R-:W-:Y:S01]  /*1a10*/  FMUL.FTZ R87, R98, UR4 ;  /* 0x0000000462577c20 */ /* 0x000fe20008410000 */
[----:B------:R-:W-:Y:S01]  /*1a20*/  LOP3.LUT P5, RZ, R48, 0xff0000, RZ, 0xc0, !PT ;  /* 0x00ff000030ff7812 */ /* 0x000fe200078ac0ff */
[----:B------:R-:W-:Y:S01]  /*1a30*/  FMUL.FTZ R92, R92, UR4 ;  /* 0x000000045c5c7c20 */ /* 0x000fe20008410000 */
[----:B------:R-:W-:Y:S01]  /*1a40*/  FSEL R85, R46, RZ, P6 ;  /* 0x000000ff2e557208 */ /* 0x000fe20003000000 */
[----:B------:R-:W-:Y:S01]  /*1a50*/  FMUL.FTZ R90, R100, UR4 ;  /* 0x00000004645a7c20 */ /* 0x000fe20008410000 */
[----:B------:R-:W-:Y:S01]  /*1a60*/  FSEL R46, R86, RZ, P3 ;  /* 0x000000ff562e7208 */ /* 0x000fe20001800000 */
[----:B------:R-:W-:Y:S01]  /*1a70*/  FMUL.FTZ R86, R96, UR4 ;  /* 0x0000000460567c20 */ /* 0x000fe20008410000 */
[----:B------:R-:W-:Y:S01]  /*1a80*/  FSEL R95, R40, RZ, P0 ;  /* 0x000000ff285f7208 */ /* 0x000fe20000000000 */
[-CC-:B------:R-:W-:Y:S01]  /*1a90*/  FFMA.FTZ R54, R54, R110.reuse, R115.reuse ;  /* 0x0000006e36367223 */ /* 0x180fe20000010073 */
[----:B------:R-:W0:Y:S01]  /*1aa0*/  LDC.64 R40, c[0x0][0x468] ;  /* 0x00011a00ff287b82 */ /* 0x000e220000000a00 */
[----:B------:R-:W-:Y:S01]  /*1ab0*/  LOP3.LUT P4, RZ, R121, 0xff0000, RZ, 0xc0, !PT ;  /* 0x00ff000079ff7812 */ /* 0x000fe2000788c0ff */
[-CC-:B------:R-:W-:Y:S01]  /*1ac0*/  FFMA.FTZ R50, R50, R110.reuse, R115.reuse ;  /* 0x0000006e32327223 */ /* 0x180fe20000010073 */
[----:B------:R-:W-:Y:S01]  /*1ad0*/  LOP3.LUT P6, RZ, R48, 0xff, RZ, 0xc0, !PT ;  /* 0x000000ff30ff7812 */ /* 0x000fe200078cc0ff */
[-CC-:B------:R-:W-:Y:S01]  /*1ae0*/  FFMA.FTZ R53, R53, R110.reuse, R115.reuse ;  /* 0x0000006e35357223 */ /* 0x180fe20000010073 */
[----:B------:R-:W-:Y:S01]  /*1af0*/  LOP3.LUT P0, RZ, R49, 0xff, RZ, 0xc0, !PT ;  /* 0x000000ff31ff7812 */ /* 0x000fe2000780c0ff */
[-CC-:B------:R-:W-:Y:S01]  /*1b00*/  FFMA.FTZ R88, R88, R110.reuse, R115.reuse ;  /* 0x0000006e58587223 */ /* 0x180fe20000010073 */
[----:B------:R-:W-:Y:S01]  /*1b10*/  FSEL R87, R87, RZ, P5 ;  /* 0x000000ff57577208 */ /* 0x000fe20002800000 */
[----:B------:R-:W-:Y:S01]  /*1b20*/  FFMA.FTZ R84, R84, R110, R115 ;  /* 0x0000006e54547223 */ /* 0x000fe20000010073 */
[----:B------:R-:W-:Y:S01]  /*1b30*/  ISETP.GE.U32.AND P5, PT, R48, RZ, PT ;  /* 0x000000ff3000720c */ /* 0x000fe20003fa6070 */
[----:B------:R-:W-:Y:S01]  /*1b40*/  FADD.FTZ R55, R55, -R54 ;  /* 0x8000003637377221 */ /* 0x000fe20000010000 */
[----:B------:R-:W-:Y:S01]  /*1b50*/  FSEL R92, R92, RZ, P4 ;  /* 0x000000ff5c5c7208 */ /* 0x000fe20002000000 */
[----:B------:R-:W-:Y:S01]  /*1b60*/  FADD.FTZ R51, R51, -R50 ;  /* 0x8000003233337221 */ /* 0x000fe20000010000 */
[----:B------:R-:W-:Y:S01]  /*1b70*/  FSEL R86, R86, RZ, P6 ;  /* 0x000000ff56567208 */ /* 0x000fe20003000000 */
[----:B------:R-:W-:Y:S01]  /*1b80*/  FADD.FTZ R53, R52, -R53 ;  /* 0x8000003534357221 */ /* 0x000fe20000010000 */
[----:B------:R-:W-:Y:S01]  /*1b90*/  FSEL R90, R90, RZ, P0 ;  /* 0x000000ff5a5a7208 */ /* 0x000fe20000000000 */
[----:B------:R-:W-:Y:S01]  /*1ba0*/  FADD.FTZ R93, R93, -R88 ;  /* 0x800000585d5d7221 */ /* 0x000fe20000010000 */
[C---:B------:R-:W-:Y:S01]  /*1bb0*/  LOP3.LUT P3, RZ, R48.reuse, 0xff00, RZ, 0xc0, !PT ;  /* 0x0000ff0030ff7812 */ /* 0x040fe2000786c0ff */
[----:B------:R-:W-:Y:S01]  /*1bc0*/  FADD.FTZ R89, R89, -R84 ;  /* 0x8000005459597221 */ /* 0x000fe20000010000 */
[----:B------:R-:W-:-:S02]  /*1bd0*/  LOP3.LUT P4, RZ, R48, 0xff000000, RZ, 0xc0, !PT ;  /* 0xff00000030ff7812 */ /* 0x000fc4000788c0ff */
[C---:B------:R-:W-:Y:S02]  /*1be0*/  LOP3.LUT P6, RZ, R49.reuse, 0xff00, RZ, 0xc0, !PT ;  /* 0x0000ff0031ff7812 */ /* 0x040fe400078cc0ff */
[C---:B------:R-:W-:Y:S02]  /*1bf0*/  LOP3.LUT P0, RZ, R49.reuse, 0xff0000, RZ, 0xc0, !PT ;  /* 0x00ff000031ff7812 */ /* 0x040fe4000780c0ff */
[----:B------:R-:W-:Y:S02]  /*1c00*/  ISETP.GE.U32.AND.EX P5, PT, R49, 0x1000000, PT, P5 ;  /* 0x010000003100780c */ /* 0x000fe40003fa6150 */
[----:B------:R-:W-:Y:S02]  /*1c10*/  SHF.L.U32 R49, R94, 0x10, RZ ;  /* 0x000000105e317819 */ /* 0x000fe400000006ff */
[----:B------:R-:W-:Y:S02]  /*1c20*/  SHF.L.U32 R48, R45, 0x10, RZ ;  /* 0x000000102d307819 */ /* 0x000fe400000006ff */
[----:B------:R-:W-:Y:S01]  /*1c30*/  SHF.L.U32 R50, R42, 0x10, RZ ;  /* 0x000000102a327819 */ /* 0x000fe200000006ff */
[C---:B------:R-:W-:Y:S01]  /*1c40*/  FFMA.FTZ R42, R82.reuse, R93, R49 ;  /* 0x0000005d522a7223 */ /* 0x040fe20000010031 */
[----:B------:R-:W-:Y:S01]  /*1c50*/  SHF.L.U32 R54, R43, 0x10, RZ ;  /* 0x000000102b367819 */ /* 0x000fe200000006ff */
[C---:B------:R-:W-:Y:S01]  /*1c60*/  FFMA.FTZ R48, R82.reuse, R89, R48 ;  /* 0x0000005952307223 */ /* 0x040fe20000010030 */
[----:B------:R-:W-:Y:S01]  /*1c70*/  SHF.L.U32 R52, R39, 0x10, RZ ;  /* 0x0000001027347819 */ /* 0x000fe200000006ff */
[----:B------:R-:W-:Y:S01]  /*1c80*/  FFMA.FTZ R50, R82, R55, R50 ;  /* 0x0000003752327223 */ /* 0x000fe20000010032 */
[----:B------:R-:W-:Y:S01]  /*1c90*/  FMUL.FTZ R45, R42, R97 ;  /* 0x000000612a2d7220 */ /* 0x000fe20000410000 */
[C---:B------:R-:W-:Y:S01]  /*1ca0*/  FFMA.FTZ R54, R82.reuse, R51, R54 ;  /* 0x0000003352367223 */ /* 0x040fe20000010036 */
[----:B------:R-:W-:Y:S01]  /*1cb0*/  F2FP.BF16.F32.PACK_AB R42, R91, R46 ;  /* 0x0000002e5b2a723e */ /* 0x000fe200000010ff */
[----:B------:R-:W-:Y:S01]  /*1cc0*/  FFMA.FTZ R82, R82, R53, R52 ;  /* 0x0000003552527223 */ /* 0x000fe20000010034 */
[-C--:B------:R-:W-:Y:S01]  /*1cd0*/  FMUL.FTZ R53, R50, R97.reuse ;  /* 0x0000006132357220 */ /* 0x080fe20000410000 */
[-C--:B------:R-:W-:Y:S01]  /*1ce0*/  FMUL.FTZ R52, R48, R97.reuse ;  /* 0x0000006130347220 */ /* 0x080fe20000410000 */
[-C--:B------:R-:W-:Y:S01]  /*1cf0*/  FMUL.FTZ R54, R54, R97.reuse ;  /* 0x0000006136367220 */ /* 0x080fe20000410000 */
[----:B------:R-:W-:Y:S01]  /*1d00*/  FMUL.FTZ R82, R82, R97 ;  /* 0x0000006152527220 */ /* 0x000fe20000410000 */
[----:B------:R-:W-:Y:S01]  /*1d10*/  FMUL.FTZ R53, R53, UR4 ;  /* 0x0000000435357c20 */ /* 0x000fe20008410000 */
[----:B------:R-:W-:Y:S01]  /*1d20*/  FMUL.FTZ R52, R52, UR4 ;  /* 0x0000000434347c20 */ /* 0x000fe20008410000 */
[----:B------:R-:W-:Y:S01]  /*1d30*/  FMUL.FTZ R54, R54, UR4 ;  /* 0x0000000436367c20 */ /* 0x000fe20008410000 */
[----:B------:R-:W-:Y:S01]  /*1d40*/  FMUL.FTZ R82, R82, UR4 ;  /* 0x0000000452527c20 */ /* 0x000fe20008410000 */
[----:B------:R-:W-:Y:S01]  /*1d50*/  FMUL.FTZ R45, R45, UR4 ;  /* 0x000000042d2d7c20 */ /* 0x000fe20008410000 */
[----:B0-----:R-:W-:Y:S01]  /*1d60*/  IMAD.WIDE.U32 R48, R83, 0x10, R40 ;  /* 0x0000001053307825 */ /* 0x001fe200078e0028 */
[----:B------:R-:W-:-:S02]  /*1d70*/  FSEL R55, R53, RZ, P6 ;  /* 0x000000ff35377208 */ /* 0x000fc40003000000 */
[----:B------:R-:W-:Y:S01]  /*1d80*/  FSEL R54, R54, RZ, P5 ;  /* 0x000000ff36367208 */ /* 0x000fe20002800000 */
[----:B------:R-:W-:Y:S01]  /*1d90*/  IMAD.WIDE.U32 R50, R81, 0x10, R40 ;  /* 0x0000001051327825 */ /* 0x000fe200078e0028 */
[----:B------:R-:W-:Y:S02]  /*1da0*/  F2FP.BF16.F32.PACK_AB R40, R47, R0 ;  /* 0x000000002f28723e */ /* 0x000fe400000010ff */
[----:B------:R-:W-:Y:S02]  /*1db0*/  FSEL R47, R82, RZ, P0 ;  /* 0x000000ff522f7208 */ /* 0x000fe40000000000 */
[----:B------:R-:W-:Y:S02]  /*1dc0*/  FSEL R52, R52, RZ, P4 ;  /* 0x000000ff34347208 */ /* 0x000fe40002000000 */
[----:B------:R-:W-:Y:S02]  /*1dd0*/  FSEL R53, R45, RZ, P3 ;  /* 0x000000ff2d357208 */ /* 0x000fe40001800000 */
[----:B------:R-:W-:-:S02]  /*1de0*/  F2FP.BF16.F32.PACK_AB R41, R85, R44 ;  /* 0x0000002c5529723e */ /* 0x000fc400000010ff */
[----:B------:R-:W-:Y:S02]  /*1df0*/  F2FP.BF16.F32.PACK_AB R43, R95, R92 ;  /* 0x0000005c5f2b723e */ /* 0x000fe400000010ff */
[----:B------:R-:W-:Y:S02]  /*1e00*/  F2FP.BF16.F32.PACK_AB R47, R54, R47 ;  /* 0x0000002f362f723e */ /* 0x000fe400000010ff */
[----:B------:R-:W-:Y:S01]  /*1e10*/  F2FP.BF16.F32.PACK_AB R46, R55, R90 ;  /* 0x0000005a372e723e */ /* 0x000fe200000010ff */
[----:B------:R0:W-:Y:S01]  /*1e20*/  STG.E.128 desc[UR6][R48.64], R40 ;  /* 0x0000002830007986 */ /* 0x0001e2000c101d06 */
[----:B------:R-:W-:Y:S02]  /*1e30*/  F2FP.BF16.F32.PACK_AB R45, R52, R87 ;  /* 0x00000057342d723e */ /* 0x000fe400000010ff */
[----:B------:R-:W-:-:S05]  /*1e40*/  F2FP.BF16.F32.PACK_AB R44, R53, R86 ;  /* 0x00000056352c723e */ /* 0x000fca00000010ff */
[----:B------:R0:W-:Y:S01]  /*1e50*/  STG.E.128 desc[UR6][R50.64], R44 ;  /* 0x0000002c32007986 */ /* 0x0001e2000c101d06 */
[----:B------:R-:W-:Y:S05]  /*1e60*/  BRA `(.L_x_312) ;  /* 0x0000001800ac7947 */ /* 0x000fea0003800000 */
.L_x_311:
[-CC-:B------:R-:W-:Y:S01]  /*1e70*/  FFMA.FTZ R105, R105, R110.reuse, R115.reuse ;  /* 0x0000006e69697223 */ /* 0x180fe20000010073 */
[-CC-:B------:R-:W-:Y:S01]  /*1e80*/  FFMA.FTZ R96, R96, R110.reuse, R115.reuse ;  /* 0x0000006e60607223 */ /* 0x180fe20000010073 */
[----:B------:R-:W-:Y:S01]  /*1e90*/  FFMA.FTZ R107, R107, R110, R115 ;  /* 0x0000006e6b6b7223 */ /* 0x000fe20000010073 */
[----:B------:R-:W-:Y:S01]  /*1ea0*/  SHF.L.U32 R29, R41, 0x10, RZ ;  /* 0x00000010291d7819 */ /* 0x000fe200000006ff */
[----:B------:R-:W-:Y:S01]  /*1eb0*/  FADD.FTZ R105, R102, -R105 ;  /* 0x8000006966697221 */ /* 0x000fe20000010000 */
[----:B------:R-:W-:Y:S01]  /*1ec0*/  FADD.FTZ R102, R99, -R96 ;  /* 0x8000006063667221 */ /* 0x000fe20000010000 */
[----:B------:R-:W-:Y:S01]  /*1ed0*/  SHF.L.U32 R96, R34, 0x10, RZ ;  /* 0x0000001022607819 */ /* 0x000fe200000006ff */
[----:B------:R-:W-:Y:S01]  /*1ee0*/  FADD.FTZ R107, R106, -R107 ;  /* 0x8000006b6a6b7221 */ /* 0x000fe20000010000 */
[----:B------:R-:W-:Y:S01]  /*1ef0*/  SHF.L.U32 R28, R35, 0x10, RZ ;  /* 0x00000010231c7819 */ /* 0x000fe200000006ff */
[----:B------:R-:W-:Y:S01]  /*1f00*/  FFMA.FTZ R102, R82, R102, R29 ;  /* 0x0000006652667223 */ /* 0x000fe2000001001d */
[-CC-:B------:R-:W-:Y:S01]  /*1f10*/  FFMA.FTZ R0, R0, R110.reuse, R115.reuse ;  /* 0x0000006e00007223 */ /* 0x180fe20000010073 */
[----:B------:R-:W-:Y:S01]  /*1f20*/  FFMA.FTZ R96, R82, R107, R96 ;  /* 0x0000006b52607223 */ /* 0x000fe20000010060 */
[----:B------:R-:W-:Y:S01]  /*1f30*/  ISETP.GE.U32.AND P0, PT, R120, RZ, PT ;  /* 0x000000ff7800720c */ /* 0x000fe20003f06070 */
[----:B------:R-:W-:Y:S01]  /*1f40*/  FFMA.FTZ R41, R82, R105, R28 ;  /* 0x0000006952297223 */ /* 0x000fe2000001001c */
[-C--:B------:R-:W-:Y:S01]  /*1f50*/  FMUL.FTZ R28, R102, R97.reuse ;  /* 0x00000061661c7220 */ /* 0x080fe20000410000 */
[----:B------:R-:W-:Y:S01]  /*1f60*/  FMUL.FTZ R29, R96, R97 ;  /* 0x00000061601d7220 */ /* 0x000fe20000410000 */
[-CC-:B------:R-:W-:Y:S01]  /*1f70*/  FFMA.FTZ R98, R98, R110.reuse, R115.reuse ;  /* 0x0000006e62627223 */ /* 0x180fe20000010073 */
[----:B------:R-:W-:Y:S01]  /*1f80*/  LOP3.LUT P6, RZ, R121, 0xff, RZ, 0xc0, !PT ;  /* 0x000000ff79ff7812 */ /* 0x000fe200078cc0ff */
[--C-:B------:R-:W-:Y:S01]  /*1f90*/  FADD.FTZ R113, R113, -R0.reuse ;  /* 0x8000000071717221 */ /* 0x100fe20000010000 */
[----:B------:R-:W-:Y:S01]  /*1fa0*/  FMUL.FTZ R29, R29, UR4 ;  /* 0x000000041d1d7c20 */ /* 0x000fe20008410000 */
[----:B------:R-:W-:Y:S01]  /*1fb0*/  FMUL.FTZ R28, R28, UR4 ;  /* 0x000000041c1c7c20 */ /* 0x000fe20008410000 */
[----:B------:R-:W-:Y:S01]  /*1fc0*/  PRMT R0, R32, 0x7632, R0 ;  /* 0x0000763220007816 */ /* 0x000fe20000000000 */
[-CC-:B------:R-:W-:Y:S01]  /*1fd0*/  FFMA.FTZ R109, R109, R110.reuse, R115.reuse ;  /* 0x0000006e6d6d7223 */ /* 0x180fe20000010073 */
[----:B------:R-:W-:Y:S01]  /*1fe0*/  ISETP.GE.U32.AND.EX P0, PT, R121, 0x1000000, PT, P0 ;  /* 0x010000007900780c */ /* 0x000fe20003f06100 */
[-CC-:B------:R-:W-:Y:S01]  /*1ff0*/  FFMA.FTZ R103, R103, R110.reuse, R115.reuse ;  /* 0x0000006e67677223 */ /* 0x180fe20000010073 */
[-CC-:B------:R-:W-:Y:S01]  /*2000*/  FFMA.FTZ R87, R87, R110.reuse, R115.reuse ;  /* 0x0000006e57577223 */ /* 0x180fe20000010073 */
[----:B------:R-:W-:Y:S01]  /*2010*/  SHF.L.U32 R95, R95, 0x10, RZ ;  /* 0x000000105f5f7819 */ /* 0x000fe200000006ff */
[----:B------:R-:W-:Y:S01]  /*2020*/  FADD.FTZ R98, R101, -R98 ;  /* 0x8000006265627221 */ /* 0x000fe20000010000 */
[----:B------:R-:W-:Y:S01]  /*2030*/  FSEL R46, R29, RZ, P6 ;  /* 0x000000ff1d2e7208 */ /* 0x000fe20003000000 */
[-CC-:B------:R-:W-:Y:S01]  /*2040*/  FFMA.FTZ R111, R111, R110.reuse, R115.reuse ;  /* 0x0000006e6f6f7223 */ /* 0x180fe20000010073 */
[----:B------:R-:W-:Y:S01]  /*2050*/  FFMA.FTZ R29, R91, R110, R115 ;  /* 0x0000006e5b1d7223 */ /* 0x000fe20000010073 */
[----:B------:R-:W-:Y:S01]  /*2060*/  SHF.L.U32 R0, R0, 0x10, RZ ;  /* 0x0000001000007819 */ /* 0x000fe200000006ff */
[----:B------:R-:W-:Y:S01]  /*2070*/  FADD.FTZ R109, R104, -R109 ;  /* 0x8000006d686d7221 */ /* 0x000fe20000010000 */
[----:B------:R-:W-:Y:S01]  /*2080*/  FSEL R44, R28, RZ, P0 ;  /* 0x000000ff1c2c7208 */ /* 0x000fe20000000000 */
[----:B------:R-:W-:Y:S01]  /*2090*/  FADD.FTZ R103, R100, -R103 ;  /* 0x8000006764677221 */ /* 0x000fe20000010000 */
[----:B------:R-:W-:Y:S01]  /*20a0*/  FADD.FTZ R87, R90, -R87 ;  /* 0x800000575a577221 */ /* 0x000fe20000010000 */
[----:B------:R-:W-:Y:S01]  /*20b0*/  SHF.L.U32 R28, R33, 0x10, RZ ;  /* 0x00000010211c7819 */ /* 0x000fe200000006ff */
[----:B------:R-:W-:Y:S01]  /*20c0*/  FFMA.FTZ R90, R82, R98, R95 ;  /* 0x00000062525a7223 */ /* 0x000fe2000001005f */
[----:B------:R-:W-:Y:S01]  /*20d0*/  SHF.L.U32 R100, R32, 0x10, RZ ;  /* 0x0000001020647819 */ /* 0x000fe200000006ff */
[----:B------:R-:W-:Y:S01]  /*20e0*/  FADD.FTZ R91, R108, -R111 ;  /* 0x8000006f6c5b7221 */ /* 0x000fe20000010000 */
[----:B------:R-:W-:Y:S01]  /*20f0*/  FADD.FTZ R31, R92, -R29 ;  /* 0x8000001d5c1f7221 */ /* 0x000fe20000010000 */
[----:B------:R-:W-:Y:S01]  /*2100*/  SHF.L.U32 R29, R40, 0x10, RZ ;  /* 0x00000010281d7819 */ /* 0x000fe200000006ff */
[----:B------:R-:W-:Y:S01]  /*2110*/  FFMA.FTZ R95, R82, R109, R0 ;  /* 0x0000006d525f7223 */ /* 0x000fe20000010000 */
[-C--:B------:R-:W-:Y:S01]  /*2120*/  FMUL.FTZ R30, R41, R97.reuse ;  /* 0x00000061291e7220 */ /* 0x080fe20000410000 */
[----:B------:R-:W-:Y:S01]  /*2130*/  FMUL.FTZ R0, R90, R97 ;  /* 0x000000615a007220 */ /* 0x000fe20000410000 */
[C---:B------:R-:W-:Y:S01]  /*2140*/  FFMA.FTZ R91, R82.reuse, R91, R28 ;  /* 0x0000005b525b7223 */ /* 0x040fe2000001001c */
[----:B------:R-:W-:Y:S01]  /*2150*/  FFMA.FTZ R100, R82, R113, R100 ;  /* 0x0000007152647223 */ /* 0x000fe20000010064 */
[----:B------:R-:W-:Y:S01]  /*2160*/  SHF.L.U32 R98, R37, 0x10, RZ ;  /* 0x0000001025627819 */ /* 0x000fe200000006ff */
[----:B------:R-:W-:Y:S01]  /*2170*/  FMUL.FTZ R30, R30, UR4 ;  /* 0x000000041e1e7c20 */ /* 0x000fe20008410000 */
[----:B------:R-:W-:Y:S01]  /*2180*/  FFMA.FTZ R40, R82, R103, R29 ;  /* 0x0000006752287223 */ /* 0x000fe2000001001d */
[----:B------:R-:W-:Y:S01]  /*2190*/  FMUL.FTZ R0, R0, UR4 ;  /* 0x0000000400007c20 */ /* 0x000fe20008410000 */
[----:B------:R-:W-:Y:S01]  /*21a0*/  LOP3.LUT P4, RZ, R121, 0xff0000, RZ, 0xc0, !PT ;  /* 0x00ff000079ff7812 */ /* 0x000fe2000788c0ff */
[-C--:B------:R-:W-:Y:S01]  /*21b0*/  FMUL.FTZ R29, R91, R97.reuse ;  /* 0x000000615b1d7220 */ /* 0x080fe20000410000 */
[----:B------:R-:W-:Y:S01]  /*21c0*/  LOP3.LUT P6, RZ, R121, 0xff00, RZ, 0xc0, !PT ;  /* 0x0000ff0079ff7812 */ /* 0x000fe200078cc0ff */
[----:B------:R-:W-:Y:S01]  /*21d0*/  FMUL.FTZ R28, R100, R97 ;  /* 0x00000061641c7220 */ /* 0x000fe20000410000 */
[----:B------:R-:W-:Y:S01]  /*21e0*/  SHF.L.U32 R104, R36, 0x10, RZ ;  /* 0x0000001024687819 */ /* 0x000fe200000006ff */
[----:B------:R-:W-:Y:S01]  /*21f0*/  FFMA.FTZ R98, R82, R87, R98 ;  /* 0x0000005752627223 */ /* 0x000fe20000010062 */
[----:B------:R-:W-:Y:S01]  /*2200*/  FSEL R47, R30, RZ, P4 ;  /* 0x000000ff1e2f7208 */ /* 0x000fe20002000000 */
[-C--:B------:R-:W-:Y:S01]  /*2210*/  FFMA.FTZ R85, R85, R110.reuse, R115 ;  /* 0x0000006e55557223 */ /* 0x080fe20000010073 */
[----:B------:R-:W-:Y:S01]  /*2220*/  FMUL.FTZ R29, R29, UR4 ;  /* 0x000000041d1d7c20 */ /* 0x000fe20008410000 */
[----:B------:R-:W-:Y:S01]  /*2230*/  FSEL R87, R0, RZ, P6 ;  /* 0x000000ff00577208 */ /* 0x000fe20003000000 */
[----:B------:R-:W-:Y:S01]  /*2240*/  FMUL.FTZ R28, R28, UR4 ;  /* 0x000000041c1c7c20 */ /* 0x000fe20008410000 */
[----:B------:R-:W-:Y:S01]  /*2250*/  LOP3.LUT P5, RZ, R120, 0xff, RZ, 0xc0, !PT ;  /* 0x000000ff78ff7812 */ /* 0x000fe200078ac0ff */
[-C--:B------:R-:W-:Y:S01]  /*2260*/  FMUL.FTZ R30, R40, R97.reuse ;  /* 0x00000061281e7220 */ /* 0x080fe20000410000 */
[----:B------:R-:W-:Y:S01]  /*2270*/  LOP3.LUT P4, RZ, R120, 0xff0000, RZ, 0xc0, !PT ;  /* 0x00ff000078ff7812 */ /* 0x000fe2000788c0ff */
[----:B------:R-:W-:Y:S01]  /*2280*/  FMUL.FTZ R0, R95, R97 ;  /* 0x000000615f007220 */ /* 0x000fe20000410000 */
[----:B------:R-:W-:Y:S01]  /*2290*/  FFMA.FTZ R104, R82, R31, R104 ;  /* 0x0000001f52687223 */ /* 0x000fe20000010068 */
[----:B------:R-:W-:Y:S01]  /*22a0*/  FADD.FTZ R85, R86, -R85 ;  /* 0x8000005556557221 */ /* 0x000fe20000010000 */
[----:B------:R-:W-:Y:S01]  /*22b0*/  FMUL.FTZ R30, R30, UR4 ;  /* 0x000000041e1e7c20 */ /* 0x000fe20008410000 */
[----:B------:R-:W-:Y:S01]  /*22c0*/  FSEL R86, R29, RZ, P4 ;  /* 0x000000ff1d567208 */ /* 0x000fe20002000000 */
[----:B------:R-:W-:Y:S01]  /*22d0*/  FMUL.FTZ R0, R0, UR4 ;  /* 0x0000000400007c20 */ /* 0x000fe20008410000 */
[----:B------:R-:W-:Y:S01]  /*22e0*/  FSEL R101, R28, RZ, P5 ;  /* 0x000000ff1c657208 */ /* 0x000fe20002800000 */
[-C--:B------:R-:W-:Y:S01]  /*22f0*/  FMUL.FTZ R28, R104, R97.reuse ;  /* 0x00000061681c7220 */ /* 0x080fe20000410000 */
[----:B------:R-:W-:Y:S01]  /*2300*/  LOP3.LUT P3, RZ, R120, 0xff00, RZ, 0xc0, !PT ;  /* 0x0000ff0078ff7812 */ /* 0x000fe2000786c0ff */
[----:B------:R-:W-:Y:S01]  /*2310*/  FMUL.FTZ R29, R98, R97 ;  /* 0x00000061621d7220 */ /* 0x000fe20000410000 */
[----:B------:R-:W-:Y:S01]  /*2320*/  LOP3.LUT P0, RZ, R120, 0xff000000, RZ, 0xc0, !PT ;  /* 0xff00000078ff7812 */ /* 0x000fe2000780c0ff */
[-CC-:B------:R-:W-:Y:S01]  /*2330*/  FFMA.FTZ R88, R88, R110.reuse, R115.reuse ;  /* 0x0000006e58587223 */ /* 0x180fe20000010073 */
[----:B------:R-:W-:Y:S01]  /*2340*/  SHF.L.U32 R92, R38, 0x10, RZ ;  /* 0x00000010265c7819 */ /* 0x000fe200000006ff */
[-CC-:B------:R-:W-:Y:S01]  /*2350*/  FFMA.FTZ R84, R84, R110.reuse, R115.reuse ;  /* 0x0000006e54547223 */ /* 0x180fe20000010073 */
[-CC-:B------:R-:W-:Y:S01]  /*2360*/  FFMA.FTZ R54, R54, R110.reuse, R115.reuse ;  /* 0x0000006e36367223 */ /* 0x180fe20000010073 */
[-CC-:B------:R-:W-:Y:S01]  /*2370*/  FFMA.FTZ R53, R53, R110.reuse, R115.reuse ;  /* 0x0000006e35357223 */ /* 0x180fe20000010073 */
[----:B------:R-:W-:Y:S01]  /*2380*/  FFMA.FTZ R110, R50, R110, R115 ;  /* 0x0000006e326e7223 */ /* 0x000fe20000010073 */
[----:B------:R-:W-:Y:S01]  /*2390*/  FSEL R99, R30, RZ, P0 ;  /* 0x000000ff1e637208 */ /* 0x000fe20000000000 */
[----:B------:R-:W-:Y:S01]  /*23a0*/  FMUL.FTZ R50, R29, UR4 ;  /* 0x000000041d327c20 */ /* 0x000fe20008410000 */
[----:B------:R-:W-:Y:S01]  /*23b0*/  FSEL R106, R0, RZ, P3 ;  /* 0x000000ff006a7208 */ /* 0x000fe20001800000 */
[----:B------:R-:W-:Y:S01]  /*23c0*/  FMUL.FTZ R0, R28, UR4 ;  /* 0x000000041c007c20 */ /* 0x000fe20008410000 */
[----:B------:R-:W0:Y:S01]  /*23d0*/  LDC.64 R30, c[0x0][0x478] ;  /* 0x00011e00ff1e7b82 */ /* 0x000e220000000a00 */
[----:B------:R-:W-:Y:S01]  /*23e0*/  FFMA.FTZ R92, R82, R85, R92 ;  /* 0x00000055525c7223 */ /* 0x000fe2000001005c */
[----:B------:R-:W-:Y:S01]  /*23f0*/  LOP3.LUT P6, RZ, R48, 0xff, RZ, 0xc0, !PT ;  /* 0x000000ff30ff7812 */ /* 0x000fe200078cc0ff */
[----:B------:R-:W-:Y:S01]  /*2400*/  FADD.FTZ R53, R52, -R53 ;  /* 0x8000003534357221 */ /* 0x000fe20000010000 */
[----:B------:R-:W-:Y:S01]  /*2410*/  LOP3.LUT P0, RZ, R48, 0xff0000, RZ, 0xc0, !PT ;  /* 0x00ff000030ff7812 */ /* 0x000fe2000780c0ff */
[----:B------:R-:W-:Y:S01]  /*2420*/  FMUL.FTZ R85, R92, R97 ;  /* 0x000000615c557220 */ /* 0x000fe20000410000 */
[----:B------:R-:W-:Y:S01]  /*2430*/  LOP3.LUT P3, RZ, R49, 0xff, RZ, 0xc0, !PT ;  /* 0x000000ff31ff7812 */ /* 0x000fe2000786c0ff */
[----:B------:R-:W-:Y:S01]  /*2440*/  FADD.FTZ R93, R93, -R88 ;  /* 0x800000585d5d7221 */ /* 0x000fe20000010000 */
[----:B------:R-:W1:Y:S01]  /*2450*/  LDC.64 R28, c[0x0][0x468] ;  /* 0x00011a00ff1c7b82 */ /* 0x000e620000000a00 */
[----:B------:R-:W-:Y:S01]  /*2460*/  FMUL.FTZ R85, R85, UR4 ;  /* 0x0000000455557c20 */ /* 0x000fe20008410000 */
[----:B------:R-:W-:Y:S01]  /*2470*/  FSEL R0, R0, RZ, P6 ;  /* 0x000000ff00007208 */ /* 0x000fe20003000000 */
[----:B------:R-:W-:Y:S01]  /*2480*/  FADD.FTZ R89, R89, -R84 ;  /* 0x8000005459597221 */ /* 0x000fe20000010000 */
[C---:B------:R-:W-:Y:S01]  /*2490*/  ISETP.GE.U32.AND P6, PT, R48.reuse, RZ, PT ;  /* 0x000000ff3000720c */ /* 0x040fe20003fc6070 */
[----:B------:R-:W-:Y:S01]  /*24a0*/  FADD.FTZ R55, R55, -R54 ;  /* 0x8000003637377221 */ /* 0x000fe20000010000 */
[C---:B------:R-:W-:Y:S01]  /*24b0*/  LOP3.LUT P4, RZ, R48.reuse, 0xff00, RZ, 0xc0, !PT ;  /* 0x0000ff0030ff7812 */ /* 0x040fe2000788c0ff */
[----:B------:R-:W-:Y:S01]  /*24c0*/  FADD.FTZ R51, R51, -R110 ;  /* 0x8000006e33337221 */ /* 0x000fe20000010000 */
[----:B------:R-:W-:-:S02]  /*24d0*/  LOP3.LUT P5, RZ, R48, 0xff000000, RZ, 0xc0, !PT ;  /* 0xff00000030ff7812 */ /* 0x000fc400078ac0ff */
[----:B------:R-:W-:Y:S02]  /*24e0*/  FSEL R48, R50, RZ, P0 ;  /* 0x000000ff32307208 */ /* 0x000fe40000000000 */
[----:B------:R-:W-:Y:S02]  /*24f0*/  FSEL R50, R85, RZ, P3 ;  /* 0x000000ff55327208 */ /* 0x000fe40001800000 */
[C---:B------:R-:W-:Y:S02]  /*2500*/  LOP3.LUT P0, RZ, R49.reuse, 0xff00, RZ, 0xc0, !PT ;  /* 0x0000ff0031ff7812 */ /* 0x040fe4000780c0ff */
[C---:B------:R-:W-:Y:S02]  /*2510*/  LOP3.LUT P3, RZ, R49.reuse, 0xff0000, RZ, 0xc0, !PT ;  /* 0x00ff000031ff7812 */ /* 0x040fe4000786c0ff */
[----:B------:R-:W-:Y:S02]  /*2520*/  ISETP.GE.U32.AND.EX P6, PT, R49, 0x1000000, PT, P6 ;  /* 0x010000003100780c */ /* 0x000fe40003fc6160 */
[----:B------:R-:W-:-:S02]  /*2530*/  SHF.L.U32 R49, R94, 0x10, RZ ;  /* 0x000000105e317819 */ /* 0x000fc400000006ff */
[----:B------:R-:W-:Y:S02]  /*2540*/  SHF.L.U32 R52, R45, 0x10, RZ ;  /* 0x000000102d347819 */ /* 0x000fe400000006ff */
[----:B------:R-:W-:Y:S01]  /*2550*/  SHF.L.U32 R42, R42, 0x10, RZ ;  /* 0x000000102a2a7819 */ /* 0x000fe200000006ff */
[C---:B------:R-:W-:Y:S01]  /*2560*/  FFMA.FTZ R49, R82.reuse, R93, R49 ;  /* 0x0000005d52317223 */ /* 0x040fe20000010031 */
[----:B------:R-:W-:Y:S01]  /*2570*/  SHF.L.U32 R54, R39, 0x10, RZ ;  /* 0x0000001027367819 */ /* 0x000fe200000006ff */
[C---:B------:R-:W-:Y:S01]  /*2580*/  FFMA.FTZ R89, R82.reuse, R89, R52 ;  /* 0x0000005952597223 */ /* 0x040fe20000010034 */
[----:B------:R-:W-:Y:S01]  /*2590*/  SHF.L.U32 R84, R43, 0x10, RZ ;  /* 0x000000102b547819 */ /* 0x000fe200000006ff */
[----:B------:R-:W-:Y:S01]  /*25a0*/  FFMA.FTZ R45, R82, R55, R42 ;  /* 0x00000037522d7223 */ /* 0x000fe2000001002a */
[----:B------:R-:W-:Y:S01]  /*25b0*/  F2FP.BF16.F32.PACK_AB R43, R102, R41 ;  /* 0x00000029662b723e */ /* 0x000fe200000010ff */
[----:B------:R-:W-:Y:S01]  /*25c0*/  FFMA.FTZ R88, R82, R53, R54 ;  /* 0x0000003552587223 */ /* 0x000fe20000010036 */
[----:B0-----:R-:W-:-:S04]  /*25d0*/  IMAD.WIDE.U32 R54, R83, 0x10, R30 ;  /* 0x0000001053367825 */ /* 0x001fc800078e001e */
[----:B------:R-:W-:Y:S01]  /*25e0*/  FFMA.FTZ R93, R82, R51, R84 ;  /* 0x00000033525d7223 */ /* 0x000fe20000010054 */
[----:B------:R-:W-:Y:S01]  /*25f0*/  FMUL.FTZ R51, R45, R97 ;  /* 0x000000612d337220 */ /* 0x000fe20000410000 */
[----:B------:R-:W-:Y:S01]  /*2600*/  F2FP.BF16.F32.PACK_AB R46, R87, R46 ;  /* 0x0000002e572e723e */ /* 0x000fe200000010ff */
[----:B-1----:R-:W-:Y:S01]  /*2610*/  IMAD.WIDE.U32 R82, R83, 0x10, R28 ;  /* 0x0000001053527825 */ /* 0x002fe200078e001c */
[----:B------:R-:W-:-:S03]  /*2620*/  F2FP.BF16.F32.PACK_AB R41, R40, R91 ;  /* 0x0000005b2829723e */ /* 0x000fc600000010ff */
[----:B------:R-:W-:Y:S01]  /*2630*/  FMUL.FTZ R51, R51, UR4 ;  /* 0x0000000433337c20 */ /* 0x000fe20008410000 */
[----:B------:R-:W-:Y:S01]  /*2640*/  F2FP.BF16.F32.PACK_AB R42, R90, R96 ;  /* 0x000000605a2a723e */ /* 0x000fe200000010ff */
[----:B------:R-:W-:Y:S01]  /*2650*/  IMAD.WIDE.U32 R84, R81, 0x10, R28 ;  /* 0x0000001051547825 */ /* 0x000fe200078e001c */
[----:B------:R-:W-:-:S03]  /*2660*/  F2FP.BF16.F32.PACK_AB R28, R49, R104 ;  /* 0x00000068311c723e */ /* 0x000fc600000010ff */
[----:B------:R-:W-:Y:S01]  /*2670*/  FMUL.FTZ R49, R49, R97 ;  /* 0x0000006131317220 */ /* 0x000fe20000410000 */
[----:B------:R-:W-:Y:S01]  /*2680*/  F2FP.BF16.F32.PACK_AB R29, R89, R98 ;  /* 0x00000062591d723e */ /* 0x000fe200000010ff */
[----:B------:R-:W-:-:S04]  /*2690*/  IMAD.WIDE.U32 R52, R81, 0x10, R30 ;  /* 0x0000001051347825 */ /* 0x000fc800078e001e */
[-C--:B------:R-:W-:Y:S01]  /*26a0*/  FMUL.FTZ R89, R89, R97.reuse ;  /* 0x0000006159597220 */ /* 0x080fe20000410000 */
[-C--:B------:R-:W-:Y:S01]  /*26b0*/  FMUL.FTZ R81, R88, R97.reuse ;  /* 0x0000006158517220 */ /* 0x080fe20000410000 */
[----:B------:R-:W-:Y:S01]  /*26c0*/  FMUL.FTZ R97, R93, R97 ;  /* 0x000000615d617220 */ /* 0x000fe20000410000 */
[----:B------:R-:W-:Y:S01]  /*26d0*/  FMUL.FTZ R49, R49, UR4 ;  /* 0x0000000431317c20 */ /* 0x000fe20008410000 */
[----:B------:R-:W-:Y:S01]  /*26e0*/  FMUL.FTZ R89, R89, UR4 ;  /* 0x0000000459597c20 */ /* 0x000fe20008410000 */
[----:B------:R-:W-:Y:S01]  /*26f0*/  FMUL.FTZ R81, R81, UR4 ;  /* 0x0000000451517c20 */ /* 0x000fe20008410000 */
[----:B------:R-:W-:Y:S01]  /*2700*/  FMUL.FTZ R97, R97, UR4 ;  /* 0x0000000461617c20 */ /* 0x000fe20008410000 */
[----:B------:R-:W-:Y:S02]  /*2710*/  F2FP.BF16.F32.PACK_AB R30, R45, R92 ;  /* 0x0000005c2d1e723e */ /* 0x000fe400000010ff */
[----:B------:R-:W-:Y:S02]  /*2720*/  F2FP.BF16.F32.PACK_AB R45, R99, R86 ;  /* 0x00000056632d723e */ /* 0x000fe400000010ff */
[----:B------:R-:W-:-:S02]  /*2730*/  FSEL R86, R81, RZ, P3 ;  /* 0x000000ff51567208 */ /* 0x000fc40001800000 */
[----:B------:R-:W-:Y:S02]  /*2740*/  FSEL R89, R89, RZ, P5 ;  /* 0x000000ff59597208 */ /* 0x000fe40002800000 */
[----:B------:R-:W-:Y:S02]  /*2750*/  FSEL R97, R97, RZ, P6 ;  /* 0x000000ff61617208 */ /* 0x000fe40003000000 */
[----:B------:R-:W-:Y:S02]  /*2760*/  FSEL R87, R51, RZ, P0 ;  /* 0x000000ff33577208 */ /* 0x000fe40000000000 */
[----:B------:R-:W-:Y:S02]  /*2770*/  FSEL R81, R49, RZ, P4 ;  /* 0x000000ff31517208 */ /* 0x000fe40002000000 */
[----:B------:R-:W-:Y:S02]  /*2780*/  F2FP.BF16.F32.PACK_AB R40, R95, R100 ;  /* 0x000000645f28723e */ /* 0x000fe400000010ff */
[----:B------:R-:W-:-:S02]  /*2790*/  F2FP.BF16.F32.PACK_AB R47, R44, R47 ;  /* 0x0000002f2c2f723e */ /* 0x000fc400000010ff */
[----:B------:R-:W-:Y:S01]  /*27a0*/  F2FP.BF16.F32.PACK_AB R44, R106, R101 ;  /* 0x000000656a2c723e */ /* 0x000fe200000010ff */
[----:B------:R1:W-:Y:S01]  /*27b0*/  STG.E.128 desc[UR6][R54.64], R40 ;  /* 0x0000002836007986 */ /* 0x0003e2000c101d06 */
[----:B------:R-:W-:Y:S02]  /*27c0*/  F2FP.BF16.F32.PACK_AB R31, R93, R88 ;  /* 0x000000585d1f723e */ /* 0x000fe400000010ff */
[----:B------:R-:W-:Y:S01]  /*27d0*/  F2FP.BF16.F32.PACK_AB R49, R89, R48 ;  /* 0x000000305931723e */ /* 0x000fe200000010ff */
[----:B------:R1:W-:Y:S01]  /*27e0*/  STG.E.128 desc[UR6][R82.64], R44 ;  /* 0x0000002c52007986 */ /* 0x0003e2000c101d06 */
[----:B------:R-:W-:Y:S02]  /*27f0*/  F2FP.BF16.F32.PACK_AB R51, R97, R86 ;  /* 0x000000566133723e */ /* 0x000fe400000010ff */
[----:B------:R-:W-:Y:S01]  /*2800*/  F2FP.BF16.F32.PACK_AB R50, R87, R50 ;  /* 0x000000325732723e */ /* 0x000fe200000010ff */
[----:B------:R1:W-:Y:S01]  /*2810*/  STG.E.128 desc[UR6][R52.64], R28 ;  /* 0x0000001c34007986 */ /* 0x0003e2000c101d06 */
[----:B------:R-:W-:-:S05]  /*2820*/  F2FP.BF16.F32.PACK_AB R48, R81, R0 ;  /* 0x000000005130723e */ /* 0x000fca00000010ff */
[----:B------:R1:W-:Y:S01]  /*2830*/  STG.E.128 desc[UR6][R84.64], R48 ;  /* 0x0000003054007986 */ /* 0x0003e2000c101d06 */
[----:B------:R-:W-:Y:S05]  /*2840*/  BRA `(.L_x_312) ;  /* 0x0000001000347947 */ /* 0x000fea0003800000 */
.L_x_310:
[----:B------:R-:W-:-:S04]  /*2850*/  ISETP.NE.U32.AND P0, PT, RZ, UR14, PT ;  /* 0x0000000eff007c0c */ /* 0x000fc8000bf05070 */
[----:B------:R-:W-:-:S13]  /*2860*/  ISETP.NE.AND.EX P0, PT, RZ, UR15, PT, P0 ;  /* 0x0000000fff007c0c */ /* 0x000fda000bf05300 */
[----:B------:R-:W-:Y:S05]  /*2870*/  @P0 BRA `(.L_x_313) ;  /* 0x0000000000f80947 */ /* 0x000fea0003800000 */
[-CC-:B------:R-:W-:Y:S01]  /*2880*/  FFMA.FTZ R107, R107, R110.reuse, R115.reuse ;  /* 0x0000006e6b6b7223 */ /* 0x180fe20000010073 */
[-CC-:B------:R-:W-:Y:S01]  /*2890*/  FFMA.FTZ R109, R109, R110.reuse, R115.reuse ;  /* 0x0000006e6d6d7223 */ /* 0x180fe20000010073 */
[-CC-:B------:R-:W-:Y:S01]  /*28a0*/  FFMA.FTZ R0, R0, R110.reuse, R115.reuse ;  /* 0x0000006e00007223 */ /* 0x180fe20000010073 */
[-C--:B------:R-:W-:Y:S01]  /*28b0*/  FFMA.FTZ R111, R111, R110.reuse, R115 ;  /* 0x0000006e6f6f7223 */ /* 0x080fe20000010073 */
[----:B------:R-:W-:Y:S01]  /*28c0*/  FADD.FTZ R107, R106, -R107 ;  /* 0x8000006b6a6b7221 */ /* 0x000fe20000010000 */
[----:B------:R-:W-:Y:S01]  /*28d0*/  FADD.FTZ R109, R104, -R109 ;  /* 0x8000006d686d7221 */ /* 0x000fe20000010000 */
[----:B------:R-:W-:Y:S01]  /*28e0*/  FADD.FTZ R113, R113, -R0 ;  /* 0x8000000071717221 */ /* 0x000fe20000010000 */
[-CC-:B------:R-:W-:Y:S01]  /*28f0*/  FFMA.FTZ R105, R105, R110.reuse, R115.reuse ;  /* 0x0000006e69697223 */ /* 0x180fe20000010073 */
[C---:B------:R-:W-:Y:S01]  /*2900*/  FMUL.FTZ R42, R82.reuse, R107 ;  /* 0x0000006b522a7220 */ /* 0x040fe20000410000 */
[----:B------:R-:W-:Y:S01]  /*2910*/  FMUL.FTZ R0, R82, R109 ;  /* 0x0000006d52007220 */ /* 0x000fe20000410000 */
[-C--:B------:R-:W-:Y:S01]  /*2920*/  FFMA.FTZ R103, R103, R110.reuse, R115 ;  /* 0x0000006e67677223 */ /* 0x080fe20000010073 */
[----:B------:R-:W-:Y:S01]  /*2930*/  FADD.FTZ R111, R108, -R111 ;  /* 0x8000006f6c6f7221 */ /* 0x000fe20000010000 */
[-C--:B------:R-:W-:Y:S01]  /*2940*/  FMUL.FTZ R42, R42, R97.reuse ;  /* 0x000000612a2a7220 */ /* 0x080fe20000410000 */
[----:B------:R-:W-:Y:S01]  /*2950*/  FMUL.FTZ R0, R0, R97 ;  /* 0x0000006100007220 */ /* 0x000fe20000410000 */
[----:B------:R-:W-:Y:S01]  /*2960*/  FADD.FTZ R105, R102, -R105 ;  /* 0x8000006966697221 */ /* 0x000fe20000010000 */
[-CC-:B------:R-:W-:Y:S01]  /*2970*/  FFMA.FTZ R98, R98, R110.reuse, R115.reuse ;  /* 0x0000006e62627223 */ /* 0x180fe20000010073 */
[----:B------:R-:W-:Y:S01]  /*2980*/  FFMA.FTZ R96, R96, R110, R115 ;  /* 0x0000006e60607223 */ /* 0x000fe20000010073 */
[----:B------:R-:W-:Y:S01]  /*2990*/  FMUL.FTZ R42, R42, UR4 ;  /* 0x000000042a2a7c20 */ /* 0x000fe20008410000 */
[----:B------:R-:W-:Y:S01]  /*29a0*/  FMUL.FTZ R0, R0, UR4 ;  /* 0x0000000400007c20 */ /* 0x000fe20008410000 */
[----:B-----5:R-:W-:Y:S01]  /*29b0*/  LOP3.LUT P6, RZ, R121, 0xff, RZ, 0xc0, !PT ;  /* 0x000000ff79ff7812 */ /* 0x020fe200078cc0ff */
[----:B------:R-:W-:Y:S01]  /*29c0*/  FADD.FTZ R103, R100, -R103 ;  /* 0x8000006764677221 */ /* 0x000fe20000010000 */
[----:B------:R-:W-:Y:S01]  /*29d0*/  LOP3.LUT P3, RZ, R120, 0xff00, RZ, 0xc0, !PT ;  /* 0x0000ff0078ff7812 */ /* 0x000fe2000786c0ff */
[C---:B------:R-:W-:Y:S01]  /*29e0*/  FMUL.FTZ R40, R82.reuse, R111 ;  /* 0x0000006f52287220 */ /* 0x040fe20000410000 */
[----:B------:R-:W-:Y:S01]  /*29f0*/  FMUL.FTZ R94, R82, R105 ;  /* 0x00000069525e7220 */ /* 0x000fe20000410000 */
[----:B------:R-:W-:Y:S01]  /*2a00*/  FADD.FTZ R101, R101, -R98 ;  /* 0x8000006265657221 */ /* 0x000fe20000010000 */
[----:B------:R-:W-:Y:S01]  /*2a10*/  FADD.FTZ R99, R99, -R96 ;  /* 0x8000006063637221 */ /* 0x000fe20000010000 */
[----:B------:R-:W-:Y:S01]  /*2a20*/  FSEL R44, R42, RZ, P6 ;  /* 0x000000ff2a2c7208 */ /* 0x000fe20003000000 */
[----:B------:R-:W-:Y:S01]  /*2a30*/  FMUL.FTZ R40, R40, R97 ;  /* 0x0000006128287220 */ /* 0x000fe20000410000 */
[----:B------:R-:W-:Y:S01]  /*2a40*/  FSEL R45, R0, RZ, P3 ;  /* 0x000000ff002d7208 */ /* 0x000fe20001800000 */
[----:B------:R-:W-:Y:S01]  /*2a50*/  FMUL.FTZ R42, R82, R103 ;  /* 0x00000067522a7220 */ /* 0x000fe20000410000 */
[----:B------:R-:W-:Y:S01]  /*2a60*/  FMUL.FTZ R94, R94, R97 ;  /* 0x000000615e5e7220 */ /* 0x000fe20000410000 */
[C---:B------:R-:W-:Y:S01]  /*2a70*/  FMUL.FTZ R46, R82.reuse, R101 ;  /* 0x00000065522e7220 */ /* 0x040fe20000410000 */
[C---:B------:R-:W-:Y:S01]  /*2a80*/  FMUL.FTZ R96, R82.reuse, R99 ;  /* 0x0000006352607220 */ /* 0x040fe20000410000 */
[----:B------:R-:W-:Y:S01]  /*2a90*/  FMUL.FTZ R0, R82, R113 ;  /* 0x0000007152007220 */ /* 0x000fe20000410000 */
[----:B------:R-:W-:Y:S01]  /*2aa0*/  FMUL.FTZ R40, R40, UR4 ;  /* 0x0000000428287c20 */ /* 0x000fe20008410000 */
[-C--:B------:R-:W-:Y:S01]  /*2ab0*/  FMUL.FTZ R42, R42, R97.reuse ;  /* 0x000000612a2a7220 */ /* 0x080fe20000410000 */
[----:B------:R-:W-:Y:S01]  /*2ac0*/  FMUL.FTZ R94, R94, UR4 ;  /* 0x000000045e5e7c20 */ /* 0x000fe20008410000 */
[----:B------:R-:W-:Y:S01]  /*2ad0*/  LOP3.LUT P5, RZ, R120, 0xff0000, RZ, 0xc0, !PT ;  /* 0x00ff000078ff7812 */ /* 0x000fe200078ac0ff */
[-C--:B------:R-:W-:Y:S01]  /*2ae0*/  FMUL.FTZ R46, R46, R97.reuse ;  /* 0x000000612e2e7220 */ /* 0x080fe20000410000 */
[----:B------:R-:W-:Y:S01]  /*2af0*/  LOP3.LUT P6, RZ, R121, 0xff0000, RZ, 0xc0, !PT ;  /* 0x00ff000079ff7812 */ /* 0x000fe200078cc0ff */
[-C--:B------:R-:W-:Y:S01]  /*2b00*/  FMUL.FTZ R96, R96, R97.reuse ;  /* 0x0000006160607220 */ /* 0x080fe20000410000 */
[----:B------:R-:W-:Y:S01]  /*2b10*/  FMUL.FTZ R0, R0, R97 ;  /* 0x0000006100007220 */ /* 0x000fe20000410000 */
[----:B------:R-:W-:Y:S01]  /*2b20*/  ISETP.GE.U32.AND P3, PT, R120, RZ, PT ;  /* 0x000000ff7800720c */ /* 0x000fe20003f66070 */
[----:B------:R-:W-:Y:S01]  /*2b30*/  FMUL.FTZ R42, R42, UR4 ;  /* 0x000000042a2a7c20 */ /* 0x000fe20008410000 */
[----:B------:R-:W-:Y:S01]  /*2b40*/  LOP3.LUT P4, RZ, R120, 0xff000000, RZ, 0xc0, !PT ;  /* 0xff00000078ff7812 */ /* 0x000fe2000788c0ff */
[----:B------:R-:W-:Y:S01]  /*2b50*/  FMUL.FTZ R96, R96, UR4 ;  /* 0x0000000460607c20 */ /* 0x000fe20008410000 */
[----:B------:R-:W-:Y:S01]  /*2b60*/  FSEL R40, R40, RZ, P5 ;  /* 0x000000ff28287208 */ /* 0x000fe20002800000 */
[----:B------:R-:W-:Y:S01]  /*2b70*/  FMUL.FTZ R46, R46, UR4 ;  /* 0x000000042e2e7c20 */ /* 0x000fe20008410000 */
[----:B------:R-:W-:Y:S01]  /*2b80*/  FMUL.FTZ R0, R0, UR4 ;  /* 0x0000000400007c20 */ /* 0x000fe20008410000 */
[----:B------:R-:W-:-:S02]  /*2b90*/  FSEL R43, R94, RZ, P6 ;  /* 0x000000ff5e2b7208 */ /* 0x000fc40003000000 */
[C---:B------:R-:W-:Y:S02]  /*2ba0*/  LOP3.LUT P5, RZ, R121.reuse, 0xff00, RZ, 0xc0, !PT ;  /* 0x0000ff0079ff7812 */ /* 0x040fe400078ac0ff */
[----:B------:R-:W-:Y:S02]  /*2bb0*/  ISETP.GE.U32.AND.EX P3, PT, R121, 0x1000000, PT, P3 ;  /* 0x010000007900780c */ /* 0x000fe40003f66130 */
[----:B------:R-:W-:Y:S02]  /*2bc0*/  LOP3.LUT P6, RZ, R120, 0xff, RZ, 0xc0, !PT ;  /* 0x000000ff78ff7812 */ /* 0x000fe400078cc0ff */
[----:B------:R-:W-:Y:S02]  /*2bd0*/  FSEL R41, R42, RZ, P4 ;  /* 0x000000ff2a297208 */ /* 0x000fe40002000000 */
[----:B------:R-:W-:Y:S02]  /*2be0*/  FSEL R96, R96, RZ, P3 ;  /* 0x000000ff60607208 */ /* 0x000fe40001800000 */
[----:B------:R-:W-:-:S02]  /*2bf0*/  FSEL R47, R46, RZ, P5 ;  /* 0x000000ff2e2f7208 */ /* 0x000fc40002800000 */
[----:B------:R-:W-:Y:S02]  /*2c00*/  FSEL R0, R0, RZ, P6 ;  /* 0x000000ff00007208 */ /* 0x000fe40003000000 */
[----:B------:R-:W-:Y:S02]  /*2c10*/  F2FP.BF16.F32.PACK_AB R41, R41, R40 ;  /* 0x000000282929723e */ /* 0x000fe400000010ff */
[----:B------:R-:W-:Y:S02]  /*2c20*/  F2FP.BF16.F32.PACK_AB R43, R96, R43 ;  /* 0x0000002b602b723e */ /* 0x000fe400000010ff */
[----:B------:R-:W-:Y:S02]  /*2c30*/  F2FP.BF16.F32.PACK_AB R42, R47, R44 ;  /* 0x0000002c2f2a723e */ /* 0x000fe400000010ff */
[----:B------:R-:W-:Y:S01]  /*2c40*/  F2FP.BF16.F32.PACK_AB R40, R45, R0 ;  /* 0x000000002d28723e */ /* 0x000fe200000010ff */
[----:B------:R-:W-:Y:S06]  /*2c50*/  BRA `(.L_x_314) ;  /* 0x0000000400047947 */ /* 0x000fec0003800000 */
.L_x_313:
        /* <DEDUP_REMOVED lines=9> */
[C---:B------:R-:W-:Y:S01]  /*2cf0*/  FMUL.FTZ R30, R82.reuse, R107 ;  /* 0x0000006b521e7220 */ /* 0x040fe20000410000 */
[----:B------:R-:W-:Y:S01]  /*2d00*/  FMUL.FTZ R101, R82, R101 ;  /* 0x0000006552657220 */ /* 0x000fe20000410000 */
[-CC-:B------:R-:W-:Y:S01]  /*2d10*/  FFMA.FTZ R103, R103, R110.reuse, R115.reuse ;  /* 0x0000006e67677223 */ /* 0x180fe20000010073 */
[-C--:B------:R-:W-:Y:S01]  /*2d20*/  FMUL.FTZ R29, R44, R97.reuse ;  /* 0x000000612c1d7220 */ /* 0x080fe20000410000 */
[-C--:B------:R-:W-:Y:S01]  /*2d30*/  FMUL.FTZ R28, R30, R97.reuse ;  /* 0x000000611e1c7220 */ /* 0x080fe20000410000 */
[----:B------:R-:W-:Y:S01]  /*2d40*/  FADD.FTZ R99, R99, -R96 ;  /* 0x8000006063637221 */ /* 0x000fe20000010000 */
[-CC-:B------:R-:W-:Y:S01]  /*2d50*/  FFMA.FTZ R109, R109, R110.reuse, R115.reuse ;  /* 0x0000006e6d6d7223 */ /* 0x180fe20000010073 */
[----:B------:R-:W-:Y:S01]  /*2d60*/  FMUL.FTZ R43, R29, UR4 ;  /* 0x000000041d2b7c20 */ /* 0x000fe20008410000 */
[----:B------:R-:W-:Y:S01]  /*2d70*/  FFMA.FTZ R0, R0, R110, R115 ;  /* 0x0000006e00007223 */ /* 0x000fe20000010073 */
[----:B-----5:R-:W-:Y:S01]  /*2d80*/  LOP3.LUT P6, RZ, R121, 0xff0000, RZ, 0xc0, !PT ;  /* 0x00ff000079ff7812 */ /* 0x020fe200078cc0ff */
[----:B------:R-:W-:Y:S01]  /*2d90*/  FMUL.FTZ R29, R101, R97 ;  /* 0x00000061651d7220 */ /* 0x000fe20000410000 */
[----:B------:R-:W-:Y:S01]  /*2da0*/  FMUL.FTZ R28, R28, UR4 ;  /* 0x000000041c1c7c20 */ /* 0x000fe20008410000 */
[----:B------:R-:W-:Y:S01]  /*2db0*/  FADD.FTZ R111, R108, -R111 ;  /* 0x8000006f6c6f7221 */ /* 0x000fe20000010000 */
[----:B------:R-:W-:Y:S01]  /*2dc0*/  FADD.FTZ R103, R100, -R103 ;  /* 0x8000006764677221 */ /* 0x000fe20000010000 */
[----:B------:R-:W-:Y:S01]  /*2dd0*/  LOP3.LUT P5, RZ, R121, 0xff, RZ, 0xc0, !PT ;  /* 0x000000ff79ff7812 */ /* 0x000fe200078ac0ff */
[----:B------:R-:W-:Y:S01]  /*2de0*/  FMUL.FTZ R31, R82, R99 ;  /* 0x00000063521f7220 */ /* 0x000fe20000410000 */
[----:B------:R-:W-:Y:S01]  /*2df0*/  FADD.FTZ R109, R104, -R109 ;  /* 0x8000006d686d7221 */ /* 0x000fe20000010000 */
[----:B------:R-:W-:Y:S01]  /*2e00*/  FADD.FTZ R113, R113, -R0 ;  /* 0x8000000071717221 */ /* 0x000fe20000010000 */
[----:B------:R-:W-:Y:S01]  /*2e10*/  FSEL R43, R43, RZ, P6 ;  /* 0x000000ff2b2b7208 */ /* 0x000fe20003000000 */
[----:B------:R-:W-:Y:S01]  /*2e20*/  FMUL.FTZ R29, R29, UR4 ;  /* 0x000000041d1d7c20 */ /* 0x000fe20008410000 */
[----:B------:R-:W-:Y:S01]  /*2e30*/  LOP3.LUT P6, RZ, R121, 0xff00, RZ, 0xc0, !PT ;  /* 0x0000ff0079ff7812 */ /* 0x000fe200078cc0ff */
[C---:B------:R-:W-:Y:S01]  /*2e40*/  FMUL.FTZ R0, R82.reuse, R111 ;  /* 0x0000006f52007220 */ /* 0x040fe20000410000 */
[----:B------:R-:W-:Y:S01]  /*2e50*/  FMUL.FTZ R103, R82, R103 ;  /* 0x0000006752677220 */ /* 0x000fe20000410000 */
[----:B------:R-:W-:Y:S01]  /*2e60*/  FMUL.FTZ R40, R31, R97 ;  /* 0x000000611f287220 */ /* 0x000fe20000410000 */
[----:B------:R-:W-:Y:S01]  /*2e70*/  FSEL R41, R28, RZ, P5 ;  /* 0x000000ff1c297208 */ /* 0x000fe20002800000 */
[----:B------:R-:W-:Y:S01]  /*2e80*/  FMUL.FTZ R109, R82, R109 ;  /* 0x0000006d526d7220 */ /* 0x000fe20000410000 */
[----:B------:R-:W-:Y:S01]  /*2e90*/  ISETP.GE.U32.AND P3, PT, R120, RZ, PT ;  /* 0x000000ff7800720c */ /* 0x000fe20003f66070 */
[----:B------:R-:W-:Y:S01]  /*2ea0*/  FMUL.FTZ R28, R82, R113 ;  /* 0x00000071521c7220 */ /* 0x000fe20000410000 */
[----:B------:R-:W-:Y:S01]  /*2eb0*/  FSEL R42, R29, RZ, P6 ;  /* 0x000000ff1d2a7208 */ /* 0x000fe20003000000 */
[----:B------:R-:W-:Y:S01]  /*2ec0*/  FMUL.FTZ R40, R40, UR4 ;  /* 0x0000000428287c20 */ /* 0x000fe20008410000 */
[----:B------:R-:W-:Y:S01]  /*2ed0*/  F2FP.BF16.F32.PACK_AB R31, R31, R44 ;  /* 0x0000002c1f1f723e */ /* 0x000fe200000010ff */
[-C--:B------:R-:W-:Y:S01]  /*2ee0*/  FMUL.FTZ R45, R0, R97.reuse ;  /* 0x00000061002d7220 */ /* 0x080fe20000410000 */
[C---:B------:R-:W-:Y:S01]  /*2ef0*/  F2FP.BF16.F32.PACK_AB R29, R103.reuse, R0 ;  /* 0x00000000671d723e */ /* 0x040fe200000010ff */
[-C--:B------:R-:W-:Y:S01]  /*2f00*/  FMUL.FTZ R103, R103, R97.reuse ;  /* 0x0000006167677220 */ /* 0x080fe20000410000 */
[----:B------:R-:W-:Y:S01]  /*2f10*/  ISETP.GE.U32.AND.EX P3, PT, R121, 0x1000000, PT, P3 ;  /* 0x010000007900780c */ /* 0x000fe20003f66130 */
[-C--:B------:R-:W-:Y:S01]  /*2f20*/  FMUL.FTZ R44, R109, R97.reuse ;  /* 0x000000616d2c7220 */ /* 0x080fe20000410000 */
[----:B------:R-:W-:Y:S01]  /*2f30*/  FMUL.FTZ R0, R28, R97 ;  /* 0x000000611c007220 */ /* 0x000fe20000410000 */
[----:B------:R-:W-:Y:S01]  /*2f40*/  FMUL.FTZ R45, R45, UR4 ;  /* 0x000000042d2d7c20 */ /* 0x000fe20008410000 */
[----:B------:R-:W-:Y:S01]  /*2f50*/  FSEL R40, R40, RZ, P3 ;  /* 0x000000ff28287208 */ /* 0x000fe20001800000 */
[----:B------:R-:W-:Y:S01]  /*2f60*/  FMUL.FTZ R103, R103, UR4 ;  /* 0x0000000467677c20 */ /* 0x000fe20008410000 */
[----:B------:R-:W-:Y:S01]  /*2f70*/  LOP3.LUT P5, RZ, R120, 0xff0000, RZ, 0xc0, !PT ;  /* 0x00ff000078ff7812 */ /* 0x000fe200078ac0ff */
[----:B------:R-:W-:Y:S01]  /*2f80*/  FMUL.FTZ R44, R44, UR4 ;  /* 0x000000042c2c7c20 */ /* 0x000fe20008410000 */
[----:B------:R-:W-:Y:S01]  /*2f90*/  FMUL.FTZ R0, R0, UR4 ;  /* 0x0000000400007c20 */ /* 0x000fe20008410000 */
[----:B------:R-:W-:-:S02]  /*2fa0*/  LOP3.LUT P4, RZ, R120, 0xff, RZ, 0xc0, !PT ;  /* 0x000000ff78ff7812 */ /* 0x000fc4000788c0ff */
[C---:B------:R-:W-:Y:S02]  /*2fb0*/  LOP3.LUT P3, RZ, R120.reuse, 0xff00, RZ, 0xc0, !PT ;  /* 0x0000ff0078ff7812 */ /* 0x040fe4000786c0ff */
[----:B------:R-:W-:Y:S02]  /*2fc0*/  LOP3.LUT P6, RZ, R120, 0xff000000, RZ, 0xc0, !PT ;  /* 0xff00000078ff7812 */ /* 0x000fe400078cc0ff */
[----:B------:R-:W-:Y:S02]  /*2fd0*/  FSEL R46, R45, RZ, P5 ;  /* 0x000000ff2d2e7208 */ /* 0x000fe40002800000 */
[----:B------:R-:W-:Y:S02]  /*2fe0*/  FSEL R103, R103, RZ, P6 ;  /* 0x000000ff67677208 */ /* 0x000fe40003000000 */
[----:B------:R-:W-:Y:S02]  /*2ff0*/  FSEL R45, R44, RZ, P3 ;  /* 0x000000ff2c2d7208 */ /* 0x000fe40001800000 */
[----:B------:R-:W-:-:S02]  /*3000*/  FSEL R0, R0, RZ, P4 ;  /* 0x000000ff00007208 */ /* 0x000fc40002000000 */
[----:B------:R-:W-:Y:S02]  /*3010*/  F2FP.BF16.F32.PACK_AB R43, R40, R43 ;  /* 0x0000002b282b723e */ /* 0x000fe400000010ff */
[----:B------:R-:W-:Y:S02]  /*3020*/  F2FP.BF16.F32.PACK_AB R42, R42, R41 ;  /* 0x000000292a2a723e */ /* 0x000fe400000010ff */
[----:B------:R-:W-:Y:S02]  /*3030*/  F2FP.BF16.F32.PACK_AB R30, R101, R30 ;  /* 0x0000001e651e723e */ /* 0x000fe400000010ff */
[----:B------:R-:W-:Y:S02]  /*3040*/  F2FP.BF16.F32.PACK_AB R28, R109, R28 ;  /* 0x0000001c6d1c723e */ /* 0x000fe400000010ff */
[----:B------:R-:W-:Y:S02]  /*3050*/  F2FP.BF16.F32.PACK_AB R41, R103, R46 ;  /* 0x0000002e6729723e */ /* 0x000fe400000010ff */
[----:B------:R-:W-:-:S07]  /*3060*/  F2FP.BF16.F32.PACK_AB R40, R45, R0 ;  /* 0x000000002d28723e */ /* 0x000fce00000010ff */
.L_x_314:
[----:B------:R-:W0:Y:S08]  /*3070*/  @P0 LDC.64 R46, c[0x0][0x478] ;  /* 0x00011e00ff2e0b82 */ /* 0x000e300000000a00 */
[----:B------:R-:W1:Y:S01]  /*3080*/  LDC.64 R44, c[0x0][0x468] ;  /* 0x00011a00ff2c7b82 */ /* 0x000e620000000a00 */
[----:B0-----:R-:W-:-:S05]  /*3090*/  @P0 IMAD.WIDE.U32 R46, R83, 0x10, R46 ;  /* 0x00000010532e0825 */ /* 0x001fca00078e002e */
[----:B------:R0:W-:Y:S01]  /*30a0*/  @P0 STG.E.128 desc[UR6][R46.64], R28 ;  /* 0x0000001c2e000986 */ /* 0x0001e2000c101d06 */
[----:B-1----:R-:W-:-:S05]  /*30b0*/  IMAD.WIDE.U32 R94, R83, 0x10, R44 ;  /* 0x00000010535e7825 */ /* 0x002fca00078e002c */
[----:B------:R0:W-:Y:S01]  /*30c0*/  STG.E.128 desc[UR6][R94.64], R40 ;  /* 0x000000285e007986 */ /* 0x0001e2000c101d06 */
[----:B------:R-:W-:Y:S05]  /*30d0*/  @!P0 BRA `(.L_x_315) ;  /* 0x0000000400088947 */ /* 0x000fea0003800000 */
[-CC-:B------:R-:W-:Y:S01]  /*30e0*/  FFMA.FTZ R88, R88, R110.reuse, R115.reuse ;  /* 0x0000006e58587223 */ /* 0x180fe20000010073 */
[-CC-:B------:R-:W-:Y:S01]  /*30f0*/  FFMA.FTZ R85, R85, R110.reuse, R115.reuse ;  /* 0x0000006e55557223 */ /* 0x180fe20000010073 */
[-CC-:B------:R-:W-:Y:S01]  /*3100*/  FFMA.FTZ R87, R87, R110.reuse, R115.reuse ;  /* 0x0000006e57577223 */ /* 0x180fe20000010073 */
[-C--:B------:R-:W-:Y:S01]  /*3110*/  FFMA.FTZ R53, R53, R110.reuse, R115 ;  /* 0x0000006e35357223 */ /* 0x080fe20000010073 */
[----:B------:R-:W-:Y:S01]  /*3120*/  FADD.FTZ R93, R93, -R88 ;  /* 0x800000585d5d7221 */ /* 0x000fe20000010000 */
[----:B------:R-:W-:Y:S01]  /*3130*/  FADD.FTZ R85, R86, -R85 ;  /* 0x8000005556557221 */ /* 0x000fe20000010000 */
[----:B------:R-:W-:Y:S01]  /*3140*/  FADD.FTZ R87, R90, -R87 ;  /* 0x800000575a577221 */ /* 0x000fe20000010000 */
[-C--:B------:R-:W-:Y:S01]  /*3150*/  FFMA.FTZ R50, R50, R110.reuse, R115 ;  /* 0x0000006e32327223 */ /* 0x080fe20000010073 */
[----:B------:R-:W-:Y:S01]  /*3160*/  FMUL.FTZ R0, R82, R93 ;  /* 0x0000005d52007220 */ /* 0x000fe20000410000 */
[----:B------:R-:W-:Y:S01]  /*3170*/  FADD.FTZ R53, R52, -R53 ;  /* 0x8000003534357221 */ /* 0x000fe20000010000 */
[C---:B0-----:R-:W-:Y:S01]  /*3180*/  FMUL.FTZ R30, R82.reuse, R85 ;  /* 0x00000055521e7220 */ /* 0x041fe20000410000 */
[----:B------:R-:W-:Y:S01]  /*3190*/  FMUL.FTZ R40, R82, R87 ;  /* 0x0000005752287220 */ /* 0x000fe20000410000 */
[----:B------:R-:W-:Y:S01]  /*31a0*/  FMUL.FTZ R28, R0, R97 ;  /* 0x00000061001c7220 */ /* 0x000fe20000410000 */
[----:B------:R-:W-:Y:S01]  /*31b0*/  FADD.FTZ R51, R51, -R50 ;  /* 0x8000003233337221 */ /* 0x000fe20000010000 */
[----:B------:R-:W-:Y:S01]  /*31c0*/  FMUL.FTZ R50, R82, R53 ;  /* 0x0000003552327220 */ /* 0x000fe20000410000 */
[-C--:B------:R-:W-:Y:S01]  /*31d0*/  FMUL.FTZ R31, R30, R97.reuse ;  /* 0x000000611e1f7220 */ /* 0x080fe20000410000 */
[-C--:B------:R-:W-:Y:S01]  /*31e0*/  FMUL.FTZ R29, R40, R97.reuse ;  /* 0x00000061281d7220 */ /* 0x080fe20000410000 */
[----:B------:R-:W-:Y:S01]  /*31f0*/  FMUL.FTZ R28, R28, UR4 ;  /* 0x000000041c1c7c20 */ /* 0x000fe20008410000 */
[----:B------:R-:W-:Y:S01]  /*3200*/  LOP3.LUT P6, RZ, R48, 0xff00, RZ, 0xc0, !PT ;  /* 0x0000ff0030ff7812 */ /* 0x000fe200078cc0ff */
[----:B------:R-:W-:Y:S01]  /*3210*/  FMUL.FTZ R41, R50, R97 ;  /* 0x0000006132297220 */ /* 0x000fe20000410000 */
[----:B------:R-:W-:Y:S01]  /*3220*/  FMUL.FTZ R31, R31, UR4 ;  /* 0x000000041f1f7c20 */ /* 0x000fe20008410000 */
[----:B------:R-:W-:Y:S01]  /*3230*/  LOP3.LUT P3, RZ, R49, 0xff, RZ, 0xc0, !PT ;  /* 0x000000ff31ff7812 */ /* 0x000fe2000786c0ff */
[-CC-:B------:R-:W-:Y:S01]  /*3240*/  FFMA.FTZ R54, R54, R110.reuse, R115.reuse ;  /* 0x0000006e36367223 */ /* 0x180fe20000010073 */
[----:B------:R-:W-:Y:S01]  /*3250*/  FMUL.FTZ R29, R29, UR4 ;  /* 0x000000041d1d7c20 */ /* 0x000fe20008410000 */
[-CC-:B------:R-:W-:Y:S01]  /*3260*/  FFMA.FTZ R84, R84, R110.reuse, R115.reuse ;  /* 0x0000006e54547223 */ /* 0x180fe20000010073 */
[----:B------:R-:W-:Y:S01]  /*3270*/  LOP3.LUT P5, RZ, R48, 0xff0000, RZ, 0xc0, !PT ;  /* 0x00ff000030ff7812 */ /* 0x000fe200078ac0ff */
[----:B------:R-:W-:Y:S01]  /*3280*/  FFMA.FTZ R91, R91, R110, R115 ;  /* 0x0000006e5b5b7223 */ /* 0x000fe20000010073 */
[----:B------:R-:W-:Y:S01]  /*3290*/  FSEL R47, R28, RZ, P6 ;  /* 0x000000ff1c2f7208 */ /* 0x000fe20003000000 */
[----:B------:R-:W-:Y:S01]  /*32a0*/  FMUL.FTZ R28, R41, UR4 ;  /* 0x00000004291c7c20 */ /* 0x000fe20008410000 */
[----:B------:R-:W-:Y:S01]  /*32b0*/  LOP3.LUT P6, RZ, R49, 0xff0000, RZ, 0xc0, !PT ;  /* 0x00ff000031ff7812 */ /* 0x000fe200078cc0ff */
[----:B------:R-:W-:Y:S01]  /*32c0*/  FADD.FTZ R55, R55, -R54 ;  /* 0x8000003637377221 */ /* 0x000fe20000010000 */
[----:B------:R-:W-:Y:S01]  /*32d0*/  FSEL R46, R31, RZ, P3 ;  /* 0x000000ff1f2e7208 */ /* 0x000fe20001800000 */
[----:B------:R-:W-:Y:S01]  /*32e0*/  FADD.FTZ R89, R89, -R84 ;  /* 0x8000005459597221 */ /* 0x000fe20000010000 */
[----:B------:R-:W-:Y:S01]  /*32f0*/  ISETP.GE.U32.AND P3, PT, R48, RZ, PT ;  /* 0x000000ff3000720c */ /* 0x000fe20003f66070 */
[----:B------:R-:W-:Y:S01]  /*3300*/  FADD.FTZ R91, R92, -R91 ;  /* 0x8000005b5c5b7221 */ /* 0x000fe20000010000 */
[----:B------:R-:W-:Y:S01]  /*3310*/  FSEL R41, R29, RZ, P5 ;  /* 0x000000ff1d297208 */ /* 0x000fe20002800000 */
[----:B------:R-:W-:Y:S01]  /*3320*/  FMUL.FTZ R29, R82, R55 ;  /* 0x00000037521d7220 */ /* 0x000fe20000410000 */
[----:B------:R-:W-:Y:S01]  /*3330*/  LOP3.LUT P4, RZ, R48, 0xff, RZ, 0xc0, !PT ;  /* 0x000000ff30ff7812 */ /* 0x000fe2000788c0ff */
[----:B------:R-:W-:Y:S01]  /*3340*/  FMUL.FTZ R42, R82, R89 ;  /* 0x00000059522a7220 */ /* 0x000fe20000410000 */
[----:B------:R-:W-:Y:S01]  /*3350*/  LOP3.LUT P5, RZ, R48, 0xff000000, RZ, 0xc0, !PT ;  /* 0xff00000030ff7812 */ /* 0x000fe200078ac0ff */
[----:B------:R-:W-:Y:S01]  /*3360*/  FMUL.FTZ R43, R29, R97 ;  /* 0x000000611d2b7220 */ /* 0x000fe20000410000 */
[----:B------:R-:W-:Y:S01]  /*3370*/  FSEL R48, R28, RZ, P6 ;  /* 0x000000ff1c307208 */ /* 0x000fe20003000000 */
[C---:B------:R-:W-:Y:S01]  /*3380*/  FMUL.FTZ R28, R82.reuse, R91 ;  /* 0x0000005b521c7220 */ /* 0x040fe20000410000 */
[----:B------:R-:W-:Y:S01]  /*3390*/  LOP3.LUT P6, RZ, R49, 0xff00, RZ, 0xc0, !PT ;  /* 0x0000ff0031ff7812 */ /* 0x000fe200078cc0ff */
[----:B------:R-:W-:Y:S01]  /*33a0*/  FMUL.FTZ R43, R43, UR4 ;  /* 0x000000042b2b7c20 */ /* 0x000fe20008410000 */
[----:B------:R-:W-:Y:S01]  /*33b0*/  ISETP.GE.U32.AND.EX P3, PT, R49, 0x1000000, PT, P3 ;  /* 0x010000003100780c */ /* 0x000fe20003f66130 */
[----:B------:R-:W-:Y:S01]  /*33c0*/  FMUL.FTZ R49, R82, R51 ;  /* 0x0000003352317220 */ /* 0x000fe20000410000 */
[----:B------:R-:W-:-:S02]  /*33d0*/  F2FP.BF16.F32.PACK_AB R30, R29, R30 ;  /* 0x0000001e1d1e723e */ /* 0x000fc400000010ff */
[C---:B------:R-:W-:Y:S01]  /*33e0*/  F2FP.BF16.F32.PACK_AB R29, R42.reuse, R40 ;  /* 0x000000282a1d723e */ /* 0x040fe200000010ff */
[-C--:B------:R-:W-:Y:S01]  /*33f0*/  FMUL.FTZ R42, R42, R97.reuse ;  /* 0x000000612a2a7220 */ /* 0x080fe20000410000 */
[C---:B------:R-:W-:Y:S01]  /*3400*/  F2FP.BF16.F32.PACK_AB R31, R49.reuse, R50 ;  /* 0x00000032311f723e */ /* 0x040fe200000010ff */
[-C--:B------:R-:W-:Y:S01]  /*3410*/  FMUL.FTZ R49, R49, R97.reuse ;  /* 0x0000006131317220 */ /* 0x080fe20000410000 */
[----:B------:R-:W-:Y:S01]  /*3420*/  FMUL.FTZ R97, R28, R97 ;  /* 0x000000611c617220 */ /* 0x000fe20000410000 */
[----:B------:R-:W-:Y:S01]  /*3430*/  FMUL.FTZ R42, R42, UR4 ;  /* 0x000000042a2a7c20 */ /* 0x000fe20008410000 */
[----:B------:R-:W-:Y:S01]  /*3440*/  F2FP.BF16.F32.PACK_AB R28, R0, R28 ;  /* 0x0000001c001c723e */ /* 0x000fe200000010ff */
[----:B------:R-:W-:Y:S01]  /*3450*/  FMUL.FTZ R49, R49, UR4 ;  /* 0x0000000431317c20 */ /* 0x000fe20008410000 */
[----:B------:R-:W-:Y:S02]  /*3460*/  FMUL.FTZ R97, R97, UR4 ;  /* 0x0000000461617c20 */ /* 0x000fe40008410000 */
[----:B------:R-:W-:-:S02]  /*3470*/  FSEL R0, R42, RZ, P5 ;  /* 0x000000ff2a007208 */ /* 0x000fc40002800000 */
[----:B------:R-:W-:Y:S02]  /*3480*/  FSEL R51, R49, RZ, P3 ;  /* 0x000000ff31337208 */ /* 0x000fe40001800000 */
[----:B------:R-:W-:Y:S02]  /*3490*/  FSEL R49, R43, RZ, P6 ;  /* 0x000000ff2b317208 */ /* 0x000fe40003000000 */
[----:B------:R-:W-:Y:S02]  /*34a0*/  FSEL R40, R97, RZ, P4 ;  /* 0x000000ff61287208 */ /* 0x000fe40002000000 */
[----:B------:R-:W-:Y:S02]  /*34b0*/  F2FP.BF16.F32.PACK_AB R43, R51, R48 ;  /* 0x00000030332b723e */ /* 0x000fe400000010ff */
[----:B------:R-:W-:Y:S02]  /*34c0*/  F2FP.BF16.F32.PACK_AB R42, R49, R46 ;  /* 0x0000002e312a723e */ /* 0x000fe400000010ff */
[----:B------:R-:W-:-:S02]  /*34d0*/  F2FP.BF16.F32.PACK_AB R41, R0, R41 ;  /* 0x000000290029723e */ /* 0x000fc400000010ff */
[----:B------:R-:W-:Y:S01]  /*34e0*/  F2FP.BF16.F32.PACK_AB R40, R47, R40 ;  /* 0x000000282f28723e */ /* 0x000fe200000010ff */
[----:B------:R-:W-:Y:S06]  /*34f0*/  BRA `(.L_x_316) ;  /* 0x0000000000f47947 */ /* 0x000fec0003800000 */
.L_x_315:
[-CC-:B------:R-:W-:Y:S01]  /*3500*/  FFMA.FTZ R87, R87, R110.reuse, R115.reuse ;  /* 0x0000006e57577223 */ /* 0x180fe20000010073 */
[-CC-:B------:R-:W-:Y:S01]  /*3510*/  FFMA.FTZ R85, R85, R110.reuse, R115.reuse ;  /* 0x0000006e55557223 */ /* 0x180fe20000010073 */
[-CC-:B------:R-:W-:Y:S01]  /*3520*/  FFMA.FTZ R91, R91, R110.reuse, R115.reuse ;  /* 0x0000006e5b5b7223 */ /* 0x180fe20000010073 */
[-C--:B------:R-:W-:Y:S01]  /*3530*/  FFMA.FTZ R50, R50, R110.reuse, R115 ;  /* 0x0000006e32327223 */ /* 0x080fe20000010073 */
[----:B------:R-:W-:Y:S01]  /*3540*/  FADD.FTZ R87, R90, -R87 ;  /* 0x800000575a577221 */ /* 0x000fe20000010000 */
[----:B------:R-:W-:Y:S01]  /*3550*/  FADD.FTZ R85, R86, -R85 ;  /* 0x8000005556557221 */ /* 0x000fe20000010000 */
[-C--:B------:R-:W-:Y:S01]  /*3560*/  FFMA.FTZ R53, R53, R110.reuse, R115 ;  /* 0x0000006e35357223 */ /* 0x080fe20000010073 */
[----:B------:R-:W-:Y:S01]  /*3570*/  FADD.FTZ R91, R92, -R91 ;  /* 0x8000005b5c5b7221 */ /* 0x000fe20000010000 */
[----:B------:R-:W-:Y:S01]  /*3580*/  FADD.FTZ R51, R51, -R50 ;  /* 0x8000003233337221 */ /* 0x000fe20000010000 */
[----:B0-----:R-:W-:Y:S01]  /*3590*/  FMUL.FTZ R42, R82, R87 ;  /* 0x00000057522a7220 */ /* 0x001fe20000410000 */
[-CC-:B------:R-:W-:Y:S01]  /*35a0*/  FFMA.FTZ R54, R54, R110.reuse, R115.reuse ;  /* 0x0000006e36367223 */ /* 0x180fe20000010073 */
[----:B------:R-:W-:Y:S01]  /*35b0*/  FMUL.FTZ R50, R82, R85 ;  /* 0x0000005552327220 */ /* 0x000fe20000410000 */
[-CC-:B------:R-:W-:Y:S01]  /*35c0*/  FFMA.FTZ R88, R88, R110.reuse, R115.reuse ;  /* 0x0000006e58587223 */ /* 0x180fe20000010073 */
[----:B------:R-:W-:Y:S01]  /*35d0*/  FFMA.FTZ R84, R84, R110, R115 ;  /* 0x0000006e54547223 */ /* 0x000fe20000010073 */
[----:B------:R-:W-:Y:S01]  /*35e0*/  FADD.FTZ R53, R52, -R53 ;  /* 0x8000003534357221 */ /* 0x000fe20000010000 */
[----:B------:R-:W-:Y:S01]  /*35f0*/  FMUL.FTZ R0, R82, R91 ;  /* 0x0000005b52007220 */ /* 0x000fe20000410000 */
[-C--:B------:R-:W-:Y:S01]  /*3600*/  FMUL.FTZ R42, R42, R97.reuse ;  /* 0x000000612a2a7220 */ /* 0x080fe20000410000 */
[----:B------:R-:W-:Y:S01]  /*3610*/  FADD.FTZ R55, R55, -R54 ;  /* 0x8000003637377221 */ /* 0x000fe20000010000 */
[----:B------:R-:W-:Y:S01]  /*3620*/  FMUL.FTZ R50, R50, R97 ;  /* 0x0000006132327220 */ /* 0x000fe20000410000 */
[----:B------:R-:W-:Y:S01]  /*3630*/  FADD.FTZ R93, R93, -R88 ;  /* 0x800000585d5d7221 */ /* 0x000fe20000010000 */
[----:B------:R-:W-:Y:S01]  /*3640*/  FADD.FTZ R89, R89, -R84 ;  /* 0x8000005459597221 */ /* 0x000fe20000010000 */
[----:B------:R-:W-:Y:S01]  /*3650*/  FMUL.FTZ R54, R82, R53 ;  /* 0x0000003552367220 */ /* 0x000fe20000410000 */
[----:B------:R-:W-:Y:S01]  /*3660*/  FMUL.FTZ R0, R0, R97 ;  /* 0x0000006100007220 */ /* 0x000fe20000410000 */
[----:B------:R-:W-:Y:S01]  /*3670*/  FMUL.FTZ R42, R42, UR4 ;  /* 0x000000042a2a7c20 */ /* 0x000fe20008410000 */
[----:B------:R-:W-:Y:S01]  /*3680*/  LOP3.LUT P5, RZ, R48, 0xff0000, RZ, 0xc0, !PT ;  /* 0x00ff000030ff7812 */ /* 0x000fe200078ac0ff */
[----:B------:R-:W-:Y:S01]  /*3690*/  FMUL.FTZ R50, R50, UR4 ;  /* 0x0000000432327c20 */ /* 0x000fe20008410000 */
[C---:B------:R-:W-:Y:S01]  /*36a0*/  FMUL.FTZ R40, R82.reuse, R93 ;  /* 0x0000005d52287220 */ /* 0x040fe20000410000 */
[C---:B------:R-:W-:Y:S01]  /*36b0*/  FMUL.FTZ R46, R82.reuse, R89 ;  /* 0x00000059522e7220 */ /* 0x040fe20000410000 */
[----:B------:R-:W-:Y:S01]  /*36c0*/  FMUL.FTZ R52, R82, R55 ;  /* 0x0000003752347220 */ /* 0x000fe20000410000 */
[----:B------:R-:W-:Y:S01]  /*36d0*/  FMUL.FTZ R54, R54, R97 ;  /* 0x0000006136367220 */ /* 0x000fe20000410000 */
[----:B------:R-:W-:Y:S01]  /*36e0*/  FMUL.FTZ R0, R0, UR4 ;  /* 0x0000000400007c20 */ /* 0x000fe20008410000 */
[C---:B------:R-:W-:Y:S01]  /*36f0*/  LOP3.LUT P6, RZ, R49.reuse, 0xff, RZ, 0xc0, !PT ;  /* 0x000000ff31ff7812 */ /* 0x040fe200078cc0ff */
[----:B------:R-:W-:Y:S01]  /*3700*/  FMUL.FTZ R82, R82, R51 ;  /* 0x0000003352527220 */ /* 0x000fe20000410000 */
[----:B------:R-:W-:Y:S01]  /*3710*/  LOP3.LUT P3, RZ, R48, 0xff, RZ, 0xc0, !PT ;  /* 0x000000ff30ff7812 */ /* 0x000fe2000786c0ff */
[----:B------:R-:W-:Y:S01]  /*3720*/  FMUL.FTZ R54, R54, UR4 ;  /* 0x0000000436367c20 */ /* 0x000fe20008410000 */
[----:B------:R-:W-:Y:S01]  /*3730*/  FSEL R41, R42, RZ, P5 ;  /* 0x000000ff2a297208 */ /* 0x000fe20002800000 */
[-C--:B------:R-:W-:Y:S01]  /*3740*/  FMUL.FTZ R40, R40, R97.reuse ;  /* 0x0000006128287220 */ /* 0x080fe20000410000 */
[----:B------:R-:W-:Y:S01]  /*3750*/  FSEL R42, R50, RZ, P6 ;  /* 0x000000ff322a7208 */ /* 0x000fe20003000000 */
[-C--:B------:R-:W-:Y:S01]  /*3760*/  FMUL.FTZ R46, R46, R97.reuse ;  /* 0x000000612e2e7220 */ /* 0x080fe20000410000 */
[-C--:B------:R-:W-:Y:S01]  /*3770*/  FMUL.FTZ R52, R52, R97.reuse ;  /* 0x0000006134347220 */ /* 0x080fe20000410000 */
[----:B------:R-:W-:Y:S01]  /*3780*/  FMUL.FTZ R82, R82, R97 ;  /* 0x0000006152527220 */ /* 0x000fe20000410000 */
[----:B------:R-:W-:Y:S01]  /*3790*/  FSEL R0, R0, RZ, P3 ;  /* 0x000000ff00007208 */ /* 0x000fe20001800000 */
[----:B------:R-:W-:Y:S01]  /*37a0*/  FMUL.FTZ R40, R40, UR4 ;  /* 0x0000000428287c20 */ /* 0x000fe20008410000 */
[----:B------:R-:W-:Y:S01]  /*37b0*/  LOP3.LUT P6, RZ, R49, 0xff0000, RZ, 0xc0, !PT ;  /* 0x00ff000031ff7812 */ /* 0x000fe200078cc0ff */
[----:B------:R-:W-:Y:S01]  /*37c0*/  FMUL.FTZ R82, R82, UR4 ;  /* 0x0000000452527c20 */ /* 0x000fe20008410000 */
[----:B------:R-:W-:Y:S01]  /*37d0*/  ISETP.GE.U32.AND P3, PT, R48, RZ, PT ;  /* 0x000000ff3000720c */ /* 0x000fe20003f66070 */
[----:B------:R-:W-:Y:S01]  /*37e0*/  FMUL.FTZ R52, R52, UR4 ;  /* 0x0000000434347c20 */ /* 0x000fe20008410000 */
[----:B------:R-:W-:Y:S01]  /*37f0*/  FMUL.FTZ R46, R46, UR4 ;  /* 0x000000042e2e7c20 */ /* 0x000fe20008410000 */
[----:B------:R-:W-:-:S02]  /*3800*/  FSEL R43, R54, RZ, P6 ;  /* 0x000000ff362b7208 */ /* 0x000fc40003000000 */
[C---:B------:R-:W-:Y:S02]  /*3810*/  LOP3.LUT P4, RZ, R48.reuse, 0xff000000, RZ, 0xc0, !PT ;  /* 0xff00000030ff7812 */ /* 0x040fe4000788c0ff */
[C---:B------:R-:W-:Y:S02]  /*3820*/  LOP3.LUT P5, RZ, R49.reuse, 0xff00, RZ, 0xc0, !PT ;  /* 0x0000ff0031ff7812 */ /* 0x040fe400078ac0ff */
[----:B------:R-:W-:Y:S02]  /*3830*/  ISETP.GE.U32.AND.EX P3, PT, R49, 0x1000000, PT, P3 ;  /* 0x010000003100780c */ /* 0x000fe40003f66130 */
[----:B------:R-:W-:Y:S02]  /*3840*/  LOP3.LUT P6, RZ, R48, 0xff00, RZ, 0xc0, !PT ;  /* 0x0000ff0030ff7812 */ /* 0x000fe400078cc0ff */
[----:B------:R-:W-:Y:S02]  /*3850*/  FSEL R82, R82, RZ, P3 ;  /* 0x000000ff52527208 */ /* 0x000fe40001800000 */
[----:B------:R-:W-:-:S02]  /*3860*/  FSEL R49, R52, RZ, P5 ;  /* 0x000000ff34317208 */ /* 0x000fc40002800000 */
[----:B------:R-:W-:Y:S02]  /*3870*/  FSEL R46, R46, RZ, P4 ;  /* 0x000000ff2e2e7208 */ /* 0x000fe40002000000 */
[----:B------:R-:W-:Y:S02]  /*3880*/  FSEL R47, R40, RZ, P6 ;  /* 0x000000ff282f7208 */ /* 0x000fe40003000000 */
[----:B------:R-:W-:Y:S02]  /*3890*/  F2FP.BF16.F32.PACK_AB R43, R82, R43 ;  /* 0x0000002b522b723e */ /* 0x000fe400000010ff */
[----:B------:R-:W-:Y:S02]  /*38a0*/  F2FP.BF16.F32.PACK_AB R42, R49, R42 ;  /* 0x0000002a312a723e */ /* 0x000fe400000010ff */
[----:B------:R-:W-:Y:S02]  /*38b0*/  F2FP.BF16.F32.PACK_AB R41, R46, R41 ;  /* 0x000000292e29723e */ /* 0x000fe400000010ff */
[----:B------:R-:W-:-:S07]  /*38c0*/  F2FP.BF16.F32.PACK_AB R40, R47, R0 ;  /* 0x000000002f28723e */ /* 0x000fce00000010ff */
.L_x_316:
[----:B------:R-:W0:Y:S01]  /*38d0*/  @P0 LDC.64 R46, c[0x0][0x478] ;  /* 0x00011e00ff2e0b82 */ /* 0x000e220000000a00 */
[----:B------:R-:W-:-:S04]  /*38e0*/  IMAD.WIDE.U32 R44, R81, 0x10, R44 ;  /* 0x00000010512c7825 */ /* 0x000fc800078e002c */
[----:B0-----:R-:W-:-:S05]  /*38f0*/  @P0 IMAD.WIDE.U32 R46, R81, 0x10, R46 ;  /* 0x00000010512e0825 */ /* 0x001fca00078e002e */
[----:B------:R2:W-:Y:S04]  /*3900*/  @P0 STG.E.128 desc[UR6][R46.64], R28 ;  /* 0x0000001c2e000986 */ /* 0x0005e8000c101d06 */
[----:B------:R2:W-:Y:S02]  /*3910*/  STG.E.128 desc[UR6][R44.64], R40 ;  /* 0x000000282c007986 */ /* 0x0005e4000c101d06 */
.L_x_312:
[----:B012---:R-:W0:Y:S01]  /*3920*/  LDC.64 R40, c[0x0][0x380] ;  /* 0x0000e000ff287b82 */ /* 0x007e220000000a00 */
[----:B------:R-:W-:Y:S02]  /*3930*/  PLOP3.LUT P2, PT, P2, PT, PT, 0x8, 0x80 ;  /* 0x000000000080781c */ /* 0x000fe4000174e170 */
        /* <DEDUP_REMOVED lines=33> */
[----:B------:R-:W-:-:S07]  /*3b50*/  MOV R11, R3 ;  /* 0x00000003000b7202 */ /* 0x000fce0000000f00 */
.L_x_309:
        /* <DEDUP_REMOVED lines=16> */
.L_x_318:
        /* <DEDUP_REMOVED lines=10> */
.L_x_7975:


//--------------------- .text._ZN10layer_norm22ln_bwd_finalize_kernelINS_22Kernel_traits_finalizeILj2048E13__nv_bfloat16S2_S2_S2_fjLb0ELj1024ELj4ENS_18Kernel_traits_baseILj2048ES2_S2_S2_S2_fjLj1024EEEEELb0ELb0EEEvNS_9BwdParamsE --------------------------
	.section	.text._ZN10layer_norm22ln_bwd_finalize_kernelINS_22Kernel_traits_finalizeILj2048E13__nv_bfloat16S2_S2_S2_fjLb0ELj1024ELj4ENS_18Kernel_traits_baseILj2048ES2_S2_S2_S2_fjLj1024EEEEELb0ELb0EEEvNS_9BwdParamsE,"ax",@progbits
	.align	128
        .global         _ZN10layer_norm22ln_bwd_finalize_kernelINS_22Kernel_traits_finalizeILj2048E13__nv_bfloat16S2_S2_S2_fjLb0ELj1024ELj4ENS_18Kernel_traits_baseILj2048ES2_S2_S2_S2_fjLj1024EEEEELb0ELb0EEEvNS_9BwdParamsE
        .type           _ZN10layer_norm22ln_bwd_finalize_kernelINS_22Kernel_traits_finalizeILj2048E13__nv_bfloat16S2_S2_S2_fjLb0ELj1024ELj4ENS_18Kernel_traits_baseILj2048ES2_S2_S2_S2_fjLj1024EEEEELb0ELb0EEEvNS_9BwdParamsE,@function
        .size           _ZN10layer_norm22ln_bwd_finalize_kernelINS_22Kernel_traits_finalizeILj2048E13__nv_bfloat16S2_S2_S2_fjLb0ELj1024ELj4ENS_18Kernel_traits_baseILj2048ES2_S2_S2_S2_fjLj1024EEEEELb0ELb0EEEvNS_9BwdParamsE,(.L_x_7976 - _ZN10layer_norm22ln_bwd_finalize_kernelINS_22Kernel_traits_finalizeILj2048E13__nv_bfloat16S2_S2_S2_fjLb0ELj1024ELj4ENS_18Kernel_traits_baseILj2048ES2_S2_S2_S2_fjLj1024EEEEELb0ELb0EEEvNS_9BwdParamsE)
        .other          _ZN10layer_norm22ln_bwd_finalize_kernelINS_22Kernel_traits_finalizeILj2048E13__nv_bfloat16S2_S2_S2_fjLb0ELj1024ELj4ENS_18Kernel_traits_baseILj2048ES2_S2_S2_S2_fjLj1024EEEEELb0ELb0EEEvNS_9BwdParamsE,@"STO_CUDA_ENTRY STV_DEFAULT"
_ZN10layer_norm22ln_bwd_finalize_kernelINS_22Kernel_traits_finalizeILj2048E13__nv_bfloat16S2_S2_S2_fjLb0ELj1024ELj4ENS_18Kernel_traits_baseILj2048ES2_S2_S2_S2_fjLj1024EEEEELb0ELb0EEEvNS_9BwdParamsE:
.text._ZN10layer_norm22ln_bwd_finalize_kernelINS_22Kernel_traits_finalizeILj2048E13__nv_bfloat16S2_S2_S2_fjLb0ELj1024ELj4ENS_18Kernel_traits_baseILj2048ES2_S2_S2_S2_fjLj1024EEEEELb0ELb0EEEvNS_9BwdParamsE:
[----:B------:R-:W-:Y:S01]  /*0000*/  LDC R1, c[0x0][0x37c] ;  /* 0x0000df00ff017b82 */ /* 0x000fe20000000800 */
[----:B------:R-:W0:Y:S01]  /*0010*/  S2R R0, SR_CTAID.X ;  /* 0x0000000000007919 */ /* 0x000e220000002500 */
[----:B------:R-:W1:Y:S01]  /*0020*/  S2R R2, SR_TID.X ;  /* 0x0000000000027919 */ /* 0x000e620000002100 */
[----:B0-----:R-:W-:-:S04]  /*0030*/  SHF.L.U32 R59, R0, 0x5, RZ ;  /* 0x00000005003b7819 */ /* 0x001fc800000006ff */
[----:B-1----:R-:W-:-:S04]  /*0040*/  LOP3.LUT R3, R59, 0x1f, R2, 0xf8, !PT ;  /* 0x0000001f3b037812 */ /* 0x002fc800078ef802 */
[----:B------:R-:W-:-:S13]  /*0050*/  ISETP.GT.U32.AND P0, PT, R3, 0x7ff, PT ;  /* 0x000007ff0300780c */ /* 0x000fda0003f04070 */
[----:B------:R-:W-:Y:S05]  /*0060*/  @P0 EXIT ;  /* 0x000000000000094d */ /* 0x000fea0003800000 */
[----:B------:R-:W0:Y:S01]  /*0070*/  LDC R56, c[0x0][0x388] ;  /* 0x0000e200ff387b82 */ /* 0x000e220000000800 */
[----:B------:R-:W1:Y:S01]  /*0080*/  LDCU UR8, c[0x0][0x380] ;  /* 0x00007000ff0877ac */ /* 0x000e620008000800 */
[----:B------:R-:W-:Y:S01]  /*0090*/  SHF.R.U32.HI R58, RZ, 0x5, R2 ;  /* 0x00000005ff3a7819 */ /* 0x000fe20000011602 */
[----:B------:R-:W-:Y:S01]  /*00a0*/  BSSY.RECONVERGENT B0, `(.L_x_319) ;  /* 0x0000142000007945 */ /* 0x000fe20003800200 */
[----:B------:R-:W-:Y:S01]  /*00b0*/  SHF.L.U32 R0, R0, 0x4, RZ ;  /* 0x0000000400007819 */ /* 0x000fe200000006ff */
[----:B------:R-:W2:Y:S01]  /*00c0*/  LDCU.64 UR6, c[0x0][0x358] ;  /* 0x00006b00ff0677ac */ /* 0x000ea20008000a00 */
[----:B------:R-:W-:Y:S01]  /*00d0*/  LOP3.LUT R17, R2, 0x1f, RZ, 0xc0, !PT ;  /* 0x0000001f02117812 */ /* 0x000fe200078ec0ff */
[----:B------:R-:W-:Y:S01]  /*00e0*/  HFMA2 R36, -RZ, RZ, 0, 0 ;  /* 0x00000000ff247431 */ /* 0x000fe200000001ff */
[----:B------:R-:W-:Y:S02]  /*00f0*/  LOP3.LUT R0, R0, 0x7ffffff0, RZ, 0xc0, !PT ;  /* 0x7ffffff000007812 */ /* 0x000fe400078ec0ff */
[----:B------:R-:W-:-:S02]  /*0100*/  MOV R2, RZ ;  /* 0x000000ff00027202 */ /* 0x000fc40000000f00 */
[----:B------:R-:W-:Y:S02]  /*0110*/  IADD3 R57, PT, PT, R17, R0, RZ ;  /* 0x0000000011397210 */ /* 0x000fe40007ffe0ff */
[----:B-1----:R-:W-:-:S04]  /*0120*/  ISETP.GE.U32.AND P0, PT, R58, UR8, PT ;  /* 0x000000083a007c0c */ /* 0x002fc8000bf06070 */
[----:B0-----:R-:W-:-:S13]  /*0130*/  ISETP.GE.U32.OR P0, PT, R3, R56, P0 ;  /* 0x000000380300720c */ /* 0x001fda0000706470 */
[----:B--2---:R-:W-:Y:S05]  /*0140*/  @P0 BRA `(.L_x_320) ;  /* 0x0000001000dc0947 */ /* 0x004fea0003800000 */
[----:B------:R-:W-:Y:S01]  /*0150*/  LOP3.LUT R3, R58, 0x20, RZ, 0xfc, !PT ;  /* 0x000000203a037812 */ /* 0x000fe200078efcff */
[----:B------:R-:W-:Y:S01]  /*0160*/  BSSY.RECONVERGENT B1, `(.L_x_321) ;  /* 0x00000b2000017945 */ /* 0x000fe20003800200 */
[-C--:B------:R-:W-:Y:S02]  /*0170*/  LOP3.LUT R5, RZ, R58.reuse, RZ, 0x33, !PT ;  /* 0x0000003aff057212 */ /* 0x080fe400078e33ff */
[----:B------:R-:W-:Y:S02]  /*0180*/  VIMNMX.U32 R0, PT, PT, R3, UR8, !PT ;  /* 0x0000000803007c48 */ /* 0x000fe4000ffe0000 */
[----:B------:R-:W-:Y:S02]  /*0190*/  MOV R2, RZ ;  /* 0x000000ff00027202 */ /* 0x000fe40000000f00 */
[----:B------:R-:W-:Y:S02]  /*01a0*/  IADD3 R5, PT, PT, R0, R5, RZ ;  /* 0x0000000500057210 */ /* 0x000fe40007ffe0ff */
[----:B------:R-:W-:-:S02]  /*01b0*/  MOV R0, R58 ;  /* 0x0000003a00007202 */ /* 0x000fc40000000f00 */
[C---:B------:R-:W-:Y:S02]  /*01c0*/  ISETP.GE.U32.AND P0, PT, R5.reuse, 0x1e0, PT ;  /* 0x000001e00500780c */ /* 0x040fe40003f06070 */
[----:B------:R-:W-:Y:S02]  /*01d0*/  MOV R36, RZ ;  /* 0x000000ff00247202 */ /* 0x000fe40000000f00 */
[----:B------:R-:W-:-:S09]  /*01e0*/  LEA.HI R5, R5, 0x1, RZ, 0x1b ;  /* 0x0000000105057811 */ /* 0x000fd200078fd8ff */
[----:B------:R-:W-:Y:S05]  /*01f0*/  @!P0 BRA `(.L_x_322) ;  /* 0x0000000800a08947 */ /* 0x000fea0003800000 */
[C---:B------:R-:W-:Y:S01]  /*0200*/  LOP3.LUT R7, R58.reuse, 0x180, RZ, 0xfc, !PT ;  /* 0x000001803a077812 */ /* 0x040fe200078efcff */
[-CC-:B------:R-:W-:Y:S01]  /*0210*/  IMAD R4, R3, R56.reuse, R59.reuse ;  /* 0x0000003803047224 */ /* 0x180fe200078e023b */
[C---:B------:R-:W-:Y:S01]  /*0220*/  LOP3.LUT R2, R58.reuse, 0x120, RZ, 0xfc, !PT ;  /* 0x000001203a027812 */ /* 0x040fe200078efcff */
[CCC-:B------:R-:W-:Y:S01]  /*0230*/  IMAD R32, R58.reuse, R56.reuse, R59.reuse ;  /* 0x000000383a207224 */ /* 0x1c0fe200078e023b */
[C---:B------:R-:W-:Y:S01]  /*0240*/  LOP3.LUT R9, R58.reuse, 0x1a0, RZ, 0xfc, !PT ;  /* 0x000001a03a097812 */ /* 0x040fe200078efcff */
[-CC-:B------:R-:W-:Y:S01]  /*0250*/  IMAD R10, R7, R56.reuse, R59.reuse ;  /* 0x00000038070a7224 */ /* 0x180fe200078e023b */
[----:B------:R-:W-:Y:S01]  /*0260*/  LOP3.LUT R3, R58, 0x140, RZ, 0xfc, !PT ;  /* 0x000001403a037812 */ /* 0x000fe200078efcff */
[-CC-:B------:R-:W-:Y:S01]  /*0270*/  IMAD R2, R2, R56.reuse, R59.reuse ;  /* 0x0000003802027224 */ /* 0x180fe200078e023b */
[C---:B------:R-:W-:Y:S01]  /*0280*/  LOP3.LUT R11, R58.reuse, 0x1c0, RZ, 0xfc, !PT ;  /* 0x000001c03a0b7812 */ /* 0x040fe200078efcff */
[----:B------:R-:W-:Y:S01]  /*0290*/  IMAD R12, R9, R56, R59 ;  /* 0x00000038090c7224 */ /* 0x000fe200078e023b */
[----:B------:R-:W-:-:S02]  /*02a0*/  LOP3.LUT R13, R58, 0x1e0, RZ, 0xfc, !PT ;  /* 0x000001e03a0d7812 */ /* 0x000fc400078efcff */
[C---:B------:R-:W-:Y:S01]  /*02b0*/  LOP3.LUT R0, R58.reuse, 0x100, RZ, 0xfc, !PT ;  /* 0x000001003a007812 */ /* 0x040fe200078efcff */
[-CC-:B------:R-:W-:Y:S01]  /*02c0*/  IMAD R14, R11, R56.reuse, R59.reuse ;  /* 0x000000380b0e7224 */ /* 0x180fe200078e023b */
[C---:B------:R-:W-:Y:S01]  /*02d0*/  LOP3.LUT R6, R58.reuse, 0x160, RZ, 0xfc, !PT ;  /* 0x000001603a067812 */ /* 0x040fe200078efcff */
[-CC-:B------:R-:W-:Y:S01]  /*02e0*/  IMAD R18, R13, R56.reuse, R59.reuse ;  /* 0x000000380d127224 */ /* 0x180fe200078e023b */
[----:B------:R-:W-:Y:S01]  /*02f0*/  LOP3.LUT R15, R58, 0x80, RZ, 0xfc, !PT ;  /* 0x000000803a0f7812 */ /* 0x000fe200078efcff */
[-CC-:B------:R-:W-:Y:S01]  /*0300*/  IMAD R0, R0, R56.reuse, R59.reuse ;  /* 0x0000003800007224 */ /* 0x180fe200078e023b */
[----:B------:R-:W-:Y:S01]  /*0310*/  LOP3.LUT R16, R58, 0xa0, RZ, 0xfc, !PT ;  /* 0x000000a03a107812 */ /* 0x000fe200078efcff */
[-CC-:B------:R-:W-:Y:S01]  /*0320*/  IMAD R8, R6, R56.reuse, R59.reuse ;  /* 0x0000003806087224 */ /* 0x180fe200078e023b */
[C---:B------:R-:W-:Y:S01]  /*0330*/  LOP3.LUT R19, R58.reuse, 0xc0, RZ, 0xfc, !PT ;  /* 0x000000c03a137812 */ /* 0x040fe200078efcff */
[-CC-:B------:R-:W-:Y:S01]  /*0340*/  IMAD R20, R15, R56.reuse, R59.reuse ;  /* 0x000000380f147224 */ /* 0x180fe200078e023b */
[----:B------:R-:W-:Y:S01]  /*0350*/  LOP3.LUT R21, R58, 0xe0, RZ, 0xfc, !PT ;  /* 0x000000e03a157812 */ /* 0x000fe200078efcff */
[-CC-:B------:R-:W-:Y:S01]  /*0360*/  IMAD R22, R16, R56.reuse, R59.reuse ;  /* 0x0000003810167224 */ /* 0x180fe200078e023b */
[C---:B------:R-:W-:Y:S01]  /*0370*/  LOP3.LUT R23, R58.reuse, 0x40, RZ, 0xfc, !PT ;  /* 0x000000403a177812 */ /* 0x040fe200078efcff */
[-CC-:B------:R-:W-:Y:S01]  /*0380*/  IMAD R24, R19, R56.reuse, R59.reuse ;  /* 0x0000003813187224 */ /* 0x180fe200078e023b */
[----:B------:R-:W-:Y:S01]  /*0390*/  LOP3.LUT R25, R58, 0x60, RZ, 0xfc, !PT ;  /* 0x000000603a197812 */ /* 0x000fe200078efcff */
[-CC-:B------:R-:W-:Y:S01]  /*03a0*/  IMAD R26, R21, R56.reuse, R59.reuse ;  /* 0x00000038151a7224 */ /* 0x180fe200078e023b */
[----:B------:R-:W-:Y:S01]  /*03b0*/  LOP3.LUT R27, R5, 0xffffff0, RZ, 0xc0, !PT ;  /* 0x0ffffff0051b7812 */ /* 0x000fe200078ec0ff */
[--C-:B------:R-:W-:Y:S01]  /*03c0*/  IMAD R28, R23, R56, R59.reuse ;  /* 0x00000038171c7224 */ /* 0x100fe200078e023b */
[----:B------:R-:W-:Y:S01]  /*03d0*/  IADD3 R5, PT, PT, R17, R4, RZ ;  /* 0x0000000411057210 */ /* 0x000fe20007ffe0ff */
[--C-:B------:R-:W-:Y:S01]  /*03e0*/  IMAD R4, R3, R56, R59.reuse ;  /* 0x0000003803047224 */ /* 0x100fe200078e023b */
[----:B------:R-:W-:Y:S01]  /*03f0*/  IADD3 R9, PT, PT, R17, R10, RZ ;  /* 0x0000000a11097210 */ /* 0x000fe20007ffe0ff */
[----:B------:R-:W-:Y:S01]  /*0400*/  IMAD R30, R25, R56, R59 ;  /* 0x00000038191e7224 */ /* 0x000fe200078e023b */
[C---:B------:R-:W-:Y:S01]  /*0410*/  IADD3 R6, PT, PT, R17.reuse, R2, RZ ;  /* 0x0000000211067210 */ /* 0x040fe20007ffe0ff */
[----:B------:R-:W-:Y:S01]  /*0420*/  HFMA2 R2, -RZ, RZ, 0, 0 ;  /* 0x00000000ff027431 */ /* 0x000fe200000001ff */
[----:B------:R-:W-:-:S02]  /*0430*/  IADD3 R10, PT, PT, R17, R12, RZ ;  /* 0x0000000c110a7210 */ /* 0x000fc40007ffe0ff */
[C---:B------:R-:W-:Y:S02]  /*0440*/  IADD3 R7, PT, PT, R17.reuse, R4, RZ ;  /* 0x0000000411077210 */ /* 0x040fe40007ffe0ff */
[C---:B------:R-:W-:Y:S02]  /*0450*/  IADD3 R11, PT, PT, R17.reuse, R14, RZ ;  /* 0x0000000e110b7210 */ /* 0x040fe40007ffe0ff */
[C---:B------:R-:W-:Y:S02]  /*0460*/  IADD3 R12, PT, PT, R17.reuse, R18, RZ ;  /* 0x00000012110c7210 */ /* 0x040fe40007ffe0ff */
[C---:B------:R-:W-:Y:S02]  /*0470*/  IADD3 R3, PT, PT, R17.reuse, R32, RZ ;  /* 0x0000002011037210 */ /* 0x040fe40007ffe0ff */
[C---:B------:R-:W-:Y:S02]  /*0480*/  IADD3 R16, PT, PT, R17.reuse, R0, RZ ;  /* 0x0000000011107210 */ /* 0x040fe40007ffe0ff */
[----:B------:R-:W-:-:S02]  /*0490*/  IADD3 R8, PT, PT, R17, R8, RZ ;  /* 0x0000000811087210 */ /* 0x000fc40007ffe0ff */
[C---:B------:R-:W-:Y:S02]  /*04a0*/  IADD3 R18, PT, PT, R17.reuse, R20, RZ ;  /* 0x0000001411127210 */ /* 0x040fe40007ffe0ff */
[C---:B------:R-:W-:Y:S02]  /*04b0*/  IADD3 R13, PT, PT, R17.reuse, R22, RZ ;  /* 0x00000016110d7210 */ /* 0x040fe40007ffe0ff */
[C---:B------:R-:W-:Y:S02]  /*04c0*/  IADD3 R14, PT, PT, R17.reuse, R24, RZ ;  /* 0x00000018110e7210 */ /* 0x040fe40007ffe0ff */
[C---:B------:R-:W-:Y:S02]  /*04d0*/  IADD3 R15, PT, PT, R17.reuse, R26, RZ ;  /* 0x0000001a110f7210 */ /* 0x040fe40007ffe0ff */
[C---:B------:R-:W-:Y:S02]  /*04e0*/  IADD3 R4, PT, PT, R17.reuse, R28, RZ ;  /* 0x0000001c11047210 */ /* 0x040fe40007ffe0ff */
[----:B------:R-:W-:-:S02]  /*04f0*/  IADD3 R17, PT, PT, R17, R30, RZ ;  /* 0x0000001e11117210 */ /* 0x000fc40007ffe0ff */
[----:B------:R-:W-:Y:S02]  /*0500*/  MOV R0, R58 ;  /* 0x0000003a00007202 */ /* 0x000fe40000000f00 */
[----:B------:R-:W-:-:S07]  /*0510*/  IADD3 R19, PT, PT, -R27, RZ, RZ ;  /* 0x000000ff1b137210 */ /* 0x000fce0007ffe1ff */
.L_x_323:
[----:B------:R-:W0:Y:S08]  /*0520*/  LDC.64 R52, c[0x0][0x440] ;  /* 0x00011000ff347b82 */ /* 0x000e300000000a00 */
[----:B------:R-:W1:Y:S01]  /*0530*/  LDC.64 R54, c[0x0][0x448] ;  /* 0x00011200ff367b82 */ /* 0x000e620000000a00 */
[----:B0-----:R-:W-:-:S04]  /*0540*/  IMAD.WIDE.U32 R28, R5, 0x4, R52 ;  /* 0x00000004051c7825 */ /* 0x001fc800078e0034 */
[--C-:B------:R-:W-:Y:S01]  /*0550*/  IMAD.WIDE.U32 R26, R3, 0x4, R52.reuse ;  /* 0x00000004031a7825 */ /* 0x100fe200078e0034 */
[----:B------:R0:W2:Y:S03]  /*0560*/  LDG.E R50, desc[UR6][R28.64] ;  /* 0x000000061c327981 */ /* 0x0000a6000c1e1900 */
[----:B------:R-:W-:Y:S01]  /*0570*/  IMAD.WIDE.U32 R24, R13, 0x4, R52 ;  /* 0x000000040d187825 */ /* 0x000fe200078e0034 */
[----:B------:R3:W4:Y:S03]  /*0580*/  LDG.E R51, desc[UR6][R26.64] ;  /* 0x000000061a337981 */ /* 0x000726000c1e1900 */
[----:B-1----:R-:W-:Y:S02]  /*0590*/  IMAD.WIDE.U32 R46, R3, 0x4, R54 ;  /* 0x00000004032e7825 */ /* 0x002fe400078e0036 */
[----:B------:R-:W5:Y:S02]  /*05a0*/  LDG.E R25, desc[UR6][R24.64] ;  /* 0x0000000618197981 */ /* 0x000f64000c1e1900 */
[----:B------:R-:W-:-:S02]  /*05b0*/  IMAD.WIDE.U32 R22, R14, 0x4, R52 ;  /* 0x000000040e167825 */ /* 0x000fc400078e0034 */
[----:B------:R-:W5:Y:S02]  /*05c0*/  LDG.E R46, desc[UR6][R46.64] ;  /* 0x000000062e2e7981 */ /* 0x000f64000c1e1900 */
[----:B------:R-:W-:-:S04]  /*05d0*/  IMAD.WIDE.U32 R20, R15, 0x4, R52 ;  /* 0x000000040f147825 */ /* 0x000fc800078e0034 */
[----:B0-----:R-:W-:Y:S01]  /*05e0*/  IMAD.WIDE.U32 R28, R16, 0x4, R52 ;  /* 0x00000004101c7825 */ /* 0x001fe200078e0034 */
[----:B------:R-:W5:Y:S03]  /*05f0*/  LDG.E R24, desc[UR6][R22.64] ;  /* 0x0000000616187981 */ /* 0x000f66000c1e1900 */
[----:B------:R-:W-:-:S04]  /*0600*/  IMAD.WIDE.U32 R44, R5, 0x4, R54 ;  /* 0x00000004052c7825 */ /* 0x000fc800078e0036 */
[--C-:B------:R-:W-:Y:S02]  /*0610*/  IMAD.WIDE.U32 R48, R4, 0x4, R52.reuse ;  /* 0x0000000404307825 */ /* 0x100fe400078e0034 */
[----:B------:R-:W5:Y:S04]  /*0620*/  LDG.E R44, desc[UR6][R44.64] ;  /* 0x000000062c2c7981 */ /* 0x000f68000c1e1900 */
[----:B------:R0:W5:Y:S01]  /*0630*/  LDG.E R23, desc[UR6][R20.64] ;  /* 0x0000000614177981 */ /* 0x000162000c1e1900 */
[----:B------:R-:W-:-:S03]  /*0640*/  IMAD.WIDE.U32 R40, R18, 0x4, R52 ;  /* 0x0000000412287825 */ /* 0x000fc600078e0034 */
[----:B------:R1:W5:Y:S01]  /*0650*/  LDG.E R22, desc[UR6][R28.64] ;  /* 0x000000061c167981 */ /* 0x000362000c1e1900 */
[----:B---3--:R-:W-:-:S03]  /*0660*/  IMAD.WIDE.U32 R26, R7, 0x4, R52 ;  /* 0x00000004071a7825 */ /* 0x008fc600078e0034 */
[----:B------:R-:W3:Y:S01]  /*0670*/  LDG.E R48, desc[UR6][R48.64] ;  /* 0x0000000630307981 */ /* 0x000ee2000c1e1900 */
[----:B0-----:R-:W-:-:S03]  /*0680*/  IMAD.WIDE.U32 R20, R6, 0x4, R52 ;  /* 0x0000000406147825 */ /* 0x001fc600078e0034 */
[----:B------:R-:W3:Y:S01]  /*0690*/  LDG.E R40, desc[UR6][R40.64] ;  /* 0x0000000628287981 */ /* 0x000ee2000c1e1900 */
[----:B-1----:R-:W-:-:S03]  /*06a0*/  IMAD.WIDE.U32 R28, R4, 0x4, R54 ;  /* 0x00000004041c7825 */ /* 0x002fc600078e0036 */
[----:B------:R-:W3:Y:S01]  /*06b0*/  LDG.E R21, desc[UR6][R20.64] ;  /* 0x0000000614157981 */ /* 0x000ee2000c1e1900 */
[----:B------:R-:W-:-:S03]  /*06c0*/  IMAD.WIDE.U32 R42, R17, 0x4, R52 ;  /* 0x00000004112a7825 */ /* 0x000fc600078e0034 */
[----:B------:R-:W3:Y:S01]  /*06d0*/  LDG.E R38, desc[UR6][R28.64] ;  /* 0x000000061c267981 */ /* 0x000ee2000c1e1900 */
[----:B------:R-:W-:-:S03]  /*06e0*/  IMAD.WIDE.U32 R32, R17, 0x4, R54 ;  /* 0x0000000411207825 */ /* 0x000fc600078e0036 */
[----:B------:R-:W3:Y:S01]  /*06f0*/  LDG.E R42, desc[UR6][R42.64] ;  /* 0x000000062a2a7981 */ /* 0x000ee2000c1e1900 */
[----:B------:R-:W-:-:S03]  /*0700*/  IMAD.WIDE.U32 R34, R18, 0x4, R54 ;  /* 0x0000000412227825 */ /* 0x000fc600078e0036 */
[----:B------:R0:W3:Y:S04]  /*0710*/  LDG.E R20, desc[UR6][R26.64] ;  /* 0x000000061a147981 */ /* 0x0000e8000c1e1900 */
[----:B------:R1:W3:Y:S01]  /*0720*/  LDG.E R41, desc[UR6][R32.64] ;  /* 0x0000000620297981 */ /* 0x0002e2000c1e1900 */
[----:B------:R-:W-:-:S03]  /*0730*/  IMAD.WIDE.U32 R30, R9, 0x4, R52 ;  /* 0x00000004091e7825 */ /* 0x000fc600078e0034 */
[----:B------:R1:W3:Y:S01]  /*0740*/  LDG.E R43, desc[UR6][R34.64] ;  /* 0x00000006222b7981 */ /* 0x0002e2000c1e1900 */
[----:B0-----:R-:W-:-:S03]  /*0750*/  IMAD.WIDE.U32 R26, R8, 0x4, R52 ;  /* 0x00000004081a7825 */ /* 0x001fc600078e0034 */
[----:B------:R-:W3:Y:S01]  /*0760*/  LDG.E R39, desc[UR6][R30.64] ;  /* 0x000000061e277981 */ /* 0x000ee2000c1e1900 */
[----:B-1----:R-:W-:-:S03]  /*0770*/  IMAD.WIDE.U32 R32, R13, 0x4, R54 ;  /* 0x000000040d207825 */ /* 0x002fc600078e0036 */
[----:B------:R0:W3:Y:S01]  /*0780*/  LDG.E R37, desc[UR6][R26.64] ;  /* 0x000000061a257981 */ /* 0x0000e2000c1e1900 */
[----:B------:R-:W-:-:S03]  /*0790*/  IMAD.WIDE.U32 R34, R14, 0x4, R54 ;  /* 0x000000040e227825 */ /* 0x000fc600078e0036 */
[----:B------:R-:W3:Y:S01]  /*07a0*/  LDG.E R32, desc[UR6][R32.64] ;  /* 0x0000000620207981 */ /* 0x000ee2000c1e1900 */
[----:B------:R-:W-:-:S03]  /*07b0*/  IMAD.WIDE.U32 R28, R11, 0x4, R52 ;  /* 0x000000040b1c7825 */ /* 0x000fc600078e0034 */
[----:B------:R-:W3:Y:S01]  /*07c0*/  LDG.E R34, desc[UR6][R34.64] ;  /* 0x0000000622227981 */ /* 0x000ee2000c1e1900 */
[----:B0-----:R-:W-:-:S03]  /*07d0*/  IMAD.WIDE.U32 R26, R10, 0x4, R52 ;  /* 0x000000040a1a7825 */ /* 0x001fc600078e0034 */
[----:B------:R0:W3:Y:S01]  /*07e0*/  LDG.E R47, desc[UR6][R28.64] ;  /* 0x000000061c2f7981 */ /* 0x0000e2000c1e1900 */
[----:B------:R-:W-:-:S03]  /*07f0*/  IMAD.WIDE.U32 R30, R12, 0x4, R52 ;  /* 0x000000040c1e7825 */ /* 0x000fc600078e0034 */
[----:B------:R1:W3:Y:S04]  /*0800*/  LDG.E R45, desc[UR6][R26.64] ;  /* 0x000000061a2d7981 */ /* 0x0002e8000c1e1900 */
[----:B------:R1:W3:Y:S01]  /*0810*/  LDG.E R49, desc[UR6][R30.64] ;  /* 0x000000061e317981 */ /* 0x0002e2000c1e1900 */
[----:B0-----:R-:W-:-:S04]  /*0820*/  IMAD.WIDE.U32 R28, R16, 0x4, R54 ;  /* 0x00000004101c7825 */ /* 0x001fc800078e0036 */
[--C-:B-1----:R-:W-:Y:S01]  /*0830*/  IMAD.WIDE.U32 R26, R15, 0x4, R54.reuse ;  /* 0x000000040f1a7825 */ /* 0x102fe200078e0036 */
[----:B------:R-:W3:Y:S03]  /*0840*/  LDG.E R35, desc[UR6][R28.64] ;  /* 0x000000061c237981 */ /* 0x000ee6000c1e1900 */
[--C-:B------:R-:W-:Y:S01]  /*0850*/  IMAD.WIDE.U32 R30, R6, 0x4, R54.reuse ;  /* 0x00000004061e7825 */ /* 0x100fe200078e0036 */
[----:B------:R0:W3:Y:S05]  /*0860*/  LDG.E R33, desc[UR6][R26.64] ;  /* 0x000000061a217981 */ /* 0x0000ea000c1e1900 */
[----:B------:R-:W3:Y:S01]  /*0870*/  LDG.E R30, desc[UR6][R30.64] ;  /* 0x000000061e1e7981 */ /* 0x000ee2000c1e1900 */
[----:B0-----:R-:W-:-:S05]  /*0880*/  IMAD.WIDE.U32 R26, R7, 0x4, R54 ;  /* 0x00000004071a7825 */ /* 0x001fca00078e0036 */
[----:B------:R0:W3:Y:S01]  /*0890*/  LDG.E R31, desc[UR6][R26.64] ;  /* 0x000000061a1f7981 */ /* 0x0000e2000c1e1900 */
[----:B------:R-:W-:-:S06]  /*08a0*/  IMAD.WIDE.U32 R28, R8, 0x4, R54 ;  /* 0x00000004081c7825 */ /* 0x000fcc00078e0036 */
[----:B------:R-:W3:Y:S01]  /*08b0*/  LDG.E R28, desc[UR6][R28.64] ;  /* 0x000000061c1c7981 */ /* 0x000ee2000c1e1900 */
[----:B0-----:R-:W-:-:S05]  /*08c0*/  IMAD.WIDE.U32 R26, R9, 0x4, R54 ;  /* 0x00000004091a7825 */ /* 0x001fca00078e0036 */
[----:B------:R0:W3:Y:S02]  /*08d0*/  LDG.E R52, desc[UR6][R26.64] ;  /* 0x000000061a347981 */ /* 0x0000e4000c1e1900 */
[----:B0-----:R-:W-:-:S05]  /*08e0*/  IMAD.WIDE.U32 R26, R10, 0x4, R54 ;  /* 0x000000040a1a7825 */ /* 0x001fca00078e0036 */
[----:B------:R0:W3:Y:S02]  /*08f0*/  LDG.E R53, desc[UR6][R26.64] ;  /* 0x000000061a357981 */ /* 0x0000e4000c1e1900 */
[----:B0-----:R-:W-:-:S05]  /*0900*/  IMAD.WIDE.U32 R26, R11, 0x4, R54 ;  /* 0x000000040b1a7825 */ /* 0x001fca00078e0036 */
[----:B------:R0:W3:Y:S02]  /*0910*/  LDG.E R60, desc[UR6][R26.64] ;  /* 0x000000061a3c7981 */ /* 0x0000e4000c1e1900 */
[----:B0-----:R-:W-:-:S05]  /*0920*/  IMAD.WIDE.U32 R26, R12, 0x4, R54 ;  /* 0x000000040c1a7825 */ /* 0x001fca00078e0036 */
[----:B------:R-:W3:Y:S01]  /*0930*/  LDG.E R54, desc[UR6][R26.64] ;  /* 0x000000061a367981 */ /* 0x000ee2000c1e1900 */
[----:B------:R-:W-:-:S04]  /*0940*/  IADD3 R19, PT, PT, R19, 0x10, RZ ;  /* 0x0000001013137810 */ /* 0x000fc80007ffe0ff */
[----:B------:R-:W-:Y:S02]  /*0950*/  ISETP.NE.AND P0, PT, R19, RZ, PT ;  /* 0x000000ff1300720c */ /* 0x000fe40003f05270 */
[----:B------:R-:W-:Y:S02]  /*0960*/  IADD3 R0, PT, PT, R0, 0x200, RZ ;  /* 0x0000020000007810 */ /* 0x000fe40007ffe0ff */
[C---:B------:R-:W-:Y:S02]  /*0970*/  LEA R3, R56.reuse, R3, 0x9 ;  /* 0x0000000338037211 */ /* 0x040fe400078e48ff */
[C---:B------:R-:W-:Y:S02]  /*0980*/  LEA R5, R56.reuse, R5, 0x9 ;  /* 0x0000000538057211 */ /* 0x040fe400078e48ff */
[C---:B------:R-:W-:Y:S02]  /*0990*/  LEA R4, R56.reuse, R4, 0x9 ;  /* 0x0000000438047211 */ /* 0x040fe400078e48ff */
[----:B------:R-:W-:-:S02]  /*09a0*/  LEA R17, R56, R17, 0x9 ;  /* 0x0000001138117211 */ /* 0x000fc400078e48ff */
[C---:B------:R-:W-:Y:S02]  /*09b0*/  LEA R18, R56.reuse, R18, 0x9 ;  /* 0x0000001238127211 */ /* 0x040fe400078e48ff */
[C---:B------:R-:W-:Y:S02]  /*09c0*/  LEA R13, R56.reuse, R13, 0x9 ;  /* 0x0000000d380d7211 */ /* 0x040fe400078e48ff */
        /* <DEDUP_REMOVED lines=9> */
[----:B------:R-:W-:Y:S01]  /*0a60*/  LEA R12, R56, R12, 0x9 ;  /* 0x0000000c380c7211 */ /* 0x000fe200078e48ff */
[----:B----4-:R-:W-:-:S04]  /*0a70*/  FADD.FTZ R55, R51, R2 ;  /* 0x0000000233377221 */ /* 0x010fc80000010000 */
[----:B--2---:R-:W-:Y:S01]  /*0a80*/  FADD.FTZ R55, R55, R50 ;  /* 0x0000003237377221 */ /* 0x004fe20000010000 */
[----:B-----5:R-:W-:-:S04]  /*0a90*/  FADD.FTZ R51, R46, R36 ;  /* 0x000000242e337221 */ /* 0x020fc80000010000 */
[----:B------:R-:W-:Y:S01]  /*0aa0*/  FADD.FTZ R51, R51, R44 ;  /* 0x0000002c33337221 */ /* 0x000fe20000010000 */
[----:B---3--:R-:W-:-:S03]  /*0ab0*/  FADD.FTZ R55, R55, R48 ;  /* 0x0000003037377221 */ /* 0x008fc60000010000 */
[----:B------:R-:W-:Y:S01]  /*0ac0*/  FADD.FTZ R38, R51, R38 ;  /* 0x0000002633267221 */ /* 0x000fe20000010000 */
[----:B------:R-:W-:-:S04]  /*0ad0*/  FADD.FTZ R55, R55, R42 ;  /* 0x0000002a37377221 */ /* 0x000fc80000010000 */
        /* <DEDUP_REMOVED lines=8> */
[----:B------:R-:W-:-:S04]  /*0b60*/  FADD.FTZ R22, R23, R22 ;  /* 0x0000001617167221 */ /* 0x000fc80000010000 */
[----:B------:R-:W-:Y:S01]  /*0b70*/  FADD.FTZ R21, R22, R21 ;  /* 0x0000001516157221 */ /* 0x000fe20000010000 */
[----:B------:R-:W-:-:S04]  /*0b80*/  FADD.FTZ R34, R34, R33 ;  /* 0x0000002122227221 */ /* 0x000fc80000010000 */
[----:B------:R-:W-:-:S04]  /*0b90*/  FADD.FTZ R35, R34, R35 ;  /* 0x0000002322237221 */ /* 0x000fc80000010000 */
[----:B------:R-:W-:Y:S01]  /*0ba0*/  FADD.FTZ R30, R35, R30 ;  /* 0x0000001e231e7221 */ /* 0x000fe20000010000 */
[----:B------:R-:W-:-:S03]  /*0bb0*/  FADD.FTZ R20, R21, R20 ;  /* 0x0000001415147221 */ /* 0x000fc60000010000 */
[----:B------:R-:W-:Y:S01]  /*0bc0*/  FADD.FTZ R31, R30, R31 ;  /* 0x0000001f1e1f7221 */ /* 0x000fe20000010000 */
[----:B------:R-:W-:-:S03]  /*0bd0*/  FADD.FTZ R20, R20, R37 ;  /* 0x0000002514147221 */ /* 0x000fc60000010000 */
[----:B------:R-:W-:Y:S01]  /*0be0*/  FADD.FTZ R31, R31, R28 ;  /* 0x0000001c1f1f7221 */ /* 0x000fe20000010000 */
[----:B------:R-:W-:-:S03]  /*0bf0*/  FADD.FTZ R20, R20, R39 ;  /* 0x0000002714147221 */ /* 0x000fc60000010000 */
[----:B------:R-:W-:Y:S01]  /*0c00*/  FADD.FTZ R52, R31, R52 ;  /* 0x000000341f347221 */ /* 0x000fe20000010000 */
[----:B------:R-:W-:-:S04]  /*0c10*/  FADD.FTZ R20, R20, R45 ;  /* 0x0000002d14147221 */ /* 0x000fc80000010000 */
[----:B------:R-:W-:Y:S01]  /*0c20*/  FADD.FTZ R20, R20, R47 ;  /* 0x0000002f14147221 */ /* 0x000fe20000010000 */
[----:B------:R-:W-:-:S03]  /*0c30*/  FADD.FTZ R53, R52, R53 ;  /* 0x0000003534357221 */ /* 0x000fc60000010000 */
[----:B------:R-:W-:Y:S01]  /*0c40*/  FADD.FTZ R2, R20, R49 ;  /* 0x0000003114027221 */ /* 0x000fe20000010000 */
[----:B------:R-:W-:-:S04]  /*0c50*/  FADD.FTZ R53, R53, R60 ;  /* 0x0000003c35357221 */ /* 0x000fc80000010000 */
[----:B------:R-:W-:Y:S01]  /*0c60*/  FADD.FTZ R36, R53, R54 ;  /* 0x0000003635247221 */ /* 0x000fe20000010000 */
[----:B------:R-:W-:Y:S06]  /*0c70*/  @P0 BRA `(.L_x_323) ;  /* 0xfffffff800280947 */ /* 0x000fec000383ffff */
.L_x_322:
[----:B------:R-:W-:Y:S05]  /*0c80*/  BSYNC.RECONVERGENT B1 ;  /* 0x0000000000017941 */ /* 0x000fea0003800200 */
.L_x_321:
[----:B------:R-:W0:Y:S01]  /*0c90*/  LDCU UR4, c[0x0][0x380] ;  /* 0x00007000ff0477ac */ /* 0x000e220008000800 */
[----:B------:R-:W-:Y:S02]  /*0ca0*/  LOP3.LUT R3, R58, 0x20, RZ, 0xfc, !PT ;  /* 0x000000203a037812 */ /* 0x000fe400078efcff */
[----:B------:R-:W-:Y:S02]  /*0cb0*/  LOP3.LUT R4, RZ, R58, RZ, 0x33, !PT ;  /* 0x0000003aff047212 */ /* 0x000fe400078e33ff */
[----:B0-----:R-:W-:-:S04]  /*0cc0*/  VIMNMX.U32 R3, PT, PT, R3, UR4, !PT ;  /* 0x0000000403037c48 */ /* 0x001fc8000ffe0000 */
[----:B------:R-:W-:-:S04]  /*0cd0*/  IADD3 R3, PT, PT, R3, R4, RZ ;  /* 0x0000000403037210 */ /* 0x000fc80007ffe0ff */
[----:B------:R-:W-:-:S04]  /*0ce0*/  LEA.HI R9, R3, 0x1, RZ, 0x1b ;  /* 0x0000000103097811 */ /* 0x000fc800078fd8ff */
[----:B------:R-:W-:-:S04]  /*0cf0*/  LOP3.LUT R3, R9, 0xf, RZ, 0xc0, !PT ;  /* 0x0000000f09037812 */ /* 0x000fc800078ec0ff */
[----:B------:R-:W-:-:S13]  /*0d00*/  ISETP.NE.AND P0, PT, R3, RZ, PT ;  /* 0x000000ff0300720c */ /* 0x000fda0003f05270 */
[----:B------:R-:W-:Y:S05]  /*0d10*/  @!P0 BRA `(.L_x_320) ;  /* 0x0000000400e88947 */ /* 0x000fea0003800000 */
[----:B------:R-:W0:Y:S01]  /*0d20*/  S2R R8, SR_TID.X ;  /* 0x0000000000087919 */ /* 0x000e220000002100 */
[----:B------:R-:W-:Y:S01]  /*0d30*/  ISETP.GE.U32.AND P0, PT, R3, 0x8, PT ;  /* 0x000000080300780c */ /* 0x000fe20003f06070 */
[----:B------:R-:W-:Y:S01]  /*0d40*/  BSSY.RECONVERGENT B1, `(.L_x_324) ;  /* 0x0000040000017945 */ /* 0x000fe20003800200 */
[----:B------:R-:W-:-:S04]  /*0d50*/  LOP3.LUT R34, R9, 0x7, RZ, 0xc0, !PT ;  /* 0x0000000709227812 */ /* 0x000fc800078ec0ff */
[----:B------:R-:W-:Y:S02]  /*0d60*/  ISETP.NE.AND P1, PT, R34, RZ, PT ;  /* 0x000000ff2200720c */ /* 0x000fe40003f25270 */
[----:B0-----:R-:W-:-:S05]  /*0d70*/  LOP3.LUT R3, R59, 0x1f, R8, 0xf8, !PT ;  /* 0x0000001f3b037812 */ /* 0x001fca00078ef808 */
[----:B------:R-:W-:Y:S06]  /*0d80*/  @!P0 BRA `(.L_x_325) ;  /* 0x0000000000ec8947 */ /* 0x000fec0003800000 */
[----:B------:R-:W0:Y:S01]  /*0d90*/  LDC.64 R6, c[0x0][0x440] ;  /* 0x00011000ff067b82 */ /* 0x000e220000000a00 */
[----:B------:R-:W-:-:S05]  /*0da0*/  IMAD R11, R0, R56, R3 ;  /* 0x00000038000b7224 */ /* 0x000fca00078e0203 */
[CC--:B------:R-:W-:Y:S02]  /*0db0*/  LEA R23, R56.reuse, R11.reuse, 0x5 ;  /* 0x0000000b38177211 */ /* 0x0c0fe400078e28ff */
[----:B------:R-:W1:Y:S01]  /*0dc0*/  LDC.64 R4, c[0x0][0x448] ;  /* 0x00011200ff047b82 */ /* 0x000e620000000a00 */
[CC--:B------:R-:W-:Y:S02]  /*0dd0*/  LEA R27, R56.reuse, R11.reuse, 0x6 ;  /* 0x0000000b381b7211 */ /* 0x0c0fe400078e30ff */
[C---:B------:R-:W-:Y:S02]  /*0de0*/  LEA R35, R56.reuse, R11, 0x7 ;  /* 0x0000000b38237211 */ /* 0x040fe400078e38ff */
[----:B------:R-:W-:Y:S01]  /*0df0*/  LEA R33, R56, R27, 0x5 ;  /* 0x0000001b38217211 */ /* 0x000fe200078e28ff */
[----:B0-----:R-:W-:-:S04]  /*0e00*/  IMAD.WIDE.U32 R12, R11, 0x4, R6 ;  /* 0x000000040b0c7825 */ /* 0x001fc800078e0006 */
[----:B------:R-:W-:-:S04]  /*0e10*/  IMAD.WIDE.U32 R20, R23, 0x4, R6 ;  /* 0x0000000417147825 */ /* 0x000fc800078e0006 */
[--C-:B-1----:R-:W-:Y:S01]  /*0e20*/  IMAD.WIDE.U32 R14, R11, 0x4, R4.reuse ;  /* 0x000000040b0e7825 */ /* 0x102fe200078e0004 */
[----:B------:R0:W2:Y:S03]  /*0e30*/  LDG.E R10, desc[UR6][R20.64] ;  /* 0x00000006140a7981 */ /* 0x0000a6000c1e1900 */
[----:B------:R-:W-:Y:S01]  /*0e40*/  IMAD.WIDE.U32 R22, R23, 0x4, R4 ;  /* 0x0000000417167825 */ /* 0x000fe200078e0004 */
[----:B------:R1:W3:Y:S03]  /*0e50*/  LDG.E R11, desc[UR6][R12.64] ;  /* 0x000000060c0b7981 */ /* 0x0002e6000c1e1900 */
[C---:B------:R-:W-:Y:S01]  /*0e60*/  IMAD.WIDE.U32 R24, R27.reuse, 0x4, R6 ;  /* 0x000000041b187825 */ /* 0x040fe200078e0006 */
[----:B------:R4:W5:Y:S03]  /*0e70*/  LDG.E R19, desc[UR6][R14.64] ;  /* 0x000000060e137981 */ /* 0x000966000c1e1900 */
[----:B------:R-:W-:Y:S01]  /*0e80*/  IMAD.WIDE.U32 R26, R27, 0x4, R4 ;  /* 0x000000041b1a7825 */ /* 0x000fe200078e0004 */
[----:B------:R-:W2:Y:S03]  /*0e90*/  LDG.E R18, desc[UR6][R22.64] ;  /* 0x0000000616127981 */ /* 0x000ea6000c1e1900 */
[C---:B------:R-:W-:Y:S01]  /*0ea0*/  IMAD.WIDE.U32 R28, R33.reuse, 0x4, R6 ;  /* 0x00000004211c7825 */ /* 0x040fe200078e0006 */
[----:B------:R4:W2:Y:S03]  /*0eb0*/  LDG.E R17, desc[UR6][R24.64] ;  /* 0x0000000618117981 */ /* 0x0008a6000c1e1900 */
[----:B0-----:R-:W-:Y:S01]  /*0ec0*/  IMAD.WIDE.U32 R20, R33, 0x4, R4 ;  /* 0x0000000421147825 */ /* 0x001fe200078e0004 */
[----:B------:R-:W2:Y:S01]  /*0ed0*/  LDG.E R27, desc[UR6][R26.64] ;  /* 0x000000061a1b7981 */ /* 0x000ea2000c1e1900 */
[----:B-1----:R-:W-:-:S02]  /*0ee0*/  LEA R13, R56, R35, 0x5 ;  /* 0x00000023380d7211 */ /* 0x002fc400078e28ff */
[C---:B------:R-:W-:Y:S01]  /*0ef0*/  IMAD.WIDE.U32 R32, R35.reuse, 0x4, R4 ;  /* 0x0000000423207825 */ /* 0x040fe200078e0004 */
[----:B------:R-:W2:Y:S01]  /*0f00*/  LDG.E R29, desc[UR6][R28.64] ;  /* 0x000000061c1d7981 */ /* 0x000ea2000c1e1900 */
[C---:B----4-:R-:W-:Y:S02]  /*0f10*/  LEA R15, R56.reuse, R35, 0x6 ;  /* 0x00000023380f7211 */ /* 0x050fe400078e30ff */
[--C-:B------:R-:W-:Y:S01]  /*0f20*/  IMAD.WIDE.U32 R30, R35, 0x4, R6.reuse ;  /* 0x00000004231e7825 */ /* 0x100fe200078e0006 */
[----:B------:R-:W4:Y:S03]  /*0f30*/  LDG.E R21, desc[UR6][R20.64] ;  /* 0x0000000614157981 */ /* 0x000f26000c1e1900 */
[C---:B------:R-:W-:Y:S01]  /*0f40*/  IMAD.WIDE.U32 R24, R13.reuse, 0x4, R6 ;  /* 0x000000040d187825 */ /* 0x040fe200078e0006 */
[----:B------:R0:W4:Y:S03]  /*0f50*/  LDG.E R16, desc[UR6][R30.64] ;  /* 0x000000061e107981 */ /* 0x000126000c1e1900 */
[----:B------:R-:W-:Y:S01]  /*0f60*/  IMAD.WIDE.U32 R22, R13, 0x4, R4 ;  /* 0x000000040d167825 */ /* 0x000fe200078e0004 */
[----:B------:R-:W4:Y:S03]  /*0f70*/  LDG.E R33, desc[UR6][R32.64] ;  /* 0x0000000620217981 */ /* 0x000f26000c1e1900 */
[----:B------:R-:W-:Y:S01]  /*0f80*/  IMAD.WIDE.U32 R12, R15, 0x4, R6 ;  /* 0x000000040f0c7825 */ /* 0x000fe200078e0006 */
[----:B------:R-:W4:Y:S01]  /*0f90*/  LDG.E R25, desc[UR6][R24.64] ;  /* 0x0000000618197981 */ /* 0x000f22000c1e1900 */
[----:B0-----:R-:W-:-:S02]  /*0fa0*/  LEA R31, R56, R15, 0x5 ;  /* 0x0000000f381f7211 */ /* 0x001fc400078e28ff */
[----:B------:R-:W-:Y:S01]  /*0fb0*/  IMAD.WIDE.U32 R14, R15, 0x4, R4 ;  /* 0x000000040f0e7825 */ /* 0x000fe200078e0004 */
[----:B------:R-:W4:Y:S03]  /*0fc0*/  LDG.E R23, desc[UR6][R22.64] ;  /* 0x0000000616177981 */ /* 0x000f26000c1e1900 */
[C---:B------:R-:W-:Y:S01]  /*0fd0*/  IMAD.WIDE.U32 R6, R31.reuse, 0x4, R6 ;  /* 0x000000041f067825 */ /* 0x040fe200078e0006 */
[----:B------:R-:W4:Y:S03]  /*0fe0*/  LDG.E R13, desc[UR6][R12.64] ;  /* 0x000000060c0d7981 */ /* 0x000f26000c1e1900 */
[----:B------:R-:W-:Y:S01]  /*0ff0*/  IMAD.WIDE.U32 R4, R31, 0x4, R4 ;  /* 0x000000041f047825 */ /* 0x000fe200078e0004 */
[----:B------:R-:W4:Y:S04]  /*1000*/  LDG.E R15, desc[UR6][R14.64] ;  /* 0x000000060e0f7981 */ /* 0x000f28000c1e1900 */
[----:B------:R-:W4:Y:S04]  /*1010*/  LDG.E R6, desc[UR6][R6.64] ;  /* 0x0000000606067981 */ /* 0x000f28000c1e1900 */
[----:B------:R-:W4:Y:S01]  /*1020*/  LDG.E R4, desc[UR6][R4.64] ;  /* 0x0000000604047981 */ /* 0x000f22000c1e1900 */
[----:B------:R-:W-:Y:S01]  /*1030*/  IADD3 R0, PT, PT, R0, 0x100, RZ ;  /* 0x0000010000007810 */ /* 0x000fe20007ffe0ff */
[----:B---3--:R-:W-:Y:S01]  /*1040*/  FADD.FTZ R11, R2, R11 ;  /* 0x0000000b020b7221 */ /* 0x008fe20000010000 */
[----:B-----5:R-:W-:-:S03]  /*1050*/  FADD.FTZ R19, R36, R19 ;  /* 0x0000001324137221 */ /* 0x020fc60000010000 */
[----:B--2---:R-:W-:Y:S01]  /*1060*/  FADD.FTZ R10, R11, R10 ;  /* 0x0000000a0b0a7221 */ /* 0x004fe20000010000 */
[----:B------:R-:W-:-:S03]  /*1070*/  FADD.FTZ R18, R19, R18 ;  /* 0x0000001213127221 */ /* 0x000fc60000010000 */
[----:B------:R-:W-:Y:S01]  /*1080*/  FADD.FTZ R10, R10, R17 ;  /* 0x000000110a0a7221 */ /* 0x000fe20000010000 */
[----:B------:R-:W-:-:S03]  /*1090*/  FADD.FTZ R18, R18, R27 ;  /* 0x0000001b12127221 */ /* 0x000fc60000010000 */
[----:B------:R-:W-:Y:S01]  /*10a0*/  FADD.FTZ R29, R10, R29 ;  /* 0x0000001d0a1d7221 */ /* 0x000fe20000010000 */
[----:B----4-:R-:W-:-:S03]  /*10b0*/  FADD.FTZ R18, R18, R21 ;  /* 0x0000001512127221 */ /* 0x010fc60000010000 */
[----:B------:R-:W-:Y:S01]  /*10c0*/  FADD.FTZ R16, R29, R16 ;  /* 0x000000101d107221 */ /* 0x000fe20000010000 */
[----:B------:R-:W-:-:S03]  /*10d0*/  FADD.FTZ R18, R18, R33 ;  /* 0x0000002112127221 */ /* 0x000fc60000010000 */
[----:B------:R-:W-:Y:S01]  /*10e0*/  FADD.FTZ R16, R16, R25 ;  /* 0x0000001910107221 */ /* 0x000fe20000010000 */
[----:B------:R-:W-:-:S03]  /*10f0*/  FADD.FTZ R18, R18, R23 ;  /* 0x0000001712127221 */ /* 0x000fc60000010000 */
[----:B------:R-:W-:Y:S01]  /*1100*/  FADD.FTZ R13, R16, R13 ;  /* 0x0000000d100d7221 */ /* 0x000fe20000010000 */
[----:B------:R-:W-:-:S03]  /*1110*/  FADD.FTZ R15, R18, R15 ;  /* 0x0000000f120f7221 */ /* 0x000fc60000010000 */
[----:B------:R-:W-:Y:S01]  /*1120*/  FADD.FTZ R2, R13, R6 ;  /* 0x000000060d027221 */ /* 0x000fe20000010000 */
[----:B------:R-:W-:-:S07]  /*1130*/  FADD.FTZ R36, R15, R4 ;  /* 0x000000040f247221 */ /* 0x000fce0000010000 */
.L_x_325:
[----:B------:R-:W-:Y:S05]  /*1140*/  BSYNC.RECONVERGENT B1 ;  /* 0x0000000000017941 */ /* 0x000fea0003800200 */
.L_x_324:
[----:B------:R-:W-:Y:S05]  /*1150*/  @!P1 BRA `(.L_x_320) ;  /* 0x0000000000d89947 */ /* 0x000fea0003800000 */
[----:B------:R-:W-:Y:S01]  /*1160*/  ISETP.GE.U32.AND P0, PT, R34, 0x4, PT ;  /* 0x000000042200780c */ /* 0x000fe20003f06070 */
[----:B------:R-:W-:Y:S01]  /*1170*/  BSSY.RECONVERGENT B1, `(.L_x_326) ;  /* 0x0000023000017945 */ /* 0x000fe20003800200 */
[----:B------:R-:W-:-:S04]  /*1180*/  LOP3.LUT R9, R9, 0x3, RZ, 0xc0, !PT ;  /* 0x0000000309097812 */ /* 0x000fc800078ec0ff */
[----:B------:R-:W-:-:S07]  /*1190*/  ISETP.NE.AND P1, PT, R9, RZ, PT ;  /* 0x000000ff0900720c */ /* 0x000fce0003f25270 */
[----:B------:R-:W-:Y:S06]  /*11a0*/  @!P0 BRA `(.L_x_327) ;  /* 0x00000000007c8947 */ /* 0x000fec0003800000 */
[----:B------:R-:W0:Y:S01]  /*11b0*/  LDC.64 R4, c[0x0][0x440] ;  /* 0x00011000ff047b82 */ /* 0x000e220000000a00 */
[----:B------:R-:W-:-:S05]  /*11c0*/  IMAD R3, R0, R56, R3 ;  /* 0x0000003800037224 */ /* 0x000fca00078e0203 */
[----:B------:R-:W-:Y:S02]  /*11d0*/  LEA R17, R56, R3, 0x5 ;  /* 0x0000000338117211 */ /* 0x000fe400078e28ff */
[----:B------:R-:W1:Y:S01]  /*11e0*/  LDC.64 R10, c[0x0][0x448] ;  /* 0x00011200ff0a7b82 */ /* 0x000e620000000a00 */
[----:B0-----:R-:W-:-:S04]  /*11f0*/  IMAD.WIDE.U32 R6, R3, 0x4, R4 ;  /* 0x0000000403067825 */ /* 0x001fc800078e0004 */
[----:B------:R-:W-:Y:S02]  /*1200*/  IMAD.WIDE.U32 R14, R17, 0x4, R4 ;  /* 0x00000004110e7825 */ /* 0x000fe400078e0004 */
[----:B------:R-:W2:Y:S02]  /*1210*/  LDG.E R7, desc[UR6][R6.64] ;  /* 0x0000000606077981 */ /* 0x000ea4000c1e1900 */
[--C-:B-1----:R-:W-:Y:S01]  /*1220*/  IMAD.WIDE.U32 R12, R3, 0x4, R10.reuse ;  /* 0x00000004030c7825 */ /* 0x102fe200078e000a */
[C---:B------:R-:W-:Y:S01]  /*1230*/  LEA R3, R56.reuse, R3, 0x6 ;  /* 0x0000000338037211 */ /* 0x040fe200078e30ff */
[----:B------:R-:W3:Y:S02]  /*1240*/  LDG.E R14, desc[UR6][R14.64] ;  /* 0x000000060e0e7981 */ /* 0x000ee4000c1e1900 */
[----:B------:R-:W-:Y:S01]  /*1250*/  IMAD.WIDE.U32 R16, R17, 0x4, R10 ;  /* 0x0000000411107825 */ /* 0x000fe200078e000a */
[----:B------:R-:W-:Y:S01]  /*1260*/  LEA R23, R56, R3, 0x5 ;  /* 0x0000000338177211 */ /* 0x000fe200078e28ff */
[----:B------:R-:W4:Y:S02]  /*1270*/  LDG.E R13, desc[UR6][R12.64] ;  /* 0x000000060c0d7981 */ /* 0x000f24000c1e1900 */
[----:B------:R-:W-:-:S02]  /*1280*/  IMAD.WIDE.U32 R18, R3, 0x4, R4 ;  /* 0x0000000403127825 */ /* 0x000fc400078e0004 */
[----:B------:R-:W5:Y:S02]  /*1290*/  LDG.E R16, desc[UR6][R16.64] ;  /* 0x0000000610107981 */ /* 0x000f64000c1e1900 */
[----:B------:R-:W-:Y:S02]  /*12a0*/  IMAD.WIDE.U32 R20, R3, 0x4, R10 ;  /* 0x0000000403147825 */ /* 0x000fe400078e000a */
[----:B------:R-:W5:Y:S02]  /*12b0*/  LDG.E R18, desc[UR6][R18.64] ;  /* 0x0000000612127981 */ /* 0x000f64000c1e1900 */
[C---:B------:R-:W-:Y:S02]  /*12c0*/  IMAD.WIDE.U32 R4, R23.reuse, 0x4, R4 ;  /* 0x0000000417047825 */ /* 0x040fe400078e0004 */
[----:B------:R-:W5:Y:S02]  /*12d0*/  LDG.E R20, desc[UR6][R20.64] ;  /* 0x0000000614147981 */ /* 0x000f64000c1e1900 */
[----:B------:R-:W-:-:S02]  /*12e0*/  IMAD.WIDE.U32 R10, R23, 0x4, R10 ;  /* 0x00000004170a7825 */ /* 0x000fc400078e000a */
[----:B------:R-:W5:Y:S04]  /*12f0*/  LDG.E R4, desc[UR6][R4.64] ;  /* 0x0000000604047981 */ /* 0x000f68000c1e1900 */
[----:B------:R-:W5:Y:S01]  /*1300*/  LDG.E R10, desc[UR6][R10.64] ;  /* 0x000000060a0a7981 */ /* 0x000f62000c1e1900 */
[----:B------:R-:W-:Y:S01]  /*1310*/  IADD3 R0, PT, PT, R0, 0x80, RZ ;  /* 0x0000008000007810 */ /* 0x000fe20007ffe0ff */
[----:B--2---:R-:W-:-:S04]  /*1320*/  FADD.FTZ R7, R2, R7 ;  /* 0x0000000702077221 */ /* 0x004fc80000010000 */
[----:B---3--:R-:W-:Y:S01]  /*1330*/  FADD.FTZ R7, R7, R14 ;  /* 0x0000000e07077221 */ /* 0x008fe20000010000 */
[----:B----4-:R-:W-:-:S04]  /*1340*/  FADD.FTZ R13, R36, R13 ;  /* 0x0000000d240d7221 */ /* 0x010fc80000010000 */
[----:B-----5:R-:W-:Y:S01]  /*1350*/  FADD.FTZ R13, R13, R16 ;  /* 0x000000100d0d7221 */ /* 0x020fe20000010000 */
[----:B------:R-:W-:-:S03]  /*1360*/  FADD.FTZ R7, R7, R18 ;  /* 0x0000001207077221 */ /* 0x000fc60000010000 */
[----:B------:R-:W-:Y:S01]  /*1370*/  FADD.FTZ R13, R13, R20 ;  /* 0x000000140d0d7221 */ /* 0x000fe20000010000 */
[----:B------:R-:W-:-:S03]  /*1380*/  FADD.FTZ R2, R7, R4 ;  /* 0x0000000407027221 */ /* 0x000fc60000010000 */
[----:B------:R-:W-:-:S07]  /*1390*/  FADD.FTZ R36, R13, R10 ;  /* 0x0000000a0d247221 */ /* 0x000fce0000010000 */
.L_x_327:
[----:B------:R-:W-:Y:S05]  /*13a0*/  BSYNC.RECONVERGENT B1 ;  /* 0x0000000000017941 */ /* 0x000fea0003800200 */
.L_x_326:
[----:B------:R-:W-:Y:S05]  /*13b0*/  @!P1 BRA `(.L_x_320) ;  /* 0x0000000000409947 */ /* 0x000fea0003800000 */
[----:B------:R-:W0:Y:S01]  /*13c0*/  LDC.64 R10, c[0x0][0x440] ;  /* 0x00011000ff0a7b82 */ /* 0x000e220000000a00 */
[----:B------:R-:W-:Y:S01]  /*13d0*/  IMAD R59, R0, R56, R59 ;  /* 0x00000038003b7224 */ /* 0x000fe200078e023b */
[----:B------:R-:W-:Y:S02]  /*13e0*/  LOP3.LUT R8, R8, 0x1f, RZ, 0xc0, !PT ;  /* 0x0000001f08087812 */ /* 0x000fe400078ec0ff */
[----:B------:R-:W-:Y:S02]  /*13f0*/  IADD3 R9, PT, PT, -R9, RZ, RZ ;  /* 0x000000ff09097210 */ /* 0x000fe40007ffe1ff */
[----:B------:R-:W-:Y:S02]  /*1400*/  IADD3 R59, PT, PT, R8, R59, RZ ;  /* 0x0000003b083b7210 */ /* 0x000fe40007ffe0ff */
[----:B------:R-:W1:Y:S05]  /*1410*/  LDC.64 R12, c[0x0][0x448] ;  /* 0x00011200ff0c7b82 */ /* 0x000e6a0000000a00 */
.L_x_328:
[----:B0-----:R-:W-:-:S04]  /*1420*/  IMAD.WIDE.U32 R4, R59, 0x4, R10 ;  /* 0x000000043b047825 */ /* 0x001fc800078e000a */
[----:B-1----:R-:W-:Y:S02]  /*1430*/  IMAD.WIDE.U32 R6, R59, 0x4, R12 ;  /* 0x000000043b067825 */ /* 0x002fe400078e000c */
[----:B------:R-:W2:Y:S04]  /*1440*/  LDG.E R5, desc[UR6][R4.64] ;  /* 0x0000000604057981 */ /* 0x000ea8000c1e1900 */
[----:B------:R-:W3:Y:S01]  /*1450*/  LDG.E R7, desc[UR6][R6.64] ;  /* 0x0000000606077981 */ /* 0x000ee2000c1e1900 */
[----:B------:R-:W-:Y:S02]  /*1460*/  IADD3 R9, PT, PT, R9, 0x1, RZ ;  /* 0x0000000109097810 */ /* 0x000fe40007ffe0ff */
[----:B------:R-:W-:Y:S02]  /*1470*/  LEA R59, R56, R59, 0x5 ;  /* 0x0000003b383b7211 */ /* 0x000fe400078e28ff */
[----:B------:R-:W-:Y:S01]  /*1480*/  ISETP.NE.AND P0, PT, R9, RZ, PT ;  /* 0x000000ff0900720c */ /* 0x000fe20003f05270 */
[----:B--2---:R-:W-:Y:S01]  /*1490*/  FADD.FTZ R2, R5, R2 ;  /* 0x0000000205027221 */ /* 0x004fe20000010000 */
[----:B---3--:R-:W-:-:S11]  /*14a0*/  FADD.FTZ R36, R7, R36 ;  /* 0x0000002407247221 */ /* 0x008fd60000010000 */
[----:B------:R-:W-:Y:S05]  /*14b0*/  @P0 BRA `(.L_x_328) ;  /* 0xfffffffc00d80947 */ /* 0x000fea000383ffff */
.L_x_320:
[----:B------:R-:W-:Y:S05]  /*14c0*/  BSYNC.RECONVERGENT B0 ;  /* 0x0000000000007941 */ /* 0x000fea0003800200 */
.L_x_319:
[----:B------:R-:W0:Y:S01]  /*14d0*/  S2R R3, SR_TID.X ;  /* 0x0000000000037919 */ /* 0x000e220000002100 */
[----:B------:R-:W1:Y:S01]  /*14e0*/  S2UR UR5, SR_CgaCtaId ;  /* 0x00000000000579c3 */ /* 0x000e620000008800 */
[----:B------:R-:W-:Y:S02]  /*14f0*/  UMOV UR4, 0x400 ;  /* 0x0000040000047882 */ /* 0x000fe40000000000 */
[----:B-1----:R-:W-:Y:S01]  /*1500*/  ULEA UR4, UR5, UR4, 0x18 ;  /* 0x0000000405047291 */ /* 0x002fe2000f8ec0ff */
[--C-:B0-----:R-:W-:Y:S02]  /*1510*/  LOP3.LUT R0, R58, 0x1f, R3.reuse, 0x78, !PT ;  /* 0x0000001f3a007812 */ /* 0x101fe400078e7803 */
[----:B------:R-:W-:Y:S02]  /*1520*/  LOP3.LUT R11, R3, 0x1f, RZ, 0xc0, !PT ;  /* 0x0000001f030b7812 */ /* 0x000fe400078ec0ff */
[C---:B------:R-:W-:Y:S02]  /*1530*/  LOP3.LUT R3, R0.reuse, 0x3e0, R3, 0xf8, !PT ;  /* 0x000003e000037812 */ /* 0x040fe400078ef803 */
[----:B------:R-:W-:-:S02]  /*1540*/  SHF.L.U32 R0, R0, 0x2, RZ ;  /* 0x0000000200007819 */ /* 0x000fc400000006ff */
[----:B------:R-:W-:Y:S02]  /*1550*/  LEA R3, R3, UR4, 0x2 ;  /* 0x0000000403037c11 */ /* 0x000fe4000f8e10ff */
[C---:B------:R-:W-:Y:S02]  /*1560*/  SHF.L.U32 R5, R11.reuse, 0x7, RZ ;  /* 0x000000070b057819 */ /* 0x040fe400000006ff */
[----:B------:R-:W-:Y:S01]  /*1570*/  ISETP.NE.AND P0, PT, R11, RZ, PT ;  /* 0x000000ff0b00720c */ /* 0x000fe20003f05270 */
[----:B------:R-:W-:Y:S01]  /*1580*/  STS [R3], R36 ;  /* 0x0000002403007388 */ /* 0x000fe20000000800 */
[----:B------:R-:W-:-:S03]  /*1590*/  LOP3.LUT R0, R5, R0, RZ, 0xfc, !PT ;  /* 0x0000000005007212 */ /* 0x000fc600078efcff */
[----:B------:R-:W-:Y:S01]  /*15a0*/  STS [R3+0x1000], R2 ;  /* 0x0010000203007388 */ /* 0x000fe20000000800 */
[----:B------:R-:W-:Y:S06]  /*15b0*/  BAR.SYNC.DEFER_BLOCKING 0x0 ;  /* 0x0000000000007b1d */ /* 0x000fec0000010000 */
[----:B------:R-:W0:Y:S04]  /*15c0*/  LDS R4, [R0+UR4] ;  /* 0x0000000400047984 */ /* 0x000e280008000800 */
[----:B------:R-:W1:Y:S04]  /*15d0*/  LDS R5, [R0+UR4+0x1000] ;  /* 0x0010000400057984 */ /* 0x000e680008000800 */
[----:B0-----:R-:W0:Y:S04]  /*15e0*/  SHFL.BFLY PT, R7, R4, 0x1, 0x1f ;  /* 0x0c201f0004077f89 */ /* 0x001e2800000e0000 */
[----:B-1----:R-:W1:Y:S01]  /*15f0*/  SHFL.BFLY PT, R6, R5, 0x1, 0x1f ;  /* 0x0c201f0005067f89 */ /* 0x002e6200000e0000 */
[----:B0-----:R-:W-:Y:S01]  /*1600*/  FADD.FTZ R8, R4, R7 ;  /* 0x0000000704087221 */ /* 0x001fe20000010000 */
[----:B-1----:R-:W-:-:S04]  /*1610*/  FADD.FTZ R6, R5, R6 ;  /* 0x0000000605067221 */ /* 0x002fc80000010000 */
[----:B------:R-:W0:Y:S04]  /*1620*/  SHFL.BFLY PT, R9, R8, 0x2, 0x1f ;  /* 0x0c401f0008097f89 */ /* 0x000e2800000e0000 */
[----:B------:R-:W1:Y:S01]  /*1630*/  SHFL.BFLY PT, R7, R6, 0x2, 0x1f ;  /* 0x0c401f0006077f89 */ /* 0x000e6200000e0000 */
[----:B0-----:R-:W-:Y:S01]  /*1640*/  FADD.FTZ R9, R8, R9 ;  /* 0x0000000908097221 */ /* 0x001fe20000010000 */
[----:B-1----:R-:W-:-:S04]  /*1650*/  FADD.FTZ R7, R6, R7 ;  /* 0x0000000706077221 */ /* 0x002fc80000010000 */
[----:B------:R-:W0:Y:S04]  /*1660*/  SHFL.BFLY PT, R10, R9, 0x4, 0x1f ;  /* 0x0c801f00090a7f89 */ /* 0x000e2800000e0000 */
[----:B------:R-:W1:Y:S01]  /*1670*/  SHFL.BFLY PT, R2, R7, 0x4, 0x1f ;  /* 0x0c801f0007027f89 */ /* 0x000e6200000e0000 */
[----:B0-----:R-:W-:Y:S01]  /*1680*/  FADD.FTZ R10, R9, R10 ;  /* 0x0000000a090a7221 */ /* 0x001fe20000010000 */
[----:B------:R-:W-:Y:S01]  /*1690*/  SHF.L.U32 R9, R57, 0x1, RZ ;  /* 0x0000000139097819 */ /* 0x000fe200000006ff */
[----:B-1----:R-:W-:-:S03]  /*16a0*/  FADD.FTZ R2, R7, R2 ;  /* 0x0000000207027221 */ /* 0x002fc60000010000 */
[----:B------:R-:W0:Y:S01]  /*16b0*/  SHFL.BFLY PT, R5, R10, 0x8, 0x1f ;  /* 0x0d001f000a057f89 */ /* 0x000e2200000e0000 */
[----:B------:R-:W-:Y:S02]  /*16c0*/  @!P0 LEA R7, R58, UR4, 0x2 ;  /* 0x000000043a078c11 */ /* 0x000fe4000f8e10ff */
[----:B------:R-:W-:Y:S01]  /*16d0*/  ISETP.GE.U32.AND P1, PT, R9, R56, PT ;  /* 0x000000380900720c */ /* 0x000fe20003f26070 */
[----:B------:R-:W1:Y:S01]  /*16e0*/  SHFL.BFLY PT, R3, R2, 0x8, 0x1f ;  /* 0x0d001f0002037f89 */ /* 0x000e6200000e0000 */
[----:B0-----:R-:W-:Y:S01]  /*16f0*/  FADD.FTZ R5, R10, R5 ;  /* 0x000000050a057221 */ /* 0x001fe20000010000 */
[----:B-1----:R-:W-:-:S04]  /*1700*/  FADD.FTZ R3, R2, R3 ;  /* 0x0000000302037221 */ /* 0x002fc80000010000 */
[----:B------:R-:W0:Y:S04]  /*1710*/  SHFL.BFLY PT, R4, R5, 0x10, 0x1f ;  /* 0x0e001f0005047f89 */ /* 0x000e2800000e0000 */
[----:B------:R-:W1:Y:S01]  /*1720*/  SHFL.BFLY PT, R0, R3, 0x10, 0x1f ;  /* 0x0e001f0003007f89 */ /* 0x000e6200000e0000 */
[----:B0-----:R-:W-:Y:S01]  /*1730*/  FADD.FTZ R4, R5, R4 ;  /* 0x0000000405047221 */ /* 0x001fe20000010000 */
[----:B-1----:R-:W-:-:S04]  /*1740*/  FADD.FTZ R0, R3, R0 ;  /* 0x0000000003007221 */ /* 0x002fc80000010000 */
[----:B------:R0:W-:Y:S04]  /*1750*/  @!P0 STS [R7+0x2000], R4 ;  /* 0x0020000407008388 */ /* 0x0001e80000000800 */
[----:B------:R0:W-:Y:S01]  /*1760*/  @!P0 STS [R7+0x2080], R0 ;  /* 0x0020800007008388 */ /* 0x0001e20000000800 */
[----:B------:R-:W-:Y:S06]  /*1770*/  BAR.SYNC.DEFER_BLOCKING 0x0 ;  /* 0x0000000000007b1d */ /* 0x000fec0000010000 */
[----:B------:R-:W-:Y:S05]  /*1780*/  @P1 EXIT ;  /* 0x000000000000194d */ /* 0x000fea0003800000 */
[----:B------:R-:W-:-:S04]  /*1790*/  ISETP.GT.U32.AND P0, PT, R11, 0xf, PT ;  /* 0x0000000f0b00780c */ /* 0x000fc80003f04070 */
[----:B------:R-:W-:-:S13]  /*17a0*/  ISETP.NE.OR P0, PT, R58, 0x1f, P0 ;  /* 0x0000001f3a00780c */ /* 0x000fda0000705670 */
[----:B------:R-:W-:Y:S05]  /*17b0*/  @P0 EXIT ;  /* 0x000000000000094d */ /* 0x000fea0003800000 */
[----:B0-----:R-:W-:Y:S01]  /*17c0*/  LEA R0, R11, UR4, 0x3 ;  /* 0x000000040b007c11 */ /* 0x001fe2000f8e18ff */
[----:B------:R-:W0:Y:S04]  /*17d0*/  LDC.64 R2, c[0x0][0x488] ;  /* 0x00012200ff027b82 */ /* 0x000e280000000a00 */
[----:B------:R-:W1:Y:S04]  /*17e0*/  LDS.64 R6, [R0+0x2000] ;  /* 0x0020000000067984 */ /* 0x000e680000000a00 */
[----:B------:R-:W2:Y:S01]  /*17f0*/  LDS.64 R8, [R0+0x2080] ;  /* 0x0020800000087984 */ /* 0x000ea20000000a00 */
[----:B------:R-:W3:Y:S01]  /*1800*/  LDC.64 R4, c[0x0][0x480] ;  /* 0x00012000ff047b82 */ /* 0x000ee20000000a00 */
[----:B0-----:R-:W-:-:S04]  /*1810*/  IMAD.WIDE.U32 R2, R57, 0x4, R2 ;  /* 0x0000000439027825 */ /* 0x001fc800078e0002 */
[----:B---3--:R-:W-:Y:S01]  /*1820*/  IMAD.WIDE.U32 R4, R57, 0x4, R4 ;  /* 0x0000000439047825 */ /* 0x008fe200078e0004 */
[----:B-1----:R-:W-:Y:S02]  /*1830*/  F2FP.BF16.F32.PACK_AB R7, R7, R6 ;  /* 0x000000060707723e */ /* 0x002fe400000010ff */
[----:B--2---:R-:W-:-:S03]  /*1840*/  F2FP.BF16.F32.PACK_AB R9, R9, R8 ;  /* 0x000000080909723e */ /* 0x004fc600000010ff */
[----:B------:R-:W-:Y:S04]  /*1850*/  STG.E desc[UR6][R2.64], R7 ;  /* 0x0000000702007986 */ /* 0x000fe8000c101906 */
[----:B------:R-:W-:Y:S01]  /*1860*/  STG.E desc[UR6][R4.64], R9 ;  /* 0x0000000904007986 */ /* 0x000fe2000c101906 */
[----:B------:R-:W-:Y:S05]  /*1870*/  EXIT ;  /* 0x000000000000794d */ /* 0x000fea0003800000 */
.L_x_329:
        /* <DEDUP_REMOVED lines=16> */
.L_x_7976:


//--------------------- .text._ZN10layer_norm13ln_bwd_kernelINS_13Kernel_traitsI13__nv_bfloat16S2_S2_S2_fjLj2048ELj1ELj1ELj4ELj16ENS_18Kernel_traits_baseILj2048ES2_S2_S2_S2_fjLj128EEEEELb1ELb0ELb1ELb0EEEvNS_9BwdParamsE --------------------------
	.section	.text._ZN10layer_norm13ln_bwd_kernelINS_13Kernel_traitsI13__nv_bfloat16S2_S2_S2_fjLj2048ELj1ELj1ELj4ELj16ENS_18Kernel_traits_baseILj2048ES2_S2_S2_S2_fjLj128EEEEELb1ELb0ELb1ELb0EEEvNS_9BwdParamsE,"ax",@progbits
	.align	128
        .global         _ZN10layer_norm13ln_bwd_kernelINS_13Kernel_traitsI13__nv_bfloat16S2_S2_S2_fjLj2048ELj1ELj1ELj4ELj16ENS_18Kernel_traits_baseILj2048ES2_S2_S2_S2_fjLj128EEEEELb1ELb0ELb1ELb0EEEvNS_9BwdParamsE
        .type           _ZN10layer_norm13ln_bwd_kernelINS_13Kernel_traitsI13__nv_bfloat16S2_S2_S2_fjLj2048ELj1ELj1ELj4ELj16ENS_18Kernel_traits_baseILj2048ES2_S2_S2_S2_fjLj128EEEEELb1ELb0ELb1ELb0EEEvNS_9BwdParamsE,@function
        .size           _ZN10layer_norm13ln_bwd_kernelINS_13Kernel_traitsI13__nv_bfloat16S2_S2_S2_fjLj2048ELj1ELj1ELj4ELj16ENS_18Kernel_traits_baseILj2048ES2_S2_S2_S2_fjLj128EEEEELb1ELb0ELb1ELb0EEEvNS_9BwdParamsE,(.L_x_7977 - _ZN10layer_norm13ln_bwd_kernelINS_13Kernel_traitsI13__nv_bfloat16S2_S2_S2_fjLj2048ELj1ELj1ELj4ELj16ENS_18Kernel_traits_baseILj2048ES2_S2_S2_S2_fjLj128EEEEELb1ELb0ELb1ELb0EEEvNS_9BwdParamsE)
        .other          _ZN10layer_norm13ln_bwd_kernelINS_13Kernel_traitsI13__nv_bfloat16S2_S2_S2_fjLj2048ELj1ELj1ELj4ELj16ENS_18Kernel_traits_baseILj2048ES2_S2_S2_S2_fjLj128EEEEELb1ELb0ELb1ELb0EEEvNS_9BwdParamsE,@"STO_CUDA_ENTRY STV_DEFAULT"
_ZN10layer_norm13ln_bwd_kernelINS_13Kernel_traitsI13__nv_bfloat16S2_S2_S2_fjLj2048ELj1ELj1ELj4ELj16ENS_18Kernel_traits_baseILj2048ES2_S2_S2_S2_fjLj128EEEEELb1ELb0ELb1ELb0EEEvNS_9BwdParamsE:
.text._ZN10layer_norm13ln_bwd_kernelINS_13Kernel_traitsI13__nv_bfloat16S2_S2_S2_fjLj2048ELj1ELj1ELj4ELj16ENS_18Kernel_traits_baseILj2048ES2_S2_S2_S2_fjLj128EEEEELb1ELb0ELb1ELb0EEEvNS_9BwdParamsE:
        /* <DEDUP_REMOVED lines=8> */
[----:B0-----:R-:W-:Y:S01]  /*0080*/  LOP3.LUT R5, R107, 0x7f, RZ, 0x3c, !PT ;  /* 0x0000007f6b057812 */ /* 0x001fe200078e3cff */
[----:B------:R-:W-:-:S03]  /*0090*/  IMAD.MOV.U32 R11, RZ, RZ, R107 ;  /* 0x000000ffff0b7224 */ /* 0x000fc600078e006b */
        /* <DEDUP_REMOVED lines=45> */
[----:B------:R-:W-:Y:S01]  /*0370*/  CS2R R54, SRZ ;  /* 0x0000000000367805 */ /* 0x000fe2000001ff00 */
[----:B------:R-:W-:Y:S01]  /*0380*/  UPLOP3.LUT UP1, UPT, UPT, UPT, UPT, 0x40, 0x4 ;  /* 0x000000000004789c */ /* 0x000fe20003f2e870 */
[----:B------:R-:W0:Y:S01]  /*0390*/  LDCU.U8 UR9, c[0x0][0x410] ;  /* 0x00008200ff0977ac */ /* 0x000e220008000000 */
[----:B------:R-:W1:Y:S01]  /*03a0*/  LDCU UR14, c[0x0][0x400] ;  /* 0x00008000ff0e77ac */ /* 0x000e620008000800 */
[----:B------:R-:W2:Y:S01]  /*03b0*/  LDCU.64 UR16, c[0x0][0x408] ;  /* 0x00008100ff1077ac */ /* 0x000ea20008000a00 */
[----:B------:R-:W3:Y:S01]  /*03c0*/  LDCU.64 UR12, c[0x0][0x438] ;  /* 0x00008700ff0c77ac */ /* 0x000ee20008000a00 */
[----:B------:R-:W4:Y:S06]  /*03d0*/  LDCU.64 UR6, c[0x0][0x478] ;  /* 0x00008f00ff0677ac */ /* 0x000f2c0008000a00 */
.L_x_409:
[----:B------:R-:W0:Y:S08]  /*03e0*/  LDC.64 R6, c[0x0][0x3f8] ;  /* 0x0000fe00ff067b82 */ /* 0x000e300000000a00 */
[----:B------:R-:W1:Y:S08]  /*03f0*/  LDC.64 R74, c[0x0][0x3c8] ;  /* 0x0000f200ff4a7b82 */ /* 0x000e700000000a00 */
[----:B------:R-:W2:Y:S01]  /*0400*/  LDC.64 R72, c[0x0][0x3f0] ;  /* 0x0000fc00ff487b82 */ /* 0x000ea20000000a00 */
[----:B0-----:R-:W-:-:S07]  /*0410*/  IMAD.WIDE R76, R4, 0x4, R6 ;  /* 0x00000004044c7825 */ /* 0x001fce00078e0206 */
[----:B------:R-:W0:Y:S01]  /*0420*/  LDC.64 R6, c[0x0][0x3c0] ;  /* 0x0000f000ff067b82 */ /* 0x000e220000000a00 */
[----:B------:R-:W3:Y:S01]  /*0430*/  LDG.E R2, desc[UR10][R76.64] ;  /* 0x0000000a4c027981 */ /* 0x000ee2000c1e1900 */
[----:B-1----:R-:W-:-:S05]  /*0440*/  IMAD.WIDE R74, R4, 0x4, R74 ;  /* 0x00000004044a7825 */ /* 0x002fca00078e024a */
[----:B-----5:R1:W5:Y:S01]  /*0450*/  LDG.E R0, desc[UR10][R74.64] ;  /* 0x0000000a4a007981 */ /* 0x020362000c1e1900 */
[----:B--2---:R-:W-:-:S05]  /*0460*/  IMAD.WIDE R72, R4, 0x4, R72 ;  /* 0x0000000404487825 */ /* 0x004fca00078e0248 */
[----:B------:R1:W5:Y:S01]  /*0470*/  LDG.E R8, desc[UR10][R72.64] ;  /* 0x0000000a48087981 */ /* 0x000362000c1e1900 */
[----:B------:R-:W-:Y:S01]  /*0480*/  BSSY.RECONVERGENT B0, `(.L_x_331) ;  /* 0x000012b000007945 */ /* 0x000fe20003800200 */
[----:B---3--:R-:W-:-:S13]  /*0490*/  ISETP.GE.AND P4, PT, R2, 0x1, PT ;  /* 0x000000010200780c */ /* 0x008fda0003f86270 */
[----:B01----:R-:W-:Y:S05]  /*04a0*/  @!P4 BRA `(.L_x_332) ;  /* 0x0000000c00d8c947 */ /* 0x003fea0003800000 */
[----:B------:R-:W-:Y:S02]  /*04b0*/  IMAD.WIDE R72, R4, 0x4, R6 ;  /* 0x0000000404487825 */ /* 0x000fe400078e0206 */
[----:B------:R-:W0:Y:S04]  /*04c0*/  LDC R7, c[0x0][0x388] ;  /* 0x0000e200ff077b82 */ /* 0x000e280000000800 */
[----:B------:R1:W2:Y:S01]  /*04d0*/  LDG.E R73, desc[UR10][R72.64] ;  /* 0x0000000a48497981 */ /* 0x0002a2000c1e1900 */
[----:B-----5:R-:W-:Y:S01]  /*04e0*/  ISETP.GE.AND P3, PT, R8, 0x1, PT ;  /* 0x000000010800780c */ /* 0x020fe20003f66270 */
[----:B------:R-:W-:Y:S01]  /*04f0*/  VIADD R74, R2, 0xffffffff ;  /* 0xffffffff024a7836 */ /* 0x000fe20000000000 */
[----:B------:R-:W-:Y:S01]  /*0500*/  ISETP.GE.U32.AND P1, PT, R5, 0x80, PT ;  /* 0x000000800500780c */ /* 0x000fe20003f26070 */
[----:B------:R-:W-:Y:S01]  /*0510*/  BSSY.RECONVERGENT B1, `(.L_x_333) ;  /* 0x0000083000017945 */ /* 0x000fe20003800200 */
[----:B------:R-:W-:Y:S01]  /*0520*/  ISETP.NE.AND P0, PT, RZ, UR9, PT ;  /* 0x00000009ff007c0c */ /* 0x000fe2000bf05270 */
[----:B------:R-:W-:-:S02]  /*0530*/  IMAD.MOV.U32 R109, RZ, RZ, RZ ;  /* 0x000000ffff6d7224 */ /* 0x000fc400078e00ff */
[----:B------:R-:W-:Y:S01]  /*0540*/  HFMA2 R111, -RZ, RZ, 0, 0 ;  /* 0x00000000ff6f7431 */ /* 0x000fe200000001ff */
[----:B------:R-:W-:Y:S01]  /*0550*/  ISETP.GE.U32.AND P2, PT, R5, 0x100, PT ;  /* 0x000001000500780c */ /* 0x000fe20003f46070 */
[----:B------:R-:W-:-:S04]  /*0560*/  IMAD.MOV.U32 R112, RZ, RZ, RZ ;  /* 0x000000ffff707224 */ /* 0x000fc800078e00ff */
[----:B------:R-:W-:Y:S01]  /*0570*/  @P3 IADD3 R76, PT, PT, R8, -0x1, RZ ;  /* 0xffffffff084c3810 */ /* 0x000fe20007ffe0ff */
[-C--:B0-----:R-:W-:Y:S02]  /*0580*/  IMAD R6, R4, R7.reuse, RZ ;  /* 0x0000000704067224 */ /* 0x081fe400078e02ff */
[-C--:B------:R-:W-:Y:S02]  /*0590*/  IMAD R74, R74, R7.reuse, RZ ;  /* 0x000000074a4a7224 */ /* 0x080fe400078e02ff */
[----:B------:R-:W-:Y:S01]  /*05a0*/  @P3 IMAD R76, R76, R7, RZ ;  /* 0x000000074c4c3224 */ /* 0x000fe200078e02ff */
[----:B------:R-:W-:Y:S02]  /*05b0*/  SHF.R.S32.HI R75, RZ, 0x1f, R6 ;  /* 0x0000001fff4b7819 */ /* 0x000fe40000011406 */
[----:B------:R-:W-:Y:S02]  /*05c0*/  SHF.R.S32.HI R77, RZ, 0x1f, R74 ;  /* 0x0000001fff4d7819 */ /* 0x000fe4000001144a */
[----:B------:R-:W-:-:S02]  /*05d0*/  @P3 SHF.R.S32.HI R79, RZ, 0x1f, R76 ;  /* 0x0000001fff4f3819 */ /* 0x000fc4000001144c */
[----:B------:R-:W-:Y:S02]  /*05e0*/  LEA.HI R6, R75, R6, RZ, 0x3 ;  /* 0x000000064b067211 */ /* 0x000fe400078f18ff */
[----:B------:R-:W-:Y:S02]  /*05f0*/  LEA.HI R74, R77, R74, RZ, 0x3 ;  /* 0x0000004a4d4a7211 */ /* 0x000fe400078f18ff */
[----:B-1----:R-:W-:Y:S02]  /*0600*/  @P3 LEA.HI R72, R79, R76, RZ, 0x3 ;  /* 0x0000004c4f483211 */ /* 0x002fe400078f18ff */
[-C--:B------:R-:W-:Y:S02]  /*0610*/  LEA.HI.SX32 R6, R6, R107.reuse, 0x1d ;  /* 0x0000006b06067211 */ /* 0x080fe400078feaff */
[-C--:B------:R-:W-:Y:S02]  /*0620*/  LEA.HI.SX32 R76, R74, R107.reuse, 0x1d ;  /* 0x0000006b4a4c7211 */ /* 0x080fe400078feaff */
[----:B------:R-:W-:-:S02]  /*0630*/  @P3 LEA.HI.SX32 R109, R72, R107, 0x1d ;  /* 0x0000006b486d3211 */ /* 0x000fc400078feaff */
[----:B------:R-:W-:Y:S02]  /*0640*/  MOV R107, R6 ;  /* 0x00000006006b7202 */ /* 0x000fe40000000f00 */
[----:B--2---:R-:W-:Y:S01]  /*0650*/  FSEL R110, R73, RZ, !P0 ;  /* 0x000000ff496e7208 */ /* 0x004fe20004000000 */
[----:B------:R-:W-:Y:S06]  /*0660*/  @!P1 BRA `(.L_x_334) ;  /* 0x0000000400b49947 */ /* 0x000fec0003800000 */
        /* <DEDUP_REMOVED lines=12> */
[C---:B------:R-:W-:Y:S01]  /*0730*/  IMAD.U32 R9, R16.reuse, 0x10000, RZ ;  /* 0x0001000010097824 */ /* 0x040fe200078e00ff */
[----:B------:R-:W-:Y:S01]  /*0740*/  PRMT R82, R16, 0x7632, R82 ;  /* 0x0000763210527816 */ /* 0x000fe20000000052 */
[----:B0-----:R-:W-:-:S05]  /*0750*/  @P0 IMAD.WIDE.U32 R10, R107, 0x10, R10 ;  /* 0x000000106b0a0825 */ /* 0x001fca00078e000a */
[----:B------:R4:W5:Y:S01]  /*0760*/  @P0 LDG.E.128 R56, desc[UR10][R10.64] ;  /* 0x0000000a0a380981 */ /* 0x000962000c1e1d00 */
[----:B------:R-:W-:Y:S01]  /*0770*/  VIADD R76, R76, 0x80 ;  /* 0x000000804c4c7836 */ /* 0x000fe20000000000 */
[----:B------:R-:W-:Y:S01]  /*0780*/  IADD3 R109, PT, PT, R109, 0x80, RZ ;  /* 0x000000806d6d7810 */ /* 0x000fe20007ffe0ff */
[----:B------:R-:W-:Y:S01]  /*0790*/  VIADD R107, R107, 0x80 ;  /* 0x000000806b6b7836 */ /* 0x000fe20000000000 */
[C---:B---3--:R-:W-:Y:S02]  /*07a0*/  PRMT R79, R13.reuse, 0x7632, R79 ;  /* 0x000076320d4f7816 */ /* 0x048fe4000000004f */
[----:B------:R-:W-:Y:S02]  /*07b0*/  SHF.L.U32 R13, R13, 0x10, RZ ;  /* 0x000000100d0d7819 */ /* 0x000fe400000006ff */
[C---:B------:R-:W-:Y:S01]  /*07c0*/  PRMT R80, R12.reuse, 0x7632, R80 ;  /* 0x000076320c507816 */ /* 0x040fe20000000050 */
[----:B------:R-:W-:Y:S01]  /*07d0*/  IMAD.U32 R3, R12, 0x10000, RZ ;  /* 0x000100000c037824 */ /* 0x000fe200078e00ff */
[----:B----4-:R-:W-:Y:S01]  /*07e0*/  SHF.L.U32 R11, R72, 0x10, RZ ;  /* 0x00000010480b7819 */ /* 0x010fe200000006ff */
[----:B------:R-:W-:Y:S01]  /*07f0*/  FADD.FTZ R13, -R110, R13 ;  /* 0x0000000d6e0d7221 */ /* 0x000fe20000010100 */
[----:B------:R-:W-:Y:S01]  /*0800*/  PRMT R81, R72, 0x7632, R81 ;  /* 0x0000763248517816 */ /* 0x000fe20000000051 */
[----:B------:R-:W-:Y:S01]  /*0810*/  IMAD.U32 R79, R79, 0x10000, RZ ;  /* 0x000100004f4f7824 */ /* 0x000fe200078e00ff */
[----:B------:R-:W-:-:S02]  /*0820*/  PRMT R72, R74, 0x7632, R72 ;  /* 0x000076324a487816 */ /* 0x000fc40000000048 */
[----:B------:R-:W-:Y:S01]  /*0830*/  SHF.L.U32 R111, R74, 0x10, RZ ;  /* 0x000000104a6f7819 */ /* 0x000fe200000006ff */
[----:B------:R-:W-:Y:S01]  /*0840*/  IMAD.U32 R83, R73, 0x10000, RZ ;  /* 0x0001000049537824 */ /* 0x000fe200078e00ff */
[----:B------:R-:W-:Y:S01]  /*0850*/  PRMT R78, R15, 0x7632, R78 ;  /* 0x000076320f4e7816 */ /* 0x000fe2000000004e */
[----:B------:R-:W-:Y:S01]  /*0860*/  IMAD.U32 R115, R75, 0x10000, RZ ;  /* 0x000100004b737824 */ /* 0x000fe200078e00ff */
[----:B------:R-:W-:Y:S02]  /*0870*/  SHF.L.U32 R113, R15, 0x10, RZ ;  /* 0x000000100f717819 */ /* 0x000fe400000006ff */
[----:B------:R-:W-:Y:S01]  /*0880*/  SHF.L.U32 R74, R19, 0x10, RZ ;  /* 0x00000010134a7819 */ /* 0x000fe200000006ff */
[----:B------:R-:W-:Y:S01]  /*0890*/  FMUL.FTZ R10, R9, R11 ;  /* 0x0000000b090a7220 */ /* 0x000fe20000410000 */
[----:B------:R-:W-:Y:S01]  /*08a0*/  PRMT R15, R73, 0x7632, R15 ;  /* 0x00007632490f7816 */ /* 0x000fe2000000000f */
[----:B------:R-:W-:Y:S01]  /*08b0*/  FMUL.FTZ R9, R0, R13 ;  /* 0x0000000d00097220 */ /* 0x000fe20000410000 */
[----:B------:R-:W-:Y:S01]  /*08c0*/  PRMT R73, R75, 0x7632, R73 ;  /* 0x000076324b497816 */ /* 0x000fe20000000049 */
[----:B------:R-:W-:Y:S01]  /*08d0*/  IMAD.U32 R75, R80, 0x10000, RZ ;  /* 0x00010000504b7824 */ /* 0x000fe200078e00ff */
[----:B------:R-:W-:Y:S01]  /*08e0*/  SHF.L.U32 R12, R17, 0x10, RZ ;  /* 0x00000010110c7819 */ /* 0x000fe200000006ff */
[C---:B------:R-:W-:Y:S01]  /*08f0*/  FADD.FTZ R3, -R110.reuse, R3 ;  /* 0x000000036e037221 */ /* 0x040fe20000010100 */
[----:B------:R-:W-:Y:S01]  /*0900*/  FADD.FTZ R79, -R110, R79 ;  /* 0x0000004f6e4f7221 */ /* 0x000fe20000010100 */
[----:B------:R-:W-:Y:S01]  /*0910*/  FMUL.FTZ R80, R74, R115 ;  /* 0x000000734a507220 */ /* 0x000fe20000410000 */
[----:B------:R-:W-:Y:S01]  /*0920*/  SHF.L.U32 R74, R82, 0x10, RZ ;  /* 0x00000010524a7819 */ /* 0x000fe200000006ff */
[-C--:B------:R-:W-:Y:S01]  /*0930*/  FMUL.FTZ R12, R12, R83.reuse ;  /* 0x000000530c0c7220 */ /* 0x080fe20000410000 */
[----:B------:R-:W-:Y:S01]  /*0940*/  SHF.L.U32 R81, R81, 0x10, RZ ;  /* 0x0000001051517819 */ /* 0x000fe200000006ff */
[----:B------:R-:W-:Y:S01]  /*0950*/  FADD.FTZ R42, R42, R83 ;  /* 0x000000532a2a7221 */ /* 0x000fe20000010000 */
[----:B------:R-:W-:Y:S01]  /*0960*/  FFMA.FTZ R26, R9, R83, R26 ;  /* 0x00000053091a7223 */ /* 0x000fe2000001001a */
[----:B------:R-:W-:Y:S01]  /*0970*/  FADD.FTZ R75, -R110, R75 ;  /* 0x0000004b6e4b7221 */ /* 0x000fe20000010100 */
[C---:B------:R-:W-:Y:S01]  /*0980*/  FMUL.FTZ R3, R0.reuse, R3 ;  /* 0x0000000300037220 */ /* 0x040fe20000410000 */
[----:B------:R-:W-:Y:S01]  /*0990*/  PRMT R83, R17, 0x7632, R83 ;  /* 0x0000763211537816 */ /* 0x000fe20000000053 */
[----:B------:R-:W-:Y:S01]  /*09a0*/  FMUL.FTZ R84, R0, R79 ;  /* 0x0000004f00547220 */ /* 0x000fe20000410000 */
[----:B------:R-:W-:Y:S01]  /*09b0*/  SHF.L.U32 R79, R78, 0x10, RZ ;  /* 0x000000104e4f7819 */ /* 0x000fe200000006ff */
[----:B------:R-:W-:Y:S01]  /*09c0*/  IMAD.U32 R78, R72, 0x10000, RZ ;  /* 0x00010000484e7824 */ /* 0x000fe200078e00ff */
[----:B------:R-:W-:Y:S01]  /*09d0*/  SHF.L.U32 R86, R15, 0x10, RZ ;  /* 0x000000100f567819 */ /* 0x000fe200000006ff */
[----:B------:R-:W-:Y:S01]  /*09e0*/  FMUL.FTZ R82, R0, R75 ;  /* 0x0000004b00527220 */ /* 0x000fe20000410000 */
[----:B------:R-:W-:Y:S01]  /*09f0*/  FMUL.FTZ R15, R74, R81 ;  /* 0x000000514a0f7220 */ /* 0x000fe20000410000 */
[----:B------:R-:W-:Y:S01]  /*0a00*/  FADD.FTZ R72, RZ, R10 ;  /* 0x0000000aff487221 */ /* 0x000fe20000010000 */
[----:B------:R-:W-:Y:S01]  /*0a10*/  FFMA.FTZ R75, R3, R10, RZ ;  /* 0x0000000a034b7223 */ /* 0x000fe200000100ff */
[----:B------:R-:W-:Y:S01]  /*0a20*/  IMAD.U32 R83, R83, 0x10000, RZ ;  /* 0x0001000053537824 */ /* 0x000fe200078e00ff */
[----:B------:R-:W-:-:S02]  /*0a30*/  PRMT R74, R18, 0x7632, R74 ;  /* 0x00007632124a7816 */ /* 0x000fc4000000004a */
[----:B------:R-:W-:Y:S01]  /*0a40*/  SHF.L.U32 R112, R73, 0x10, RZ ;  /* 0x0000001049707819 */ /* 0x000fe200000006ff */
[----:B------:R-:W-:Y:S01]  /*0a50*/  FADD.FTZ R73, R72, R15 ;  /* 0x0000000f48497221 */ /* 0x000fe20000010000 */
[C---:B------:R-:W-:Y:S01]  /*0a60*/  PRMT R77, R14.reuse, 0x7632, R77 ;  /* 0x000076320e4d7816 */ /* 0x040fe2000000004d */
[----:B------:R-:W-:Y:S02]  /*0a70*/  IMAD.U32 R85, R14, 0x10000, RZ ;  /* 0x000100000e557824 */ /* 0x000fe400078e00ff */
[----:B------:R-:W-:Y:S01]  /*0a80*/  FADD.FTZ R41, R41, R81 ;  /* 0x0000005129297221 */ /* 0x000fe20000010000 */
[C---:B------:R-:W-:Y:S01]  /*0a90*/  FFMA.FTZ R25, R82.reuse, R81, R25 ;  /* 0x0000005152197223 */ /* 0x040fe20000010019 */
[----:B------:R-:W-:Y:S01]  /*0aa0*/  FFMA.FTZ R72, R82, R15, R75 ;  /* 0x0000000f52487223 */ /* 0x000fe2000001004b */
[----:B------:R-:W-:Y:S01]  /*0ab0*/  FMUL.FTZ R81, R83, R86 ;  /* 0x0000005653517220 */ /* 0x000fe20000410000 */
[----:B------:R-:W-:Y:S02]  /*0ac0*/  IMAD.U32 R83, R74, 0x10000, RZ ;  /* 0x000100004a537824 */ /* 0x000fe400078e00ff */
[----:B------:R-:W-:Y:S01]  /*0ad0*/  FADD.FTZ R40, R40, R11 ;  /* 0x0000000b28287221 */ /* 0x000fe20000010000 */
[----:B------:R-:W-:Y:S01]  /*0ae0*/  FFMA.FTZ R24, R3, R11, R24 ;  /* 0x0000000b03187223 */ /* 0x000fe20000010018 */
[----:B------:R-:W-:Y:S01]  /*0af0*/  FADD.FTZ R74, R73, R12 ;  /* 0x0000000c494a7221 */ /* 0x000fe20000010000 */
[----:B------:R-:W-:-:S02]  /*0b00*/  IMAD.U32 R14, R18, 0x10000, RZ ;  /* 0x00010000120e7824 */ /* 0x000fc400078e00ff */
[----:B------:R-:W-:Y:S01]  /*0b10*/  FADD.FTZ R11, -R110, R85 ;  /* 0x000000556e0b7221 */ /* 0x000fe20000010100 */
[----:B------:R-:W-:Y:S02]  /*0b20*/  IMAD.U32 R77, R77, 0x10000, RZ ;  /* 0x000100004d4d7824 */ /* 0x000fe400078e00ff */
[----:B------:R-:W-:Y:S01]  /*0b30*/  FFMA.FTZ R73, R9, R12, R72 ;  /* 0x0000000c09497223 */ /* 0x000fe20000010048 */
[----:B------:R-:W-:Y:S01]  /*0b40*/  FMUL.FTZ R14, R14, R111 ;  /* 0x0000006f0e0e7220 */ /* 0x000fe20000410000 */
[----:B------:R-:W-:Y:S01]  /*0b50*/  FMUL.FTZ R11, R0, R11 ;  /* 0x0000000b000b7220 */ /* 0x000fe20000410000 */
[----:B------:R-:W-:Y:S01]  /*0b60*/  FADD.FTZ R77, -R110, R77 ;  /* 0x0000004d6e4d7221 */ /* 0x000fe20000010100 */
[----:B------:R-:W-:Y:S01]  /*0b70*/  FADD.FTZ R75, R74, R81 ;  /* 0x000000514a4b7221 */ /* 0x000fe20000010000 */
[C---:B------:R-:W-:Y:S01]  /*0b80*/  FFMA.FTZ R72, R84.reuse, R81, R73 ;  /* 0x0000005154487223 */ /* 0x040fe20000010049 */
[----:B------:R-:W-:Y:S01]  /*0b90*/  PRMT R85, R19, 0x7632, R85 ;  /* 0x0000763213557816 */ /* 0x000fe20000000055 */
[----:B------:R-:W-:Y:S01]  /*0ba0*/  FADD.FTZ R43, R43, R86 ;  /* 0x000000562b2b7221 */ /* 0x000fe20000010000 */
[----:B------:R-:W-:Y:S01]  /*0bb0*/  FFMA.FTZ R27, R84, R86, R27 ;  /* 0x00000056541b7223 */ /* 0x000fe2000001001b */
[----:B------:R-:W-:Y:S01]  /*0bc0*/  FADD.FTZ R13, -R110, R113 ;  /* 0x000000716e0d7221 */ /* 0x000fe20000010100 */
[----:B------:R-:W-:Y:S01]  /*0bd0*/  FMUL.FTZ R83, R83, R78 ;  /* 0x0000004e53537220 */ /* 0x000fe20000410000 */
[----:B------:R-:W-:Y:S01]  /*0be0*/  FMUL.FTZ R86, R0, R77 ;  /* 0x0000004d00567220 */ /* 0x000fe20000410000 */
[----:B------:R-:W-:Y:S01]  /*0bf0*/  FADD.FTZ R74, R75, R14 ;  /* 0x0000000e4b4a7221 */ /* 0x000fe20000010000 */
[----:B------:R-:W-:Y:S01]  /*0c00*/  FFMA.FTZ R73, R11, R14, R72 ;  /* 0x0000000e0b497223 */ /* 0x000fe20000010048 */
[----:B------:R-:W-:Y:S01]  /*0c10*/  SHF.L.U32 R85, R85, 0x10, RZ ;  /* 0x0000001055557819 */ /* 0x000fe200000006ff */
[----:B------:R-:W-:Y:S01]  /*0c20*/  FADD.FTZ R79, -R110, R79 ;  /* 0x0000004f6e4f7221 */ /* 0x000fe20000010100 */
[----:B------:R-:W-:Y:S01]  /*0c30*/  FMUL.FTZ R13, R0, R13 ;  /* 0x0000000d000d7220 */ /* 0x000fe20000410000 */
        /* <DEDUP_REMOVED lines=16> */
.L_x_334:
[----:B----4-:R-:W-:Y:S05]  /*0d40*/  BSYNC.RECONVERGENT B1 ;  /* 0x0000000000017941 */ /* 0x010fea0003800200 */
.L_x_333:
[----:B------:R-:W-:Y:S05]  /*0d50*/  @!P2 BRA `(.L_x_335) ;  /* 0x000000080074a947 */ /* 0x000fea0003800000 */
[----:B------:R-:W0:Y:S08]  /*0d60*/  LDC.64 R72, c[0x0][0x3a8] ;  /* 0x0000ea00ff487b82 */ /* 0x000e300000000a00 */
[----:B------:R-:W1:Y:S01]  /*0d70*/  LDC.64 R78, c[0x0][0x428] ;  /* 0x00010a00ff4e7b82 */ /* 0x000e620000000a00 */
[----:B------:R-:W-:-:S07]  /*0d80*/  ISETP.NE.U32.AND P0, PT, RZ, UR12, PT ;  /* 0x0000000cff007c0c */ /* 0x000fce000bf05070 */
[----:B------:R-:W2:Y:S01]  /*0d90*/  LDC.64 R94, c[0x0][0x3b0] ;  /* 0x0000ec00ff5e7b82 */ /* 0x000ea20000000a00 */
[----:B0-----:R-:W-:-:S06]  /*0da0*/  IMAD.WIDE.U32 R72, R107, 0x10, R72 ;  /* 0x000000106b487825 */ /* 0x001fcc00078e0048 */
[----:B------:R-:W3:Y:S01]  /*0db0*/  LDG.E.128 R72, desc[UR10][R72.64] ;  /* 0x0000000a48487981 */ /* 0x000ee2000c1e1d00 */
[----:B-1----:R-:W-:-:S06]  /*0dc0*/  IMAD.WIDE.U32 R78, R76, 0x10, R78 ;  /* 0x000000104c4e7825 */ /* 0x002fcc00078e004e */
[----:B------:R-:W4:Y:S01]  /*0dd0*/  LDG.E.128 R76, desc[UR10][R78.64] ;  /* 0x0000000a4e4c7981 */ /* 0x000f22000c1e1d00 */
[----:B------:R-:W-:Y:S01]  /*0de0*/  ISETP.NE.AND.EX P0, PT, RZ, UR13, PT, P0 ;  /* 0x0000000dff007c0c */ /* 0x000fe2000bf05300 */
[----:B--2---:R-:W-:-:S12]  /*0df0*/  IMAD.WIDE.U32 R94, R109, 0x8, R94 ;  /* 0x000000086d5e7825 */ /* 0x004fd800078e005e */
[----:B------:R-:W0:Y:S02]  /*0e00*/  @P0 LDC.64 R90, c[0x0][0x438] ;  /* 0x00010e00ff5a0b82 */ /* 0x000e240000000a00 */
[----:B0-----:R-:W-:Y:S02]  /*0e10*/  @P0 IMAD.WIDE.U32 R96, R107, 0x10, R90 ;  /* 0x000000106b600825 */ /* 0x001fe400078e005a */
[----:B------:R0:W5:Y:S04]  /*0e20*/  LDG.E.64 R90, desc[UR10][R94.64] ;  /* 0x0000000a5e5a7981 */ /* 0x000168000c1e1b00 */
[----:B------:R1:W5:Y:S01]  /*0e30*/  @P0 LDG.E.128 R60, desc[UR10][R96.64] ;  /* 0x0000000a603c0981 */ /* 0x000362000c1e1d00 */
[----:B0-----:R-:W-:Y:S01]  /*0e40*/  SHF.L.U32 R94, R20, 0x10, RZ ;  /* 0x00000010145e7819 */ /* 0x001fe200000006ff */
[----:B-1----:R-:W-:Y:S01]  /*0e50*/  IMAD.U32 R96, R21, 0x10000, RZ ;  /* 0x0001000015607824 */ /* 0x002fe200078e00ff */
[----:B---3--:R-:W-:-:S02]  /*0e60*/  PRMT R87, R72, 0x7632, R87 ;  /* 0x0000763248577816 */ /* 0x008fc40000000057 */
[----:B------:R-:W-:Y:S02]  /*0e70*/  SHF.L.U32 R89, R72, 0x10, RZ ;  /* 0x0000001048597819 */ /* 0x000fe400000006ff */
[C---:B------:R-:W-:Y:S01]  /*0e80*/  PRMT R72, R73.reuse, 0x7632, R72 ;  /* 0x0000763249487816 */ /* 0x040fe20000000048 */
[----:B------:R-:W-:Y:S01]  /*0e90*/  IMAD.U32 R73, R73, 0x10000, RZ ;  /* 0x0001000049497824 */ /* 0x000fe200078e00ff */
[----:B------:R-:W-:Y:S01]  /*0ea0*/  SHF.L.U32 R99, R74, 0x10, RZ ;  /* 0x000000104a637819 */ /* 0x000fe200000006ff */
[----:B------:R-:W-:Y:S01]  /*0eb0*/  IMAD.U32 R105, R75, 0x10000, RZ ;  /* 0x000100004b697824 */ /* 0x000fe200078e00ff */
[----:B------:R-:W-:Y:S01]  /*0ec0*/  SHF.L.U32 R87, R87, 0x10, RZ ;  /* 0x0000001057577819 */ /* 0x000fe200000006ff */
[----:B------:R-:W-:Y:S01]  /*0ed0*/  FADD.FTZ R89, -R110, R89 ;  /* 0x000000596e597221 */ /* 0x000fe20000010100 */
[----:B------:R-:W-:Y:S01]  /*0ee0*/  PRMT R98, R74, 0x7632, R98 ;  /* 0x000076324a627816 */ /* 0x000fe20000000062 */
[C---:B------:R-:W-:Y:S01]  /*0ef0*/  FADD.FTZ R97, -R110.reuse, R73 ;  /* 0x000000496e617221 */ /* 0x040fe20000010100 */
[----:B------:R-:W-:Y:S01]  /*0f00*/  PRMT R74, R75, 0x7632, R74 ;  /* 0x000076324b4a7816 */ /* 0x000fe2000000004a */
[C---:B------:R-:W-:Y:S01]  /*0f10*/  FADD.FTZ R103, -R110.reuse, R99 ;  /* 0x000000636e677221 */ /* 0x040fe20000010100 */
[C---:B------:R-:W-:Y:S01]  /*0f20*/  FADD.FTZ R107, -R110.reuse, R105 ;  /* 0x000000696e6b7221 */ /* 0x040fe20000010100 */
[----:B------:R-:W-:Y:S01]  /*0f30*/  FADD.FTZ R99, -R110, R87 ;  /* 0x000000576e637221 */ /* 0x000fe20000010100 */
[C---:B----4-:R-:W-:Y:S01]  /*0f40*/  PRMT R102, R77.reuse, 0x7632, R102 ;  /* 0x000076324d667816 */ /* 0x050fe20000000066 */
[----:B------:R-:W-:Y:S01]  /*0f50*/  IMAD.U32 R101, R72, 0x10000, RZ ;  /* 0x0001000048657824 */ /* 0x000fe200078e00ff */
[----:B------:R-:W-:Y:S01]  /*0f60*/  SHF.L.U32 R77, R77, 0x10, RZ ;  /* 0x000000104d4d7819 */ /* 0x000fe200000006ff */
[----:B------:R-:W-:Y:S01]  /*0f70*/  FMUL.FTZ R87, R0, R89 ;  /* 0x0000005900577220 */ /* 0x000fe20000410000 */
[----:B------:R-:W-:Y:S01]  /*0f80*/  IMAD.U32 R73, R74, 0x10000, RZ ;  /* 0x000100004a497824 */ /* 0x000fe200078e00ff */
[C---:B------:R-:W-:Y:S01]  /*0f90*/  PRMT R100, R76.reuse, 0x7632, R100 ;  /* 0x000076324c647816 */ /* 0x040fe20000000064 */
[----:B------:R-:W-:Y:S01]  /*0fa0*/  IMAD.U32 R95, R76, 0x10000, RZ ;  /* 0x000100004c5f7824 */ /* 0x000fe200078e00ff */
[C---:B------:R-:W-:Y:S01]  /*0fb0*/  PRMT R72, R79.reuse, 0x7632, R72 ;  /* 0x000076324f487816 */ /* 0x040fe20000000048 */
[----:B------:R-:W-:Y:S01]  /*0fc0*/  FMUL.FTZ R89, R0, R97 ;  /* 0x0000006100597220 */ /* 0x000fe20000410000 */
[C---:B------:R-:W-:Y:S01]  /*0fd0*/  PRMT R74, R78.reuse, 0x7632, R74 ;  /* 0x000076324e4a7816 */ /* 0x040fe2000000004a */
[----:B------:R-:W-:Y:S01]  /*0fe0*/  IMAD.U32 R105, R78, 0x10000, RZ ;  /* 0x000100004e697824 */ /* 0x000fe200078e00ff */
[----:B------:R-:W-:Y:S01]  /*0ff0*/  SHF.L.U32 R79, R79, 0x10, RZ ;  /* 0x000000104f4f7819 */ /* 0x000fe200000006ff */
[----:B------:R-:W-:Y:S01]  /*1000*/  IMAD.U32 R78, R23, 0x10000, RZ ;  /* 0x00010000174e7824 */ /* 0x000fe200078e00ff */
[----:B------:R-:W-:Y:S01]  /*1010*/  PRMT R76, R20, 0x7632, R76 ;  /* 0x00007632144c7816 */ /* 0x000fe2000000004c */
[----:B------:R-:W-:Y:S01]  /*1020*/  FMUL.FTZ R97, R0, R107 ;  /* 0x0000006b00617220 */ /* 0x000fe20000410000 */
[-C--:B------:R-:W-:Y:S01]  /*1030*/  FMUL.FTZ R94, R94, R95.reuse ;  /* 0x0000005f5e5e7220 */ /* 0x080fe20000410000 */
[----:B------:R-:W-:Y:S01]  /*1040*/  FADD.FTZ R48, R48, R95 ;  /* 0x0000005f30307221 */ /* 0x000fe20000010000 */
[----:B------:R-:W-:Y:S01]  /*1050*/  FFMA.FTZ R32, R87, R95, R32 ;  /* 0x0000005f57207223 */ /* 0x000fe20000010020 */
[-C--:B------:R-:W-:Y:S01]  /*1060*/  FMUL.FTZ R96, R96, R77.reuse ;  /* 0x0000004d60607220 */ /* 0x080fe20000410000 */
[----:B------:R-:W-:Y:S01]  /*1070*/  FADD.FTZ R50, R50, R77 ;  /* 0x0000004d32327221 */ /* 0x000fe20000010000 */
[----:B------:R-:W-:Y:S01]  /*1080*/  FFMA.FTZ R34, R89, R77, R34 ;  /* 0x0000004d59227223 */ /* 0x000fe20000010022 */
[----:B------:R-:W-:Y:S01]  /*1090*/  FMUL.FTZ R95, R0, R103 ;  /* 0x00000067005f7220 */ /* 0x000fe20000410000 */
[----:B------:R-:W-:Y:S01]  /*10a0*/  IMAD.U32 R77, R100, 0x10000, RZ ;  /* 0x00010000644d7824 */ /* 0x000fe200078e00ff */
[----:B------:R-:W-:Y:S01]  /*10b0*/  PRMT R103, R21, 0x7632, R103 ;  /* 0x0000763215677816 */ /* 0x000fe20000000067 */
[-C--:B------:R-:W-:Y:S01]  /*10c0*/  FMUL.FTZ R100, R78, R79.reuse ;  /* 0x0000004f4e647220 */ /* 0x080fe20000410000 */
[----:B------:R-:W-:Y:S01]  /*10d0*/  SHF.L.U32 R76, R76, 0x10, RZ ;  /* 0x000000104c4c7819 */ /* 0x000fe200000006ff */
[----:B------:R-:W-:Y:S01]  /*10e0*/  FADD.FTZ R54, R54, R79 ;  /* 0x0000004f36367221 */ /* 0x000fe20000010000 */
[----:B------:R-:W-:Y:S01]  /*10f0*/  FFMA.FTZ R38, R97, R79, R38 ;  /* 0x0000004f61267223 */ /* 0x000fe20000010026 */
[----:B------:R-:W-:Y:S01]  /*1100*/  FADD.FTZ R101, -R110, R101 ;  /* 0x000000656e657221 */ /* 0x000fe20000010100 */
[----:B------:R-:W-:-:S02]  /*1110*/  IMAD.U32 R79, R102, 0x10000, RZ ;  /* 0x00010000664f7824 */ /* 0x000fc400078e00ff */
[----:B------:R-:W-:Y:S01]  /*1120*/  FMUL.FTZ R102, R0, R99 ;  /* 0x0000006300667220 */ /* 0x000fe20000410000 */
[----:B------:R-:W-:Y:S01]  /*1130*/  SHF.L.U32 R78, R103, 0x10, RZ ;  /* 0x00000010674e7819 */ /* 0x000fe200000006ff */
[----:B------:R-:W-:Y:S01]  /*1140*/  FMUL.FTZ R99, R76, R77 ;  /* 0x0000004d4c637220 */ /* 0x000fe20000410000 */
[----:B------:R-:W-:Y:S01]  /*1150*/  FMUL.FTZ R104, R0, R101 ;  /* 0x0000006500687220 */ /* 0x000fe20000410000 */
[----:B------:R-:W-:Y:S01]  /*1160*/  FADD.FTZ R49, R49, R77 ;  /* 0x0000004d31317221 */ /* 0x000fe20000010000 */
[----:B------:R-:W-:Y:S01]  /*1170*/  FFMA.FTZ R33, R102, R77, R33 ;  /* 0x0000004d66217223 */ /* 0x000fe20000010021 */
[----:B------:R-:W-:Y:S01]  /*1180*/  FADD.FTZ R76, R111, R94 ;  /* 0x0000005e6f4c7221 */ /* 0x000fe20000010000 */
[----:B------:R-:W-:Y:S01]  /*1190*/  FFMA.FTZ R77, R87, R94, R112 ;  /* 0x0000005e574d7223 */ /* 0x000fe20000010070 */
[-C--:B------:R-:W-:Y:S01]  /*11a0*/  FMUL.FTZ R101, R78, R79.reuse ;  /* 0x0000004f4e657220 */ /* 0x080fe20000410000 */
[----:B------:R-:W-:Y:S01]  /*11b0*/  FADD.FTZ R51, R51, R79 ;  /* 0x0000004f33337221 */ /* 0x000fe20000010000 */
[----:B------:R-:W-:Y:S01]  /*11c0*/  FFMA.FTZ R35, R104, R79, R35 ;  /* 0x0000004f68237223 */ /* 0x000fe20000010023 */
[----:B------:R-:W-:Y:S01]  /*11d0*/  FADD.FTZ R79, R76, R99 ;  /* 0x000000634c4f7221 */ /* 0x000fe20000010000 */
[----:B------:R-:W-:Y:S01]  /*11e0*/  FFMA.FTZ R76, R102, R99, R77 ;  /* 0x00000063664c7223 */ /* 0x000fe2000001004d */
[----:B------:R-:W-:Y:S01]  /*11f0*/  SHF.L.U32 R75, R98, 0x10, RZ ;  /* 0x00000010624b7819 */ /* 0x000fe200000006ff */
[----:B------:R-:W-:Y:S01]  /*1200*/  IMAD.U32 R78, R74, 0x10000, RZ ;  /* 0x000100004a4e7824 */ /* 0x000fe200078e00ff */
[C---:B------:R-:W-:Y:S01]  /*1210*/  SHF.L.U32 R98, R22.reuse, 0x10, RZ ;  /* 0x0000001016627819 */ /* 0x040fe200000006ff */
[----:B------:R-:W-:Y:S01]  /*1220*/  FADD.FTZ R74, R79, R96 ;  /* 0x000000604f4a7221 */ /* 0x000fe20000010000 */
[----:B------:R-:W-:Y:S01]  /*1230*/  PRMT R103, R22, 0x7632, R103 ;  /* 0x0000763216677816 */ /* 0x000fe20000000067 */
[----:B------:R-:W-:Y:S01]  /*1240*/  FFMA.FTZ R77, R89, R96, R76 ;  /* 0x00000060594d7223 */ /* 0x000fe2000001004c */
[----:B------:R-:W-:-:S02]  /*1250*/  IMAD.U32 R76, R72, 0x10000, RZ ;  /* 0x00010000484c7824 */ /* 0x000fc400078e00ff */
[----:B------:R-:W-:Y:S01]  /*1260*/  FADD.FTZ R75, -R110, R75 ;  /* 0x0000004b6e4b7221 */ /* 0x000fe20000010100 */
[----:B------:R-:W-:Y:S01]  /*1270*/  SHF.L.U32 R103, R103, 0x10, RZ ;  /* 0x0000001067677819 */ /* 0x000fe200000006ff */
[----:B------:R-:W-:Y:S01]  /*1280*/  FMUL.FTZ R98, R98, R105 ;  /* 0x0000006962627220 */ /* 0x000fe20000410000 */
[----:B------:R-:W-:Y:S01]  /*1290*/  FADD.FTZ R79, R74, R101 ;  /* 0x000000654a4f7221 */ /* 0x000fe20000010000 */
[----:B------:R-:W-:Y:S01]  /*12a0*/  FFMA.FTZ R72, R104, R101, R77 ;  /* 0x0000006568487223 */ /* 0x000fe2000001004d */
[--C-:B------:R-:W-:Y:S01]  /*12b0*/  FADD.FTZ R52, R52, R105.reuse ;  /* 0x0000006934347221 */ /* 0x100fe20000010000 */
[----:B------:R-:W-:Y:S01]  /*12c0*/  FFMA.FTZ R36, R95, R105, R36 ;  /* 0x000000695f247223 */ /* 0x000fe20000010024 */
[----:B------:R-:W-:Y:S01]  /*12d0*/  PRMT R105, R23, 0x7632, R105 ;  /* 0x0000763217697816 */ /* 0x000fe20000000069 */
[----:B------:R-:W-:Y:S01]  /*12e0*/  FMUL.FTZ R103, R103, R78 ;  /* 0x0000004e67677220 */ /* 0x000fe20000410000 */
[----:B------:R-:W-:Y:S01]  /*12f0*/  FMUL.FTZ R106, R0, R75 ;  /* 0x0000004b006a7220 */ /* 0x000fe20000410000 */
[----:B------:R-:W-:Y:S01]  /*1300*/  FADD.FTZ R74, R79, R98 ;  /* 0x000000624f4a7221 */ /* 0x000fe20000010000 */
[----:B------:R-:W-:Y:S01]  /*1310*/  FFMA.FTZ R72, R95, R98, R72 ;  /* 0x000000625f487223 */ /* 0x000fe20000010048 */
[----:B------:R-:W-:Y:S01]  /*1320*/  SHF.L.U32 R105, R105, 0x10, RZ ;  /* 0x0000001069697819 */ /* 0x000fe200000006ff */
[----:B------:R-:W-:Y:S01]  /*1330*/  FADD.FTZ R73, -R110, R73 ;  /* 0x000000496e497221 */ /* 0x000fe20000010100 */
[----:B------:R-:W-:Y:S01]  /*1340*/  FADD.FTZ R75, R74, R103 ;  /* 0x000000674a4b7221 */ /* 0x000fe20000010000 */
[----:B------:R-:W-:-:S02]  /*1350*/  FFMA.FTZ R72, R106, R103, R72 ;  /* 0x000000676a487223 */ /* 0x000fc40000010048 */
        /* <DEDUP_REMOVED lines=11> */
.L_x_332:
[----:B------:R-:W0:Y:S01]  /*1410*/  LDC R7, c[0x0][0x388] ;  /* 0x0000e200ff077b82 */ /* 0x000e220000000800 */
[----:B-----5:R-:W-:Y:S01]  /*1420*/  ISETP.GE.AND P3, PT, R8, 0x1, PT ;  /* 0x000000010800780c */ /* 0x020fe20003f66270 */
[----:B------:R-:W-:Y:S01]  /*1430*/  UISETP.NE.U32.AND UP0, UPT, UR12, URZ, UPT ;  /* 0x000000ff0c00728c */ /* 0x000fe2000bf05070 */
[----:B------:R-:W-:-:S03]  /*1440*/  IMAD.MOV.U32 R109, RZ, RZ, RZ ;  /* 0x000000ffff6d7224 */ /* 0x000fc600078e00ff */
[----:B------:R-:W-:-:S08]  /*1450*/  UISETP.NE.AND.EX UP0, UPT, UR13, URZ, UPT, UP0 ;  /* 0x000000ff0d00728c */ /* 0x000fd0000bf05300 */
[----:B------:R-:W-:Y:S01]  /*1460*/  @P3 IADD3 R72, PT, PT, R8, -0x1, RZ ;  /* 0xffffffff08483810 */ /* 0x000fe20007ffe0ff */
[----:B0-----:R-:W-:-:S04]  /*1470*/  IMAD R6, R4, R7, RZ ;  /* 0x0000000704067224 */ /* 0x001fc800078e02ff */
[----:B------:R-:W-:Y:S01]  /*1480*/  @P3 IMAD R72, R72, R7, RZ ;  /* 0x0000000748483224 */ /* 0x000fe200078e02ff */
[----:B------:R-:W-:-:S04]  /*1490*/  SHF.R.S32.HI R73, RZ, 0x1f, R6 ;  /* 0x0000001fff497819 */ /* 0x000fc80000011406 */
[----:B------:R-:W-:Y:S02]  /*14a0*/  @P3 SHF.R.S32.HI R75, RZ, 0x1f, R72 ;  /* 0x0000001fff4b3819 */ /* 0x000fe40000011448 */
[----:B------:R-:W-:Y:S02]  /*14b0*/  LEA.HI R6, R73, R6, RZ, 0x3 ;  /* 0x0000000649067211 */ /* 0x000fe400078f18ff */
[----:B------:R-:W-:Y:S02]  /*14c0*/  @P3 LEA.HI R72, R75, R72, RZ, 0x3 ;  /* 0x000000484b483211 */ /* 0x000fe400078f18ff */
[-C--:B------:R-:W-:Y:S02]  /*14d0*/  LEA.HI.SX32 R6, R6, R107.reuse, 0x1d ;  /* 0x0000006b06067211 */ /* 0x080fe400078feaff */
[----:B------:R-:W-:Y:S02]  /*14e0*/  @P3 LEA.HI.SX32 R109, R72, R107, 0x1d ;  /* 0x0000006b486d3211 */ /* 0x000fe400078feaff */
[----:B------:R-:W-:Y:S01]  /*14f0*/  MOV R107, R6 ;  /* 0x00000006006b7202 */ /* 0x000fe20000000f00 */
[----:B------:R-:W-:Y:S06]  /*1500*/  BRA.U UP0, `(.L_x_336) ;  /* 0x0000000100407547 */ /* 0x000fec000b800000 */
[C---:B------:R-:W-:Y:S01]  /*1510*/  ISETP.GE.U32.AND P1, PT, R5.reuse, 0x80, PT ;  /* 0x000000800500780c */ /* 0x040fe20003f26070 */
[----:B------:R-:W-:Y:S01]  /*1520*/  BSSY.RECONVERGENT B1, `(.L_x_337) ;  /* 0x0000007000017945 */ /* 0x000fe20003800200 */
[----:B------:R-:W-:-:S11]  /*1530*/  ISETP.GE.U32.AND P2, PT, R5, 0x100, PT ;  /* 0x000001000500780c */ /* 0x000fd60003f46070 */
[----:B------:R-:W-:Y:S05]  /*1540*/  @!P1 BRA `(.L_x_338) ;  /* 0x0000000000109947 */ /* 0x000fea0003800000 */
[----:B------:R-:W0:Y:S02]  /*1550*/  LDC.64 R72, c[0x0][0x3b0] ;  /* 0x0000ec00ff487b82 */ /* 0x000e240000000a00 */
[----:B0-----:R-:W-:-:S05]  /*1560*/  IMAD.WIDE.U32 R72, R109, 0x8, R72 ;  /* 0x000000086d487825 */ /* 0x001fca00078e0048 */
[----:B------:R0:W5:Y:S01]  /*1570*/  LDG.E.64 R92, desc[UR10][R72.64] ;  /* 0x0000000a485c7981 */ /* 0x000162000c1e1b00 */
[----:B------:R-:W-:-:S07]  /*1580*/  VIADD R109, R109, 0x80 ;  /* 0x000000806d6d7836 */ /* 0x000fce0000000000 */
.L_x_338:
[----:B----4-:R-:W-:Y:S05]  /*1590*/  BSYNC.RECONVERGENT B1 ;  /* 0x0000000000017941 */ /* 0x010fea0003800200 */
.L_x_337:
[----:B------:R-:W-:Y:S01]  /*15a0*/  HFMA2 R111, -RZ, RZ, 0, 0 ;  /* 0x00000000ff6f7431 */ /* 0x000fe200000001ff */
[----:B------:R-:W-:Y:S01]  /*15b0*/  MOV R112, RZ ;  /* 0x000000ff00707202 */ /* 0x000fe20000000f00 */
[----:B------:R-:W-:Y:S06]  /*15c0*/  @!P2 BRA `(.L_x_335) ;  /* 0x000000000058a947 */ /* 0x000fec0003800000 */
[----:B0-----:R-:W0:Y:S02]  /*15d0*/  LDC.64 R72, c[0x0][0x3b0] ;  /* 0x0000ec00ff487b82 */ /* 0x001e240000000a00 */
[----:B0-----:R-:W-:-:S05]  /*15e0*/  IMAD.WIDE.U32 R72, R109, 0x8, R72 ;  /* 0x000000086d487825 */ /* 0x001fca00078e0048 */
[----:B------:R1:W5:Y:S01]  /*15f0*/  LDG.E.64 R90, desc[UR10][R72.64] ;  /* 0x0000000a485a7981 */ /* 0x000362000c1e1b00 */
[----:B------:R-:W-:Y:S05]  /*1600*/  BRA `(.L_x_335) ;  /* 0x0000000000487947 */ /* 0x000fea0003800000 */
.L_x_336:
[C---:B------:R-:W-:Y:S02]  /*1610*/  ISETP.GE.U32.AND P1, PT, R5.reuse, 0x80, PT ;  /* 0x000000800500780c */ /* 0x040fe40003f26070 */
[----:B------:R-:W-:-:S11]  /*1620*/  ISETP.GE.U32.AND P2, PT, R5, 0x100, PT ;  /* 0x000001000500780c */ /* 0x000fd60003f46070 */
[----:B------:R-:W0:Y:S08]  /*1630*/  @P1 LDC.64 R78, c[0x0][0x438] ;  /* 0x00010e00ff4e1b82 */ /* 0x000e300000000a00 */
[----:B------:R-:W1:Y:S08]  /*1640*/  @P1 LDC.64 R76, c[0x0][0x3b0] ;  /* 0x0000ec00ff4c1b82 */ /* 0x000e700000000a00 */
[----:B------:R-:W2:Y:S08]  /*1650*/  @P2 LDC.64 R72, c[0x0][0x3b0] ;  /* 0x0000ec00ff482b82 */ /* 0x000eb00000000a00 */
[----:B------:R-:W3:Y:S01]  /*1660*/  @P2 LDC.64 R74, c[0x0][0x438] ;  /* 0x00010e00ff4a2b82 */ /* 0x000ee20000000a00 */
[C---:B0-----:R-:W-:Y:S01]  /*1670*/  @P1 IMAD.WIDE.U32 R78, R107.reuse, 0x10, R78 ;  /* 0x000000106b4e1825 */ /* 0x041fe200078e004e */
[----:B------:R-:W-:-:S04]  /*1680*/  @P1 IADD3 R107, PT, PT, R107, 0x80, RZ ;  /* 0x000000806b6b1810 */ /* 0x000fc80007ffe0ff */
[----:B------:R0:W5:Y:S01]  /*1690*/  @P1 LDG.E.128 R56, desc[UR10][R78.64] ;  /* 0x0000000a4e381981 */ /* 0x000162000c1e1d00 */
[----:B-1----:R-:W-:-:S04]  /*16a0*/  @P1 IMAD.WIDE.U32 R76, R109, 0x8, R76 ;  /* 0x000000086d4c1825 */ /* 0x002fc800078e004c */
[----:B------:R-:W-:Y:S01]  /*16b0*/  @P1 VIADD R109, R109, 0x80 ;  /* 0x000000806d6d1836 */ /* 0x000fe20000000000 */
[----:B------:R0:W5:Y:S03]  /*16c0*/  @P1 LDG.E.64 R92, desc[UR10][R76.64] ;  /* 0x0000000a4c5c1981 */ /* 0x000166000c1e1b00 */
[----:B--2---:R-:W-:-:S05]  /*16d0*/  @P2 IMAD.WIDE.U32 R72, R109, 0x8, R72 ;  /* 0x000000086d482825 */ /* 0x004fca00078e0048 */
[----:B------:R0:W5:Y:S01]  /*16e0*/  @P2 LDG.E.64 R90, desc[UR10][R72.64] ;  /* 0x0000000a485a2981 */ /* 0x000162000c1e1b00 */
[----:B---3--:R-:W-:-:S05]  /*16f0*/  @P2 IMAD.WIDE.U32 R74, R107, 0x10, R74 ;  /* 0x000000106b4a2825 */ /* 0x008fca00078e004a */
[----:B------:R0:W5:Y:S01]  /*1700*/  @P2 LDG.E.128 R60, desc[UR10][R74.64] ;  /* 0x0000000a4a3c2981 */ /* 0x000162000c1e1d00 */
[----:B------:R-:W-:Y:S02]  /*1710*/  HFMA2 R111, -RZ, RZ, 0, 0 ;  /* 0x00000000ff6f7431 */ /* 0x000fe400000001ff */
[----:B------:R-:W-:-:S07]  /*1720*/  IMAD.MOV.U32 R112, RZ, RZ, RZ ;  /* 0x000000ffff707224 */ /* 0x000fce00078e00ff */
.L_x_335:
[----:B----4-:R-:W-:Y:S05]  /*1730*/  BSYNC.RECONVERGENT B0 ;  /* 0x0000000000007941 */ /* 0x010fea0003800200 */
.L_x_331:
[----:B01----:R-:W0:Y:S01]  /*1740*/  SHFL.DOWN PT, R72, R111, 0x10, 0x1f ;  /* 0x0a001f006f487f89 */ /* 0x003e2200000e0000 */
        /* <DEDUP_REMOVED lines=31> */
.L_x_340:
[----:B------:R-:W-:Y:S05]  /*1940*/  BSYNC.RECONVERGENT B0 ;  /* 0x0000000000007941 */ /* 0x000fea0003800200 */
.L_x_339:
[----:B------:R-:W1:Y:S08]  /*1950*/  S2UR UR5, SR_CgaCtaId ;  /* 0x00000000000579c3 */ /* 0x000e700000008800 */
[----:B------:R-:W-:Y:S01]  /*1960*/  BAR.SYNC.DEFER_BLOCKING 0x0 ;  /* 0x0000000000007b1d */ /* 0x000fe20000010000 */
[----:B------:R-:W-:Y:S02]  /*1970*/  @P3 IADD3 R110, PT, PT, R8, -0x1, RZ ;  /* 0xffffffff086e3810 */ /* 0x000fe40007ffe0ff */
[----:B------:R-:W-:-:S03]  /*1980*/  ISETP.NE.AND P0, PT, RZ, UR9, PT ;  /* 0x00000009ff007c0c */ /* 0x000fc6000bf05270 */
[----:B------:R-:W-:Y:S01]  /*1990*/  UMOV UR4, 0x400 ;  /* 0x0000040000047882 */ /* 0x000fe20000000000 */
[----:B------:R-:W-:Y:S01]  /*19a0*/  @P3 IMAD R110, R110, R7, RZ ;  /* 0x000000076e6e3224 */ /* 0x000fe200078e02ff */
[----:B------:R-:W-:Y:S01]  /*19b0*/  BSSY.RECONVERGENT B0, `(.L_x_341) ;  /* 0x00001bd000007945 */ /* 0x000fe20003800200 */
        /* <DEDUP_REMOVED lines=8> */
[----:B------:R-:W-:Y:S01]  /*1a40*/  FADD.FTZ R8, RZ, R73 ;  /* 0x00000049ff087221 */ /* 0x000fe20000010000 */
[----:B------:R-:W-:Y:S02]  /*1a50*/  @P3 SHF.R.S32.HI R73, RZ, 0x1f, R110 ;  /* 0x0000001fff493819 */ /* 0x000fe4000001146e */
[----:B------:R-:W-:Y:S01]  /*1a60*/  FADD.FTZ R109, R74, R109 ;  /* 0x0000006d4a6d7221 */ /* 0x000fe20000010000 */
[----:B------:R-:W-:Y:S01]  /*1a70*/  FADD.FTZ R8, R75, R8 ;  /* 0x000000084b087221 */ /* 0x000fe20000010000 */
[----:B------:R-:W-:-:S02]  /*1a80*/  @P3 LEA.HI R110, R73, R110, RZ, 0x3 ;  /* 0x0000006e496e3211 */ /* 0x000fc400078f18ff */
[----:B-1----:R-:W-:Y:S01]  /*1a90*/  FADD.FTZ R109, R109, R76 ;  /* 0x0000004c6d6d7221 */ /* 0x002fe20000010000 */
[----:B------:R-:W-:Y:S01]  /*1aa0*/  FADD.FTZ R8, R8, R77 ;  /* 0x0000004d08087221 */ /* 0x000fe20000010000 */
[----:B------:R-:W-:Y:S02]  /*1ab0*/  MOV R77, RZ ;  /* 0x000000ff004d7202 */ /* 0x000fe40000000f00 */
[----:B------:R-:W-:Y:S01]  /*1ac0*/  FADD.FTZ R78, R78, R109 ;  /* 0x0000006d4e4e7221 */ /* 0x000fe20000010000 */
[----:B------:R-:W-:Y:S01]  /*1ad0*/  FADD.FTZ R79, R79, R8 ;  /* 0x000000084f4f7221 */ /* 0x000fe20000010000 */
[----:B------:R-:W-:Y:S02]  /*1ae0*/  @P3 LEA.HI.SX32 R77, R110, R107, 0x1d ;  /* 0x0000006b6e4d3211 */ /* 0x000fe400078feaff */
        /* <DEDUP_REMOVED lines=17> */
[----:B------:R-:W-:Y:S02]  /*1c00*/  FSEL R73, R73, RZ, P0 ;  /* 0x000000ff49497208 */ /* 0x000fe40000000000 */
[----:B-----5:R-:W-:-:S03]  /*1c10*/  LOP3.LUT P0, RZ, R92, 0xff, RZ, 0xc0, !PT ;  /* 0x000000ff5cff7812 */ /* 0x020fc6000780c0ff */
[----:B------:R-:W-:-:S04]  /*1c20*/  FMUL.FTZ R73, R73, UR17 ;  /* 0x0000001149497c20 */ /* 0x000fc80008410000 */
[----:B------:R-:W-:-:S05]  /*1c30*/  FMUL.FTZ R73, R73, UR16 ;  /* 0x0000001049497c20 */ /* 0x000fca0008410000 */
[----:B------:R-:W-:-:S04]  /*1c40*/  FSEL R73, R73, RZ, P0 ;  /* 0x000000ff49497208 */ /* 0x000fc80000000000 */
[----:B------:R-:W-:-:S04]  /*1c50*/  F2FP.BF16.F32.PACK_AB R73, RZ, R73 ;  /* 0x00000049ff49723e */ /* 0x000fc800000010ff */
[----:B------:R-:W-:-:S07]  /*1c60*/  PRMT R68, R73, 0x7610, R68 ;  /* 0x0000761049447816 */ /* 0x000fce0000000044 */
.L_x_345:
        /* <DEDUP_REMOVED lines=12> */
.L_x_346:
        /* <DEDUP_REMOVED lines=12> */
.L_x_347:
        /* <DEDUP_REMOVED lines=12> */
.L_x_348:
        /* <DEDUP_REMOVED lines=12> */
.L_x_349:
        /* <DEDUP_REMOVED lines=12> */
.L_x_350:
        /* <DEDUP_REMOVED lines=12> */
.L_x_351:
[----:B------:R-:W-:Y:S05]  /*20f0*/  @!P3 BRA `(.L_x_352) ;  /* 0x0000001000f8b947 */ /* 0x000fea0003800000 */
[----:B------:R-:W-:Y:S01]  /*2100*/  FFMA.FTZ R72, R88, R79, R8 ;  /* 0x0000004f58487223 */ /* 0x000fe20000010008 */
[----:B------:R-:W-:-:S03]  /*2110*/  ISETP.GT.AND P0, PT, R2, RZ, PT ;  /* 0x000000ff0200720c */ /* 0x000fc60003f04270 */
[----:B------:R-:W-:-:S04]  /*2120*/  FADD.FTZ R73, R85, -R72 ;  /* 0x8000004855497221 */ /* 0x000fc80000010000 */
[----:B------:R-:W-:-:S05]  /*2130*/  FMUL.FTZ R73, R0, R73 ;  /* 0x0000004900497220 */ /* 0x000fca0000410000 */
[----:B------:R-:W-:Y:S02]  /*2140*/  FSEL R73, R73, RZ, P0 ;  /* 0x000000ff49497208 */ /* 0x000fe40000000000 */
[----:B-----5:R-:W-:-:S03]  /*2150*/  ISETP.GE.U32.AND P0, PT, R92, RZ, PT ;  /* 0x000000ff5c00720c */ /* 0x020fc60003f06070 */
[----:B------:R-:W-:Y:S01]  /*2160*/  FMUL.FTZ R73, R73, UR17 ;  /* 0x0000001149497c20 */ /* 0x000fe20008410000 */
[----:B------:R-:W-:-:S03]  /*2170*/  ISETP.GE.U32.AND.EX P0, PT, R93, 0x1000000, PT, P0 ;  /* 0x010000005d00780c */ /* 0x000fc60003f06100 */
[----:B------:R-:W-:-:S05]  /*2180*/  FMUL.FTZ R73, R73, UR16 ;  /* 0x0000001049497c20 */ /* 0x000fca0008410000 */
[----:B------:R-:W-:-:S04]  /*2190*/  FSEL R73, R73, RZ, P0 ;  /* 0x000000ff49497208 */ /* 0x000fc80000000000 */
[----:B------:R-:W-:-:S04]  /*21a0*/  F2FP.BF16.F32.PACK_AB R73, RZ, R73 ;  /* 0x00000049ff49723e */ /* 0x000fc800000010ff */
[----:B------:R-:W-:Y:S01]  /*21b0*/  PRMT R71, R71, 0x5410, R73 ;  /* 0x0000541047477816 */ /* 0x000fe20000000049 */
[----:B------:R-:W-:Y:S06]  /*21c0*/  BRA `(.L_x_352) ;  /* 0x0000001000c47947 */ /* 0x000fec0003800000 */
.L_x_344:
[-CC-:B------:R-:W-:Y:S01]  /*21d0*/  FFMA.FTZ R65, R3, R79.reuse, R8.reuse ;  /* 0x0000004f03417223 */ /* 0x180fe20000010008 */
[-CC-:B------:R-:W-:Y:S01]  /*21e0*/  FFMA.FTZ R64, R82, R79.reuse, R8.reuse ;  /* 0x0000004f52407223 */ /* 0x180fe20000010008 */
[----:B------:R-:W-:Y:S01]  /*21f0*/  FFMA.FTZ R73, R9, R79, R8 ;  /* 0x0000004f09497223 */ /* 0x000fe20000010008 */
[----:B------:R-:W-:Y:S01]  /*2200*/  ISETP.GT.AND P0, PT, R2, RZ, PT ;  /* 0x000000ff0200720c */ /* 0x000fe20003f04270 */
[----:B------:R-:W-:Y:S01]  /*2210*/  FADD.FTZ R65, R10, -R65 ;  /* 0x800000410a417221 */ /* 0x000fe20000010000 */
[----:B------:R-:W-:Y:S01]  /*2220*/  FADD.FTZ R67, R15, -R64 ;  /* 0x800000400f437221 */ /* 0x000fe20000010000 */
[----:B------:R-:W-:Y:S02]  /*2230*/  FADD.FTZ R73, R12, -R73 ;  /* 0x800000490c497221 */ /* 0x000fe40000010000 */
[C---:B------:R-:W-:Y:S01]  /*2240*/  FMUL.FTZ R65, R0.reuse, R65 ;  /* 0x0000004100417220 */ /* 0x040fe20000410000 */
[----:B------:R-:W-:-:S04]  /*2250*/  FMUL.FTZ R67, R0, R67 ;  /* 0x0000004300437220 */ /* 0x000fc80000410000 */
[----:B------:R-:W-:Y:S01]  /*2260*/  FSEL R65, R65, RZ, P0 ;  /* 0x000000ff41417208 */ /* 0x000fe20000000000 */
[----:B------:R-:W-:Y:S06]  /*2270*/  @!P3 BRA `(.L_x_353) ;  /* 0x000000000018b947 */ /* 0x000fec0003800000 */
[----:B------:R-:W-:Y:S01]  /*2280*/  FMUL.FTZ R64, R65, UR17 ;  /* 0x0000001141407c20 */ /* 0x000fe20008410000 */
[----:B-----5:R-:W-:-:S03]  /*2290*/  LOP3.LUT P4, RZ, R92, 0xff, RZ, 0xc0, !PT ;  /* 0x000000ff5cff7812 */ /* 0x020fc6000788c0ff */
[----:B------:R-:W-:-:S05]  /*22a0*/  FMUL.FTZ R64, R64, UR16 ;  /* 0x0000001040407c20 */ /* 0x000fca0008410000 */
[----:B------:R-:W-:-:S04]  /*22b0*/  FSEL R64, R64, RZ, P4 ;  /* 0x000000ff40407208 */ /* 0x000fc80002000000 */
[----:B------:R-:W-:-:S04]  /*22c0*/  F2FP.BF16.F32.PACK_AB R64, RZ, R64 ;  /* 0x00000040ff40723e */ /* 0x000fc800000010ff */
[----:B------:R-:W-:-:S07]  /*22d0*/  PRMT R68, R64, 0x7610, R68 ;  /* 0x0000761040447816 */ /* 0x000fce0000000044 */
.L_x_353:
[----:B------:R-:W-:Y:S01]  /*22e0*/  F2FP.BF16.F32.PACK_AB R64, RZ, R65 ;  /* 0x00000041ff40723e */ /* 0x000fe200000010ff */
[----:B------:R-:W-:Y:S01]  /*22f0*/  FFMA.FTZ R66, R84, R79, R8 ;  /* 0x0000004f54427223 */ /* 0x000fe20000010008 */
[----:B------:R-:W-:Y:S01]  /*2300*/  FMUL.FTZ R73, R0, R73 ;  /* 0x0000004900497220 */ /* 0x000fe20000410000 */
        /* <DEDUP_REMOVED lines=8> */
.L_x_354:
[----:B------:R-:W-:Y:S01]  /*2390*/  F2FP.BF16.F32.PACK_AB R72, RZ, R67 ;  /* 0x00000043ff48723e */ /* 0x000fe200000010ff */
[----:B------:R-:W-:Y:S01]  /*23a0*/  FFMA.FTZ R75, R11, R79, R8 ;  /* 0x0000004f0b4b7223 */ /* 0x000fe20000010008 */
[----:B------:R-:W-:Y:S01]  /*23b0*/  FADD.FTZ R67, R81, -R66 ;  /* 0x8000004251437221 */ /* 0x000fe20000010000 */
        /* <DEDUP_REMOVED lines=8> */
.L_x_355:
[----:B------:R-:W-:Y:S01]  /*2440*/  F2FP.BF16.F32.PACK_AB R65, RZ, R73 ;  /* 0x00000049ff41723e */ /* 0x000fe200000010ff */
[----:B------:R-:W-:Y:S01]  /*2450*/  FMUL.FTZ R67, R0, R67 ;  /* 0x0000004300437220 */ /* 0x000fe20000410000 */
[-CC-:B------:R-:W-:Y:S01]  /*2460*/  FFMA.FTZ R66, R86, R79.reuse, R8.reuse ;  /* 0x0000004f56427223 */ /* 0x180fe20000010008 */
[----:B------:R-:W-:Y:S01]  /*2470*/  FADD.FTZ R73, R14, -R75 ;  /* 0x8000004b0e497221 */ /* 0x000fe20000010000 */
[-CC-:B------:R-:W-:Y:S01]  /*2480*/  FFMA.FTZ R109, R13, R79.reuse, R8.reuse ;  /* 0x0000004f0d6d7223 */ /* 0x180fe20000010008 */
[----:B------:R-:W-:Y:S01]  /*2490*/  FFMA.FTZ R76, R88, R79, R8 ;  /* 0x0000004f584c7223 */ /* 0x000fe20000010008 */
[----:B------:R-:W-:Y:S01]  /*24a0*/  FADD.FTZ R75, R83, -R66 ;  /* 0x80000042534b7221 */ /* 0x000fe20000010000 */
        /* <DEDUP_REMOVED lines=9> */
.L_x_356:
[----:B------:R-:W-:Y:S01]  /*2540*/  F2FP.BF16.F32.PACK_AB R73, RZ, R67 ;  /* 0x00000043ff49723e */ /* 0x000fe200000010ff */
[----:B------:R-:W-:Y:S01]  /*2550*/  FADD.FTZ R67, R80, -R109 ;  /* 0x8000006d50437221 */ /* 0x000fe20000010000 */
        /* <DEDUP_REMOVED lines=10> */
.L_x_357:
[----:B------:R-:W-:Y:S01]  /*2600*/  F2FP.BF16.F32.PACK_AB R74, RZ, R74 ;  /* 0x0000004aff4a723e */ /* 0x000fe200000010ff */
[C---:B------:R-:W-:Y:S01]  /*2610*/  FMUL.FTZ R67, R0.reuse, R67 ;  /* 0x0000004300437220 */ /* 0x040fe20000410000 */
        /* <DEDUP_REMOVED lines=9> */
.L_x_358:
[----:B------:R-:W-:Y:S02]  /*26b0*/  F2FP.BF16.F32.PACK_AB R75, RZ, R75 ;  /* 0x0000004bff4b723e */ /* 0x000fe400000010ff */
[----:B------:R-:W-:Y:S02]  /*26c0*/  FSEL R76, R109, RZ, P0 ;  /* 0x000000ff6d4c7208 */ /* 0x000fe40000000000 */
        /* <DEDUP_REMOVED lines=8> */
.L_x_359:
[----:B------:R-:W-:Y:S02]  /*2750*/  F2FP.BF16.F32.PACK_AB R67, R76, R67 ;  /* 0x000000434c43723e */ /* 0x000fe400000010ff */
[----:B------:R-:W-:Y:S02]  /*2760*/  PRMT R66, R74, 0x5410, R75 ;  /* 0x000054104a427816 */ /* 0x000fe4000000004b */
[----:B------:R-:W-:Y:S02]  /*2770*/  PRMT R65, R65, 0x5410, R73 ;  /* 0x0000541041417816 */ /* 0x000fe40000000049 */
[----:B------:R-:W-:Y:S01]  /*2780*/  PRMT R64, R64, 0x5410, R72 ;  /* 0x0000541040407816 */ /* 0x000fe20000000048 */
[----:B------:R-:W-:Y:S06]  /*2790*/  @!P3 BRA `(.L_x_352) ;  /* 0x0000000c0050b947 */ /* 0x000fec0003800000 */
[----:B------:R-:W-:Y:S01]  /*27a0*/  FMUL.FTZ R72, R76, UR17 ;  /* 0x000000114c487c20 */ /* 0x000fe20008410000 */
[----:B-----5:R-:W-:-:S03]  /*27b0*/  ISETP.GE.U32.AND P0, PT, R92, RZ, PT ;  /* 0x000000ff5c00720c */ /* 0x020fc60003f06070 */
[----:B------:R-:W-:Y:S01]  /*27c0*/  FMUL.FTZ R72, R72, UR16 ;  /* 0x0000001048487c20 */ /* 0x000fe20008410000 */
[----:B------:R-:W-:-:S04]  /*27d0*/  ISETP.GE.U32.AND.EX P0, PT, R93, 0x1000000, PT, P0 ;  /* 0x010000005d00780c */ /* 0x000fc80003f06100 */
[----:B------:R-:W-:-:S04]  /*27e0*/  FSEL R72, R72, RZ, P0 ;  /* 0x000000ff48487208 */ /* 0x000fc80000000000 */
[----:B------:R-:W-:-:S04]  /*27f0*/  F2FP.BF16.F32.PACK_AB R72, RZ, R72 ;  /* 0x00000048ff48723e */ /* 0x000fc800000010ff */
[----:B------:R-:W-:Y:S01]  /*2800*/  PRMT R71, R71, 0x5410, R72 ;  /* 0x0000541047477816 */ /* 0x000fe20000000048 */
[----:B------:R-:W-:Y:S06]  /*2810*/  BRA `(.L_x_352) ;  /* 0x0000000c00307947 */ /* 0x000fec0003800000 */
.L_x_343:
[----:B------:R-:W-:Y:S01]  /*2820*/  UMOV UR4, UR6 ;  /* 0x0000000600047c82 */ /* 0x000fe20008000000 */
[----:B------:R-:W-:Y:S01]  /*2830*/  UMOV UR5, UR7 ;  /* 0x0000000700057c82 */ /* 0x000fe20008000000 */
[----:B------:R-:W-:-:S04]  /*2840*/  UISETP.NE.U32.AND UP0, UPT, UR4, URZ, UPT ;  /* 0x000000ff0400728c */ /* 0x000fc8000bf05070 */
[----:B------:R-:W-:-:S09]  /*2850*/  UISETP.NE.AND.EX UP0, UPT, UR5, URZ, UPT, UP0 ;  /* 0x000000ff0500728c */ /* 0x000fd2000bf05300 */
[----:B------:R-:W-:Y:S05]  /*2860*/  BRA.U UP0, `(.L_x_360) ;  /* 0x00000005007c7547 */ /* 0x000fea000b800000 */
[----:B------:R-:W-:Y:S01]  /*2870*/  ISETP.GT.AND P0, PT, R2, RZ, PT ;  /* 0x000000ff0200720c */ /* 0x000fe20003f04270 */
[----:B------:R-:W-:-:S12]  /*2880*/  @!P3 BRA `(.L_x_361) ;  /* 0x000000000028b947 */ /* 0x000fd80003800000 */
[----:B------:R-:W-:Y:S01]  /*2890*/  @P0 FFMA.FTZ R75, R3, R79, R8 ;  /* 0x0000004f034b0223 */ /* 0x000fe20000010008 */
[----:B-----5:R-:W-:Y:S01]  /*28a0*/  IMAD.U32 R73, R56, 0x10000, RZ ;  /* 0x0001000038497824 */ /* 0x020fe200078e00ff */
[----:B------:R-:W-:Y:S02]  /*28b0*/  LOP3.LUT P4, RZ, R92, 0xff, RZ, 0xc0, !PT ;  /* 0x000000ff5cff7812 */ /* 0x000fe4000788c0ff */
[----:B------:R-:W-:-:S04]  /*28c0*/  @P0 FADD.FTZ R75, R10, -R75 ;  /* 0x8000004b0a4b0221 */ /* 0x000fc80000010000 */
[----:B------:R-:W-:-:S04]  /*28d0*/  @P0 FFMA.FTZ R73, R0, R75, R73 ;  /* 0x0000004b00490223 */ /* 0x000fc80000010049 */
[----:B------:R-:W-:-:S04]  /*28e0*/  FMUL.FTZ R73, R73, UR17 ;  /* 0x0000001149497c20 */ /* 0x000fc80008410000 */
[----:B------:R-:W-:-:S05]  /*28f0*/  FMUL.FTZ R73, R73, UR16 ;  /* 0x0000001049497c20 */ /* 0x000fca0008410000 */
[----:B------:R-:W-:-:S04]  /*2900*/  FSEL R73, R73, RZ, P4 ;  /* 0x000000ff49497208 */ /* 0x000fc80002000000 */
[----:B------:R-:W-:-:S04]  /*2910*/  F2FP.BF16.F32.PACK_AB R73, RZ, R73 ;  /* 0x00000049ff49723e */ /* 0x000fc800000010ff */
[----:B------:R-:W-:-:S07]  /*2920*/  PRMT R68, R73, 0x7610, R68 ;  /* 0x0000761049447816 */ /* 0x000fce0000000044 */
.L_x_361:
[----:B------:R-:W-:Y:S05]  /*2930*/  @!P3 BRA `(.L_x_362) ;  /* 0x00000000002cb947 */ /* 0x000fea0003800000 */
[----:B-----5:R-:W-:Y:S01]  /*2940*/  PRMT R72, R56, 0x7632, R72 ;  /* 0x0000763238487816 */ /* 0x020fe20000000048 */
[----:B------:R-:W-:Y:S01]  /*2950*/  @P0 FFMA.FTZ R74, R82, R79, R8 ;  /* 0x0000004f524a0223 */ /* 0x000fe20000010008 */
[----:B------:R-:W-:Y:S02]  /*2960*/  LOP3.LUT P4, RZ, R92, 0xff00, RZ, 0xc0, !PT ;  /* 0x0000ff005cff7812 */ /* 0x000fe4000788c0ff */
[----:B------:R-:W-:Y:S01]  /*2970*/  SHF.L.U32 R73, R72, 0x10, RZ ;  /* 0x0000001048497819 */ /* 0x000fe200000006ff */
[----:B------:R-:W-:-:S04]  /*2980*/  @P0 FADD.FTZ R74, R15, -R74 ;  /* 0x8000004a0f4a0221 */ /* 0x000fc80000010000 */
[----:B------:R-:W-:-:S04]  /*2990*/  @P0 FFMA.FTZ R73, R0, R74, R73 ;  /* 0x0000004a00490223 */ /* 0x000fc80000010049 */
[----:B------:R-:W-:-:S04]  /*29a0*/  FMUL.FTZ R73, R73, UR17 ;  /* 0x0000001149497c20 */ /* 0x000fc80008410000 */
[----:B------:R-:W-:-:S05]  /*29b0*/  FMUL.FTZ R73, R73, UR16 ;  /* 0x0000001049497c20 */ /* 0x000fca0008410000 */
[----:B------:R-:W-:-:S04]  /*29c0*/  FSEL R73, R73, RZ, P4 ;  /* 0x000000ff49497208 */ /* 0x000fc80002000000 */
[----:B------:R-:W-:-:S04]  /*29d0*/  F2FP.BF16.F32.PACK_AB R73, RZ, R73 ;  /* 0x00000049ff49723e */ /* 0x000fc800000010ff */
[----:B------:R-:W-:-:S07]  /*29e0*/  PRMT R68, R68, 0x5410, R73 ;  /* 0x0000541044447816 */ /* 0x000fce0000000049 */
.L_x_362:
[----:B------:R-:W-:Y:S05]  /*29f0*/  @!P3 BRA `(.L_x_363) ;  /* 0x000000000028b947 */ /* 0x000fea0003800000 */
[----:B------:R-:W-:Y:S01]  /*2a00*/  @P0 FFMA.FTZ R75, R9, R79, R8 ;  /* 0x0000004f094b0223 */ /* 0x000fe20000010008 */
[----:B-----5:R-:W-:Y:S02]  /*2a10*/  SHF.L.U32 R73, R57, 0x10, RZ ;  /* 0x0000001039497819 */ /* 0x020fe400000006ff */
[----:B------:R-:W-:Y:S01]  /*2a20*/  LOP3.LUT P4, RZ, R92, 0xff0000, RZ, 0xc0, !PT ;  /* 0x00ff00005cff7812 */ /* 0x000fe2000788c0ff */
[----:B------:R-:W-:-:S04]  /*2a30*/  @P0 FADD.FTZ R75, R12, -R75 ;  /* 0x8000004b0c4b0221 */ /* 0x000fc80000010000 */
[----:B------:R-:W-:-:S04]  /*2a40*/  @P0 FFMA.FTZ R73, R0, R75, R73 ;  /* 0x0000004b00490223 */ /* 0x000fc80000010049 */
[----:B------:R-:W-:-:S04]  /*2a50*/  FMUL.FTZ R73, R73, UR17 ;  /* 0x0000001149497c20 */ /* 0x000fc80008410000 */
[----:B------:R-:W-:-:S05]  /*2a60*/  FMUL.FTZ R73, R73, UR16 ;  /* 0x0000001049497c20 */ /* 0x000fca0008410000 */
[----:B------:R-:W-:-:S04]  /*2a70*/  FSEL R73, R73, RZ, P4 ;  /* 0x000000ff49497208 */ /* 0x000fc80002000000 */
[----:B------:R-:W-:-:S04]  /*2a80*/  F2FP.BF16.F32.PACK_AB R73, RZ, R73 ;  /* 0x00000049ff49723e */ /* 0x000fc800000010ff */
[----:B------:R-:W-:-:S07]  /*2a90*/  PRMT R69, R73, 0x7610, R69 ;  /* 0x0000761049457816 */ /* 0x000fce0000000045 */
.L_x_363:
[----:B------:R-:W-:Y:S05]  /*2aa0*/  @!P3 BRA `(.L_x_364) ;  /* 0x00000000002cb947 */ /* 0x000fea0003800000 */
[----:B-----5:R-:W-:Y:S01]  /*2ab0*/  PRMT R72, R57, 0x7632, R72 ;  /* 0x0000763239487816 */ /* 0x020fe20000000048 */
[----:B------:R-:W-:Y:S01]  /*2ac0*/  @P0 FFMA.FTZ R74, R84, R79, R8 ;  /* 0x0000004f544a0223 */ /* 0x000fe20000010008 */
[----:B------:R-:W-:-:S03]  /*2ad0*/  LOP3.LUT P4, RZ, R92, 0xff000000, RZ, 0xc0, !PT ;  /* 0xff0000005cff7812 */ /* 0x000fc6000788c0ff */
[----:B------:R-:W-:Y:S02]  /*2ae0*/  IMAD.U32 R73, R72, 0x10000, RZ ;  /* 0x0001000048497824 */ /* 0x000fe400078e00ff */
[----:B------:R-:W-:-:S04]  /*2af0*/  @P0 FADD.FTZ R74, R81, -R74 ;  /* 0x8000004a514a0221 */ /* 0x000fc80000010000 */
[----:B------:R-:W-:-:S04]  /*2b00*/  @P0 FFMA.FTZ R73, R0, R74, R73 ;  /* 0x0000004a00490223 */ /* 0x000fc80000010049 */
[----:B------:R-:W-:-:S04]  /*2b10*/  FMUL.FTZ R73, R73, UR17 ;  /* 0x0000001149497c20 */ /* 0x000fc80008410000 */
[----:B------:R-:W-:-:S05]  /*2b20*/  FMUL.FTZ R73, R73, UR16 ;  /* 0x0000001049497c20 */ /* 0x000fca0008410000 */
[----:B------:R-:W-:-:S04]  /*2b30*/  FSEL R73, R73, RZ, P4 ;  /* 0x000000ff49497208 */ /* 0x000fc80002000000 */
[----:B------:R-:W-:-:S04]  /*2b40*/  F2FP.BF16.F32.PACK_AB R73, RZ, R73 ;  /* 0x00000049ff49723e */ /* 0x000fc800000010ff */
[----:B------:R-:W-:-:S07]  /*2b50*/  PRMT R69, R69, 0x5410, R73 ;  /* 0x0000541045457816 */ /* 0x000fce0000000049 */
.L_x_364:
        /* <DEDUP_REMOVED lines=11> */
.L_x_365:
        /* <DEDUP_REMOVED lines=12> */
.L_x_366:
[----:B------:R-:W-:Y:S05]  /*2cd0*/  @!P3 BRA `(.L_x_367) ;  /* 0x000000000028b947 */ /* 0x000fea0003800000 */
        /* <DEDUP_REMOVED lines=10> */
.L_x_367:
[----:B------:R-:W-:Y:S05]  /*2d80*/  @!P3 BRA `(.L_x_352) ;  /* 0x0000000400d4b947 */ /* 0x000fea0003800000 */
[----:B-----5:R-:W-:Y:S01]  /*2d90*/  PRMT R72, R59, 0x7632, R72 ;  /* 0x000076323b487816 */ /* 0x020fe20000000048 */
[----:B------:R-:W-:-:S03]  /*2da0*/  @P0 FFMA.FTZ R74, R88, R79, R8 ;  /* 0x0000004f584a0223 */ /* 0x000fc60000010008 */
[----:B------:R-:W-:Y:S01]  /*2db0*/  SHF.L.U32 R73, R72, 0x10, RZ ;  /* 0x0000001048497819 */ /* 0x000fe200000006ff */
[----:B------:R-:W-:-:S04]  /*2dc0*/  @P0 FADD.FTZ R74, R85, -R74 ;  /* 0x8000004a554a0221 */ /* 0x000fc80000010000 */
[----:B------:R-:W-:Y:S01]  /*2dd0*/  @P0 FFMA.FTZ R73, R0, R74, R73 ;  /* 0x0000004a00490223 */ /* 0x000fe20000010049 */
[----:B------:R-:W-:-:S03]  /*2de0*/  ISETP.GE.U32.AND P0, PT, R92, RZ, PT ;  /* 0x000000ff5c00720c */ /* 0x000fc60003f06070 */
[----:B------:R-:W-:Y:S01]  /*2df0*/  FMUL.FTZ R73, R73, UR17 ;  /* 0x0000001149497c20 */ /* 0x000fe20008410000 */
[----:B------:R-:W-:-:S03]  /*2e00*/  ISETP.GE.U32.AND.EX P0, PT, R93, 0x1000000, PT, P0 ;  /* 0x010000005d00780c */ /* 0x000fc60003f06100 */
[----:B------:R-:W-:-:S05]  /*2e10*/  FMUL.FTZ R73, R73, UR16 ;  /* 0x0000001049497c20 */ /* 0x000fca0008410000 */
[----:B------:R-:W-:-:S04]  /*2e20*/  FSEL R73, R73, RZ, P0 ;  /* 0x000000ff49497208 */ /* 0x000fc80000000000 */
[----:B------:R-:W-:-:S04]  /*2e30*/  F2FP.BF16.F32.PACK_AB R73, RZ, R73 ;  /* 0x00000049ff49723e */ /* 0x000fc800000010ff */
[----:B------:R-:W-:Y:S01]  /*2e40*/  PRMT R71, R71, 0x5410, R73 ;  /* 0x0000541047477816 */ /* 0x000fe20000000049 */
[----:B------:R-:W-:Y:S06]  /*2e50*/  BRA `(.L_x_352) ;  /* 0x0000000400a07947 */ /* 0x000fec0003800000 */
.L_x_360:
[----:B------:R-:W-:Y:S01]  /*2e60*/  ISETP.GT.AND P0, PT, R2, RZ, PT ;  /* 0x000000ff0200720c */ /* 0x000fe20003f04270 */
[----:B------:R-:W-:Y:S01]  /*2e70*/  @P4 FFMA.FTZ R65, R3, R79, R8 ;  /* 0x0000004f03414223 */ /* 0x000fe20000010008 */
[C---:B-----5:R-:W-:Y:S01]  /*2e80*/  PRMT R115, R56.reuse, 0x7632, R115 ;  /* 0x0000763238737816 */ /* 0x060fe20000000073 */
[----:B------:R-:W-:Y:S01]  /*2e90*/  IMAD.U32 R113, R57, 0x10000, RZ ;  /* 0x0001000039717824 */ /* 0x000fe200078e00ff */
[----:B------:R-:W-:Y:S01]  /*2ea0*/  SHF.L.U32 R117, R56, 0x10, RZ ;  /* 0x0000001038757819 */ /* 0x000fe200000006ff */
[----:B------:R-:W-:Y:S01]  /*2eb0*/  @P4 FADD.FTZ R65, R10, -R65 ;  /* 0x800000410a414221 */ /* 0x000fe20000010000 */
[----:B------:R-:W-:Y:S02]  /*2ec0*/  SHF.L.U32 R115, R115, 0x10, RZ ;  /* 0x0000001073737819 */ /* 0x000fe400000006ff */
[----:B------:R-:W-:Y:S01]  /*2ed0*/  PRMT R111, R57, 0x7632, R111 ;  /* 0x00007632396f7816 */ /* 0x000fe2000000006f */
[----:B------:R-:W-:Y:S01]  /*2ee0*/  @P4 FFMA.FTZ R117, R0, R65, R117 ;  /* 0x0000004100754223 */ /* 0x000fe20000010075 */
[----:B------:R-:W-:-:S02]  /*2ef0*/  PRMT R109, R58, 0x7632, R109 ;  /* 0x000076323a6d7816 */ /* 0x000fc4000000006d */
[----:B------:R-:W-:Y:S01]  /*2f00*/  SHF.L.U32 R111, R111, 0x10, RZ ;  /* 0x000000106f6f7819 */ /* 0x000fe200000006ff */
[-CC-:B------:R-:W-:Y:S01]  /*2f10*/  @P0 FFMA.FTZ R64, R82, R79.reuse, R8.reuse ;  /* 0x0000004f52400223 */ /* 0x180fe20000010008 */
[-CC-:B------:R-:W-:Y:S01]  /*2f20*/  @P0 FFMA.FTZ R67, R9, R79.reuse, R8.reuse ;  /* 0x0000004f09430223 */ /* 0x180fe20000010008 */
[-CC-:B------:R-:W-:Y:S01]  /*2f30*/  @P0 FFMA.FTZ R72, R84, R79.reuse, R8.reuse ;  /* 0x0000004f54480223 */ /* 0x180fe20000010008 */
[-C--:B------:R-:W-:Y:S01]  /*2f40*/  @P0 FFMA.FTZ R65, R11, R79.reuse, R8 ;  /* 0x0000004f0b410223 */ /* 0x080fe20000010008 */
[----:B------:R-:W-:Y:S01]  /*2f50*/  @P0 FADD.FTZ R64, R15, -R64 ;  /* 0x800000400f400221 */ /* 0x000fe20000010000 */
[----:B------:R-:W-:Y:S01]  /*2f60*/  @P0 FADD.FTZ R66, R12, -R67 ;  /* 0x800000430c420221 */ /* 0x000fe20000010000 */
[----:B------:R-:W-:Y:S01]  /*2f70*/  PRMT R73, R59, 0x7632, R73 ;  /* 0x000076323b497816 */ /* 0x000fe20000000049 */
[----:B------:R-:W-:Y:S01]  /*2f80*/  @P0 FADD.FTZ R72, R81, -R72 ;  /* 0x8000004851480221 */ /* 0x000fe20000010000 */
[----:B------:R-:W-:Y:S01]  /*2f90*/  @P0 FFMA.FTZ R115, R0, R64, R115 ;  /* 0x0000004000730223 */ /* 0x000fe20000010073 */
[----:B------:R-:W-:Y:S01]  /*2fa0*/  @P0 FFMA.FTZ R64, R86, R79, R8 ;  /* 0x0000004f56400223 */ /* 0x000fe20000010008 */
[----:B------:R-:W-:Y:S01]  /*2fb0*/  @P0 FFMA.FTZ R113, R0, R66, R113 ;  /* 0x0000004200710223 */ /* 0x000fe20000010071 */
[----:B------:R-:W-:Y:S01]  /*2fc0*/  SHF.L.U32 R109, R109, 0x10, RZ ;  /* 0x000000106d6d7819 */ /* 0x000fe200000006ff */
[----:B------:R-:W-:-:S02]  /*2fd0*/  IMAD.U32 R67, R58, 0x10000, RZ ;  /* 0x000100003a437824 */ /* 0x000fc400078e00ff */
[-CC-:B------:R-:W-:Y:S01]  /*2fe0*/  @P0 FFMA.FTZ R75, R13, R79.reuse, R8.reuse ;  /* 0x0000004f0d4b0223 */ /* 0x180fe20000010008 */
[----:B------:R-:W-:Y:S01]  /*2ff0*/  @P0 FFMA.FTZ R66, R88, R79, R8 ;  /* 0x0000004f58420223 */ /* 0x000fe20000010008 */
[----:B------:R-:W-:Y:S01]  /*3000*/  @P0 FADD.FTZ R65, R14, -R65 ;  /* 0x800000410e410221 */ /* 0x000fe20000010000 */
[----:B------:R-:W-:Y:S01]  /*3010*/  @P0 FADD.FTZ R64, R83, -R64 ;  /* 0x8000004053400221 */ /* 0x000fe20000010000 */
[----:B------:R-:W-:Y:S01]  /*3020*/  SHF.L.U32 R76, R59, 0x10, RZ ;  /* 0x000000103b4c7819 */ /* 0x000fe200000006ff */
[----:B------:R-:W-:Y:S01]  /*3030*/  @P0 FFMA.FTZ R111, R0, R72, R111 ;  /* 0x00000048006f0223 */ /* 0x000fe2000001006f */
[----:B------:R-:W-:Y:S02]  /*3040*/  IMAD.U32 R73, R73, 0x10000, RZ ;  /* 0x0001000049497824 */ /* 0x000fe400078e00ff */
[----:B------:R-:W-:Y:S01]  /*3050*/  @P0 FADD.FTZ R75, R80, -R75 ;  /* 0x8000004b504b0221 */ /* 0x000fe20000010000 */
[----:B------:R-:W-:Y:S01]  /*3060*/  @P0 FADD.FTZ R66, R85, -R66 ;  /* 0x8000004255420221 */ /* 0x000fe20000010000 */
[C---:B------:R-:W-:Y:S01]  /*3070*/  @P0 FFMA.FTZ R67, R0.reuse, R65, R67 ;  /* 0x0000004100430223 */ /* 0x040fe20000010043 */
[C---:B------:R-:W-:Y:S01]  /*3080*/  @P0 FFMA.FTZ R109, R0.reuse, R64, R109 ;  /* 0x00000040006d0223 */ /* 0x040fe2000001006d */
[C---:B------:R-:W-:Y:S01]  /*3090*/  @P0 FFMA.FTZ R76, R0.reuse, R75, R76 ;  /* 0x0000004b004c0223 */ /* 0x040fe2000001004c */
[----:B------:R-:W-:Y:S01]  /*30a0*/  @P0 FFMA.FTZ R73, R0, R66, R73 ;  /* 0x0000004200490223 */ /* 0x000fe20000010049 */
[----:B------:R-:W-:-:S02]  /*30b0*/  F2FP.BF16.F32.PACK_AB R64, RZ, R117 ;  /* 0x00000075ff40723e */ /* 0x000fc400000010ff */
[----:B------:R-:W-:Y:S02]  /*30c0*/  F2FP.BF16.F32.PACK_AB R72, RZ, R115 ;  /* 0x00000073ff48723e */ /* 0x000fe400000010ff */
[----:B------:R-:W-:Y:S02]  /*30d0*/  F2FP.BF16.F32.PACK_AB R65, RZ, R113 ;  /* 0x00000071ff41723e */ /* 0x000fe400000010ff */
[----:B------:R-:W-:Y:S02]  /*30e0*/  F2FP.BF16.F32.PACK_AB R74, RZ, R111 ;  /* 0x0000006fff4a723e */ /* 0x000fe400000010ff */
[----:B------:R-:W-:Y:S02]  /*30f0*/  F2FP.BF16.F32.PACK_AB R75, RZ, R67 ;  /* 0x00000043ff4b723e */ /* 0x000fe400000010ff */
[----:B------:R-:W-:Y:S01]  /*3100*/  F2FP.BF16.F32.PACK_AB R66, RZ, R109 ;  /* 0x0000006dff42723e */ /* 0x000fe200000010ff */
[----:B------:R-:W-:Y:S06]  /*3110*/  @!P3 BRA `(.L_x_368) ;  /* 0x000000000018b947 */ /* 0x000fec0003800000 */
[----:B------:R-:W-:Y:S01]  /*3120*/  FMUL.FTZ R117, R117, UR17 ;  /* 0x0000001175757c20 */ /* 0x000fe20008410000 */
[----:B------:R-:W-:-:S03]  /*3130*/  LOP3.LUT P0, RZ, R92, 0xff, RZ, 0xc0, !PT ;  /* 0x000000ff5cff7812 */ /* 0x000fc6000780c0ff */
[----:B------:R-:W-:-:S05]  /*3140*/  FMUL.FTZ R117, R117, UR16 ;  /* 0x0000001075757c20 */ /* 0x000fca0008410000 */
[----:B------:R-:W-:-:S04]  /*3150*/  FSEL R117, R117, RZ, P0 ;  /* 0x000000ff75757208 */ /* 0x000fc80000000000 */
[----:B------:R-:W-:-:S04]  /*3160*/  F2FP.BF16.F32.PACK_AB R117, RZ, R117 ;  /* 0x00000075ff75723e */ /* 0x000fc800000010ff */
[----:B------:R-:W-:-:S07]  /*3170*/  PRMT R68, R117, 0x7610, R68 ;  /* 0x0000761075447816 */ /* 0x000fce0000000044 */
.L_x_368:
[----:B------:R-:W-:Y:S05]  /*3180*/  @!P3 BRA `(.L_x_369) ;  /* 0x000000000018b947 */ /* 0x000fea0003800000 */
[----:B------:R-:W-:Y:S01]  /*3190*/  FMUL.FTZ R115, R115, UR17 ;  /* 0x0000001173737c20 */ /* 0x000fe20008410000 */
[----:B------:R-:W-:-:S03]  /*31a0*/  LOP3.LUT P0, RZ, R92, 0xff00, RZ, 0xc0, !PT ;  /* 0x0000ff005cff7812 */ /* 0x000fc6000780c0ff */
[----:B------:R-:W-:-:S05]  /*31b0*/  FMUL.FTZ R115, R115, UR16 ;  /* 0x0000001073737c20 */ /* 0x000fca0008410000 */
[----:B------:R-:W-:-:S04]  /*31c0*/  FSEL R115, R115, RZ, P0 ;  /* 0x000000ff73737208 */ /* 0x000fc80000000000 */
[----:B------:R-:W-:-:S04]  /*31d0*/  F2FP.BF16.F32.PACK_AB R115, RZ, R115 ;  /* 0x00000073ff73723e */ /* 0x000fc800000010ff */
[----:B------:R-:W-:-:S07]  /*31e0*/  PRMT R68, R68, 0x5410, R115 ;  /* 0x0000541044447816 */ /* 0x000fce0000000073 */
.L_x_369:
[----:B------:R-:W-:Y:S05]  /*31f0*/  @!P3 BRA `(.L_x_370) ;  /* 0x000000000018b947 */ /* 0x000fea0003800000 */
[----:B------:R-:W-:Y:S01]  /*3200*/  FMUL.FTZ R113, R113, UR17 ;  /* 0x0000001171717c20 */ /* 0x000fe20008410000 */
[----:B------:R-:W-:-:S03]  /*3210*/  LOP3.LUT P0, RZ, R92, 0xff0000, RZ, 0xc0, !PT ;  /* 0x00ff00005cff7812 */ /* 0x000fc6000780c0ff */
[----:B------:R-:W-:-:S05]  /*3220*/  FMUL.FTZ R113, R113, UR16 ;  /* 0x0000001071717c20 */ /* 0x000fca0008410000 */
[----:B------:R-:W-:-:S04]  /*3230*/  FSEL R113, R113, RZ, P0 ;  /* 0x000000ff71717208 */ /* 0x000fc80000000000 */
[----:B------:R-:W-:-:S04]  /*3240*/  F2FP.BF16.F32.PACK_AB R113, RZ, R113 ;  /* 0x00000071ff71723e */ /* 0x000fc800000010ff */
[----:B------:R-:W-:-:S07]  /*3250*/  PRMT R69, R113, 0x7610, R69 ;  /* 0x0000761071457816 */ /* 0x000fce0000000045 */
.L_x_370:
[----:B------:R-:W-:Y:S05]  /*3260*/  @!P3 BRA `(.L_x_371) ;  /* 0x000000000018b947 */ /* 0x000fea0003800000 */
[----:B------:R-:W-:Y:S01]  /*3270*/  FMUL.FTZ R111, R111, UR17 ;  /* 0x000000116f6f7c20 */ /* 0x000fe20008410000 */
[----:B------:R-:W-:-:S03]  /*3280*/  LOP3.LUT P0, RZ, R92, 0xff000000, RZ, 0xc0, !PT ;  /* 0xff0000005cff7812 */ /* 0x000fc6000780c0ff */
[----:B------:R-:W-:-:S05]  /*3290*/  FMUL.FTZ R111, R111, UR16 ;  /* 0x000000106f6f7c20 */ /* 0x000fca0008410000 */
[----:B------:R-:W-:-:S04]  /*32a0*/  FSEL R111, R111, RZ, P0 ;  /* 0x000000ff6f6f7208 */ /* 0x000fc80000000000 */
[----:B------:R-:W-:-:S04]  /*32b0*/  F2FP.BF16.F32.PACK_AB R111, RZ, R111 ;  /* 0x0000006fff6f723e */ /* 0x000fc800000010ff */
[----:B------:R-:W-:-:S07]  /*32c0*/  PRMT R69, R69, 0x5410, R111 ;  /* 0x0000541045457816 */ /* 0x000fce000000006f */
.L_x_371:
[----:B------:R-:W-:Y:S05]  /*32d0*/  @!P3 BRA `(.L_x_372) ;  /* 0x000000000018b947 */ /* 0x000fea0003800000 */
[----:B------:R-:W-:Y:S01]  /*32e0*/  FMUL.FTZ R67, R67, UR17 ;  /* 0x0000001143437c20 */ /* 0x000fe20008410000 */
[----:B------:R-:W-:-:S03]  /*32f0*/  LOP3.LUT P0, RZ, R93, 0xff, RZ, 0xc0, !PT ;  /* 0x000000ff5dff7812 */ /* 0x000fc6000780c0ff */
[----:B------:R-:W-:-:S05]  /*3300*/  FMUL.FTZ R67, R67, UR16 ;  /* 0x0000001043437c20 */ /* 0x000fca0008410000 */
[----:B------:R-:W-:-:S04]  /*3310*/  FSEL R67, R67, RZ, P0 ;  /* 0x000000ff43437208 */ /* 0x000fc80000000000 */
[----:B------:R-:W-:-:S04]  /*3320*/  F2FP.BF16.F32.PACK_AB R67, RZ, R67 ;  /* 0x00000043ff43723e */ /* 0x000fc800000010ff */
[----:B------:R-:W-:-:S07]  /*3330*/  PRMT R70, R67, 0x7610, R70 ;  /* 0x0000761043467816 */ /* 0x000fce0000000046 */
.L_x_372:
[----:B------:R-:W-:Y:S05]  /*3340*/  @!P3 BRA `(.L_x_373) ;  /* 0x000000000018b947 */ /* 0x000fea0003800000 */
[----:B------:R-:W-:Y:S01]  /*3350*/  FMUL.FTZ R109, R109, UR17 ;  /* 0x000000116d6d7c20 */ /* 0x000fe20008410000 */
[----:B------:R-:W-:-:S03]  /*3360*/  LOP3.LUT P0, RZ, R93, 0xff00, RZ, 0xc0, !PT ;  /* 0x0000ff005dff7812 */ /* 0x000fc6000780c0ff */
[----:B------:R-:W-:-:S05]  /*3370*/  FMUL.FTZ R109, R109, UR16 ;  /* 0x000000106d6d7c20 */ /* 0x000fca0008410000 */
[----:B------:R-:W-:-:S04]  /*3380*/  FSEL R109, R109, RZ, P0 ;  /* 0x000000ff6d6d7208 */ /* 0x000fc80000000000 */
[----:B------:R-:W-:-:S04]  /*3390*/  F2FP.BF16.F32.PACK_AB R109, RZ, R109 ;  /* 0x0000006dff6d723e */ /* 0x000fc800000010ff */
[----:B------:R-:W-:-:S07]  /*33a0*/  PRMT R70, R70, 0x5410, R109 ;  /* 0x0000541046467816 */ /* 0x000fce000000006d */
.L_x_373:
[----:B------:R-:W-:Y:S05]  /*33b0*/  @!P3 BRA `(.L_x_374) ;  /* 0x000000000018b947 */ /* 0x000fea0003800000 */
[----:B------:R-:W-:Y:S01]  /*33c0*/  FMUL.FTZ R67, R76, UR17 ;  /* 0x000000114c437c20 */ /* 0x000fe20008410000 */
[----:B------:R-:W-:-:S03]  /*33d0*/  LOP3.LUT P0, RZ, R93, 0xff0000, RZ, 0xc0, !PT ;  /* 0x00ff00005dff7812 */ /* 0x000fc6000780c0ff */
[----:B------:R-:W-:-:S05]  /*33e0*/  FMUL.FTZ R67, R67, UR16 ;  /* 0x0000001043437c20 */ /* 0x000fca0008410000 */
[----:B------:R-:W-:-:S04]  /*33f0*/  FSEL R67, R67, RZ, P0 ;  /* 0x000000ff43437208 */ /* 0x000fc80000000000 */
[----:B------:R-:W-:-:S04]  /*3400*/  F2FP.BF16.F32.PACK_AB R67, RZ, R67 ;  /* 0x00000043ff43723e */ /* 0x000fc800000010ff */
[----:B------:R-:W-:-:S07]  /*3410*/  PRMT R71, R67, 0x7610, R71 ;  /* 0x0000761043477816 */ /* 0x000fce0000000047 */
.L_x_374:
[----:B------:R-:W-:Y:S02]  /*3420*/  F2FP.BF16.F32.PACK_AB R67, R73, R76 ;  /* 0x0000004c4943723e */ /* 0x000fe400000010ff */
[----:B------:R-:W-:Y:S02]  /*3430*/  PRMT R66, R75, 0x5410, R66 ;  /* 0x000054104b427816 */ /* 0x000fe40000000042 */
[----:B------:R-:W-:Y:S02]  /*3440*/  PRMT R65, R65, 0x5410, R74 ;  /* 0x0000541041417816 */ /* 0x000fe4000000004a */
[----:B------:R-:W-:Y:S01]  /*3450*/  PRMT R64, R64, 0x5410, R72 ;  /* 0x0000541040407816 */ /* 0x000fe20000000048 */
[----:B------:R-:W-:Y:S06]  /*3460*/  @!P3 BRA `(.L_x_352) ;  /* 0x00000000001cb947 */ /* 0x000fec0003800000 */
[----:B------:R-:W-:Y:S01]  /*3470*/  FMUL.FTZ R73, R73, UR17 ;  /* 0x0000001149497c20 */ /* 0x000fe20008410000 */
[----:B------:R-:W-:-:S03]  /*3480*/  ISETP.GE.U32.AND P0, PT, R92, RZ, PT ;  /* 0x000000ff5c00720c */ /* 0x000fc60003f06070 */
[----:B------:R-:W-:Y:S01]  /*3490*/  FMUL.FTZ R73, R73, UR16 ;  /* 0x0000001049497c20 */ /* 0x000fe20008410000 */
[----:B------:R-:W-:-:S04]  /*34a0*/  ISETP.GE.U32.AND.EX P0, PT, R93, 0x1000000, PT, P0 ;  /* 0x010000005d00780c */ /* 0x000fc80003f06100 */
[----:B------:R-:W-:-:S04]  /*34b0*/  FSEL R73, R73, RZ, P0 ;  /* 0x000000ff49497208 */ /* 0x000fc80000000000 */
[----:B------:R-:W-:-:S04]  /*34c0*/  F2FP.BF16.F32.PACK_AB R73, RZ, R73 ;  /* 0x00000049ff49723e */ /* 0x000fc800000010ff */
[----:B------:R-:W-:-:S07]  /*34d0*/  PRMT R71, R71, 0x5410, R73 ;  /* 0x0000541047477816 */ /* 0x000fce0000000049 */
.L_x_352:
        /* <DEDUP_REMOVED lines=10> */
.L_x_342:
[----:B------:R-:W-:Y:S05]  /*3580*/  BSYNC.RECONVERGENT B0 ;  /* 0x0000000000007941 */ /* 0x000fea0003800200 */
.L_x_341:
[----:B------:R-:W-:Y:S04]  /*3590*/  BSSY.RECONVERGENT B0, `(.L_x_375) ;  /* 0x0000195000007945 */ /* 0x000fe80003800200 */
        /* <DEDUP_REMOVED lines=9> */
[----:B-----5:R-:W-:Y:S01]  /*3630*/  IMAD.U32 R109, R60, 0x10000, RZ ;  /* 0x000100003c6d7824 */ /* 0x020fe200078e00ff */
[----:B0-----:R-:W-:Y:S02]  /*3640*/  PRMT R67, R61, 0x7632, R67 ;  /* 0x000076323d437816 */ /* 0x001fe40000000043 */
[C---:B------:R-:W-:Y:S02]  /*3650*/  PRMT R66, R62.reuse, 0x7632, R66 ;  /* 0x000076323e427816 */ /* 0x040fe40000000042 */
[----:B------:R-:W-:Y:S01]  /*3660*/  SHF.L.U32 R75, R62, 0x10, RZ ;  /* 0x000000103e4b7819 */ /* 0x000fe200000006ff */
[----:B------:R-:W-:Y:S02]  /*3670*/  IMAD.U32 R67, R67, 0x10000, RZ ;  /* 0x0001000043437824 */ /* 0x000fe400078e00ff */
[----:B------:R-:W-:-:S04]  /*3680*/  IMAD.U32 R66, R66, 0x10000, RZ ;  /* 0x0001000042427824 */ /* 0x000fc800078e00ff */
[-CC-:B------:R-:W-:Y:S01]  /*3690*/  @P4 FFMA.FTZ R73, R89, R79.reuse, R8.reuse ;  /* 0x0000004f59494223 */ /* 0x180fe20000010008 */
[-CC-:B------:R-:W-:Y:S01]  /*36a0*/  @P4 FFMA.FTZ R65, R87, R79.reuse, R8.reuse ;  /* 0x0000004f57414223 */ /* 0x180fe20000010008 */
[-CC-:B------:R-:W-:Y:S01]  /*36b0*/  @P4 FFMA.FTZ R2, R102, R79.reuse, R8.reuse ;  /* 0x0000004f66024223 */ /* 0x180fe20000010008 */
[-CC-:B------:R-:W-:Y:S01]  /*36c0*/  @P4 FFMA.FTZ R64, R104, R79.reuse, R8.reuse ;  /* 0x0000004f68404223 */ /* 0x180fe20000010008 */
[-CC-:B------:R-:W-:Y:S01]  /*36d0*/  @P4 FFMA.FTZ R111, R95, R79.reuse, R8.reuse ;  /* 0x0000004f5f6f4223 */ /* 0x180fe20000010008 */
[-CC-:B------:R-:W-:Y:S01]  /*36e0*/  @P4 FFMA.FTZ R72, R106, R79.reuse, R8.reuse ;  /* 0x0000004f6a484223 */ /* 0x180fe20000010008 */
[-CC-:B------:R-:W-:Y:S01]  /*36f0*/  @P4 FFMA.FTZ R113, R97, R79.reuse, R8.reuse ;  /* 0x0000004f61714223 */ /* 0x180fe20000010008 */
[----:B------:R-:W-:Y:S01]  /*3700*/  @P4 FFMA.FTZ R74, R108, R79, R8 ;  /* 0x0000004f6c4a4223 */ /* 0x000fe20000010008 */
[----:B------:R-:W-:Y:S01]  /*3710*/  PRMT R79, R60, 0x7632, R79 ;  /* 0x000076323c4f7816 */ /* 0x000fe2000000004f */
[----:B------:R-:W-:Y:S01]  /*3720*/  @P4 FADD.FTZ R73, R96, -R73 ;  /* 0x8000004960494221 */ /* 0x000fe20000010000 */
[----:B------:R-:W-:Y:S01]  /*3730*/  SHF.L.U32 R8, R61, 0x10, RZ ;  /* 0x000000103d087819 */ /* 0x000fe200000006ff */
[----:B------:R-:W-:Y:S01]  /*3740*/  @P4 FADD.FTZ R65, R94, -R65 ;  /* 0x800000415e414221 */ /* 0x000fe20000010000 */
[----:B------:R-:W-:Y:S01]  /*3750*/  SHF.L.U32 R79, R79, 0x10, RZ ;  /* 0x000000104f4f7819 */ /* 0x000fe200000006ff */
[----:B------:R-:W-:Y:S01]  /*3760*/  @P4 FADD.FTZ R2, R99, -R2 ;  /* 0x8000000263024221 */ /* 0x000fe20000010000 */
[----:B------:R-:W-:Y:S01]  /*3770*/  @P4 FADD.FTZ R64, R101, -R64 ;  /* 0x8000004065404221 */ /* 0x000fe20000010000 */
[C---:B------:R-:W-:Y:S01]  /*3780*/  @P4 FFMA.FTZ R8, R0.reuse, R73, R8 ;  /* 0x0000004900084223 */ /* 0x040fe20000010008 */
[C---:B------:R-:W-:Y:S01]  /*3790*/  PRMT R73, R63.reuse, 0x7632, R73 ;  /* 0x000076323f497816 */ /* 0x040fe20000000049 */
[C---:B------:R-:W-:Y:S01]  /*37a0*/  @P4 FFMA.FTZ R109, R0.reuse, R65, R109 ;  /* 0x00000041006d4223 */ /* 0x040fe2000001006d */
[C---:B------:R-:W-:Y:S01]  /*37b0*/  @P4 FFMA.FTZ R79, R0.reuse, R2, R79 ;  /* 0x00000002004f4223 */ /* 0x040fe2000001004f */
[----:B------:R-:W-:Y:S01]  /*37c0*/  @P4 FFMA.FTZ R67, R0, R64, R67 ;  /* 0x0000004000434223 */ /* 0x000fe20000010043 */
[----:B------:R-:W-:Y:S01]  /*37d0*/  SHF.L.U32 R2, R63, 0x10, RZ ;  /* 0x000000103f027819 */ /* 0x000fe200000006ff */
[----:B------:R-:W-:Y:S01]  /*37e0*/  @P4 FADD.FTZ R65, R103, -R72 ;  /* 0x8000004867414221 */ /* 0x000fe20000010000 */
[----:B------:R-:W-:Y:S01]  /*37f0*/  SHF.L.U32 R73, R73, 0x10, RZ ;  /* 0x0000001049497819 */ /* 0x000fe200000006ff */
[----:B------:R-:W-:Y:S01]  /*3800*/  @P4 FADD.FTZ R111, R98, -R111 ;  /* 0x8000006f626f4221 */ /* 0x000fe20000010000 */
[----:B------:R-:W-:Y:S01]  /*3810*/  @P4 FADD.FTZ R113, R100, -R113 ;  /* 0x8000007164714221 */ /* 0x000fe20000010000 */
[----:B------:R-:W-:Y:S01]  /*3820*/  @P4 FADD.FTZ R74, R105, -R74 ;  /* 0x8000004a694a4221 */ /* 0x000fe20000010000 */
[C---:B------:R-:W-:Y:S01]  /*3830*/  @P4 FFMA.FTZ R66, R0.reuse, R65, R66 ;  /* 0x0000004100424223 */ /* 0x040fe20000010042 */
[C---:B------:R-:W-:Y:S01]  /*3840*/  @P4 FFMA.FTZ R75, R0.reuse, R111, R75 ;  /* 0x0000006f004b4223 */ /* 0x040fe2000001004b */
[C---:B------:R-:W-:Y:S01]  /*3850*/  @P4 FFMA.FTZ R2, R0.reuse, R113, R2 ;  /* 0x0000007100024223 */ /* 0x040fe20000010002 */
[----:B------:R-:W-:Y:S01]  /*3860*/  @P4 FFMA.FTZ R73, R0, R74, R73 ;  /* 0x0000004a00494223 */ /* 0x000fe20000010049 */
[----:B------:R-:W-:-:S02]  /*3870*/  F2FP.BF16.F32.PACK_AB R64, R79, R109 ;  /* 0x0000006d4f40723e */ /* 0x000fc400000010ff */
[----:B------:R-:W-:Y:S01]  /*3880*/  F2FP.BF16.F32.PACK_AB R65, R67, R8 ;  /* 0x000000084341723e */ /* 0x000fe200000010ff */
[----:B------:R-:W-:Y:S06]  /*3890*/  @!P3 BRA `(.L_x_379) ;  /* 0x000000000018b947 */ /* 0x000fec0003800000 */
[----:B------:R-:W-:Y:S01]  /*38a0*/  FMUL.FTZ R109, R109, UR17 ;  /* 0x000000116d6d7c20 */ /* 0x000fe20008410000 */
[----:B------:R-:W-:-:S03]  /*38b0*/  LOP3.LUT P4, RZ, R90, 0xff, RZ, 0xc0, !PT ;  /* 0x000000ff5aff7812 */ /* 0x000fc6000788c0ff */
[----:B------:R-:W-:-:S05]  /*38c0*/  FMUL.FTZ R109, R109, UR16 ;  /* 0x000000106d6d7c20 */ /* 0x000fca0008410000 */
[----:B------:R-:W-:-:S04]  /*38d0*/  FSEL R109, R109, RZ, P4 ;  /* 0x000000ff6d6d7208 */ /* 0x000fc80002000000 */
[----:B------:R-:W-:-:S04]  /*38e0*/  F2FP.BF16.F32.PACK_AB R109, RZ, R109 ;  /* 0x0000006dff6d723e */ /* 0x000fc800000010ff */
[----:B------:R-:W-:-:S07]  /*38f0*/  PRMT R68, R109, 0x7610, R68 ;  /* 0x000076106d447816 */ /* 0x000fce0000000044 */
.L_x_379:
[----:B------:R-:W-:Y:S05]  /*3900*/  @!P3 BRA `(.L_x_380) ;  /* 0x000000000018b947 */ /* 0x000fea0003800000 */
[----:B------:R-:W-:Y:S01]  /*3910*/  FMUL.FTZ R79, R79, UR17 ;  /* 0x000000114f4f7c20 */ /* 0x000fe20008410000 */
[----:B------:R-:W-:-:S03]  /*3920*/  LOP3.LUT P4, RZ, R90, 0xff00, RZ, 0xc0, !PT ;  /* 0x0000ff005aff7812 */ /* 0x000fc6000788c0ff */
[----:B------:R-:W-:-:S05]  /*3930*/  FMUL.FTZ R79, R79, UR16 ;  /* 0x000000104f4f7c20 */ /* 0x000fca0008410000 */
[----:B------:R-:W-:-:S04]  /*3940*/  FSEL R79, R79, RZ, P4 ;  /* 0x000000ff4f4f7208 */ /* 0x000fc80002000000 */
[----:B------:R-:W-:-:S04]  /*3950*/  F2FP.BF16.F32.PACK_AB R79, RZ, R79 ;  /* 0x0000004fff4f723e */ /* 0x000fc800000010ff */
[----:B------:R-:W-:-:S07]  /*3960*/  PRMT R68, R68, 0x5410, R79 ;  /* 0x0000541044447816 */ /* 0x000fce000000004f */
.L_x_380:
[----:B------:R-:W-:Y:S05]  /*3970*/  @!P3 BRA `(.L_x_381) ;  /* 0x000000000018b947 */ /* 0x000fea0003800000 */
[----:B------:R-:W-:Y:S01]  /*3980*/  FMUL.FTZ R8, R8, UR17 ;  /* 0x0000001108087c20 */ /* 0x000fe20008410000 */
[----:B------:R-:W-:-:S03]  /*3990*/  LOP3.LUT P4, RZ, R90, 0xff0000, RZ, 0xc0, !PT ;  /* 0x00ff00005aff7812 */ /* 0x000fc6000788c0ff */
[----:B------:R-:W-:-:S05]  /*39a0*/  FMUL.FTZ R8, R8, UR16 ;  /* 0x0000001008087c20 */ /* 0x000fca0008410000 */
[----:B------:R-:W-:-:S04]  /*39b0*/  FSEL R8, R8, RZ, P4 ;  /* 0x000000ff08087208 */ /* 0x000fc80002000000 */
[----:B------:R-:W-:-:S04]  /*39c0*/  F2FP.BF16.F32.PACK_AB R8, RZ, R8 ;  /* 0x00000008ff08723e */ /* 0x000fc800000010ff */
[----:B------:R-:W-:-:S07]  /*39d0*/  PRMT R69, R8, 0x7610, R69 ;  /* 0x0000761008457816 */ /* 0x000fce0000000045 */
.L_x_381:
[----:B------:R-:W-:Y:S05]  /*39e0*/  @!P3 BRA `(.L_x_382) ;  /* 0x000000000018b947 */ /* 0x000fea0003800000 */
[----:B------:R-:W-:Y:S01]  /*39f0*/  FMUL.FTZ R67, R67, UR17 ;  /* 0x0000001143437c20 */ /* 0x000fe20008410000 */
[----:B------:R-:W-:-:S03]  /*3a00*/  LOP3.LUT P4, RZ, R90, 0xff000000, RZ, 0xc0, !PT ;  /* 0xff0000005aff7812 */ /* 0x000fc6000788c0ff */
[----:B------:R-:W-:-:S05]  /*3a10*/  FMUL.FTZ R67, R67, UR16 ;  /* 0x0000001043437c20 */ /* 0x000fca0008410000 */
[----:B------:R-:W-:-:S04]  /*3a20*/  FSEL R67, R67, RZ, P4 ;  /* 0x000000ff43437208 */ /* 0x000fc80002000000 */
[----:B------:R-:W-:-:S04]  /*3a30*/  F2FP.BF16.F32.PACK_AB R67, RZ, R67 ;  /* 0x00000043ff43723e */ /* 0x000fc800000010ff */
[----:B------:R-:W-:-:S07]  /*3a40*/  PRMT R69, R69, 0x5410, R67 ;  /* 0x0000541045457816 */ /* 0x000fce0000000043 */
.L_x_382:
[----:B------:R-:W-:Y:S05]  /*3a50*/  @!P3 BRA `(.L_x_383) ;  /* 0x000000000018b947 */ /* 0x000fea0003800000 */
[----:B------:R-:W-:Y:S01]  /*3a60*/  FMUL.FTZ R0, R75, UR17 ;  /* 0x000000114b007c20 */ /* 0x000fe20008410000 */
[----:B------:R-:W-:-:S03]  /*3a70*/  LOP3.LUT P4, RZ, R91, 0xff, RZ, 0xc0, !PT ;  /* 0x000000ff5bff7812 */ /* 0x000fc6000788c0ff */
[----:B------:R-:W-:-:S05]  /*3a80*/  FMUL.FTZ R0, R0, UR16 ;  /* 0x0000001000007c20 */ /* 0x000fca0008410000 */
[----:B------:R-:W-:-:S04]  /*3a90*/  FSEL R0, R0, RZ, P4 ;  /* 0x000000ff00007208 */ /* 0x000fc80002000000 */
[----:B------:R-:W-:-:S04]  /*3aa0*/  F2FP.BF16.F32.PACK_AB R0, RZ, R0 ;  /* 0x00000000ff00723e */ /* 0x000fc800000010ff */
[----:B------:R-:W-:-:S07]  /*3ab0*/  PRMT R70, R0, 0x7610, R70 ;  /* 0x0000761000467816 */ /* 0x000fce0000000046 */
.L_x_383:
[----:B------:R-:W-:Y:S05]  /*3ac0*/  @!P3 BRA `(.L_x_384) ;  /* 0x000000000018b947 */ /* 0x000fea0003800000 */
[----:B------:R-:W-:Y:S01]  /*3ad0*/  FMUL.FTZ R0, R66, UR17 ;  /* 0x0000001142007c20 */ /* 0x000fe20008410000 */
[----:B------:R-:W-:-:S03]  /*3ae0*/  LOP3.LUT P4, RZ, R91, 0xff00, RZ, 0xc0, !PT ;  /* 0x0000ff005bff7812 */ /* 0x000fc6000788c0ff */
[----:B------:R-:W-:-:S05]  /*3af0*/  FMUL.FTZ R0, R0, UR16 ;  /* 0x0000001000007c20 */ /* 0x000fca0008410000 */
[----:B------:R-:W-:-:S04]  /*3b00*/  FSEL R0, R0, RZ, P4 ;  /* 0x000000ff00007208 */ /* 0x000fc80002000000 */
[----:B------:R-:W-:-:S04]  /*3b10*/  F2FP.BF16.F32.PACK_AB R0, RZ, R0 ;  /* 0x00000000ff00723e */ /* 0x000fc800000010ff */
[----:B------:R-:W-:-:S07]  /*3b20*/  PRMT R70, R70, 0x5410, R0 ;  /* 0x0000541046467816 */ /* 0x000fce0000000000 */
.L_x_384:
[----:B------:R-:W-:Y:S05]  /*3b30*/  @!P3 BRA `(.L_x_385) ;  /* 0x000000000018b947 */ /* 0x000fea0003800000 */
[----:B------:R-:W-:Y:S01]  /*3b40*/  FMUL.FTZ R0, R2, UR17 ;  /* 0x0000001102007c20 */ /* 0x000fe20008410000 */
[----:B------:R-:W-:-:S03]  /*3b50*/  LOP3.LUT P4, RZ, R91, 0xff0000, RZ, 0xc0, !PT ;  /* 0x00ff00005bff7812 */ /* 0x000fc6000788c0ff */
[----:B------:R-:W-:-:S05]  /*3b60*/  FMUL.FTZ R0, R0, UR16 ;  /* 0x0000001000007c20 */ /* 0x000fca0008410000 */
[----:B------:R-:W-:-:S04]  /*3b70*/  FSEL R0, R0, RZ, P4 ;  /* 0x000000ff00007208 */ /* 0x000fc80002000000 */
[----:B------:R-:W-:-:S04]  /*3b80*/  F2FP.BF16.F32.PACK_AB R0, RZ, R0 ;  /* 0x00000000ff00723e */ /* 0x000fc800000010ff */
[----:B------:R-:W-:-:S07]  /*3b90*/  PRMT R71, R0, 0x7610, R71 ;  /* 0x0000761000477816 */ /* 0x000fce0000000047 */
.L_x_385:
[----:B------:R-:W-:Y:S02]  /*3ba0*/  F2FP.BF16.F32.PACK_AB R66, R66, R75 ;  /* 0x0000004b4242723e */ /* 0x000fe400000010ff */
[----:B------:R-:W-:Y:S01]  /*3bb0*/  F2FP.BF16.F32.PACK_AB R67, R73, R2 ;  /* 0x000000024943723e */ /* 0x000fe200000010ff */
[----:B------:R-:W-:Y:S06]  /*3bc0*/  @!P3 BRA `(.L_x_386) ;  /* 0x0000001000acb947 */ /* 0x000fec0003800000 */
[----:B------:R-:W-:Y:S01]  /*3bd0*/  FMUL.FTZ R73, R73, UR17 ;  /* 0x0000001149497c20 */ /* 0x000fe20008410000 */
[----:B------:R-:W-:-:S03]  /*3be0*/  ISETP.GE.U32.AND P4, PT, R90, RZ, PT ;  /* 0x000000ff5a00720c */ /* 0x000fc60003f86070 */
[----:B------:R-:W-:Y:S01]  /*3bf0*/  FMUL.FTZ R73, R73, UR16 ;  /* 0x0000001049497c20 */ /* 0x000fe20008410000 */
[----:B------:R-:W-:-:S04]  /*3c00*/  ISETP.GE.U32.AND.EX P4, PT, R91, 0x1000000, PT, P4 ;  /* 0x010000005b00780c */ /* 0x000fc80003f86140 */
[----:B------:R-:W-:-:S04]  /*3c10*/  FSEL R73, R73, RZ, P4 ;  /* 0x000000ff49497208 */ /* 0x000fc80002000000 */
[----:B------:R-:W-:-:S04]  /*3c20*/  F2FP.BF16.F32.PACK_AB R73, RZ, R73 ;  /* 0x00000049ff49723e */ /* 0x000fc800000010ff */
[----:B------:R-:W-:Y:S01]  /*3c30*/  PRMT R71, R71, 0x5410, R73 ;  /* 0x0000541047477816 */ /* 0x000fe20000000049 */
[----:B------:R-:W-:Y:S06]  /*3c40*/  BRA `(.L_x_386) ;  /* 0x00000010008c7947 */ /* 0x000fec0003800000 */
.L_x_378:
[----:B------:R-:W-:Y:S01]  /*3c50*/  ISETP.GT.AND P4, PT, R2, RZ, PT ;  /* 0x000000ff0200720c */ /* 0x000fe20003f84270 */
[----:B------:R-:W-:-:S12]  /*3c60*/  @!P3 BRA `(.L_x_387) ;  /* 0x000000000028b947 */ /* 0x000fd80003800000 */
[----:B0-----:R-:W-:Y:S01]  /*3c70*/  @P4 FFMA.FTZ R75, R87, R79, R8 ;  /* 0x0000004f574b4223 */ /* 0x001fe20000010008 */
        /* <DEDUP_REMOVED lines=9> */
.L_x_387:
[----:B------:R-:W-:Y:S05]  /*3d10*/  @!P3 BRA `(.L_x_388) ;  /* 0x00000000002cb947 */ /* 0x000fea0003800000 */
[----:B-----5:R-:W-:Y:S01]  /*3d20*/  PRMT R2, R60, 0x7632, R2 ;  /* 0x000076323c027816 */ /* 0x020fe20000000002 */
[----:B0-----:R-:W-:Y:S01]  /*3d30*/  @P4 FFMA.FTZ R72, R102, R79, R8 ;  /* 0x0000004f66484223 */ /* 0x001fe20000010008 */
        /* <DEDUP_REMOVED lines=9> */
.L_x_388:
[----:B------:R-:W-:Y:S05]  /*3dd0*/  @!P3 BRA `(.L_x_389) ;  /* 0x000000000028b947 */ /* 0x000fea0003800000 */
        /* <DEDUP_REMOVED lines=10> */
.L_x_389:
[----:B------:R-:W-:Y:S05]  /*3e80*/  @!P3 BRA `(.L_x_390) ;  /* 0x00000000002cb947 */ /* 0x000fea0003800000 */
[----:B-----5:R-:W-:Y:S01]  /*3e90*/  PRMT R2, R61, 0x7632, R2 ;  /* 0x000076323d027816 */ /* 0x020fe20000000002 */
[----:B0-----:R-:W-:Y:S01]  /*3ea0*/  @P4 FFMA.FTZ R72, R104, R79, R8 ;  /* 0x0000004f68484223 */ /* 0x001fe20000010008 */
        /* <DEDUP_REMOVED lines=9> */
.L_x_390:
[----:B------:R-:W-:Y:S05]  /*3f40*/  @!P3 BRA `(.L_x_391) ;  /* 0x000000000028b947 */ /* 0x000fea0003800000 */
[----:B0-----:R-:W-:Y:S01]  /*3f50*/  @P4 FFMA.FTZ R75, R95, R79, R8 ;  /* 0x0000004f5f4b4223 */ /* 0x001fe20000010008 */
        /* <DEDUP_REMOVED lines=9> */
.L_x_391:
        /* <DEDUP_REMOVED lines=12> */
.L_x_392:
        /* <DEDUP_REMOVED lines=11> */
.L_x_393:
[----:B------:R-:W-:Y:S05]  /*4160*/  @!P3 BRA `(.L_x_386) ;  /* 0x0000000c0044b947 */ /* 0x000fea0003800000 */
[----:B-----5:R-:W-:Y:S01]  /*4170*/  PRMT R2, R63, 0x7632, R2 ;  /* 0x000076323f027816 */ /* 0x020fe20000000002 */
[----:B------:R-:W-:-:S04]  /*4180*/  @P4 FFMA.FTZ R8, R108, R79, R8 ;  /* 0x0000004f6c084223 */ /* 0x000fc80000010008 */
[----:B0-----:R-:W-:Y:S02]  /*4190*/  IMAD.U32 R73, R2, 0x10000, RZ ;  /* 0x0001000002497824 */ /* 0x001fe400078e00ff */
        /* <DEDUP_REMOVED lines=10> */
.L_x_377:
[----:B0-----:R-:W0:Y:S02]  /*4240*/  LDC.64 R72, c[0x0][0x478] ;  /* 0x00011e00ff487b82 */ /* 0x001e240000000a00 */
[----:B0-----:R-:W-:-:S04]  /*4250*/  ISETP.NE.U32.AND P0, PT, R72, RZ, PT ;  /* 0x000000ff4800720c */ /* 0x001fc80003f05070 */
[----:B------:R-:W-:-:S13]  /*4260*/  ISETP.NE.AND.EX P0, PT, R73, RZ, PT, P0 ;  /* 0x000000ff4900720c */ /* 0x000fda0003f05300 */
[----:B------:R-:W-:Y:S05]  /*4270*/  @!P0 BRA `(.L_x_394) ;  /* 0x00000004007c8947 */ /* 0x000fea0003800000 */
[----:B------:R-:W-:Y:S01]  /*4280*/  ISETP.GT.AND P4, PT, R2, RZ, PT ;  /* 0x000000ff0200720c */ /* 0x000fe20003f84270 */
[-CC-:B------:R-:W-:Y:S01]  /*4290*/  FFMA.FTZ R65, R87, R79.reuse, R8.reuse ;  /* 0x0000004f57417223 */ /* 0x180fe20000010008 */
[-CC-:B------:R-:W-:Y:S01]  /*42a0*/  FFMA.FTZ R2, R102, R79.reuse, R8.reuse ;  /* 0x0000004f66027223 */ /* 0x180fe20000010008 */
[-CC-:B------:R-:W-:Y:S01]  /*42b0*/  FFMA.FTZ R64, R104, R79.reuse, R8.reuse ;  /* 0x0000004f68407223 */ /* 0x180fe20000010008 */
[-C--:B------:R-:W-:Y:S01]  /*42c0*/  FFMA.FTZ R73, R89, R79.reuse, R8 ;  /* 0x0000004f59497223 */ /* 0x080fe20000010008 */
[----:B------:R-:W-:Y:S01]  /*42d0*/  FADD.FTZ R65, R94, -R65 ;  /* 0x800000415e417221 */ /* 0x000fe20000010000 */
[----:B------:R-:W-:Y:S01]  /*42e0*/  FADD.FTZ R67, R99, -R2 ;  /* 0x8000000263437221 */ /* 0x000fe20000010000 */
[-CC-:B------:R-:W-:Y:S01]  /*42f0*/  FFMA.FTZ R109, R95, R79.reuse, R8.reuse ;  /* 0x0000004f5f6d7223 */ /* 0x180fe20000010008 */
[-CC-:B------:R-:W-:Y:S01]  /*4300*/  FFMA.FTZ R66, R106, R79.reuse, R8.reuse ;  /* 0x0000004f6a427223 */ /* 0x180fe20000010008 */
[-CC-:B------:R-:W-:Y:S01]  /*4310*/  FFMA.FTZ R111, R97, R79.reuse, R8.reuse ;  /* 0x0000004f616f7223 */ /* 0x180fe20000010008 */
[----:B------:R-:W-:Y:S01]  /*4320*/  FFMA.FTZ R8, R108, R79, R8 ;  /* 0x0000004f6c087223 */ /* 0x000fe20000010008 */
[----:B------:R-:W-:Y:S01]  /*4330*/  FADD.FTZ R75, R101, -R64 ;  /* 0x80000040654b7221 */ /* 0x000fe20000010000 */
[C---:B------:R-:W-:Y:S01]  /*4340*/  FMUL.FTZ R64, R0.reuse, R65 ;  /* 0x0000004100407220 */ /* 0x040fe20000410000 */
[----:B------:R-:W-:Y:S01]  /*4350*/  FMUL.FTZ R65, R0, R67 ;  /* 0x0000004300417220 */ /* 0x000fe20000410000 */
[----:B------:R-:W-:Y:S01]  /*4360*/  FADD.FTZ R73, R96, -R73 ;  /* 0x8000004960497221 */ /* 0x000fe20000010000 */
[----:B------:R-:W-:Y:S01]  /*4370*/  FADD.FTZ R109, R98, -R109 ;  /* 0x8000006d626d7221 */ /* 0x000fe20000010000 */
[----:B------:R-:W-:Y:S01]  /*4380*/  FADD.FTZ R79, R103, -R66 ;  /* 0x80000042674f7221 */ /* 0x000fe20000010000 */
[----:B------:R-:W-:Y:S01]  /*4390*/  FADD.FTZ R111, R100, -R111 ;  /* 0x8000006f646f7221 */ /* 0x000fe20000010000 */
[----:B------:R-:W-:Y:S01]  /*43a0*/  FADD.FTZ R113, R105, -R8 ;  /* 0x8000000869717221 */ /* 0x000fe20000010000 */
[C---:B------:R-:W-:Y:S01]  /*43b0*/  FMUL.FTZ R67, R0.reuse, R73 ;  /* 0x0000004900437220 */ /* 0x040fe20000410000 */
[C---:B------:R-:W-:Y:S01]  /*43c0*/  FMUL.FTZ R72, R0.reuse, R75 ;  /* 0x0000004b00487220 */ /* 0x040fe20000410000 */
[C---:B------:R-:W-:Y:S01]  /*43d0*/  FMUL.FTZ R8, R0.reuse, R109 ;  /* 0x0000006d00087220 */ /* 0x040fe20000410000 */
[C---:B------:R-:W-:Y:S01]  /*43e0*/  FMUL.FTZ R66, R0.reuse, R79 ;  /* 0x0000004f00427220 */ /* 0x040fe20000410000 */
[C---:B------:R-:W-:Y:S01]  /*43f0*/  FMUL.FTZ R2, R0.reuse, R111 ;  /* 0x0000006f00027220 */ /* 0x040fe20000410000 */
[----:B------:R-:W-:Y:S01]  /*4400*/  FSEL R74, R65, RZ, P4 ;  /* 0x000000ff414a7208 */ /* 0x000fe20002000000 */
        /* <DEDUP_REMOVED lines=9> */
.L_x_395:
[----:B------:R-:W-:Y:S05]  /*44a0*/  @!P3 BRA `(.L_x_396) ;  /* 0x000000000018b947 */ /* 0x000fea0003800000 */
[----:B------:R-:W-:Y:S01]  /*44b0*/  FMUL.FTZ R64, R74, UR17 ;  /* 0x000000114a407c20 */ /* 0x000fe20008410000 */
[----:B-----5:R-:W-:-:S03]  /*44c0*/  LOP3.LUT P5, RZ, R90, 0xff00, RZ, 0xc0, !PT ;  /* 0x0000ff005aff7812 */ /* 0x020fc600078ac0ff */
[----:B------:R-:W-:-:S05]  /*44d0*/  FMUL.FTZ R64, R64, UR16 ;  /* 0x0000001040407c20 */ /* 0x000fca0008410000 */
[----:B------:R-:W-:-:S04]  /*44e0*/  FSEL R64, R64, RZ, P5 ;  /* 0x000000ff40407208 */ /* 0x000fc80002800000 */
[----:B------:R-:W-:-:S04]  /*44f0*/  F2FP.BF16.F32.PACK_AB R64, RZ, R64 ;  /* 0x00000040ff40723e */ /* 0x000fc800000010ff */
[----:B------:R-:W-:-:S07]  /*4500*/  PRMT R68, R68, 0x5410, R64 ;  /* 0x0000541044447816 */ /* 0x000fce0000000040 */
.L_x_396:
[----:B------:R-:W-:Y:S02]  /*4510*/  F2FP.BF16.F32.PACK_AB R64, R74, R65 ;  /* 0x000000414a40723e */ /* 0x000fe400000010ff */
        /* <DEDUP_REMOVED lines=9> */
.L_x_397:
[----:B------:R-:W-:Y:S05]  /*45b0*/  @!P3 BRA `(.L_x_398) ;  /* 0x000000000018b947 */ /* 0x000fea0003800000 */
[----:B------:R-:W-:Y:S01]  /*45c0*/  FMUL.FTZ R65, R72, UR17 ;  /* 0x0000001148417c20 */ /* 0x000fe20008410000 */
[----:B-----5:R-:W-:-:S03]  /*45d0*/  LOP3.LUT P5, RZ, R90, 0xff000000, RZ, 0xc0, !PT ;  /* 0xff0000005aff7812 */ /* 0x020fc600078ac0ff */
[----:B------:R-:W-:-:S05]  /*45e0*/  FMUL.FTZ R65, R65, UR16 ;  /* 0x0000001041417c20 */ /* 0x000fca0008410000 */
[----:B------:R-:W-:-:S04]  /*45f0*/  FSEL R65, R65, RZ, P5 ;  /* 0x000000ff41417208 */ /* 0x000fc80002800000 */
[----:B------:R-:W-:-:S04]  /*4600*/  F2FP.BF16.F32.PACK_AB R65, RZ, R65 ;  /* 0x00000041ff41723e */ /* 0x000fc800000010ff */
[----:B------:R-:W-:-:S07]  /*4610*/  PRMT R69, R69, 0x5410, R65 ;  /* 0x0000541045457816 */ /* 0x000fce0000000041 */
.L_x_398:
[----:B------:R-:W-:Y:S02]  /*4620*/  F2FP.BF16.F32.PACK_AB R65, R72, R67 ;  /* 0x000000434841723e */ /* 0x000fe400000010ff */
[----:B------:R-:W-:Y:S02]  /*4630*/  FSEL R67, R66, RZ, P4 ;  /* 0x000000ff42437208 */ /* 0x000fe40002000000 */
[----:B------:R-:W-:Y:S02]  /*4640*/  FSEL R2, R2, RZ, P4 ;  /* 0x000000ff02027208 */ /* 0x000fe40002000000 */
        /* <DEDUP_REMOVED lines=9> */
.L_x_399:
[----:B------:R-:W-:Y:S05]  /*46e0*/  @!P3 BRA `(.L_x_400) ;  /* 0x000000000018b947 */ /* 0x000fea0003800000 */
[----:B------:R-:W-:Y:S01]  /*46f0*/  FMUL.FTZ R0, R67, UR17 ;  /* 0x0000001143007c20 */ /* 0x000fe20008410000 */
[----:B-----5:R-:W-:-:S03]  /*4700*/  LOP3.LUT P4, RZ, R91, 0xff00, RZ, 0xc0, !PT ;  /* 0x0000ff005bff7812 */ /* 0x020fc6000788c0ff */
[----:B------:R-:W-:-:S05]  /*4710*/  FMUL.FTZ R0, R0, UR16 ;  /* 0x0000001000007c20 */ /* 0x000fca0008410000 */
[----:B------:R-:W-:-:S04]  /*4720*/  FSEL R0, R0, RZ, P4 ;  /* 0x000000ff00007208 */ /* 0x000fc80002000000 */
[----:B------:R-:W-:-:S04]  /*4730*/  F2FP.BF16.F32.PACK_AB R0, RZ, R0 ;  /* 0x00000000ff00723e */ /* 0x000fc800000010ff */
[----:B------:R-:W-:-:S07]  /*4740*/  PRMT R70, R70, 0x5410, R0 ;  /* 0x0000541046467816 */ /* 0x000fce0000000000 */
.L_x_400:
[----:B------:R-:W-:Y:S05]  /*4750*/  @!P3 BRA `(.L_x_401) ;  /* 0x000000000018b947 */ /* 0x000fea0003800000 */
[----:B------:R-:W-:Y:S01]  /*4760*/  FMUL.FTZ R0, R2, UR17 ;  /* 0x0000001102007c20 */ /* 0x000fe20008410000 */
[----:B-----5:R-:W-:-:S03]  /*4770*/  LOP3.LUT P4, RZ, R91, 0xff0000, RZ, 0xc0, !PT ;  /* 0x00ff00005bff7812 */ /* 0x020fc6000788c0ff */
[----:B------:R-:W-:-:S05]  /*4780*/  FMUL.FTZ R0, R0, UR16 ;  /* 0x0000001000007c20 */ /* 0x000fca0008410000 */
[----:B------:R-:W-:-:S04]  /*4790*/  FSEL R0, R0, RZ, P4 ;  /* 0x000000ff00007208 */ /* 0x000fc80002000000 */
[----:B------:R-:W-:-:S04]  /*47a0*/  F2FP.BF16.F32.PACK_AB R0, RZ, R0 ;  /* 0x00000000ff00723e */ /* 0x000fc800000010ff */
[----:B------:R-:W-:-:S07]  /*47b0*/  PRMT R71, R0, 0x7610, R71 ;  /* 0x0000761000477816 */ /* 0x000fce0000000047 */
.L_x_401:
[----:B------:R-:W-:Y:S02]  /*47c0*/  F2FP.BF16.F32.PACK_AB R66, R67, R8 ;  /* 0x000000084342723e */ /* 0x000fe400000010ff */
[----:B------:R-:W-:Y:S01]  /*47d0*/  F2FP.BF16.F32.PACK_AB R67, R73, R2 ;  /* 0x000000024943723e */ /* 0x000fe200000010ff */
        /* <DEDUP_REMOVED lines=9> */
.L_x_394:
        /* <DEDUP_REMOVED lines=12> */
.L_x_402:
        /* <DEDUP_REMOVED lines=12> */
.L_x_403:
        /* <DEDUP_REMOVED lines=12> */
.L_x_404:
        /* <DEDUP_REMOVED lines=12> */
.L_x_405:
        /* <DEDUP_REMOVED lines=12> */
.L_x_406:
        /* <DEDUP_REMOVED lines=12> */
.L_x_407:
        /* <DEDUP_REMOVED lines=12> */
.L_x_408:
        /* <DEDUP_REMOVED lines=12> */
[----:B------:R-:W-:-:S07]  /*4e70*/  PRMT R71, R71, 0x5410, R0 ;  /* 0x0000541047477816 */ /* 0x000fce0000000000 */
.L_x_386:
[----:B0-----:R-:W0:Y:S08]  /*4e80*/  @P0 LDC.64 R74, c[0x0][0x478] ;  /* 0x00011e00ff4a0b82 */ /* 0x001e300000000a00 */
[----:B------:R-:W1:Y:S01]  /*4e90*/  @P3 LDC.64 R72, c[0x0][0x468] ;  /* 0x00011a00ff483b82 */ /* 0x000e620000000a00 */
[----:B0-----:R-:W-:-:S05]  /*4ea0*/  @P0 IMAD.WIDE.U32 R74, R6, 0x10, R74 ;  /* 0x00000010064a0825 */ /* 0x001fca00078e004a */
[----:B------:R2:W-:Y:S01]  /*4eb0*/  @P0 STG.E.128 desc[UR10][R74.64], R64 ;  /* 0x000000404a000986 */ /* 0x0005e2000c101d0a */
[----:B-1----:R-:W-:-:S05]  /*4ec0*/  @P3 IMAD.WIDE.U32 R72, R77, 0x10, R72 ;  /* 0x000000104d483825 */ /* 0x002fca00078e0048 */
[----:B------:R2:W-:Y:S02]  /*4ed0*/  @P3 STG.E.128 desc[UR10][R72.64], R68 ;  /* 0x0000004448003986 */ /* 0x0005e4000c101d0a */
.L_x_376:
[----:B------:R-:W-:Y:S05]  /*4ee0*/  BSYNC.RECONVERGENT B0 ;  /* 0x0000000000007941 */ /* 0x000fea0003800200 */
.L_x_375:
[----:B0-2---:R-:W0:Y:S01]  /*4ef0*/  LDC.64 R72, c[0x0][0x380] ;  /* 0x0000e000ff487b82 */ /* 0x005e220000000a00 */
[----:B------:R-:W-:Y:S01]  /*4f00*/  UPLOP3.LUT UP1, UPT, UPT, UPT, UP1, 0x40, 0x4 ;  /* 0x000000000004789c */ /* 0x000fe20003f2e810 */
[----:B0-----:R-:W-:-:S04]  /*4f10*/  IADD3 R4, PT, PT, R4, R72, RZ ;  /* 0x0000004804047210 */ /* 0x001fc80007ffe0ff */
[----:B------:R-:W-:-:S13]  /*4f20*/  ISETP.GE.AND P0, PT, R4, R73, PT ;  /* 0x000000490400720c */ /* 0x000fda0003f06270 */
[----:B------:R-:W-:Y:S05]  /*4f30*/  @!P0 BRA `(.L_x_409) ;  /* 0xffffffb400288947 */ /* 0x000fea000383ffff */
.L_x_330:
[----:B------:R-:W0:Y:S08]  /*4f40*/  S2UR UR4, SR_CTAID.X ;  /* 0x00000000000479c3 */ /* 0x000e300000002500 */
[----:B------:R-:W1:Y:S08]  /*4f50*/  LDC.64 R2, c[0x0][0x440] ;  /* 0x00011000ff027b82 */ /* 0x000e700000000a00 */
[----:B------:R-:W2:Y:S01]  /*4f60*/  LDC.64 R4, c[0x0][0x448] ;  /* 0x00011200ff047b82 */ /* 0x000ea20000000a00 */
[----:B0-----:R-:W-:-:S05]  /*4f70*/  IMAD R0, R7, UR4, RZ ;  /* 0x0000000407007c24 */ /* 0x001fca000f8e02ff */
[----:B------:R-:W-:-:S05]  /*4f80*/  LEA.HI R107, R0, R107, RZ, 0x1d ;  /* 0x0000006b006b7211 */ /* 0x000fca00078fe8ff */
[----:B-1----:R-:W-:-:S05]  /*4f90*/  @P1 IMAD.WIDE.U32 R2, R107, 0x20, R2 ;  /* 0x000000206b021825 */ /* 0x002fca00078e0002 */
[----:B------:R0:W-:Y:S01]  /*4fa0*/  @P1 STG.E.128 desc[UR10][R2.64], R40 ;  /* 0x0000002802001986 */ /* 0x0001e2000c101d0a */
[----:B--2---:R-:W-:-:S03]  /*4fb0*/  @P1 IMAD.WIDE.U32 R4, R107, 0x20, R4 ;  /* 0x000000206b041825 */ /* 0x004fc600078e0004 */
        /* <DEDUP_REMOVED lines=14> */
.L_x_410:
        /* <DEDUP_REMOVED lines=14> */
.L_x_7977:


//--------------------- .text._ZN10layer_norm22ln_bwd_finalize_kernelINS_22Kernel_traits_finalizeILj2048E13__nv_bfloat16S2_S2_S2_fjLb0ELj1024ELj4ENS_18Kernel_traits_baseILj2048ES2_S2_S2_S2_fjLj1024EEEEELb0ELb1EEEvNS_9BwdParamsE --------------------------
	.section	.text._ZN10layer_norm22ln_bwd_finalize_kernelINS_22Kernel_traits_finalizeILj2048E13__nv_bfloat16S2_S2_S2_fjLb0ELj1024ELj4ENS_18Kernel_traits_baseILj2048ES2_S2_S2_S2_fjLj1024EEEEELb0ELb1EEEvNS_9BwdParamsE,"ax",@progbits
	.align	128
        .global         _ZN10layer_norm22ln_bwd_finalize_kernelINS_22Kernel_traits_finalizeILj2048E13__nv_bfloat16S2_S2_S2_fjLb0ELj1024ELj4ENS_18Kernel_traits_baseILj2048ES2_S2_S2_S2_fjLj1024EEEEELb0ELb1EEEvNS_9BwdParamsE
        .type           _ZN10layer_norm22ln_bwd_finalize_kernelINS_22Kernel_traits_finalizeILj2048E13__nv_bfloat16S2_S2_S2_fjLb0ELj1024ELj4ENS_18Kernel_traits_baseILj2048ES2_S2_S2_S2_fjLj1024EEEEELb0ELb1EEEvNS_9BwdParamsE,@function
        .size           _ZN10layer_norm22ln_bwd_finalize_kernelINS_22Kernel_traits_finalizeILj2048E13__nv_bfloat16S2_S2_S2_fjLb0ELj1024ELj4ENS_18Kernel_traits_baseILj2048ES2_S2_S2_S2_fjLj1024EEEEELb0ELb1EEEvNS_9BwdParamsE,(.L_x_7978 - _ZN10layer_norm22ln_bwd_finalize_kernelINS_22Kernel_traits_finalizeILj2048E13__nv_bfloat16S2_S2_S2_fjLb0ELj1024ELj4ENS_18Kernel_traits_baseILj2048ES2_S2_S2_S2_fjLj1024EEEEELb0ELb1EEEvNS_9BwdParamsE)
        .other          _ZN10layer_norm22ln_bwd_finalize_kernelINS_22Kernel_traits_finalizeILj2048E13__nv_bfloat16S2_S2_S2_fjLb0ELj1024ELj4ENS_18Kernel_traits_baseILj2048ES2_S2_S2_S2_fjLj1024EEEEELb0ELb1EEEvNS_9BwdParamsE,@"STO_CUDA_ENTRY STV_DEFAULT"
_ZN10layer_norm22ln_bwd_finalize_kernelINS_22Kernel_traits_finalizeILj2048E13__nv_bfloat16S2_S2_S2_fjLb0ELj1024ELj4ENS_18Kernel_traits_baseILj2048ES2_S2_S2_S2_fjLj1024EEEEELb0ELb1EEEvNS_9BwdParamsE:
.text._ZN10layer_norm22ln_bwd_finalize_kernelINS_22Kernel_traits_finalizeILj2048E13__nv_bfloat16S2_S2_S2_fjLb0ELj1024ELj4ENS_18Kernel_traits_baseILj2048ES2_S2_S2_S2_fjLj1024EEEEELb0ELb1EEEvNS_9BwdParamsE:
[----:B------:R-:W-:Y:S08]  /*0000*/  LDC R1, c[0x0][0x37c] ;  /* 0x0000df00ff017b82 */ /* 0x000ff00000000800 */
[----:B------:R-:W0:Y:S01]  /*0010*/  S2UR UR4, SR_CTAID.X ;  /* 0x00000000000479c3 */ /* 0x000e220000002500 */
[----:B------:R-:W1:Y:S01]  /*0020*/  S2R R4, SR_TID.X ;  /* 0x0000000000047919 */ /* 0x000e620000002100 */
[----:B0-----:R-:W-:-:S06]  /*0030*/  USHF.L.U32 UR7, UR4, 0x5, URZ ;  /* 0x0000000504077899 */ /* 0x001fcc00080006ff */
[----:B------:R-:W-:-:S04]  /*0040*/  MOV R3, UR7 ;  /* 0x0000000700037c02 */ /* 0x000fc80008000f00 */
[----:B-1----:R-:W-:-:S04]  /*0050*/  LOP3.LUT R0, R3, 0x1f, R4, 0xf8, !PT ;  /* 0x0000001f03007812 */ /* 0x002fc800078ef804 */
[----:B------:R-:W-:-:S13]  /*0060*/  ISETP.GT.U32.AND P0, PT, R0, 0x7ff, PT ;  /* 0x000007ff0000780c */ /* 0x000fda0003f04070 */
[----:B------:R-:W-:Y:S05]  /*0070*/  @P0 EXIT ;  /* 0x000000000000094d */ /* 0x000fea0003800000 */
[----:B------:R-:W0:Y:S01]  /*0080*/  LDCU UR10, c[0x0][0x380] ;  /* 0x00007000ff0a77ac */ /* 0x000e220008000800 */
[----:B------:R-:W-:Y:S01]  /*0090*/  SHF.R.U32.HI R0, RZ, 0x5, R4 ;  /* 0x00000005ff007819 */ /* 0x000fe20000011604 */
[----:B------:R-:W-:Y:S01]  /*00a0*/  BSSY.RECONVERGENT B0, `(.L_x_411) ;  /* 0x0000145000007945 */ /* 0x000fe20003800200 */
[----:B------:R-:W-:Y:S01]  /*00b0*/  HFMA2 R3, -RZ, RZ, 0, 0 ;  /* 0x00000000ff037431 */ /* 0x000fe200000001ff */
[----:B------:R-:W-:Y:S01]  /*00c0*/  USHF.L.U32 UR4, UR4, 0x4, URZ ;  /* 0x0000000404047899 */ /* 0x000fe200080006ff */
[----:B------:R-:W-:Y:S01]  /*00d0*/  LOP3.LUT R4, R4, 0x1f, RZ, 0xc0, !PT ;  /* 0x0000001f04047812 */ /* 0x000fe200078ec0ff */
[----:B------:R-:W1:Y:S01]  /*00e0*/  LDCU.64 UR8, c[0x0][0x358] ;  /* 0x00006b00ff0877ac */ /* 0x000e620008000a00 */
[----:B------:R-:W-:Y:S01]  /*00f0*/  MOV R26, RZ ;  /* 0x000000ff001a7202 */ /* 0x000fe20000000f00 */
[----:B------:R-:W-:Y:S01]  /*0100*/  ULOP3.LUT UR4, UR4, 0x7ffffff0, URZ, 0xc0, !UPT ;  /* 0x7ffffff004047892 */ /* 0x000fe2000f8ec0ff */
[----:B0-----:R-:W-:-:S13]  /*0110*/  ISETP.GE.U32.AND P0, PT, R0, UR10, PT ;  /* 0x0000000a00007c0c */ /* 0x001fda000bf06070 */
[----:B-1----:R-:W-:Y:S05]  /*0120*/  @P0 BRA `(.L_x_412) ;  /* 0x0000001000f00947 */ /* 0x002fea0003800000 */
        /* <DEDUP_REMOVED lines=11> */
[----:B------:R-:W0:Y:S01]  /*01e0*/  LDC R5, c[0x0][0x388] ;  /* 0x0000e200ff057b82 */ /* 0x000e220000000800 */
[C---:B------:R-:W-:Y:S02]  /*01f0*/  LOP3.LUT R10, R0.reuse, 0x100, RZ, 0xfc, !PT ;  /* 0x00000100000a7812 */ /* 0x040fe400078efcff */
[C---:B------:R-:W-:Y:S02]  /*0200*/  LOP3.LUT R12, R0.reuse, 0x120, RZ, 0xfc, !PT ;  /* 0x00000120000c7812 */ /* 0x040fe400078efcff */
[C---:B------:R-:W-:Y:S02]  /*0210*/  LOP3.LUT R14, R0.reuse, 0x140, RZ, 0xfc, !PT ;  /* 0x00000140000e7812 */ /* 0x040fe400078efcff */
[C---:B------:R-:W-:Y:S02]  /*0220*/  LOP3.LUT R22, R0.reuse, 0x160, RZ, 0xfc, !PT ;  /* 0x0000016000167812 */ /* 0x040fe400078efcff */
[C---:B------:R-:W-:Y:S02]  /*0230*/  LOP3.LUT R26, R0.reuse, 0x180, RZ, 0xfc, !PT ;  /* 0x00000180001a7812 */ /* 0x040fe400078efcff */
[----:B------:R-:W-:-:S02]  /*0240*/  LOP3.LUT R28, R0, 0x1a0, RZ, 0xfc, !PT ;  /* 0x000001a0001c7812 */ /* 0x000fc400078efcff */
[C---:B------:R-:W-:Y:S02]  /*0250*/  LOP3.LUT R27, R0.reuse, 0x1c0, RZ, 0xfc, !PT ;  /* 0x000001c0001b7812 */ /* 0x040fe400078efcff */
[C---:B------:R-:W-:Y:S02]  /*0260*/  LOP3.LUT R7, R0.reuse, 0x1e0, RZ, 0xfc, !PT ;  /* 0x000001e000077812 */ /* 0x040fe400078efcff */
[C---:B------:R-:W-:Y:S02]  /*0270*/  LOP3.LUT R19, R0.reuse, 0x80, RZ, 0xfc, !PT ;  /* 0x0000008000137812 */ /* 0x040fe400078efcff */
[C---:B------:R-:W-:Y:S02]  /*0280*/  LOP3.LUT R20, R0.reuse, 0xa0, RZ, 0xfc, !PT ;  /* 0x000000a000147812 */ /* 0x040fe400078efcff */
[C---:B------:R-:W-:Y:S02]  /*0290*/  LOP3.LUT R18, R0.reuse, 0xc0, RZ, 0xfc, !PT ;  /* 0x000000c000127812 */ /* 0x040fe400078efcff */
[----:B------:R-:W-:Y:S01]  /*02a0*/  LOP3.LUT R16, R0, 0xe0, RZ, 0xfc, !PT ;  /* 0x000000e000107812 */ /* 0x000fe200078efcff */
[-C--:B0-----:R-:W-:Y:S01]  /*02b0*/  IMAD R25, R8, R5.reuse, UR7 ;  /* 0x0000000708197e24 */ /* 0x081fe2000f8e0205 */
[----:B------:R-:W-:Y:S01]  /*02c0*/  LOP3.LUT R6, R0, 0x40, RZ, 0xfc, !PT ;  /* 0x0000004000067812 */ /* 0x000fe200078efcff */
[-C--:B------:R-:W-:Y:S01]  /*02d0*/  IMAD R15, R10, R5.reuse, UR7 ;  /* 0x000000070a0f7e24 */ /* 0x080fe2000f8e0205 */
[----:B------:R-:W-:Y:S01]  /*02e0*/  LOP3.LUT R2, R0, 0x60, RZ, 0xfc, !PT ;  /* 0x0000006000027812 */ /* 0x000fe200078efcff */
[-C--:B------:R-:W-:Y:S01]  /*02f0*/  IMAD R8, R12, R5.reuse, UR7 ;  /* 0x000000070c087e24 */ /* 0x080fe2000f8e0205 */
[----:B------:R-:W-:Y:S01]  /*0300*/  LOP3.LUT R24, R24, 0xffffff0, RZ, 0xc0, !PT ;  /* 0x0ffffff018187812 */ /* 0x000fe200078ec0ff */
[----:B------:R-:W-:Y:S01]  /*0310*/  IMAD R10, R14, R5, UR7 ;  /* 0x000000070e0a7e24 */ /* 0x000fe2000f8e0205 */
[----:B------:R-:W-:Y:S01]  /*0320*/  IADD3 R25, PT, PT, R4, R25, RZ ;  /* 0x0000001904197210 */ /* 0x000fe20007ffe0ff */
[----:B------:R-:W-:Y:S01]  /*0330*/  IMAD R12, R22, R5, UR7 ;  /* 0x00000007160c7e24 */ /* 0x000fe2000f8e0205 */
[----:B------:R-:W-:Y:S01]  /*0340*/  IADD3 R15, PT, PT, R4, R15, RZ ;  /* 0x0000000f040f7210 */ /* 0x000fe20007ffe0ff */
[----:B------:R-:W-:-:S02]  /*0350*/  IMAD R14, R26, R5, UR7 ;  /* 0x000000071a0e7e24 */ /* 0x000fc4000f8e0205 */
[----:B------:R-:W-:Y:S02]  /*0360*/  HFMA2 R26, -RZ, RZ, 0, 0 ;  /* 0x00000000ff1a7431 */ /* 0x000fe400000001ff */
[-C--:B------:R-:W-:Y:S01]  /*0370*/  IMAD R29, R28, R5.reuse, UR7 ;  /* 0x000000071c1d7e24 */ /* 0x080fe2000f8e0205 */
[C---:B------:R-:W-:Y:S01]  /*0380*/  IADD3 R8, PT, PT, R4.reuse, R8, RZ ;  /* 0x0000000804087210 */ /* 0x040fe20007ffe0ff */
[-C--:B------:R-:W-:Y:S01]  /*0390*/  IMAD R27, R27, R5.reuse, UR7 ;  /* 0x000000071b1b7e24 */ /* 0x080fe2000f8e0205 */
[C---:B------:R-:W-:Y:S01]  /*03a0*/  IADD3 R10, PT, PT, R4.reuse, R10, RZ ;  /* 0x0000000a040a7210 */ /* 0x040fe20007ffe0ff */
[-C--:B------:R-:W-:Y:S01]  /*03b0*/  IMAD R7, R7, R5.reuse, UR7 ;  /* 0x0000000707077e24 */ /* 0x080fe2000f8e0205 */
[C---:B------:R-:W-:Y:S01]  /*03c0*/  IADD3 R12, PT, PT, R4.reuse, R12, RZ ;  /* 0x0000000c040c7210 */ /* 0x040fe20007ffe0ff */
[-C--:B------:R-:W-:Y:S01]  /*03d0*/  IMAD R19, R19, R5.reuse, UR7 ;  /* 0x0000000713137e24 */ /* 0x080fe2000f8e0205 */
[----:B------:R-:W-:Y:S01]  /*03e0*/  IADD3 R14, PT, PT, R4, R14, RZ ;  /* 0x0000000e040e7210 */ /* 0x000fe20007ffe0ff */
[----:B------:R-:W-:Y:S01]  /*03f0*/  IMAD R9, R20, R5, UR7 ;  /* 0x0000000714097e24 */ /* 0x000fe2000f8e0205 */
        /* <DEDUP_REMOVED lines=10> */
[----:B------:R-:W-:-:S02]  /*04a0*/  IADD3 R11, PT, PT, R4, R11, RZ ;  /* 0x0000000b040b7210 */ /* 0x000fc40007ffe0ff */
[C---:B------:R-:W-:Y:S02]  /*04b0*/  IADD3 R13, PT, PT, R4.reuse, R13, RZ ;  /* 0x0000000d040d7210 */ /* 0x040fe40007ffe0ff */
[C---:B------:R-:W-:Y:S02]  /*04c0*/  IADD3 R6, PT, PT, R4.reuse, R23, RZ ;  /* 0x0000001704067210 */ /* 0x040fe40007ffe0ff */
[C---:B------:R-:W-:Y:S02]  /*04d0*/  IADD3 R17, PT, PT, R4.reuse, R17, RZ ;  /* 0x0000001104117210 */ /* 0x040fe40007ffe0ff */
[----:B------:R-:W-:Y:S02]  /*04e0*/  IADD3 R4, PT, PT, R4, R21, RZ ;  /* 0x0000001504047210 */ /* 0x000fe40007ffe0ff */
[----:B------:R-:W-:Y:S02]  /*04f0*/  MOV R2, R0 ;  /* 0x0000000000027202 */ /* 0x000fe40000000f00 */
[----:B------:R-:W-:-:S07]  /*0500*/  IADD3 R24, PT, PT, -R24, RZ, RZ ;  /* 0x000000ff18187210 */ /* 0x000fce0007ffe1ff */
.L_x_415:
[----:B------:R-:W0:Y:S02]  /*0510*/  LDC.64 R20, c[0x0][0x440] ;  /* 0x00011000ff147b82 */ /* 0x000e240000000a00 */
[----:B0-----:R-:W-:-:S06]  /*0520*/  IMAD.WIDE.U32 R22, R4, 0x4, R20 ;  /* 0x0000000404167825 */ /* 0x001fcc00078e0014 */
[----:B------:R-:W2:Y:S02]  /*0530*/  LDG.E R23, desc[UR8][R22.64] ;  /* 0x0000000816177981 */ /* 0x000ea4000c1e1900 */
[----:B--2---:R-:W-:Y:S01]  /*0540*/  FADD.FTZ R28, R23, R26 ;  /* 0x0000001a171c7221 */ /* 0x004fe20000010000 */
[----:B------:R-:W-:-:S06]  /*0550*/  IMAD.WIDE.U32 R26, R25, 0x4, R20 ;  /* 0x00000004191a7825 */ /* 0x000fcc00078e0014 */
[----:B------:R-:W2:Y:S02]  /*0560*/  LDG.E R27, desc[UR8][R26.64] ;  /* 0x000000081a1b7981 */ /* 0x000ea4000c1e1900 */
[----:B--2---:R-:W-:Y:S01]  /*0570*/  FADD.FTZ R27, R28, R27 ;  /* 0x0000001b1c1b7221 */ /* 0x004fe20000010000 */
[----:B------:R-:W-:-:S06]  /*0580*/  IMAD.WIDE.U32 R28, R6, 0x4, R20 ;  /* 0x00000004061c7825 */ /* 0x000fcc00078e0014 */
[----:B------:R-:W2:Y:S01]  /*0590*/  LDG.E R28, desc[UR8][R28.64] ;  /* 0x000000081c1c7981 */ /* 0x000ea2000c1e1900 */
[----:B------:R-:W-:-:S06]  /*05a0*/  IMAD.WIDE.U32 R22, R19, 0x4, R20 ;  /* 0x0000000413167825 */ /* 0x000fcc00078e0014 */
[----:B------:R-:W3:Y:S01]  /*05b0*/  LDG.E R23, desc[UR8][R22.64] ;  /* 0x0000000816177981 */ /* 0x000ee2000c1e1900 */
[----:B--2---:R-:W-:Y:S01]  /*05c0*/  FADD.FTZ R28, R27, R28 ;  /* 0x0000001c1b1c7221 */ /* 0x004fe20000010000 */
[----:B------:R-:W-:-:S06]  /*05d0*/  IMAD.WIDE.U32 R26, R17, 0x4, R20 ;  /* 0x00000004111a7825 */ /* 0x000fcc00078e0014 */
[----:B------:R-:W2:Y:S02]  /*05e0*/  LDG.E R27, desc[UR8][R26.64] ;  /* 0x000000081a1b7981 */ /* 0x000ea4000c1e1900 */
[----:B--2---:R-:W-:-:S04]  /*05f0*/  FADD.FTZ R28, R28, R27 ;  /* 0x0000001b1c1c7221 */ /* 0x004fc80000010000 */
[----:B---3--:R-:W-:Y:S01]  /*0600*/  FADD.FTZ R28, R28, R23 ;  /* 0x000000171c1c7221 */ /* 0x008fe20000010000 */
        /* <DEDUP_REMOVED lines=12> */
[----:B------:R-:W-:-:S04]  /*06d0*/  IMAD.WIDE.U32 R22, R8, 0x4, R20 ;  /* 0x0000000408167825 */ /* 0x000fc800078e0014 */
[----:B------:R-:W-:Y:S02]  /*06e0*/  IMAD.WIDE.U32 R28, R10, 0x4, R20 ;  /* 0x000000040a1c7825 */ /* 0x000fe400078e0014 */
[----:B------:R-:W2:Y:S04]  /*06f0*/  LDG.E R23, desc[UR8][R22.64] ;  /* 0x0000000816177981 */ /* 0x000ea8000c1e1900 */
[----:B------:R-:W3:Y:S01]  /*0700*/  LDG.E R29, desc[UR8][R28.64] ;  /* 0x000000081c1d7981 */ /* 0x000ee2000c1e1900 */
        /* <DEDUP_REMOVED lines=8> */
[----:B------:R-:W-:-:S06]  /*0790*/  IMAD.WIDE.U32 R26, R16, 0x4, R20 ;  /* 0x00000004101a7825 */ /* 0x000fcc00078e0014 */
[----:B------:R-:W2:Y:S02]  /*07a0*/  LDG.E R27, desc[UR8][R26.64] ;  /* 0x000000081a1b7981 */ /* 0x000ea4000c1e1900 */
[----:B--2---:R-:W-:Y:S01]  /*07b0*/  FADD.FTZ R22, R28, R27 ;  /* 0x0000001b1c167221 */ /* 0x004fe20000010000 */
[----:B------:R-:W-:-:S04]  /*07c0*/  IMAD.WIDE.U32 R28, R18, 0x4, R20 ;  /* 0x00000004121c7825 */ /* 0x000fc800078e0014 */
[----:B------:R-:W-:Y:S02]  /*07d0*/  IMAD.WIDE.U32 R20, R7, 0x4, R20 ;  /* 0x0000000407147825 */ /* 0x000fe400078e0014 */
[----:B------:R-:W2:Y:S04]  /*07e0*/  LDG.E R29, desc[UR8][R28.64] ;  /* 0x000000081c1d7981 */ /* 0x000ea8000c1e1900 */
[----:B------:R0:W3:Y:S02]  /*07f0*/  LDG.E R23, desc[UR8][R20.64] ;  /* 0x0000000814177981 */ /* 0x0000e4000c1e1900 */
[----:B0-----:R-:W0:Y:S01]  /*0800*/  LDC.64 R20, c[0x0][0x448] ;  /* 0x00011200ff147b82 */ /* 0x001e220000000a00 */
[----:B--2---:R-:W-:-:S04]  /*0810*/  FADD.FTZ R22, R22, R29 ;  /* 0x0000001d16167221 */ /* 0x004fc80000010000 */
[----:B---3--:R-:W-:Y:S01]  /*0820*/  FADD.FTZ R26, R22, R23 ;  /* 0x00000017161a7221 */ /* 0x008fe20000010000 */
[----:B0-----:R-:W-:-:S04]  /*0830*/  IMAD.WIDE.U32 R22, R4, 0x4, R20 ;  /* 0x0000000404167825 */ /* 0x001fc800078e0014 */
[----:B------:R-:W-:Y:S02]  /*0840*/  IMAD.WIDE.U32 R28, R25, 0x4, R20 ;  /* 0x00000004191c7825 */ /* 0x000fe400078e0014 */
[----:B------:R-:W2:Y:S04]  /*0850*/  LDG.E R22, desc[UR8][R22.64] ;  /* 0x0000000816167981 */ /* 0x000ea8000c1e1900 */
[----:B------:R-:W3:Y:S01]  /*0860*/  LDG.E R27, desc[UR8][R28.64] ;  /* 0x000000081c1b7981 */ /* 0x000ee2000c1e1900 */
[----:B--2---:R-:W-:Y:S01]  /*0870*/  FADD.FTZ R3, R22, R3 ;  /* 0x0000000316037221 */ /* 0x004fe20000010000 */
[----:B------:R-:W-:-:S04]  /*0880*/  IMAD.WIDE.U32 R22, R6, 0x4, R20 ;  /* 0x0000000406167825 */ /* 0x000fc800078e0014 */
[----:B---3--:R-:W-:Y:S02]  /*0890*/  FADD.FTZ R3, R3, R27 ;  /* 0x0000001b03037221 */ /* 0x008fe40000010000 */
[----:B------:R-:W2:Y:S01]  /*08a0*/  LDG.E R27, desc[UR8][R22.64] ;  /* 0x00000008161b7981 */ /* 0x000ea2000c1e1900 */
[----:B------:R-:W-:-:S04]  /*08b0*/  IMAD.WIDE.U32 R28, R17, 0x4, R20 ;  /* 0x00000004111c7825 */ /* 0x000fc800078e0014 */
[----:B--2---:R-:W-:Y:S02]  /*08c0*/  FADD.FTZ R3, R3, R27 ;  /* 0x0000001b03037221 */ /* 0x004fe40000010000 */
        /* <DEDUP_REMOVED lines=32> */
[----:B------:R-:W-:-:S06]  /*0ad0*/  IMAD.WIDE.U32 R20, R7, 0x4, R20 ;  /* 0x0000000407147825 */ /* 0x000fcc00078e0014 */
[----:B------:R-:W3:Y:S01]  /*0ae0*/  LDG.E R20, desc[UR8][R20.64] ;  /* 0x0000000814147981 */ /* 0x000ee2000c1e1900 */
[----:B------:R-:W-:Y:S01]  /*0af0*/  IADD3 R24, PT, PT, R24, 0x10, RZ ;  /* 0x0000001018187810 */ /* 0x000fe20007ffe0ff */
[----:B--2---:R-:W-:Y:S02]  /*0b00*/  FADD.FTZ R3, R3, R27 ;  /* 0x0000001b03037221 */ /* 0x004fe40000010000 */
[----:B------:R-:W2:Y:S01]  /*0b10*/  LDG.E R27, desc[UR8][R22.64] ;  /* 0x00000008161b7981 */ /* 0x000ea2000c1e1900 */
[----:B------:R-:W-:Y:S02]  /*0b20*/  ISETP.NE.AND P0, PT, R24, RZ, PT ;  /* 0x000000ff1800720c */ /* 0x000fe40003f05270 */
[----:B------:R-:W-:Y:S02]  /*0b30*/  IADD3 R2, PT, PT, R2, 0x200, RZ ;  /* 0x0000020002027810 */ /* 0x000fe40007ffe0ff */
        /* <DEDUP_REMOVED lines=15> */
[----:B------:R-:W-:Y:S01]  /*0c30*/  LEA R7, R5, R7, 0x9 ;  /* 0x0000000705077211 */ /* 0x000fe200078e48ff */
[----:B--2---:R-:W-:-:S04]  /*0c40*/  FADD.FTZ R3, R3, R27 ;  /* 0x0000001b03037221 */ /* 0x004fc80000010000 */
[----:B---3--:R-:W-:Y:S01]  /*0c50*/  FADD.FTZ R3, R3, R20 ;  /* 0x0000001403037221 */ /* 0x008fe20000010000 */
[----:B------:R-:W-:Y:S06]  /*0c60*/  @P0 BRA `(.L_x_415) ;  /* 0xfffffff800280947 */ /* 0x000fec000383ffff */
.L_x_414:
[----:B------:R-:W-:Y:S05]  /*0c70*/  BSYNC.RECONVERGENT B1 ;  /* 0x0000000000017941 */ /* 0x000fea0003800200 */
.L_x_413:
        /* <DEDUP_REMOVED lines=12> */
[----:B------:R-:W-:Y:S02]  /*0d40*/  LOP3.LUT R7, R4, 0x7, RZ, 0xc0, !PT ;  /* 0x0000000704077812 */ /* 0x000fe400078ec0ff */
[----:B------:R-:W-:Y:S02]  /*0d50*/  MOV R5, UR7 ;  /* 0x0000000700057c02 */ /* 0x000fe40008000f00 */
[----:B------:R-:W-:Y:S02]  /*0d60*/  ISETP.NE.AND P1, PT, R7, RZ, PT ;  /* 0x000000ff0700720c */ /* 0x000fe40003f25270 */
[----:B0-----:R-:W-:-:S05]  /*0d70*/  LOP3.LUT R5, R5, 0x1f, R6, 0xf8, !PT ;  /* 0x0000001f05057812 */ /* 0x001fca00078ef806 */
[----:B------:R-:W-:Y:S06]  /*0d80*/  @!P0 BRA `(.L_x_417) ;  /* 0x0000000000f08947 */ /* 0x000fec0003800000 */
[----:B------:R-:W0:Y:S08]  /*0d90*/  LDC R18, c[0x0][0x388] ;  /* 0x0000e200ff127b82 */ /* 0x000e300000000800 */
[----:B------:R-:W1:Y:S08]  /*0da0*/  LDC.64 R10, c[0x0][0x440] ;  /* 0x00011000ff0a7b82 */ /* 0x000e700000000a00 */
[----:B------:R-:W2:Y:S01]  /*0db0*/  LDC.64 R14, c[0x0][0x448] ;  /* 0x00011200ff0e7b82 */ /* 0x000ea20000000a00 */
[----:B0-----:R-:W-:-:S05]  /*0dc0*/  IMAD R19, R2, R18, R5 ;  /* 0x0000001202137224 */ /* 0x001fca00078e0205 */
[----:B------:R-:W-:Y:S01]  /*0dd0*/  LEA R25, R18, R19, 0x5 ;  /* 0x0000001312197211 */ /* 0x000fe200078e28ff */
[----:B-1----:R-:W-:-:S04]  /*0de0*/  IMAD.WIDE.U32 R8, R19, 0x4, R10 ;  /* 0x0000000413087825 */ /* 0x002fc800078e000a */
[----:B------:R-:W-:Y:S01]  /*0df0*/  IMAD.WIDE.U32 R22, R25, 0x4, R10 ;  /* 0x0000000419167825 */ /* 0x000fe200078e000a */
[----:B------:R-:W3:Y:S03]  /*0e00*/  LDG.E R21, desc[UR8][R8.64] ;  /* 0x0000000808157981 */ /* 0x000ee6000c1e1900 */
[----:B--2---:R-:W-:Y:S02]  /*0e10*/  IMAD.WIDE.U32 R12, R19, 0x4, R14 ;  /* 0x00000004130c7825 */ /* 0x004fe400078e000e */
[----:B------:R-:W2:Y:S04]  /*0e20*/  LDG.E R22, desc[UR8][R22.64] ;  /* 0x0000000816167981 */ /* 0x000ea8000c1e1900 */
[----:B------:R0:W4:Y:S01]  /*0e30*/  LDG.E R20, desc[UR8][R12.64] ;  /* 0x000000080c147981 */ /* 0x000122000c1e1900 */
[----:B------:R-:W-:-:S04]  /*0e40*/  LEA R17, R18, R19, 0x6 ;  /* 0x0000001312117211 */ /* 0x000fc800078e30ff */
[C---:B------:R-:W-:Y:S01]  /*0e50*/  LEA R27, R18.reuse, R17, 0x5 ;  /* 0x00000011121b7211 */ /* 0x040fe200078e28ff */
[----:B------:R-:W-:Y:S01]  /*0e60*/  IMAD.WIDE.U32 R24, R25, 0x4, R14 ;  /* 0x0000000419187825 */ /* 0x000fe200078e000e */
[----:B------:R-:W-:-:S03]  /*0e70*/  LEA R19, R18, R19, 0x7 ;  /* 0x0000001312137211 */ /* 0x000fc600078e38ff */
[----:B0-----:R-:W-:-:S04]  /*0e80*/  IMAD.WIDE.U32 R12, R27, 0x4, R10 ;  /* 0x000000041b0c7825 */ /* 0x001fc800078e000a */
[C---:B------:R-:W-:Y:S02]  /*0e90*/  IMAD.WIDE.U32 R8, R17.reuse, 0x4, R10 ;  /* 0x0000000411087825 */ /* 0x040fe400078e000a */
[----:B------:R-:W5:Y:S02]  /*0ea0*/  LDG.E R13, desc[UR8][R12.64] ;  /* 0x000000080c0d7981 */ /* 0x000f64000c1e1900 */
[----:B------:R-:W-:Y:S02]  /*0eb0*/  IMAD.WIDE.U32 R16, R17, 0x4, R14 ;  /* 0x0000000411107825 */ /* 0x000fe400078e000e */
[----:B------:R-:W5:Y:S02]  /*0ec0*/  LDG.E R9, desc[UR8][R8.64] ;  /* 0x0000000808097981 */ /* 0x000f64000c1e1900 */
[C---:B------:R-:W-:Y:S02]  /*0ed0*/  IMAD.WIDE.U32 R28, R19.reuse, 0x4, R10 ;  /* 0x00000004131c7825 */ /* 0x040fe400078e000a */
[----:B------:R-:W5:Y:S04]  /*0ee0*/  LDG.E R16, desc[UR8][R16.64] ;  /* 0x0000000810107981 */ /* 0x000f68000c1e1900 */
[----:B------:R-:W5:Y:S04]  /*0ef0*/  LDG.E R12, desc[UR8][R24.64] ;  /* 0x00000008180c7981 */ /* 0x000f68000c1e1900 */
[----:B------:R0:W5:Y:S02]  /*0f00*/  LDG.E R8, desc[UR8][R28.64] ;  /* 0x000000081c087981 */ /* 0x000164000c1e1900 */
[----:B0-----:R-:W-:-:S05]  /*0f10*/  IMAD.WIDE.U32 R28, R19, 0x4, R14 ;  /* 0x00000004131c7825 */ /* 0x001fca00078e000e */
[----:B------:R0:W5:Y:S01]  /*0f20*/  LDG.E R17, desc[UR8][R28.64] ;  /* 0x000000081c117981 */ /* 0x000162000c1e1900 */
[----:B---3--:R-:W-:Y:S01]  /*0f30*/  FADD.FTZ R26, R26, R21 ;  /* 0x000000151a1a7221 */ /* 0x008fe20000010000 */
[----:B------:R-:W-:-:S03]  /*0f40*/  LEA R21, R18, R19, 0x5 ;  /* 0x0000001312157211 */ /* 0x000fc600078e28ff */
[----:B--2---:R-:W-:Y:S01]  /*0f50*/  FADD.FTZ R22, R26, R22 ;  /* 0x000000161a167221 */ /* 0x004fe20000010000 */
[----:B------:R-:W-:Y:S01]  /*0f60*/  IMAD.WIDE.U32 R26, R27, 0x4, R14 ;  /* 0x000000041b1a7825 */ /* 0x000fe200078e000e */
[----:B------:R-:W-:-:S03]  /*0f70*/  LEA R19, R18, R19, 0x6 ;  /* 0x0000001312137211 */ /* 0x000fc600078e30ff */
[----:B------:R-:W-:-:S04]  /*0f80*/  IMAD.WIDE.U32 R24, R21, 0x4, R10 ;  /* 0x0000000415187825 */ /* 0x000fc800078e000a */
[----:B----4-:R-:W-:Y:S01]  /*0f90*/  FADD.FTZ R23, R3, R20 ;  /* 0x0000001403177221 */ /* 0x010fe20000010000 */
[----:B------:R-:W2:Y:S01]  /*0fa0*/  LDG.E R26, desc[UR8][R26.64] ;  /* 0x000000081a1a7981 */ /* 0x000ea2000c1e1900 */
[----:B------:R-:W-:-:S03]  /*0fb0*/  IMAD.WIDE.U32 R20, R21, 0x4, R14 ;  /* 0x0000000415147825 */ /* 0x000fc600078e000e */
[----:B------:R1:W3:Y:S01]  /*0fc0*/  LDG.E R3, desc[UR8][R24.64] ;  /* 0x0000000818037981 */ /* 0x0002e2000c1e1900 */
[----:B0-----:R-:W-:-:S03]  /*0fd0*/  IMAD.WIDE.U32 R28, R19, 0x4, R10 ;  /* 0x00000004131c7825 */ /* 0x001fc600078e000a */
[----:B------:R-:W4:Y:S01]  /*0fe0*/  LDG.E R20, desc[UR8][R20.64] ;  /* 0x0000000814147981 */ /* 0x000f22000c1e1900 */
[----:B-1----:R-:W-:Y:S01]  /*0ff0*/  LEA R25, R18, R19, 0x5 ;  /* 0x0000001312197211 */ /* 0x002fe200078e28ff */
[----:B------:R-:W-:Y:S02]  /*1000*/  IMAD.WIDE.U32 R18, R19, 0x4, R14 ;  /* 0x0000000413127825 */ /* 0x000fe400078e000e */
[----:B------:R-:W4:Y:S02]  /*1010*/  LDG.E R24, desc[UR8][R28.64] ;  /* 0x000000081c187981 */ /* 0x000f24000c1e1900 */
[C---:B------:R-:W-:Y:S02]  /*1020*/  IMAD.WIDE.U32 R10, R25.reuse, 0x4, R10 ;  /* 0x00000004190a7825 */ /* 0x040fe400078e000a */
[----:B------:R-:W4:Y:S02]  /*1030*/  LDG.E R18, desc[UR8][R18.64] ;  /* 0x0000000812127981 */ /* 0x000f24000c1e1900 */
[----:B------:R-:W-:-:S02]  /*1040*/  IMAD.WIDE.U32 R14, R25, 0x4, R14 ;  /* 0x00000004190e7825 */ /* 0x000fc400078e000e */
[----:B------:R-:W4:Y:S04]  /*1050*/  LDG.E R10, desc[UR8][R10.64] ;  /* 0x000000080a0a7981 */ /* 0x000f28000c1e1900 */
[----:B------:R-:W4:Y:S01]  /*1060*/  LDG.E R14, desc[UR8][R14.64] ;  /* 0x000000080e0e7981 */ /* 0x000f22000c1e1900 */
[----:B-----5:R-:W-:Y:S01]  /*1070*/  FADD.FTZ R23, R23, R12 ;  /* 0x0000000c17177221 */ /* 0x020fe20000010000 */
[----:B------:R-:W-:-:S03]  /*1080*/  FADD.FTZ R22, R22, R9 ;  /* 0x0000000916167221 */ /* 0x000fc60000010000 */
[----:B------:R-:W-:Y:S01]  /*1090*/  FADD.FTZ R23, R23, R16 ;  /* 0x0000001017177221 */ /* 0x000fe20000010000 */
[----:B------:R-:W-:-:S04]  /*10a0*/  FADD.FTZ R13, R22, R13 ;  /* 0x0000000d160d7221 */ /* 0x000fc80000010000 */
[----:B------:R-:W-:Y:S01]  /*10b0*/  FADD.FTZ R8, R13, R8 ;  /* 0x000000080d087221 */ /* 0x000fe20000010000 */
[----:B------:R-:W-:Y:S01]  /*10c0*/  IADD3 R2, PT, PT, R2, 0x100, RZ ;  /* 0x0000010002027810 */ /* 0x000fe20007ffe0ff */
[----:B--2---:R-:W-:-:S04]  /*10d0*/  FADD.FTZ R26, R23, R26 ;  /* 0x0000001a171a7221 */ /* 0x004fc80000010000 */
[----:B------:R-:W-:Y:S01]  /*10e0*/  FADD.FTZ R17, R26, R17 ;  /* 0x000000111a117221 */ /* 0x000fe20000010000 */
[----:B---3--:R-:W-:-:S03]  /*10f0*/  FADD.FTZ R3, R8, R3 ;  /* 0x0000000308037221 */ /* 0x008fc60000010000 */
[----:B----4-:R-:W-:Y:S01]  /*1100*/  FADD.FTZ R17, R17, R20 ;  /* 0x0000001411117221 */ /* 0x010fe20000010000 */
[----:B------:R-:W-:-:S03]  /*1110*/  FADD.FTZ R3, R3, R24 ;  /* 0x0000001803037221 */ /* 0x000fc60000010000 */
[----:B------:R-:W-:Y:S01]  /*1120*/  FADD.FTZ R17, R17, R18 ;  /* 0x0000001211117221 */ /* 0x000fe20000010000 */
[----:B------:R-:W-:-:S03]  /*1130*/  FADD.FTZ R26, R3, R10 ;  /* 0x0000000a031a7221 */ /* 0x000fc60000010000 */
[----:B------:R-:W-:-:S07]  /*1140*/  FADD.FTZ R3, R17, R14 ;  /* 0x0000000e11037221 */ /* 0x000fce0000010000 */
.L_x_417:
[----:B------:R-:W-:Y:S05]  /*1150*/  BSYNC.RECONVERGENT B1 ;  /* 0x0000000000017941 */ /* 0x000fea0003800200 */
.L_x_416:
[----:B------:R-:W-:Y:S05]  /*1160*/  @!P1 BRA `(.L_x_412) ;  /* 0x0000000000e09947 */ /* 0x000fea0003800000 */
[----:B------:R-:W-:Y:S01]  /*1170*/  ISETP.GE.U32.AND P0, PT, R7, 0x4, PT ;  /* 0x000000040700780c */ /* 0x000fe20003f06070 */
[----:B------:R-:W-:Y:S01]  /*1180*/  BSSY.RECONVERGENT B1, `(.L_x_418) ;  /* 0x0000024000017945 */ /* 0x000fe20003800200 */
[----:B------:R-:W-:-:S04]  /*1190*/  LOP3.LUT R4, R4, 0x3, RZ, 0xc0, !PT ;  /* 0x0000000304047812 */ /* 0x000fc800078ec0ff */
[----:B------:R-:W-:-:S07]  /*11a0*/  ISETP.NE.AND P1, PT, R4, RZ, PT ;  /* 0x000000ff0400720c */ /* 0x000fce0003f25270 */
[----:B------:R-:W-:Y:S06]  /*11b0*/  @!P0 BRA `(.L_x_419) ;  /* 0x0000000000808947 */ /* 0x000fec0003800000 */
[----:B------:R-:W0:Y:S08]  /*11c0*/  LDC R7, c[0x0][0x388] ;  /* 0x0000e200ff077b82 */ /* 0x000e300000000800 */
[----:B------:R-:W1:Y:S08]  /*11d0*/  LDC.64 R8, c[0x0][0x448] ;  /* 0x00011200ff087b82 */ /* 0x000e700000000a00 */
[----:B------:R-:W2:Y:S01]  /*11e0*/  LDC.64 R10, c[0x0][0x440] ;  /* 0x00011000ff0a7b82 */ /* 0x000ea20000000a00 */
[----:B0-----:R-:W-:-:S05]  /*11f0*/  IMAD R12, R2, R7, R5 ;  /* 0x00000007020c7224 */ /* 0x001fca00078e0205 */
[CC--:B------:R-:W-:Y:S01]  /*1200*/  LEA R17, R7.reuse, R12.reuse, 0x5 ;  /* 0x0000000c07117211 */ /* 0x0c0fe200078e28ff */
[----:B-1----:R-:W-:Y:S01]  /*1210*/  IMAD.WIDE.U32 R20, R12, 0x4, R8 ;  /* 0x000000040c147825 */ /* 0x002fe200078e0008 */
[----:B------:R-:W-:-:S03]  /*1220*/  LEA R15, R7, R12, 0x6 ;  /* 0x0000000c070f7211 */ /* 0x000fc600078e30ff */
[--C-:B--2---:R-:W-:Y:S02]  /*1230*/  IMAD.WIDE.U32 R22, R12, 0x4, R10.reuse ;  /* 0x000000040c167825 */ /* 0x104fe400078e000a */
[----:B------:R-:W2:Y:S02]  /*1240*/  LDG.E R20, desc[UR8][R20.64] ;  /* 0x0000000814147981 */ /* 0x000ea4000c1e1900 */
[C---:B------:R-:W-:Y:S02]  /*1250*/  IMAD.WIDE.U32 R18, R17.reuse, 0x4, R10 ;  /* 0x0000000411127825 */ /* 0x040fe400078e000a */
        /* <DEDUP_REMOVED lines=14> */
[----:B--2---:R-:W-:Y:S01]  /*1340*/  FADD.FTZ R3, R3, R20 ;  /* 0x0000001403037221 */ /* 0x004fe20000010000 */
[----:B---3--:R-:W-:-:S04]  /*1350*/  FADD.FTZ R5, R26, R5 ;  /* 0x000000051a057221 */ /* 0x008fc80000010000 */
[----:B----4-:R-:W-:Y:S01]  /*1360*/  FADD.FTZ R5, R5, R18 ;  /* 0x0000001205057221 */ /* 0x010fe20000010000 */
[----:B-----5:R-:W-:-:S03]  /*1370*/  FADD.FTZ R3, R3, R16 ;  /* 0x0000001003037221 */ /* 0x020fc60000010000 */
[----:B------:R-:W-:Y:S01]  /*1380*/  FADD.FTZ R5, R5, R12 ;  /* 0x0000000c05057221 */ /* 0x000fe20000010000 */
[----:B------:R-:W-:-:S03]  /*1390*/  FADD.FTZ R3, R3, R14 ;  /* 0x0000000e03037221 */ /* 0x000fc60000010000 */
[----:B------:R-:W-:Y:S01]  /*13a0*/  FADD.FTZ R26, R5, R10 ;  /* 0x0000000a051a7221 */ /* 0x000fe20000010000 */
[----:B------:R-:W-:-:S07]  /*13b0*/  FADD.FTZ R3, R3, R8 ;  /* 0x0000000803037221 */ /* 0x000fce0000010000 */
.L_x_419:
[----:B------:R-:W-:Y:S05]  /*13c0*/  BSYNC.RECONVERGENT B1 ;  /* 0x0000000000017941 */ /* 0x000fea0003800200 */
.L_x_418:
[----:B------:R-:W-:Y:S05]  /*13d0*/  @!P1 BRA `(.L_x_412) ;  /* 0x0000000000449947 */ /* 0x000fea0003800000 */
[----:B------:R-:W0:Y:S01]  /*13e0*/  LDC R12, c[0x0][0x388] ;  /* 0x0000e200ff0c7b82 */ /* 0x000e220000000800 */
[----:B------:R-:W-:-:S07]  /*13f0*/  LOP3.LUT R13, R6, 0x1f, RZ, 0xc0, !PT ;  /* 0x0000001f060d7812 */ /* 0x000fce00078ec0ff */
[----:B------:R-:W1:Y:S08]  /*1400*/  LDC.64 R8, c[0x0][0x440] ;  /* 0x00011000ff087b82 */ /* 0x000e700000000a00 */
[----:B------:R-:W2:Y:S01]  /*1410*/  LDC.64 R10, c[0x0][0x448] ;  /* 0x00011200ff0a7b82 */ /* 0x000ea20000000a00 */
[----:B0-----:R-:W-:-:S05]  /*1420*/  IMAD R2, R2, R12, UR7 ;  /* 0x0000000702027e24 */ /* 0x001fca000f8e020c */
[----:B------:R-:W-:Y:S02]  /*1430*/  IADD3 R13, PT, PT, R13, R2, RZ ;  /* 0x000000020d0d7210 */ /* 0x000fe40007ffe0ff */
[----:B------:R-:W-:-:S07]  /*1440*/  IADD3 R2, PT, PT, -R4, RZ, RZ ;  /* 0x000000ff04027210 */ /* 0x000fce0007ffe1ff */
.L_x_420:
[----:B-1----:R-:W-:-:S04]  /*1450*/  IMAD.WIDE.U32 R4, R13, 0x4, R8 ;  /* 0x000000040d047825 */ /* 0x002fc800078e0008 */
[----:B--2---:R-:W-:Y:S02]  /*1460*/  IMAD.WIDE.U32 R6, R13, 0x4, R10 ;  /* 0x000000040d067825 */ /* 0x004fe400078e000a */
        /* <DEDUP_REMOVED lines=8> */
.L_x_412:
[----:B------:R-:W-:Y:S05]  /*14f0*/  BSYNC.RECONVERGENT B0 ;  /* 0x0000000000007941 */ /* 0x000fea0003800200 */
.L_x_411:
        /* <DEDUP_REMOVED lines=10> */
[C---:B------:R-:W-:Y:S01]  /*15a0*/  ISETP.NE.AND P1, PT, R2.reuse, RZ, PT ;  /* 0x000000ff0200720c */ /* 0x040fe20003f25270 */
[----:B------:R-:W-:Y:S01]  /*15b0*/  STS [R5], R3 ;  /* 0x0000000305007388 */ /* 0x000fe20000000800 */
[----:B------:R-:W-:Y:S02]  /*15c0*/  LOP3.LUT R4, R7, R4, RZ, 0xfc, !PT ;  /* 0x0000000407047212 */ /* 0x000fe400078efcff */
[----:B------:R-:W-:Y:S01]  /*15d0*/  ISETP.GT.U32.AND P0, PT, R2, 0xf, PT ;  /* 0x0000000f0200780c */ /* 0x000fe20003f04070 */
[----:B------:R-:W-:Y:S01]  /*15e0*/  STS [R5+0x1000], R26 ;  /* 0x0010001a05007388 */ /* 0x000fe20000000800 */
[----:B------:R-:W-:Y:S02]  /*15f0*/  BAR.SYNC.DEFER_BLOCKING 0x0 ;  /* 0x0000000000007b1d */ /* 0x000fe40000010000 */
[----:B------:R-:W-:-:S04]  /*1600*/  ISETP.NE.OR P0, PT, R0, 0x1f, P0 ;  /* 0x0000001f0000780c */ /* 0x000fc80000705670 */
        /* <DEDUP_REMOVED lines=10> */
[----:B------:R-:W0:Y:S01]  /*16b0*/  SHFL.BFLY PT, R3, R12, 0x4, 0x1f ;  /* 0x0c801f000c037f89 */ /* 0x000e2200000e0000 */
[----:B------:R-:W-:-:S03]  /*16c0*/  @!P1 LEA R8, R0, UR5, 0x2 ;  /* 0x0000000500089c11 */ /* 0x000fc6000f8e10ff */
[----:B------:R-:W1:Y:S01]  /*16d0*/  SHFL.BFLY PT, R10, R9, 0x4, 0x1f ;  /* 0x0c801f00090a7f89 */ /* 0x000e6200000e0000 */
        /* <DEDUP_REMOVED lines=14> */
[C---:B------:R-:W-:Y:S01]  /*17c0*/  LEA R0, R2.reuse, UR5, 0x3 ;  /* 0x0000000502007c11 */ /* 0x040fe2000f8e18ff */
[----:B0-----:R-:W0:Y:S01]  /*17d0*/  LDC.64 R4, c[0x0][0x488] ;  /* 0x00012200ff047b82 */ /* 0x001e220000000a00 */
[----:B------:R-:W-:-:S03]  /*17e0*/  IADD3 R9, PT, PT, R2, UR4, RZ ;  /* 0x0000000402097c10 */ /* 0x000fc6000fffe0ff */
        /* <DEDUP_REMOVED lines=10> */
.L_x_421:
        /* <DEDUP_REMOVED lines=15> */
.L_x_7978:


//--------------------- .text._ZN10layer_norm13ln_bwd_kernelINS_13Kernel_traitsI13__nv_bfloat16S2_S2_S2_fjLj2048ELj1ELj1ELj4ELj16ENS_18Kernel_traits_baseILj2048ES2_S2_S2_S2_fjLj128EEEEELb1ELb0ELb1ELb1EEEvNS_9BwdParamsE --------------------------
	.section	.text._ZN10layer_norm13ln_bwd_kernelINS_13Kernel_traitsI13__nv_bfloat16S2_S2_S2_fjLj2048ELj1ELj1ELj4ELj16ENS_18Kernel_traits_baseILj2048ES2_S2_S2_S2_fjLj128EEEEELb1ELb0ELb1ELb1EEEvNS_9BwdParamsE,"ax",@progbits
	.align	128
        .global         _ZN10layer_norm13ln_bwd_kernelINS_13Kernel_traitsI13__nv_bfloat16S2_S2_S2_fjLj2048ELj1ELj1ELj4ELj16ENS_18Kernel_traits_baseILj2048ES2_S2_S2_S2_fjLj128EEEEELb1ELb0ELb1ELb1EEEvNS_9BwdParamsE
        .type           _ZN10layer_norm13ln_bwd_kernelINS_13Kernel_traitsI13__nv_bfloat16S2_S2_S2_fjLj2048ELj1ELj1ELj4ELj16ENS_18Kernel_traits_baseILj2048ES2_S2_S2_S2_fjLj128EEEEELb1ELb0ELb1ELb1EEEvNS_9BwdParamsE,@function
        .size           _ZN10layer_norm13ln_bwd_kernelINS_13Kernel_traitsI13__nv_bfloat16S2_S2_S2_fjLj2048ELj1ELj1ELj4ELj16ENS_18Kernel_traits_baseILj2048ES2_S2_S2_S2_fjLj128EEEEELb1ELb0ELb1ELb1EEEvNS_9BwdParamsE,(.L_x_7979 - _ZN10layer_norm13ln_bwd_kernelINS_13Kernel_traitsI13__nv_bfloat16S2_S2_S2_fjLj2048ELj1ELj1ELj4ELj16ENS_18Kernel_traits_baseILj2048ES2_S2_S2_S2_fjLj128EEEEELb1ELb0ELb1ELb1EEEvNS_9BwdParamsE)
        .other          _ZN10layer_norm13ln_bwd_kernelINS_13Kernel_traitsI13__nv_bfloat16S2_S2_S2_fjLj2048ELj1ELj1ELj4ELj16ENS_18Kernel_traits_baseILj2048ES2_S2_S2_S2_fjLj128EEEEELb1ELb0ELb1ELb1EEEvNS_9BwdParamsE,@"STO_CUDA_ENTRY STV_DEFAULT"
_ZN10layer_norm13ln_bwd_kernelINS_13Kernel_traitsI13__nv_bfloat16S2_S2_S2_fjLj2048ELj1ELj1ELj4ELj16ENS_18Kernel_traits_baseILj2048ES2_S2_S2_S2_fjLj128EEEEELb1ELb0ELb1ELb1EEEvNS_9BwdParamsE:
.text._ZN10layer_norm13ln_bwd_kernelINS_13Kernel_traitsI13__nv_bfloat16S2_S2_S2_fjLj2048ELj1ELj1ELj4ELj16ENS_18Kernel_traits_baseILj2048ES2_S2_S2_S2_fjLj128EEEEELb1ELb0ELb1ELb1EEEvNS_9BwdParamsE:
        /* <DEDUP_REMOVED lines=24> */
[----:B------:R-:W1:Y:S01]  /*0180*/  LDCU.U8 UR11, c[0x0][0x410] ;  /* 0x00008200ff0b77ac */ /* 0x000e620008000000 */
[----:B------:R-:W3:Y:S01]  /*0190*/  LDCU UR14, c[0x0][0x400] ;  /* 0x00008000ff0e77ac */ /* 0x000ee20008000800 */
[----:B------:R-:W4:Y:S01]  /*01a0*/  LDCU.64 UR16, c[0x0][0x408] ;  /* 0x00008100ff1077ac */ /* 0x000f220008000a00 */
[----:B------:R-:W0:Y:S01]  /*01b0*/  LDCU.64 UR6, c[0x0][0x438] ;  /* 0x00008700ff0677ac */ /* 0x000e220008000a00 */
[----:B------:R-:W0:Y:S02]  /*01c0*/  LDCU.64 UR8, c[0x0][0x478] ;  /* 0x00008f00ff0877ac */ /* 0x000e240008000a00 */
[----:B0-----:R-:W-:-:S05]  /*01d0*/  IMAD.WIDE.U32 R2, R105, 0x10, R2 ;  /* 0x0000001069027825 */ /* 0x001fca00078e0002 */
[----:B--2---:R0:W5:Y:S04]  /*01e0*/  LDG.E.128 R32, desc[UR12][R2.64+0x800] ;  /* 0x0008000c02207981 */ /* 0x004168000c1e1d00 */
[----:B------:R0:W5:Y:S01]  /*01f0*/  LDG.E.128 R28, desc[UR12][R2.64] ;  /* 0x0000000c021c7981 */ /* 0x000162000c1e1d00 */
[----:B------:R-:W-:Y:S01]  /*0200*/  HFMA2 R64, -RZ, RZ, 0, 0 ;  /* 0x00000000ff407431 */ /* 0x000fe200000001ff */
[----:B------:R-:W-:Y:S01]  /*0210*/  MOV R0, UR4 ;  /* 0x0000000400007c02 */ /* 0x000fe20008000f00 */
[----:B-1-34-:R-:W-:-:S11]  /*0220*/  UPLOP3.LUT UP1, UPT, UPT, UPT, UPT, 0x40, 0x4 ;  /* 0x000000000004789c */ /* 0x01afd60003f2e870 */
.L_x_491:
[----:B------:R-:W1:Y:S08]  /*0230*/  LDC.64 R76, c[0x0][0x3f8] ;  /* 0x0000fe00ff4c7b82 */ /* 0x000e700000000a00 */
[----:B------:R-:W2:Y:S08]  /*0240*/  LDC.64 R106, c[0x0][0x3f0] ;  /* 0x0000fc00ff6a7b82 */ /* 0x000eb00000000a00 */
[----:B------:R-:W3:Y:S01]  /*0250*/  LDC.64 R78, c[0x0][0x3c8] ;  /* 0x0000f200ff4e7b82 */ /* 0x000ee20000000a00 */
[----:B-1----:R-:W-:-:S07]  /*0260*/  IMAD.WIDE R80, R0, 0x4, R76 ;  /* 0x0000000400507825 */ /* 0x002fce00078e024c */
[----:B------:R-:W1:Y:S01]  /*0270*/  LDC.64 R76, c[0x0][0x3c0] ;  /* 0x0000f000ff4c7b82 */ /* 0x000e620000000a00 */
[----:B0-----:R-:W4:Y:S01]  /*0280*/  LDG.E R2, desc[UR12][R80.64] ;  /* 0x0000000c50027981 */ /* 0x001f22000c1e1900 */
[----:B--2---:R-:W-:-:S06]  /*0290*/  IMAD.WIDE R106, R0, 0x4, R106 ;  /* 0x00000004006a7825 */ /* 0x004fcc00078e026a */
[----:B-----5:R0:W5:Y:S01]  /*02a0*/  LDG.E R106, desc[UR12][R106.64] ;  /* 0x0000000c6a6a7981 */ /* 0x020162000c1e1900 */
[----:B---3--:R-:W-:-:S05]  /*02b0*/  IMAD.WIDE R78, R0, 0x4, R78 ;  /* 0x00000004004e7825 */ /* 0x008fca00078e024e */
[----:B------:R0:W5:Y:S01]  /*02c0*/  LDG.E R4, desc[UR12][R78.64] ;  /* 0x0000000c4e047981 */ /* 0x000162000c1e1900 */
[----:B----4-:R-:W-:-:S13]  /*02d0*/  ISETP.GE.AND P2, PT, R2, 0x1, PT ;  /* 0x000000010200780c */ /* 0x010fda0003f46270 */
[----:B01----:R-:W-:Y:S05]  /*02e0*/  @!P2 BRA `(.L_x_423) ;  /* 0x0000000c00a4a947 */ /* 0x003fea0003800000 */
[----:B------:R-:W0:Y:S01]  /*02f0*/  LDC R78, c[0x0][0x388] ;  /* 0x0000e200ff4e7b82 */ /* 0x000e220000000800 */
[----:B------:R-:W-:-:S07]  /*0300*/  VIADD R5, R2, 0xffffffff ;  /* 0xffffffff02057836 */ /* 0x000fce0000000000 */
[----:B------:R-:W1:Y:S08]  /*0310*/  LDC.64 R16, c[0x0][0x3a8] ;  /* 0x0000ea00ff107b82 */ /* 0x000e700000000a00 */
[----:B------:R-:W2:Y:S01]  /*0320*/  LDC.64 R8, c[0x0][0x428] ;  /* 0x00010a00ff087b82 */ /* 0x000ea20000000a00 */
[C---:B0-----:R-:W-:Y:S02]  /*0330*/  IMAD R3, R0.reuse, R78, RZ ;  /* 0x0000004e00037224 */ /* 0x041fe400078e02ff */
[----:B------:R-:W-:Y:S01]  /*0340*/  IMAD.WIDE R76, R0, 0x4, R76 ;  /* 0x00000004004c7825 */ /* 0x000fe200078e024c */
[----:B-----5:R-:W-:-:S04]  /*0350*/  ISETP.GE.AND P1, PT, R106, 0x1, PT ;  /* 0x000000016a00780c */ /* 0x020fc80003f26270 */
[----:B------:R-:W0:Y:S01]  /*0360*/  LDC.64 R94, c[0x0][0x3b0] ;  /* 0x0000ec00ff5e7b82 */ /* 0x000e220000000a00 */
[----:B------:R-:W-:Y:S01]  /*0370*/  SHF.R.S32.HI R6, RZ, 0x1f, R3 ;  /* 0x0000001fff067819 */ /* 0x000fe20000011403 */
[----:B------:R-:W-:-:S03]  /*0380*/  IMAD R5, R5, R78, RZ ;  /* 0x0000004e05057224 */ /* 0x000fc600078e02ff */
[----:B------:R-:W-:Y:S02]  /*0390*/  LEA.HI R6, R6, R3, RZ, 0x3 ;  /* 0x0000000306067211 */ /* 0x000fe400078f18ff */
[----:B------:R-:W-:Y:S01]  /*03a0*/  SHF.R.S32.HI R10, RZ, 0x1f, R5 ;  /* 0x0000001fff0a7819 */ /* 0x000fe20000011405 */
[----:B------:R3:W4:Y:S01]  /*03b0*/  LDG.E R3, desc[UR12][R76.64] ;  /* 0x0000000c4c037981 */ /* 0x000722000c1e1900 */
[----:B------:R-:W-:Y:S02]  /*03c0*/  LEA.HI.SX32 R79, R6, R105, 0x1d ;  /* 0x00000069064f7211 */ /* 0x000fe400078feaff */
[----:B------:R-:W-:Y:S02]  /*03d0*/  LEA.HI R10, R10, R5, RZ, 0x3 ;  /* 0x000000050a0a7211 */ /* 0x000fe400078f18ff */
[C---:B------:R-:W-:Y:S01]  /*03e0*/  IADD3 R85, PT, PT, R79.reuse, 0x80, RZ ;  /* 0x000000804f557810 */ /* 0x040fe20007ffe0ff */
[----:B-1----:R-:W-:Y:S01]  /*03f0*/  IMAD.WIDE.U32 R80, R79, 0x10, R16 ;  /* 0x000000104f507825 */ /* 0x002fe200078e0010 */
[----:B------:R-:W-:-:S03]  /*0400*/  LEA.HI.SX32 R5, R10, R105, 0x1d ;  /* 0x000000690a057211 */ /* 0x000fc600078feaff */
[----:B------:R-:W-:Y:S02]  /*0410*/  IMAD.WIDE.U32 R16, R85, 0x10, R16 ;  /* 0x0000001055107825 */ /* 0x000fe400078e0010 */
[----:B------:R-:W4:Y:S02]  /*0420*/  LDG.E.128 R80, desc[UR12][R80.64] ;  /* 0x0000000c50507981 */ /* 0x000f24000c1e1d00 */
[C-C-:B--2---:R-:W-:Y:S01]  /*0430*/  IMAD.WIDE.U32 R12, R5.reuse, 0x10, R8.reuse ;  /* 0x00000010050c7825 */ /* 0x144fe200078e0008 */
[----:B------:R-:W-:Y:S01]  /*0440*/  IADD3 R5, PT, PT, R5, 0x80, RZ ;  /* 0x0000008005057810 */ /* 0x000fe20007ffe0ff */
[----:B------:R-:W2:Y:S04]  /*0450*/  LDG.E.128 R16, desc[UR12][R16.64] ;  /* 0x0000000c10107981 */ /* 0x000ea8000c1e1d00 */
[----:B------:R-:W2:Y:S01]  /*0460*/  LDG.E.128 R12, desc[UR12][R12.64] ;  /* 0x0000000c0c0c7981 */ /* 0x000ea2000c1e1d00 */
[----:B------:R-:W-:-:S06]  /*0470*/  IMAD.WIDE.U32 R8, R5, 0x10, R8 ;  /* 0x0000001005087825 */ /* 0x000fcc00078e0008 */
[----:B------:R-:W2:Y:S01]  /*0480*/  LDG.E.128 R8, desc[UR12][R8.64] ;  /* 0x0000000c08087981 */ /* 0x000ea2000c1e1d00 */
[----:B------:R-:W-:-:S05]  /*0490*/  @P1 IADD3 R5, PT, PT, R106, -0x1, RZ ;  /* 0xffffffff6a051810 */ /* 0x000fca0007ffe0ff */
[----:B------:R-:W-:-:S05]  /*04a0*/  @P1 IMAD R5, R5, R78, RZ ;  /* 0x0000004e05051224 */ /* 0x000fca00078e02ff */
[----:B------:R-:W-:-:S04]  /*04b0*/  @P1 SHF.R.S32.HI R78, RZ, 0x1f, R5 ;  /* 0x0000001fff4e1819 */ /* 0x000fc80000011405 */
[----:B------:R-:W-:Y:S02]  /*04c0*/  @P1 LEA.HI R78, R78, R5, RZ, 0x3 ;  /* 0x000000054e4e1211 */ /* 0x000fe400078f18ff */
[----:B------:R-:W-:Y:S02]  /*04d0*/  MOV R97, RZ ;  /* 0x000000ff00617202 */ /* 0x000fe40000000f00 */
[----:B------:R-:W-:-:S05]  /*04e0*/  @P1 LEA.HI.SX32 R97, R78, R105, 0x1d ;  /* 0x000000694e611211 */ /* 0x000fca00078feaff */
[C---:B------:R-:W-:Y:S02]  /*04f0*/  VIADD R5, R97.reuse, 0x80 ;  /* 0x0000008061057836 */ /* 0x040fe40000000000 */
[----:B0-----:R-:W-:-:S04]  /*0500*/  IMAD.WIDE.U32 R96, R97, 0x8, R94 ;  /* 0x0000000861607825 */ /* 0x001fc800078e005e */
[----:B------:R-:W-:Y:S02]  /*0510*/  IMAD.WIDE.U32 R94, R5, 0x8, R94 ;  /* 0x00000008055e7825 */ /* 0x000fe400078e005e */
[----:B------:R-:W5:Y:S04]  /*0520*/  LDG.E.64 R96, desc[UR12][R96.64] ;  /* 0x0000000c60607981 */ /* 0x000f68000c1e1b00 */
[----:B------:R-:W5:Y:S01]  /*0530*/  LDG.E.64 R94, desc[UR12][R94.64] ;  /* 0x0000000c5e5e7981 */ /* 0x000f62000c1e1b00 */
[----:B------:R-:W-:Y:S01]  /*0540*/  IMAD.U32 R103, RZ, RZ, UR7 ;  /* 0x00000007ff677e24 */ /* 0x000fe2000f8e00ff */
[----:B------:R-:W-:-:S04]  /*0550*/  ISETP.NE.U32.AND P0, PT, RZ, UR6, PT ;  /* 0x00000006ff007c0c */ /* 0x000fc8000bf05070 */
[----:B------:R-:W-:-:S13]  /*0560*/  ISETP.NE.AND.EX P0, PT, R103, RZ, PT, P0 ;  /* 0x000000ff6700720c */ /* 0x000fda0003f05300 */
[----:B------:R-:W0:Y:S08]  /*0570*/  @P0 LDC.64 R6, c[0x0][0x438] ;  /* 0x00010e00ff060b82 */ /* 0x000e300000000a00 */
[----:B---3--:R-:W1:Y:S01]  /*0580*/  @P0 LDC.64 R76, c[0x0][0x438] ;  /* 0x00010e00ff4c0b82 */ /* 0x008e620000000a00 */
[----:B0-----:R-:W-:-:S05]  /*0590*/  @P0 IMAD.WIDE.U32 R6, R79, 0x10, R6 ;  /* 0x000000104f060825 */ /* 0x001fca00078e0006 */
[----:B------:R-:W5:Y:S01]  /*05a0*/  @P0 LDG.E.128 R24, desc[UR12][R6.64] ;  /* 0x0000000c06180981 */ /* 0x000f62000c1e1d00 */
[----:B-1----:R-:W-:-:S05]  /*05b0*/  @P0 IMAD.WIDE.U32 R76, R85, 0x10, R76 ;  /* 0x00000010554c0825 */ /* 0x002fca00078e004c */
[----:B------:R4:W5:Y:S01]  /*05c0*/  @P0 LDG.E.128 R20, desc[UR12][R76.64] ;  /* 0x0000000c4c140981 */ /* 0x000962000c1e1d00 */
[----:B------:R-:W-:Y:S02]  /*05d0*/  ISETP.NE.AND P0, PT, RZ, UR11, PT ;  /* 0x0000000bff007c0c */ /* 0x000fe4000bf05270 */
[----:B------:R-:W-:-:S04]  /*05e0*/  PRMT R88, R31, 0x7632, R88 ;  /* 0x000076321f587816 */ /* 0x000fc80000000058 */
[----:B------:R-:W-:Y:S02]  /*05f0*/  SHF.L.U32 R88, R88, 0x10, RZ ;  /* 0x0000001058587819 */ /* 0x000fe400000006ff */
[----:B------:R-:W-:Y:S02]  /*0600*/  SHF.L.U32 R92, R35, 0x10, RZ ;  /* 0x00000010235c7819 */ /* 0x000fe400000006ff */
[----:B----4-:R-:W-:Y:S02]  /*0610*/  FSEL R76, R3, RZ, !P0 ;  /* 0x000000ff034c7208 */ /* 0x010fe40004000000 */
[C---:B------:R-:W-:Y:S01]  /*0620*/  PRMT R79, R81.reuse, 0x7632, R79 ;  /* 0x00007632514f7816 */ /* 0x040fe2000000004f */
[C---:B------:R-:W-:Y:S01]  /*0630*/  IMAD.U32 R117, R82.reuse, 0x10000, RZ ;  /* 0x0001000052757824 */ /* 0x040fe200078e00ff */
[----:B------:R-:W-:Y:S02]  /*0640*/  SHF.L.U32 R119, R81, 0x10, RZ ;  /* 0x0000001051777819 */ /* 0x000fe400000006ff */
[----:B------:R-:W-:-:S02]  /*0650*/  PRMT R81, R82, 0x7632, R81 ;  /* 0x0000763252517816 */ /* 0x000fc40000000051 */
[----:B------:R-:W-:Y:S02]  /*0660*/  PRMT R78, R80, 0x7632, R78 ;  /* 0x00007632504e7816 */ /* 0x000fe4000000004e */
[C---:B--2---:R-:W-:Y:S02]  /*0670*/  PRMT R86, R12.reuse, 0x7632, R86 ;  /* 0x000076320c567816 */ /* 0x044fe40000000056 */
[----:B------:R-:W-:Y:S02]  /*0680*/  SHF.L.U32 R5, R12, 0x10, RZ ;  /* 0x000000100c057819 */ /* 0x000fe400000006ff */
[----:B------:R-:W-:Y:S02]  /*0690*/  PRMT R82, R83, 0x7632, R82 ;  /* 0x0000763253527816 */ /* 0x000fe40000000052 */
[----:B------:R-:W-:Y:S02]  /*06a0*/  PRMT R12, R17, 0x7632, R12 ;  /* 0x00007632110c7816 */ /* 0x000fe4000000000c */
[----:B------:R-:W-:Y:S01]  /*06b0*/  SHF.L.U32 R115, R83, 0x10, RZ ;  /* 0x0000001053737819 */ /* 0x000fe200000006ff */
[----:B------:R-:W-:Y:S01]  /*06c0*/  IMAD.U32 R7, R13, 0x10000, RZ ;  /* 0x000100000d077824 */ /* 0x000fe200078e00ff */
[----:B------:R-:W-:Y:S01]  /*06d0*/  SHF.L.U32 R99, R17, 0x10, RZ ;  /* 0x0000001011637819 */ /* 0x000fe200000006ff */
[----:B------:R-:W-:Y:S01]  /*06e0*/  IMAD.U32 R81, R81, 0x10000, RZ ;  /* 0x0001000051517824 */ /* 0x000fe200078e00ff */
[----:B------:R-:W-:Y:S01]  /*06f0*/  PRMT R85, R13, 0x7632, R85 ;  /* 0x000076320d557816 */ /* 0x000fe20000000055 */
[----:B------:R-:W-:Y:S01]  /*0700*/  IMAD.U32 R12, R12, 0x10000, RZ ;  /* 0x000100000c0c7824 */ /* 0x000fe200078e00ff */
[----:B------:R-:W-:-:S02]  /*0710*/  PRMT R6, R16, 0x7632, R6 ;  /* 0x0000763210067816 */ /* 0x000fc40000000006 */
[----:B------:R-:W-:Y:S02]  /*0720*/  SHF.L.U32 R78, R78, 0x10, RZ ;  /* 0x000000104e4e7819 */ /* 0x000fe400000006ff */
[----:B------:R-:W-:Y:S02]  /*0730*/  SHF.L.U32 R17, R82, 0x10, RZ ;  /* 0x0000001052117819 */ /* 0x000fe400000006ff */
[C---:B------:R-:W-:Y:S02]  /*0740*/  PRMT R13, R14.reuse, 0x7632, R13 ;  /* 0x000076320e0d7816 */ /* 0x040fe4000000000d */
[----:B------:R-:W-:Y:S01]  /*0750*/  SHF.L.U32 R107, R14, 0x10, RZ ;  /* 0x000000100e6b7819 */ /* 0x000fe200000006ff */
[----:B------:R-:W-:Y:S01]  /*0760*/  FADD.FTZ R115, -R76, R115 ;  /* 0x000000734c737221 */ /* 0x000fe20000010100 */
[----:B------:R-:W-:Y:S01]  /*0770*/  PRMT R14, R18, 0x7632, R14 ;  /* 0x00007632120e7816 */ /* 0x000fe2000000000e */
[C---:B------:R-:W-:Y:S01]  /*0780*/  FADD.FTZ R109, -R76.reuse, R81 ;  /* 0x000000514c6d7221 */ /* 0x040fe20000010100 */
[----:B------:R-:W-:Y:S01]  /*0790*/  PRMT R84, R15, 0x7632, R84 ;  /* 0x000076320f547816 */ /* 0x000fe20000000054 */
[----:B------:R-:W-:Y:S01]  /*07a0*/  FADD.FTZ R113, -R76, R78 ;  /* 0x0000004e4c717221 */ /* 0x000fe20000010100 */
[----:B------:R-:W-:Y:S01]  /*07b0*/  SHF.L.U32 R6, R6, 0x10, RZ ;  /* 0x0000001006067819 */ /* 0x000fe200000006ff */
[----:B------:R-:W-:Y:S01]  /*07c0*/  FADD.FTZ R17, -R76, R17 ;  /* 0x000000114c117221 */ /* 0x000fe20000010100 */
[----:B------:R-:W-:Y:S01]  /*07d0*/  SHF.L.U32 R87, R18, 0x10, RZ ;  /* 0x0000001012577819 */ /* 0x000fe200000006ff */
[----:B------:R-:W-:Y:S01]  /*07e0*/  FADD.FTZ R81, -R76, R12 ;  /* 0x0000000c4c517221 */ /* 0x000fe20000010100 */
[----:B------:R-:W-:-:S02]  /*07f0*/  SHF.L.U32 R79, R79, 0x10, RZ ;  /* 0x000000104f4f7819 */ /* 0x000fc400000006ff */
[----:B------:R-:W-:Y:S02]  /*0800*/  SHF.L.U32 R80, R80, 0x10, RZ ;  /* 0x0000001050507819 */ /* 0x000fe400000006ff */
[----:B------:R-:W-:Y:S02]  /*0810*/  SHF.L.U32 R15, R15, 0x10, RZ ;  /* 0x000000100f0f7819 */ /* 0x000fe400000006ff */
[----:B------:R-:W-:Y:S02]  /*0820*/  PRMT R18, R19, 0x7632, R18 ;  /* 0x0000763213127816 */ /* 0x000fe40000000012 */
[----:B------:R-:W-:Y:S02]  /*0830*/  SHF.L.U32 R14, R14, 0x10, RZ ;  /* 0x000000100e0e7819 */ /* 0x000fe400000006ff */
[C---:B------:R-:W-:Y:S02]  /*0840*/  PRMT R82, R9.reuse, 0x7632, R82 ;  /* 0x0000763209527816 */ /* 0x040fe40000000052 */
[----:B------:R-:W-:Y:S01]  /*0850*/  SHF.L.U32 R101, R9, 0x10, RZ ;  /* 0x0000001009657819 */ /* 0x000fe200000006ff */
[----:B------:R-:W-:Y:S01]  /*0860*/  FMUL.FTZ R9, R4, R115 ;  /* 0x0000007304097220 */ /* 0x000fe20000410000 */
[----:B------:R-:W-:-:S02]  /*0870*/  PRMT R78, R11, 0x7632, R78 ;  /* 0x000076320b4e7816 */ /* 0x000fc4000000004e */
[----:B------:R-:W-:Y:S02]  /*0880*/  SHF.L.U32 R91, R11, 0x10, RZ ;  /* 0x000000100b5b7819 */ /* 0x000fe400000006ff */
[----:B------:R-:W-:Y:S01]  /*0890*/  SHF.L.U32 R12, R31, 0x10, RZ ;  /* 0x000000101f0c7819 */ /* 0x000fe200000006ff */
[----:B------:R-:W-:Y:S01]  /*08a0*/  IMAD.U32 R16, R16, 0x10000, RZ ;  /* 0x0001000010107824 */ /* 0x000fe200078e00ff */
[----:B------:R-:W-:Y:S01]  /*08b0*/  PRMT R11, R28, 0x7632, R11 ;  /* 0x000076321c0b7816 */ /* 0x000fe2000000000b */
[----:B------:R-:W-:Y:S02]  /*08c0*/  IMAD.U32 R90, R84, 0x10000, RZ ;  /* 0x00010000545a7824 */ /* 0x000fe400078e00ff */
[----:B------:R-:W-:Y:S01]  /*08d0*/  FADD.FTZ R83, -R76, R6 ;  /* 0x000000064c537221 */ /* 0x000fe20000010100 */
[----:B------:R-:W-:Y:S02]  /*08e0*/  IMAD.U32 R89, R19, 0x10000, RZ ;  /* 0x0001000013597824 */ /* 0x000fe400078e00ff */
[----:B------:R-:W-:Y:S01]  /*08f0*/  FMUL.FTZ R84, R4, R17 ;  /* 0x0000001104547220 */ /* 0x000fe20000410000 */
[C---:B------:R-:W-:Y:S01]  /*0900*/  FADD.FTZ R111, -R76.reuse, R79 ;  /* 0x0000004f4c6f7221 */ /* 0x040fe20000010100 */
[----:B------:R-:W-:Y:S01]  /*0910*/  FADD.FTZ R87, -R76, R87 ;  /* 0x000000574c577221 */ /* 0x000fe20000010100 */
[----:B------:R-:W-:Y:S01]  /*0920*/  SHF.L.U32 R18, R18, 0x10, RZ ;  /* 0x0000001012127819 */ /* 0x000fe200000006ff */
[----:B------:R-:W-:-:S02]  /*0930*/  IMAD.U32 R6, R28, 0x10000, RZ ;  /* 0x000100001c067824 */ /* 0x000fc400078e00ff */
[C---:B------:R-:W-:Y:S01]  /*0940*/  FADD.FTZ R3, -R76.reuse, R80 ;  /* 0x000000504c037221 */ /* 0x040fe20000010100 */
[----:B------:R-:W-:Y:S01]  /*0950*/  FADD.FTZ R79, -R76, R14 ;  /* 0x0000000e4c4f7221 */ /* 0x000fe20000010100 */
[----:B------:R-:W-:Y:S01]  /*0960*/  SHF.L.U32 R11, R11, 0x10, RZ ;  /* 0x000000100b0b7819 */ /* 0x000fe200000006ff */
[-C--:B------:R-:W-:Y:S01]  /*0970*/  FMUL.FTZ R12, R12, R15.reuse ;  /* 0x0000000f0c0c7220 */ /* 0x080fe20000410000 */
[--C-:B------:R-:W-:Y:S01]  /*0980*/  FADD.FTZ R54, R54, R15.reuse ;  /* 0x0000000f36367221 */ /* 0x100fe20000010000 */
[----:B------:R-:W-:Y:S01]  /*0990*/  FFMA.FTZ R42, R9, R15, R42 ;  /* 0x0000000f092a7223 */ /* 0x000fe2000001002a */
[--C-:B------:R-:W-:Y:S01]  /*09a0*/  FADD.FTZ R19, -R76, R16.reuse ;  /* 0x000000104c137221 */ /* 0x100fe20000010100 */
[----:B------:R-:W-:Y:S02]  /*09b0*/  IMAD.U32 R86, R86, 0x10000, RZ ;  /* 0x0001000056567824 */ /* 0x000fe400078e00ff */
[----:B------:R-:W-:Y:S01]  /*09c0*/  FMUL.FTZ R14, R4, R113 ;  /* 0x00000071040e7220 */ /* 0x000fe20000410000 */
[----:B------:R-:W-:Y:S01]  /*09d0*/  PRMT R15, R29, 0x7632, R15 ;  /* 0x000076321d0f7816 */ /* 0x000fe2000000000f */
[----:B------:R-:W-:Y:S01]  /*09e0*/  FADD.FTZ R89, -R76, R89 ;  /* 0x000000594c597221 */ /* 0x000fe20000010100 */
[----:B------:R-:W-:Y:S01]  /*09f0*/  PRMT R16, R30, 0x7632, R16 ;  /* 0x000076321e107816 */ /* 0x000fe20000000010 */
[-C--:B------:R-:W-:Y:S01]  /*0a00*/  FMUL.FTZ R17, R88, R90.reuse ;  /* 0x0000005a58117220 */ /* 0x080fe20000410000 */
[----:B------:R-:W-:Y:S01]  /*0a10*/  FADD.FTZ R55, R55, R90 ;  /* 0x0000005a37377221 */ /* 0x000fe20000010000 */
[----:B------:R-:W-:Y:S01]  /*0a20*/  FFMA.FTZ R43, R84, R90, R43 ;  /* 0x0000005a542b7223 */ /* 0x000fe2000001002b */
[----:B------:R-:W-:-:S02]  /*0a30*/  IMAD.U32 R93, R10, 0x10000, RZ ;  /* 0x000100000a5d7824 */ /* 0x000fc400078e00ff */
[----:B------:R-:W-:Y:S01]  /*0a40*/  FMUL.FTZ R6, R6, R5 ;  /* 0x0000000506067220 */ /* 0x000fe20000410000 */
[----:B------:R-:W-:Y:S02]  /*0a50*/  IMAD.U32 R90, R34, 0x10000, RZ ;  /* 0x00010000225a7824 */ /* 0x000fe400078e00ff */
[----:B------:R-:W-:Y:S01]  /*0a60*/  FMUL.FTZ R87, R4, R87 ;  /* 0x0000005704577220 */ /* 0x000fe20000410000 */
[----:B------:R-:W-:Y:S01]  /*0a70*/  FADD.FTZ R77, -R76, R18 ;  /* 0x000000124c4d7221 */ /* 0x000fe20000010100 */
[----:B------:R-:W-:Y:S01]  /*0a80*/  FMUL.FTZ R3, R4, R3 ;  /* 0x0000000304037220 */ /* 0x000fe20000410000 */
[C---:B------:R-:W-:Y:S01]  /*0a90*/  PRMT R80, R8.reuse, 0x7632, R80 ;  /* 0x0000763208507816 */ /* 0x040fe20000000050 */
[-C--:B------:R-:W-:Y:S01]  /*0aa0*/  FMUL.FTZ R11, R11, R86.reuse ;  /* 0x000000560b0b7220 */ /* 0x080fe20000410000 */
[----:B------:R-:W-:Y:S01]  /*0ab0*/  SHF.L.U32 R105, R8, 0x10, RZ ;  /* 0x0000001008697819 */ /* 0x000fe200000006ff */
[----:B------:R-:W-:Y:S01]  /*0ac0*/  FADD.FTZ R57, R57, R86 ;  /* 0x0000005639397221 */ /* 0x000fe20000010000 */
[----:B------:R-:W-:Y:S01]  /*0ad0*/  FFMA.FTZ R37, R14, R86, R37 ;  /* 0x000000560e257223 */ /* 0x000fe20000010025 */
[----:B------:R-:W-:Y:S01]  /*0ae0*/  SHF.L.U32 R15, R15, 0x10, RZ ;  /* 0x000000100f0f7819 */ /* 0x000fe200000006ff */
[----:B------:R-:W-:Y:S01]  /*0af0*/  FMUL.FTZ R89, R4, R89 ;  /* 0x0000005904597220 */ /* 0x000fe20000410000 */
[----:B------:R-:W-:Y:S01]  /*0b00*/  SHF.L.U32 R18, R85, 0x10, RZ ;  /* 0x0000001055127819 */ /* 0x000fe200000006ff */
[----:B------:R-:W-:Y:S01]  /*0b10*/  IMAD.U32 R85, R16, 0x10000, RZ ;  /* 0x0001000010557824 */ /* 0x000fe200078e00ff */
[----:B------:R-:W-:Y:S01]  /*0b20*/  SHF.L.U32 R8, R29, 0x10, RZ ;  /* 0x000000101d087819 */ /* 0x000fe200000006ff */
[-C--:B------:R-:W-:Y:S01]  /*0b30*/  FMUL.FTZ R90, R90, R93.reuse ;  /* 0x0000005d5a5a7220 */ /* 0x080fe20000410000 */
[----:B------:R-:W-:Y:S01]  /*0b40*/  SHF.L.U32 R86, R13, 0x10, RZ ;  /* 0x000000100d567819 */ /* 0x000fe200000006ff */
[----:B------:R-:W-:Y:S01]  /*0b50*/  FADD.FTZ R44, R44, R93 ;  /* 0x0000005d2c2c7221 */ /* 0x000fe20000010000 */
[----:B------:R-:W-:Y:S01]  /*0b60*/  FFMA.FTZ R60, R87, R93, R60 ;  /* 0x0000005d573c7223 */ /* 0x000fe2000001003c */
[----:B------:R-:W-:Y:S01]  /*0b70*/  FADD.FTZ R98, RZ, R6 ;  /* 0x00000006ff627221 */ /* 0x000fe20000010000 */
[C---:B------:R-:W-:Y:S01]  /*0b80*/  FADD.FTZ R119, -R76.reuse, R119 ;  /* 0x000000774c777221 */ /* 0x040fe20000010100 */
[----:B------:R-:W-:Y:S01]  /*0b90*/  FADD.FTZ R99, -R76, R99 ;  /* 0x000000634c637221 */ /* 0x000fe20000010100 */
[----:B------:R-:W-:Y:S01]  /*0ba0*/  FFMA.FTZ R93, R3, R6, RZ ;  /* 0x00000006035d7223 */ /* 0x000fe200000100ff */
[----:B------:R-:W-:Y:S01]  /*0bb0*/  FMUL.FTZ R13, R15, R18 ;  /* 0x000000120f0d7220 */ /* 0x000fe20000410000 */
[-C--:B------:R-:W-:Y:S01]  /*0bc0*/  FMUL.FTZ R92, R92, R91.reuse ;  /* 0x0000005b5c5c7220 */ /* 0x080fe20000410000 */
[----:B------:R-:W-:Y:S01]  /*0bd0*/  FADD.FTZ R46, R46, R91 ;  /* 0x0000005b2e2e7221 */ /* 0x000fe20000010000 */
[----:B------:R-:W-:Y:S01]  /*0be0*/  FFMA.FTZ R62, R89, R91, R62 ;  /* 0x0000005b593e7223 */ /* 0x000fe2000001003e */
[----:B------:R-:W-:Y:S01]  /*0bf0*/  FADD.FTZ R56, R56, R5 ;  /* 0x0000000538387221 */ /* 0x000fe20000010000 */
[----:B------:R-:W-:Y:S01]  /*0c00*/  FFMA.FTZ R36, R3, R5, R36 ;  /* 0x0000000503247223 */ /* 0x000fe20000010024 */
[----:B------:R-:W-:Y:S01]  /*0c10*/  FMUL.FTZ R8, R8, R7 ;  /* 0x0000000708087220 */ /* 0x000fe20000410000 */
[----:B------:R-:W-:Y:S01]  /*0c20*/  FMUL.FTZ R15, R85, R86 ;  /* 0x00000056550f7220 */ /* 0x000fe20000410000 */
[----:B------:R-:W-:Y:S01]  /*0c30*/  SHF.L.U32 R88, R33, 0x10, RZ ;  /* 0x0000001021587819 */ /* 0x000fe200000006ff */
[----:B------:R-:W-:Y:S01]  /*0c40*/  FADD.FTZ R91, R98, R11 ;  /* 0x0000000b625b7221 */ /* 0x000fe20000010000 */
[C---:B------:R-:W-:Y:S01]  /*0c50*/  FMUL.FTZ R5, R4.reuse, R119 ;  /* 0x0000007704057220 */ /* 0x040fe20000410000 */
[----:B------:R-:W-:Y:S01]  /*0c60*/  FMUL.FTZ R85, R4, R99 ;  /* 0x0000006304557220 */ /* 0x000fe20000410000 */
[----:B------:R-:W-:Y:S01]  /*0c70*/  FFMA.FTZ R98, R14, R11, R93 ;  /* 0x0000000b0e627223 */ /* 0x000fe2000001005d */
[----:B------:R-:W-:Y:S01]  /*0c80*/  FADD.FTZ R117, -R76, R117 ;  /* 0x000000754c757221 */ /* 0x000fe20000010100 */
[----:B------:R-:W-:Y:S01]  /*0c90*/  PRMT R76, R10, 0x7632, R76 ;  /* 0x000076320a4c7816 */ /* 0x000fe2000000004c */
[----:B------:R-:W-:Y:S01]  /*0ca0*/  IMAD.U32 R10, R30, 0x10000, RZ ;  /* 0x000100001e0a7824 */ /* 0x000fe200078e00ff */
[----:B------:R-:W-:Y:S01]  /*0cb0*/  PRMT R93, R32, 0x7632, R93 ;  /* 0x00007632205d7816 */ /* 0x000fe2000000005d */
[----:B------:R-:W-:Y:S01]  /*0cc0*/  FADD.FTZ R100, R91, R8 ;  /* 0x000000085b647221 */ /* 0x000fe20000010000 */
[----:B------:R-:W-:Y:S01]  /*0cd0*/  FMUL.FTZ R16, R4, R111 ;  /* 0x0000006f04107220 */ /* 0x000fe20000410000 */
[-C--:B------:R-:W-:Y:S01]  /*0ce0*/  FMUL.FTZ R88, R88, R101.reuse ;  /* 0x0000006558587220 */ /* 0x080fe20000410000 */
[--C-:B------:R-:W-:Y:S01]  /*0cf0*/  FADD.FTZ R50, R50, R101.reuse ;  /* 0x0000006532327221 */ /* 0x100fe20000010000 */
[----:B------:R-:W-:Y:S01]  /*0d00*/  FFMA.FTZ R66, R85, R101, R66 ;  /* 0x0000006555427223 */ /* 0x000fe20000010042 */
[----:B------:R-:W-:Y:S01]  /*0d10*/  FFMA.FTZ R91, R5, R8, R98 ;  /* 0x00000008055b7223 */ /* 0x000fe20000010062 */
[----:B------:R-:W-:Y:S01]  /*0d20*/  PRMT R101, R33, 0x7632, R101 ;  /* 0x0000763221657816 */ /* 0x000fe20000000065 */
[----:B------:R-:W-:Y:S01]  /*0d30*/  FADD.FTZ R58, R58, R7 ;  /* 0x000000073a3a7221 */ /* 0x000fe20000010000 */
[----:B------:R-:W-:Y:S01]  /*0d40*/  SHF.L.U32 R98, R93, 0x10, RZ ;  /* 0x000000105d627819 */ /* 0x000fe200000006ff */
[----:B------:R-:W-:Y:S01]  /*0d50*/  FFMA.FTZ R38, R5, R7, R38 ;  /* 0x0000000705267223 */ /* 0x000fe20000010026 */
[----:B------:R-:W-:Y:S01]  /*0d60*/  FMUL.FTZ R10, R10, R107 ;  /* 0x0000006b0a0a7220 */ /* 0x000fe20000410000 */
[----:B------:R-:W-:-:S02]  /*0d70*/  IMAD.U32 R99, R80, 0x10000, RZ ;  /* 0x0001000050637824 */ /* 0x000fc400078e00ff */
[----:B------:R-:W-:Y:S01]  /*0d80*/  FADD.FTZ R93, R100, R13 ;  /* 0x0000000d645d7221 */ /* 0x000fe20000010000 */
[----:B------:R-:W-:Y:S01]  /*0d90*/  FMUL.FTZ R7, R4, R117 ;  /* 0x0000007504077220 */ /* 0x000fe20000410000 */
[----:B------:R-:W-:Y:S01]  /*0da0*/  FFMA.FTZ R80, R16, R13, R91 ;  /* 0x0000000d10507223 */ /* 0x000fe2000001005b */
[----:B------:R-:W-:Y:S01]  /*0db0*/  SHF.L.U32 R100, R101, 0x10, RZ ;  /* 0x0000001065647819 */ /* 0x000fe200000006ff */
[----:B------:R-:W-:Y:S01]  /*0dc0*/  FADD.FTZ R59, R59, R18 ;  /* 0x000000123b3b7221 */ /* 0x000fe20000010000 */
[----:B------:R-:W-:Y:S01]  /*0dd0*/  SHF.L.U32 R101, R82, 0x10, RZ ;  /* 0x0000001052657819 */ /* 0x000fe200000006ff */
[----:B------:R-:W-:Y:S01]  /*0de0*/  FFMA.FTZ R39, R16, R18, R39 ;  /* 0x0000001210277223 */ /* 0x000fe20000010027 */
[----:B------:R-:W-:Y:S01]  /*0df0*/  FADD.FTZ R82, R93, R10 ;  /* 0x0000000a5d527221 */ /* 0x000fe20000010000 */
[----:B------:R-:W-:Y:S01]  /*0e00*/  FMUL.FTZ R18, R4, R109 ;  /* 0x0000006d04127220 */ /* 0x000fe20000410000 */
[----:B------:R-:W-:Y:S01]  /*0e10*/  FFMA.FTZ R93, R7, R10, R80 ;  /* 0x0000000a075d7223 */ /* 0x000fe20000010050 */
[----:B------:R-:W-:Y:S01]  /*0e20*/  FMUL.FTZ R91, R98, R99 ;  /* 0x00000063625b7220 */ /* 0x000fe20000410000 */
[----:B------:R-:W-:Y:S01]  /*0e30*/  FMUL.FTZ R98, R4, R83 ;  /* 0x0000005304627220 */ /* 0x000fe20000410000 */
[----:B------:R-:W-:Y:S01]  /*0e40*/  FADD.FTZ R83, R82, R15 ;  /* 0x0000000f52537221 */ /* 0x000fe20000010000 */
[C---:B------:R-:W-:Y:S01]  /*0e50*/  FFMA.FTZ R80, R18.reuse, R15, R93 ;  /* 0x0000000f12507223 */ /* 0x040fe2000001005d */
[----:B------:R-:W-:Y:S01]  /*0e60*/  FADD.FTZ R53, R53, R86 ;  /* 0x0000005635357221 */ /* 0x000fe20000010000 */
[----:B------:R-:W-:Y:S01]  /*0e70*/  FFMA.FTZ R41, R18, R86, R41 ;  /* 0x0000005612297223 */ /* 0x000fe20000010029 */
[----:B------:R-:W-:Y:S01]  /*0e80*/  SHF.L.U32 R86, R32, 0x10, RZ ;  /* 0x0000001020567819 */ /* 0x000fe200000006ff */
[----:B------:R-:W-:Y:S01]  /*0e90*/  FADD.FTZ R82, R83, R12 ;  /* 0x0000000c53527221 */ /* 0x000fe20000010000 */
[----:B------:R-:W-:Y:S01]  /*0ea0*/  FFMA.FTZ R83, R9, R12, R80 ;  /* 0x0000000c09537223 */ /* 0x000fe20000010050 */
[----:B------:R-:W-:Y:S01]  /*0eb0*/  FMUL.FTZ R93, R100, R101 ;  /* 0x00000065645d7220 */ /* 0x000fe20000410000 */
[----:B------:R-:W-:Y:S01]  /*0ec0*/  FMUL.FTZ R100, R4, R81 ;  /* 0x0000005104647220 */ /* 0x000fe20000410000 */
[----:B------:R-:W-:Y:S01]  /*0ed0*/  FMUL.FTZ R86, R86, R105 ;  /* 0x0000006956567220 */ /* 0x000fe20000410000 */
[----:B------:R-:W-:Y:S01]  /*0ee0*/  FADD.FTZ R81, R82, R17 ;  /* 0x0000001152517221 */ /* 0x000fe20000010000 */
[----:B------:R-:W-:Y:S01]  /*0ef0*/  FMUL.FTZ R19, R4, R19 ;  /* 0x0000001304137220 */ /* 0x000fe20000410000 */
[----:B------:R-:W-:-:S02]  /*0f00*/  FFMA.FTZ R82, R84, R17, R83 ;  /* 0x0000001154527223 */ /* 0x000fc40000010053 */
[----:B------:R-:W-:Y:S02]  /*0f10*/  FADD.FTZ R80, R81, R86 ;  /* 0x0000005651507221 */ /* 0x000fe40000010000 */
[----:B------:R-:W-:Y:S02]  /*0f20*/  FFMA.FTZ R81, R19, R86, R82 ;  /* 0x0000005613517223 */ /* 0x000fe40000010052 */
[----:B------:R-:W-:Y:S02]  /*0f30*/  FADD.FTZ R83, R80, R91 ;  /* 0x0000005b50537221 */ /* 0x000fe40000010000 */
[C---:B------:R-:W-:Y:S01]  /*0f40*/  FFMA.FTZ R80, R98.reuse, R91, R81 ;  /* 0x0000005b62507223 */ /* 0x040fe20000010051 */
[----:B------:R-:W-:Y:S01]  /*0f50*/  FADD.FTZ R49, R49, R99 ;  /* 0x0000006331317221 */ /* 0x000fe20000010000 */
[----:B------:R-:W-:Y:S01]  /*0f60*/  FFMA.FTZ R65, R98, R99, R65 ;  /* 0x0000006362417223 */ /* 0x000fe20000010041 */
[----:B------:R-:W-:Y:S01]  /*0f70*/  SHF.L.U32 R82, R76, 0x10, RZ ;  /* 0x000000104c527819 */ /* 0x000fe200000006ff */
[----:B------:R-:W-:Y:S01]  /*0f80*/  FADD.FTZ R76, R83, R88 ;  /* 0x00000058534c7221 */ /* 0x000fe20000010000 */
[----:B------:R-:W-:Y:S01]  /*0f90*/  PRMT R99, R34, 0x7632, R99 ;  /* 0x0000763222637816 */ /* 0x000fe20000000063 */
[----:B------:R-:W-:-:S02]  /*0fa0*/  FFMA.FTZ R81, R85, R88, R80 ;  /* 0x0000005855517223 */ /* 0x000fc40000010050 */
[----:B------:R-:W-:Y:S02]  /*0fb0*/  FADD.FTZ R83, R76, R93 ;  /* 0x0000005d4c537221 */ /* 0x000fe40000010000 */
[----:B------:R-:W-:Y:S02]  /*0fc0*/  IMAD.U32 R99, R99, 0x10000, RZ ;  /* 0x0001000063637824 */ /* 0x000fe400078e00ff */
[C---:B------:R-:W-:Y:S01]  /*0fd0*/  FFMA.FTZ R76, R100.reuse, R93, R81 ;  /* 0x0000005d644c7223 */ /* 0x040fe20000010051 */
[----:B------:R-:W-:Y:S01]  /*0fe0*/  FADD.FTZ R51, R51, R101 ;  /* 0x0000006533337221 */ /* 0x000fe20000010000 */
[----:B------:R-:W-:Y:S01]  /*0ff0*/  FFMA.FTZ R67, R100, R101, R67 ;  /* 0x0000006564437223 */ /* 0x000fe20000010043 */
[----:B------:R-:W-:Y:S01]  /*1000*/  PRMT R101, R35, 0x7632, R101 ;  /* 0x0000763223657816 */ /* 0x000fe20000000065 */
[----:B------:R-:W-:Y:S02]  /*1010*/  IMAD.U32 R80, R78, 0x10000, RZ ;  /* 0x000100004e507824 */ /* 0x000fe400078e00ff */
[----:B------:R-:W-:Y:S01]  /*1020*/  FMUL.FTZ R99, R99, R82 ;  /* 0x0000005263637220 */ /* 0x000fe20000410000 */
[----:B------:R-:W-:Y:S01]  /*1030*/  FMUL.FTZ R102, R4, R79 ;  /* 0x0000004f04667220 */ /* 0x000fe20000410000 */
        /* <DEDUP_REMOVED lines=20> */
.L_x_423:
[----:B-----5:R-:W-:Y:S01]  /*1180*/  ISETP.GE.AND P1, PT, R106, 0x1, PT ;  /* 0x000000016a00780c */ /* 0x020fe20003f26270 */
[----:B------:R-:W0:Y:S01]  /*1190*/  LDC.64 R80, c[0x0][0x3b0] ;  /* 0x0000ec00ff507b82 */ /* 0x000e220000000a00 */
[----:B------:R-:W-:Y:S01]  /*11a0*/  MOV R103, UR7 ;  /* 0x0000000700677c02 */ /* 0x000fe20008000f00 */
[----:B------:R-:W-:Y:S01]  /*11b0*/  IMAD.MOV.U32 R83, RZ, RZ, RZ ;  /* 0x000000ffff537224 */ /* 0x000fe200078e00ff */
[----:B------:R-:W-:-:S04]  /*11c0*/  ISETP.NE.U32.AND P0, PT, RZ, UR6, PT ;  /* 0x00000006ff007c0c */ /* 0x000fc8000bf05070 */
[----:B------:R-:W-:-:S05]  /*11d0*/  ISETP.NE.AND.EX P0, PT, R103, RZ, PT, P0 ;  /* 0x000000ff6700720c */ /* 0x000fca0003f05300 */
[----:B------:R-:W1:Y:S01]  /*11e0*/  @P1 LDC R77, c[0x0][0x388] ;  /* 0x0000e200ff4d1b82 */ /* 0x000e620000000800 */
[----:B------:R-:W-:-:S07]  /*11f0*/  @P1 IADD3 R76, PT, PT, R106, -0x1, RZ ;  /* 0xffffffff6a4c1810 */ /* 0x000fce0007ffe0ff */
[----:B------:R-:W2:Y:S08]  /*1200*/  @P0 LDC R95, c[0x0][0x388] ;  /* 0x0000e200ff5f0b82 */ /* 0x000eb00000000800 */
[----:B------:R-:W3:Y:S01]  /*1210*/  @P0 LDC.64 R78, c[0x0][0x438] ;  /* 0x00010e00ff4e0b82 */ /* 0x000ee20000000a00 */
[----:B-1----:R-:W-:-:S05]  /*1220*/  @P1 IMAD R76, R76, R77, RZ ;  /* 0x0000004d4c4c1224 */ /* 0x002fca00078e02ff */
[----:B------:R-:W-:Y:S01]  /*1230*/  @P1 SHF.R.S32.HI R77, RZ, 0x1f, R76 ;  /* 0x0000001fff4d1819 */ /* 0x000fe2000001144c */
[----:B--2---:R-:W-:-:S03]  /*1240*/  @P0 IMAD R95, R0, R95, RZ ;  /* 0x0000005f005f0224 */ /* 0x004fc600078e02ff */
[----:B------:R-:W-:-:S04]  /*1250*/  @P1 LEA.HI R76, R77, R76, RZ, 0x3 ;  /* 0x0000004c4d4c1211 */ /* 0x000fc800078f18ff */
[----:B------:R-:W-:Y:S02]  /*1260*/  @P1 LEA.HI.SX32 R83, R76, R105, 0x1d ;  /* 0x000000694c531211 */ /* 0x000fe400078feaff */
[----:B------:R-:W-:Y:S02]  /*1270*/  @P0 SHF.R.S32.HI R76, RZ, 0x1f, R95 ;  /* 0x0000001fff4c0819 */ /* 0x000fe4000001145f */
[C---:B------:R-:W-:Y:S01]  /*1280*/  IADD3 R77, PT, PT, R83.reuse, 0x80, RZ ;  /* 0x00000080534d7810 */ /* 0x040fe20007ffe0ff */
[----:B0-----:R-:W-:Y:S01]  /*1290*/  IMAD.WIDE.U32 R82, R83, 0x8, R80 ;  /* 0x0000000853527825 */ /* 0x001fe200078e0050 */
[----:B------:R-:W-:-:S03]  /*12a0*/  @P0 LEA.HI R76, R76, R95, RZ, 0x3 ;  /* 0x0000005f4c4c0211 */ /* 0x000fc600078f18ff */
[----:B------:R-:W-:Y:S01]  /*12b0*/  IMAD.WIDE.U32 R80, R77, 0x8, R80 ;  /* 0x000000084d507825 */ /* 0x000fe200078e0050 */
[----:B------:R-:W-:Y:S01]  /*12c0*/  @P0 LEA.HI.SX32 R77, R76, R105, 0x1d ;  /* 0x000000694c4d0211 */ /* 0x000fe200078feaff */
[----:B------:R0:W5:Y:S03]  /*12d0*/  LDG.E.64 R96, desc[UR12][R82.64] ;  /* 0x0000000c52607981 */ /* 0x000166000c1e1b00 */
[C---:B------:R-:W-:Y:S01]  /*12e0*/  @P0 IADD3 R105, PT, PT, R77.reuse, 0x80, RZ ;  /* 0x000000804d690810 */ /* 0x040fe20007ffe0ff */
[--C-:B---3--:R-:W-:Y:S01]  /*12f0*/  @P0 IMAD.WIDE.U32 R76, R77, 0x10, R78.reuse ;  /* 0x000000104d4c0825 */ /* 0x108fe200078e004e */
[----:B------:R1:W5:Y:S03]  /*1300*/  LDG.E.64 R94, desc[UR12][R80.64] ;  /* 0x0000000c505e7981 */ /* 0x000366000c1e1b00 */
[----:B------:R-:W-:Y:S01]  /*1310*/  @P0 IMAD.WIDE.U32 R78, R105, 0x10, R78 ;  /* 0x00000010694e0825 */ /* 0x000fe200078e004e */
[----:B------:R2:W5:Y:S04]  /*1320*/  @P0 LDG.E.128 R24, desc[UR12][R76.64] ;  /* 0x0000000c4c180981 */ /* 0x000568000c1e1d00 */
[----:B------:R2:W5:Y:S01]  /*1330*/  @P0 LDG.E.128 R20, desc[UR12][R78.64] ;  /* 0x0000000c4e140981 */ /* 0x000562000c1e1d00 */
[----:B0-----:R-:W-:-:S02]  /*1340*/  IMAD.MOV.U32 R82, RZ, RZ, RZ ;  /* 0x000000ffff527224 */ /* 0x001fc400078e00ff */
[----:B-1----:R-:W-:-:S07]  /*1350*/  HFMA2 R80, -RZ, RZ, 0, 0 ;  /* 0x00000000ff507431 */ /* 0x002fce00000001ff */
.L_x_424:
[----:B--2---:R-:W0:Y:S01]  /*1360*/  SHFL.DOWN PT, R77, R82, 0x10, 0x1f ;  /* 0x0a001f00524d7f89 */ /* 0x004e2200000e0000 */
        /* <DEDUP_REMOVED lines=31> */
.L_x_426:
[----:B------:R-:W-:Y:S05]  /*1560*/  BSYNC.RECONVERGENT B0 ;  /* 0x0000000000007941 */ /* 0x000fea0003800200 */
.L_x_425:
[----:B------:R-:W1:Y:S08]  /*1570*/  S2UR UR5, SR_CgaCtaId ;  /* 0x00000000000579c3 */ /* 0x000e700000008800 */
[----:B------:R-:W-:Y:S01]  /*1580*/  BAR.SYNC.DEFER_BLOCKING 0x0 ;  /* 0x0000000000007b1d */ /* 0x000fe20000010000 */
[----:B------:R-:W-:Y:S02]  /*1590*/  ISETP.NE.U32.AND P0, PT, RZ, UR6, PT ;  /* 0x00000006ff007c0c */ /* 0x000fe4000bf05070 */
[----:B------:R-:W-:-:S02]  /*15a0*/  @P1 IADD3 R106, PT, PT, R106, -0x1, RZ ;  /* 0xffffffff6a6a1810 */ /* 0x000fc40007ffe0ff */
[----:B------:R-:W-:Y:S01]  /*15b0*/  ISETP.NE.AND.EX P0, PT, R103, RZ, PT, P0 ;  /* 0x000000ff6700720c */ /* 0x000fe20003f05300 */
[----:B------:R-:W-:Y:S02]  /*15c0*/  UMOV UR4, 0x400 ;  /* 0x0000040000047882 */ /* 0x000fe40000000000 */
[----:B------:R-:W2:Y:S01]  /*15d0*/  LDC R109, c[0x0][0x388] ;  /* 0x0000e200ff6d7b82 */ /* 0x000ea20000000800 */
[----:B------:R-:W-:Y:S01]  /*15e0*/  ISETP.NE.AND P3, PT, RZ, UR11, PT ;  /* 0x0000000bff007c0c */ /* 0x000fe2000bf65270 */
[----:B-1----:R-:W-:-:S04]  /*15f0*/  ULEA UR4, UR5, UR4, 0x18 ;  /* 0x0000000405047291 */ /* 0x002fc8000f8ec0ff */
[----:B------:R-:W-:Y:S02]  /*1600*/  UIADD3 UR5, UPT, UPT, UR4, 0x2020, URZ ;  /* 0x0000202004057890 */ /* 0x000fe4000fffe0ff */
[----:B------:R-:W-:Y:S02]  /*1610*/  @!UP1 UIADD3 UR5, UPT, UPT, UR4, 0x2000, URZ ;  /* 0x0000200004059890 */ /* 0x000fe4000fffe0ff */
[----:B------:R-:W-:Y:S01]  /*1620*/  UIADD3 UR10, UPT, UPT, UR4, 0x2030, URZ ;  /* 0x00002030040a7890 */ /* 0x000fe2000fffe0ff */
[----:B--2---:R-:W-:Y:S01]  /*1630*/  @P1 IMAD R106, R106, R109, RZ ;  /* 0x0000006d6a6a1224 */ /* 0x004fe200078e02ff */
[----:B------:R-:W-:-:S05]  /*1640*/  @!UP1 UIADD3 UR10, UPT, UPT, UR4, 0x2010, URZ ;  /* 0x00002010040a9890 */ /* 0x000fca000fffe0ff */
[----:B0-----:R-:W0:Y:S04]  /*1650*/  LDS.128 R76, [UR5] ;  /* 0x00000005ff4c7984 */ /* 0x001e280008000c00 */
[----:B------:R-:W1:Y:S01]  /*1660*/  LDS.128 R80, [UR10] ;  /* 0x0000000aff507984 */ /* 0x000e620008000c00 */
[----:B0-----:R-:W-:Y:S01]  /*1670*/  FADD.FTZ R107, RZ, R76 ;  /* 0x0000004cff6b7221 */ /* 0x001fe20000010000 */
[----:B------:R-:W-:Y:S01]  /*1680*/  FADD.FTZ R76, RZ, R77 ;  /* 0x0000004dff4c7221 */ /* 0x000fe20000010000 */
[----:B------:R-:W-:Y:S02]  /*1690*/  IMAD R77, R0, R109, RZ ;  /* 0x0000006d004d7224 */ /* 0x000fe400078e02ff */
[----:B------:R-:W-:Y:S01]  /*16a0*/  FADD.FTZ R107, R78, R107 ;  /* 0x0000006b4e6b7221 */ /* 0x000fe20000010000 */
[----:B------:R-:W-:Y:S01]  /*16b0*/  FADD.FTZ R76, R79, R76 ;  /* 0x0000004c4f4c7221 */ /* 0x000fe20000010000 */
[----:B------:R-:W-:-:S02]  /*16c0*/  @P1 SHF.R.S32.HI R79, RZ, 0x1f, R106 ;  /* 0x0000001fff4f1819 */ /* 0x000fc4000001146a */
[----:B-1----:R-:W-:Y:S01]  /*16d0*/  FADD.FTZ R107, R107, R80 ;  /* 0x000000506b6b7221 */ /* 0x002fe20000010000 */
[----:B------:R-:W-:Y:S01]  /*16e0*/  FADD.FTZ R76, R76, R81 ;  /* 0x000000514c4c7221 */ /* 0x000fe20000010000 */
[----:B------:R-:W-:Y:S02]  /*16f0*/  SHF.R.S32.HI R78, RZ, 0x1f, R77 ;  /* 0x0000001fff4e7819 */ /* 0x000fe4000001144d */
[----:B------:R-:W-:Y:S01]  /*1700*/  FADD.FTZ R81, R82, R107 ;  /* 0x0000006b52517221 */ /* 0x000fe20000010000 */
[----:B------:R-:W-:Y:S01]  /*1710*/  FADD.FTZ R76, R83, R76 ;  /* 0x0000004c534c7221 */ /* 0x000fe20000010000 */
[----:B------:R-:W-:Y:S01]  /*1720*/  LEA.HI R78, R78, R77, RZ, 0x3 ;  /* 0x0000004d4e4e7211 */ /* 0x000fe200078f18ff */
[----:B------:R-:W-:Y:S02]  /*1730*/  IMAD.MOV.U32 R107, RZ, RZ, RZ ;  /* 0x000000ffff6b7224 */ /* 0x000fe400078e00ff */
[----:B------:R-:W-:Y:S01]  /*1740*/  FMUL.FTZ R81, R81, UR14 ;  /* 0x0000000e51517c20 */ /* 0x000fe20008410000 */
[----:B------:R-:W-:Y:S01]  /*1750*/  @P1 LEA.HI R106, R79, R106, RZ, 0x3 ;  /* 0x0000006a4f6a1211 */ /* 0x000fe200078f18ff */
[----:B------:R-:W-:Y:S01]  /*1760*/  FMUL.FTZ R80, R76, UR14 ;  /* 0x0000000e4c507c20 */ /* 0x000fe20008410000 */
[----:B------:R-:W-:-:S02]  /*1770*/  LEA.HI.SX32 R83, R78, R105, 0x1d ;  /* 0x000000694e537211 */ /* 0x000fc400078feaff */
[----:B------:R-:W-:Y:S02]  /*1780*/  @P1 LEA.HI.SX32 R107, R106, R105, 0x1d ;  /* 0x000000696a6b1211 */ /* 0x000fe400078feaff */
[----:B------:R-:W-:Y:S01]  /*1790*/  FSEL R81, R81, RZ, !P3 ;  /* 0x000000ff51517208 */ /* 0x000fe20005800000 */
[----:B------:R-:W-:Y:S06]  /*17a0*/  @P0 BRA `(.L_x_427) ;  /* 0x0000000c00280947 */ /* 0x000fec0003800000 */
        /* <DEDUP_REMOVED lines=17> */
.L_x_429:
        /* <DEDUP_REMOVED lines=12> */
.L_x_430:
        /* <DEDUP_REMOVED lines=12> */
.L_x_431:
        /* <DEDUP_REMOVED lines=12> */
.L_x_432:
        /* <DEDUP_REMOVED lines=12> */
.L_x_433:
        /* <DEDUP_REMOVED lines=12> */
.L_x_434:
        /* <DEDUP_REMOVED lines=12> */
.L_x_435:
        /* <DEDUP_REMOVED lines=14> */
.L_x_428:
[-CC-:B------:R-:W-:Y:S01]  /*1e20*/  FFMA.FTZ R73, R5, R80.reuse, R81.reuse ;  /* 0x0000005005497223 */ /* 0x180fe20000010051 */
[-CC-:B------:R-:W-:Y:S01]  /*1e30*/  FFMA.FTZ R72, R16, R80.reuse, R81.reuse ;  /* 0x0000005010487223 */ /* 0x180fe20000010051 */
[----:B------:R-:W-:Y:S01]  /*1e40*/  ISETP.GT.AND P0, PT, R2, RZ, PT ;  /* 0x000000ff0200720c */ /* 0x000fe20003f04270 */
[-C--:B------:R-:W-:Y:S01]  /*1e50*/  FFMA.FTZ R79, R3, R80.reuse, R81 ;  /* 0x00000050034f7223 */ /* 0x080fe20000010051 */
[----:B------:R-:W-:Y:S01]  /*1e60*/  FADD.FTZ R73, R8, -R73 ;  /* 0x8000004908497221 */ /* 0x000fe20000010000 */
[----:B------:R-:W-:Y:S01]  /*1e70*/  FADD.FTZ R75, R13, -R72 ;  /* 0x800000480d4b7221 */ /* 0x000fe20000010000 */
[----:B------:R-:W-:Y:S02]  /*1e80*/  FFMA.FTZ R74, R14, R80, R81 ;  /* 0x000000500e4a7223 */ /* 0x000fe40000010051 */
[C---:B------:R-:W-:Y:S01]  /*1e90*/  FMUL.FTZ R73, R4.reuse, R73 ;  /* 0x0000004904497220 */ /* 0x040fe20000410000 */
[----:B------:R-:W-:-:S04]  /*1ea0*/  FMUL.FTZ R75, R4, R75 ;  /* 0x0000004b044b7220 */ /* 0x000fc80000410000 */
[----:B------:R-:W-:Y:S01]  /*1eb0*/  FSEL R77, R73, RZ, P0 ;  /* 0x000000ff494d7208 */ /* 0x000fe20000000000 */
[----:B------:R-:W-:Y:S01]  /*1ec0*/  FADD.FTZ R73, R6, -R79 ;  /* 0x8000004f06497221 */ /* 0x000fe20000010000 */
[----:B------:R-:W-:Y:S01]  /*1ed0*/  FSEL R78, R75, RZ, P0 ;  /* 0x000000ff4b4e7208 */ /* 0x000fe20000000000 */
[----:B------:R-:W-:Y:S01]  /*1ee0*/  FADD.FTZ R75, R11, -R74 ;  /* 0x8000004a0b4b7221 */ /* 0x000fe20000010000 */
[----:B------:R-:W-:Y:S01]  /*1ef0*/  F2FP.BF16.F32.PACK_AB R72, RZ, R77 ;  /* 0x0000004dff48723e */ /* 0x000fe200000010ff */
[C---:B------:R-:W-:Y:S01]  /*1f00*/  FMUL.FTZ R73, R4.reuse, R73 ;  /* 0x0000004904497220 */ /* 0x040fe20000410000 */
[----:B------:R-:W-:Y:S01]  /*1f10*/  F2FP.BF16.F32.PACK_AB R76, RZ, R78 ;  /* 0x0000004eff4c723e */ /* 0x000fe200000010ff */
[----:B------:R-:W-:-:S03]  /*1f20*/  FMUL.FTZ R75, R4, R75 ;  /* 0x0000004b044b7220 */ /* 0x000fc60000410000 */
[----:B------:R-:W-:Y:S02]  /*1f30*/  FSEL R74, R73, RZ, P0 ;  /* 0x000000ff494a7208 */ /* 0x000fe40000000000 */
[----:B------:R-:W-:Y:S01]  /*1f40*/  PRMT R73, R72, 0x5410, R76 ;  /* 0x0000541048497816 */ /* 0x000fe2000000004c */
[----:B------:R-:W-:Y:S06]  /*1f50*/  @!P1 BRA `(.L_x_437) ;  /* 0x0000000000189947 */ /* 0x000fec0003800000 */
[----:B------:R-:W-:Y:S01]  /*1f60*/  FMUL.FTZ R72, R74, UR17 ;  /* 0x000000114a487c20 */ /* 0x000fe20008410000 */
[----:B-----5:R-:W-:-:S03]  /*1f70*/  LOP3.LUT P2, RZ, R96, 0xff, RZ, 0xc0, !PT ;  /* 0x000000ff60ff7812 */ /* 0x020fc6000784c0ff */
[----:B------:R-:W-:-:S05]  /*1f80*/  FMUL.FTZ R72, R72, UR16 ;  /* 0x0000001048487c20 */ /* 0x000fca0008410000 */
[----:B------:R-:W-:-:S04]  /*1f90*/  FSEL R72, R72, RZ, P2 ;  /* 0x000000ff48487208 */ /* 0x000fc80001000000 */
[----:B------:R-:W-:-:S04]  /*1fa0*/  F2FP.BF16.F32.PACK_AB R72, RZ, R72 ;  /* 0x00000048ff48723e */ /* 0x000fc800000010ff */
[----:B------:R-:W-:-:S07]  /*1fb0*/  PRMT R68, R72, 0x7610, R68 ;  /* 0x0000761048447816 */ /* 0x000fce0000000044 */
.L_x_437:
[----:B------:R-:W-:Y:S02]  /*1fc0*/  F2FP.BF16.F32.PACK_AB R72, RZ, R74 ;  /* 0x0000004aff48723e */ /* 0x000fe400000010ff */
        /* <DEDUP_REMOVED lines=8> */
.L_x_438:
[----:B------:R-:W-:Y:S05]  /*2050*/  @!P1 BRA `(.L_x_439) ;  /* 0x0000000000189947 */ /* 0x000fea0003800000 */
[----:B------:R-:W-:Y:S01]  /*2060*/  FMUL.FTZ R74, R77, UR17 ;  /* 0x000000114d4a7c20 */ /* 0x000fe20008410000 */
[----:B-----5:R-:W-:-:S03]  /*2070*/  LOP3.LUT P2, RZ, R96, 0xff0000, RZ, 0xc0, !PT ;  /* 0x00ff000060ff7812 */ /* 0x020fc6000784c0ff */
[----:B------:R-:W-:-:S05]  /*2080*/  FMUL.FTZ R74, R74, UR16 ;  /* 0x000000104a4a7c20 */ /* 0x000fca0008410000 */
[----:B------:R-:W-:-:S04]  /*2090*/  FSEL R74, R74, RZ, P2 ;  /* 0x000000ff4a4a7208 */ /* 0x000fc80001000000 */
[----:B------:R-:W-:-:S04]  /*20a0*/  F2FP.BF16.F32.PACK_AB R74, RZ, R74 ;  /* 0x0000004aff4a723e */ /* 0x000fc800000010ff */
[----:B------:R-:W-:-:S07]  /*20b0*/  PRMT R69, R74, 0x7610, R69 ;  /* 0x000076104a457816 */ /* 0x000fce0000000045 */
.L_x_439:
[----:B------:R-:W-:Y:S05]  /*20c0*/  @!P1 BRA `(.L_x_440) ;  /* 0x0000000000189947 */ /* 0x000fea0003800000 */
[----:B------:R-:W-:Y:S01]  /*20d0*/  FMUL.FTZ R74, R78, UR17 ;  /* 0x000000114e4a7c20 */ /* 0x000fe20008410000 */
[----:B-----5:R-:W-:-:S03]  /*20e0*/  LOP3.LUT P2, RZ, R96, 0xff000000, RZ, 0xc0, !PT ;  /* 0xff00000060ff7812 */ /* 0x020fc6000784c0ff */
[----:B------:R-:W-:-:S05]  /*20f0*/  FMUL.FTZ R74, R74, UR16 ;  /* 0x000000104a4a7c20 */ /* 0x000fca0008410000 */
[----:B------:R-:W-:-:S04]  /*2100*/  FSEL R74, R74, RZ, P2 ;  /* 0x000000ff4a4a7208 */ /* 0x000fc80001000000 */
[----:B------:R-:W-:-:S04]  /*2110*/  F2FP.BF16.F32.PACK_AB R74, RZ, R74 ;  /* 0x0000004aff4a723e */ /* 0x000fc800000010ff */
[----:B------:R-:W-:-:S07]  /*2120*/  PRMT R69, R69, 0x5410, R74 ;  /* 0x0000541045457816 */ /* 0x000fce000000004a */
.L_x_440:
[-CC-:B------:R-:W-:Y:S01]  /*2130*/  FFMA.FTZ R74, R18, R80.reuse, R81.reuse ;  /* 0x00000050124a7223 */ /* 0x180fe20000010051 */
[-CC-:B------:R-:W-:Y:S01]  /*2140*/  FFMA.FTZ R75, R7, R80.reuse, R81.reuse ;  /* 0x00000050074b7223 */ /* 0x180fe20000010051 */
[-CC-:B------:R-:W-:Y:S01]  /*2150*/  FFMA.FTZ R79, R9, R80.reuse, R81.reuse ;  /* 0x00000050094f7223 */ /* 0x180fe20000010051 */
[----:B------:R-:W-:Y:S01]  /*2160*/  FFMA.FTZ R78, R84, R80, R81 ;  /* 0x00000050544e7223 */ /* 0x000fe20000010051 */
[----:B------:R-:W-:Y:S01]  /*2170*/  FADD.FTZ R77, R15, -R74 ;  /* 0x8000004a0f4d7221 */ /* 0x000fe20000010000 */
[----:B------:R-:W-:Y:S01]  /*2180*/  FADD.FTZ R75, R10, -R75 ;  /* 0x8000004b0a4b7221 */ /* 0x000fe20000010000 */
[----:B------:R-:W-:Y:S01]  /*2190*/  FADD.FTZ R79, R12, -R79 ;  /* 0x8000004f0c4f7221 */ /* 0x000fe20000010000 */
[----:B------:R-:W-:Y:S01]  /*21a0*/  FADD.FTZ R109, R17, -R78 ;  /* 0x8000004e116d7221 */ /* 0x000fe20000010000 */
[C---:B------:R-:W-:Y:S01]  /*21b0*/  FMUL.FTZ R77, R4.reuse, R77 ;  /* 0x0000004d044d7220 */ /* 0x040fe20000410000 */
[C---:B------:R-:W-:Y:S01]  /*21c0*/  FMUL.FTZ R75, R4.reuse, R75 ;  /* 0x0000004b044b7220 */ /* 0x040fe20000410000 */
[----:B------:R-:W-:Y:S01]  /*21d0*/  F2FP.BF16.F32.PACK_AB R76, RZ, R76 ;  /* 0x0000004cff4c723e */ /* 0x000fe200000010ff */
[C---:B------:R-:W-:Y:S01]  /*21e0*/  FMUL.FTZ R79, R4.reuse, R79 ;  /* 0x0000004f044f7220 */ /* 0x040fe20000410000 */
[----:B------:R-:W-:Y:S01]  /*21f0*/  FMUL.FTZ R109, R4, R109 ;  /* 0x0000006d046d7220 */ /* 0x000fe20000410000 */
[----:B------:R-:W-:-:S02]  /*2200*/  FSEL R78, R77, RZ, P0 ;  /* 0x000000ff4d4e7208 */ /* 0x000fc40000000000 */
        /* <DEDUP_REMOVED lines=8> */
.L_x_441:
[----:B------:R-:W-:Y:S05]  /*2290*/  @!P1 BRA `(.L_x_442) ;  /* 0x0000000000189947 */ /* 0x000fea0003800000 */
[----:B------:R-:W-:Y:S01]  /*22a0*/  FMUL.FTZ R74, R78, UR17 ;  /* 0x000000114e4a7c20 */ /* 0x000fe20008410000 */
[----:B-----5:R-:W-:-:S03]  /*22b0*/  LOP3.LUT P2, RZ, R97, 0xff00, RZ, 0xc0, !PT ;  /* 0x0000ff0061ff7812 */ /* 0x020fc6000784c0ff */
[----:B------:R-:W-:-:S05]  /*22c0*/  FMUL.FTZ R74, R74, UR16 ;  /* 0x000000104a4a7c20 */ /* 0x000fca0008410000 */
[----:B------:R-:W-:-:S04]  /*22d0*/  FSEL R74, R74, RZ, P2 ;  /* 0x000000ff4a4a7208 */ /* 0x000fc80001000000 */
[----:B------:R-:W-:-:S04]  /*22e0*/  F2FP.BF16.F32.PACK_AB R74, RZ, R74 ;  /* 0x0000004aff4a723e */ /* 0x000fc800000010ff */
[----:B------:R-:W-:-:S07]  /*22f0*/  PRMT R70, R70, 0x5410, R74 ;  /* 0x0000541046467816 */ /* 0x000fce000000004a */
.L_x_442:
        /* <DEDUP_REMOVED lines=10> */
.L_x_443:
[----:B------:R-:W-:Y:S02]  /*23a0*/  F2FP.BF16.F32.PACK_AB R75, R78, R79 ;  /* 0x0000004f4e4b723e */ /* 0x000fe400000010ff */
        /* <DEDUP_REMOVED lines=10> */
.L_x_427:
        /* <DEDUP_REMOVED lines=17> */
.L_x_445:
        /* <DEDUP_REMOVED lines=12> */
.L_x_446:
        /* <DEDUP_REMOVED lines=11> */
.L_x_447:
        /* <DEDUP_REMOVED lines=12> */
.L_x_448:
        /* <DEDUP_REMOVED lines=11> */
.L_x_449:
        /* <DEDUP_REMOVED lines=12> */
.L_x_450:
        /* <DEDUP_REMOVED lines=11> */
.L_x_451:
[----:B------:R-:W-:Y:S05]  /*29b0*/  @!P1 BRA `(.L_x_436) ;  /* 0x0000000400d49947 */ /* 0x000fea0003800000 */
[----:B-----5:R-:W-:Y:S01]  /*29c0*/  PRMT R76, R27, 0x7632, R76 ;  /* 0x000076321b4c7816 */ /* 0x020fe2000000004c */
[----:B------:R-:W-:-:S04]  /*29d0*/  @P0 FFMA.FTZ R78, R84, R80, R81 ;  /* 0x00000050544e0223 */ /* 0x000fc80000010051 */
[----:B------:R-:W-:Y:S02]  /*29e0*/  IMAD.U32 R77, R76, 0x10000, RZ ;  /* 0x000100004c4d7824 */ /* 0x000fe400078e00ff */
        /* <DEDUP_REMOVED lines=10> */
.L_x_444:
[----:B------:R-:W-:Y:S01]  /*2a90*/  ISETP.GT.AND P0, PT, R2, RZ, PT ;  /* 0x000000ff0200720c */ /* 0x000fe20003f04270 */
[----:B------:R-:W-:Y:S01]  /*2aa0*/  @P2 FFMA.FTZ R73, R3, R80, R81 ;  /* 0x0000005003492223 */ /* 0x000fe20000010051 */
[C---:B-----5:R-:W-:Y:S02]  /*2ab0*/  PRMT R115, R24.reuse, 0x7632, R115 ;  /* 0x0000763218737816 */ /* 0x060fe40000000073 */
[----:B------:R-:W-:Y:S01]  /*2ac0*/  SHF.L.U32 R117, R24, 0x10, RZ ;  /* 0x0000001018757819 */ /* 0x000fe200000006ff */
[----:B------:R-:W-:Y:S01]  /*2ad0*/  @P2 FADD.FTZ R73, R6, -R73 ;  /* 0x8000004906492221 */ /* 0x000fe20000010000 */
[----:B------:R-:W-:Y:S02]  /*2ae0*/  SHF.L.U32 R115, R115, 0x10, RZ ;  /* 0x0000001073737819 */ /* 0x000fe400000006ff */
[C---:B------:R-:W-:Y:S01]  /*2af0*/  SHF.L.U32 R113, R25.reuse, 0x10, RZ ;  /* 0x0000001019717819 */ /* 0x040fe200000006ff */
[----:B------:R-:W-:Y:S01]  /*2b00*/  @P2 FFMA.FTZ R117, R4, R73, R117 ;  /* 0x0000004904752223 */ /* 0x000fe20000010075 */
[----:B------:R-:W-:-:S02]  /*2b10*/  PRMT R111, R25, 0x7632, R111 ;  /* 0x00007632196f7816 */ /* 0x000fc4000000006f */
[----:B------:R-:W-:Y:S01]  /*2b20*/  PRMT R109, R26, 0x7632, R109 ;  /* 0x000076321a6d7816 */ /* 0x000fe2000000006d */
[-CC-:B------:R-:W-:Y:S01]  /*2b30*/  @P0 FFMA.FTZ R72, R14, R80.reuse, R81.reuse ;  /* 0x000000500e480223 */ /* 0x180fe20000010051 */
[-CC-:B------:R-:W-:Y:S01]  /*2b40*/  @P0 FFMA.FTZ R75, R5, R80.reuse, R81.reuse ;  /* 0x00000050054b0223 */ /* 0x180fe20000010051 */
[-CC-:B------:R-:W-:Y:S01]  /*2b50*/  @P0 FFMA.FTZ R76, R16, R80.reuse, R81.reuse ;  /* 0x00000050104c0223 */ /* 0x180fe20000010051 */
[----:B------:R-:W-:Y:S01]  /*2b60*/  @P0 FFMA.FTZ R73, R7, R80, R81 ;  /* 0x0000005007490223 */ /* 0x000fe20000010051 */
[----:B------:R-:W-:Y:S01]  /*2b70*/  @P0 FADD.FTZ R72, R11, -R72 ;  /* 0x800000480b480221 */ /* 0x000fe20000010000 */
[----:B------:R-:W-:Y:S01]  /*2b80*/  @P0 FADD.FTZ R74, R8, -R75 ;  /* 0x8000004b084a0221 */ /* 0x000fe20000010000 */
[----:B------:R-:W-:Y:S01]  /*2b90*/  PRMT R77, R27, 0x7632, R77 ;  /* 0x000076321b4d7816 */ /* 0x000fe2000000004d */
[----:B------:R-:W-:Y:S02]  /*2ba0*/  IMAD.U32 R111, R111, 0x10000, RZ ;  /* 0x000100006f6f7824 */ /* 0x000fe400078e00ff */
[----:B------:R-:W-:Y:S01]  /*2bb0*/  @P0 FFMA.FTZ R115, R4, R72, R115 ;  /* 0x0000004804730223 */ /* 0x000fe20000010073 */
[----:B------:R-:W-:Y:S01]  /*2bc0*/  @P0 FFMA.FTZ R72, R18, R80, R81 ;  /* 0x0000005012480223 */ /* 0x000fe20000010051 */
[----:B------:R-:W-:Y:S01]  /*2bd0*/  @P0 FFMA.FTZ R113, R4, R74, R113 ;  /* 0x0000004a04710223 */ /* 0x000fe20000010071 */
[----:B------:R-:W-:Y:S01]  /*2be0*/  SHF.L.U32 R75, R26, 0x10, RZ ;  /* 0x000000101a4b7819 */ /* 0x000fe200000006ff */
[----:B------:R-:W-:Y:S01]  /*2bf0*/  @P0 FADD.FTZ R76, R13, -R76 ;  /* 0x8000004c0d4c0221 */ /* 0x000fe20000010000 */
[----:B------:R-:W-:Y:S01]  /*2c00*/  SHF.L.U32 R109, R109, 0x10, RZ ;  /* 0x000000106d6d7819 */ /* 0x000fe200000006ff */
[-CC-:B------:R-:W-:Y:S01]  /*2c10*/  @P0 FFMA.FTZ R79, R9, R80.reuse, R81.reuse ;  /* 0x00000050094f0223 */ /* 0x180fe20000010051 */
[----:B------:R-:W-:Y:S01]  /*2c20*/  @P0 FFMA.FTZ R74, R84, R80, R81 ;  /* 0x00000050544a0223 */ /* 0x000fe20000010051 */
[----:B------:R-:W-:Y:S01]  /*2c30*/  @P0 FADD.FTZ R73, R10, -R73 ;  /* 0x800000490a490221 */ /* 0x000fe20000010000 */
[----:B------:R-:W-:Y:S01]  /*2c40*/  @P0 FADD.FTZ R72, R15, -R72 ;  /* 0x800000480f480221 */ /* 0x000fe20000010000 */
[----:B------:R-:W-:Y:S01]  /*2c50*/  SHF.L.U32 R82, R27, 0x10, RZ ;  /* 0x000000101b527819 */ /* 0x000fe200000006ff */
[----:B------:R-:W-:Y:S01]  /*2c60*/  @P0 FFMA.FTZ R111, R4, R76, R111 ;  /* 0x0000004c046f0223 */ /* 0x000fe2000001006f */
[----:B------:R-:W-:-:S02]  /*2c70*/  IMAD.U32 R77, R77, 0x10000, RZ ;  /* 0x000100004d4d7824 */ /* 0x000fc400078e00ff */
[----:B------:R-:W-:Y:S01]  /*2c80*/  @P0 FADD.FTZ R79, R12, -R79 ;  /* 0x8000004f0c4f0221 */ /* 0x000fe20000010000 */
[----:B------:R-:W-:Y:S01]  /*2c90*/  @P0 FADD.FTZ R74, R17, -R74 ;  /* 0x8000004a114a0221 */ /* 0x000fe20000010000 */
[C---:B------:R-:W-:Y:S01]  /*2ca0*/  @P0 FFMA.FTZ R75, R4.reuse, R73, R75 ;  /* 0x00000049044b0223 */ /* 0x040fe2000001004b */
[C---:B------:R-:W-:Y:S01]  /*2cb0*/  @P0 FFMA.FTZ R109, R4.reuse, R72, R109 ;  /* 0x00000048046d0223 */ /* 0x040fe2000001006d */
[C---:B------:R-:W-:Y:S01]  /*2cc0*/  @P0 FFMA.FTZ R82, R4.reuse, R79, R82 ;  /* 0x0000004f04520223 */ /* 0x040fe20000010052 */
[----:B------:R-:W-:Y:S01]  /*2cd0*/  @P0 FFMA.FTZ R77, R4, R74, R77 ;  /* 0x0000004a044d0223 */ /* 0x000fe2000001004d */
[----:B------:R-:W-:Y:S02]  /*2ce0*/  F2FP.BF16.F32.PACK_AB R72, RZ, R117 ;  /* 0x00000075ff48723e */ /* 0x000fe400000010ff */
[----:B------:R-:W-:Y:S02]  /*2cf0*/  F2FP.BF16.F32.PACK_AB R76, RZ, R115 ;  /* 0x00000073ff4c723e */ /* 0x000fe400000010ff */
[----:B------:R-:W-:-:S02]  /*2d00*/  F2FP.BF16.F32.PACK_AB R73, RZ, R113 ;  /* 0x00000071ff49723e */ /* 0x000fc400000010ff */
        /* <DEDUP_REMOVED lines=10> */
.L_x_452:
[----:B------:R-:W-:Y:S05]  /*2db0*/  @!P1 BRA `(.L_x_453) ;  /* 0x0000000000189947 */ /* 0x000fea0003800000 */
[----:B------:R-:W-:Y:S01]  /*2dc0*/  FMUL.FTZ R115, R115, UR17 ;  /* 0x0000001173737c20 */ /* 0x000fe20008410000 */
[----:B------:R-:W-:-:S03]  /*2dd0*/  LOP3.LUT P0, RZ, R96, 0xff00, RZ, 0xc0, !PT ;  /* 0x0000ff0060ff7812 */ /* 0x000fc6000780c0ff */
[----:B------:R-:W-:-:S05]  /*2de0*/  FMUL.FTZ R115, R115, UR16 ;  /* 0x0000001073737c20 */ /* 0x000fca0008410000 */
[----:B------:R-:W-:-:S04]  /*2df0*/  FSEL R115, R115, RZ, P0 ;  /* 0x000000ff73737208 */ /* 0x000fc80000000000 */
[----:B------:R-:W-:-:S04]  /*2e00*/  F2FP.BF16.F32.PACK_AB R115, RZ, R115 ;  /* 0x00000073ff73723e */ /* 0x000fc800000010ff */
[----:B------:R-:W-:-:S07]  /*2e10*/  PRMT R68, R68, 0x5410, R115 ;  /* 0x0000541044447816 */ /* 0x000fce0000000073 */
.L_x_453:
[----:B------:R-:W-:Y:S05]  /*2e20*/  @!P1 BRA `(.L_x_454) ;  /* 0x0000000000189947 */ /* 0x000fea0003800000 */
[----:B------:R-:W-:Y:S01]  /*2e30*/  FMUL.FTZ R113, R113, UR17 ;  /* 0x0000001171717c20 */ /* 0x000fe20008410000 */
[----:B------:R-:W-:-:S03]  /*2e40*/  LOP3.LUT P0, RZ, R96, 0xff0000, RZ, 0xc0, !PT ;  /* 0x00ff000060ff7812 */ /* 0x000fc6000780c0ff */
[----:B------:R-:W-:-:S05]  /*2e50*/  FMUL.FTZ R113, R113, UR16 ;  /* 0x0000001071717c20 */ /* 0x000fca0008410000 */
[----:B------:R-:W-:-:S04]  /*2e60*/  FSEL R113, R113, RZ, P0 ;  /* 0x000000ff71717208 */ /* 0x000fc80000000000 */
[----:B------:R-:W-:-:S04]  /*2e70*/  F2FP.BF16.F32.PACK_AB R113, RZ, R113 ;  /* 0x00000071ff71723e */ /* 0x000fc800000010ff */
[----:B------:R-:W-:-:S07]  /*2e80*/  PRMT R69, R113, 0x7610, R69 ;  /* 0x0000761071457816 */ /* 0x000fce0000000045 */
.L_x_454:
[----:B------:R-:W-:Y:S05]  /*2e90*/  @!P1 BRA `(.L_x_455) ;  /* 0x0000000000189947 */ /* 0x000fea0003800000 */
[----:B------:R-:W-:Y:S01]  /*2ea0*/  FMUL.FTZ R111, R111, UR17 ;  /* 0x000000116f6f7c20 */ /* 0x000fe20008410000 */
[----:B------:R-:W-:-:S03]  /*2eb0*/  LOP3.LUT P0, RZ, R96, 0xff000000, RZ, 0xc0, !PT ;  /* 0xff00000060ff7812 */ /* 0x000fc6000780c0ff */
[----:B------:R-:W-:-:S05]  /*2ec0*/  FMUL.FTZ R111, R111, UR16 ;  /* 0x000000106f6f7c20 */ /* 0x000fca0008410000 */
[----:B------:R-:W-:-:S04]  /*2ed0*/  FSEL R111, R111, RZ, P0 ;  /* 0x000000ff6f6f7208 */ /* 0x000fc80000000000 */
[----:B------:R-:W-:-:S04]  /*2ee0*/  F2FP.BF16.F32.PACK_AB R111, RZ, R111 ;  /* 0x0000006fff6f723e */ /* 0x000fc800000010ff */
[----:B------:R-:W-:-:S07]  /*2ef0*/  PRMT R69, R69, 0x5410, R111 ;  /* 0x0000541045457816 */ /* 0x000fce000000006f */
.L_x_455:
[----:B------:R-:W-:Y:S05]  /*2f00*/  @!P1 BRA `(.L_x_456) ;  /* 0x0000000000189947 */ /* 0x000fea0003800000 */
[----:B------:R-:W-:Y:S01]  /*2f10*/  FMUL.FTZ R75, R75, UR17 ;  /* 0x000000114b4b7c20 */ /* 0x000fe20008410000 */
[----:B------:R-:W-:-:S03]  /*2f20*/  LOP3.LUT P0, RZ, R97, 0xff, RZ, 0xc0, !PT ;  /* 0x000000ff61ff7812 */ /* 0x000fc6000780c0ff */
[----:B------:R-:W-:-:S05]  /*2f30*/  FMUL.FTZ R75, R75, UR16 ;  /* 0x000000104b4b7c20 */ /* 0x000fca0008410000 */
[----:B------:R-:W-:-:S04]  /*2f40*/  FSEL R75, R75, RZ, P0 ;  /* 0x000000ff4b4b7208 */ /* 0x000fc80000000000 */
[----:B------:R-:W-:-:S04]  /*2f50*/  F2FP.BF16.F32.PACK_AB R75, RZ, R75 ;  /* 0x0000004bff4b723e */ /* 0x000fc800000010ff */
[----:B------:R-:W-:-:S07]  /*2f60*/  PRMT R70, R75, 0x7610, R70 ;  /* 0x000076104b467816 */ /* 0x000fce0000000046 */
.L_x_456:
[----:B------:R-:W-:Y:S05]  /*2f70*/  @!P1 BRA `(.L_x_457) ;  /* 0x0000000000189947 */ /* 0x000fea0003800000 */
[----:B------:R-:W-:Y:S01]  /*2f80*/  FMUL.FTZ R109, R109, UR17 ;  /* 0x000000116d6d7c20 */ /* 0x000fe20008410000 */
[----:B------:R-:W-:-:S03]  /*2f90*/  LOP3.LUT P0, RZ, R97, 0xff00, RZ, 0xc0, !PT ;  /* 0x0000ff0061ff7812 */ /* 0x000fc6000780c0ff */
[----:B------:R-:W-:-:S05]  /*2fa0*/  FMUL.FTZ R109, R109, UR16 ;  /* 0x000000106d6d7c20 */ /* 0x000fca0008410000 */
[----:B------:R-:W-:-:S04]  /*2fb0*/  FSEL R109, R109, RZ, P0 ;  /* 0x000000ff6d6d7208 */ /* 0x000fc80000000000 */
[----:B------:R-:W-:-:S04]  /*2fc0*/  F2FP.BF16.F32.PACK_AB R109, RZ, R109 ;  /* 0x0000006dff6d723e */ /* 0x000fc800000010ff */
[----:B------:R-:W-:-:S07]  /*2fd0*/  PRMT R70, R70, 0x5410, R109 ;  /* 0x0000541046467816 */ /* 0x000fce000000006d */
.L_x_457:
[----:B------:R-:W-:Y:S05]  /*2fe0*/  @!P1 BRA `(.L_x_458) ;  /* 0x0000000000189947 */ /* 0x000fea0003800000 */
[----:B------:R-:W-:Y:S01]  /*2ff0*/  FMUL.FTZ R75, R82, UR17 ;  /* 0x00000011524b7c20 */ /* 0x000fe20008410000 */
[----:B------:R-:W-:-:S03]  /*3000*/  LOP3.LUT P0, RZ, R97, 0xff0000, RZ, 0xc0, !PT ;  /* 0x00ff000061ff7812 */ /* 0x000fc6000780c0ff */
[----:B------:R-:W-:-:S05]  /*3010*/  FMUL.FTZ R75, R75, UR16 ;  /* 0x000000104b4b7c20 */ /* 0x000fca0008410000 */
[----:B------:R-:W-:-:S04]  /*3020*/  FSEL R75, R75, RZ, P0 ;  /* 0x000000ff4b4b7208 */ /* 0x000fc80000000000 */
[----:B------:R-:W-:-:S04]  /*3030*/  F2FP.BF16.F32.PACK_AB R75, RZ, R75 ;  /* 0x0000004bff4b723e */ /* 0x000fc800000010ff */
[----:B------:R-:W-:-:S07]  /*3040*/  PRMT R71, R75, 0x7610, R71 ;  /* 0x000076104b477816 */ /* 0x000fce0000000047 */
.L_x_458:
        /* <DEDUP_REMOVED lines=12> */
.L_x_436:
[----:B------:R-:W-:Y:S01]  /*3110*/  ISETP.NE.U32.AND P0, PT, RZ, UR4, PT ;  /* 0x00000004ff007c0c */ /* 0x000fe2000bf05070 */
[----:B------:R-:W0:Y:S01]  /*3120*/  @P1 LDC.64 R76, c[0x0][0x468] ;  /* 0x00011a00ff4c1b82 */ /* 0x000e220000000a00 */
[----:B------:R-:W-:Y:S02]  /*3130*/  ISETP.NE.U32.AND P2, PT, RZ, UR6, PT ;  /* 0x00000006ff007c0c */ /* 0x000fe4000bf45070 */
[----:B------:R-:W-:Y:S02]  /*3140*/  ISETP.NE.AND.EX P0, PT, RZ, UR5, PT, P0 ;  /* 0x00000005ff007c0c */ /* 0x000fe4000bf05300 */
[----:B------:R-:W-:-:S11]  /*3150*/  ISETP.NE.AND.EX P2, PT, R103, RZ, PT, P2 ;  /* 0x000000ff6700720c */ /* 0x000fd60003f45320 */
[----:B------:R-:W1:Y:S01]  /*3160*/  @P0 LDC.64 R78, c[0x0][0x478] ;  /* 0x00011e00ff4e0b82 */ /* 0x000e620000000a00 */
[----:B0-----:R-:W-:-:S04]  /*3170*/  @P1 IMAD.WIDE.U32 R76, R107, 0x10, R76 ;  /* 0x000000106b4c1825 */ /* 0x001fc800078e004c */
[----:B-1----:R-:W-:-:S05]  /*3180*/  @P0 IMAD.WIDE.U32 R78, R83, 0x10, R78 ;  /* 0x00000010534e0825 */ /* 0x002fca00078e004e */
[----:B------:R0:W-:Y:S04]  /*3190*/  @P0 STG.E.128 desc[UR12][R78.64], R72 ;  /* 0x000000484e000986 */ /* 0x0001e8000c101d0c */
[----:B------:R0:W-:Y:S01]  /*31a0*/  @P1 STG.E.128 desc[UR12][R76.64], R68 ;  /* 0x000000444c001986 */ /* 0x0001e2000c101d0c */
[----:B------:R-:W-:Y:S05]  /*31b0*/  @!P2 BRA `(.L_x_459) ;  /* 0x0000000c000ca947 */ /* 0x000fea0003800000 */
[----:B------:R-:W-:Y:S05]  /*31c0*/  @!P0 BRA `(.L_x_460) ;  /* 0x00000004008c8947 */ /* 0x000fea0003800000 */
[----:B------:R-:W-:Y:S02]  /*31d0*/  ISETP.GT.AND P2, PT, R2, RZ, PT ;  /* 0x000000ff0200720c */ /* 0x000fe40003f44270 */
[----:B0----5:R-:W-:Y:S02]  /*31e0*/  PRMT R72, R20, 0x7632, R72 ;  /* 0x0000763214487816 */ /* 0x021fe40000000048 */
[----:B------:R-:W-:Y:S02]  /*31f0*/  SHF.L.U32 R2, R21, 0x10, RZ ;  /* 0x0000001015027819 */ /* 0x000fe400000006ff */
[----:B------:R-:W-:Y:S02]  /*3200*/  SHF.L.U32 R76, R72, 0x10, RZ ;  /* 0x00000010484c7819 */ /* 0x000fe400000006ff */
[----:B------:R-:W-:Y:S02]  /*3210*/  SHF.L.U32 R97, R20, 0x10, RZ ;  /* 0x0000001014617819 */ /* 0x000fe400000006ff */
[----:B------:R-:W-:-:S03]  /*3220*/  SHF.L.U32 R79, R22, 0x10, RZ ;  /* 0x00000010164f7819 */ /* 0x000fc600000006ff */
[-CC-:B------:R-:W-:Y:S01]  /*3230*/  @P2 FFMA.FTZ R77, R85, R80.reuse, R81.reuse ;  /* 0x00000050554d2223 */ /* 0x180fe20000010051 */
[-CC-:B------:R-:W-:Y:S01]  /*3240*/  @P2 FFMA.FTZ R73, R19, R80.reuse, R81.reuse ;  /* 0x0000005013492223 */ /* 0x180fe20000010051 */
[-CC-:B------:R-:W-:Y:S01]  /*3250*/  @P2 FFMA.FTZ R74, R98, R80.reuse, R81.reuse ;  /* 0x00000050624a2223 */ /* 0x180fe20000010051 */
[-CC-:B------:R-:W-:Y:S01]  /*3260*/  @P2 FFMA.FTZ R78, R100, R80.reuse, R81.reuse ;  /* 0x00000050644e2223 */ /* 0x180fe20000010051 */
[-CC-:B------:R-:W-:Y:S01]  /*3270*/  @P2 FFMA.FTZ R103, R87, R80.reuse, R81.reuse ;  /* 0x0000005057672223 */ /* 0x180fe20000010051 */
[-CC-:B------:R-:W-:Y:S01]  /*3280*/  @P2 FFMA.FTZ R82, R102, R80.reuse, R81.reuse ;  /* 0x0000005066522223 */ /* 0x180fe20000010051 */
[-CC-:B------:R-:W-:Y:S01]  /*3290*/  @P2 FFMA.FTZ R109, R89, R80.reuse, R81.reuse ;  /* 0x00000050596d2223 */ /* 0x180fe20000010051 */
[--C-:B------:R-:W-:Y:S01]  /*32a0*/  @P2 FFMA.FTZ R80, R104, R80, R81.reuse ;  /* 0x0000005068502223 */ /* 0x100fe20000010051 */
[----:B------:R-:W-:Y:S01]  /*32b0*/  PRMT R81, R21, 0x7632, R81 ;  /* 0x0000763215517816 */ /* 0x000fe20000000051 */
[----:B------:R-:W-:Y:S01]  /*32c0*/  @P2 FADD.FTZ R77, R88, -R77 ;  /* 0x8000004d584d2221 */ /* 0x000fe20000010000 */
[--C-:B------:R-:W-:Y:S01]  /*32d0*/  @P2 FADD.FTZ R75, R91, -R74.reuse ;  /* 0x8000004a5b4b2221 */ /* 0x100fe20000010000 */
[----:B------:R-:W-:Y:S01]  /*32e0*/  @P2 FADD.FTZ R73, R86, -R73 ;  /* 0x8000004956492221 */ /* 0x000fe20000010000 */
[----:B------:R-:W-:Y:S01]  /*32f0*/  PRMT R74, R22, 0x7632, R74 ;  /* 0x00007632164a7816 */ /* 0x000fe2000000004a */
[----:B------:R-:W-:Y:S01]  /*3300*/  @P2 FFMA.FTZ R2, R4, R77, R2 ;  /* 0x0000004d04022223 */ /* 0x000fe20000010002 */
[----:B------:R-:W-:-:S02]  /*3310*/  IMAD.U32 R81, R81, 0x10000, RZ ;  /* 0x0001000051517824 */ /* 0x000fc400078e00ff */
[----:B------:R-:W-:Y:S01]  /*3320*/  @P2 FADD.FTZ R78, R93, -R78 ;  /* 0x8000004e5d4e2221 */ /* 0x000fe20000010000 */
[C---:B------:R-:W-:Y:S01]  /*3330*/  PRMT R77, R23.reuse, 0x7632, R77 ;  /* 0x00007632174d7816 */ /* 0x040fe2000000004d */
[C---:B------:R-:W-:Y:S01]  /*3340*/  @P2 FFMA.FTZ R76, R4.reuse, R75, R76 ;  /* 0x0000004b044c2223 */ /* 0x040fe2000001004c */
[C---:B------:R-:W-:Y:S01]  /*3350*/  @P2 FFMA.FTZ R97, R4.reuse, R73, R97 ;  /* 0x0000004904612223 */ /* 0x040fe20000010061 */
[----:B------:R-:W-:Y:S01]  /*3360*/  SHF.L.U32 R75, R23, 0x10, RZ ;  /* 0x00000010174b7819 */ /* 0x000fe200000006ff */
[----:B------:R-:W-:Y:S01]  /*3370*/  @P2 FFMA.FTZ R81, R4, R78, R81 ;  /* 0x0000004e04512223 */ /* 0x000fe20000010051 */
[----:B------:R-:W-:Y:S01]  /*3380*/  SHF.L.U32 R74, R74, 0x10, RZ ;  /* 0x000000104a4a7819 */ /* 0x000fe200000006ff */
[----:B------:R-:W-:Y:S01]  /*3390*/  @P2 FADD.FTZ R73, R99, -R82 ;  /* 0x8000005263492221 */ /* 0x000fe20000010000 */
[----:B------:R-:W-:Y:S01]  /*33a0*/  @P2 FADD.FTZ R72, R92, -R109 ;  /* 0x8000006d5c482221 */ /* 0x000fe20000010000 */
[----:B------:R-:W-:Y:S02]  /*33b0*/  IMAD.U32 R77, R77, 0x10000, RZ ;  /* 0x000100004d4d7824 */ /* 0x000fe400078e00ff */
        /* <DEDUP_REMOVED lines=15> */
.L_x_461:
[----:B------:R-:W-:Y:S05]  /*34b0*/  @!P1 BRA `(.L_x_462) ;  /* 0x0000000000189947 */ /* 0x000fea0003800000 */
[----:B------:R-:W-:Y:S01]  /*34c0*/  FMUL.FTZ R76, R76, UR17 ;  /* 0x000000114c4c7c20 */ /* 0x000fe20008410000 */
[----:B------:R-:W-:-:S03]  /*34d0*/  LOP3.LUT P2, RZ, R94, 0xff00, RZ, 0xc0, !PT ;  /* 0x0000ff005eff7812 */ /* 0x000fc6000784c0ff */
[----:B------:R-:W-:-:S05]  /*34e0*/  FMUL.FTZ R76, R76, UR16 ;  /* 0x000000104c4c7c20 */ /* 0x000fca0008410000 */
[----:B------:R-:W-:-:S04]  /*34f0*/  FSEL R76, R76, RZ, P2 ;  /* 0x000000ff4c4c7208 */ /* 0x000fc80001000000 */
[----:B------:R-:W-:-:S04]  /*3500*/  F2FP.BF16.F32.PACK_AB R76, RZ, R76 ;  /* 0x0000004cff4c723e */ /* 0x000fc800000010ff */
[----:B------:R-:W-:-:S07]  /*3510*/  PRMT R68, R68, 0x5410, R76 ;  /* 0x0000541044447816 */ /* 0x000fce000000004c */
.L_x_462:
[----:B------:R-:W-:Y:S05]  /*3520*/  @!P1 BRA `(.L_x_463) ;  /* 0x0000000000189947 */ /* 0x000fea0003800000 */
[----:B------:R-:W-:Y:S01]  /*3530*/  FMUL.FTZ R2, R2, UR17 ;  /* 0x0000001102027c20 */ /* 0x000fe20008410000 */
[----:B------:R-:W-:-:S03]  /*3540*/  LOP3.LUT P2, RZ, R94, 0xff0000, RZ, 0xc0, !PT ;  /* 0x00ff00005eff7812 */ /* 0x000fc6000784c0ff */
[----:B------:R-:W-:-:S05]  /*3550*/  FMUL.FTZ R2, R2, UR16 ;  /* 0x0000001002027c20 */ /* 0x000fca0008410000 */
[----:B------:R-:W-:-:S04]  /*3560*/  FSEL R2, R2, RZ, P2 ;  /* 0x000000ff02027208 */ /* 0x000fc80001000000 */
[----:B------:R-:W-:-:S04]  /*3570*/  F2FP.BF16.F32.PACK_AB R2, RZ, R2 ;  /* 0x00000002ff02723e */ /* 0x000fc800000010ff */
[----:B------:R-:W-:-:S07]  /*3580*/  PRMT R69, R2, 0x7610, R69 ;  /* 0x0000761002457816 */ /* 0x000fce0000000045 */
.L_x_463:
[----:B------:R-:W-:Y:S05]  /*3590*/  @!P1 BRA `(.L_x_464) ;  /* 0x0000000000189947 */ /* 0x000fea0003800000 */
[----:B------:R-:W-:Y:S01]  /*35a0*/  FMUL.FTZ R81, R81, UR17 ;  /* 0x0000001151517c20 */ /* 0x000fe20008410000 */
[----:B------:R-:W-:-:S03]  /*35b0*/  LOP3.LUT P2, RZ, R94, 0xff000000, RZ, 0xc0, !PT ;  /* 0xff0000005eff7812 */ /* 0x000fc6000784c0ff */
[----:B------:R-:W-:-:S05]  /*35c0*/  FMUL.FTZ R81, R81, UR16 ;  /* 0x0000001051517c20 */ /* 0x000fca0008410000 */
[----:B------:R-:W-:-:S04]  /*35d0*/  FSEL R81, R81, RZ, P2 ;  /* 0x000000ff51517208 */ /* 0x000fc80001000000 */
[----:B------:R-:W-:-:S04]  /*35e0*/  F2FP.BF16.F32.PACK_AB R81, RZ, R81 ;  /* 0x00000051ff51723e */ /* 0x000fc800000010ff */
[----:B------:R-:W-:-:S07]  /*35f0*/  PRMT R69, R69, 0x5410, R81 ;  /* 0x0000541045457816 */ /* 0x000fce0000000051 */
.L_x_464:
[----:B------:R-:W-:Y:S05]  /*3600*/  @!P1 BRA `(.L_x_465) ;  /* 0x0000000000189947 */ /* 0x000fea0003800000 */
[----:B------:R-:W-:Y:S01]  /*3610*/  FMUL.FTZ R2, R79, UR17 ;  /* 0x000000114f027c20 */ /* 0x000fe20008410000 */
[----:B------:R-:W-:-:S03]  /*3620*/  LOP3.LUT P2, RZ, R95, 0xff, RZ, 0xc0, !PT ;  /* 0x000000ff5fff7812 */ /* 0x000fc6000784c0ff */
[----:B------:R-:W-:-:S05]  /*3630*/  FMUL.FTZ R2, R2, UR16 ;  /* 0x0000001002027c20 */ /* 0x000fca0008410000 */
[----:B------:R-:W-:-:S04]  /*3640*/  FSEL R2, R2, RZ, P2 ;  /* 0x000000ff02027208 */ /* 0x000fc80001000000 */
[----:B------:R-:W-:-:S04]  /*3650*/  F2FP.BF16.F32.PACK_AB R2, RZ, R2 ;  /* 0x00000002ff02723e */ /* 0x000fc800000010ff */
[----:B------:R-:W-:-:S07]  /*3660*/  PRMT R70, R2, 0x7610, R70 ;  /* 0x0000761002467816 */ /* 0x000fce0000000046 */
.L_x_465:
[----:B------:R-:W-:Y:S05]  /*3670*/  @!P1 BRA `(.L_x_466) ;  /* 0x0000000000189947 */ /* 0x000fea0003800000 */
[----:B------:R-:W-:Y:S01]  /*3680*/  FMUL.FTZ R2, R74, UR17 ;  /* 0x000000114a027c20 */ /* 0x000fe20008410000 */
[----:B------:R-:W-:-:S03]  /*3690*/  LOP3.LUT P2, RZ, R95, 0xff00, RZ, 0xc0, !PT ;  /* 0x0000ff005fff7812 */ /* 0x000fc6000784c0ff */
[----:B------:R-:W-:-:S05]  /*36a0*/  FMUL.FTZ R2, R2, UR16 ;  /* 0x0000001002027c20 */ /* 0x000fca0008410000 */
[----:B------:R-:W-:-:S04]  /*36b0*/  FSEL R2, R2, RZ, P2 ;  /* 0x000000ff02027208 */ /* 0x000fc80001000000 */
[----:B------:R-:W-:-:S04]  /*36c0*/  F2FP.BF16.F32.PACK_AB R2, RZ, R2 ;  /* 0x00000002ff02723e */ /* 0x000fc800000010ff */
[----:B------:R-:W-:-:S07]  /*36d0*/  PRMT R70, R70, 0x5410, R2 ;  /* 0x0000541046467816 */ /* 0x000fce0000000002 */
.L_x_466:
[----:B------:R-:W-:Y:S05]  /*36e0*/  @!P1 BRA `(.L_x_467) ;  /* 0x0000000000189947 */ /* 0x000fea0003800000 */
[----:B------:R-:W-:Y:S01]  /*36f0*/  FMUL.FTZ R2, R75, UR17 ;  /* 0x000000114b027c20 */ /* 0x000fe20008410000 */
[----:B------:R-:W-:-:S03]  /*3700*/  LOP3.LUT P2, RZ, R95, 0xff0000, RZ, 0xc0, !PT ;  /* 0x00ff00005fff7812 */ /* 0x000fc6000784c0ff */
[----:B------:R-:W-:-:S05]  /*3710*/  FMUL.FTZ R2, R2, UR16 ;  /* 0x0000001002027c20 */ /* 0x000fca0008410000 */
[----:B------:R-:W-:-:S04]  /*3720*/  FSEL R2, R2, RZ, P2 ;  /* 0x000000ff02027208 */ /* 0x000fc80001000000 */
[----:B------:R-:W-:-:S04]  /*3730*/  F2FP.BF16.F32.PACK_AB R2, RZ, R2 ;  /* 0x00000002ff02723e */ /* 0x000fc800000010ff */
[----:B------:R-:W-:-:S07]  /*3740*/  PRMT R71, R2, 0x7610, R71 ;  /* 0x0000761002477816 */ /* 0x000fce0000000047 */
.L_x_467:
        /* <DEDUP_REMOVED lines=11> */
.L_x_460:
        /* <DEDUP_REMOVED lines=12> */
.L_x_469:
        /* <DEDUP_REMOVED lines=12> */
.L_x_470:
        /* <DEDUP_REMOVED lines=11> */
.L_x_471:
        /* <DEDUP_REMOVED lines=12> */
.L_x_472:
        /* <DEDUP_REMOVED lines=11> */
.L_x_473:
        /* <DEDUP_REMOVED lines=12> */
.L_x_474:
        /* <DEDUP_REMOVED lines=11> */
.L_x_475:
        /* <DEDUP_REMOVED lines=14> */
.L_x_459:
[----:B------:R-:W-:Y:S05]  /*3df0*/  @!P0 BRA `(.L_x_476) ;  /* 0x00000004007c8947 */ /* 0x000fea0003800000 */
[----:B------:R-:W-:Y:S01]  /*3e00*/  ISETP.GT.AND P2, PT, R2, RZ, PT ;  /* 0x000000ff0200720c */ /* 0x000fe20003f44270 */
[-CC-:B0-----:R-:W-:Y:S01]  /*3e10*/  FFMA.FTZ R73, R19, R80.reuse, R81.reuse ;  /* 0x0000005013497223 */ /* 0x181fe20000010051 */
[-CC-:B------:R-:W-:Y:S01]  /*3e20*/  FFMA.FTZ R2, R98, R80.reuse, R81.reuse ;  /* 0x0000005062027223 */ /* 0x180fe20000010051 */
[-CC-:B------:R-:W-:Y:S01]  /*3e30*/  FFMA.FTZ R72, R100, R80.reuse, R81.reuse ;  /* 0x0000005064487223 */ /* 0x180fe20000010051 */
[-C--:B------:R-:W-:Y:S01]  /*3e40*/  FFMA.FTZ R77, R85, R80.reuse, R81 ;  /* 0x00000050554d7223 */ /* 0x080fe20000010051 */
[----:B------:R-:W-:Y:S01]  /*3e50*/  FADD.FTZ R73, R86, -R73 ;  /* 0x8000004956497221 */ /* 0x000fe20000010000 */
[-CC-:B-----5:R-:W-:Y:S01]  /*3e60*/  FFMA.FTZ R97, R87, R80.reuse, R81.reuse ;  /* 0x0000005057617223 */ /* 0x1a0fe20000010051 */
[-CC-:B------:R-:W-:Y:S01]  /*3e70*/  FFMA.FTZ R74, R102, R80.reuse, R81.reuse ;  /* 0x00000050664a7223 */ /* 0x180fe20000010051 */
[-CC-:B------:R-:W-:Y:S01]  /*3e80*/  FFMA.FTZ R103, R89, R80.reuse, R81.reuse ;  /* 0x0000005059677223 */ /* 0x180fe20000010051 */
[----:B------:R-:W-:Y:S01]  /*3e90*/  FADD.FTZ R75, R91, -R2 ;  /* 0x800000025b4b7221 */ /* 0x000fe20000010000 */
[----:B------:R-:W-:Y:S01]  /*3ea0*/  FFMA.FTZ R80, R104, R80, R81 ;  /* 0x0000005068507223 */ /* 0x000fe20000010051 */
[----:B------:R-:W-:Y:S01]  /*3eb0*/  FADD.FTZ R79, R93, -R72 ;  /* 0x800000485d4f7221 */ /* 0x000fe20000010000 */
[----:B------:R-:W-:Y:S01]  /*3ec0*/  FMUL.FTZ R72, R4, R73 ;  /* 0x0000004904487220 */ /* 0x000fe20000410000 */
[----:B------:R-:W-:Y:S01]  /*3ed0*/  FADD.FTZ R77, R88, -R77 ;  /* 0x8000004d584d7221 */ /* 0x000fe20000010000 */
[----:B------:R-:W-:Y:S01]  /*3ee0*/  FMUL.FTZ R73, R4, R75 ;  /* 0x0000004b04497220 */ /* 0x000fe20000410000 */
        /* <DEDUP_REMOVED lines=9> */
[----:B------:R-:W-:Y:S01]  /*3f80*/  FMUL.FTZ R78, R4, R109 ;  /* 0x0000006d044e7220 */ /* 0x000fe20000410000 */
[----:B------:R-:W-:-:S02]  /*3f90*/  FSEL R73, R73, RZ, P2 ;  /* 0x000000ff49497208 */ /* 0x000fc40001000000 */
[----:B------:R-:W-:Y:S01]  /*3fa0*/  FSEL R72, R72, RZ, P2 ;  /* 0x000000ff48487208 */ /* 0x000fe20001000000 */
[----:B------:R-:W-:Y:S06]  /*3fb0*/  @!P1 BRA `(.L_x_477) ;  /* 0x0000000000189947 */ /* 0x000fec0003800000 */
[----:B------:R-:W-:Y:S01]  /*3fc0*/  FMUL.FTZ R4, R72, UR17 ;  /* 0x0000001148047c20 */ /* 0x000fe20008410000 */
[----:B------:R-:W-:-:S03]  /*3fd0*/  LOP3.LUT P3, RZ, R94, 0xff, RZ, 0xc0, !PT ;  /* 0x000000ff5eff7812 */ /* 0x000fc6000786c0ff */
[----:B------:R-:W-:-:S05]  /*3fe0*/  FMUL.FTZ R4, R4, UR16 ;  /* 0x0000001004047c20 */ /* 0x000fca0008410000 */
[----:B------:R-:W-:-:S04]  /*3ff0*/  FSEL R4, R4, RZ, P3 ;  /* 0x000000ff04047208 */ /* 0x000fc80001800000 */
[----:B------:R-:W-:-:S04]  /*4000*/  F2FP.BF16.F32.PACK_AB R4, RZ, R4 ;  /* 0x00000004ff04723e */ /* 0x000fc800000010ff */
[----:B------:R-:W-:-:S07]  /*4010*/  PRMT R68, R4, 0x7610, R68 ;  /* 0x0000761004447816 */ /* 0x000fce0000000044 */
.L_x_477:
[----:B------:R-:W-:Y:S05]  /*4020*/  @!P1 BRA `(.L_x_478) ;  /* 0x0000000000189947 */ /* 0x000fea0003800000 */
[----:B------:R-:W-:Y:S01]  /*4030*/  FMUL.FTZ R4, R73, UR17 ;  /* 0x0000001149047c20 */ /* 0x000fe20008410000 */
[----:B------:R-:W-:-:S03]  /*4040*/  LOP3.LUT P3, RZ, R94, 0xff00, RZ, 0xc0, !PT ;  /* 0x0000ff005eff7812 */ /* 0x000fc6000786c0ff */
[----:B------:R-:W-:-:S05]  /*4050*/  FMUL.FTZ R4, R4, UR16 ;  /* 0x0000001004047c20 */ /* 0x000fca0008410000 */
[----:B------:R-:W-:-:S04]  /*4060*/  FSEL R4, R4, RZ, P3 ;  /* 0x000000ff04047208 */ /* 0x000fc80001800000 */
[----:B------:R-:W-:-:S04]  /*4070*/  F2FP.BF16.F32.PACK_AB R4, RZ, R4 ;  /* 0x00000004ff04723e */ /* 0x000fc800000010ff */
[----:B------:R-:W-:-:S07]  /*4080*/  PRMT R68, R68, 0x5410, R4 ;  /* 0x0000541044447816 */ /* 0x000fce0000000004 */
.L_x_478:
[----:B------:R-:W-:Y:S02]  /*4090*/  F2FP.BF16.F32.PACK_AB R72, R73, R72 ;  /* 0x000000484948723e */ /* 0x000fe400000010ff */
[----:B------:R-:W-:Y:S02]  /*40a0*/  FSEL R80, R75, RZ, P2 ;  /* 0x000000ff4b507208 */ /* 0x000fe40001000000 */
        /* <DEDUP_REMOVED lines=8> */
.L_x_479:
[----:B------:R-:W-:Y:S05]  /*4130*/  @!P1 BRA `(.L_x_480) ;  /* 0x0000000000189947 */ /* 0x000fea0003800000 */
[----:B------:R-:W-:Y:S01]  /*4140*/  FMUL.FTZ R4, R80, UR17 ;  /* 0x0000001150047c20 */ /* 0x000fe20008410000 */
[----:B------:R-:W-:-:S03]  /*4150*/  LOP3.LUT P3, RZ, R94, 0xff000000, RZ, 0xc0, !PT ;  /* 0xff0000005eff7812 */ /* 0x000fc6000786c0ff */
[----:B------:R-:W-:-:S05]  /*4160*/  FMUL.FTZ R4, R4, UR16 ;  /* 0x0000001004047c20 */ /* 0x000fca0008410000 */
[----:B------:R-:W-:-:S04]  /*4170*/  FSEL R4, R4, RZ, P3 ;  /* 0x000000ff04047208 */ /* 0x000fc80001800000 */
[----:B------:R-:W-:-:S04]  /*4180*/  F2FP.BF16.F32.PACK_AB R4, RZ, R4 ;  /* 0x00000004ff04723e */ /* 0x000fc800000010ff */
[----:B------:R-:W-:-:S07]  /*4190*/  PRMT R69, R69, 0x5410, R4 ;  /* 0x0000541045457816 */ /* 0x000fce0000000004 */
.L_x_480:
[----:B------:R-:W-:Y:S02]  /*41a0*/  F2FP.BF16.F32.PACK_AB R73, R80, R73 ;  /* 0x000000495049723e */ /* 0x000fe400000010ff */
[----:B------:R-:W-:Y:S02]  /*41b0*/  FSEL R75, R76, RZ, P2 ;  /* 0x000000ff4c4b7208 */ /* 0x000fe40001000000 */
[----:B------:R-:W-:Y:S02]  /*41c0*/  FSEL R77, R77, RZ, P2 ;  /* 0x000000ff4d4d7208 */ /* 0x000fe40001000000 */
        /* <DEDUP_REMOVED lines=9> */
.L_x_481:
[----:B------:R-:W-:Y:S05]  /*4260*/  @!P1 BRA `(.L_x_482) ;  /* 0x0000000000189947 */ /* 0x000fea0003800000 */
[----:B------:R-:W-:Y:S01]  /*4270*/  FMUL.FTZ R2, R75, UR17 ;  /* 0x000000114b027c20 */ /* 0x000fe20008410000 */
[----:B------:R-:W-:-:S03]  /*4280*/  LOP3.LUT P2, RZ, R95, 0xff00, RZ, 0xc0, !PT ;  /* 0x0000ff005fff7812 */ /* 0x000fc6000784c0ff */
[----:B------:R-:W-:-:S05]  /*4290*/  FMUL.FTZ R2, R2, UR16 ;  /* 0x0000001002027c20 */ /* 0x000fca0008410000 */
[----:B------:R-:W-:-:S04]  /*42a0*/  FSEL R2, R2, RZ, P2 ;  /* 0x000000ff02027208 */ /* 0x000fc80001000000 */
[----:B------:R-:W-:-:S04]  /*42b0*/  F2FP.BF16.F32.PACK_AB R2, RZ, R2 ;  /* 0x00000002ff02723e */ /* 0x000fc800000010ff */
[----:B------:R-:W-:-:S07]  /*42c0*/  PRMT R70, R70, 0x5410, R2 ;  /* 0x0000541046467816 */ /* 0x000fce0000000002 */
.L_x_482:
[----:B------:R-:W-:Y:S05]  /*42d0*/  @!P1 BRA `(.L_x_483) ;  /* 0x0000000000189947 */ /* 0x000fea0003800000 */
[----:B------:R-:W-:Y:S01]  /*42e0*/  FMUL.FTZ R2, R77, UR17 ;  /* 0x000000114d027c20 */ /* 0x000fe20008410000 */
[----:B------:R-:W-:-:S03]  /*42f0*/  LOP3.LUT P2, RZ, R95, 0xff0000, RZ, 0xc0, !PT ;  /* 0x00ff00005fff7812 */ /* 0x000fc6000784c0ff */
[----:B------:R-:W-:-:S05]  /*4300*/  FMUL.FTZ R2, R2, UR16 ;  /* 0x0000001002027c20 */ /* 0x000fca0008410000 */
[----:B------:R-:W-:-:S04]  /*4310*/  FSEL R2, R2, RZ, P2 ;  /* 0x000000ff02027208 */ /* 0x000fc80001000000 */
[----:B------:R-:W-:-:S04]  /*4320*/  F2FP.BF16.F32.PACK_AB R2, RZ, R2 ;  /* 0x00000002ff02723e */ /* 0x000fc800000010ff */
[----:B------:R-:W-:-:S07]  /*4330*/  PRMT R71, R2, 0x7610, R71 ;  /* 0x0000761002477816 */ /* 0x000fce0000000047 */
.L_x_483:
        /* <DEDUP_REMOVED lines=11> */
.L_x_476:
[----:B------:R-:W-:Y:S05]  /*43f0*/  @!P1 BRA `(.L_x_484) ;  /* 0x00000000002c9947 */ /* 0x000fea0003800000 */
[----:B0-----:R-:W-:Y:S01]  /*4400*/  FFMA.FTZ R77, R19, R80, R81 ;  /* 0x00000050134d7223 */ /* 0x001fe20000010051 */
        /* <DEDUP_REMOVED lines=10> */
.L_x_484:
        /* <DEDUP_REMOVED lines=12> */
.L_x_485:
        /* <DEDUP_REMOVED lines=12> */
.L_x_486:
        /* <DEDUP_REMOVED lines=12> */
.L_x_487:
        /* <DEDUP_REMOVED lines=12> */
.L_x_488:
        /* <DEDUP_REMOVED lines=12> */
.L_x_489:
        /* <DEDUP_REMOVED lines=12> */
.L_x_490:
[----:B------:R-:W-:Y:S05]  /*4930*/  @!P1 BRA `(.L_x_468) ;  /* 0x0000000000309947 */ /* 0x000fea0003800000 */
[----:B------:R-:W-:Y:S01]  /*4940*/  FFMA.FTZ R80, R104, R80, R81 ;  /* 0x0000005068507223 */ /* 0x000fe20000010051 */
[----:B------:R-:W-:-:S03]  /*4950*/  ISETP.GT.AND P2, PT, R2, RZ, PT ;  /* 0x000000ff0200720c */ /* 0x000fc60003f44270 */
[----:B0-----:R-:W-:-:S04]  /*4960*/  FADD.FTZ R77, R101, -R80 ;  /* 0x80000050654d7221 */ /* 0x001fc80000010000 */
        /* <DEDUP_REMOVED lines=9> */
.L_x_468:
[----:B------:R-:W1:Y:S01]  /*4a00*/  @P0 LDC.64 R80, c[0x0][0x478] ;  /* 0x00011e00ff500b82 */ /* 0x000e620000000a00 */
[----:B------:R-:W-:Y:S01]  /*4a10*/  @P0 IADD3 R83, PT, PT, R83, 0x80, RZ ;  /* 0x0000008053530810 */ /* 0x000fe20007ffe0ff */
[----:B------:R-:W-:Y:S01]  /*4a20*/  UPLOP3.LUT UP1, UPT, UPT, UPT, UP1, 0x40, 0x4 ;  /* 0x000000000004789c */ /* 0x000fe20003f2e810 */
[----:B------:R-:W-:-:S05]  /*4a30*/  @P1 IADD3 R107, PT, PT, R107, 0x80, RZ ;  /* 0x000000806b6b1810 */ /* 0x000fca0007ffe0ff */
[----:B0-----:R-:W0:Y:S08]  /*4a40*/  @P1 LDC.64 R78, c[0x0][0x468] ;  /* 0x00011a00ff4e1b82 */ /* 0x001e300000000a00 */
[----:B------:R-:W2:Y:S01]  /*4a50*/  LDC.64 R76, c[0x0][0x380] ;  /* 0x0000e000ff4c7b82 */ /* 0x000ea20000000a00 */
[----:B-1----:R-:W-:-:S05]  /*4a60*/  @P0 IMAD.WIDE.U32 R80, R83, 0x10, R80 ;  /* 0x0000001053500825 */ /* 0x002fca00078e0050 */
[----:B------:R1:W-:Y:S01]  /*4a70*/  @P0 STG.E.128 desc[UR12][R80.64], R72 ;  /* 0x0000004850000986 */ /* 0x0003e2000c101d0c */
[----:B0-----:R-:W-:-:S05]  /*4a80*/  @P1 IMAD.WIDE.U32 R78, R107, 0x10, R78 ;  /* 0x000000106b4e1825 */ /* 0x001fca00078e004e */
[----:B------:R1:W-:Y:S01]  /*4a90*/  @P1 STG.E.128 desc[UR12][R78.64], R68 ;  /* 0x000000444e001986 */ /* 0x0003e2000c101d0c */
[----:B--2---:R-:W-:-:S04]  /*4aa0*/  IADD3 R0, PT, PT, R0, R76, RZ ;  /* 0x0000004c00007210 */ /* 0x004fc80007ffe0ff */
[----:B------:R-:W-:-:S13]  /*4ab0*/  ISETP.GE.AND P0, PT, R0, R77, PT ;  /* 0x0000004d0000720c */ /* 0x000fda0003f06270 */
[----:B-1----:R-:W-:Y:S05]  /*4ac0*/  @!P0 BRA `(.L_x_491) ;  /* 0xffffffb400d88947 */ /* 0x002fea000383ffff */
.L_x_422:
        /* <DEDUP_REMOVED lines=17> */
.L_x_492:
        /* <DEDUP_REMOVED lines=10> */
.L_x_7979:


//--------------------- .text._ZN10layer_norm13ln_bwd_kernelINS_13Kernel_traitsI13__nv_bfloat16S2_S2_S2_fjLj2048ELj1ELj1ELj4ELj16ENS_18Kernel_traits_baseILj2048ES2_S2_S2_S2_fjLj128EEEEELb1ELb1ELb0ELb0EEEvNS_9BwdParamsE --------------------------
	.section	.text._ZN10layer_norm13ln_bwd_kernelINS_13Kernel_traitsI13__nv_bfloat16S2_S2_S2_fjLj2048ELj1ELj1ELj4ELj16ENS_18Kernel_traits_baseILj2048ES2_S2_S2_S2_fjLj128EEEEELb1ELb1ELb0ELb0EEEvNS_9BwdParamsE,"ax",@progbits
	.align	128
        .global         _ZN10layer_norm13ln_bwd_kernelINS_13Kernel_traitsI13__nv_bfloat16S2_S2_S2_fjLj2048ELj1ELj1ELj4ELj16ENS_18Kernel_traits_baseILj2048ES2_S2_S2_S2_fjLj128EEEEELb1ELb1ELb0ELb0EEEvNS_9BwdParamsE
        .type           _ZN10layer_norm13ln_bwd_kernelINS_13Kernel_traitsI13__nv_bfloat16S2_S2_S2_fjLj2048ELj1ELj1ELj4ELj16ENS_18Kernel_traits_baseILj2048ES2_S2_S2_S2_fjLj128EEEEELb1ELb1ELb0ELb0EEEvNS_9BwdParamsE,@function
        .size           _ZN10layer_norm13ln_bwd_kernelINS_13Kernel_traitsI13__nv_bfloat16S2_S2_S2_fjLj2048ELj1ELj1ELj4ELj16ENS_18Kernel_traits_baseILj2048ES2_S2_S2_S2_fjLj128EEEEELb1ELb1ELb0ELb0EEEvNS_9BwdParamsE,(.L_x_7980 - _ZN10layer_norm13ln_bwd_kernelINS_13Kernel_traitsI13__nv_bfloat16S2_S2_S2_fjLj2048ELj1ELj1ELj4ELj16ENS_18Kernel_traits_baseILj2048ES2_S2_S2_S2_fjLj128EEEEELb1ELb1ELb0ELb0EEEvNS_9BwdParamsE)
        .other          _ZN10layer_norm13ln_bwd_kernelINS_13Kernel_traitsI13__nv_bfloat16S2_S2_S2_fjLj2048ELj1ELj1ELj4ELj16ENS_18Kernel_traits_baseILj2048ES2_S2_S2_S2_fjLj128EEEEELb1ELb1ELb0ELb0EEEvNS_9BwdParamsE,@"STO_CUDA_ENTRY STV_DEFAULT"
_ZN10layer_norm13ln_bwd_kernelINS_13Kernel_traitsI13__nv_bfloat16S2_S2_S2_fjLj2048ELj1ELj1ELj4ELj16ENS_18Kernel_traits_baseILj2048ES2_S2_S2_S2_fjLj128EEEEELb1ELb1ELb0ELb0EEEvNS_9BwdParamsE:
.text._ZN10layer_norm13ln_bwd_kernelINS_13Kernel_traitsI13__nv_bfloat16S2_S2_S2_fjLj2048ELj1ELj1ELj4ELj16ENS_18Kernel_traits_baseILj2048ES2_S2_S2_S2_fjLj128EEEEELb1ELb1ELb0ELb0EEEvNS_9BwdParamsE:
        /* <DEDUP_REMOVED lines=70> */
[----:B------:R-:W-:Y:S01]  /*0460*/  PRMT R9, R27, 0x7632, R9 ;  /* 0x000076321b097816 */ /* 0x000fe20000000009 */
[----:B0-----:R-:W-:Y:S01]  /*0470*/  UISETP.NE.U32.AND UP0, UPT, UR4, URZ, UPT ;  /* 0x000000ff0400728c */ /* 0x001fe2000bf05070 */
[----:B------:R-:W-:-:S02]  /*0480*/  PRMT R8, R26, 0x7632, R8 ;  /* 0x000076321a087816 */ /* 0x000fc40000000008 */
[----:B------:R-:W-:Y:S02]  /*0490*/  CS2R R52, SRZ ;  /* 0x0000000000347805 */ /* 0x000fe4000001ff00 */
[----:B------:R-:W-:Y:S02]  /*04a0*/  PRMT R7, R25, 0x7632, R7 ;  /* 0x0000763219077816 */ /* 0x000fe40000000007 */
[----:B------:R-:W-:Y:S02]  /*04b0*/  CS2R R54, SRZ ;  /* 0x0000000000367805 */ /* 0x000fe4000001ff00 */
[----:B------:R-:W-:Y:S02]  /*04c0*/  PRMT R6, R24, 0x7632, R6 ;  /* 0x0000763218067816 */ /* 0x000fe40000000006 */
[----:B------:R-:W-:Y:S02]  /*04d0*/  CS2R R56, SRZ ;  /* 0x0000000000387805 */ /* 0x000fe4000001ff00 */
        /* <DEDUP_REMOVED lines=18> */
[----:B------:R-:W0:Y:S01]  /*0600*/  LDCU UR24, c[0x0][0x408] ;  /* 0x00008100ff1877ac */ /* 0x000e220008000800 */
[----:B------:R-:W-:Y:S01]  /*0610*/  UISETP.NE.AND.EX UP0, UPT, UR5, URZ, UPT, UP0 ;  /* 0x000000ff0500728c */ /* 0x000fe2000bf05300 */
[----:B------:R-:W1:Y:S01]  /*0620*/  LDCU UR8, c[0x0][0x388] ;  /* 0x00007100ff0877ac */ /* 0x000e620008000800 */
[----:B------:R-:W2:Y:S01]  /*0630*/  LDCU.U8 UR18, c[0x0][0x410] ;  /* 0x00008200ff1277ac */ /* 0x000ea20008000000 */
[----:B------:R-:W3:Y:S01]  /*0640*/  LDCU UR19, c[0x0][0x400] ;  /* 0x00008000ff1377ac */ /* 0x000ee20008000800 */
[----:B------:R-:W4:Y:S01]  /*0650*/  LDCU.64 UR22, c[0x0][0x478] ;  /* 0x00008f00ff1677ac */ /* 0x000f220008000a00 */
[----:B------:R-:W0:Y:S01]  /*0660*/  LDCU.64 UR20, c[0x0][0x438] ;  /* 0x00008700ff1477ac */ /* 0x000e220008000a00 */
[----:B------:R-:W0:Y:S01]  /*0670*/  LDCU.128 UR12, c[0x0][0x3c0] ;  /* 0x00007800ff0c77ac */ /* 0x000e220008000c00 */
[----:B------:R-:W0:Y:S01]  /*0680*/  LDCU.64 UR26, c[0x0][0x380] ;  /* 0x00007000ff1a77ac */ /* 0x000e220008000a00 */
[----:B------:R-:W-:-:S05]  /*0690*/  UMOV UR6, UR7 ;  /* 0x0000000700067c82 */ /* 0x000fca0008000000 */
.L_x_515:
[----:B-----5:R-:W5:Y:S01]  /*06a0*/  @UP0 LDCU.64 UR4, c[0x0][0x3e0] ;  /* 0x00007c00ff0407ac */ /* 0x020f620008000a00 */
[----:B------:R-:W-:Y:S01]  /*06b0*/  PLOP3.LUT P0, PT, PT, PT, UP0, 0x80, 0x8 ;  /* 0x000000000008781c */ /* 0x000fe20003f0f008 */
[----:B0-----:R-:W-:Y:S02]  /*06c0*/  UIMAD.WIDE UR10, UR6, 0x4, UR14 ;  /* 0x00000004060a78a5 */ /* 0x001fe4000f8e020e */
[----:B-----5:R-:W-:-:S06]  /*06d0*/  @UP0 UIMAD.WIDE UR4, UR6, 0x2, UR4 ;  /* 0x00000002060408a5 */ /* 0x020fcc000f8e0204 */
[----:B--23--:R-:W-:Y:S02]  /*06e0*/  MOV R96, UR4 ;  /* 0x0000000400607c02 */ /* 0x00cfe40008000f00 */
[----:B------:R-:W-:Y:S01]  /*06f0*/  MOV R97, UR5 ;  /* 0x0000000500617c02 */ /* 0x000fe20008000f00 */
[----:B------:R-:W-:-:S04]  /*0700*/  UIMAD.WIDE UR4, UR6, 0x4, UR12 ;  /* 0x00000004060478a5 */ /* 0x000fc8000f8e020c */
[----:B------:R0:W5:Y:S01]  /*0710*/  @P0 LDG.E.U16 R96, desc[UR16][R96.64] ;  /* 0x0000001060600981 */ /* 0x000162000c1e1500 */
[----:B------:R-:W-:Y:S02]  /*0720*/  MOV R98, UR10 ;  /* 0x0000000a00627c02 */ /* 0x000fe40008000f00 */
[----:B------:R-:W-:Y:S02]  /*0730*/  MOV R99, UR11 ;  /* 0x0000000b00637c02 */ /* 0x000fe40008000f00 */
[----:B------:R-:W-:Y:S02]  /*0740*/  MOV R100, UR4 ;  /* 0x0000000400647c02 */ /* 0x000fe40008000f00 */
[----:B------:R-:W-:Y:S01]  /*0750*/  MOV R101, UR5 ;  /* 0x0000000500657c02 */ /* 0x000fe20008000f00 */
[----:B------:R-:W3:Y:S04]  /*0760*/  LDG.E R98, desc[UR16][R98.64] ;  /* 0x0000001062627981 */ /* 0x000ee8000c1e1900 */
[----:B------:R-:W4:Y:S01]  /*0770*/  LDG.E R100, desc[UR16][R100.64] ;  /* 0x0000001064647981 */ /* 0x000f22000c1e1900 */
[----:B-1----:R-:W-:Y:S01]  /*0780*/  UIMAD UR4, UR6, UR8, URZ ;  /* 0x00000008060472a4 */ /* 0x002fe2000f8e02ff */
[C---:B------:R-:W-:Y:S01]  /*0790*/  ISETP.GE.U32.AND P2, PT, R18.reuse, 0x80, PT ;  /* 0x000000801200780c */ /* 0x040fe20003f46070 */
[----:B------:R-:W-:Y:S01]  /*07a0*/  UMOV UR9, 0x3f800000 ;  /* 0x3f80000000097882 */ /* 0x000fe20000000000 */
[----:B--2---:R-:W-:Y:S01]  /*07b0*/  ISETP.NE.AND P3, PT, RZ, UR18, PT ;  /* 0x00000012ff007c0c */ /* 0x004fe2000bf65270 */
[----:B------:R-:W-:Y:S01]  /*07c0*/  USHF.R.S32.HI UR5, URZ, 0x1f, UR4 ;  /* 0x0000001fff057899 */ /* 0x000fe20008011404 */
[----:B------:R-:W-:Y:S01]  /*07d0*/  BSSY.RECONVERGENT B0, `(.L_x_494) ;  /* 0x0000073000007945 */ /* 0x000fe20003800200 */
[----:B------:R-:W-:-:S02]  /*07e0*/  ISETP.GE.U32.AND P1, PT, R18, 0x100, PT ;  /* 0x000001001200780c */ /* 0x000fc40003f26070 */
[----:B------:R-:W-:Y:S01]  /*07f0*/  CS2R R140, SRZ ;  /* 0x00000000008c7805 */ /* 0x000fe2000001ff00 */
[----:B------:R-:W-:-:S06]  /*0800*/  ULEA.HI UR5, UR5, UR4, URZ, 0x3 ;  /* 0x0000000405057291 */ /* 0x000fcc000f8f18ff */
[----:B0-----:R-:W-:-:S04]  /*0810*/  MOV R97, UR5 ;  /* 0x0000000500617c02 */ /* 0x001fc80008000f00 */
[----:B------:R-:W-:-:S04]  /*0820*/  LEA.HI.SX32 R0, R97, R134, 0x1d ;  /* 0x0000008661007211 */ /* 0x000fc800078feaff */
[----:B------:R-:W-:Y:S02]  /*0830*/  MOV R143, R0 ;  /* 0x00000000008f7202 */ /* 0x000fe40000000f00 */
[----:B-----5:R-:W-:Y:S02]  /*0840*/  @P0 R2UR UR4, R96 ;  /* 0x00000000600402ca */ /* 0x020fe400000e0000 */
[----:B---3--:R-:W-:Y:S02]  /*0850*/  R2UR UR11, R98 ;  /* 0x00000000620b72ca */ /* 0x008fe400000e0000 */
[----:B----4-:R-:W-:-:S09]  /*0860*/  FSEL R134, R100, RZ, !P3 ;  /* 0x000000ff64867208 */ /* 0x010fd20005800000 */
[----:B------:R-:W-:Y:S01]  /*0870*/  @UP0 USHF.L.U32 UR9, UR4, 0x10, URZ ;  /* 0x0000001004090899 */ /* 0x000fe200080006ff */
[----:B------:R-:W-:Y:S11]  /*0880*/  @!P2 BRA `(.L_x_495) ;  /* 0x00000004009ca947 */ /* 0x000ff60003800000 */
        /* <DEDUP_REMOVED lines=12> */
[----:B------:R-:W-:-:S02]  /*0950*/  SHF.L.U32 R129, R29, 0x10, RZ ;  /* 0x000000101d817819 */ /* 0x000fc400000006ff */
[----:B------:R-:W-:Y:S01]  /*0960*/  SHF.L.U32 R133, R28, 0x10, RZ ;  /* 0x000000101c857819 */ /* 0x000fe200000006ff */
[----:B0-----:R-:W-:-:S05]  /*0970*/  @P0 IMAD.WIDE.U32 R104, R0, 0x10, R104 ;  /* 0x0000001000680825 */ /* 0x001fca00078e0068 */
[----:B------:R0:W5:Y:S02]  /*0980*/  @P0 LDG.E.128 R84, desc[UR16][R104.64] ;  /* 0x0000001068540981 */ /* 0x000164000c1e1d00 */
[----:B0-----:R-:W-:Y:S02]  /*0990*/  SHF.L.U32 R104, R31, 0x10, RZ ;  /* 0x000000101f687819 */ /* 0x001fe400000006ff */
[----:B------:R-:W-:Y:S02]  /*09a0*/  SHF.L.U32 R130, R10, 0x10, RZ ;  /* 0x000000100a827819 */ /* 0x000fe400000006ff */
[----:B------:R-:W-:Y:S02]  /*09b0*/  IADD3 R143, PT, PT, R0, 0x80, RZ ;  /* 0x00000080008f7810 */ /* 0x000fe40007ffe0ff */
[----:B---3--:R-:W-:Y:S02]  /*09c0*/  SHF.L.U32 R125, R97, 0x10, RZ ;  /* 0x00000010617d7819 */ /* 0x008fe400000006ff */
[----:B------:R-:W-:-:S02]  /*09d0*/  SHF.L.U32 R141, R99, 0x10, RZ ;  /* 0x00000010638d7819 */ /* 0x000fc400000006ff */
[----:B------:R-:W-:Y:S01]  /*09e0*/  PRMT R108, R97, 0x7632, R108 ;  /* 0x00007632616c7816 */ /* 0x000fe2000000006c */
[----:B------:R-:W-:Y:S01]  /*09f0*/  FADD.FTZ R125, -R134, R125 ;  /* 0x0000007d867d7221 */ /* 0x000fe20000010100 */
[----:B------:R-:W-:Y:S01]  /*0a00*/  PRMT R97, R98, 0x7632, R97 ;  /* 0x0000763262617816 */ /* 0x000fe20000000061 */
[----:B------:R-:W-:Y:S01]  /*0a10*/  FADD.FTZ R105, -R134, R141 ;  /* 0x0000008d86697221 */ /* 0x000fe20000010100 */
[----:B------:R-:W-:Y:S02]  /*0a20*/  SHF.L.U32 R127, R98, 0x10, RZ ;  /* 0x00000010627f7819 */ /* 0x000fe400000006ff */
[----:B----4-:R-:W-:Y:S02]  /*0a30*/  PRMT R110, R101, 0x7632, R110 ;  /* 0x00007632656e7816 */ /* 0x010fe4000000006e */
[----:B------:R-:W-:Y:S01]  /*0a40*/  PRMT R98, R103, 0x7632, R98 ;  /* 0x0000763267627816 */ /* 0x000fe20000000062 */
[----:B------:R-:W-:Y:S01]  /*0a50*/  FMUL.FTZ R131, R125, UR11 ;  /* 0x0000000b7d837c20 */ /* 0x000fe20008410000 */
[----:B------:R-:W-:Y:S01]  /*0a60*/  SHF.L.U32 R101, R101, 0x10, RZ ;  /* 0x0000001065657819 */ /* 0x000fe200000006ff */
[----:B------:R-:W-:Y:S01]  /*0a70*/  FMUL.FTZ R105, R105, UR11 ;  /* 0x0000000b69697c20 */ /* 0x000fe20008410000 */
[----:B------:R-:W-:-:S02]  /*0a80*/  SHF.L.U32 R103, R103, 0x10, RZ ;  /* 0x0000001067677819 */ /* 0x000fc400000006ff */
[C---:B------:R-:W-:Y:S01]  /*0a90*/  PRMT R106, R96.reuse, 0x7632, R106 ;  /* 0x00007632606a7816 */ /* 0x040fe2000000006a */
[-C--:B------:R-:W-:Y:S01]  /*0aa0*/  FMUL.FTZ R129, R129, R101.reuse ;  /* 0x0000006581817220 */ /* 0x080fe20000410000 */
[----:B------:R-:W-:Y:S01]  /*0ab0*/  SHF.L.U32 R19, R96, 0x10, RZ ;  /* 0x0000001060137819 */ /* 0x000fe200000006ff */
[----:B------:R-:W-:Y:S01]  /*0ac0*/  FADD.FTZ R54, R54, R101 ;  /* 0x0000006536367221 */ /* 0x000fe20000010000 */
[----:B------:R-:W-:Y:S01]  /*0ad0*/  FFMA.FTZ R38, R131, R101, R38 ;  /* 0x0000006583267223 */ /* 0x000fe20000010026 */
[-C--:B------:R-:W-:Y:S01]  /*0ae0*/  FMUL.FTZ R104, R104, R103.reuse ;  /* 0x0000006768687220 */ /* 0x080fe20000410000 */
[----:B------:R-:W-:Y:S01]  /*0af0*/  FADD.FTZ R58, R58, R103 ;  /* 0x000000673a3a7221 */ /* 0x000fe20000010000 */
[----:B------:R-:W-:Y:S01]  /*0b00*/  FFMA.FTZ R42, R105, R103, R42 ;  /* 0x00000067692a7223 */ /* 0x000fe2000001002a */
[----:B------:R-:W-:Y:S02]  /*0b10*/  SHF.L.U32 R101, R106, 0x10, RZ ;  /* 0x000000106a657819 */ /* 0x000fe400000006ff */
[----:B------:R-:W-:-:S02]  /*0b20*/  SHF.L.U32 R103, R108, 0x10, RZ ;  /* 0x000000106c677819 */ /* 0x000fc400000006ff */
[----:B------:R-:W-:Y:S01]  /*0b30*/  PRMT R107, R100, 0x7632, R107 ;  /* 0x00007632646b7816 */ /* 0x000fe2000000006b */
[----:B------:R-:W-:Y:S01]  /*0b40*/  FADD.FTZ R19, -R134, R19 ;  /* 0x0000001386137221 */ /* 0x000fe20000010100 */
[----:B------:R-:W-:Y:S01]  /*0b50*/  SHF.L.U32 R100, R100, 0x10, RZ ;  /* 0x0000001064647819 */ /* 0x000fe200000006ff */
[C---:B------:R-:W-:Y:S01]  /*0b60*/  FADD.FTZ R101, -R134.reuse, R101 ;  /* 0x0000006586657221 */ /* 0x040fe20000010100 */
[----:B------:R-:W-:Y:S01]  /*0b70*/  FADD.FTZ R103, -R134, R103 ;  /* 0x0000006786677221 */ /* 0x000fe20000010100 */
[----:B------:R-:W-:Y:S01]  /*0b80*/  SHF.L.U32 R107, R107, 0x10, RZ ;  /* 0x000000106b6b7819 */ /* 0x000fe200000006ff */
[----:B------:R-:W-:Y:S01]  /*0b90*/  FMUL.FTZ R135, R19, UR11 ;  /* 0x0000000b13877c20 */ /* 0x000fe20008410000 */
[-C--:B------:R-:W-:Y:S01]  /*0ba0*/  FMUL.FTZ R133, R133, R100.reuse ;  /* 0x0000006485857220 */ /* 0x080fe20000410000 */
[----:B------:R-:W-:Y:S01]  /*0bb0*/  FMUL.FTZ R132, R101, UR11 ;  /* 0x0000000b65847c20 */ /* 0x000fe20008410000 */
[----:B------:R-:W-:Y:S01]  /*0bc0*/  FMUL.FTZ R128, R103, UR11 ;  /* 0x0000000b67807c20 */ /* 0x000fe20008410000 */
[----:B------:R-:W-:Y:S01]  /*0bd0*/  PRMT R96, R99, 0x7632, R96 ;  /* 0x0000763263607816 */ /* 0x000fe20000000060 */
[----:B------:R-:W-:Y:S01]  /*0be0*/  FMUL.FTZ R130, R130, R107 ;  /* 0x0000006b82827220 */ /* 0x000fe20000410000 */
[----:B------:R-:W-:Y:S01]  /*0bf0*/  SHF.L.U32 R103, R97, 0x10, RZ ;  /* 0x0000001061677819 */ /* 0x000fe200000006ff */
[----:B------:R-:W-:Y:S01]  /*0c00*/  FADD.FTZ R97, RZ, R133 ;  /* 0x00000085ff617221 */ /* 0x000fe20000010000 */
[----:B------:R-:W-:Y:S01]  /*0c10*/  FFMA.FTZ R101, R135, R133, RZ ;  /* 0x0000008587657223 */ /* 0x000fe200000100ff */
[----:B------:R-:W-:Y:S01]  /*0c20*/  FADD.FTZ R125, -R134, R127 ;  /* 0x0000007f867d7221 */ /* 0x000fe20000010100 */
[----:B------:R-:W-:Y:S01]  /*0c30*/  FADD.FTZ R53, R53, R107 ;  /* 0x0000006b35357221 */ /* 0x000fe20000010000 */
[----:B------:R-:W-:Y:S01]  /*0c40*/  FFMA.FTZ R37, R132, R107, R37 ;  /* 0x0000006b84257223 */ /* 0x000fe20000010025 */
[----:B------:R-:W-:Y:S01]  /*0c50*/  FADD.FTZ R52, R52, R100 ;  /* 0x0000006434347221 */ /* 0x000fe20000010000 */
[----:B------:R-:W-:Y:S01]  /*0c60*/  FFMA.FTZ R36, R135, R100, R36 ;  /* 0x0000006487247223 */ /* 0x000fe20000010024 */
[----:B------:R-:W-:Y:S01]  /*0c70*/  SHF.L.U32 R127, R11, 0x10, RZ ;  /* 0x000000100b7f7819 */ /* 0x000fe200000006ff */
[----:B------:R-:W-:Y:S01]  /*0c80*/  FFMA.FTZ R100, R132, R130, R101 ;  /* 0x0000008284647223 */ /* 0x000fe20000010065 */
[----:B------:R-:W-:-:S02]  /*0c90*/  SHF.L.U32 R110, R110, 0x10, RZ ;  /* 0x000000106e6e7819 */ /* 0x000fc400000006ff */
[----:B------:R-:W-:Y:S01]  /*0ca0*/  SHF.L.U32 R107, R96, 0x10, RZ ;  /* 0x00000010606b7819 */ /* 0x000fe200000006ff */
[----:B------:R-:W-:Y:S01]  /*0cb0*/  FADD.FTZ R96, R97, R130 ;  /* 0x0000008261607221 */ /* 0x000fe20000010000 */
[----:B------:R-:W-:Y:S01]  /*0cc0*/  PRMT R99, R102, 0x7632, R99 ;  /* 0x0000763266637816 */ /* 0x000fe20000000063 */
[----:B------:R-:W-:Y:S01]  /*0cd0*/  FADD.FTZ R103, -R134, R103 ;  /* 0x0000006786677221 */ /* 0x000fe20000010100 */
[----:B------:R-:W-:Y:S01]  /*0ce0*/  SHF.L.U32 R102, R102, 0x10, RZ ;  /* 0x0000001066667819 */ /* 0x000fe200000006ff */
[----:B------:R-:W-:Y:S01]  /*0cf0*/  FMUL.FTZ R127, R127, R110 ;  /* 0x0000006e7f7f7220 */ /* 0x000fe20000410000 */
[----:B------:R-:W-:Y:S01]  /*0d00*/  SHF.L.U32 R19, R30, 0x10, RZ ;  /* 0x000000101e137819 */ /* 0x000fe200000006ff */
[----:B------:R-:W-:Y:S01]  /*0d10*/  FADD.FTZ R96, R96, R129 ;  /* 0x0000008160607221 */ /* 0x000fe20000010000 */
[----:B------:R-:W-:Y:S01]  /*0d20*/  FFMA.FTZ R97, R131, R129, R100 ;  /* 0x0000008183617223 */ /* 0x000fe20000010064 */
[----:B------:R-:W-:Y:S01]  /*0d30*/  SHF.L.U32 R106, R12, 0x10, RZ ;  /* 0x000000100c6a7819 */ /* 0x000fe200000006ff */
[----:B------:R-:W-:Y:S01]  /*0d40*/  FMUL.FTZ R108, R103, UR11 ;  /* 0x0000000b676c7c20 */ /* 0x000fe20008410000 */
[----:B------:R-:W-:Y:S01]  /*0d50*/  SHF.L.U32 R99, R99, 0x10, RZ ;  /* 0x0000001063637819 */ /* 0x000fe200000006ff */
[----:B------:R-:W-:Y:S01]  /*0d60*/  FMUL.FTZ R125, R125, UR11 ;  /* 0x0000000b7d7d7c20 */ /* 0x000fe20008410000 */
[----:B------:R-:W-:Y:S01]  /*0d70*/  SHF.L.U32 R101, R98, 0x10, RZ ;  /* 0x0000001062657819 */ /* 0x000fe200000006ff */
[-C--:B------:R-:W-:Y:S01]  /*0d80*/  FMUL.FTZ R19, R19, R102.reuse ;  /* 0x0000006613137220 */ /* 0x080fe20000410000 */
[----:B------:R-:W-:Y:S01]  /*0d90*/  FADD.FTZ R96, R96, R127 ;  /* 0x0000007f60607221 */ /* 0x000fe20000010000 */
[----:B------:R-:W-:Y:S01]  /*0da0*/  FFMA.FTZ R98, R128, R127, R97 ;  /* 0x0000007f80627223 */ /* 0x000fe20000010061 */
[-C--:B------:R-:W-:Y:S01]  /*0db0*/  FMUL.FTZ R106, R106, R99.reuse ;  /* 0x000000636a6a7220 */ /* 0x080fe20000410000 */
[----:B------:R-:W-:Y:S01]  /*0dc0*/  FADD.FTZ R57, R57, R99 ;  /* 0x0000006339397221 */ /* 0x000fe20000010000 */
[----:B------:R-:W-:Y:S01]  /*0dd0*/  FFMA.FTZ R41, R108, R99, R41 ;  /* 0x000000636c297223 */ /* 0x000fe20000010029 */
[----:B------:R-:W-:Y:S01]  /*0de0*/  FADD.FTZ R97, R96, R19 ;  /* 0x0000001360617221 */ /* 0x000fe20000010000 */
[C---:B------:R-:W-:Y:S01]  /*0df0*/  FFMA.FTZ R99, R125.reuse, R19, R98 ;  /* 0x000000137d637223 */ /* 0x040fe20000010062 */
[----:B------:R-:W-:Y:S01]  /*0e00*/  FADD.FTZ R56, R56, R102 ;  /* 0x0000006638387221 */ /* 0x000fe20000010000 */
[----:B------:R-:W-:Y:S01]  /*0e10*/  FFMA.FTZ R40, R125, R102, R40 ;  /* 0x000000667d287223 */ /* 0x000fe20000010028 */
[----:B------:R-:W-:Y:S01]  /*0e20*/  FADD.FTZ R55, R55, R110 ;  /* 0x0000006e37377221 */ /* 0x000fe20000010000 */
[----:B------:R-:W-:Y:S01]  /*0e30*/  FFMA.FTZ R39, R128, R110, R39 ;  /* 0x0000006e80277223 */ /* 0x000fe20000010027 */
[----:B------:R-:W-:Y:S01]  /*0e40*/  SHF.L.U32 R102, R13, 0x10, RZ ;  /* 0x000000100d667819 */ /* 0x000fe200000006ff */
[----:B------:R-:W-:Y:S01]  /*0e50*/  FADD.FTZ R110, -R134, R107 ;  /* 0x0000006b866e7221 */ /* 0x000fe20000010100 */
[----:B------:R-:W-:Y:S01]  /*0e60*/  FADD.FTZ R97, R97, R106 ;  /* 0x0000006a61617221 */ /* 0x000fe20000010000 */
[----:B------:R-:W-:-:S02]  /*0e70*/  FFMA.FTZ R96, R108, R106, R99 ;  /* 0x0000006a6c607223 */ /* 0x000fc40000010063 */
[-C--:B------:R-:W-:Y:S01]  /*0e80*/  FMUL.FTZ R107, R102, R101.reuse ;  /* 0x00000065666b7220 */ /* 0x080fe20000410000 */
[----:B------:R-:W-:Y:S01]  /*0e90*/  FMUL.FTZ R110, R110, UR11 ;  /* 0x0000000b6e6e7c20 */ /* 0x000fe20008410000 */
[----:B------:R-:W-:Y:S01]  /*0ea0*/  FADD.FTZ R98, R97, R104 ;  /* 0x0000006861627221 */ /* 0x000fe20000010000 */
[----:B------:R-:W-:Y:S01]  /*0eb0*/  FFMA.FTZ R96, R105, R104, R96 ;  /* 0x0000006869607223 */ /* 0x000fe20000010060 */
[----:B------:R-:W-:Y:S01]  /*0ec0*/  FADD.FTZ R59, R59, R101 ;  /* 0x000000653b3b7221 */ /* 0x000fe20000010000 */
[----:B------:R-:W-:Y:S01]  /*0ed0*/  FFMA.FTZ R43, R110, R101, R43 ;  /* 0x000000656e2b7223 */ /* 0x000fe2000001002b */
[----:B------:R-:W-:Y:S01]  /*0ee0*/  FADD.FTZ R141, R98, R107 ;  /* 0x0000006b628d7221 */ /* 0x000fe20000010000 */
[----:B------:R-:W-:-:S07]  /*0ef0*/  FFMA.FTZ R140, R110, R107, R96 ;  /* 0x0000006b6e8c7223 */ /* 0x000fce0000010060 */
.L_x_495:
[----:B------:R-:W-:Y:S05]  /*0f00*/  BSYNC.RECONVERGENT B0 ;  /* 0x0000000000007941 */ /* 0x000fea0003800200 */
.L_x_494:
[----:B------:R-:W-:Y:S04]  /*0f10*/  BSSY.RECONVERGENT B0, `(.L_x_496) ;  /* 0x0000068000007945 */ /* 0x000fe80003800200 */
        /* <DEDUP_REMOVED lines=10> */
[----:B--2---:R-:W-:-:S05]  /*0fc0*/  IMAD.WIDE.U32 R112, R143, 0x8, R112 ;  /* 0x000000088f707825 */ /* 0x004fca00078e0070 */
[----:B------:R0:W5:Y:S07]  /*0fd0*/  LDG.E.64 R136, desc[UR16][R112.64] ;  /* 0x0000001070887981 */ /* 0x00016e000c1e1b00 */
[----:B------:R-:W1:Y:S01]  /*0fe0*/  @P0 LDC.64 R114, c[0x0][0x438] ;  /* 0x00010e00ff720b82 */ /* 0x000e620000000a00 */
[----:B0-----:R-:W-:Y:S01]  /*0ff0*/  SHF.L.U32 R112, R20, 0x10, RZ ;  /* 0x0000001014707819 */ /* 0x001fe200000006ff */
[----:B-1----:R-:W-:-:S05]  /*1000*/  @P0 IMAD.WIDE.U32 R114, R143, 0x10, R114 ;  /* 0x000000108f720825 */ /* 0x002fca00078e0072 */
[----:B------:R0:W5:Y:S02]  /*1010*/  @P0 LDG.E.128 R88, desc[UR16][R114.64] ;  /* 0x0000001072580981 */ /* 0x000164000c1e1d00 */
[----:B0-----:R-:W-:Y:S02]  /*1020*/  SHF.L.U32 R114, R21, 0x10, RZ ;  /* 0x0000001015727819 */ /* 0x001fe400000006ff */
[----:B------:R-:W-:Y:S02]  /*1030*/  SHF.L.U32 R121, R4, 0x10, RZ ;  /* 0x0000001004797819 */ /* 0x000fe400000006ff */
[----:B------:R-:W-:Y:S02]  /*1040*/  SHF.L.U32 R123, R5, 0x10, RZ ;  /* 0x00000010057b7819 */ /* 0x000fe400000006ff */
[C---:B---3--:R-:W-:Y:S02]  /*1050*/  PRMT R109, R96.reuse, 0x7632, R109 ;  /* 0x00007632606d7816 */ /* 0x048fe4000000006d */
[----:B------:R-:W-:-:S02]  /*1060*/  SHF.L.U32 R111, R96, 0x10, RZ ;  /* 0x00000010606f7819 */ /* 0x000fc400000006ff */
[C---:B------:R-:W-:Y:S02]  /*1070*/  PRMT R96, R97.reuse, 0x7632, R96 ;  /* 0x0000763261607816 */ /* 0x040fe40000000060 */
[----:B------:R-:W-:Y:S02]  /*1080*/  SHF.L.U32 R97, R97, 0x10, RZ ;  /* 0x0000001061617819 */ /* 0x000fe400000006ff */
[C---:B------:R-:W-:Y:S02]  /*1090*/  PRMT R116, R98.reuse, 0x7632, R116 ;  /* 0x0000763262747816 */ /* 0x040fe40000000074 */
[----:B------:R-:W-:Y:S01]  /*10a0*/  SHF.L.U32 R117, R98, 0x10, RZ ;  /* 0x0000001062757819 */ /* 0x000fe200000006ff */
[----:B------:R-:W-:Y:S01]  /*10b0*/  FADD.FTZ R98, -R134, R97 ;  /* 0x0000006186627221 */ /* 0x000fe20000010100 */
[----:B------:R-:W-:Y:S02]  /*10c0*/  SHF.L.U32 R97, R96, 0x10, RZ ;  /* 0x0000001060617819 */ /* 0x000fe400000006ff */
[----:B------:R-:W-:-:S02]  /*10d0*/  PRMT R118, R99, 0x7632, R118 ;  /* 0x0000763263767816 */ /* 0x000fc40000000076 */
[----:B------:R-:W-:Y:S01]  /*10e0*/  SHF.L.U32 R109, R109, 0x10, RZ ;  /* 0x000000106d6d7819 */ /* 0x000fe200000006ff */
[----:B------:R-:W-:Y:S01]  /*10f0*/  FADD.FTZ R122, -R134, R97 ;  /* 0x00000061867a7221 */ /* 0x000fe20000010100 */
[----:B------:R-:W-:Y:S02]  /*1100*/  SHF.L.U32 R115, R118, 0x10, RZ ;  /* 0x0000001076737819 */ /* 0x000fe400000006ff */
[----:B----4-:R-:W-:Y:S01]  /*1110*/  PRMT R96, R100, 0x7632, R96 ;  /* 0x0000763264607816 */ /* 0x010fe20000000060 */
[----:B------:R-:W-:Y:S01]  /*1120*/  FADD.FTZ R120, -R134, R109 ;  /* 0x0000006d86787221 */ /* 0x000fe20000010100 */
[----:B------:R-:W-:Y:S01]  /*1130*/  SHF.L.U32 R97, R100, 0x10, RZ ;  /* 0x0000001064617819 */ /* 0x000fe200000006ff */
[C---:B------:R-:W-:Y:S01]  /*1140*/  FADD.FTZ R111, -R134.reuse, R111 ;  /* 0x0000006f866f7221 */ /* 0x040fe20000010100 */
[----:B------:R-:W-:Y:S01]  /*1150*/  SHF.L.U32 R119, R99, 0x10, RZ ;  /* 0x0000001063777819 */ /* 0x000fe200000006ff */
[----:B------:R-:W-:Y:S01]  /*1160*/  FADD.FTZ R113, -R134, R117 ;  /* 0x0000007586717221 */ /* 0x000fe20000010100 */
[----:B------:R-:W-:Y:S01]  /*1170*/  SHF.L.U32 R99, R116, 0x10, RZ ;  /* 0x0000001074637819 */ /* 0x000fe200000006ff */
        /* <DEDUP_REMOVED lines=8> */
[----:B------:R-:W-:Y:S01]  /*1200*/  FMUL.FTZ R113, R113, UR11 ;  /* 0x0000000b71717c20 */ /* 0x000fe20008410000 */
[C---:B------:R-:W-:Y:S01]  /*1210*/  FADD.FTZ R119, -R134.reuse, R119 ;  /* 0x0000007786777221 */ /* 0x040fe20000010100 */
[--C-:B------:R-:W-:Y:S01]  /*1220*/  FADD.FTZ R124, -R134, R99.reuse ;  /* 0x00000063867c7221 */ /* 0x100fe20000010100 */
[----:B------:R-:W-:Y:S01]  /*1230*/  PRMT R99, R101, 0x7632, R99 ;  /* 0x0000763265637816 */ /* 0x000fe20000000063 */
[-C--:B------:R-:W-:Y:S01]  /*1240*/  FMUL.FTZ R117, R117, R96.reuse ;  /* 0x0000006075757220 */ /* 0x080fe20000410000 */
[----:B------:R-:W-:Y:S01]  /*1250*/  FADD.FTZ R61, R61, R96 ;  /* 0x000000603d3d7221 */ /* 0x000fe20000010000 */
[----:B------:R-:W-:Y:S01]  /*1260*/  FFMA.FTZ R45, R120, R96, R45 ;  /* 0x00000060782d7223 */ /* 0x000fe2000001002d */
        /* <DEDUP_REMOVED lines=8> */
[----:B------:R-:W-:Y:S01]  /*12f0*/  FMUL.FTZ R111, R98, UR11 ;  /* 0x0000000b626f7c20 */ /* 0x000fe20008410000 */
[----:B------:R-:W-:Y:S01]  /*1300*/  FMUL.FTZ R115, R119, UR11 ;  /* 0x0000000b77737c20 */ /* 0x000fe20008410000 */
[----:B------:R-:W-:Y:S01]  /*1310*/  SHF.L.U32 R119, R3, 0x10, RZ ;  /* 0x0000001003777819 */ /* 0x000fe200000006ff */
[----:B------:R-:W-:Y:S01]  /*1320*/  FMUL.FTZ R122, R122, UR11 ;  /* 0x0000000b7a7a7c20 */ /* 0x000fe20008410000 */
[----:B------:R-:W-:Y:S01]  /*1330*/  SHF.L.U32 R98, R99, 0x10, RZ ;  /* 0x0000001063627819 */ /* 0x000fe200000006ff */
        /* <DEDUP_REMOVED lines=12> */
[----:B------:R-:W-:Y:S01]  /*1400*/  PRMT R102, R103, 0x7632, R102 ;  /* 0x0000763267667816 */ /* 0x000fe20000000066 */
[----:B------:R-:W-:Y:S01]  /*1410*/  FMUL.FTZ R121, R121, R100 ;  /* 0x0000006479797220 */ /* 0x000fe20000410000 */
[----:B------:R-:W-:Y:S01]  /*1420*/  SHF.L.U32 R103, R103, 0x10, RZ ;  /* 0x0000001067677819 */ /* 0x000fe200000006ff */
[----:B------:R-:W-:Y:S01]  /*1430*/  FMUL.FTZ R124, R124, UR11 ;  /* 0x0000000b7c7c7c20 */ /* 0x000fe20008410000 */
[----:B------:R-:W-:Y:S01]  /*1440*/  SHF.L.U32 R118, R23, 0x10, RZ ;  /* 0x0000001017767819 */ /* 0x000fe200000006ff */
[----:B------:R-:W-:Y:S01]  /*1450*/  FADD.FTZ R98, R99, R116 ;  /* 0x0000007463627221 */ /* 0x000fe20000010000 */
[----:B------:R-:W-:Y:S01]  /*1460*/  FFMA.FTZ R96, R113, R116, R96 ;  /* 0x0000007471607223 */ /* 0x000fe20000010060 */
[----:B------:R-:W-:Y:S02]  /*1470*/  SHF.L.U32 R102, R102, 0x10, RZ ;  /* 0x0000001066667819 */ /* 0x000fe400000006ff */
[----:B------:R-:W-:Y:S01]  /*1480*/  FMUL.FTZ R118, R118, R103 ;  /* 0x0000006776767220 */ /* 0x000fe20000410000 */
        /* <DEDUP_REMOVED lines=16> */
.L_x_497:
[----:B------:R-:W-:Y:S05]  /*1590*/  BSYNC.RECONVERGENT B0 ;  /* 0x0000000000007941 */ /* 0x000fea0003800200 */
.L_x_496:
[----:B------:R-:W0:Y:S01]  /*15a0*/  SHFL.DOWN PT, R96, R141, 0x10, 0x1f ;  /* 0x0a001f008d607f89 */ /* 0x000e2200000e0000 */
        /* <DEDUP_REMOVED lines=31> */
.L_x_499:
[----:B------:R-:W-:Y:S05]  /*17a0*/  BSYNC.RECONVERGENT B0 ;  /* 0x0000000000007941 */ /* 0x000fea0003800200 */
.L_x_498:
        /* <DEDUP_REMOVED lines=34> */
[--C-:B------:R-:W-:Y:S01]  /*19d0*/  FFMA.FTZ R140, R135, UR4, R100.reuse ;  /* 0x00000004878c7c23 */ /* 0x100fe20008010064 */
[----:B-----5:R-:W-:Y:S01]  /*19e0*/  LOP3.LUT P3, RZ, R138, 0xff, RZ, 0xc0, !PT ;  /* 0x000000ff8aff7812 */ /* 0x020fe2000786c0ff */
[----:B------:R-:W-:Y:S01]  /*19f0*/  FFMA.FTZ R103, R132, UR4, R100 ;  /* 0x0000000484677c23 */ /* 0x000fe20008010064 */
[----:B------:R-:W-:Y:S01]  /*1a00*/  LOP3.LUT P4, RZ, R138, 0xff00, RZ, 0xc0, !PT ;  /* 0x0000ff008aff7812 */ /* 0x000fe2000788c0ff */
[----:B------:R-:W-:Y:S01]  /*1a10*/  FADD.FTZ R141, R133, -R140 ;  /* 0x8000008c858d7221 */ /* 0x000fe20000010000 */
[----:B------:R-:W-:Y:S02]  /*1a20*/  HFMA2 R101, -RZ, RZ, 0, 0 ;  /* 0x00000000ff657431 */ /* 0x000fe400000001ff */
[----:B------:R-:W-:Y:S01]  /*1a30*/  FADD.FTZ R143, R130, -R103 ;  /* 0x80000067828f7221 */ /* 0x000fe20000010000 */
[----:B------:R-:W-:Y:S01]  /*1a40*/  CS2R R102, SRZ ;  /* 0x0000000000667805 */ /* 0x000fe2000001ff00 */
[----:B------:R-:W-:Y:S01]  /*1a50*/  FMUL.FTZ R141, R141, UR11 ;  /* 0x0000000b8d8d7c20 */ /* 0x000fe20008410000 */
[----:B------:R-:W-:Y:S01]  /*1a60*/  MOV R140, RZ ;  /* 0x000000ff008c7202 */ /* 0x000fe20000000f00 */
[----:B------:R-:W-:Y:S01]  /*1a70*/  FMUL.FTZ R143, R143, UR11 ;  /* 0x0000000b8f8f7c20 */ /* 0x000fe20008410000 */
[----:B------:R-:W-:Y:S01]  /*1a80*/  LOP3.LUT P5, RZ, R138, 0xff000000, RZ, 0xc0, !PT ;  /* 0xff0000008aff7812 */ /* 0x000fe200078ac0ff */
[----:B------:R-:W-:Y:S01]  /*1a90*/  FMUL.FTZ R141, R141, UR9 ;  /* 0x000000098d8d7c20 */ /* 0x000fe20008410000 */
[----:B------:R-:W-:Y:S01]  /*1aa0*/  FFMA.FTZ R148, R125, UR4, R100 ;  /* 0x000000047d947c23 */ /* 0x000fe20008010064 */
[C---:B------:R-:W-:Y:S01]  /*1ab0*/  @P3 SHF.L.U32 R142, R96.reuse, 0x10, RZ ;  /* 0x00000010608e3819 */ /* 0x040fe200000006ff */
[----:B------:R-:W-:Y:S01]  /*1ac0*/  FMUL.FTZ R143, R143, UR9 ;  /* 0x000000098f8f7c20 */ /* 0x000fe20008410000 */
[----:B------:R-:W-:Y:S01]  /*1ad0*/  @P4 PRMT R144, R96, 0x7632, R144 ;  /* 0x0000763260904816 */ /* 0x000fe20000000090 */
[----:B------:R-:W-:Y:S01]  /*1ae0*/  FMUL.FTZ R141, R141, UR24 ;  /* 0x000000188d8d7c20 */ /* 0x000fe20008410000 */
[----:B------:R-:W-:Y:S01]  /*1af0*/  @P3 SHF.L.U32 R96, R32, 0x10, RZ ;  /* 0x0000001020603819 */ /* 0x000fe200000006ff */
[----:B------:R-:W-:Y:S01]  /*1b00*/  FMUL.FTZ R143, R143, UR24 ;  /* 0x000000188f8f7c20 */ /* 0x000fe20008410000 */
[----:B------:R-:W-:Y:S01]  /*1b10*/  @P4 SHF.L.U32 R144, R144, 0x10, RZ ;  /* 0x0000001090904819 */ /* 0x000fe200000006ff */
[----:B------:R-:W-:Y:S01]  /*1b20*/  @P3 FMUL.FTZ R101, R141, R142 ;  /* 0x0000008e8d653220 */ /* 0x000fe20000410000 */
[----:B------:R-:W-:Y:S01]  /*1b30*/  LOP3.LUT P6, RZ, R139, 0xff, RZ, 0xc0, !PT ;  /* 0x000000ff8bff7812 */ /* 0x000fe200078cc0ff */
[----:B------:R-:W-:Y:S01]  /*1b40*/  @P3 FMUL.FTZ R102, R141, R96 ;  /* 0x000000608d663220 */ /* 0x000fe20000410000 */
[--C-:B------:R-:W-:Y:S01]  /*1b50*/  FFMA.FTZ R96, R131, UR4, R100.reuse ;  /* 0x0000000483607c23 */ /* 0x100fe20008010064 */
[----:B------:R-:W-:Y:S01]  /*1b60*/  LOP3.LUT P3, RZ, R138, 0xff0000, RZ, 0xc0, !PT ;  /* 0x00ff00008aff7812 */ /* 0x000fe2000786c0ff */
[----:B------:R-:W-:Y:S01]  /*1b70*/  @P4 FMUL.FTZ R140, R143, R144 ;  /* 0x000000908f8c4220 */ /* 0x000fe20000410000 */
[----:B------:R-:W-:Y:S01]  /*1b80*/  FFMA.FTZ R144, R128, UR4, R100 ;  /* 0x0000000480907c23 */ /* 0x000fe20008010064 */
[----:B------:R-:W-:Y:S01]  /*1b90*/  FADD.FTZ R142, R129, -R96 ;  /* 0x80000060818e7221 */ /* 0x000fe20000010000 */
[----:B------:R-:W-:Y:S01]  /*1ba0*/  @P4 SHF.L.U32 R145, R14, 0x10, RZ ;  /* 0x000000100e914819 */ /* 0x000fe200000006ff */
[----:B------:R-:W-:Y:S01]  /*1bb0*/  FADD.FTZ R148, R19, -R148 ;  /* 0x8000009413947221 */ /* 0x000fe20000010000 */
[----:B------:R-:W-:Y:S01]  /*1bc0*/  FADD.FTZ R144, R127, -R144 ;  /* 0x800000907f907221 */ /* 0x000fe20000010000 */
[----:B------:R-:W-:Y:S01]  /*1bd0*/  FMUL.FTZ R142, R142, UR11 ;  /* 0x0000000b8e8e7c20 */ /* 0x000fe20008410000 */
[----:B------:R-:W-:-:S02]  /*1be0*/  HFMA2 R141, -RZ, RZ, 0, 0 ;  /* 0x00000000ff8d7431 */ /* 0x000fc400000001ff */
[----:B------:R-:W-:Y:S01]  /*1bf0*/  @P4 FMUL.FTZ R103, R143, R145 ;  /* 0x000000918f674220 */ /* 0x000fe20000410000 */
[----:B------:R-:W-:Y:S01]  /*1c00*/  FMUL.FTZ R148, R148, UR11 ;  /* 0x0000000b94947c20 */ /* 0x000fe20008410000 */
[----:B------:R-:W-:Y:S01]  /*1c10*/  FMUL.FTZ R142, R142, UR9 ;  /* 0x000000098e8e7c20 */ /* 0x000fe20008410000 */
[----:B------:R-:W-:Y:S01]  /*1c20*/  FMUL.FTZ R144, R144, UR11 ;  /* 0x0000000b90907c20 */ /* 0x000fe20008410000 */
[C---:B------:R-:W-:Y:S01]  /*1c30*/  @P3 SHF.L.U32 R143, R97.reuse, 0x10, RZ ;  /* 0x00000010618f3819 */ /* 0x040fe200000006ff */
[----:B------:R-:W-:Y:S01]  /*1c40*/  FMUL.FTZ R148, R148, UR9 ;  /* 0x0000000994947c20 */ /* 0x000fe20008410000 */
[----:B------:R-:W-:Y:S01]  /*1c50*/  FMUL.FTZ R142, R142, UR24 ;  /* 0x000000188e8e7c20 */ /* 0x000fe20008410000 */
[----:B------:R-:W-:Y:S01]  /*1c60*/  @P5 PRMT R145, R97, 0x7632, R145 ;  /* 0x0000763261915816 */ /* 0x000fe20000000091 */
[----:B------:R-:W-:Y:S01]  /*1c70*/  FMUL.FTZ R144, R144, UR9 ;  /* 0x0000000990907c20 */ /* 0x000fe20008410000 */
[----:B------:R-:W-:Y:S01]  /*1c80*/  @P3 SHF.L.U32 R97, R33, 0x10, RZ ;  /* 0x0000001021613819 */ /* 0x000fe200000006ff */
[----:B------:R-:W-:Y:S01]  /*1c90*/  @P3 FMUL.FTZ R141, R142, R143 ;  /* 0x0000008f8e8d3220 */ /* 0x000fe20000410000 */
[----:B------:R-:W-:Y:S01]  /*1ca0*/  @P6 SHF.L.U32 R143, R98, 0x10, RZ ;  /* 0x00000010628f6819 */ /* 0x000fe200000006ff */
[----:B------:R-:W-:Y:S01]  /*1cb0*/  FFMA.FTZ R149, R108, UR4, R100 ;  /* 0x000000046c957c23 */ /* 0x000fe20008010064 */
[----:B------:R-:W-:Y:S01]  /*1cc0*/  FMUL.FTZ R148, R148, UR24 ;  /* 0x0000001894947c20 */ /* 0x000fe20008410000 */
[----:B------:R-:W-:-:S02]  /*1cd0*/  @P5 SHF.L.U32 R145, R145, 0x10, RZ ;  /* 0x0000001091915819 */ /* 0x000fc400000006ff */
[----:B------:R-:W-:Y:S01]  /*1ce0*/  CS2R R146, SRZ ;  /* 0x0000000000927805 */ /* 0x000fe2000001ff00 */
[----:B------:R-:W-:Y:S01]  /*1cf0*/  FMUL.FTZ R150, R144, UR24 ;  /* 0x0000001890967c20 */ /* 0x000fe20008410000 */
[----:B------:R-:W-:Y:S01]  /*1d00*/  LOP3.LUT P4, RZ, R139, 0xff00, RZ, 0xc0, !PT ;  /* 0x0000ff008bff7812 */ /* 0x000fe2000788c0ff */
[----:B------:R-:W-:Y:S01]  /*1d10*/  FADD.FTZ R149, R106, -R149 ;  /* 0x800000956a957221 */ /* 0x000fe20000010000 */
[----:B------:R-:W-:Y:S01]  /*1d20*/  @P6 SHF.L.U32 R144, R34, 0x10, RZ ;  /* 0x0000001022906819 */ /* 0x000fe200000006ff */
[----:B------:R-:W-:Y:S01]  /*1d30*/  @P6 FMUL.FTZ R147, R148, R143 ;  /* 0x0000008f94936220 */ /* 0x000fe20000410000 */
[----:B------:R-:W-:Y:S01]  /*1d40*/  MOV R96, RZ ;  /* 0x000000ff00607202 */ /* 0x000fe20000000f00 */
[----:B------:R-:W-:Y:S01]  /*1d50*/  @P3 FMUL.FTZ R96, R142, R97 ;  /* 0x000000618e603220 */ /* 0x000fe20000410000 */
[----:B------:R-:W-:Y:S01]  /*1d60*/  FFMA.FTZ R143, R105, UR4, R100 ;  /* 0x00000004698f7c23 */ /* 0x000fe20008010064 */
[----:B------:R-:W-:Y:S01]  /*1d70*/  @P5 FMUL.FTZ R146, R150, R145 ;  /* 0x0000009196925220 */ /* 0x000fe20000410000 */
[----:B------:R-:W-:Y:S01]  /*1d80*/  @P5 SHF.L.U32 R142, R15, 0x10, RZ ;  /* 0x000000100f8e5819 */ /* 0x000fe200000006ff */
[----:B------:R-:W-:Y:S01]  /*1d90*/  FMUL.FTZ R149, R149, UR11 ;  /* 0x0000000b95957c20 */ /* 0x000fe20008410000 */
[----:B------:R-:W-:Y:S01]  /*1da0*/  MOV R145, RZ ;  /* 0x000000ff00917202 */ /* 0x000fe20000000f00 */
[----:B------:R-:W-:Y:S01]  /*1db0*/  @P6 FMUL.FTZ R145, R148, R144 ;  /* 0x0000009094916220 */ /* 0x000fe20000410000 */
[----:B------:R-:W-:Y:S01]  /*1dc0*/  FADD.FTZ R144, R104, -R143 ;  /* 0x8000008f68907221 */ /* 0x000fe20000010000 */
[----:B------:R-:W-:-:S02]  /*1dd0*/  HFMA2 R97, -RZ, RZ, 0, 0 ;  /* 0x00000000ff617431 */ /* 0x000fc400000001ff */
[----:B------:R-:W-:Y:S01]  /*1de0*/  @P5 FMUL.FTZ R97, R150, R142 ;  /* 0x0000008e96615220 */ /* 0x000fe20000410000 */
[----:B------:R-:W-:Y:S01]  /*1df0*/  LOP3.LUT P5, RZ, R139, 0xff0000, RZ, 0xc0, !PT ;  /* 0x00ff00008bff7812 */ /* 0x000fe200078ac0ff */
[----:B------:R-:W-:Y:S01]  /*1e00*/  FMUL.FTZ R149, R149, UR9 ;  /* 0x0000000995957c20 */ /* 0x000fe20008410000 */
[----:B------:R-:W-:Y:S01]  /*1e10*/  FMUL.FTZ R144, R144, UR11 ;  /* 0x0000000b90907c20 */ /* 0x000fe20008410000 */
[----:B------:R-:W-:Y:S01]  /*1e20*/  @P4 PRMT R142, R98, 0x7632, R142 ;  /* 0x00007632628e4816 */ /* 0x000fe2000000008e */
[----:B------:R-:W-:Y:S01]  /*1e30*/  HFMA2 R148, -RZ, RZ, 0, 0 ;  /* 0x00000000ff947431 */ /* 0x000fe200000001ff */
[----:B------:R-:W-:Y:S01]  /*1e40*/  @P4 SHF.L.U32 R143, R16, 0x10, RZ ;  /* 0x00000010108f4819 */ /* 0x000fe200000006ff */
[----:B------:R-:W-:Y:S01]  /*1e50*/  FMUL.FTZ R149, R149, UR24 ;  /* 0x0000001895957c20 */ /* 0x000fe20008410000 */
[----:B------:R-:W-:Y:S01]  /*1e60*/  ISETP.GE.U32.AND P3, PT, R138, RZ, PT ;  /* 0x000000ff8a00720c */ /* 0x000fe20003f66070 */
[----:B------:R-:W-:Y:S01]  /*1e70*/  FMUL.FTZ R144, R144, UR9 ;  /* 0x0000000990907c20 */ /* 0x000fe20008410000 */
[----:B------:R-:W-:Y:S01]  /*1e80*/  MOV R98, RZ ;  /* 0x000000ff00627202 */ /* 0x000fe20000000f00 */
[----:B------:R-:W-:Y:S01]  /*1e90*/  @P4 FMUL.FTZ R98, R149, R143 ;  /* 0x0000008f95624220 */ /* 0x000fe20000410000 */
[----:B------:R-:W-:Y:S01]  /*1ea0*/  @P4 SHF.L.U32 R142, R142, 0x10, RZ ;  /* 0x000000108e8e4819 */ /* 0x000fe200000006ff */
[----:B------:R-:W-:Y:S01]  /*1eb0*/  FMUL.FTZ R143, R144, UR24 ;  /* 0x00000018908f7c20 */ /* 0x000fe20008410000 */
[----:B------:R-:W-:Y:S01]  /*1ec0*/  ISETP.GE.U32.AND.EX P3, PT, R139, 0x1000000, PT, P3 ;  /* 0x010000008b00780c */ /* 0x000fe20003f66130 */
[----:B------:R-:W-:Y:S01]  /*1ed0*/  FFMA.FTZ R144, R110, UR4, R100 ;  /* 0x000000046e907c23 */ /* 0x000fe20008010064 */
[----:B------:R-:W-:Y:S01]  /*1ee0*/  CS2R R150, SRZ ;  /* 0x0000000000967805 */ /* 0x000fe2000001ff00 */
[----:B------:R-:W-:Y:S01]  /*1ef0*/  @P4 FMUL.FTZ R148, R149, R142 ;  /* 0x0000008e95944220 */ /* 0x000fe20000410000 */
[----:B------:R-:W-:Y:S01]  /*1f00*/  @P5 SHF.L.U32 R142, R99, 0x10, RZ ;  /* 0x00000010638e5819 */ /* 0x000fe200000006ff */
[----:B------:R-:W-:Y:S01]  /*1f10*/  FADD.FTZ R144, R107, -R144 ;  /* 0x800000906b907221 */ /* 0x000fe20000010000 */
[----:B------:R-:W-:Y:S01]  /*1f20*/  HFMA2 R149, -RZ, RZ, 0, 0 ;  /* 0x00000000ff957431 */ /* 0x000fe200000001ff */
[----:B------:R-:W-:Y:S01]  /*1f30*/  MOV R152, RZ ;  /* 0x000000ff00987202 */ /* 0x000fe20000000f00 */
[----:B------:R-:W-:Y:S01]  /*1f40*/  FADD.FTZ R72, R72, R147 ;  /* 0x0000009348487221 */ /* 0x000fe20000010000 */
[----:B------:R-:W-:Y:S01]  /*1f50*/  @P5 FMUL.FTZ R149, R143, R142 ;  /* 0x0000008e8f955220 */ /* 0x000fe20000410000 */
[----:B------:R-:W-:Y:S01]  /*1f60*/  FMUL.FTZ R144, R144, UR11 ;  /* 0x0000000b90907c20 */ /* 0x000fe20008410000 */
[----:B------:R-:W-:Y:S01]  /*1f70*/  @P5 SHF.L.U32 R142, R35, 0x10, RZ ;  /* 0x00000010238e5819 */ /* 0x000fe200000006ff */
[----:B------:R-:W-:Y:S01]  /*1f80*/  FADD.FTZ R73, R73, R148 ;  /* 0x0000009449497221 */ /* 0x000fe20000010000 */
[----:B------:R-:W-:Y:S01]  /*1f90*/  @P3 PRMT R99, R99, 0x7632, R99 ;  /* 0x0000763263633816 */ /* 0x000fe20000000063 */
[----:B------:R-:W-:Y:S01]  /*1fa0*/  FMUL.FTZ R144, R144, UR9 ;  /* 0x0000000990907c20 */ /* 0x000fe20008410000 */
[----:B------:R-:W-:Y:S01]  /*1fb0*/  F2FP.BF16.F32.PACK_AB R97, R97, R96 ;  /* 0x000000606161723e */ /* 0x000fe200000010ff */
[----:B------:R-:W-:Y:S01]  /*1fc0*/  @P5 FMUL.FTZ R150, R143, R142 ;  /* 0x0000008e8f965220 */ /* 0x000fe20000410000 */
[----:B------:R-:W-:Y:S01]  /*1fd0*/  @P3 SHF.L.U32 R142, R17, 0x10, RZ ;  /* 0x00000010118e3819 */ /* 0x000fe200000006ff */
[----:B------:R-:W-:Y:S01]  /*1fe0*/  FMUL.FTZ R144, R144, UR24 ;  /* 0x0000001890907c20 */ /* 0x000fe20008410000 */
[----:B------:R-:W-:Y:S01]  /*1ff0*/  @P3 SHF.L.U32 R99, R99, 0x10, RZ ;  /* 0x0000001063633819 */ /* 0x000fe200000006ff */
[----:B------:R-:W-:Y:S01]  /*2000*/  FADD.FTZ R143, R69, R140 ;  /* 0x0000008c458f7221 */ /* 0x000fe20000010000 */
[----:B------:R-:W-:Y:S01]  /*2010*/  FADD.FTZ R74, R74, R149 ;  /* 0x000000954a4a7221 */ /* 0x000fe20000010000 */
[----:B------:R-:W-:Y:S01]  /*2020*/  @P3 FMUL.FTZ R151, R144, R142 ;  /* 0x0000008e90973220 */ /* 0x000fe20000410000 */
[----:B------:R-:W-:Y:S01]  /*2030*/  FADD.FTZ R142, R70, R141 ;  /* 0x0000008d468e7221 */ /* 0x000fe20000010000 */
[----:B------:R-:W-:Y:S01]  /*2040*/  @P3 FMUL.FTZ R152, R144, R99 ;  /* 0x0000006390983220 */ /* 0x000fe20000410000 */
[----:B------:R-:W-:Y:S01]  /*2050*/  FADD.FTZ R144, R68, R101 ;  /* 0x0000006544907221 */ /* 0x000fe20000010000 */
[----:B------:R-:W-:Y:S01]  /*2060*/  FADD.FTZ R101, R71, R146 ;  /* 0x0000009247657221 */ /* 0x000fe20000010000 */
[----:B------:R-:W-:Y:S01]  /*2070*/  F2FP.BF16.F32.PACK_AB R99, R151, R150 ;  /* 0x000000969763723e */ /* 0x000fe200000010ff */
[----:B------:R-:W-:Y:S01]  /*2080*/  FADD.FTZ R75, R75, R152 ;  /* 0x000000984b4b7221 */ /* 0x000fe20000010000 */
[----:B------:R-:W-:-:S02]  /*2090*/  F2FP.BF16.F32.PACK_AB R98, R98, R145 ;  /* 0x000000916262723e */ /* 0x000fc400000010ff */
[----:B------:R-:W-:Y:S01]  /*20a0*/  F2FP.BF16.F32.PACK_AB R96, R103, R102 ;  /* 0x000000666760723e */ /* 0x000fe200000010ff */
[----:B------:R-:W-:Y:S06]  /*20b0*/  BRA `(.L_x_505) ;  /* 0x0000000400cc7947 */ /* 0x000fec0003800000 */
.L_x_504:
[----:B------:R-:W-:Y:S01]  /*20c0*/  FFMA.FTZ R92, R135, UR4, R100 ;  /* 0x00000004875c7c23 */ /* 0x000fe20008010064 */
[C---:B-----5:R-:W-:Y:S01]  /*20d0*/  LOP3.LUT P3, RZ, R138.reuse, 0xff, RZ, 0xc0, !PT ;  /* 0x000000ff8aff7812 */ /* 0x060fe2000786c0ff */
[----:B------:R-:W-:Y:S01]  /*20e0*/  HFMA2 R101, -RZ, RZ, 0, 0 ;  /* 0x00000000ff657431 */ /* 0x000fe200000001ff */
[C---:B------:R-:W-:Y:S01]  /*20f0*/  LOP3.LUT P4, RZ, R138.reuse, 0xff00, RZ, 0xc0, !PT ;  /* 0x0000ff008aff7812 */ /* 0x040fe2000788c0ff */
[----:B------:R-:W-:Y:S01]  /*2100*/  FADD.FTZ R92, R133, -R92 ;  /* 0x8000005c855c7221 */ /* 0x000fe20000010000 */
[----:B------:R-:W-:Y:S01]  /*2110*/  CS2R R102, SRZ ;  /* 0x0000000000667805 */ /* 0x000fe2000001ff00 */
[--C-:B------:R-:W-:Y:S01]  /*2120*/  FFMA.FTZ R94, R131, UR4, R100.reuse ;  /* 0x00000004835e7c23 */ /* 0x100fe20008010064 */
[----:B------:R-:W-:Y:S01]  /*2130*/  LOP3.LUT P5, RZ, R138, 0xff0000, RZ, 0xc0, !PT ;  /* 0x00ff00008aff7812 */ /* 0x000fe200078ac0ff */
[----:B------:R-:W-:Y:S01]  /*2140*/  FMUL.FTZ R145, R92, UR11 ;  /* 0x0000000b5c917c20 */ /* 0x000fe20008410000 */
[--C-:B------:R-:W-:Y:S01]  /*2150*/  FFMA.FTZ R144, R128, UR4, R100.reuse ;  /* 0x0000000480907c23 */ /* 0x100fe20008010064 */
[----:B------:R-:W-:Y:S01]  /*2160*/  MOV R142, RZ ;  /* 0x000000ff008e7202 */ /* 0x000fe20000000f00 */
[----:B------:R-:W-:Y:S01]  /*2170*/  FFMA.FTZ R150, R125, UR4, R100 ;  /* 0x000000047d967c23 */ /* 0x000fe20008010064 */
[----:B------:R-:W-:Y:S01]  /*2180*/  FMUL.FTZ R92, R145, UR9 ;  /* 0x00000009915c7c20 */ /* 0x000fe20008410000 */
[----:B------:R-:W-:Y:S01]  /*2190*/  FADD.FTZ R144, R127, -R144 ;  /* 0x800000907f907221 */ /* 0x000fe20000010000 */
[----:B------:R-:W-:-:S02]  /*21a0*/  @P3 SHF.L.U32 R93, R96, 0x10, RZ ;  /* 0x00000010605d3819 */ /* 0x000fc400000006ff */
[----:B------:R-:W-:Y:S01]  /*21b0*/  CS2R R148, SRZ ;  /* 0x0000000000947805 */ /* 0x000fe2000001ff00 */
[----:B------:R-:W-:Y:S01]  /*21c0*/  FMUL.FTZ R92, R92, UR24 ;  /* 0x000000185c5c7c20 */ /* 0x000fe20008410000 */
[----:B------:R-:W-:Y:S01]  /*21d0*/  @P3 SHF.L.U32 R95, R32, 0x10, RZ ;  /* 0x00000010205f3819 */ /* 0x000fe200000006ff */
[----:B------:R-:W-:Y:S01]  /*21e0*/  FFMA.FTZ R151, R105, UR4, R100 ;  /* 0x0000000469977c23 */ /* 0x000fe20008010064 */
[----:B------:R-:W-:Y:S01]  /*21f0*/  @P4 PRMT R96, R96, 0x7632, R96 ;  /* 0x0000763260604816 */ /* 0x000fe20000000060 */
[----:B------:R-:W-:Y:S01]  /*2200*/  @P3 FMUL.FTZ R101, R92, R93 ;  /* 0x0000005d5c653220 */ /* 0x000fe20000410000 */
[----:B------:R-:W-:Y:S01]  /*2210*/  FFMA.FTZ R93, R132, UR4, R100 ;  /* 0x00000004845d7c23 */ /* 0x000fe20008010064 */
[----:B------:R-:W-:Y:S01]  /*2220*/  @P3 FMUL.FTZ R103, R92, R95 ;  /* 0x0000005f5c673220 */ /* 0x000fe20000410000 */
[----:B------:R-:W-:Y:S01]  /*2230*/  LOP3.LUT P3, RZ, R138, 0xff000000, RZ, 0xc0, !PT ;  /* 0xff0000008aff7812 */ /* 0x000fe2000786c0ff */
[----:B------:R-:W-:Y:S02]  /*2240*/  HFMA2 R95, -RZ, RZ, 0, 0 ;  /* 0x00000000ff5f7431 */ /* 0x000fe400000001ff */
[----:B------:R-:W-:Y:S01]  /*2250*/  FADD.FTZ R92, R130, -R93 ;  /* 0x8000005d825c7221 */ /* 0x000fe20000010000 */
[----:B------:R-:W-:Y:S01]  /*2260*/  FADD.FTZ R93, R129, -R94 ;  /* 0x8000005e815d7221 */ /* 0x000fe20000010000 */
[----:B------:R-:W-:Y:S01]  /*2270*/  @P4 SHF.L.U32 R141, R96, 0x10, RZ ;  /* 0x00000010608d4819 */ /* 0x000fe200000006ff */
[----:B------:R-:W-:-:S02]  /*2280*/  HFMA2 R152, -RZ, RZ, 0, 0 ;  /* 0x00000000ff987431 */ /* 0x000fc400000001ff */
[----:B------:R-:W-:Y:S01]  /*2290*/  FMUL.FTZ R92, R92, UR11 ;  /* 0x0000000b5c5c7c20 */ /* 0x000fe20008410000 */
[----:B------:R-:W-:Y:S01]  /*22a0*/  FMUL.FTZ R93, R93, UR11 ;  /* 0x0000000b5d5d7c20 */ /* 0x000fe20008410000 */
[----:B------:R-:W-:Y:S02]  /*22b0*/  @P5 SHF.L.U32 R140, R97, 0x10, RZ ;  /* 0x00000010618c5819 */ /* 0x000fe400000006ff */
[----:B------:R-:W-:Y:S01]  /*22c0*/  FMUL.FTZ R94, R92, UR9 ;  /* 0x000000095c5e7c20 */ /* 0x000fe20008410000 */
[----:B------:R-:W-:Y:S01]  /*22d0*/  FMUL.FTZ R96, R93, UR9 ;  /* 0x000000095d607c20 */ /* 0x000fe20008410000 */
[----:B------:R-:W-:Y:S02]  /*22e0*/  @P4 SHF.L.U32 R147, R14, 0x10, RZ ;  /* 0x000000100e934819 */ /* 0x000fe400000006ff */
[----:B------:R-:W-:Y:S01]  /*22f0*/  FMUL.FTZ R94, R94, UR24 ;  /* 0x000000185e5e7c20 */ /* 0x000fe20008410000 */
[----:B------:R-:W-:Y:S01]  /*2300*/  FMUL.FTZ R143, R96, UR24 ;  /* 0x00000018608f7c20 */ /* 0x000fe20008410000 */
[----:B------:R-:W-:Y:S01]  /*2310*/  @P3 PRMT R97, R97, 0x7632, R97 ;  /* 0x0000763261613816 */ /* 0x000fe20000000061 */
[----:B------:R-:W-:-:S02]  /*2320*/  HFMA2 R96, -RZ, RZ, 0, 0 ;  /* 0x00000000ff607431 */ /* 0x000fc400000001ff */
[----:B------:R-:W-:Y:S01]  /*2330*/  @P4 FMUL.FTZ R142, R94, R141 ;  /* 0x0000008d5e8e4220 */ /* 0x000fe20000410000 */
[----:B------:R-:W-:Y:S01]  /*2340*/  @P5 FMUL.FTZ R95, R143, R140 ;  /* 0x0000008c8f5f5220 */ /* 0x000fe20000410000 */
[----:B------:R-:W-:Y:S01]  /*2350*/  FMUL.FTZ R140, R144, UR11 ;  /* 0x0000000b908c7c20 */ /* 0x000fe20008410000 */
[----:B------:R-:W-:Y:S01]  /*2360*/  @P4 FMUL.FTZ R102, R94, R147 ;  /* 0x000000935e664220 */ /* 0x000fe20000410000 */
[----:B------:R-:W-:Y:S01]  /*2370*/  LOP3.LUT P4, RZ, R139, 0xff, RZ, 0xc0, !PT ;  /* 0x000000ff8bff7812 */ /* 0x000fe2000788c0ff */
[----:B------:R-:W-:Y:S01]  /*2380*/  FFMA.FTZ R147, R108, UR4, R100 ;  /* 0x000000046c937c23 */ /* 0x000fe20008010064 */
[----:B------:R-:W-:Y:S01]  /*2390*/  FMUL.FTZ R94, R140, UR9 ;  /* 0x000000098c5e7c20 */ /* 0x000fe20008410000 */
[----:B------:R-:W-:Y:S02]  /*23a0*/  @P5 SHF.L.U32 R144, R33, 0x10, RZ ;  /* 0x0000001021905819 */ /* 0x000fe400000006ff */
[----:B------:R-:W-:Y:S01]  /*23b0*/  @P3 SHF.L.U32 R146, R97, 0x10, RZ ;  /* 0x0000001061923819 */ /* 0x000fe200000006ff */
[----:B------:R-:W-:Y:S01]  /*23c0*/  FMUL.FTZ R97, R94, UR24 ;  /* 0x000000185e617c20 */ /* 0x000fe20008410000 */
[----:B------:R-:W-:Y:S01]  /*23d0*/  FADD.FTZ R94, R19, -R150 ;  /* 0x80000096135e7221 */ /* 0x000fe20000010000 */
[----:B------:R-:W-:Y:S01]  /*23e0*/  MOV R141, RZ ;  /* 0x000000ff008d7202 */ /* 0x000fe20000000f00 */
[----:B------:R-:W-:Y:S01]  /*23f0*/  @P5 FMUL.FTZ R141, R143, R144 ;  /* 0x000000908f8d5220 */ /* 0x000fe20000410000 */
[----:B------:R-:W-:Y:S01]  /*2400*/  LOP3.LUT P5, RZ, R139, 0xff00, RZ, 0xc0, !PT ;  /* 0x0000ff008bff7812 */ /* 0x000fe200078ac0ff */
[----:B------:R-:W-:Y:S01]  /*2410*/  FMUL.FTZ R94, R94, UR11 ;  /* 0x0000000b5e5e7c20 */ /* 0x000fe20008410000 */
[----:B------:R-:W-:Y:S01]  /*2420*/  FADD.FTZ R147, R106, -R147 ;  /* 0x800000936a937221 */ /* 0x000fe20000010000 */
[----:B------:R-:W-:Y:S01]  /*2430*/  @P4 SHF.L.U32 R144, R98, 0x10, RZ ;  /* 0x0000001062904819 */ /* 0x000fe200000006ff */
[----:B------:R-:W-:Y:S01]  /*2440*/  @P3 FMUL.FTZ R148, R97, R146 ;  /* 0x0000009261943220 */ /* 0x000fe20000410000 */
[----:B------:R-:W-:Y:S01]  /*2450*/  FMUL.FTZ R143, R94, UR9 ;  /* 0x000000095e8f7c20 */ /* 0x000fe20008410000 */
[----:B------:R-:W-:Y:S01]  /*2460*/  @P3 SHF.L.U32 R150, R15, 0x10, RZ ;  /* 0x000000100f963819 */ /* 0x000fe200000006ff */
[----:B------:R-:W-:Y:S01]  /*2470*/  FMUL.FTZ R147, R147, UR11 ;  /* 0x0000000b93937c20 */ /* 0x000fe20008410000 */
[----:B------:R-:W-:Y:S01]  /*2480*/  @P4 SHF.L.U32 R146, R34, 0x10, RZ ;  /* 0x0000001022924819 */ /* 0x000fe200000006ff */
[----:B------:R-:W-:Y:S01]  /*2490*/  FMUL.FTZ R143, R143, UR24 ;  /* 0x000000188f8f7c20 */ /* 0x000fe20008410000 */
[----:B------:R-:W-:Y:S01]  /*24a0*/  F2FP.BF16.F32.PACK_AB R93, R140, R93 ;  /* 0x0000005d8c5d723e */ /* 0x000fe200000010ff */
[----:B------:R-:W-:Y:S01]  /*24b0*/  @P3 FMUL.FTZ R96, R97, R150 ;  /* 0x0000009661603220 */ /* 0x000fe20000410000 */
[----:B------:R-:W-:Y:S01]  /*24c0*/  MOV R97, RZ ;  /* 0x000000ff00617202 */ /* 0x000fe20000000f00 */
[----:B------:R-:W-:Y:S01]  /*24d0*/  @P4 FMUL.FTZ R149, R143, R144 ;  /* 0x000000908f954220 */ /* 0x000fe20000410000 */
[----:B------:R-:W-:Y:S01]  /*24e0*/  @P5 PRMT R144, R98, 0x7632, R144 ;  /* 0x0000763262905816 */ /* 0x000fe20000000090 */
[----:B------:R-:W-:Y:S01]  /*24f0*/  FMUL.FTZ R98, R147, UR9 ;  /* 0x0000000993627c20 */ /* 0x000fe20008410000 */
[----:B------:R-:W-:Y:S01]  /*2500*/  @P4 FMUL.FTZ R97, R143, R146 ;  /* 0x000000928f614220 */ /* 0x000fe20000410000 */
[----:B------:R-:W-:Y:S01]  /*2510*/  LOP3.LUT P3, RZ, R139, 0xff0000, RZ, 0xc0, !PT ;  /* 0x00ff00008bff7812 */ /* 0x000fe2000786c0ff */
[----:B------:R-:W-:Y:S01]  /*2520*/  FADD.FTZ R150, R104, -R151 ;  /* 0x8000009768967221 */ /* 0x000fe20000010000 */
[----:B------:R-:W-:Y:S01]  /*2530*/  @P5 SHF.L.U32 R144, R144, 0x10, RZ ;  /* 0x0000001090905819 */ /* 0x000fe200000006ff */
[----:B------:R-:W-:Y:S01]  /*2540*/  FMUL.FTZ R143, R98, UR24 ;  /* 0x00000018628f7c20 */ /* 0x000fe20008410000 */
[----:B------:R-:W-:Y:S01]  /*2550*/  MOV R98, RZ ;  /* 0x000000ff00627202 */ /* 0x000fe20000000f00 */
[----:B------:R-:W-:Y:S01]  /*2560*/  FMUL.FTZ R150, R150, UR11 ;  /* 0x0000000b96967c20 */ /* 0x000fe20008410000 */
[----:B------:R-:W-:-:S02]  /*2570*/  HFMA2 R151, -RZ, RZ, 0, 0 ;  /* 0x00000000ff977431 */ /* 0x000fc400000001ff */
[----:B------:R-:W-:Y:S01]  /*2580*/  @P5 FMUL.FTZ R152, R143, R144 ;  /* 0x000000908f985220 */ /* 0x000fe20000410000 */
[----:B------:R-:W-:Y:S01]  /*2590*/  @P5 SHF.L.U32 R144, R16, 0x10, RZ ;  /* 0x0000001010905819 */ /* 0x000fe200000006ff */
[----:B------:R-:W-:Y:S01]  /*25a0*/  FADD.FTZ R72, R72, R149 ;  /* 0x0000009548487221 */ /* 0x000fe20000010000 */
[----:B------:R-:W-:Y:S01]  /*25b0*/  MOV R146, RZ ;  /* 0x000000ff00927202 */ /* 0x000fe20000000f00 */
[----:B------:R-:W-:Y:S01]  /*25c0*/  FADD.FTZ R73, R73, R152 ;  /* 0x0000009849497221 */ /* 0x000fe20000010000 */
[----:B------:R-:W-:Y:S01]  /*25d0*/  F2FP.BF16.F32.PACK_AB R94, R147, R94 ;  /* 0x0000005e935e723e */ /* 0x000fe200000010ff */
[----:B------:R-:W-:Y:S01]  /*25e0*/  @P5 FMUL.FTZ R98, R143, R144 ;  /* 0x000000908f625220 */ /* 0x000fe20000410000 */
[----:B------:R-:W-:Y:S01]  /*25f0*/  FMUL.FTZ R143, R150, UR9 ;  /* 0x00000009968f7c20 */ /* 0x000fe20008410000 */
[----:B------:R-:W-:Y:S02]  /*2600*/  @P3 SHF.L.U32 R144, R99, 0x10, RZ ;  /* 0x0000001063903819 */ /* 0x000fe400000006ff */
[----:B------:R-:W-:Y:S01]  /*2610*/  @P3 SHF.L.U32 R154, R35, 0x10, RZ ;  /* 0x00000010239a3819 */ /* 0x000fe200000006ff */
[----:B------:R-:W-:Y:S01]  /*2620*/  FMUL.FTZ R143, R143, UR24 ;  /* 0x000000188f8f7c20 */ /* 0x000fe20008410000 */
[----:B------:R-:W-:-:S02]  /*2630*/  F2FP.BF16.F32.PACK_AB R98, R98, R97 ;  /* 0x000000616262723e */ /* 0x000fc400000010ff */
[----:B------:R-:W-:Y:S01]  /*2640*/  F2FP.BF16.F32.PACK_AB R97, R96, R141 ;  /* 0x0000008d6061723e */ /* 0x000fe200000010ff */
[C---:B------:R-:W-:Y:S01]  /*2650*/  @P3 FMUL.FTZ R151, R143.reuse, R144 ;  /* 0x000000908f973220 */ /* 0x040fe20000410000 */
[----:B------:R-:W-:Y:S01]  /*2660*/  @P3 FMUL.FTZ R146, R143, R154 ;  /* 0x0000009a8f923220 */ /* 0x000fe20000410000 */
[----:B------:R-:W-:Y:S01]  /*2670*/  ISETP.GE.U32.AND P3, PT, R138, RZ, PT ;  /* 0x000000ff8a00720c */ /* 0x000fe20003f66070 */
[----:B------:R-:W-:Y:S01]  /*2680*/  FFMA.FTZ R144, R110, UR4, R100 ;  /* 0x000000046e907c23 */ /* 0x000fe20008010064 */
[----:B------:R-:W-:Y:S02]  /*2690*/  HFMA2 R154, -RZ, RZ, 0, 0 ;  /* 0x00000000ff9a7431 */ /* 0x000fe400000001ff */
[----:B------:R-:W-:Y:S01]  /*26a0*/  FADD.FTZ R74, R74, R151 ;  /* 0x000000974a4a7221 */ /* 0x000fe20000010000 */
[----:B------:R-:W-:Y:S01]  /*26b0*/  ISETP.GE.U32.AND.EX P3, PT, R139, 0x1000000, PT, P3 ;  /* 0x010000008b00780c */ /* 0x000fe20003f66130 */
[----:B------:R-:W-:Y:S01]  /*26c0*/  FADD.FTZ R144, R107, -R144 ;  /* 0x800000906b907221 */ /* 0x000fe20000010000 */
[----:B------:R-:W-:-:S02]  /*26d0*/  F2FP.BF16.F32.PACK_AB R92, R92, R145 ;  /* 0x000000915c5c723e */ /* 0x000fc400000010ff */
[----:B------:R-:W-:Y:S01]  /*26e0*/  F2FP.BF16.F32.PACK_AB R96, R102, R103 ;  /* 0x000000676660723e */ /* 0x000fe200000010ff */
[----:B------:R-:W-:-:S08]  /*26f0*/  FMUL.FTZ R153, R144, UR11 ;  /* 0x0000000b90997c20 */ /* 0x000fd00008410000 */
[----:B------:R-:W-:Y:S01]  /*2700*/  @P3 PRMT R143, R99, 0x7632, R143 ;  /* 0x00007632638f3816 */ /* 0x000fe2000000008f */
[----:B------:R-:W-:-:S03]  /*2710*/  FMUL.FTZ R99, R153, UR9 ;  /* 0x0000000999637c20 */ /* 0x000fc60008410000 */
[----:B------:R-:W-:Y:S01]  /*2720*/  @P3 SHF.L.U32 R144, R143, 0x10, RZ ;  /* 0x000000108f903819 */ /* 0x000fe200000006ff */
[----:B------:R-:W-:Y:S01]  /*2730*/  FMUL.FTZ R143, R99, UR24 ;  /* 0x00000018638f7c20 */ /* 0x000fe20008410000 */
[----:B------:R-:W-:-:S03]  /*2740*/  MOV R99, RZ ;  /* 0x000000ff00637202 */ /* 0x000fc60000000f00 */
[----:B------:R-:W-:Y:S01]  /*2750*/  @P3 FMUL.FTZ R154, R143, R144 ;  /* 0x000000908f9a3220 */ /* 0x000fe20000410000 */
[----:B------:R-:W-:-:S03]  /*2760*/  @P3 SHF.L.U32 R144, R17, 0x10, RZ ;  /* 0x0000001011903819 */ /* 0x000fc600000006ff */
[----:B------:R-:W-:Y:S02]  /*2770*/  FADD.FTZ R75, R75, R154 ;  /* 0x0000009a4b4b7221 */ /* 0x000fe40000010000 */
[----:B------:R-:W-:Y:S01]  /*2780*/  @P3 FMUL.FTZ R99, R143, R144 ;  /* 0x000000908f633220 */ /* 0x000fe20000410000 */
[----:B------:R-:W-:Y:S01]  /*2790*/  FADD.FTZ R143, R69, R142 ;  /* 0x0000008e458f7221 */ /* 0x000fe20000010000 */
[----:B------:R-:W-:Y:S01]  /*27a0*/  FADD.FTZ R144, R68, R101 ;  /* 0x0000006544907221 */ /* 0x000fe20000010000 */
[----:B------:R-:W-:Y:S01]  /*27b0*/  FADD.FTZ R142, R70, R95 ;  /* 0x0000005f468e7221 */ /* 0x000fe20000010000 */
[----:B------:R-:W-:Y:S01]  /*27c0*/  FADD.FTZ R101, R71, R148 ;  /* 0x0000009447657221 */ /* 0x000fe20000010000 */
[----:B------:R-:W-:Y:S02]  /*27d0*/  F2FP.BF16.F32.PACK_AB R95, R153, R150 ;  /* 0x00000096995f723e */ /* 0x000fe400000010ff */
[----:B------:R-:W-:-:S07]  /*27e0*/  F2FP.BF16.F32.PACK_AB R99, R99, R146 ;  /* 0x000000926363723e */ /* 0x000fce00000010ff */
.L_x_505:
        /* <DEDUP_REMOVED lines=11> */
.L_x_503:
[----:B------:R-:W-:Y:S05]  /*28a0*/  BSYNC.RECONVERGENT B1 ;  /* 0x0000000000017941 */ /* 0x000fea0003800200 */
.L_x_502:
[----:B------:R-:W-:Y:S05]  /*28b0*/  @!P1 BRA `(.L_x_506) ;  /* 0x0000003000409947 */ /* 0x000fea0003800000 */
[----:B0-----:R-:W0:Y:S02]  /*28c0*/  LDC.64 R96, c[0x0][0x390] ;  /* 0x0000e400ff607b82 */ /* 0x001e240000000a00 */
[----:B0-----:R-:W-:-:S06]  /*28d0*/  IMAD.WIDE.U32 R96, R0, 0x10, R96 ;  /* 0x0000001000607825 */ /* 0x001fcc00078e0060 */
[----:B------:R-:W5:Y:S01]  /*28e0*/  LDG.E.128 R96, desc[UR16][R96.64] ;  /* 0x0000001060607981 */ /* 0x000f62000c1e1d00 */
[----:B------:R-:W-:-:S04]  /*28f0*/  ISETP.NE.U32.AND P0, PT, RZ, UR22, PT ;  /* 0x00000016ff007c0c */ /* 0x000fc8000bf05070 */
[----:B------:R-:W-:-:S13]  /*2900*/  ISETP.NE.AND.EX P0, PT, RZ, UR23, PT, P0 ;  /* 0x00000017ff007c0c */ /* 0x000fda000bf05300 */
[----:B------:R-:W-:Y:S05]  /*2910*/  @!P0 BRA `(.L_x_507) ;  /* 0x0000000400d48947 */ /* 0x000fea0003800000 */
[--C-:B------:R-:W-:Y:S01]  /*2920*/  FFMA.FTZ R93, R109, UR4, R100.reuse ;  /* 0x000000046d5d7c23 */ /* 0x100fe20008010064 */
[C---:B-----5:R-:W-:Y:S01]  /*2930*/  LOP3.LUT P3, RZ, R136.reuse, 0xff, RZ, 0xc0, !PT ;  /* 0x000000ff88ff7812 */ /* 0x060fe2000786c0ff */
[----:B------:R-:W-:Y:S01]  /*2940*/  HFMA2 R141, -RZ, RZ, 0, 0 ;  /* 0x00000000ff8d7431 */ /* 0x000fe200000001ff */
[----:B------:R-:W-:Y:S01]  /*2950*/  LOP3.LUT P4, RZ, R136, 0xff00, RZ, 0xc0, !PT ;  /* 0x0000ff0088ff7812 */ /* 0x000fe2000788c0ff */
[----:B------:R-:W-:Y:S01]  /*2960*/  FADD.FTZ R92, R112, -R93 ;  /* 0x8000005d705c7221 */ /* 0x000fe20000010000 */
[----:B------:R-:W-:Y:S01]  /*2970*/  MOV R102, RZ ;  /* 0x000000ff00667202 */ /* 0x000fe20000000f00 */
[--C-:B------:R-:W-:Y:S01]  /*2980*/  FFMA.FTZ R144, R122, UR4, R100.reuse ;  /* 0x000000047a907c23 */ /* 0x100fe20008010064 */
[----:B------:R-:W-:Y:S01]  /*2990*/  LOP3.LUT P5, RZ, R136, 0xff0000, RZ, 0xc0, !PT ;  /* 0x00ff000088ff7812 */ /* 0x000fe200078ac0ff */
[----:B------:R-:W-:Y:S01]  /*29a0*/  FMUL.FTZ R92, R92, UR11 ;  /* 0x0000000b5c5c7c20 */ /* 0x000fe20008410000 */
[----:B------:R-:W-:Y:S01]  /*29b0*/  FFMA.FTZ R147, R113, UR4, R100 ;  /* 0x0000000471937c23 */ /* 0x000fe20008010064 */
[----:B------:R-:W-:Y:S01]  /*29c0*/  FADD.FTZ R144, R119, -R144 ;  /* 0x8000009077907221 */ /* 0x000fe20000010000 */
[----:B------:R-:W-:Y:S01]  /*29d0*/  MOV R101, RZ ;  /* 0x000000ff00657202 */ /* 0x000fe20000000f00 */
[----:B------:R-:W-:Y:S01]  /*29e0*/  FMUL.FTZ R93, R92, UR9 ;  /* 0x000000095c5d7c20 */ /* 0x000fe20008410000 */
[----:B------:R-:W-:Y:S01]  /*29f0*/  FADD.FTZ R147, R116, -R147 ;  /* 0x8000009374937221 */ /* 0x000fe20000010000 */
[----:B------:R-:W-:Y:S01]  /*2a00*/  @P3 SHF.L.U32 R94, R96, 0x10, RZ ;  /* 0x00000010605e3819 */ /* 0x000fe200000006ff */
[----:B------:R-:W-:Y:S01]  /*2a10*/  FMUL.FTZ R144, R144, UR11 ;  /* 0x0000000b90907c20 */ /* 0x000fe20008410000 */
[----:B------:R-:W-:Y:S01]  /*2a20*/  FMUL.FTZ R93, R93, UR24 ;  /* 0x000000185d5d7c20 */ /* 0x000fe20008410000 */
[----:B------:R-:W-:Y:S01]  /*2a30*/  @P3 SHF.L.U32 R95, R24, 0x10, RZ ;  /* 0x00000010185f3819 */ /* 0x000fe200000006ff */
[----:B------:R-:W-:Y:S01]  /*2a40*/  HFMA2 R143, -RZ, RZ, 0, 0 ;  /* 0x00000000ff8f7431 */ /* 0x000fe200000001ff */
[----:B------:R-:W-:Y:S01]  /*2a50*/  @P4 PRMT R103, R96, 0x7632, R103 ;  /* 0x0000763260674816 */ /* 0x000fe20000000067 */
[C---:B------:R-:W-:Y:S01]  /*2a60*/  @P3 FMUL.FTZ R141, R93.reuse, R94 ;  /* 0x0000005e5d8d3220 */ /* 0x040fe20000410000 */
[--C-:B------:R-:W-:Y:S01]  /*2a70*/  FFMA.FTZ R94, R120, UR4, R100.reuse ;  /* 0x00000004785e7c23 */ /* 0x100fe20008010064 */
[----:B------:R-:W-:Y:S01]  /*2a80*/  @P3 FMUL.FTZ R102, R93, R95 ;  /* 0x0000005f5d663220 */ /* 0x000fe20000410000 */
[----:B------:R-:W-:Y:S01]  /*2a90*/  FFMA.FTZ R93, R111, UR4, R100 ;  /* 0x000000046f5d7c23 */ /* 0x000fe20008010064 */
[----:B------:R-:W-:Y:S01]  /*2aa0*/  LOP3.LUT P3, RZ, R136, 0xff000000, RZ, 0xc0, !PT ;  /* 0xff00000088ff7812 */ /* 0x000fe2000786c0ff */
[----:B------:R-:W-:Y:S01]  /*2ab0*/  FADD.FTZ R95, R117, -R94 ;  /* 0x8000005e755f7221 */ /* 0x000fe20000010000 */
[----:B------:R-:W-:Y:S01]  /*2ac0*/  @P4 SHF.L.U32 R103, R103, 0x10, RZ ;  /* 0x0000001067674819 */ /* 0x000fe200000006ff */
[----:B------:R-:W-:Y:S01]  /*2ad0*/  FADD.FTZ R93, R114, -R93 ;  /* 0x8000005d725d7221 */ /* 0x000fe20000010000 */
[----:B------:R-:W-:Y:S01]  /*2ae0*/  @P4 SHF.L.U32 R140, R6, 0x10, RZ ;  /* 0x00000010068c4819 */ /* 0x000fe200000006ff */
[----:B------:R-:W-:Y:S01]  /*2af0*/  FMUL.FTZ R95, R95, UR11 ;  /* 0x0000000b5f5f7c20 */ /* 0x000fe20008410000 */
[----:B------:R-:W-:-:S02]  /*2b00*/  HFMA2 R94, -RZ, RZ, 0, 0 ;  /* 0x00000000ff5e7431 */ /* 0x000fc400000001ff */
[----:B------:R-:W-:Y:S01]  /*2b10*/  FMUL.FTZ R93, R93, UR11 ;  /* 0x0000000b5d5d7c20 */ /* 0x000fe20008410000 */
[----:B------:R-:W-:Y:S01]  /*2b20*/  FMUL.FTZ R147, R147, UR11 ;  /* 0x0000000b93937c20 */ /* 0x000fe20008410000 */
[----:B------:R-:W-:Y:S01]  /*2b30*/  FMUL.FTZ R96, R95, UR9 ;  /* 0x000000095f607c20 */ /* 0x000fe20008410000 */
[----:B------:R-:W-:Y:S02]  /*2b40*/  HFMA2 R146, -RZ, RZ, 0, 0 ;  /* 0x00000000ff927431 */ /* 0x000fe400000001ff */
[----:B------:R-:W-:Y:S01]  /*2b50*/  FMUL.FTZ R142, R93, UR9 ;  /* 0x000000095d8e7c20 */ /* 0x000fe20008410000 */
[----:B------:R-:W-:Y:S02]  /*2b60*/  HFMA2 R149, -RZ, RZ, 0, 0 ;  /* 0x00000000ff957431 */ /* 0x000fe400000001ff */
[----:B------:R-:W-:Y:S01]  /*2b70*/  FMUL.FTZ R145, R96, UR24 ;  /* 0x0000001860917c20 */ /* 0x000fe20008410000 */
[----:B------:R-:W-:Y:S01]  /*2b80*/  @P5 SHF.L.U32 R96, R97, 0x10, RZ ;  /* 0x0000001061605819 */ /* 0x000fe200000006ff */
[----:B------:R-:W-:Y:S01]  /*2b90*/  FMUL.FTZ R142, R142, UR24 ;  /* 0x000000188e8e7c20 */ /* 0x000fe20008410000 */
[----:B------:R-:W-:Y:S01]  /*2ba0*/  CS2R R152, SRZ ;  /* 0x0000000000987805 */ /* 0x000fe2000001ff00 */
[C---:B------:R-:W-:Y:S01]  /*2bb0*/  @P4 FMUL.FTZ R94, R145.reuse, R103 ;  /* 0x00000067915e4220 */ /* 0x040fe20000410000 */
[----:B------:R-:W-:Y:S01]  /*2bc0*/  FMUL.FTZ R103, R144, UR9 ;  /* 0x0000000990677c20 */ /* 0x000fe20008410000 */
[----:B------:R-:W-:Y:S01]  /*2bd0*/  @P4 FMUL.FTZ R101, R145, R140 ;  /* 0x0000008c91654220 */ /* 0x000fe20000410000 */
[----:B------:R-:W-:Y:S01]  /*2be0*/  LOP3.LUT P4, RZ, R137, 0xff, RZ, 0xc0, !PT ;  /* 0x000000ff89ff7812 */ /* 0x000fe2000788c0ff */
[----:B------:R-:W-:Y:S01]  /*2bf0*/  @P5 FMUL.FTZ R143, R142, R96 ;  /* 0x000000608e8f5220 */ /* 0x000fe20000410000 */
[----:B------:R-:W-:Y:S01]  /*2c00*/  @P3 PRMT R140, R97, 0x7632, R140 ;  /* 0x00007632618c3816 */ /* 0x000fe2000000008c */
[----:B------:R-:W-:Y:S01]  /*2c10*/  FMUL.FTZ R148, R103, UR24 ;  /* 0x0000001867947c20 */ /* 0x000fe20008410000 */
[----:B------:R-:W-:Y:S01]  /*2c20*/  @P5 SHF.L.U32 R97, R25, 0x10, RZ ;  /* 0x0000001019615819 */ /* 0x000fe200000006ff */
[----:B------:R-:W-:Y:S01]  /*2c30*/  HFMA2 R154, -RZ, RZ, 0, 0 ;  /* 0x00000000ff9a7431 */ /* 0x000fe200000001ff */
[----:B------:R-:W-:-:S02]  /*2c40*/  @P3 SHF.L.U32 R103, R7, 0x10, RZ ;  /* 0x0000001007673819 */ /* 0x000fc400000006ff */
[----:B------:R-:W-:Y:S02]  /*2c50*/  @P3 SHF.L.U32 R140, R140, 0x10, RZ ;  /* 0x000000108c8c3819 */ /* 0x000fe400000006ff */
[----:B------:R-:W-:Y:S01]  /*2c60*/  MOV R145, RZ ;  /* 0x000000ff00917202 */ /* 0x000fe20000000f00 */
[----:B------:R-:W-:Y:S01]  /*2c70*/  @P5 FMUL.FTZ R145, R142, R97 ;  /* 0x000000618e915220 */ /* 0x000fe20000410000 */
[----:B------:R-:W-:Y:S01]  /*2c80*/  MOV R96, RZ ;  /* 0x000000ff00607202 */ /* 0x000fe20000000f00 */
[C---:B------:R-:W-:Y:S01]  /*2c90*/  @P3 FMUL.FTZ R96, R148.reuse, R103 ;  /* 0x0000006794603220 */ /* 0x040fe20000410000 */
[----:B------:R-:W-:Y:S01]  /*2ca0*/  LOP3.LUT P5, RZ, R137, 0xff00, RZ, 0xc0, !PT ;  /* 0x0000ff0089ff7812 */ /* 0x000fe200078ac0ff */
[----:B------:R-:W-:Y:S01]  /*2cb0*/  FMUL.FTZ R103, R147, UR9 ;  /* 0x0000000993677c20 */ /* 0x000fe20008410000 */
[----:B------:R-:W-:Y:S01]  /*2cc0*/  @P3 FMUL.FTZ R146, R148, R140 ;  /* 0x0000008c94923220 */ /* 0x000fe20000410000 */
[----:B------:R-:W-:Y:S01]  /*2cd0*/  FFMA.FTZ R140, R124, UR4, R100 ;  /* 0x000000047c8c7c23 */ /* 0x000fe20008010064 */
[----:B------:R-:W-:Y:S01]  /*2ce0*/  MOV R97, RZ ;  /* 0x000000ff00617202 */ /* 0x000fe20000000f00 */
[----:B------:R-:W-:Y:S01]  /*2cf0*/  FMUL.FTZ R142, R103, UR24 ;  /* 0x00000018678e7c20 */ /* 0x000fe20008410000 */
[----:B------:R-:W-:Y:S01]  /*2d00*/  @P4 SHF.L.U32 R103, R26, 0x10, RZ ;  /* 0x000000101a674819 */ /* 0x000fe200000006ff */
[----:B------:R-:W-:Y:S01]  /*2d10*/  FADD.FTZ R148, R121, -R140 ;  /* 0x8000008c79947221 */ /* 0x000fe20000010000 */
[----:B------:R-:W-:-:S02]  /*2d20*/  @P4 SHF.L.U32 R140, R98, 0x10, RZ ;  /* 0x00000010628c4819 */ /* 0x000fc400000006ff */
[----:B------:R-:W-:Y:S01]  /*2d30*/  LOP3.LUT P3, RZ, R137, 0xff0000, RZ, 0xc0, !PT ;  /* 0x00ff000089ff7812 */ /* 0x000fe2000786c0ff */
[----:B------:R-:W-:Y:S01]  /*2d40*/  FMUL.FTZ R148, R148, UR11 ;  /* 0x0000000b94947c20 */ /* 0x000fe20008410000 */
[C---:B------:R-:W-:Y:S01]  /*2d50*/  @P4 FMUL.FTZ R97, R142.reuse, R103 ;  /* 0x000000678e614220 */ /* 0x040fe20000410000 */
[----:B------:R-:W-:Y:S01]  /*2d60*/  FFMA.FTZ R103, R115, UR4, R100 ;  /* 0x0000000473677c23 */ /* 0x000fe20008010064 */
[----:B------:R-:W-:Y:S01]  /*2d70*/  @P4 FMUL.FTZ R149, R142, R140 ;  /* 0x0000008c8e954220 */ /* 0x000fe20000410000 */
[----:B------:R-:W-:Y:S01]  /*2d80*/  @P5 PRMT R140, R98, 0x7632, R140 ;  /* 0x00007632628c5816 */ /* 0x000fe2000000008c */
[----:B------:R-:W-:Y:S01]  /*2d90*/  FMUL.FTZ R98, R148, UR9 ;  /* 0x0000000994627c20 */ /* 0x000fe20008410000 */
[----:B------:R-:W-:Y:S01]  /*2da0*/  FADD.FTZ R150, R118, -R103 ;  /* 0x8000006776967221 */ /* 0x000fe20000010000 */
[----:B------:R-:W-:Y:S01]  /*2db0*/  @P5 SHF.L.U32 R103, R8, 0x10, RZ ;  /* 0x0000001008675819 */ /* 0x000fe200000006ff */
[----:B------:R-:W-:Y:S01]  /*2dc0*/  FFMA.FTZ R100, R126, UR4, R100 ;  /* 0x000000047e647c23 */ /* 0x000fe20008010064 */
[----:B------:R-:W-:Y:S01]  /*2dd0*/  FMUL.FTZ R142, R98, UR24 ;  /* 0x00000018628e7c20 */ /* 0x000fe20008410000 */
[----:B------:R-:W-:Y:S01]  /*2de0*/  FMUL.FTZ R150, R150, UR11 ;  /* 0x0000000b96967c20 */ /* 0x000fe20008410000 */
[----:B------:R-:W-:Y:S01]  /*2df0*/  @P5 SHF.L.U32 R140, R140, 0x10, RZ ;  /* 0x000000108c8c5819 */ /* 0x000fe200000006ff */
[----:B------:R-:W-:-:S02]  /*2e00*/  HFMA2 R98, -RZ, RZ, 0, 0 ;  /* 0x00000000ff627431 */ /* 0x000fc400000001ff */
[----:B------:R-:W-:Y:S01]  /*2e10*/  @P5 FMUL.FTZ R98, R142, R103 ;  /* 0x000000678e625220 */ /* 0x000fe20000410000 */
[----:B------:R-:W-:Y:S01]  /*2e20*/  FMUL.FTZ R103, R150, UR9 ;  /* 0x0000000996677c20 */ /* 0x000fe20008410000 */
[----:B------:R-:W-:Y:S01]  /*2e30*/  FADD.FTZ R100, R123, -R100 ;  /* 0x800000647b647221 */ /* 0x000fe20000010000 */
[----:B------:R-:W-:Y:S01]  /*2e40*/  @P5 FMUL.FTZ R152, R142, R140 ;  /* 0x0000008c8e985220 */ /* 0x000fe20000410000 */
[----:B------:R-:W-:Y:S01]  /*2e50*/  @P3 SHF.L.U32 R140, R99, 0x10, RZ ;  /* 0x00000010638c3819 */ /* 0x000fe200000006ff */
[----:B------:R-:W-:Y:S01]  /*2e60*/  FMUL.FTZ R151, R103, UR24 ;  /* 0x0000001867977c20 */ /* 0x000fe20008410000 */
[----:B------:R-:W-:Y:S01]  /*2e70*/  @P3 SHF.L.U32 R142, R27, 0x10, RZ ;  /* 0x000000101b8e3819 */ /* 0x000fe200000006ff */
[----:B------:R-:W-:Y:S01]  /*2e80*/  FADD.FTZ R80, R80, R149 ;  /* 0x0000009550507221 */ /* 0x000fe20000010000 */
[----:B------:R-:W-:Y:S01]  /*2e90*/  MOV R103, RZ ;  /* 0x000000ff00677202 */ /* 0x000fe20000000f00 */
[C---:B------:R-:W-:Y:S01]  /*2ea0*/  @P3 FMUL.FTZ R153, R151.reuse, R140 ;  /* 0x0000008c97993220 */ /* 0x040fe20000410000 */
[----:B------:R-:W-:Y:S01]  /*2eb0*/  F2FP.BF16.F32.PACK_AB R98, R98, R97 ;  /* 0x000000616262723e */ /* 0x000fe200000010ff */
[----:B------:R-:W-:Y:S01]  /*2ec0*/  @P3 FMUL.FTZ R103, R151, R142 ;  /* 0x0000008e97673220 */ /* 0x000fe20000410000 */
[----:B------:R-:W-:Y:S01]  /*2ed0*/  ISETP.GE.U32.AND P3, PT, R136, RZ, PT ;  /* 0x000000ff8800720c */ /* 0x000fe20003f66070 */
[----:B------:R-:W-:Y:S01]  /*2ee0*/  FMUL.FTZ R151, R100, UR11 ;  /* 0x0000000b64977c20 */ /* 0x000fe20008410000 */
[----:B------:R-:W-:Y:S01]  /*2ef0*/  FADD.FTZ R142, R78, R143 ;  /* 0x0000008f4e8e7221 */ /* 0x000fe20000010000 */
[----:B------:R-:W-:Y:S01]  /*2f00*/  F2FP.BF16.F32.PACK_AB R92, R95, R92 ;  /* 0x0000005c5f5c723e */ /* 0x000fe200000010ff */
[----:B------:R-:W-:Y:S01]  /*2f10*/  FADD.FTZ R143, R79, R146 ;  /* 0x000000924f8f7221 */ /* 0x000fe20000010000 */
[----:B------:R-:W-:Y:S01]  /*2f20*/  ISETP.GE.U32.AND.EX P3, PT, R137, 0x1000000, PT, P3 ;  /* 0x010000008900780c */ /* 0x000fe20003f66130 */
[----:B------:R-:W-:Y:S01]  /*2f30*/  FADD.FTZ R81, R81, R152 ;  /* 0x0000009851517221 */ /* 0x000fe20000010000 */
[----:B------:R-:W-:Y:S01]  /*2f40*/  F2FP.BF16.F32.PACK_AB R97, R96, R145 ;  /* 0x000000916061723e */ /* 0x000fe200000010ff */
[----:B------:R-:W-:Y:S01]  /*2f50*/  FADD.FTZ R82, R82, R153 ;  /* 0x0000009952527221 */ /* 0x000fe20000010000 */
[----:B------:R-:W-:-:S02]  /*2f60*/  F2FP.BF16.F32.PACK_AB R93, R144, R93 ;  /* 0x0000005d905d723e */ /* 0x000fc400000010ff */
[----:B------:R-:W-:Y:S02]  /*2f70*/  F2FP.BF16.F32.PACK_AB R95, R151, R150 ;  /* 0x00000096975f723e */ /* 0x000fe400000010ff */
[----:B------:R-:W-:-:S05]  /*2f80*/  F2FP.BF16.F32.PACK_AB R96, R101, R102 ;  /* 0x000000666560723e */ /* 0x000fca00000010ff */
[----:B------:R-:W-:Y:S01]  /*2f90*/  @P3 PRMT R100, R99, 0x7632, R100 ;  /* 0x0000763263643816 */ /* 0x000fe20000000064 */
[----:B------:R-:W-:-:S03]  /*2fa0*/  FMUL.FTZ R99, R151, UR9 ;  /* 0x0000000997637c20 */ /* 0x000fc60008410000 */
[----:B------:R-:W-:Y:S01]  /*2fb0*/  @P3 SHF.L.U32 R100, R100, 0x10, RZ ;  /* 0x0000001064643819 */ /* 0x000fe200000006ff */
[----:B------:R-:W-:Y:S01]  /*2fc0*/  FMUL.FTZ R140, R99, UR24 ;  /* 0x00000018638c7c20 */ /* 0x000fe20008410000 */
[----:B------:R-:W-:-:S03]  /*2fd0*/  @P3 SHF.L.U32 R99, R9, 0x10, RZ ;  /* 0x0000001009633819 */ /* 0x000fc600000006ff */
[C---:B------:R-:W-:Y:S01]  /*2fe0*/  @P3 FMUL.FTZ R154, R140.reuse, R100 ;  /* 0x000000648c9a3220 */ /* 0x040fe20000410000 */
[----:B------:R-:W-:Y:S01]  /*2ff0*/  MOV R100, RZ ;  /* 0x000000ff00647202 */ /* 0x000fe20000000f00 */
[----:B------:R-:W-:Y:S01]  /*3000*/  @P3 FMUL.FTZ R100, R140, R99 ;  /* 0x000000638c643220 */ /* 0x000fe20000410000 */
[----:B------:R-:W-:Y:S01]  /*3010*/  FADD.FTZ R140, R76, R141 ;  /* 0x0000008d4c8c7221 */ /* 0x000fe20000010000 */
[----:B------:R-:W-:Y:S01]  /*3020*/  FADD.FTZ R141, R77, R94 ;  /* 0x0000005e4d8d7221 */ /* 0x000fe20000010000 */
[----:B------:R-:W-:Y:S01]  /*3030*/  FADD.FTZ R83, R83, R154 ;  /* 0x0000009a53537221 */ /* 0x000fe20000010000 */
[----:B------:R-:W-:Y:S02]  /*3040*/  F2FP.BF16.F32.PACK_AB R94, R148, R147 ;  /* 0x00000093945e723e */ /* 0x000fe400000010ff */
[----:B------:R-:W-:Y:S01]  /*3050*/  F2FP.BF16.F32.PACK_AB R99, R100, R103 ;  /* 0x000000676463723e */ /* 0x000fe200000010ff */
[----:B------:R-:W-:Y:S06]  /*3060*/  BRA `(.L_x_508) ;  /* 0x0000000400bc7947 */ /* 0x000fec0003800000 */
.L_x_507:
[C---:B-----5:R-:W-:Y:S01]  /*3070*/  LOP3.LUT P3, RZ, R136.reuse, 0xff, RZ, 0xc0, !PT ;  /* 0x000000ff88ff7812 */ /* 0x060fe2000786c0ff */
[--C-:B------:R-:W-:Y:S01]  /*3080*/  FFMA.FTZ R101, R109, UR4, R100.reuse ;  /* 0x000000046d657c23 */ /* 0x100fe20008010064 */
[----:B------:R-:W-:Y:S01]  /*3090*/  LOP3.LUT P4, RZ, R136, 0xff00, RZ, 0xc0, !PT ;  /* 0x0000ff0088ff7812 */ /* 0x000fe2000788c0ff */
[----:B------:R-:W-:Y:S01]  /*30a0*/  FFMA.FTZ R144, R120, UR4, R100 ;  /* 0x0000000478907c23 */ /* 0x000fe20008010064 */
[----:B------:R-:W-:Y:S01]  /*30b0*/  CS2R R102, SRZ ;  /* 0x0000000000667805 */ /* 0x000fe2000001ff00 */
[----:B------:R-:W-:Y:S01]  /*30c0*/  FADD.FTZ R140, R112, -R101 ;  /* 0x80000065708c7221 */ /* 0x000fe20000010000 */
[----:B------:R-:W-:Y:S02]  /*30d0*/  HFMA2 R142, -RZ, RZ, 0, 0 ;  /* 0x00000000ff8e7431 */ /* 0x000fe400000001ff */
[----:B------:R-:W-:Y:S01]  /*30e0*/  FADD.FTZ R144, R117, -R144 ;  /* 0x8000009075907221 */ /* 0x000fe20000010000 */
[----:B------:R-:W-:Y:S01]  /*30f0*/  MOV R101, RZ ;  /* 0x000000ff00657202 */ /* 0x000fe20000000f00 */
[----:B------:R-:W-:Y:S01]  /*3100*/  FMUL.FTZ R140, R140, UR11 ;  /* 0x0000000b8c8c7c20 */ /* 0x000fe20008410000 */
[----:B------:R-:W-:Y:S01]  /*3110*/  LOP3.LUT P5, RZ, R136, 0xff000000, RZ, 0xc0, !PT ;  /* 0xff00000088ff7812 */ /* 0x000fe200078ac0ff */
[----:B------:R-:W-:Y:S01]  /*3120*/  FMUL.FTZ R144, R144, UR11 ;  /* 0x0000000b90907c20 */ /* 0x000fe20008410000 */
[--C-:B------:R-:W-:Y:S01]  /*3130*/  FFMA.FTZ R149, R113, UR4, R100.reuse ;  /* 0x0000000471957c23 */ /* 0x100fe20008010064 */
[----:B------:R-:W-:Y:S01]  /*3140*/  @P3 SHF.L.U32 R141, R96, 0x10, RZ ;  /* 0x00000010608d3819 */ /* 0x000fe200000006ff */
[--C-:B------:R-:W-:Y:S01]  /*3150*/  FFMA.FTZ R150, R124, UR4, R100.reuse ;  /* 0x000000047c967c23 */ /* 0x100fe20008010064 */
[----:B------:R-:W-:Y:S01]  /*3160*/  @P4 PRMT R145, R96, 0x7632, R145 ;  /* 0x0000763260914816 */ /* 0x000fe20000000091 */
[----:B------:R-:W-:Y:S01]  /*3170*/  FMUL.FTZ R96, R140, UR9 ;  /* 0x000000098c607c20 */ /* 0x000fe20008410000 */
[----:B------:R-:W-:Y:S01]  /*3180*/  FMUL.FTZ R140, R144, UR9 ;  /* 0x00000009908c7c20 */ /* 0x000fe20008410000 */
[----:B------:R-:W-:Y:S01]  /*3190*/  @P3 SHF.L.U32 R143, R24, 0x10, RZ ;  /* 0x00000010188f3819 */ /* 0x000fe200000006ff */
[----:B------:R-:W-:Y:S01]  /*31a0*/  FADD.FTZ R149, R116, -R149 ;  /* 0x8000009574957221 */ /* 0x000fe20000010000 */
[----:B------:R-:W-:Y:S01]  /*31b0*/  FMUL.FTZ R96, R96, UR24 ;  /* 0x0000001860607c20 */ /* 0x000fe20008410000 */
[----:B------:R-:W-:Y:S01]  /*31c0*/  @P4 SHF.L.U32 R147, R6, 0x10, RZ ;  /* 0x0000001006934819 */ /* 0x000fe200000006ff */
[----:B------:R-:W-:Y:S01]  /*31d0*/  FMUL.FTZ R140, R140, UR24 ;  /* 0x000000188c8c7c20 */ /* 0x000fe20008410000 */
[----:B------:R-:W-:Y:S01]  /*31e0*/  @P4 SHF.L.U32 R145, R145, 0x10, RZ ;  /* 0x0000001091914819 */ /* 0x000fe200000006ff */
[-C--:B------:R-:W-:Y:S01]  /*31f0*/  @P3 FMUL.FTZ R103, R141, R96.reuse ;  /* 0x000000608d673220 */ /* 0x080fe20000410000 */
[--C-:B------:R-:W-:Y:S01]  /*3200*/  FFMA.FTZ R141, R111, UR4, R100.reuse ;  /* 0x000000046f8d7c23 */ /* 0x100fe20008010064 */
[----:B------:R-:W-:Y:S01]  /*3210*/  @P3 FMUL.FTZ R102, R143, R96 ;  /* 0x000000608f663220 */ /* 0x000fe20000410000 */
[-C--:B------:R-:W-:Y:S01]  /*3220*/  @P4 FMUL.FTZ R101, R147, R140.reuse ;  /* 0x0000008c93654220 */ /* 0x080fe20000410000 */
[----:B------:R-:W-:Y:S01]  /*3230*/  @P4 FMUL.FTZ R142, R145, R140 ;  /* 0x0000008c918e4220 */ /* 0x000fe20000410000 */
[----:B------:R-:W-:Y:S01]  /*3240*/  LOP3.LUT P3, RZ, R136, 0xff0000, RZ, 0xc0, !PT ;  /* 0x00ff000088ff7812 */ /* 0x000fe2000786c0ff */
[----:B------:R-:W-:Y:S01]  /*3250*/  FFMA.FTZ R140, R122, UR4, R100 ;  /* 0x000000047a8c7c23 */ /* 0x000fe20008010064 */
[----:B------:R-:W-:Y:S01]  /*3260*/  FADD.FTZ R141, R114, -R141 ;  /* 0x8000008d728d7221 */ /* 0x000fe20000010000 */
[----:B------:R-:W-:Y:S01]  /*3270*/  LOP3.LUT P6, RZ, R137, 0xff, RZ, 0xc0, !PT ;  /* 0x000000ff89ff7812 */ /* 0x000fe200078cc0ff */
[----:B------:R-:W-:-:S02]  /*3280*/  HFMA2 R143, -RZ, RZ, 0, 0 ;  /* 0x00000000ff8f7431 */ /* 0x000fc400000001ff */
[----:B------:R-:W-:Y:S01]  /*3290*/  FADD.FTZ R144, R119, -R140 ;  /* 0x8000008c77907221 */ /* 0x000fe20000010000 */
[----:B------:R-:W-:Y:S01]  /*32a0*/  FMUL.FTZ R140, R141, UR11 ;  /* 0x0000000b8d8c7c20 */ /* 0x000fe20008410000 */
[----:B------:R-:W-:Y:S01]  /*32b0*/  MOV R96, RZ ;  /* 0x000000ff00607202 */ /* 0x000fe20000000f00 */
[----:B------:R-:W-:Y:S01]  /*32c0*/  FADD.FTZ R150, R121, -R150 ;  /* 0x8000009679967221 */ /* 0x000fe20000010000 */
[----:B------:R-:W-:Y:S01]  /*32d0*/  FMUL.FTZ R144, R144, UR11 ;  /* 0x0000000b90907c20 */ /* 0x000fe20008410000 */
[----:B------:R-:W-:Y:S01]  /*32e0*/  FMUL.FTZ R140, R140, UR9 ;  /* 0x000000098c8c7c20 */ /* 0x000fe20008410000 */
[C---:B------:R-:W-:Y:S01]  /*32f0*/  @P5 PRMT R141, R97.reuse, 0x7632, R141 ;  /* 0x00007632618d5816 */ /* 0x040fe2000000008d */
[----:B------:R-:W-:Y:S01]  /*3300*/  HFMA2 R146, -RZ, RZ, 0, 0 ;  /* 0x00000000ff927431 */ /* 0x000fe200000001ff */
[----:B------:R-:W-:Y:S01]  /*3310*/  @P3 SHF.L.U32 R145, R97, 0x10, RZ ;  /* 0x0000001061913819 */ /* 0x000fe200000006ff */
[----:B------:R-:W-:Y:S01]  /*3320*/  FMUL.FTZ R140, R140, UR24 ;  /* 0x000000188c8c7c20 */ /* 0x000fe20008410000 */
[----:B------:R-:W-:Y:S01]  /*3330*/  @P3 SHF.L.U32 R147, R25, 0x10, RZ ;  /* 0x0000001019933819 */ /* 0x000fe200000006ff */
[----:B------:R-:W-:Y:S01]  /*3340*/  FMUL.FTZ R97, R144, UR9 ;  /* 0x0000000990617c20 */ /* 0x000fe20008410000 */
[----:B------:R-:W-:Y:S01]  /*3350*/  LOP3.LUT P4, RZ, R137, 0xff00, RZ, 0xc0, !PT ;  /* 0x0000ff0089ff7812 */ /* 0x000fe2000788c0ff */
[-C--:B------:R-:W-:Y:S01]  /*3360*/  @P3 FMUL.FTZ R143, R145, R140.reuse ;  /* 0x0000008c918f3220 */ /* 0x080fe20000410000 */
[----:B------:R-:W-:Y:S01]  /*3370*/  @P5 SHF.L.U32 R144, R141, 0x10, RZ ;  /* 0x000000108d905819 */ /* 0x000fe200000006ff */
[----:B------:R-:W-:Y:S01]  /*3380*/  @P3 FMUL.FTZ R96, R147, R140 ;  /* 0x0000008c93603220 */ /* 0x000fe20000410000 */
[----:B------:R-:W-:Y:S01]  /*3390*/  FMUL.FTZ R140, R149, UR11 ;  /* 0x0000000b958c7c20 */ /* 0x000fe20008410000 */
[----:B------:R-:W-:Y:S01]  /*33a0*/  FMUL.FTZ R141, R97, UR24 ;  /* 0x00000018618d7c20 */ /* 0x000fe20008410000 */
[----:B------:R-:W-:Y:S01]  /*33b0*/  @P6 SHF.L.U32 R147, R98, 0x10, RZ ;  /* 0x0000001062936819 */ /* 0x000fe200000006ff */
[----:B------:R-:W-:Y:S01]  /*33c0*/  FMUL.FTZ R150, R150, UR11 ;  /* 0x0000000b96967c20 */ /* 0x000fe20008410000 */
[----:B------:R-:W-:Y:S01]  /*33d0*/  FMUL.FTZ R140, R140, UR9 ;  /* 0x000000098c8c7c20 */ /* 0x000fe20008410000 */
[----:B------:R-:W-:Y:S01]  /*33e0*/  @P6 SHF.L.U32 R149, R26, 0x10, RZ ;  /* 0x000000101a956819 */ /* 0x000fe200000006ff */
[----:B------:R-:W-:Y:S01]  /*33f0*/  @P5 FMUL.FTZ R146, R144, R141 ;  /* 0x0000008d90925220 */ /* 0x000fe20000410000 */
[----:B------:R-:W-:Y:S01]  /*3400*/  @P5 SHF.L.U32 R148, R7, 0x10, RZ ;  /* 0x0000001007945819 */ /* 0x000fe200000006ff */
[----:B------:R-:W-:Y:S01]  /*3410*/  FMUL.FTZ R140, R140, UR24 ;  /* 0x000000188c8c7c20 */ /* 0x000fe20008410000 */
[----:B------:R-:W-:-:S02]  /*3420*/  CS2R R144, SRZ ;  /* 0x0000000000907805 */ /* 0x000fc4000001ff00 */
[----:B------:R-:W-:Y:S02]  /*3430*/  ISETP.GE.U32.AND P3, PT, R136, RZ, PT ;  /* 0x000000ff8800720c */ /* 0x000fe40003f66070 */
[----:B------:R-:W-:Y:S01]  /*3440*/  MOV R97, RZ ;  /* 0x000000ff00617202 */ /* 0x000fe20000000f00 */
[-C--:B------:R-:W-:Y:S01]  /*3450*/  @P6 FMUL.FTZ R145, R147, R140.reuse ;  /* 0x0000008c93916220 */ /* 0x080fe20000410000 */
[----:B------:R-:W-:Y:S01]  /*3460*/  @P6 FMUL.FTZ R144, R149, R140 ;  /* 0x0000008c95906220 */ /* 0x000fe20000410000 */
[----:B------:R-:W-:Y:S01]  /*3470*/  @P5 FMUL.FTZ R97, R148, R141 ;  /* 0x0000008d94615220 */ /* 0x000fe20000410000 */
[----:B------:R-:W-:Y:S01]  /*3480*/  @P4 PRMT R140, R98, 0x7632, R140 ;  /* 0x00007632628c4816 */ /* 0x000fe2000000008c */
[--C-:B------:R-:W-:Y:S01]  /*3490*/  FFMA.FTZ R149, R115, UR4, R100.reuse ;  /* 0x0000000473957c23 */ /* 0x100fe20008010064 */
[C---:B------:R-:W-:Y:S01]  /*34a0*/  LOP3.LUT P5, RZ, R137.reuse, 0xff0000, RZ, 0xc0, !PT ;  /* 0x00ff000089ff7812 */ /* 0x040fe200078ac0ff */
[----:B------:R-:W-:Y:S01]  /*34b0*/  FMUL.FTZ R98, R150, UR9 ;  /* 0x0000000996627c20 */ /* 0x000fe20008410000 */
[----:B------:R-:W-:Y:S01]  /*34c0*/  ISETP.GE.U32.AND.EX P3, PT, R137, 0x1000000, PT, P3 ;  /* 0x010000008900780c */ /* 0x000fe20003f66130 */
[----:B------:R-:W-:Y:S01]  /*34d0*/  FFMA.FTZ R150, R126, UR4, R100 ;  /* 0x000000047e967c23 */ /* 0x000fe20008010064 */
[----:B------:R-:W-:Y:S01]  /*34e0*/  @P4 SHF.L.U32 R141, R140, 0x10, RZ ;  /* 0x000000108c8d4819 */ /* 0x000fe200000006ff */
[----:B------:R-:W-:Y:S01]  /*34f0*/  FADD.FTZ R140, R118, -R149 ;  /* 0x80000095768c7221 */ /* 0x000fe20000010000 */
[----:B------:R-:W-:Y:S01]  /*3500*/  FMUL.FTZ R98, R98, UR24 ;  /* 0x0000001862627c20 */ /* 0x000fe20008410000 */
[----:B------:R-:W-:Y:S01]  /*3510*/  FADD.FTZ R150, R123, -R150 ;  /* 0x800000967b967221 */ /* 0x000fe20000010000 */
[----:B------:R-:W-:-:S02]  /*3520*/  HFMA2 R148, -RZ, RZ, 0, 0 ;  /* 0x00000000ff947431 */ /* 0x000fc400000001ff */
[----:B------:R-:W-:Y:S01]  /*3530*/  FMUL.FTZ R140, R140, UR11 ;  /* 0x0000000b8c8c7c20 */ /* 0x000fe20008410000 */
[-C--:B------:R-:W-:Y:S01]  /*3540*/  @P4 FMUL.FTZ R148, R141, R98.reuse ;  /* 0x000000628d944220 */ /* 0x080fe20000410000 */
[----:B------:R-:W-:Y:S01]  /*3550*/  FMUL.FTZ R150, R150, UR11 ;  /* 0x0000000b96967c20 */ /* 0x000fe20008410000 */
[----:B------:R-:W-:Y:S01]  /*3560*/  @P4 SHF.L.U32 R149, R8, 0x10, RZ ;  /* 0x0000001008954819 */ /* 0x000fe200000006ff */
[----:B------:R-:W-:Y:S01]  /*3570*/  FMUL.FTZ R100, R140, UR9 ;  /* 0x000000098c647c20 */ /* 0x000fe20008410000 */
[C---:B------:R-:W-:Y:S01]  /*3580*/  @P5 SHF.L.U32 R141, R99.reuse, 0x10, RZ ;  /* 0x00000010638d5819 */ /* 0x040fe200000006ff */
[----:B------:R-:W-:Y:S01]  /*3590*/  FADD.FTZ R80, R80, R145 ;  /* 0x0000009150507221 */ /* 0x000fe20000010000 */
[----:B------:R-:W-:Y:S01]  /*35a0*/  @P3 PRMT R140, R99, 0x7632, R140 ;  /* 0x00007632638c3816 */ /* 0x000fe2000000008c */
[----:B------:R-:W-:Y:S01]  /*35b0*/  FMUL.FTZ R99, R150, UR9 ;  /* 0x0000000996637c20 */ /* 0x000fe20008410000 */
[----:B------:R-:W-:Y:S01]  /*35c0*/  @P5 SHF.L.U32 R151, R27, 0x10, RZ ;  /* 0x000000101b975819 */ /* 0x000fe200000006ff */
[----:B------:R-:W-:Y:S01]  /*35d0*/  FMUL.FTZ R100, R100, UR24 ;  /* 0x0000001864647c20 */ /* 0x000fe20008410000 */
[----:B------:R-:W-:Y:S01]  /*35e0*/  MOV R147, RZ ;  /* 0x000000ff00937202 */ /* 0x000fe20000000f00 */
[----:B------:R-:W-:Y:S01]  /*35f0*/  @P4 FMUL.FTZ R147, R149, R98 ;  /* 0x0000006295934220 */ /* 0x000fe20000410000 */
[----:B------:R-:W-:Y:S01]  /*3600*/  @P3 SHF.L.U32 R150, R9, 0x10, RZ ;  /* 0x0000001009963819 */ /* 0x000fe200000006ff */
[----:B------:R-:W-:Y:S01]  /*3610*/  FMUL.FTZ R99, R99, UR24 ;  /* 0x0000001863637c20 */ /* 0x000fe20008410000 */
[----:B------:R-:W-:Y:S01]  /*3620*/  MOV R98, RZ ;  /* 0x000000ff00627202 */ /* 0x000fe20000000f00 */
[-C--:B------:R-:W-:Y:S01]  /*3630*/  @P5 FMUL.FTZ R98, R151, R100.reuse ;  /* 0x0000006497625220 */ /* 0x080fe20000410000 */
[----:B------:R-:W-:Y:S01]  /*3640*/  @P3 SHF.L.U32 R140, R140, 0x10, RZ ;  /* 0x000000108c8c3819 */ /* 0x000fe200000006ff */
[----:B------:R-:W-:Y:S01]  /*3650*/  HFMA2 R149, -RZ, RZ, 0, 0 ;  /* 0x00000000ff957431 */ /* 0x000fe200000001ff */
[----:B------:R-:W-:Y:S01]  /*3660*/  MOV R151, RZ ;  /* 0x000000ff00977202 */ /* 0x000fe20000000f00 */
[----:B------:R-:W-:Y:S01]  /*3670*/  @P5 FMUL.FTZ R149, R141, R100 ;  /* 0x000000648d955220 */ /* 0x000fe20000410000 */
[----:B------:R-:W-:Y:S01]  /*3680*/  @P3 FMUL.FTZ R151, R150, R99 ;  /* 0x0000006396973220 */ /* 0x000fe20000410000 */
[----:B------:R-:W-:-:S02]  /*3690*/  HFMA2 R100, -RZ, RZ, 0, 0 ;  /* 0x00000000ff647431 */ /* 0x000fc400000001ff */
[----:B------:R-:W-:Y:S01]  /*36a0*/  @P3 FMUL.FTZ R100, R140, R99 ;  /* 0x000000638c643220 */ /* 0x000fe20000410000 */
[----:B------:R-:W-:Y:S01]  /*36b0*/  FADD.FTZ R141, R77, R142 ;  /* 0x0000008e4d8d7221 */ /* 0x000fe20000010000 */
[----:B------:R-:W-:Y:S01]  /*36c0*/  FADD.FTZ R142, R78, R143 ;  /* 0x0000008f4e8e7221 */ /* 0x000fe20000010000 */
[----:B------:R-:W-:Y:S01]  /*36d0*/  F2FP.BF16.F32.PACK_AB R99, R151, R98 ;  /* 0x000000629763723e */ /* 0x000fe200000010ff */
[----:B------:R-:W-:Y:S01]  /*36e0*/  FADD.FTZ R140, R76, R103 ;  /* 0x000000674c8c7221 */ /* 0x000fe20000010000 */
[----:B------:R-:W-:Y:S01]  /*36f0*/  F2FP.BF16.F32.PACK_AB R97, R97, R96 ;  /* 0x000000606161723e */ /* 0x000fe200000010ff */
[----:B------:R-:W-:Y:S01]  /*3700*/  FADD.FTZ R143, R79, R146 ;  /* 0x000000924f8f7221 */ /* 0x000fe20000010000 */
[----:B------:R-:W-:Y:S01]  /*3710*/  FADD.FTZ R81, R81, R148 ;  /* 0x0000009451517221 */ /* 0x000fe20000010000 */
[----:B------:R-:W-:Y:S01]  /*3720*/  FADD.FTZ R82, R82, R149 ;  /* 0x0000009552527221 */ /* 0x000fe20000010000 */
[----:B------:R-:W-:Y:S01]  /*3730*/  FADD.FTZ R83, R83, R100 ;  /* 0x0000006453537221 */ /* 0x000fe20000010000 */
[----:B------:R-:W-:-:S02]  /*3740*/  F2FP.BF16.F32.PACK_AB R98, R147, R144 ;  /* 0x000000909362723e */ /* 0x000fc400000010ff */
[----:B------:R-:W-:-:S07]  /*3750*/  F2FP.BF16.F32.PACK_AB R96, R101, R102 ;  /* 0x000000666560723e */ /* 0x000fce00000010ff */
.L_x_508:
        /* <DEDUP_REMOVED lines=11> */
.L_x_501:
        /* <DEDUP_REMOVED lines=8> */
[----:B------:R-:W-:Y:S01]  /*3890*/  FFMA.FTZ R142, R135, UR4, R100 ;  /* 0x00000004878e7c23 */ /* 0x000fe20008010064 */
[----:B-----5:R-:W-:Y:S01]  /*38a0*/  PRMT R102, R84, 0x7632, R102 ;  /* 0x0000763254667816 */ /* 0x020fe20000000066 */
[----:B------:R-:W-:Y:S01]  /*38b0*/  FFMA.FTZ R141, R132, UR4, R100 ;  /* 0x00000004848d7c23 */ /* 0x000fe20008010064 */
[----:B------:R-:W-:Y:S01]  /*38c0*/  LOP3.LUT P0, RZ, R138, 0xff, RZ, 0xc0, !PT ;  /* 0x000000ff8aff7812 */ /* 0x000fe2000780c0ff */
[----:B------:R-:W-:Y:S01]  /*38d0*/  FADD.FTZ R142, R133, -R142 ;  /* 0x8000008e858e7221 */ /* 0x000fe20000010000 */
[----:B------:R-:W-:Y:S01]  /*38e0*/  SHF.L.U32 R101, R84, 0x10, RZ ;  /* 0x0000001054657819 */ /* 0x000fe200000006ff */
[----:B------:R-:W-:Y:S01]  /*38f0*/  FADD.FTZ R144, R130, -R141 ;  /* 0x8000008d82907221 */ /* 0x000fe20000010000 */
[----:B------:R-:W-:Y:S01]  /*3900*/  SHF.L.U32 R103, R102, 0x10, RZ ;  /* 0x0000001066677819 */ /* 0x000fe200000006ff */
[----:B------:R-:W-:Y:S01]  /*3910*/  FFMA.FTZ R146, R131, UR4, R100 ;  /* 0x0000000483927c23 */ /* 0x000fe20008010064 */
[----:B------:R-:W-:Y:S01]  /*3920*/  SHF.L.U32 R140, R85, 0x10, RZ ;  /* 0x00000010558c7819 */ /* 0x000fe200000006ff */
[----:B------:R-:W-:Y:S01]  /*3930*/  FFMA.FTZ R102, R142, UR11, R101 ;  /* 0x0000000b8e667c23 */ /* 0x000fe20008010065 */
[----:B------:R-:W-:Y:S01]  /*3940*/  LOP3.LUT P3, RZ, R138, 0xff00, RZ, 0xc0, !PT ;  /* 0x0000ff008aff7812 */ /* 0x000fe2000786c0ff */
[--C-:B------:R-:W-:Y:S01]  /*3950*/  FFMA.FTZ R144, R144, UR11, R103.reuse ;  /* 0x0000000b90907c23 */ /* 0x100fe20008010067 */
[----:B------:R-:W-:Y:S01]  /*3960*/  FADD.FTZ R141, R129, -R146 ;  /* 0x80000092818d7221 */ /* 0x000fe20000010000 */
[----:B------:R-:W-:Y:S01]  /*3970*/  PRMT R103, R85, 0x7632, R103 ;  /* 0x0000763255677816 */ /* 0x000fe20000000067 */
[----:B------:R-:W-:Y:S01]  /*3980*/  FFMA.FTZ R143, R108, UR4, R100 ;  /* 0x000000046c8f7c23 */ /* 0x000fe20008010064 */
[----:B------:R-:W-:Y:S01]  /*3990*/  FMUL.FTZ R102, R102, UR9 ;  /* 0x0000000966667c20 */ /* 0x000fe20008410000 */
[----:B------:R-:W-:Y:S01]  /*39a0*/  LOP3.LUT P4, RZ, R138, 0xff0000, RZ, 0xc0, !PT ;  /* 0x00ff00008aff7812 */ /* 0x000fe2000788c0ff */
[----:B------:R-:W-:Y:S01]  /*39b0*/  FFMA.FTZ R146, R141, UR11, R140 ;  /* 0x0000000b8d927c23 */ /* 0x000fe2000801008c */
[----:B------:R-:W-:Y:S01]  /*39c0*/  SHF.L.U32 R145, R103, 0x10, RZ ;  /* 0x0000001067917819 */ /* 0x000fe200000006ff */
[----:B------:R-:W-:Y:S01]  /*39d0*/  FADD.FTZ R147, R106, -R143 ;  /* 0x8000008f6a937221 */ /* 0x000fe20000010000 */
[----:B------:R-:W-:Y:S01]  /*39e0*/  FFMA.FTZ R142, R128, UR4, R100 ;  /* 0x00000004808e7c23 */ /* 0x000fe20008010064 */
[----:B------:R-:W-:Y:S01]  /*39f0*/  PRMT R140, R86, 0x7632, R140 ;  /* 0x00007632568c7816 */ /* 0x000fe2000000008c */
[----:B------:R-:W-:Y:S01]  /*3a00*/  FMUL.FTZ R102, R102, UR24 ;  /* 0x0000001866667c20 */ /* 0x000fe20008410000 */
[----:B------:R-:W-:Y:S01]  /*3a10*/  @P0 SHF.L.U32 R103, R96, 0x10, RZ ;  /* 0x0000001060670819 */ /* 0x000fe200000006ff */
[----:B------:R-:W-:Y:S01]  /*3a20*/  HFMA2 R141, -RZ, RZ, 0, 0 ;  /* 0x00000000ff8d7431 */ /* 0x000fe200000001ff */
[----:B------:R-:W-:Y:S01]  /*3a30*/  @P0 SHF.L.U32 R143, R32, 0x10, RZ ;  /* 0x00000010208f0819 */ /* 0x000fe200000006ff */
[----:B------:R-:W-:Y:S01]  /*3a40*/  FADD.FTZ R142, R127, -R142 ;  /* 0x8000008e7f8e7221 */ /* 0x000fe20000010000 */
[----:B------:R-:W-:Y:S01]  /*3a50*/  MOV R101, RZ ;  /* 0x000000ff00657202 */ /* 0x000fe20000000f00 */
[----:B------:R-:W-:Y:S01]  /*3a60*/  FMUL.FTZ R144, R144, UR9 ;  /* 0x0000000990907c20 */ /* 0x000fe20008410000 */
[----:B------:R-:W-:Y:S01]  /*3a70*/  SHF.L.U32 R140, R140, 0x10, RZ ;  /* 0x000000108c8c7819 */ /* 0x000fe200000006ff */
[----:B------:R-:W-:Y:S01]  /*3a80*/  @P0 FMUL.FTZ R141, R102, R103 ;  /* 0x00000067668d0220 */ /* 0x000fe20000410000 */
[----:B------:R-:W-:Y:S01]  /*3a90*/  @P0 FMUL.FTZ R101, R143, R102 ;  /* 0x000000668f650220 */ /* 0x000fe20000410000 */
[----:B------:R-:W-:Y:S01]  /*3aa0*/  LOP3.LUT P0, RZ, R138, 0xff000000, RZ, 0xc0, !PT ;  /* 0xff0000008aff7812 */ /* 0x000fe2000780c0ff */
[----:B------:R-:W-:Y:S01]  /*3ab0*/  FMUL.FTZ R146, R146, UR9 ;  /* 0x0000000992927c20 */ /* 0x000fe20008410000 */
[----:B------:R-:W-:Y:S01]  /*3ac0*/  @P3 PRMT R96, R96, 0x7632, R96 ;  /* 0x0000763260603816 */ /* 0x000fe20000000060 */
[----:B------:R-:W-:Y:S01]  /*3ad0*/  FFMA.FTZ R145, R142, UR11, R145 ;  /* 0x0000000b8e917c23 */ /* 0x000fe20008010091 */
[----:B------:R-:W-:Y:S01]  /*3ae0*/  @P3 SHF.L.U32 R148, R14, 0x10, RZ ;  /* 0x000000100e943819 */ /* 0x000fe200000006ff */
[----:B------:R-:W-:Y:S01]  /*3af0*/  FMUL.FTZ R149, R144, UR24 ;  /* 0x0000001890957c20 */ /* 0x000fe20008410000 */
[----:B------:R-:W-:Y:S01]  /*3b00*/  FFMA.FTZ R142, R147, UR11, R140 ;  /* 0x0000000b938e7c23 */ /* 0x000fe2000801008c */
[----:B------:R-:W-:-:S02]  /*3b10*/  CS2R R102, SRZ ;  /* 0x0000000000667805 */ /* 0x000fc4000001ff00 */
[----:B------:R-:W-:Y:S01]  /*3b20*/  @P4 SHF.L.U32 R147, R97, 0x10, RZ ;  /* 0x0000001061934819 */ /* 0x000fe200000006ff */
[----:B------:R-:W-:Y:S01]  /*3b30*/  FMUL.FTZ R146, R146, UR24 ;  /* 0x0000001892927c20 */ /* 0x000fe20008410000 */
[----:B------:R-:W-:Y:S01]  /*3b40*/  @P4 SHF.L.U32 R151, R33, 0x10, RZ ;  /* 0x0000001021974819 */ /* 0x000fe200000006ff */
[----:B------:R-:W-:Y:S01]  /*3b50*/  @P3 FMUL.FTZ R102, R148, R149 ;  /* 0x0000009594663220 */ /* 0x000fe20000410000 */
[----:B------:R-:W-:Y:S01]  /*3b60*/  @P3 SHF.L.U32 R96, R96, 0x10, RZ ;  /* 0x0000001060603819 */ /* 0x000fe200000006ff */
[--C-:B------:R-:W-:Y:S01]  /*3b70*/  FFMA.FTZ R148, R125, UR4, R100.reuse ;  /* 0x000000047d947c23 */ /* 0x100fe20008010064 */
[----:B------:R-:W-:Y:S01]  /*3b80*/  MOV R143, RZ ;  /* 0x000000ff008f7202 */ /* 0x000fe20000000f00 */
[----:B------:R-:W-:Y:S02]  /*3b90*/  HFMA2 R140, -RZ, RZ, 0, 0 ;  /* 0x00000000ff8c7431 */ /* 0x000fe400000001ff */
[----:B------:R-:W-:Y:S01]  /*3ba0*/  @P4 FMUL.FTZ R143, R146, R147 ;  /* 0x00000093928f4220 */ /* 0x000fe20000410000 */
[----:B------:R-:W-:Y:S01]  /*3bb0*/  @P4 FMUL.FTZ R103, R151, R146 ;  /* 0x0000009297674220 */ /* 0x000fe20000410000 */
[----:B------:R-:W-:Y:S01]  /*3bc0*/  @P3 FMUL.FTZ R140, R149, R96 ;  /* 0x00000060958c3220 */ /* 0x000fe20000410000 */
[----:B------:R-:W-:Y:S01]  /*3bd0*/  SHF.L.U32 R146, R86, 0x10, RZ ;  /* 0x0000001056927819 */ /* 0x000fe200000006ff */
[----:B------:R-:W-:Y:S01]  /*3be0*/  FFMA.FTZ R150, R110, UR4, R100 ;  /* 0x000000046e967c23 */ /* 0x000fe20008010064 */
[----:B------:R-:W-:Y:S01]  /*3bf0*/  PRMT R147, R87, 0x7632, R147 ;  /* 0x0000763257937816 */ /* 0x000fe20000000093 */
[----:B------:R-:W-:Y:S01]  /*3c00*/  FADD.FTZ R149, R19, -R148 ;  /* 0x8000009413957221 */ /* 0x000fe20000010000 */
[----:B------:R-:W-:Y:S01]  /*3c10*/  LOP3.LUT P3, RZ, R139, 0xff, RZ, 0xc0, !PT ;  /* 0x000000ff8bff7812 */ /* 0x000fe2000786c0ff */
[----:B------:R-:W-:Y:S01]  /*3c20*/  FMUL.FTZ R145, R145, UR9 ;  /* 0x0000000991917c20 */ /* 0x000fe20008410000 */
[----:B------:R-:W-:Y:S01]  /*3c30*/  @P0 PRMT R97, R97, 0x7632, R97 ;  /* 0x0000763261610816 */ /* 0x000fe20000000061 */
[----:B------:R-:W-:Y:S01]  /*3c40*/  FADD.FTZ R151, R107, -R150 ;  /* 0x800000966b977221 */ /* 0x000fe20000010000 */
[----:B------:R-:W-:Y:S01]  /*3c50*/  SHF.L.U32 R148, R147, 0x10, RZ ;  /* 0x0000001093947819 */ /* 0x000fe200000006ff */
[----:B------:R-:W-:Y:S01]  /*3c60*/  FFMA.FTZ R147, R149, UR11, R146 ;  /* 0x0000000b95937c23 */ /* 0x000fe20008010092 */
[----:B------:R-:W-:Y:S01]  /*3c70*/  FMUL.FTZ R150, R145, UR24 ;  /* 0x0000001891967c20 */ /* 0x000fe20008410000 */
[----:B------:R-:W-:Y:S01]  /*3c80*/  @P0 SHF.L.U32 R97, R97, 0x10, RZ ;  /* 0x0000001061610819 */ /* 0x000fe200000006ff */
[----:B------:R-:W-:Y:S01]  /*3c90*/  FFMA.FTZ R149, R105, UR4, R100 ;  /* 0x0000000469957c23 */ /* 0x000fe20008010064 */
[----:B------:R-:W-:Y:S01]  /*3ca0*/  @P0 SHF.L.U32 R145, R15, 0x10, RZ ;  /* 0x000000100f910819 */ /* 0x000fe200000006ff */
[----:B------:R-:W-:Y:S01]  /*3cb0*/  FMUL.FTZ R147, R147, UR9 ;  /* 0x0000000993937c20 */ /* 0x000fe20008410000 */
[----:B------:R-:W-:Y:S01]  /*3cc0*/  LOP3.LUT P4, RZ, R139, 0xff00, RZ, 0xc0, !PT ;  /* 0x0000ff008bff7812 */ /* 0x000fe2000788c0ff */
[----:B------:R-:W-:Y:S01]  /*3cd0*/  HFMA2 R144, -RZ, RZ, 0, 0 ;  /* 0x00000000ff907431 */ /* 0x000fe200000001ff */
[----:B------:R-:W-:Y:S01]  /*3ce0*/  MOV R96, RZ ;  /* 0x000000ff00607202 */ /* 0x000fe20000000f00 */
[----:B------:R-:W-:Y:S01]  /*3cf0*/  FFMA.FTZ R146, R151, UR11, R148 ;  /* 0x0000000b97927c23 */ /* 0x000fe20008010094 */
[----:B------:R-:W-:Y:S01]  /*3d00*/  @P0 FMUL.FTZ R144, R150, R97 ;  /* 0x0000006196900220 */ /* 0x000fe20000410000 */
[----:B------:R-:W-:Y:S01]  /*3d10*/  @P0 FMUL.FTZ R96, R145, R150 ;  /* 0x0000009691600220 */ /* 0x000fe20000410000 */
[----:B------:R-:W-:Y:S01]  /*3d20*/  FADD.FTZ R151, R104, -R149 ;  /* 0x8000009568977221 */ /* 0x000fe20000010000 */
[----:B------:R-:W-:Y:S01]  /*3d30*/  FMUL.FTZ R150, R147, UR24 ;  /* 0x0000001893967c20 */ /* 0x000fe20008410000 */
[----:B------:R-:W-:Y:S01]  /*3d40*/  @P3 SHF.L.U32 R147, R98, 0x10, RZ ;  /* 0x0000001062933819 */ /* 0x000fe200000006ff */
[----:B------:R-:W-:Y:S01]  /*3d50*/  HFMA2 R145, -RZ, RZ, 0, 0 ;  /* 0x00000000ff917431 */ /* 0x000fe200000001ff */
[----:B------:R-:W-:Y:S01]  /*3d60*/  @P3 SHF.L.U32 R149, R34, 0x10, RZ ;  /* 0x0000001022953819 */ /* 0x000fe200000006ff */
[----:B------:R-:W-:Y:S01]  /*3d70*/  FMUL.FTZ R146, R146, UR9 ;  /* 0x0000000992927c20 */ /* 0x000fe20008410000 */
[----:B------:R-:W-:Y:S01]  /*3d80*/  MOV R97, RZ ;  /* 0x000000ff00617202 */ /* 0x000fe20000000f00 */
[----:B------:R-:W-:Y:S01]  /*3d90*/  @P3 FMUL.FTZ R145, R150, R147 ;  /* 0x0000009396913220 */ /* 0x000fe20000410000 */
[----:B------:R-:W-:Y:S01]  /*3da0*/  SHF.L.U32 R148, R87, 0x10, RZ ;  /* 0x0000001057947819 */ /* 0x000fe200000006ff */
[----:B------:R-:W-:Y:S01]  /*3db0*/  @P3 FMUL.FTZ R97, R149, R150 ;  /* 0x0000009695613220 */ /* 0x000fe20000410000 */
[----:B------:R-:W-:Y:S01]  /*3dc0*/  ISETP.GE.U32.AND P0, PT, R138, RZ, PT ;  /* 0x000000ff8a00720c */ /* 0x000fe20003f06070 */
[----:B------:R-:W-:Y:S01]  /*3dd0*/  FADD.FTZ R68, R68, R141 ;  /* 0x0000008d44447221 */ /* 0x000fe20000010000 */
[----:B------:R-:W-:Y:S01]  /*3de0*/  LOP3.LUT P3, RZ, R139, 0xff0000, RZ, 0xc0, !PT ;  /* 0x00ff00008bff7812 */ /* 0x000fe2000786c0ff */
[----:B------:R-:W-:Y:S01]  /*3df0*/  FFMA.FTZ R148, R151, UR11, R148 ;  /* 0x0000000b97947c23 */ /* 0x000fe20008010094 */
[----:B------:R-:W-:Y:S01]  /*3e00*/  @P4 PRMT R147, R98, 0x7632, R147 ;  /* 0x0000763262934816 */ /* 0x000fe20000000093 */
[----:B------:R-:W-:Y:S01]  /*3e10*/  FMUL.FTZ R98, R142, UR9 ;  /* 0x000000098e627c20 */ /* 0x000fe20008410000 */
[----:B------:R-:W-:Y:S01]  /*3e20*/  ISETP.GE.U32.AND.EX P0, PT, R139, 0x1000000, PT, P0 ;  /* 0x010000008b00780c */ /* 0x000fe20003f06100 */
[----:B------:R-:W-:Y:S01]  /*3e30*/  FMUL.FTZ R148, R148, UR9 ;  /* 0x0000000994947c20 */ /* 0x000fe20008410000 */
[----:B------:R-:W-:Y:S01]  /*3e40*/  @P4 SHF.L.U32 R147, R147, 0x10, RZ ;  /* 0x0000001093934819 */ /* 0x000fe200000006ff */
[----:B------:R-:W-:Y:S01]  /*3e50*/  FMUL.FTZ R150, R98, UR24 ;  /* 0x0000001862967c20 */ /* 0x000fe20008410000 */
[----:B------:R-:W-:Y:S01]  /*3e60*/  @P4 SHF.L.U32 R149, R16, 0x10, RZ ;  /* 0x0000001010954819 */ /* 0x000fe200000006ff */
[----:B------:R-:W-:Y:S01]  /*3e70*/  HFMA2 R142, -RZ, RZ, 0, 0 ;  /* 0x00000000ff8e7431 */ /* 0x000fe200000001ff */
[----:B------:R-:W-:Y:S01]  /*3e80*/  MOV R98, RZ ;  /* 0x000000ff00627202 */ /* 0x000fe20000000f00 */
[----:B------:R-:W-:Y:S01]  /*3e90*/  @P4 FMUL.FTZ R142, R150, R147 ;  /* 0x00000093968e4220 */ /* 0x000fe20000410000 */
[----:B------:R-:W-:Y:S01]  /*3ea0*/  FMUL.FTZ R151, R148, UR24 ;  /* 0x0000001894977c20 */ /* 0x000fe20008410000 */
[----:B------:R-:W-:Y:S01]  /*3eb0*/  @P4 FMUL.FTZ R98, R149, R150 ;  /* 0x0000009695624220 */ /* 0x000fe20000410000 */
[----:B------:R-:W-:Y:S01]  /*3ec0*/  @P3 SHF.L.U32 R148, R99, 0x10, RZ ;  /* 0x0000001063943819 */ /* 0x000fe200000006ff */
[----:B------:R-:W-:Y:S01]  /*3ed0*/  HFMA2 R149, -RZ, RZ, 0, 0 ;  /* 0x00000000ff957431 */ /* 0x000fe200000001ff */
[----:B------:R-:W-:Y:S01]  /*3ee0*/  @P3 SHF.L.U32 R150, R35, 0x10, RZ ;  /* 0x0000001023963819 */ /* 0x000fe200000006ff */
[----:B------:R-:W-:Y:S01]  /*3ef0*/  FADD.FTZ R69, R69, R140 ;  /* 0x0000008c45457221 */ /* 0x000fe20000010000 */
[----:B------:R-:W-:Y:S01]  /*3f00*/  @P0 PRMT R99, R99, 0x7632, R99 ;  /* 0x0000763263630816 */ /* 0x000fe20000000063 */
[----:B------:R-:W-:Y:S01]  /*3f10*/  @P3 FMUL.FTZ R149, R151, R148 ;  /* 0x0000009497953220 */ /* 0x000fe20000410000 */
[----:B------:R-:W-:Y:S01]  /*3f20*/  MOV R147, RZ ;  /* 0x000000ff00937202 */ /* 0x000fe20000000f00 */
[----:B------:R-:W-:Y:S01]  /*3f30*/  @P3 FMUL.FTZ R147, R150, R151 ;  /* 0x0000009796933220 */ /* 0x000fe20000410000 */
[----:B------:R-:W-:Y:S01]  /*3f40*/  @P0 SHF.L.U32 R151, R17, 0x10, RZ ;  /* 0x0000001011970819 */ /* 0x000fe200000006ff */
[----:B------:R-:W-:Y:S01]  /*3f50*/  FMUL.FTZ R150, R146, UR24 ;  /* 0x0000001892967c20 */ /* 0x000fe20008410000 */
[----:B------:R-:W-:Y:S01]  /*3f60*/  @P0 SHF.L.U32 R99, R99, 0x10, RZ ;  /* 0x0000001063630819 */ /* 0x000fe200000006ff */
[----:B------:R-:W-:Y:S01]  /*3f70*/  HFMA2 R148, -RZ, RZ, 0, 0 ;  /* 0x00000000ff947431 */ /* 0x000fe200000001ff */
[----:B------:R-:W-:Y:S01]  /*3f80*/  MOV R146, RZ ;  /* 0x000000ff00927202 */ /* 0x000fe20000000f00 */
[----:B------:R-:W-:Y:S01]  /*3f90*/  @P0 FMUL.FTZ R146, R151, R150 ;  /* 0x0000009697920220 */ /* 0x000fe20000410000 */
[----:B------:R-:W-:Y:S01]  /*3fa0*/  F2FP.BF16.F32.PACK_AB R98, R98, R97 ;  /* 0x000000616262723e */ /* 0x000fe200000010ff */
[----:B------:R-:W-:Y:S01]  /*3fb0*/  @P0 FMUL.FTZ R148, R150, R99 ;  /* 0x0000006396940220 */ /* 0x000fe20000410000 */
[----:B------:R-:W-:Y:S01]  /*3fc0*/  F2FP.BF16.F32.PACK_AB R97, R96, R103 ;  /* 0x000000676061723e */ /* 0x000fe200000010ff */
[----:B------:R-:W-:Y:S01]  /*3fd0*/  FADD.FTZ R70, R70, R143 ;  /* 0x0000008f46467221 */ /* 0x000fe20000010000 */
[----:B------:R-:W-:Y:S01]  /*3fe0*/  FADD.FTZ R71, R71, R144 ;  /* 0x0000009047477221 */ /* 0x000fe20000010000 */
[----:B------:R-:W-:Y:S01]  /*3ff0*/  FADD.FTZ R72, R72, R145 ;  /* 0x0000009148487221 */ /* 0x000fe20000010000 */
[----:B------:R-:W-:Y:S01]  /*4000*/  FADD.FTZ R73, R73, R142 ;  /* 0x0000008e49497221 */ /* 0x000fe20000010000 */
[----:B------:R-:W-:Y:S01]  /*4010*/  FADD.FTZ R74, R74, R149 ;  /* 0x000000954a4a7221 */ /* 0x000fe20000010000 */
[----:B------:R-:W-:Y:S01]  /*4020*/  FADD.FTZ R75, R75, R148 ;  /* 0x000000944b4b7221 */ /* 0x000fe20000010000 */
[----:B------:R-:W-:-:S02]  /*4030*/  F2FP.BF16.F32.PACK_AB R99, R146, R147 ;  /* 0x000000939263723e */ /* 0x000fc400000010ff */
[----:B------:R-:W-:Y:S01]  /*4040*/  F2FP.BF16.F32.PACK_AB R96, R102, R101 ;  /* 0x000000656660723e */ /* 0x000fe200000010ff */
[----:B------:R-:W-:Y:S06]  /*4050*/  BRA `(.L_x_512) ;  /* 0x0000000800007947 */ /* 0x000fec0003800000 */
.L_x_511:
[----:B------:R-:W-:Y:S01]  /*4060*/  FFMA.FTZ R92, R135, UR4, R100 ;  /* 0x00000004875c7c23 */ /* 0x000fe20008010064 */
[----:B-----5:R-:W-:Y:S01]  /*4070*/  PRMT R94, R84, 0x7632, R94 ;  /* 0x00007632545e7816 */ /* 0x020fe2000000005e */
[--C-:B------:R-:W-:Y:S01]  /*4080*/  FFMA.FTZ R93, R132, UR4, R100.reuse ;  /* 0x00000004845d7c23 */ /* 0x100fe20008010064 */
[----:B------:R-:W-:Y:S01]  /*4090*/  SHF.L.U32 R141, R84, 0x10, RZ ;  /* 0x00000010548d7819 */ /* 0x000fe200000006ff */
[----:B------:R-:W-:Y:S01]  /*40a0*/  FFMA.FTZ R102, R131, UR4, R100 ;  /* 0x0000000483667c23 */ /* 0x000fe20008010064 */
[----:B------:R-:W-:Y:S01]  /*40b0*/  FADD.FTZ R92, R133, -R92 ;  /* 0x8000005c855c7221 */ /* 0x000fe20000010000 */
[----:B------:R-:W-:Y:S01]  /*40c0*/  SHF.L.U32 R94, R94, 0x10, RZ ;  /* 0x000000105e5e7819 */ /* 0x000fe200000006ff */
[----:B------:R-:W-:Y:S01]  /*40d0*/  FADD.FTZ R93, R130, -R93 ;  /* 0x8000005d825d7221 */ /* 0x000fe20000010000 */
[----:B------:R-:W-:Y:S01]  /*40e0*/  LOP3.LUT P4, RZ, R138, 0xff, RZ, 0xc0, !PT ;  /* 0x000000ff8aff7812 */ /* 0x000fe2000788c0ff */
[----:B------:R-:W-:Y:S01]  /*40f0*/  FADD.FTZ R102, R129, -R102 ;  /* 0x8000006681667221 */ /* 0x000fe20000010000 */
[----:B------:R-:W-:Y:S01]  /*4100*/  SHF.L.U32 R95, R85, 0x10, RZ ;  /* 0x00000010555f7819 */ /* 0x000fe200000006ff */
[----:B------:R-:W-:Y:S01]  /*4110*/  FFMA.FTZ R141, R92, UR11, R141 ;  /* 0x0000000b5c8d7c23 */ /* 0x000fe2000801008d */
[----:B------:R-:W-:Y:S01]  /*4120*/  LOP3.LUT P5, RZ, R138, 0xff00, RZ, 0xc0, !PT ;  /* 0x0000ff008aff7812 */ /* 0x000fe200078ac0ff */
[----:B------:R-:W-:Y:S01]  /*4130*/  FFMA.FTZ R92, R93, UR11, R94 ;  /* 0x0000000b5d5c7c23 */ /* 0x000fe2000801005e */
[--C-:B------:R-:W-:Y:S01]  /*4140*/  FFMA.FTZ R94, R128, UR4, R100.reuse ;  /* 0x00000004805e7c23 */ /* 0x100fe20008010064 */
[--C-:B------:R-:W-:Y:S01]  /*4150*/  FFMA.FTZ R93, R102, UR11, R95.reuse ;  /* 0x0000000b665d7c23 */ /* 0x100fe2000801005f */
[----:B------:R-:W-:Y:S01]  /*4160*/  PRMT R95, R85, 0x7632, R95 ;  /* 0x00007632555f7816 */ /* 0x000fe2000000005f */
[----:B------:R-:W-:Y:S01]  /*4170*/  FFMA.FTZ R102, R125, UR4, R100 ;  /* 0x000000047d667c23 */ /* 0x000fe20008010064 */
[----:B------:R-:W-:Y:S01]  /*4180*/  PRMT R142, R86, 0x7632, R142 ;  /* 0x00007632568e7816 */ /* 0x000fe2000000008e */
[----:B------:R-:W-:Y:S01]  /*4190*/  FFMA.FTZ R103, R108, UR4, R100 ;  /* 0x000000046c677c23 */ /* 0x000fe20008010064 */
[----:B------:R-:W-:Y:S01]  /*41a0*/  FADD.FTZ R140, R127, -R94 ;  /* 0x8000005e7f8c7221 */ /* 0x000fe20000010000 */
[----:B------:R-:W-:Y:S01]  /*41b0*/  LOP3.LUT P0, RZ, R138, 0xff000000, RZ, 0xc0, !PT ;  /* 0xff0000008aff7812 */ /* 0x000fe2000780c0ff */
[----:B------:R-:W-:Y:S01]  /*41c0*/  FMUL.FTZ R94, R141, UR9 ;  /* 0x000000098d5e7c20 */ /* 0x000fe20008410000 */
[----:B------:R-:W-:Y:S01]  /*41d0*/  SHF.L.U32 R143, R86, 0x10, RZ ;  /* 0x00000010568f7819 */ /* 0x000fe200000006ff */
[----:B------:R-:W-:Y:S01]  /*41e0*/  FADD.FTZ R102, R19, -R102 ;  /* 0x8000006613667221 */ /* 0x000fe20000010000 */
[----:B------:R-:W-:Y:S01]  /*41f0*/  LOP3.LUT P3, RZ, R138, 0xff0000, RZ, 0xc0, !PT ;  /* 0x00ff00008aff7812 */ /* 0x000fe2000786c0ff */
[----:B------:R-:W-:Y:S01]  /*4200*/  FADD.FTZ R103, R106, -R103 ;  /* 0x800000676a677221 */ /* 0x000fe20000010000 */
[----:B------:R-:W-:Y:S01]  /*4210*/  SHF.L.U32 R101, R95, 0x10, RZ ;  /* 0x000000105f657819 */ /* 0x000fe200000006ff */
[----:B------:R-:W-:Y:S01]  /*4220*/  FFMA.FTZ R143, R102, UR11, R143 ;  /* 0x0000000b668f7c23 */ /* 0x000fe2000801008f */
[----:B------:R-:W-:Y:S01]  /*4230*/  SHF.L.U32 R144, R142, 0x10, RZ ;  /* 0x000000108e907819 */ /* 0x000fe200000006ff */
[----:B------:R-:W-:Y:S01]  /*4240*/  FMUL.FTZ R142, R94, UR24 ;  /* 0x000000185e8e7c20 */ /* 0x000fe20008410000 */
[----:B------:R-:W-:Y:S01]  /*4250*/  @P4 SHF.L.U32 R95, R96, 0x10, RZ ;  /* 0x00000010605f4819 */ /* 0x000fe200000006ff */
[----:B------:R-:W-:Y:S01]  /*4260*/  HFMA2 R145, -RZ, RZ, 0, 0 ;  /* 0x00000000ff917431 */ /* 0x000fe200000001ff */
[----:B------:R-:W-:Y:S01]  /*4270*/  @P4 SHF.L.U32 R149, R32, 0x10, RZ ;  /* 0x0000001020954819 */ /* 0x000fe200000006ff */
[----:B------:R-:W-:Y:S01]  /*4280*/  FFMA.FTZ R94, R103, UR11, R144 ;  /* 0x0000000b675e7c23 */ /* 0x000fe20008010090 */
[----:B------:R-:W-:Y:S01]  /*4290*/  @P5 PRMT R146, R96, 0x7632, R146 ;  /* 0x0000763260925816 */ /* 0x000fe20000000092 */
[----:B------:R-:W-:Y:S01]  /*42a0*/  FMUL.FTZ R96, R92, UR9 ;  /* 0x000000095c607c20 */ /* 0x000fe20008410000 */
[----:B------:R-:W-:Y:S01]  /*42b0*/  MOV R102, RZ ;  /* 0x000000ff00667202 */ /* 0x000fe20000000f00 */
[-C--:B------:R-:W-:Y:S01]  /*42c0*/  @P4 FMUL.FTZ R145, R95, R142.reuse ;  /* 0x0000008e5f914220 */ /* 0x080fe20000410000 */
[----:B------:R-:W-:Y:S01]  /*42d0*/  FMUL.FTZ R103, R93, UR9 ;  /* 0x000000095d677c20 */ /* 0x000fe20008410000 */
[----:B------:R-:W-:Y:S01]  /*42e0*/  @P4 FMUL.FTZ R102, R149, R142 ;  /* 0x0000008e95664220 */ /* 0x000fe20000410000 */
[----:B------:R-:W-:Y:S01]  /*42f0*/  FFMA.FTZ R140, R140, UR11, R101 ;  /* 0x0000000b8c8c7c23 */ /* 0x000fe20008010065 */
[----:B------:R-:W-:Y:S01]  /*4300*/  @P5 SHF.L.U32 R153, R14, 0x10, RZ ;  /* 0x000000100e995819 */ /* 0x000fe200000006ff */
[----:B------:R-:W-:Y:S01]  /*4310*/  FMUL.FTZ R96, R96, UR24 ;  /* 0x0000001860607c20 */ /* 0x000fe20008410000 */
[----:B------:R-:W-:Y:S01]  /*4320*/  @P5 SHF.L.U32 R151, R146, 0x10, RZ ;  /* 0x0000001092975819 */ /* 0x000fe200000006ff */
[----:B------:R-:W-:Y:S01]  /*4330*/  FMUL.FTZ R147, R103, UR24 ;  /* 0x0000001867937c20 */ /* 0x000fe20008410000 */
[----:B------:R-:W-:Y:S01]  /*4340*/  LOP3.LUT P4, RZ, R139, 0xff, RZ, 0xc0, !PT ;  /* 0x000000ff8bff7812 */ /* 0x000fe2000788c0ff */
[----:B------:R-:W-:Y:S01]  /*4350*/  HFMA2 R144, -RZ, RZ, 0, 0 ;  /* 0x00000000ff907431 */ /* 0x000fe200000001ff */
[----:B------:R-:W-:Y:S01]  /*4360*/  @P0 PRMT R142, R97, 0x7632, R142 ;  /* 0x00007632618e0816 */ /* 0x000fe2000000008e */
[----:B------:R-:W-:Y:S01]  /*4370*/  FMUL.FTZ R103, R140, UR9 ;  /* 0x000000098c677c20 */ /* 0x000fe20008410000 */
[----:B------:R-:W-:Y:S01]  /*4380*/  MOV R101, RZ ;  /* 0x000000ff00657202 */ /* 0x000fe20000000f00 */
[-C--:B------:R-:W-:Y:S01]  /*4390*/  @P5 FMUL.FTZ R144, R151, R96.reuse ;  /* 0x0000006097905220 */ /* 0x080fe20000410000 */
[----:B------:R-:W-:Y:S01]  /*43a0*/  @P3 SHF.L.U32 R146, R97, 0x10, RZ ;  /* 0x0000001061923819 */ /* 0x000fe200000006ff */
[----:B------:R-:W-:Y:S01]  /*43b0*/  @P5 FMUL.FTZ R101, R153, R96 ;  /* 0x0000006099655220 */ /* 0x000fe20000410000 */
[----:B------:R-:W-:Y:S01]  /*43c0*/  LOP3.LUT P5, RZ, R139, 0xff00, RZ, 0xc0, !PT ;  /* 0x0000ff008bff7812 */ /* 0x000fe200078ac0ff */
[----:B------:R-:W-:Y:S01]  /*43d0*/  HFMA2 R95, -RZ, RZ, 0, 0 ;  /* 0x00000000ff5f7431 */ /* 0x000fe200000001ff */
[----:B------:R-:W-:Y:S01]  /*43e0*/  @P0 SHF.L.U32 R149, R142, 0x10, RZ ;  /* 0x000000108e950819 */ /* 0x000fe200000006ff */
[----:B------:R-:W-:Y:S01]  /*43f0*/  FMUL.FTZ R142, R103, UR24 ;  /* 0x00000018678e7c20 */ /* 0x000fe20008410000 */
[----:B------:R-:W-:Y:S01]  /*4400*/  @P0 SHF.L.U32 R151, R15, 0x10, RZ ;  /* 0x000000100f970819 */ /* 0x000fe200000006ff */
[----:B------:R-:W-:Y:S01]  /*4410*/  @P3 FMUL.FTZ R95, R146, R147 ;  /* 0x00000093925f3220 */ /* 0x000fe20000410000 */
[----:B------:R-:W-:Y:S01]  /*4420*/  FMUL.FTZ R103, R143, UR9 ;  /* 0x000000098f677c20 */ /* 0x000fe20008410000 */
[----:B------:R-:W-:-:S02]  /*4430*/  MOV R146, RZ ;  /* 0x000000ff00927202 */ /* 0x000fc40000000f00 */
[----:B------:R-:W-:Y:S02]  /*4440*/  CS2R R96, SRZ ;  /* 0x0000000000607805 */ /* 0x000fe4000001ff00 */
[----:B------:R-:W-:Y:S01]  /*4450*/  @P3 SHF.L.U32 R148, R33, 0x10, RZ ;  /* 0x0000001021943819 */ /* 0x000fe200000006ff */
[-C--:B------:R-:W-:Y:S01]  /*4460*/  @P0 FMUL.FTZ R146, R149, R142.reuse ;  /* 0x0000008e95920220 */ /* 0x080fe20000410000 */
[----:B------:R-:W-:Y:S01]  /*4470*/  @P0 FMUL.FTZ R97, R151, R142 ;  /* 0x0000008e97610220 */ /* 0x000fe20000410000 */
[----:B------:R-:W-:Y:S01]  /*4480*/  @P4 SHF.L.U32 R149, R98, 0x10, RZ ;  /* 0x0000001062954819 */ /* 0x000fe200000006ff */
[----:B------:R-:W-:Y:S01]  /*4490*/  FMUL.FTZ R142, R103, UR24 ;  /* 0x00000018678e7c20 */ /* 0x000fe20008410000 */
[----:B------:R-:W-:Y:S01]  /*44a0*/  @P3 FMUL.FTZ R96, R148, R147 ;  /* 0x0000009394603220 */ /* 0x000fe20000410000 */
[----:B------:R-:W-:Y:S01]  /*44b0*/  HFMA2 R147, -RZ, RZ, 0, 0 ;  /* 0x00000000ff937431 */ /* 0x000fe200000001ff */
[----:B------:R-:W-:Y:S01]  /*44c0*/  @P4 SHF.L.U32 R151, R34, 0x10, RZ ;  /* 0x0000001022974819 */ /* 0x000fe200000006ff */
[-C--:B------:R-:W-:Y:S01]  /*44d0*/  @P4 FMUL.FTZ R147, R149, R142.reuse ;  /* 0x0000008e95934220 */ /* 0x080fe20000410000 */
[----:B------:R-:W-:Y:S01]  /*44e0*/  @P5 PRMT R149, R98, 0x7632, R149 ;  /* 0x0000763262955816 */ /* 0x000fe20000000095 */
[----:B------:R-:W-:Y:S01]  /*44f0*/  FMUL.FTZ R98, R94, UR9 ;  /* 0x000000095e627c20 */ /* 0x000fe20008410000 */
[----:B------:R-:W-:Y:S01]  /*4500*/  MOV R103, RZ ;  /* 0x000000ff00677202 */ /* 0x000fe20000000f00 */
[----:B------:R-:W-:Y:S01]  /*4510*/  @P4 FMUL.FTZ R103, R151, R142 ;  /* 0x0000008e97674220 */ /* 0x000fe20000410000 */
[----:B------:R-:W-:Y:S01]  /*4520*/  @P5 SHF.L.U32 R149, R149, 0x10, RZ ;  /* 0x0000001095955819 */ /* 0x000fe200000006ff */
[----:B------:R-:W-:Y:S01]  /*4530*/  FMUL.FTZ R142, R98, UR24 ;  /* 0x00000018628e7c20 */ /* 0x000fe20008410000 */
[----:B------:R-:W-:Y:S01]  /*4540*/  HFMA2 R148, -RZ, RZ, 0, 0 ;  /* 0x00000000ff947431 */ /* 0x000fe200000001ff */
[----:B------:R-:W-:Y:S01]  /*4550*/  SHF.L.U32 R150, R87, 0x10, RZ ;  /* 0x0000001057967819 */ /* 0x000fe200000006ff */
[----:B------:R-:W-:Y:S01]  /*4560*/  FADD.FTZ R70, R70, R95 ;  /* 0x0000005f46467221 */ /* 0x000fe20000010000 */
[-C--:B------:R-:W-:Y:S01]  /*4570*/  @P5 FMUL.FTZ R148, R149, R142.reuse ;  /* 0x0000008e95945220 */ /* 0x080fe20000410000 */
[--C-:B------:R-:W-:Y:S01]  /*4580*/  FFMA.FTZ R149, R105, UR4, R100.reuse ;  /* 0x0000000469957c23 */ /* 0x100fe20008010064 */
[----:B------:R-:W-:Y:S01]  /*4590*/  @P5 SHF.L.U32 R151, R16, 0x10, RZ ;  /* 0x0000001010975819 */ /* 0x000fe200000006ff */
[----:B------:R-:W-:Y:S01]  /*45a0*/  FADD.FTZ R68, R68, R145 ;  /* 0x0000009144447221 */ /* 0x000fe20000010000 */
[----:B------:R-:W-:Y:S01]  /*45b0*/  MOV R98, RZ ;  /* 0x000000ff00627202 */ /* 0x000fe20000000f00 */
[----:B------:R-:W-:Y:S01]  /*45c0*/  FADD.FTZ R149, R104, -R149 ;  /* 0x8000009568957221 */ /* 0x000fe20000010000 */
[----:B------:R-:W-:Y:S01]  /*45d0*/  LOP3.LUT P3, RZ, R139, 0xff0000, RZ, 0xc0, !PT ;  /* 0x00ff00008bff7812 */ /* 0x000fe2000786c0ff */
[----:B------:R-:W-:Y:S01]  /*45e0*/  @P5 FMUL.FTZ R98, R151, R142 ;  /* 0x0000008e97625220 */ /* 0x000fe20000410000 */
[----:B------:R-:W-:Y:S01]  /*45f0*/  FFMA.FTZ R142, R110, UR4, R100 ;  /* 0x000000046e8e7c23 */ /* 0x000fe20008010064 */
[----:B------:R-:W-:Y:S01]  /*4600*/  FFMA.FTZ R150, R149, UR11, R150 ;  /* 0x0000000b95967c23 */ /* 0x000fe20008010096 */
[----:B------:R-:W-:Y:S01]  /*4610*/  PRMT R149, R87, 0x7632, R149 ;  /* 0x0000763257957816 */ /* 0x000fe20000000095 */
[----:B------:R-:W-:Y:S01]  /*4620*/  HFMA2 R151, -RZ, RZ, 0, 0 ;  /* 0x00000000ff977431 */ /* 0x000fe200000001ff */
[----:B------:R-:W-:Y:S01]  /*4630*/  ISETP.GE.U32.AND P0, PT, R138, RZ, PT ;  /* 0x000000ff8a00720c */ /* 0x000fe20003f06070 */
[----:B------:R-:W-:Y:S01]  /*4640*/  FADD.FTZ R142, R107, -R142 ;  /* 0x8000008e6b8e7221 */ /* 0x000fe20000010000 */
[----:B------:R-:W-:Y:S01]  /*4650*/  SHF.L.U32 R149, R149, 0x10, RZ ;  /* 0x0000001095957819 */ /* 0x000fe200000006ff */
[----:B------:R-:W-:Y:S01]  /*4660*/  FADD.FTZ R69, R69, R144 ;  /* 0x0000009045457221 */ /* 0x000fe20000010000 */
[----:B------:R-:W-:Y:S01]  /*4670*/  ISETP.GE.U32.AND.EX P0, PT, R139, 0x1000000, PT, P0 ;  /* 0x010000008b00780c */ /* 0x000fe20003f06100 */
[----:B------:R-:W-:Y:S01]  /*4680*/  FADD.FTZ R71, R71, R146 ;  /* 0x0000009247477221 */ /* 0x000fe20000010000 */
[----:B------:R-:W-:Y:S01]  /*4690*/  F2FP.BF16.F32.PACK_AB R97, R97, R96 ;  /* 0x000000606161723e */ /* 0x000fe200000010ff */
[----:B------:R-:W-:Y:S01]  /*46a0*/  FFMA.FTZ R149, R142, UR11, R149 ;  /* 0x0000000b8e957c23 */ /* 0x000fe20008010095 */
[----:B------:R-:W-:Y:S01]  /*46b0*/  FMUL.FTZ R142, R150, UR9 ;  /* 0x00000009968e7c20 */ /* 0x000fe20008410000 */
[----:B------:R-:W-:Y:S01]  /*46c0*/  @P3 SHF.L.U32 R153, R99, 0x10, RZ ;  /* 0x0000001063993819 */ /* 0x000fe200000006ff */
[----:B------:R-:W-:Y:S01]  /*46d0*/  FADD.FTZ R72, R72, R147 ;  /* 0x0000009348487221 */ /* 0x000fe20000010000 */
[----:B------:R-:W-:Y:S01]  /*46e0*/  @P3 SHF.L.U32 R155, R35, 0x10, RZ ;  /* 0x00000010239b3819 */ /* 0x000fe200000006ff */
[----:B------:R-:W-:Y:S01]  /*46f0*/  FMUL.FTZ R152, R142, UR24 ;  /* 0x000000188e987c20 */ /* 0x000fe20008410000 */
[----:B------:R-:W-:Y:S01]  /*4700*/  MOV R142, RZ ;  /* 0x000000ff008e7202 */ /* 0x000fe20000000f00 */
[----:B------:R-:W-:Y:S01]  /*4710*/  FADD.FTZ R73, R73, R148 ;  /* 0x0000009449497221 */ /* 0x000fe20000010000 */
[----:B------:R-:W-:Y:S01]  /*4720*/  F2FP.BF16.F32.PACK_AB R95, R149, R150 ;  /* 0x00000096955f723e */ /* 0x000fe200000010ff */
[-C--:B------:R-:W-:Y:S01]  /*4730*/  @P3 FMUL.FTZ R151, R153, R152.reuse ;  /* 0x0000009899973220 */ /* 0x080fe20000410000 */
[----:B------:R-:W-:Y:S01]  /*4740*/  @P3 FMUL.FTZ R142, R155, R152 ;  /* 0x000000989b8e3220 */ /* 0x000fe20000410000 */
[----:B------:R-:W-:Y:S01]  /*4750*/  @P0 PRMT R152, R99, 0x7632, R152 ;  /* 0x0000763263980816 */ /* 0x000fe20000000098 */
[----:B------:R-:W-:Y:S01]  /*4760*/  FMUL.FTZ R99, R149, UR9 ;  /* 0x0000000995637c20 */ /* 0x000fe20008410000 */
[----:B------:R-:W-:Y:S01]  /*4770*/  FADD.FTZ R74, R74, R151 ;  /* 0x000000974a4a7221 */ /* 0x000fe20000010000 */
[----:B------:R-:W-:-:S02]  /*4780*/  F2FP.BF16.F32.PACK_AB R94, R94, R143 ;  /* 0x0000008f5e5e723e */ /* 0x000fc400000010ff */
[----:B------:R-:W-:Y:S01]  /*4790*/  @P0 SHF.L.U32 R154, R152, 0x10, RZ ;  /* 0x00000010989a0819 */ /* 0x000fe200000006ff */
[----:B------:R-:W-:Y:S01]  /*47a0*/  FMUL.FTZ R153, R99, UR24 ;  /* 0x0000001863997c20 */ /* 0x000fe20008410000 */
[----:B------:R-:W-:Y:S01]  /*47b0*/  HFMA2 R152, -RZ, RZ, 0, 0 ;  /* 0x00000000ff987431 */ /* 0x000fe200000001ff */
[----:B------:R-:W-:Y:S02]  /*47c0*/  MOV R99, RZ ;  /* 0x000000ff00637202 */ /* 0x000fe40000000f00 */
[----:B------:R-:W-:Y:S01]  /*47d0*/  @P0 FMUL.FTZ R152, R154, R153 ;  /* 0x000000999a980220 */ /* 0x000fe20000410000 */
[----:B------:R-:W-:Y:S02]  /*47e0*/  @P0 SHF.L.U32 R154, R17, 0x10, RZ ;  /* 0x00000010119a0819 */ /* 0x000fe400000006ff */
[----:B------:R-:W-:Y:S01]  /*47f0*/  F2FP.BF16.F32.PACK_AB R93, R140, R93 ;  /* 0x0000005d8c5d723e */ /* 0x000fe200000010ff */
[----:B------:R-:W-:Y:S01]  /*4800*/  FADD.FTZ R75, R75, R152 ;  /* 0x000000984b4b7221 */ /* 0x000fe20000010000 */
[----:B------:R-:W-:Y:S01]  /*4810*/  F2FP.BF16.F32.PACK_AB R92, R92, R141 ;  /* 0x0000008d5c5c723e */ /* 0x000fe200000010ff */
[----:B------:R-:W-:Y:S01]  /*4820*/  @P0 FMUL.FTZ R99, R154, R153 ;  /* 0x000000999a630220 */ /* 0x000fe20000410000 */
[----:B------:R-:W-:-:S02]  /*4830*/  F2FP.BF16.F32.PACK_AB R98, R98, R103 ;  /* 0x000000676262723e */ /* 0x000fc400000010ff */
[----:B------:R-:W-:Y:S02]  /*4840*/  F2FP.BF16.F32.PACK_AB R96, R101, R102 ;  /* 0x000000666560723e */ /* 0x000fe400000010ff */
[----:B------:R-:W-:-:S07]  /*4850*/  F2FP.BF16.F32.PACK_AB R99, R99, R142 ;  /* 0x0000008e6363723e */ /* 0x000fce00000010ff */
.L_x_512:
        /* <DEDUP_REMOVED lines=9> */
.L_x_510:
[----:B------:R-:W-:Y:S05]  /*48f0*/  BSYNC.RECONVERGENT B1 ;  /* 0x0000000000017941 */ /* 0x000fea0003800200 */
.L_x_509:
        /* <DEDUP_REMOVED lines=8> */
[----:B------:R-:W-:Y:S01]  /*4980*/  FFMA.FTZ R102, R120, UR4, R100 ;  /* 0x0000000478667c23 */ /* 0x000fe20008010064 */
[----:B-----5:R-:W-:Y:S01]  /*4990*/  PRMT R92, R88, 0x7632, R92 ;  /* 0x00007632585c7816 */ /* 0x020fe2000000005c */
[----:B------:R-:W-:Y:S01]  /*49a0*/  FFMA.FTZ R103, R111, UR4, R100 ;  /* 0x000000046f677c23 */ /* 0x000fe20008010064 */
[----:B------:R-:W-:Y:S01]  /*49b0*/  FADD.FTZ R94, R112, -R101 ;  /* 0x80000065705e7221 */ /* 0x000fe20000010000 */
[C---:B------:R-:W-:Y:S01]  /*49c0*/  LOP3.LUT P5, RZ, R136.reuse, 0xff, RZ, 0xc0, !PT ;  /* 0x000000ff88ff7812 */ /* 0x040fe200078ac0ff */
[----:B------:R-:W-:Y:S01]  /*49d0*/  FADD.FTZ R101, R117, -R102 ;  /* 0x8000006675657221 */ /* 0x000fe20000010000 */
[----:B------:R-:W-:Y:S01]  /*49e0*/  LOP3.LUT P6, RZ, R136, 0xff00, RZ, 0xc0, !PT ;  /* 0x0000ff0088ff7812 */ /* 0x000fe200078cc0ff */
[----:B------:R-:W-:Y:S01]  /*49f0*/  FADD.FTZ R102, R114, -R103 ;  /* 0x8000006772667221 */ /* 0x000fe20000010000 */
[----:B------:R-:W-:Y:S01]  /*4a00*/  SHF.L.U32 R95, R88, 0x10, RZ ;  /* 0x00000010585f7819 */ /* 0x000fe200000006ff */
[--C-:B------:R-:W-:Y:S01]  /*4a10*/  FFMA.FTZ R145, R113, UR4, R100.reuse ;  /* 0x0000000471917c23 */ /* 0x100fe20008010064 */
[C---:B------:R-:W-:Y:S01]  /*4a20*/  SHF.L.U32 R93, R89.reuse, 0x10, RZ ;  /* 0x00000010595d7819 */ /* 0x040fe200000006ff */
[----:B------:R-:W-:Y:S01]  /*4a30*/  FFMA.FTZ R142, R124, UR4, R100 ;  /* 0x000000047c8e7c23 */ /* 0x000fe20008010064 */
[----:B------:R-:W-:Y:S01]  /*4a40*/  SHF.L.U32 R92, R92, 0x10, RZ ;  /* 0x000000105c5c7819 */ /* 0x000fe200000006ff */
[----:B------:R-:W-:Y:S01]  /*4a50*/  FFMA.FTZ R95, R94, UR11, R95 ;  /* 0x0000000b5e5f7c23 */ /* 0x000fe2000801005f */
[----:B------:R-:W-:Y:S01]  /*4a60*/  PRMT R94, R89, 0x7632, R94 ;  /* 0x00007632595e7816 */ /* 0x000fe2000000005e */
[----:B------:R-:W-:Y:S01]  /*4a70*/  FFMA.FTZ R93, R102, UR11, R93 ;  /* 0x0000000b665d7c23 */ /* 0x000fe2000801005d */
[----:B------:R-:W-:Y:S01]  /*4a80*/  FFMA.FTZ R102, R122, UR4, R100 ;  /* 0x000000047a667c23 */ /* 0x000fe20008010064 */
[----:B------:R-:W-:Y:S01]  /*4a90*/  FFMA.FTZ R92, R101, UR11, R92 ;  /* 0x0000000b655c7c23 */ /* 0x000fe2000801005c */
[----:B------:R-:W-:Y:S01]  /*4aa0*/  SHF.L.U32 R103, R90, 0x10, RZ ;  /* 0x000000105a677819 */ /* 0x000fe200000006ff */
[----:B------:R-:W-:Y:S01]  /*4ab0*/  FADD.FTZ R140, R116, -R145 ;  /* 0x80000091748c7221 */ /* 0x000fe20000010000 */
[----:B------:R-:W-:Y:S01]  /*4ac0*/  PRMT R101, R90, 0x7632, R101 ;  /* 0x000076325a657816 */ /* 0x000fe20000000065 */
[----:B------:R-:W-:Y:S01]  /*4ad0*/  FADD.FTZ R143, R119, -R102 ;  /* 0x80000066778f7221 */ /* 0x000fe20000010000 */
[----:B------:R-:W-:Y:S01]  /*4ae0*/  SHF.L.U32 R144, R94, 0x10, RZ ;  /* 0x000000105e907819 */ /* 0x000fe200000006ff */
[----:B------:R-:W-:Y:S01]  /*4af0*/  FMUL.FTZ R94, R95, UR9 ;  /* 0x000000095f5e7c20 */ /* 0x000fe20008410000 */
[----:B------:R-:W-:Y:S01]  /*4b00*/  LOP3.LUT P4, RZ, R136, 0xff000000, RZ, 0xc0, !PT ;  /* 0xff00000088ff7812 */ /* 0x000fe2000788c0ff */
[----:B------:R-:W-:Y:S01]  /*4b10*/  FFMA.FTZ R103, R140, UR11, R103 ;  /* 0x0000000b8c677c23 */ /* 0x000fe20008010067 */
[----:B------:R-:W-:Y:S01]  /*4b20*/  SHF.L.U32 R102, R101, 0x10, RZ ;  /* 0x0000001065667819 */ /* 0x000fe200000006ff */
[----:B------:R-:W-:Y:S01]  /*4b30*/  FADD.FTZ R145, R121, -R142 ;  /* 0x8000008e79917221 */ /* 0x000fe20000010000 */
[----:B------:R-:W-:Y:S01]  /*4b40*/  LOP3.LUT P3, RZ, R136, 0xff0000, RZ, 0xc0, !PT ;  /* 0x00ff000088ff7812 */ /* 0x000fe2000786c0ff */
[----:B------:R-:W-:Y:S01]  /*4b50*/  FMUL.FTZ R146, R94, UR24 ;  /* 0x000000185e927c20 */ /* 0x000fe20008410000 */
[C---:B------:R-:W-:Y:S01]  /*4b60*/  @P5 SHF.L.U32 R101, R96.reuse, 0x10, RZ ;  /* 0x0000001060655819 */ /* 0x040fe200000006ff */
[----:B------:R-:W-:Y:S01]  /*4b70*/  FFMA.FTZ R94, R145, UR11, R102 ;  /* 0x0000000b915e7c23 */ /* 0x000fe20008010066 */
[----:B------:R-:W-:Y:S01]  /*4b80*/  @P6 PRMT R140, R96, 0x7632, R140 ;  /* 0x00007632608c6816 */ /* 0x000fe2000000008c */
[----:B------:R-:W-:Y:S01]  /*4b90*/  FMUL.FTZ R96, R92, UR9 ;  /* 0x000000095c607c20 */ /* 0x000fe20008410000 */
[----:B------:R-:W-:Y:S01]  /*4ba0*/  @P5 SHF.L.U32 R151, R24, 0x10, RZ ;  /* 0x0000001018975819 */ /* 0x000fe200000006ff */
[----:B------:R-:W-:Y:S01]  /*4bb0*/  HFMA2 R141, -RZ, RZ, 0, 0 ;  /* 0x00000000ff8d7431 */ /* 0x000fe200000001ff */
[----:B------:R-:W-:Y:S01]  /*4bc0*/  @P6 SHF.L.U32 R148, R6, 0x10, RZ ;  /* 0x0000001006946819 */ /* 0x000fe200000006ff */
[----:B------:R-:W-:Y:S01]  /*4bd0*/  FMUL.FTZ R147, R96, UR24 ;  /* 0x0000001860937c20 */ /* 0x000fe20008410000 */
[----:B------:R-:W-:Y:S01]  /*4be0*/  @P6 SHF.L.U32 R140, R140, 0x10, RZ ;  /* 0x000000108c8c6819 */ /* 0x000fe200000006ff */
[----:B------:R-:W-:Y:S01]  /*4bf0*/  FFMA.FTZ R144, R143, UR11, R144 ;  /* 0x0000000b8f907c23 */ /* 0x000fe20008010090 */
[----:B------:R-:W-:Y:S01]  /*4c00*/  MOV R102, RZ ;  /* 0x000000ff00667202 */ /* 0x000fe20000000f00 */
[----:B------:R-:W-:Y:S01]  /*4c10*/  FMUL.FTZ R145, R93, UR9 ;  /* 0x000000095d917c20 */ /* 0x000fe20008410000 */
[----:B------:R-:W-:Y:S01]  /*4c20*/  @P5 FMUL.FTZ R141, R146, R101 ;  /* 0x00000065928d5220 */ /* 0x000fe20000410000 */
[----:B------:R-:W-:Y:S01]  /*4c30*/  CS2R R142, SRZ ;  /* 0x00000000008e7805 */ /* 0x000fe2000001ff00 */
[----:B------:R-:W-:Y:S01]  /*4c40*/  @P5 FMUL.FTZ R102, R151, R146 ;  /* 0x0000009297665220 */ /* 0x000fe20000410000 */
[----:B------:R-:W-:Y:S01]  /*4c50*/  HFMA2 R101, -RZ, RZ, 0, 0 ;  /* 0x00000000ff657431 */ /* 0x000fe200000001ff */
[----:B------:R-:W-:Y:S01]  /*4c60*/  LOP3.LUT P5, RZ, R137, 0xff, RZ, 0xc0, !PT ;  /* 0x000000ff89ff7812 */ /* 0x000fe200078ac0ff */
[----:B------:R-:W-:Y:S01]  /*4c70*/  @P6 FMUL.FTZ R142, R147, R140 ;  /* 0x0000008c938e6220 */ /* 0x000fe20000410000 */
[----:B------:R-:W-:Y:S01]  /*4c80*/  @P6 FMUL.FTZ R101, R148, R147 ;  /* 0x0000009394656220 */ /* 0x000fe20000410000 */
[----:B------:R-:W-:Y:S01]  /*4c90*/  FMUL.FTZ R149, R145, UR24 ;  /* 0x0000001891957c20 */ /* 0x000fe20008410000 */
[----:B------:R-:W-:Y:S01]  /*4ca0*/  LOP3.LUT P6, RZ, R137, 0xff00, RZ, 0xc0, !PT ;  /* 0x0000ff0089ff7812 */ /* 0x000fe200078cc0ff */
[----:B------:R-:W-:Y:S01]  /*4cb0*/  FMUL.FTZ R140, R144, UR9 ;  /* 0x00000009908c7c20 */ /* 0x000fe20008410000 */
[----:B------:R-:W-:Y:S01]  /*4cc0*/  @P4 PRMT R145, R97, 0x7632, R145 ;  /* 0x0000763261914816 */ /* 0x000fe20000000091 */
[----:B------:R-:W-:Y:S01]  /*4cd0*/  FFMA.FTZ R151, R115, UR4, R100 ;  /* 0x0000000473977c23 */ /* 0x000fe20008010064 */
[----:B------:R-:W-:Y:S01]  /*4ce0*/  @P3 SHF.L.U32 R96, R97, 0x10, RZ ;  /* 0x0000001061603819 */ /* 0x000fe200000006ff */
[----:B------:R-:W-:Y:S01]  /*4cf0*/  FMUL.FTZ R148, R140, UR24 ;  /* 0x000000188c947c20 */ /* 0x000fe20008410000 */
[----:B------:R-:W-:Y:S01]  /*4d00*/  @P4 SHF.L.U32 R145, R145, 0x10, RZ ;  /* 0x0000001091914819 */ /* 0x000fe200000006ff */
[----:B------:R-:W-:Y:S01]  /*4d10*/  FMUL.FTZ R140, R103, UR9 ;  /* 0x00000009678c7c20 */ /* 0x000fe20008410000 */
[----:B------:R-:W-:Y:S01]  /*4d20*/  @P4 SHF.L.U32 R147, R7, 0x10, RZ ;  /* 0x0000001007934819 */ /* 0x000fe200000006ff */
[----:B------:R-:W-:Y:S01]  /*4d30*/  @P3 FMUL.FTZ R143, R149, R96 ;  /* 0x00000060958f3220 */ /* 0x000fe20000410000 */
[----:B------:R-:W-:-:S02]  /*4d40*/  @P3 SHF.L.U32 R150, R25, 0x10, RZ ;  /* 0x0000001019963819 */ /* 0x000fc400000006ff */
[----:B------:R-:W-:Y:S02]  /*4d50*/  CS2R R96, SRZ ;  /* 0x0000000000607805 */ /* 0x000fe4000001ff00 */
[----:B------:R-:W-:Y:S01]  /*4d60*/  MOV R146, RZ ;  /* 0x000000ff00927202 */ /* 0x000fe20000000f00 */
[----:B------:R-:W-:Y:S01]  /*4d70*/  @P4 FMUL.FTZ R146, R148, R145 ;  /* 0x0000009194924220 */ /* 0x000fe20000410000 */
[----:B------:R-:W-:Y:S01]  /*4d80*/  @P4 FMUL.FTZ R97, R147, R148 ;  /* 0x0000009493614220 */ /* 0x000fe20000410000 */
[----:B------:R-:W-:Y:S01]  /*4d90*/  @P3 FMUL.FTZ R96, R150, R149 ;  /* 0x0000009596603220 */ /* 0x000fe20000410000 */
[----:B------:R-:W-:Y:S01]  /*4da0*/  @P5 SHF.L.U32 R148, R98, 0x10, RZ ;  /* 0x0000001062945819 */ /* 0x000fe200000006ff */
[----:B------:R-:W-:Y:S01]  /*4db0*/  FMUL.FTZ R149, R140, UR24 ;  /* 0x000000188c957c20 */ /* 0x000fe20008410000 */
[----:B------:R-:W-:Y:S01]  /*4dc0*/  @P5 SHF.L.U32 R150, R26, 0x10, RZ ;  /* 0x000000101a965819 */ /* 0x000fe200000006ff */
[----:B------:R-:W-:Y:S01]  /*4dd0*/  HFMA2 R147, -RZ, RZ, 0, 0 ;  /* 0x00000000ff937431 */ /* 0x000fe200000001ff */
[----:B------:R-:W-:Y:S01]  /*4de0*/  @P6 PRMT R140, R98, 0x7632, R140 ;  /* 0x00007632628c6816 */ /* 0x000fe2000000008c */
[----:B------:R-:W-:Y:S01]  /*4df0*/  FMUL.FTZ R98, R94, UR9 ;  /* 0x000000095e627c20 */ /* 0x000fe20008410000 */
[----:B------:R-:W-:Y:S01]  /*4e00*/  MOV R145, RZ ;  /* 0x000000ff00917202 */ /* 0x000fe20000000f00 */
[----:B------:R-:W-:Y:S01]  /*4e10*/  @P5 FMUL.FTZ R147, R149, R148 ;  /* 0x0000009495935220 */ /* 0x000fe20000410000 */
[----:B------:R-:W-:Y:S01]  /*4e20*/  @P5 FMUL.FTZ R145, R150, R149 ;  /* 0x0000009596915220 */ /* 0x000fe20000410000 */
[----:B------:R-:W-:Y:S01]  /*4e30*/  @P6 SHF.L.U32 R148, R8, 0x10, RZ ;  /* 0x0000001008946819 */ /* 0x000fe200000006ff */
[----:B------:R-:W-:Y:S01]  /*4e40*/  FMUL.FTZ R149, R98, UR24 ;  /* 0x0000001862957c20 */ /* 0x000fe20008410000 */
[----:B------:R-:W-:Y:S01]  /*4e50*/  @P6 SHF.L.U32 R140, R140, 0x10, RZ ;  /* 0x000000108c8c6819 */ /* 0x000fe200000006ff */
[----:B------:R-:W-:Y:S01]  /*4e60*/  HFMA2 R150, -RZ, RZ, 0, 0 ;  /* 0x00000000ff967431 */ /* 0x000fe200000001ff */
[----:B------:R-:W-:Y:S01]  /*4e70*/  MOV R98, RZ ;  /* 0x000000ff00627202 */ /* 0x000fe20000000f00 */
[----:B------:R-:W-:Y:S01]  /*4e80*/  @P6 FMUL.FTZ R98, R148, R149 ;  /* 0x0000009594626220 */ /* 0x000fe20000410000 */
[----:B------:R-:W-:Y:S01]  /*4e90*/  LOP3.LUT P4, RZ, R137, 0xff0000, RZ, 0xc0, !PT ;  /* 0x00ff000089ff7812 */ /* 0x000fe2000788c0ff */
[----:B------:R-:W-:Y:S01]  /*4ea0*/  @P6 FMUL.FTZ R150, R149, R140 ;  /* 0x0000008c95966220 */ /* 0x000fe20000410000 */
[C---:B------:R-:W-:Y:S01]  /*4eb0*/  SHF.L.U32 R148, R91.reuse, 0x10, RZ ;  /* 0x000000105b947819 */ /* 0x040fe200000006ff */
[----:B------:R-:W-:Y:S01]  /*4ec0*/  FADD.FTZ R151, R118, -R151 ;  /* 0x8000009776977221 */ /* 0x000fe20000010000 */
[----:B------:R-:W-:Y:S01]  /*4ed0*/  ISETP.GE.U32.AND P3, PT, R136, RZ, PT ;  /* 0x000000ff8800720c */ /* 0x000fe20003f66070 */
[----:B------:R-:W-:Y:S01]  /*4ee0*/  FFMA.FTZ R100, R126, UR4, R100 ;  /* 0x000000047e647c23 */ /* 0x000fe20008010064 */
[----:B------:R-:W-:Y:S01]  /*4ef0*/  PRMT R140, R91, 0x7632, R140 ;  /* 0x000076325b8c7816 */ /* 0x000fe2000000008c */
[----:B------:R-:W-:Y:S01]  /*4f00*/  FFMA.FTZ R148, R151, UR11, R148 ;  /* 0x0000000b97947c23 */ /* 0x000fe20008010094 */
[----:B------:R-:W-:Y:S01]  /*4f10*/  ISETP.GE.U32.AND.EX P3, PT, R137, 0x1000000, PT, P3 ;  /* 0x010000008900780c */ /* 0x000fe20003f66130 */
[----:B------:R-:W-:Y:S01]  /*4f20*/  FADD.FTZ R149, R123, -R100 ;  /* 0x800000647b957221 */ /* 0x000fe20000010000 */
[----:B------:R-:W-:Y:S01]  /*4f30*/  SHF.L.U32 R140, R140, 0x10, RZ ;  /* 0x000000108c8c7819 */ /* 0x000fe200000006ff */
[----:B------:R-:W-:Y:S01]  /*4f40*/  FMUL.FTZ R100, R148, UR9 ;  /* 0x0000000994647c20 */ /* 0x000fe20008410000 */
[----:B------:R-:W-:Y:S01]  /*4f50*/  HFMA2 R151, -RZ, RZ, 0, 0 ;  /* 0x00000000ff977431 */ /* 0x000fe200000001ff */
[----:B------:R-:W-:Y:S01]  /*4f60*/  @P4 SHF.L.U32 R152, R27, 0x10, RZ ;  /* 0x000000101b984819 */ /* 0x000fe200000006ff */
[----:B------:R-:W-:Y:S01]  /*4f70*/  FADD.FTZ R80, R80, R147 ;  /* 0x0000009350507221 */ /* 0x000fe20000010000 */
[----:B------:R-:W-:Y:S01]  /*4f80*/  FFMA.FTZ R149, R149, UR11, R140 ;  /* 0x0000000b95957c23 */ /* 0x000fe2000801008c */
[----:B------:R-:W-:Y:S01]  /*4f90*/  @P4 SHF.L.U32 R140, R99, 0x10, RZ ;  /* 0x00000010638c4819 */ /* 0x000fe200000006ff */
[----:B------:R-:W-:Y:S01]  /*4fa0*/  FMUL.FTZ R153, R100, UR24 ;  /* 0x0000001864997c20 */ /* 0x000fe20008410000 */
[----:B------:R-:W-:Y:S01]  /*4fb0*/  MOV R100, RZ ;  /* 0x000000ff00647202 */ /* 0x000fe20000000f00 */
[----:B------:R-:W-:Y:S01]  /*4fc0*/  FADD.FTZ R81, R81, R150 ;  /* 0x0000009651517221 */ /* 0x000fe20000010000 */
[----:B------:R-:W-:Y:S01]  /*4fd0*/  F2FP.BF16.F32.PACK_AB R92, R92, R95 ;  /* 0x0000005f5c5c723e */ /* 0x000fe200000010ff */
[----:B------:R-:W-:Y:S01]  /*4fe0*/  @P4 FMUL.FTZ R151, R153, R140 ;  /* 0x0000008c99974220 */ /* 0x000fe20000410000 */
[----:B------:R-:W-:Y:S01]  /*4ff0*/  @P3 PRMT R140, R99, 0x7632, R140 ;  /* 0x00007632638c3816 */ /* 0x000fe2000000008c */
[----:B------:R-:W-:Y:S01]  /*5000*/  FMUL.FTZ R99, R149, UR9 ;  /* 0x0000000995637c20 */ /* 0x000fe20008410000 */
[----:B------:R-:W-:Y:S01]  /*5010*/  @P4 FMUL.FTZ R100, R152, R153 ;  /* 0x0000009998644220 */ /* 0x000fe20000410000 */
[----:B------:R-:W-:Y:S01]  /*5020*/  HFMA2 R152, -RZ, RZ, 0, 0 ;  /* 0x00000000ff987431 */ /* 0x000fe200000001ff */
[----:B------:R-:W-:Y:S01]  /*5030*/  @P3 SHF.L.U32 R140, R140, 0x10, RZ ;  /* 0x000000108c8c3819 */ /* 0x000fe200000006ff */
[----:B------:R-:W-:Y:S01]  /*5040*/  FMUL.FTZ R153, R99, UR24 ;  /* 0x0000001863997c20 */ /* 0x000fe20008410000 */
[----:B------:R-:W-:Y:S01]  /*5050*/  MOV R99, RZ ;  /* 0x000000ff00637202 */ /* 0x000fe20000000f00 */
[----:B------:R-:W-:Y:S01]  /*5060*/  FADD.FTZ R82, R82, R151 ;  /* 0x0000009752527221 */ /* 0x000fe20000010000 */
[----:B------:R-:W-:Y:S01]  /*5070*/  F2FP.BF16.F32.PACK_AB R97, R97, R96 ;  /* 0x000000606161723e */ /* 0x000fe200000010ff */
[----:B------:R-:W-:Y:S01]  /*5080*/  @P3 FMUL.FTZ R152, R153, R140 ;  /* 0x0000008c99983220 */ /* 0x000fe20000410000 */
[----:B------:R-:W-:-:S02]  /*5090*/  @P3 SHF.L.U32 R140, R9, 0x10, RZ ;  /* 0x00000010098c3819 */ /* 0x000fc400000006ff */
[----:B------:R-:W-:Y:S01]  /*50a0*/  F2FP.BF16.F32.PACK_AB R94, R94, R103 ;  /* 0x000000675e5e723e */ /* 0x000fe200000010ff */
[----:B------:R-:W-:Y:S01]  /*50b0*/  FADD.FTZ R83, R83, R152 ;  /* 0x0000009853537221 */ /* 0x000fe20000010000 */
[----:B------:R-:W-:Y:S01]  /*50c0*/  F2FP.BF16.F32.PACK_AB R93, R144, R93 ;  /* 0x0000005d905d723e */ /* 0x000fe200000010ff */
[----:B------:R-:W-:Y:S01]  /*50d0*/  @P3 FMUL.FTZ R99, R140, R153 ;  /* 0x000000998c633220 */ /* 0x000fe20000410000 */
[----:B------:R-:W-:Y:S01]  /*50e0*/  FADD.FTZ R140, R76, R141 ;  /* 0x0000008d4c8c7221 */ /* 0x000fe20000010000 */
[----:B------:R-:W-:Y:S01]  /*50f0*/  FADD.FTZ R141, R77, R142 ;  /* 0x0000008e4d8d7221 */ /* 0x000fe20000010000 */
[----:B------:R-:W-:Y:S01]  /*5100*/  FADD.FTZ R142, R78, R143 ;  /* 0x0000008f4e8e7221 */ /* 0x000fe20000010000 */
[----:B------:R-:W-:Y:S01]  /*5110*/  FADD.FTZ R143, R79, R146 ;  /* 0x000000924f8f7221 */ /* 0x000fe20000010000 */
[----:B------:R-:W-:Y:S02]  /*5120*/  F2FP.BF16.F32.PACK_AB R95, R149, R148 ;  /* 0x00000094955f723e */ /* 0x000fe400000010ff */
[----:B------:R-:W-:-:S02]  /*5130*/  F2FP.BF16.F32.PACK_AB R98, R98, R145 ;  /* 0x000000916262723e */ /* 0x000fc400000010ff */
[----:B------:R-:W-:Y:S02]  /*5140*/  F2FP.BF16.F32.PACK_AB R96, R101, R102 ;  /* 0x000000666560723e */ /* 0x000fe400000010ff */
[----:B------:R-:W-:Y:S01]  /*5150*/  F2FP.BF16.F32.PACK_AB R99, R99, R100 ;  /* 0x000000646363723e */ /* 0x000fe200000010ff */
[----:B------:R-:W-:Y:S06]  /*5160*/  BRA `(.L_x_514) ;  /* 0x0000000400ec7947 */ /* 0x000fec0003800000 */
.L_x_513:
[----:B-----5:R-:W-:Y:S01]  /*5170*/  PRMT R103, R88, 0x7632, R103 ;  /* 0x0000763258677816 */ /* 0x020fe20000000067 */
[--C-:B------:R-:W-:Y:S01]  /*5180*/  FFMA.FTZ R101, R109, UR4, R100.reuse ;  /* 0x000000046d657c23 */ /* 0x100fe20008010064 */
[--C-:B------:R-:W-:Y:S01]  /*5190*/  FFMA.FTZ R140, R120, UR4, R100.reuse ;  /* 0x00000004788c7c23 */ /* 0x100fe20008010064 */
[----:B------:R-:W-:Y:S01]  /*51a0*/  LOP3.LUT P5, RZ, R136, 0xff, RZ, 0xc0, !PT ;  /* 0x000000ff88ff7812 */ /* 0x000fe200078ac0ff */
[----:B------:R-:W-:Y:S01]  /*51b0*/  FFMA.FTZ R144, R124, UR4, R100 ;  /* 0x000000047c907c23 */ /* 0x000fe20008010064 */
[----:B------:R-:W-:Y:S01]  /*51c0*/  SHF.L.U32 R102, R88, 0x10, RZ ;  /* 0x0000001058667819 */ /* 0x000fe200000006ff */
[----:B------:R-:W-:Y:S01]  /*51d0*/  FADD.FTZ R101, R112, -R101 ;  /* 0x8000006570657221 */ /* 0x000fe20000010000 */
[----:B------:R-:W-:Y:S01]  /*51e0*/  SHF.L.U32 R103, R103, 0x10, RZ ;  /* 0x0000001067677819 */ /* 0x000fe200000006ff */
[----:B------:R-:W-:Y:S01]  /*51f0*/  FADD.FTZ R140, R117, -R140 ;  /* 0x8000008c758c7221 */ /* 0x000fe20000010000 */
[----:B------:R-:W-:Y:S01]  /*5200*/  LOP3.LUT P6, RZ, R136, 0xff00, RZ, 0xc0, !PT ;  /* 0x0000ff0088ff7812 */ /* 0x000fe200078cc0ff */
[----:B------:R-:W-:Y:S01]  /*5210*/  FFMA.FTZ R101, R101, UR11, R102 ;  /* 0x0000000b65657c23 */ /* 0x000fe20008010066 */
[----:B------:R-:W-:Y:S01]  /*5220*/  PRMT R142, R89, 0x7632, R142 ;  /* 0x00007632598e7816 */ /* 0x000fe2000000008e */
[----:B------:R-:W-:Y:S01]  /*5230*/  FFMA.FTZ R145, R140, UR11, R103 ;  /* 0x0000000b8c917c23 */ /* 0x000fe20008010067 */
[--C-:B------:R-:W-:Y:S01]  /*5240*/  FFMA.FTZ R103, R111, UR4, R100.reuse ;  /* 0x000000046f677c23 */ /* 0x100fe20008010064 */
[----:B------:R-:W-:Y:S01]  /*5250*/  FFMA.FTZ R140, R122, UR4, R100 ;  /* 0x000000047a8c7c23 */ /* 0x000fe20008010064 */
[----:B------:R-:W-:Y:S01]  /*5260*/  PRMT R146, R90, 0x7632, R146 ;  /* 0x000076325a927816 */ /* 0x000fe20000000092 */
[----:B------:R-:W-:Y:S01]  /*5270*/  FMUL.FTZ R101, R101, UR9 ;  /* 0x0000000965657c20 */ /* 0x000fe20008410000 */
[----:B------:R-:W-:Y:S01]  /*5280*/  LOP3.LUT P4, RZ, R136, 0xff0000, RZ, 0xc0, !PT ;  /* 0x00ff000088ff7812 */ /* 0x000fe2000788c0ff */
[----:B------:R-:W-:Y:S01]  /*5290*/  FADD.FTZ R102, R114, -R103 ;  /* 0x8000006772667221 */ /* 0x000fe20000010000 */
[----:B------:R-:W-:Y:S01]  /*52a0*/  SHF.L.U32 R143, R89, 0x10, RZ ;  /* 0x00000010598f7819 */ /* 0x000fe200000006ff */
[----:B------:R-:W-:Y:S01]  /*52b0*/  FADD.FTZ R140, R119, -R140 ;  /* 0x8000008c778c7221 */ /* 0x000fe20000010000 */
[----:B------:R-:W-:Y:S01]  /*52c0*/  SHF.L.U32 R147, R142, 0x10, RZ ;  /* 0x000000108e937819 */ /* 0x000fe200000006ff */
[----:B------:R-:W-:Y:S01]  /*52d0*/  FADD.FTZ R142, R121, -R144 ;  /* 0x80000090798e7221 */ /* 0x000fe20000010000 */
[----:B------:R-:W-:Y:S01]  /*52e0*/  SHF.L.U32 R149, R146, 0x10, RZ ;  /* 0x0000001092957819 */ /* 0x000fe200000006ff */
[----:B------:R-:W-:Y:S01]  /*52f0*/  FMUL.FTZ R144, R101, UR24 ;  /* 0x0000001865907c20 */ /* 0x000fe20008410000 */
[----:B------:R-:W-:Y:S01]  /*5300*/  @P5 SHF.L.U32 R103, R96, 0x10, RZ ;  /* 0x0000001060675819 */ /* 0x000fe200000006ff */
[----:B------:R-:W-:Y:S01]  /*5310*/  FFMA.FTZ R148, R102, UR11, R143 ;  /* 0x0000000b66947c23 */ /* 0x000fe2000801008f */
[----:B------:R-:W-:Y:S01]  /*5320*/  @P6 PRMT R146, R96, 0x7632, R146 ;  /* 0x0000763260926816 */ /* 0x000fe20000000092 */
[----:B------:R-:W-:Y:S01]  /*5330*/  FMUL.FTZ R96, R145, UR9 ;  /* 0x0000000991607c20 */ /* 0x000fe20008410000 */
[----:B------:R-:W-:Y:S01]  /*5340*/  FFMA.FTZ R150, R140, UR11, R147 ;  /* 0x0000000b8c967c23 */ /* 0x000fe20008010093 */
[----:B------:R-:W-:-:S02]  /*5350*/  HFMA2 R141, -RZ, RZ, 0, 0 ;  /* 0x00000000ff8d7431 */ /* 0x000fc400000001ff */
[----:B------:R-:W-:Y:S01]  /*5360*/  FFMA.FTZ R140, R142, UR11, R149 ;  /* 0x0000000b8e8c7c23 */ /* 0x000fe20008010095 */
[----:B------:R-:W-:Y:S01]  /*5370*/  @P5 FMUL.FTZ R141, R103, R144 ;  /* 0x00000090678d5220 */ /* 0x000fe20000410000 */
[----:B------:R-:W-:Y:S01]  /*5380*/  @P6 SHF.L.U32 R149, R146, 0x10, RZ ;  /* 0x0000001092956819 */ /* 0x000fe200000006ff */
[----:B------:R-:W-:Y:S01]  /*5390*/  FMUL.FTZ R103, R148, UR9 ;  /* 0x0000000994677c20 */ /* 0x000fe20008410000 */
[----:B------:R-:W-:Y:S01]  /*53a0*/  FMUL.FTZ R96, R96, UR24 ;  /* 0x0000001860607c20 */ /* 0x000fe20008410000 */
[----:B------:R-:W-:Y:S02]  /*53b0*/  @P5 SHF.L.U32 R147, R24, 0x10, RZ ;  /* 0x0000001018935819 */ /* 0x000fe400000006ff */
[----:B------:R-:W-:Y:S02]  /*53c0*/  CS2R R142, SRZ ;  /* 0x00000000008e7805 */ /* 0x000fe4000001ff00 */
[----:B------:R-:W-:Y:S01]  /*53d0*/  LOP3.LUT P3, RZ, R136, 0xff000000, RZ, 0xc0, !PT ;  /* 0xff00000088ff7812 */ /* 0x000fe2000786c0ff */
[----:B------:R-:W-:Y:S01]  /*53e0*/  FMUL.FTZ R145, R103, UR24 ;  /* 0x0000001867917c20 */ /* 0x000fe20008410000 */
[----:B------:R-:W-:Y:S01]  /*53f0*/  @P4 SHF.L.U32 R146, R97, 0x10, RZ ;  /* 0x0000001061924819 */ /* 0x000fe200000006ff */
[----:B------:R-:W-:Y:S01]  /*5400*/  @P6 FMUL.FTZ R142, R149, R96 ;  /* 0x00000060958e6220 */ /* 0x000fe20000410000 */
[----:B------:R-:W-:Y:S01]  /*5410*/  MOV R102, RZ ;  /* 0x000000ff00667202 */ /* 0x000fe20000000f00 */
[----:B------:R-:W-:Y:S01]  /*5420*/  FFMA.FTZ R149, R113, UR4, R100 ;  /* 0x0000000471957c23 */ /* 0x000fe20008010064 */
[----:B------:R-:W-:Y:S01]  /*5430*/  @P5 FMUL.FTZ R102, R147, R144 ;  /* 0x0000009093665220 */ /* 0x000fe20000410000 */
[----:B------:R-:W-:Y:S01]  /*5440*/  LOP3.LUT P5, RZ, R137, 0xff, RZ, 0xc0, !PT ;  /* 0x000000ff89ff7812 */ /* 0x000fe200078ac0ff */
[-C--:B------:R-:W-:Y:S01]  /*5450*/  @P4 FMUL.FTZ R143, R146, R145.reuse ;  /* 0x00000091928f4220 */ /* 0x080fe20000410000 */
[----:B------:R-:W-:Y:S01]  /*5460*/  SHF.L.U32 R152, R90, 0x10, RZ ;  /* 0x000000105a987819 */ /* 0x000fe200000006ff */
[----:B------:R-:W-:Y:S01]  /*5470*/  FADD.FTZ R149, R116, -R149 ;  /* 0x8000009574957221 */ /* 0x000fe20000010000 */
[----:B------:R-:W-:Y:S01]  /*5480*/  @P4 SHF.L.U32 R146, R25, 0x10, RZ ;  /* 0x0000001019924819 */ /* 0x000fe200000006ff */
[----:B------:R-:W-:Y:S01]  /*5490*/  HFMA2 R101, -RZ, RZ, 0, 0 ;  /* 0x00000000ff657431 */ /* 0x000fe200000001ff */
[----:B------:R-:W-:Y:S01]  /*54a0*/  MOV R103, RZ ;  /* 0x000000ff00677202 */ /* 0x000fe20000000f00 */
[----:B------:R-:W-:Y:S01]  /*54b0*/  FFMA.FTZ R149, R149, UR11, R152 ;  /* 0x0000000b95957c23 */ /* 0x000fe20008010098 */
[----:B------:R-:W-:Y:S01]  /*54c0*/  @P3 PRMT R147, R97, 0x7632, R147 ;  /* 0x0000763261933816 */ /* 0x000fe20000000093 */
[----:B------:R-:W-:Y:S01]  /*54d0*/  @P4 FMUL.FTZ R103, R146, R145 ;  /* 0x0000009192674220 */ /* 0x000fe20000410000 */
[----:B------:R-:W-:Y:S01]  /*54e0*/  LOP3.LUT P4, RZ, R137, 0xff00, RZ, 0xc0, !PT ;  /* 0x0000ff0089ff7812 */ /* 0x000fe2000788c0ff */
[----:B------:R-:W-:Y:S01]  /*54f0*/  FMUL.FTZ R97, R150, UR9 ;  /* 0x0000000996617c20 */ /* 0x000fe20008410000 */
[----:B------:R-:W-:Y:S01]  /*5500*/  @P6 SHF.L.U32 R151, R6, 0x10, RZ ;  /* 0x0000001006976819 */ /* 0x000fe200000006ff */
[----:B------:R-:W-:Y:S01]  /*5510*/  FMUL.FTZ R146, R149, UR9 ;  /* 0x0000000995927c20 */ /* 0x000fe20008410000 */
[----:B------:R-:W-:Y:S01]  /*5520*/  @P3 SHF.L.U32 R148, R147, 0x10, RZ ;  /* 0x0000001093943819 */ /* 0x000fe200000006ff */
[----:B------:R-:W-:Y:S01]  /*5530*/  FMUL.FTZ R97, R97, UR24 ;  /* 0x0000001861617c20 */ /* 0x000fe20008410000 */
[----:B------:R-:W-:Y:S01]  /*5540*/  @P3 SHF.L.U32 R150, R7, 0x10, RZ ;  /* 0x0000001007963819 */ /* 0x000fe200000006ff */
[----:B------:R-:W-:Y:S01]  /*5550*/  @P6 FMUL.FTZ R101, R151, R96 ;  /* 0x0000006097656220 */ /* 0x000fe20000410000 */
[----:B------:R-:W-:Y:S01]  /*5560*/  @P5 SHF.L.U32 R149, R98, 0x10, RZ ;  /* 0x0000001062955819 */ /* 0x000fe200000006ff */
[----:B------:R-:W-:Y:S01]  /*5570*/  FMUL.FTZ R146, R146, UR24 ;  /* 0x0000001892927c20 */ /* 0x000fe20008410000 */
[----:B------:R-:W-:Y:S01]  /*5580*/  @P5 SHF.L.U32 R151, R26, 0x10, RZ ;  /* 0x000000101a975819 */ /* 0x000fe200000006ff */
[----:B------:R-:W-:Y:S01]  /*5590*/  HFMA2 R144, -RZ, RZ, 0, 0 ;  /* 0x00000000ff907431 */ /* 0x000fe200000001ff */
[----:B------:R-:W-:Y:S01]  /*55a0*/  MOV R96, RZ ;  /* 0x000000ff00607202 */ /* 0x000fe20000000f00 */
[----:B------:R-:W-:Y:S01]  /*55b0*/  @P3 FMUL.FTZ R144, R148, R97 ;  /* 0x0000006194903220 */ /* 0x000fe20000410000 */
[----:B------:R-:W-:-:S02]  /*55c0*/  HFMA2 R145, -RZ, RZ, 0, 0 ;  /* 0x00000000ff917431 */ /* 0x000fc400000001ff */
[----:B------:R-:W-:Y:S01]  /*55d0*/  @P3 FMUL.FTZ R96, R150, R97 ;  /* 0x0000006196603220 */ /* 0x000fe20000410000 */
[--C-:B------:R-:W-:Y:S01]  /*55e0*/  FFMA.FTZ R148, R126, UR4, R100.reuse ;  /* 0x000000047e947c23 */ /* 0x100fe20008010064 */
[-C--:B------:R-:W-:Y:S01]  /*55f0*/  @P5 FMUL.FTZ R145, R149, R146.reuse ;  /* 0x0000009295915220 */ /* 0x080fe20000410000 */
[----:B------:R-:W-:Y:S01]  /*5600*/  MOV R97, RZ ;  /* 0x000000ff00617202 */ /* 0x000fe20000000f00 */
[----:B------:R-:W-:Y:S01]  /*5610*/  FFMA.FTZ R149, R115, UR4, R100 ;  /* 0x0000000473957c23 */ /* 0x000fe20008010064 */
[----:B------:R-:W-:Y:S01]  /*5620*/  @P5 FMUL.FTZ R97, R151, R146 ;  /* 0x0000009297615220 */ /* 0x000fe20000410000 */
[----:B------:R-:W-:Y:S01]  /*5630*/  LOP3.LUT P5, RZ, R137, 0xff0000, RZ, 0xc0, !PT ;  /* 0x00ff000089ff7812 */ /* 0x000fe200078ac0ff */
[----:B------:R-:W-:Y:S01]  /*5640*/  FADD.FTZ R147, R123, -R148 ;  /* 0x800000947b937221 */ /* 0x000fe20000010000 */
[----:B------:R-:W-:Y:S01]  /*5650*/  @P4 PRMT R98, R98, 0x7632, R98 ;  /* 0x0000763262624816 */ /* 0x000fe20000000062 */
[----:B------:R-:W-:Y:S01]  /*5660*/  FMUL.FTZ R140, R140, UR9 ;  /* 0x000000098c8c7c20 */ /* 0x000fe20008410000 */
[C---:B------:R-:W-:Y:S01]  /*5670*/  SHF.L.U32 R153, R91.reuse, 0x10, RZ ;  /* 0x000000105b997819 */ /* 0x040fe200000006ff */
[----:B------:R-:W-:Y:S01]  /*5680*/  FADD.FTZ R148, R118, -R149 ;  /* 0x8000009576947221 */ /* 0x000fe20000010000 */
[----:B------:R-:W-:Y:S01]  /*5690*/  ISETP.GE.U32.AND P3, PT, R136, RZ, PT ;  /* 0x000000ff8800720c */ /* 0x000fe20003f66070 */
[----:B------:R-:W-:Y:S01]  /*56a0*/  FMUL.FTZ R140, R140, UR24 ;  /* 0x000000188c8c7c20 */ /* 0x000fe20008410000 */
[----:B------:R-:W-:Y:S01]  /*56b0*/  PRMT R150, R91, 0x7632, R150 ;  /* 0x000076325b967816 */ /* 0x000fe20000000096 */
[----:B------:R-:W-:Y:S01]  /*56c0*/  FFMA.FTZ R148, R148, UR11, R153 ;  /* 0x0000000b94947c23 */ /* 0x000fe20008010099 */
[----:B------:R-:W-:Y:S01]  /*56d0*/  @P4 SHF.L.U32 R149, R98, 0x10, RZ ;  /* 0x0000001062954819 */ /* 0x000fe200000006ff */
[----:B------:R-:W-:Y:S01]  /*56e0*/  HFMA2 R146, -RZ, RZ, 0, 0 ;  /* 0x00000000ff927431 */ /* 0x000fe200000001ff */
[----:B------:R-:W-:Y:S01]  /*56f0*/  @P4 SHF.L.U32 R151, R8, 0x10, RZ ;  /* 0x0000001008974819 */ /* 0x000fe200000006ff */
[----:B------:R-:W-:Y:S01]  /*5700*/  HFMA2 R98, -RZ, RZ, 0, 0 ;  /* 0x00000000ff627431 */ /* 0x000fe200000001ff */
[----:B------:R-:W-:Y:S01]  /*5710*/  ISETP.GE.U32.AND.EX P3, PT, R137, 0x1000000, PT, P3 ;  /* 0x010000008900780c */ /* 0x000fe20003f66130 */
[-C--:B------:R-:W-:Y:S01]  /*5720*/  @P4 FMUL.FTZ R146, R149, R140.reuse ;  /* 0x0000008c95924220 */ /* 0x080fe20000410000 */
[----:B------:R-:W-:Y:S01]  /*5730*/  SHF.L.U32 R150, R150, 0x10, RZ ;  /* 0x0000001096967819 */ /* 0x000fe200000006ff */
[----:B------:R-:W-:Y:S01]  /*5740*/  FADD.FTZ R80, R80, R145 ;  /* 0x0000009150507221 */ /* 0x000fe20000010000 */
[----:B------:R-:W-:Y:S01]  /*5750*/  MOV R100, RZ ;  /* 0x000000ff00647202 */ /* 0x000fe20000000f00 */
[----:B------:R-:W-:Y:S01]  /*5760*/  @P4 FMUL.FTZ R100, R151, R140 ;  /* 0x0000008c97644220 */ /* 0x000fe20000410000 */
[----:B------:R-:W-:Y:S01]  /*5770*/  FMUL.FTZ R140, R148, UR9 ;  /* 0x00000009948c7c20 */ /* 0x000fe20008410000 */
[----:B------:R-:W-:Y:S01]  /*5780*/  FFMA.FTZ R147, R147, UR11, R150 ;  /* 0x0000000b93937c23 */ /* 0x000fe20008010096 */
[----:B------:R-:W-:-:S02]  /*5790*/  @P5 SHF.L.U32 R151, R99, 0x10, RZ ;  /* 0x0000001063975819 */ /* 0x000fc400000006ff */
[----:B------:R-:W-:Y:S02]  /*57a0*/  CS2R R148, SRZ ;  /* 0x0000000000947805 */ /* 0x000fe4000001ff00 */
[----:B------:R-:W-:Y:S01]  /*57b0*/  @P5 SHF.L.U32 R153, R27, 0x10, RZ ;  /* 0x000000101b995819 */ /* 0x000fe200000006ff */
[----:B------:R-:W-:Y:S01]  /*57c0*/  FMUL.FTZ R140, R140, UR24 ;  /* 0x000000188c8c7c20 */ /* 0x000fe20008410000 */
[----:B------:R-:W-:Y:S01]  /*57d0*/  FMUL.FTZ R147, R147, UR9 ;  /* 0x0000000993937c20 */ /* 0x000fe20008410000 */
[----:B------:R-:W-:Y:S01]  /*57e0*/  @P3 PRMT R150, R99, 0x7632, R150 ;  /* 0x0000763263963816 */ /* 0x000fe20000000096 */
[----:B------:R-:W-:Y:S01]  /*57f0*/  FADD.FTZ R81, R81, R146 ;  /* 0x0000009251517221 */ /* 0x000fe20000010000 */
[-C--:B------:R-:W-:Y:S01]  /*5800*/  @P5 FMUL.FTZ R149, R151, R140.reuse ;  /* 0x0000008c97955220 */ /* 0x080fe20000410000 */
[----:B------:R-:W-:Y:S01]  /*5810*/  @P5 FMUL.FTZ R98, R153, R140 ;  /* 0x0000008c99625220 */ /* 0x000fe20000410000 */
[----:B------:R-:W-:Y:S01]  /*5820*/  @P3 SHF.L.U32 R140, R9, 0x10, RZ ;  /* 0x00000010098c3819 */ /* 0x000fe200000006ff */
[----:B------:R-:W-:Y:S01]  /*5830*/  FMUL.FTZ R147, R147, UR24 ;  /* 0x0000001893937c20 */ /* 0x000fe20008410000 */
[----:B------:R-:W-:Y:S01]  /*5840*/  MOV R99, RZ ;  /* 0x000000ff00637202 */ /* 0x000fe20000000f00 */
[----:B------:R-:W-:Y:S01]  /*5850*/  FADD.FTZ R82, R82, R149 ;  /* 0x0000009552527221 */ /* 0x000fe20000010000 */
[----:B------:R-:W-:Y:S01]  /*5860*/  @P3 SHF.L.U32 R150, R150, 0x10, RZ ;  /* 0x0000001096963819 */ /* 0x000fe200000006ff */
[-C--:B------:R-:W-:Y:S01]  /*5870*/  @P3 FMUL.FTZ R99, R140, R147.reuse ;  /* 0x000000938c633220 */ /* 0x080fe20000410000 */
[----:B------:R-:W-:Y:S01]  /*5880*/  FADD.FTZ R140, R76, R141 ;  /* 0x0000008d4c8c7221 */ /* 0x000fe20000010000 */
[----:B------:R-:W-:Y:S01]  /*5890*/  FADD.FTZ R141, R77, R142 ;  /* 0x0000008e4d8d7221 */ /* 0x000fe20000010000 */
[----:B------:R-:W-:Y:S01]  /*58a0*/  FADD.FTZ R142, R78, R143 ;  /* 0x0000008f4e8e7221 */ /* 0x000fe20000010000 */
[----:B------:R-:W-:Y:S01]  /*58b0*/  @P3 FMUL.FTZ R148, R150, R147 ;  /* 0x0000009396943220 */ /* 0x000fe20000410000 */
[----:B------:R-:W-:Y:S01]  /*58c0*/  F2FP.BF16.F32.PACK_AB R99, R99, R98 ;  /* 0x000000626363723e */ /* 0x000fe200000010ff */
[----:B------:R-:W-:Y:S01]  /*58d0*/  FADD.FTZ R143, R79, R144 ;  /* 0x000000904f8f7221 */ /* 0x000fe20000010000 */
[----:B------:R-:W-:Y:S01]  /*58e0*/  F2FP.BF16.F32.PACK_AB R98, R100, R97 ;  /* 0x000000616462723e */ /* 0x000fe200000010ff */
[----:B------:R-:W-:Y:S01]  /*58f0*/  FADD.FTZ R83, R83, R148 ;  /* 0x0000009453537221 */ /* 0x000fe20000010000 */
[----:B------:R-:W-:-:S02]  /*5900*/  F2FP.BF16.F32.PACK_AB R97, R96, R103 ;  /* 0x000000676061723e */ /* 0x000fc400000010ff */
[----:B------:R-:W-:-:S07]  /*5910*/  F2FP.BF16.F32.PACK_AB R96, R101, R102 ;  /* 0x000000666560723e */ /* 0x000fce00000010ff */
.L_x_514:
        /* <DEDUP_REMOVED lines=10> */
.L_x_506:
[----:B------:R-:W-:Y:S05]  /*59c0*/  BSYNC.RECONVERGENT B0 ;  /* 0x0000000000007941 */ /* 0x000fea0003800200 */
.L_x_500:
[----:B------:R-:W-:Y:S02]  /*59d0*/  UIADD3 UR6, UPT, UPT, UR6, UR26, URZ ;  /* 0x0000001a06067290 */ /* 0x000fe4000fffe0ff */
[----:B------:R-:W-:Y:S02]  /*59e0*/  UPLOP3.LUT UP2, UPT, UPT, UPT, UP2, 0x40, 0x4 ;  /* 0x000000000004789c */ /* 0x000fe40003f4e820 */
[----:B------:R-:W-:-:S09]  /*59f0*/  UISETP.GE.AND UP1, UPT, UR6, UR27, UPT ;  /* 0x0000001b0600728c */ /* 0x000fd2000bf26270 */
[----:B------:R-:W-:Y:S05]  /*5a00*/  BRA.U !UP1, `(.L_x_515) ;  /* 0xffffffad09247547 */ /* 0x000fea000b83ffff */
.L_x_493:
[----:B------:R-:W-:Y:S01]  /*5a10*/  UIMAD UR4, UR7, UR8, URZ ;  /* 0x00000008070472a4 */ /* 0x000fe2000f8e02ff */
[----:B------:R-:W-:Y:S05]  /*5a20*/  BSSY.RECONVERGENT B0, `(.L_x_516) ;  /* 0x0000011000007945 */ /* 0x000fea0003800200 */
[----:B------:R-:W-:-:S04]  /*5a30*/  MOV R9, UR4 ;  /* 0x0000000400097c02 */ /* 0x000fc80008000f00 */
[----:B------:R-:W-:Y:S01]  /*5a40*/  LEA.HI R9, R9, R134, RZ, 0x1d ;  /* 0x0000008609097211 */ /* 0x000fe200078fe8ff */
[----:B------:R-:W-:Y:S06]  /*5a50*/  @!P2 BRA `(.L_x_517) ;  /* 0x000000000034a947 */ /* 0x000fec0003800000 */
[----:B------:R-:W1:Y:S08]  /*5a60*/  LDC.64 R2, c[0x0][0x440] ;  /* 0x00011000ff027b82 */ /* 0x000e700000000a00 */
[----:B------:R-:W4:Y:S08]  /*5a70*/  LDC.64 R4, c[0x0][0x448] ;  /* 0x00011200ff047b82 */ /* 0x000f300000000a00 */
[----:B------:R-:W0:Y:S01]  /*5a80*/  LDC.64 R6, c[0x0][0x460] ;  /* 0x00011800ff067b82 */ /* 0x000e220000000a00 */
[----:B-1----:R-:W-:-:S05]  /*5a90*/  IMAD.WIDE.U32 R2, R9, 0x20, R2 ;  /* 0x0000002009027825 */ /* 0x002fca00078e0002 */
[----:B------:R1:W-:Y:S01]  /*5aa0*/  STG.E.128 desc[UR16][R2.64], R52 ;  /* 0x0000003402007986 */ /* 0x0003e2000c101d10 */
[----:B----4-:R-:W-:-:S03]  /*5ab0*/  IMAD.WIDE.U32 R4, R9, 0x20, R4 ;  /* 0x0000002009047825 */ /* 0x010fc600078e0004 */
[----:B------:R1:W-:Y:S04]  /*5ac0*/  STG.E.128 desc[UR16][R2.64+0x10], R56 ;  /* 0x0000103802007986 */ /* 0x0003e8000c101d10 */
[----:B------:R1:W-:Y:S01]  /*5ad0*/  STG.E.128 desc[UR16][R4.64], R36 ;  /* 0x0000002404007986 */ /* 0x0003e2000c101d10 */
[----:B0-----:R-:W-:-:S03]  /*5ae0*/  IMAD.WIDE.U32 R6, R9, 0x20, R6 ;  /* 0x0000002009067825 */ /* 0x001fc600078e0006 */
[----:B------:R1:W-:Y:S01]  /*5af0*/  STG.E.128 desc[UR16][R4.64+0x10], R40 ;  /* 0x0000102804007986 */ /* 0x0003e2000c101d10 */
[----:B------:R-:W-:-:S03]  /*5b00*/  IADD3 R9, PT, PT, R9, 0x80, RZ ;  /* 0x0000008009097810 */ /* 0x000fc60007ffe0ff */
[----:B------:R1:W-:Y:S04]  /*5b10*/  STG.E.128 desc[UR16][R6.64], R68 ;  /* 0x0000004406007986 */ /* 0x0003e8000c101d10 */
[----:B------:R1:W-:Y:S02]  /*5b20*/  STG.E.128 desc[UR16][R6.64+0x10], R72 ;  /* 0x0000104806007986 */ /* 0x0003e4000c101d10 */
.L_x_517:
[----:B------:R-:W-:Y:S05]  /*5b30*/  BSYNC.RECONVERGENT B0 ;  /* 0x0000000000007941 */ /* 0x000fea0003800200 */
.L_x_516:
[----:B------:R-:W-:Y:S05]  /*5b40*/  @!P1 EXIT ;  /* 0x000000000000994d */ /* 0x000fea0003800000 */
[----:B-1----:R-:W1:Y:S08]  /*5b50*/  LDC.64 R2, c[0x0][0x440] ;  /* 0x00011000ff027b82 */ /* 0x002e700000000a00 */
[----:B------:R-:W4:Y:S08]  /*5b60*/  LDC.64 R4, c[0x0][0x448] ;  /* 0x00011200ff047b82 */ /* 0x000f300000000a00 */
[----:B------:R-:W0:Y:S01]  /*5b70*/  LDC.64 R6, c[0x0][0x460] ;  /* 0x00011800ff067b82 */ /* 0x000e220000000a00 */
[----:B-1----:R-:W-:-:S05]  /*5b80*/  IMAD.WIDE.U32 R2, R9, 0x20, R2 ;  /* 0x0000002009027825 */ /* 0x002fca00078e0002 */
[----:B------:R-:W-:Y:S01]  /*5b90*/  STG.E.128 desc[UR16][R2.64], R60 ;  /* 0x0000003c02007986 */ /* 0x000fe2000c101d10 */
[----:B----4-:R-:W-:-:S03]  /*5ba0*/  IMAD.WIDE.U32 R4, R9, 0x20, R4 ;  /* 0x0000002009047825 */ /* 0x010fc600078e0004 */
[----:B------:R-:W-:Y:S04]  /*5bb0*/  STG.E.128 desc[UR16][R2.64+0x10], R64 ;  /* 0x0000104002007986 */ /* 0x000fe8000c101d10 */
[----:B------:R-:W-:Y:S01]  /*5bc0*/  STG.E.128 desc[UR16][R4.64], R44 ;  /* 0x0000002c04007986 */ /* 0x000fe2000c101d10 */
[----:B0-----:R-:W-:-:S03]  /*5bd0*/  IMAD.WIDE.U32 R6, R9, 0x20, R6 ;  /* 0x0000002009067825 */ /* 0x001fc600078e0006 */
[----:B------:R-:W-:Y:S04]  /*5be0*/  STG.E.128 desc[UR16][R4.64+0x10], R48 ;  /* 0x0000103004007986 */ /* 0x000fe8000c101d10 */
[----:B------:R-:W-:Y:S04]  /*5bf0*/  STG.E.128 desc[UR16][R6.64], R76 ;  /* 0x0000004c06007986 */ /* 0x000fe8000c101d10 */
[----:B------:R-:W-:Y:S01]  /*5c00*/  STG.E.128 desc[UR16][R6.64+0x10], R80 ;  /* 0x0000105006007986 */ /* 0x000fe2000c101d10 */
[----:B------:R-:W-:Y:S05]  /*5c10*/  EXIT ;  /* 0x000000000000794d */ /* 0x000fea0003800000 */
.L_x_518:
        /* <DEDUP_REMOVED lines=14> */
.L_x_7980:


//--------------------- .text._ZN10layer_norm13ln_bwd_kernelINS_13Kernel_traitsI13__nv_bfloat16S2_S2_S2_fjLj2048ELj1ELj1ELj4ELj16ENS_18Kernel_traits_baseILj2048ES2_S2_S2_S2_fjLj128EEEEELb1ELb1ELb0ELb1EEEvNS_9BwdParamsE --------------------------
	.section	.text._ZN10layer_norm13ln_bwd_kernelINS_13Kernel_traitsI13__nv_bfloat16S2_S2_S2_fjLj2048ELj1ELj1ELj4ELj16ENS_18Kernel_traits_baseILj2048ES2_S2_S2_S2_fjLj128EEEEELb1ELb1ELb0ELb1EEEvNS_9BwdParamsE,"ax",@progbits
	.align	128
        .global         _ZN10layer_norm13ln_bwd_kernelINS_13Kernel_traitsI13__nv_bfloat16S2_S2_S2_fjLj2048ELj1ELj1ELj4ELj16ENS_18Kernel_traits_baseILj2048ES2_S2_S2_S2_fjLj128EEEEELb1ELb1ELb0ELb1EEEvNS_9BwdParamsE
        .type           _ZN10layer_norm13ln_bwd_kernelINS_13Kernel_traitsI13__nv_bfloat16S2_S2_S2_fjLj2048ELj1ELj1ELj4ELj16ENS_18Kernel_traits_baseILj2048ES2_S2_S2_S2_fjLj128EEEEELb1ELb1ELb0ELb1EEEvNS_9BwdParamsE,@function
        .size           _ZN10layer_norm13ln_bwd_kernelINS_13Kernel_traitsI13__nv_bfloat16S2_S2_S2_fjLj2048ELj1ELj1ELj4ELj16ENS_18Kernel_traits_baseILj2048ES2_S2_S2_S2_fjLj128EEEEELb1ELb1ELb0ELb1EEEvNS_9BwdParamsE,(.L_x_7981 - _ZN10layer_norm13ln_bwd_kernelINS_13Kernel_traitsI13__nv_bfloat16S2_S2_S2_fjLj2048ELj1ELj1ELj4ELj16ENS_18Kernel_traits_baseILj2048ES2_S2_S2_S2_fjLj128EEEEELb1ELb1ELb0ELb1EEEvNS_9BwdParamsE)
        .other          _ZN10layer_norm13ln_bwd_kernelINS_13Kernel_traitsI13__nv_bfloat16S2_S2_S2_fjLj2048ELj1ELj1ELj4ELj16ENS_18Kernel_traits_baseILj2048ES2_S2_S2_S2_fjLj128EEEEELb1ELb1ELb0ELb1EEEvNS_9BwdParamsE,@"STO_CUDA_ENTRY STV_DEFAULT"
_ZN10layer_norm13ln_bwd_kernelINS_13Kernel_traitsI13__nv_bfloat16S2_S2_S2_fjLj2048ELj1ELj1ELj4ELj16ENS_18Kernel_traits_baseILj2048ES2_S2_S2_S2_fjLj128EEEEELb1ELb1ELb0ELb1EEEvNS_9BwdParamsE:
.text._ZN10layer_norm13ln_bwd_kernelINS_13Kernel_traitsI13__nv_bfloat16S2_S2_S2_fjLj2048ELj1ELj1ELj4ELj16ENS_18Kernel_traits_baseILj2048ES2_S2_S2_S2_fjLj128EEEEELb1ELb1ELb0ELb1EEEvNS_9BwdParamsE:
        /* <DEDUP_REMOVED lines=35> */
[----:B------:R-:W-:-:S02]  /*0230*/  PLOP3.LUT P2, PT, PT, PT, PT, 0x8, 0x80 ;  /* 0x000000000080781c */ /* 0x000fc40003f4e170 */
[----:B------:R-:W-:Y:S02]  /*0240*/  CS2R R82, SRZ ;  /* 0x0000000000527805 */ /* 0x000fe4000001ff00 */
[----:B------:R-:W-:Y:S02]  /*0250*/  CS2R R80, SRZ ;  /* 0x0000000000507805 */ /* 0x000fe4000001ff00 */
[----:B------:R-:W-:Y:S02]  /*0260*/  CS2R R78, SRZ ;  /* 0x00000000004e7805 */ /* 0x000fe4000001ff00 */
[----:B------:R-:W-:Y:S02]  /*0270*/  CS2R R76, SRZ ;  /* 0x00000000004c7805 */ /* 0x000fe4000001ff00 */
[----:B------:R-:W-:Y:S01]  /*0280*/  CS2R R74, SRZ ;  /* 0x00000000004a7805 */ /* 0x000fe2000001ff00 */
[----:B-1----:R-:W-:Y:S01]  /*0290*/  IMAD.WIDE.U32 R2, R66, 0x10, R2 ;  /* 0x0000001042027825 */ /* 0x002fe200078e0002 */
[----:B------:R-:W-:-:S02]  /*02a0*/  CS2R R72, SRZ ;  /* 0x0000000000487805 */ /* 0x000fc4000001ff00 */
[----:B------:R-:W-:Y:S02]  /*02b0*/  MOV R0, RZ ;  /* 0x000000ff00007202 */ /* 0x000fe40000000f00 */
[----:B------:R-:W-:Y:S02]  /*02c0*/  CS2R R16, SRZ ;  /* 0x0000000000107805 */ /* 0x000fe4000001ff00 */
[----:B------:R-:W-:Y:S01]  /*02d0*/  CS2R R18, SRZ ;  /* 0x0000000000127805 */ /* 0x000fe2000001ff00 */
[----:B0-----:R-:W4:Y:S01]  /*02e0*/  LDG.E.128 R12, desc[UR6][R2.64] ;  /* 0x00000006020c7981 */ /* 0x001f22000c1e1d00 */
[----:B------:R-:W-:Y:S02]  /*02f0*/  CS2R R20, SRZ ;  /* 0x0000000000147805 */ /* 0x000fe4000001ff00 */
[----:B------:R-:W-:Y:S01]  /*0300*/  CS2R R22, SRZ ;  /* 0x0000000000167805 */ /* 0x000fe2000001ff00 */
[----:B--2---:R-:W-:Y:S01]  /*0310*/  IMAD.WIDE.U32 R4, R66, 0x10, R4 ;  /* 0x0000001042047825 */ /* 0x004fe200078e0004 */
[----:B------:R0:W2:Y:S01]  /*0320*/  LDG.E.128 R8, desc[UR6][R2.64+0x800] ;  /* 0x0008000602087981 */ /* 0x0000a2000c1e1d00 */
[----:B------:R-:W-:-:S02]  /*0330*/  CS2R R24, SRZ ;  /* 0x0000000000187805 */ /* 0x000fc4000001ff00 */
[----:B------:R-:W-:Y:S02]  /*0340*/  CS2R R26, SRZ ;  /* 0x00000000001a7805 */ /* 0x000fe4000001ff00 */
[----:B------:R-:W-:Y:S01]  /*0350*/  CS2R R28, SRZ ;  /* 0x00000000001c7805 */ /* 0x000fe2000001ff00 */
[----:B------:R-:W5:Y:S01]  /*0360*/  LDG.E.128 R36, desc[UR6][R4.64+0x800] ;  /* 0x0008000604247981 */ /* 0x000f62000c1e1d00 */
[----:B------:R-:W-:Y:S02]  /*0370*/  CS2R R30, SRZ ;  /* 0x00000000001e7805 */ /* 0x000fe4000001ff00 */
[----:B------:R-:W-:Y:S02]  /*0380*/  CS2R R68, SRZ ;  /* 0x0000000000447805 */ /* 0x000fe4000001ff00 */
[----:B------:R-:W-:Y:S01]  /*0390*/  CS2R R70, SRZ ;  /* 0x0000000000467805 */ /* 0x000fe2000001ff00 */
[----:B------:R1:W5:Y:S01]  /*03a0*/  LDG.E.128 R32, desc[UR6][R4.64] ;  /* 0x0000000604207981 */ /* 0x000362000c1e1d00 */
[----:B---3--:R-:W-:-:S02]  /*03b0*/  ISETP.NE.U32.AND P1, PT, R6, RZ, PT ;  /* 0x000000ff0600720c */ /* 0x008fc40003f25070 */
[----:B0-----:R-:W-:Y:S02]  /*03c0*/  CS2R R2, SRZ ;  /* 0x0000000000027805 */ /* 0x001fe4000001ff00 */
[----:B------:R-:W-:Y:S01]  /*03d0*/  MOV R100, UR5 ;  /* 0x0000000500647c02 */ /* 0x000fe20008000f00 */
[----:B------:R-:W0:Y:S01]  /*03e0*/  LDCU UR4, c[0x0][0x408] ;  /* 0x00008100ff0477ac */ /* 0x000e220008000800 */
[----:B------:R-:W-:Y:S02]  /*03f0*/  ISETP.NE.AND.EX P1, PT, R7, RZ, PT, P1 ;  /* 0x000000ff0700720c */ /* 0x000fe40003f25310 */
[----:B------:R-:W-:Y:S01]  /*0400*/  CS2R R6, SRZ ;  /* 0x0000000000067805 */ /* 0x000fe2000001ff00 */
[----:B------:R-:W3:Y:S01]  /*0410*/  LDCU UR9, c[0x0][0x388] ;  /* 0x00007100ff0977ac */ /* 0x000ee20008000800 */
[----:B-1----:R-:W-:Y:S01]  /*0420*/  CS2R R4, SRZ ;  /* 0x0000000000047805 */ /* 0x002fe2000001ff00 */
[----:B------:R-:W1:Y:S01]  /*0430*/  LDCU.U8 UR8, c[0x0][0x410] ;  /* 0x00008200ff0877ac */ /* 0x000e620008000000 */
[----:B------:R-:W0:Y:S01]  /*0440*/  LDCU UR12, c[0x0][0x400] ;  /* 0x00008000ff0c77ac */ /* 0x000e220008000800 */
[----:B------:R-:W0:Y:S01]  /*0450*/  LDCU.64 UR14, c[0x0][0x478] ;  /* 0x00008f00ff0e77ac */ /* 0x000e220008000a00 */
[----:B------:R-:W0:Y:S01]  /*0460*/  LDCU.64 UR10, c[0x0][0x438] ;  /* 0x00008700ff0a77ac */ /* 0x000e220008000a00 */
[----:B----4-:R-:W-:-:S02]  /*0470*/  PRMT R91, R12, 0x7632, R91 ;  /* 0x000076320c5b7816 */ /* 0x010fc4000000005b */
[----:B------:R-:W-:Y:S02]  /*0480*/  PRMT R90, R13, 0x7632, R90 ;  /* 0x000076320d5a7816 */ /* 0x000fe4000000005a */
[----:B------:R-:W-:Y:S02]  /*0490*/  PRMT R89, R14, 0x7632, R89 ;  /* 0x000076320e597816 */ /* 0x000fe40000000059 */
[----:B------:R-:W-:Y:S02]  /*04a0*/  PRMT R88, R15, 0x7632, R88 ;  /* 0x000076320f587816 */ /* 0x000fe40000000058 */
[----:B--2---:R-:W-:Y:S02]  /*04b0*/  PRMT R87, R8, 0x7632, R87 ;  /* 0x0000763208577816 */ /* 0x004fe40000000057 */
        /* <DEDUP_REMOVED lines=15> */
[----:B-----5:R-:W-:Y:S02]  /*05b0*/  PRMT R99, R36, 0x7632, R99 ;  /* 0x0000763224637816 */ /* 0x020fe40000000063 */
[----:B------:R-:W-:Y:S02]  /*05c0*/  PRMT R98, R37, 0x7632, R98 ;  /* 0x0000763225627816 */ /* 0x000fe40000000062 */
[----:B------:R-:W-:Y:S02]  /*05d0*/  PRMT R97, R38, 0x7632, R97 ;  /* 0x0000763226617816 */ /* 0x000fe40000000061 */
[----:B------:R-:W-:Y:S02]  /*05e0*/  PRMT R96, R39, 0x7632, R96 ;  /* 0x0000763227607816 */ /* 0x000fe40000000060 */
[----:B------:R-:W-:-:S02]  /*05f0*/  PRMT R95, R32, 0x7632, R95 ;  /* 0x00007632205f7816 */ /* 0x000fc4000000005f */
[----:B------:R-:W-:Y:S02]  /*0600*/  PRMT R94, R33, 0x7632, R94 ;  /* 0x00007632215e7816 */ /* 0x000fe4000000005e */
[----:B------:R-:W-:Y:S02]  /*0610*/  PRMT R93, R34, 0x7632, R93 ;  /* 0x00007632225d7816 */ /* 0x000fe4000000005d */
[----:B------:R-:W-:Y:S02]  /*0620*/  PRMT R92, R35, 0x7632, R92 ;  /* 0x00007632235c7816 */ /* 0x000fe4000000005c */
[----:B------:R-:W-:Y:S02]  /*0630*/  SHF.L.U32 R91, R91, 0x10, RZ ;  /* 0x000000105b5b7819 */ /* 0x000fe400000006ff */
[----:B------:R-:W-:Y:S02]  /*0640*/  SHF.L.U32 R90, R90, 0x10, RZ ;  /* 0x000000105a5a7819 */ /* 0x000fe400000006ff */
[----:B------:R-:W-:-:S02]  /*0650*/  SHF.L.U32 R89, R89, 0x10, RZ ;  /* 0x0000001059597819 */ /* 0x000fc400000006ff */
[----:B------:R-:W-:Y:S02]  /*0660*/  SHF.L.U32 R88, R88, 0x10, RZ ;  /* 0x0000001058587819 */ /* 0x000fe400000006ff */
[----:B------:R-:W-:Y:S02]  /*0670*/  SHF.L.U32 R87, R87, 0x10, RZ ;  /* 0x0000001057577819 */ /* 0x000fe400000006ff */
[----:B------:R-:W-:Y:S02]  /*0680*/  SHF.L.U32 R86, R86, 0x10, RZ ;  /* 0x0000001056567819 */ /* 0x000fe400000006ff */
[----:B------:R-:W-:Y:S02]  /*0690*/  SHF.L.U32 R85, R85, 0x10, RZ ;  /* 0x0000001055557819 */ /* 0x000fe400000006ff */
[----:B01-3--:R-:W-:-:S07]  /*06a0*/  SHF.L.U32 R84, R84, 0x10, RZ ;  /* 0x0000001054547819 */ /* 0x00bfce00000006ff */
.L_x_530:
[----:B------:R-:W0:Y:S01]  /*06b0*/  LDC.64 R64, c[0x0][0x428] ;  /* 0x00010a00ff407b82 */ /* 0x000e220000000a00 */
[----:B------:R-:W-:-:S05]  /*06c0*/  IMAD R52, R100, UR9, RZ ;  /* 0x0000000964347c24 */ /* 0x000fca000f8e02ff */
[----:B------:R-:W-:Y:S02]  /*06d0*/  SHF.R.S32.HI R53, RZ, 0x1f, R52 ;  /* 0x0000001fff357819 */ /* 0x000fe40000011434 */
[----:B------:R-:W1:Y:S02]  /*06e0*/  LDC.64 R60, c[0x0][0x3a8] ;  /* 0x0000ea00ff3c7b82 */ /* 0x000e640000000a00 */
[----:B------:R-:W-:-:S04]  /*06f0*/  LEA.HI R53, R53, R52, RZ, 0x3 ;  /* 0x0000003435357211 */ /* 0x000fc800078f18ff */
[----:B------:R-:W-:Y:S02]  /*0700*/  LEA.HI.SX32 R115, R53, R66, 0x1d ;  /* 0x0000004235737211 */ /* 0x000fe400078feaff */
[----:B------:R-:W2:Y:S03]  /*0710*/  LDC.64 R66, c[0x0][0x3c0] ;  /* 0x0000f000ff427b82 */ /* 0x000ea60000000a00 */
[----:B0-----:R-:W-:-:S05]  /*0720*/  IMAD.WIDE.U32 R56, R115, 0x10, R64 ;  /* 0x0000001073387825 */ /* 0x001fca00078e0040 */
[----:B------:R-:W0:Y:S01]  /*0730*/  LDC.64 R112, c[0x0][0x3c8] ;  /* 0x0000f200ff707b82 */ /* 0x000e220000000a00 */
[----:B------:R-:W3:Y:S01]  /*0740*/  LDG.E.128 R56, desc[UR6][R56.64] ;  /* 0x0000000638387981 */ /* 0x000ee2000c1e1d00 */
[----:B-1----:R-:W-:-:S06]  /*0750*/  IMAD.WIDE.U32 R52, R115, 0x10, R60 ;  /* 0x0000001073347825 */ /* 0x002fcc00078e003c */
[----:B------:R-:W4:Y:S01]  /*0760*/  LDG.E.128 R52, desc[UR6][R52.64] ;  /* 0x0000000634347981 */ /* 0x000f22000c1e1d00 */
[----:B------:R-:W-:Y:S01]  /*0770*/  IADD3 R111, PT, PT, R115, 0x80, RZ ;  /* 0x00000080736f7810 */ /* 0x000fe20007ffe0ff */
[----:B--2---:R-:W-:-:S04]  /*0780*/  IMAD.WIDE R116, R100, 0x4, R66 ;  /* 0x0000000464747825 */ /* 0x004fc800078e0242 */
[----:B------:R-:W-:Y:S02]  /*0790*/  IMAD.WIDE.U32 R60, R111, 0x10, R60 ;  /* 0x000000106f3c7825 */ /* 0x000fe400078e003c */
[----:B------:R-:W2:Y:S04]  /*07a0*/  LDG.E R116, desc[UR6][R116.64] ;  /* 0x0000000674747981 */ /* 0x000ea8000c1e1900 */
[----:B------:R-:W2:Y:S01]  /*07b0*/  LDG.E.128 R60, desc[UR6][R60.64] ;  /* 0x000000063c3c7981 */ /* 0x000ea2000c1e1d00 */
[----:B0-----:R-:W-:-:S04]  /*07c0*/  IMAD.WIDE R112, R100, 0x4, R112 ;  /* 0x0000000464707825 */ /* 0x001fc800078e0270 */
[----:B------:R-:W-:Y:S01]  /*07d0*/  IMAD.WIDE.U32 R64, R111, 0x10, R64 ;  /* 0x000000106f407825 */ /* 0x000fe200078e0040 */
[----:B------:R2:W2:Y:S05]  /*07e0*/  LDG.E R110, desc[UR6][R112.64] ;  /* 0x00000006706e7981 */ /* 0x0004aa000c1e1900 */
[----:B------:R-:W2:Y:S01]  /*07f0*/  LDG.E.128 R64, desc[UR6][R64.64] ;  /* 0x0000000640407981 */ /* 0x000ea2000c1e1d00 */
[----:B------:R-:W-:-:S04]  /*0800*/  ISETP.NE.U32.AND P0, PT, RZ, UR10, PT ;  /* 0x0000000aff007c0c */ /* 0x000fc8000bf05070 */
[----:B------:R-:W-:Y:S02]  /*0810*/  ISETP.NE.AND.EX P0, PT, RZ, UR11, PT, P0 ;  /* 0x0000000bff007c0c */ /* 0x000fe4000bf05300 */
[----:B------:R-:W-:Y:S02]  /*0820*/  ISETP.NE.AND P4, PT, RZ, UR8, PT ;  /* 0x00000008ff007c0c */ /* 0x000fe4000bf85270 */
[C---:B---3--:R-:W-:Y:S02]  /*0830*/  PRMT R156, R58.reuse, 0x7632, R156 ;  /* 0x000076323a9c7816 */ /* 0x048fe4000000009c */
[----:B------:R-:W-:Y:S02]  /*0840*/  SHF.L.U32 R139, R58, 0x10, RZ ;  /* 0x000000103a8b7819 */ /* 0x000fe400000006ff */
[C---:B------:R-:W-:Y:S02]  /*0850*/  PRMT R157, R59.reuse, 0x7632, R157 ;  /* 0x000076323b9d7816 */ /* 0x040fe4000000009d */
[----:B------:R-:W-:-:S02]  /*0860*/  SHF.L.U32 R147, R59, 0x10, RZ ;  /* 0x000000103b937819 */ /* 0x000fc400000006ff */
[----:B------:R-:W0:Y:S01]  /*0870*/  @P1 LDC.64 R58, c[0x0][0x3e0] ;  /* 0x0000f800ff3a1b82 */ /* 0x000e220000000a00 */
[C---:B----4-:R-:W-:Y:S02]  /*0880*/  PRMT R118, R53.reuse, 0x7632, R118 ;  /* 0x0000763235767816 */ /* 0x050fe40000000076 */
[----:B------:R-:W-:Y:S02]  /*0890*/  SHF.L.U32 R163, R53, 0x10, RZ ;  /* 0x0000001035a37819 */ /* 0x000fe400000006ff */
[C---:B------:R-:W-:Y:S02]  /*08a0*/  PRMT R114, R52.reuse, 0x7632, R114 ;  /* 0x0000763234727816 */ /* 0x040fe40000000072 */
[----:B------:R-:W-:Y:S02]  /*08b0*/  SHF.L.U32 R165, R52, 0x10, RZ ;  /* 0x0000001034a57819 */ /* 0x000fe400000006ff */
[----:B------:R-:W1:Y:S01]  /*08c0*/  @P0 LDC.64 R52, c[0x0][0x438] ;  /* 0x00010e00ff340b82 */ /* 0x000e620000000a00 */
[----:B------:R-:W-:-:S02]  /*08d0*/  PRMT R119, R54, 0x7632, R119 ;  /* 0x0000763236777816 */ /* 0x000fc40000000077 */
[----:B------:R-:W-:Y:S02]  /*08e0*/  SHF.L.U32 R141, R54, 0x10, RZ ;  /* 0x00000010368d7819 */ /* 0x000fe400000006ff */
[C---:B------:R-:W-:Y:S02]  /*08f0*/  PRMT R120, R55.reuse, 0x7632, R120 ;  /* 0x0000763237787816 */ /* 0x040fe40000000078 */
[----:B------:R-:W-:Y:S02]  /*0900*/  SHF.L.U32 R135, R55, 0x10, RZ ;  /* 0x0000001037877819 */ /* 0x000fe400000006ff */
[----:B--2---:R-:W-:Y:S01]  /*0910*/  PRMT R112, R60, 0x7632, R112 ;  /* 0x000076323c707816 */ /* 0x004fe20000000070 */
[----:B------:R-:W2:Y:S01]  /*0920*/  LDC.64 R54, c[0x0][0x3b0] ;  /* 0x0000ec00ff367b82 */ /* 0x000ea20000000a00 */
[----:B------:R-:W-:Y:S02]  /*0930*/  FSEL R116, R116, RZ, !P4 ;  /* 0x000000ff74747208 */ /* 0x000fe40006000000 */
[----:B------:R-:W-:-:S02]  /*0940*/  PRMT R158, R56, 0x7632, R158 ;  /* 0x00007632389e7816 */ /* 0x000fc4000000009e */
[----:B------:R-:W-:Y:S01]  /*0950*/  SHF.L.U32 R149, R56, 0x10, RZ ;  /* 0x0000001038957819 */ /* 0x000fe200000006ff */
[----:B0-----:R-:W-:Y:S01]  /*0960*/  @P1 IMAD.WIDE R58, R100, 0x2, R58 ;  /* 0x00000002643a1825 */ /* 0x001fe200078e023a */
[----:B------:R-:W-:-:S03]  /*0970*/  SHF.L.U32 R112, R112, 0x10, RZ ;  /* 0x0000001070707819 */ /* 0x000fc600000006ff */
[----:B------:R-:W-:Y:S01]  /*0980*/  FADD.FTZ R165, -R116, R165 ;  /* 0x000000a574a57221 */ /* 0x000fe20000010100 */
[----:B------:R-:W-:Y:S01]  /*0990*/  SHF.L.U32 R114, R114, 0x10, RZ ;  /* 0x0000001072727819 */ /* 0x000fe200000006ff */
[----:B------:R-:W-:Y:S01]  /*09a0*/  FMUL.FTZ R143, R109, R149 ;  /* 0x000000956d8f7220 */ /* 0x000fe20000410000 */
[----:B------:R-:W-:Y:S01]  /*09b0*/  SHF.L.U32 R158, R158, 0x10, RZ ;  /* 0x000000109e9e7819 */ /* 0x000fe200000006ff */
[----:B------:R-:W-:Y:S01]  /*09c0*/  FADD.FTZ R125, -R116, R112 ;  /* 0x00000070747d7221 */ /* 0x000fe20000010100 */
[----:B------:R-:W3:Y:S01]  /*09d0*/  @P1 LDG.E.U16 R150, desc[UR6][R58.64] ;  /* 0x000000063a961981 */ /* 0x000ee2000c1e1500 */
[----:B-1----:R-:W-:-:S04]  /*09e0*/  @P0 IMAD.WIDE.U32 R52, R111, 0x10, R52 ;  /* 0x000000106f340825 */ /* 0x002fc800078e0034 */
[----:B------:R-:W-:Y:S01]  /*09f0*/  FADD.FTZ R161, -R116, R114 ;  /* 0x0000007274a17221 */ /* 0x000fe20000010100 */
[----:B------:R-:W-:Y:S01]  /*0a00*/  FMUL.FTZ R112, R110, R165 ;  /* 0x000000a56e707220 */ /* 0x000fe20000410000 */
[----:B------:R-:W-:Y:S02]  /*0a10*/  SHF.L.U32 R131, R60, 0x10, RZ ;  /* 0x000000103c837819 */ /* 0x000fe400000006ff */
[C---:B------:R-:W-:Y:S01]  /*0a20*/  PRMT R154, R57.reuse, 0x7632, R154 ;  /* 0x00007632399a7816 */ /* 0x040fe2000000009a */
[----:B------:R0:W5:Y:S01]  /*0a30*/  @P0 LDG.E.128 R44, desc[UR6][R52.64] ;  /* 0x00000006342c0981 */ /* 0x000162000c1e1d00 */
[----:B------:R-:W-:Y:S02]  /*0a40*/  SHF.L.U32 R133, R57, 0x10, RZ ;  /* 0x0000001039857819 */ /* 0x000fe400000006ff */
[C---:B------:R-:W-:Y:S02]  /*0a50*/  PRMT R60, R61.reuse, 0x7632, R60 ;  /* 0x000076323d3c7816 */ /* 0x040fe4000000003c */
[----:B------:R-:W-:-:S02]  /*0a60*/  SHF.L.U32 R127, R61, 0x10, RZ ;  /* 0x000000103d7f7819 */ /* 0x000fc400000006ff */
[C---:B------:R-:W-:Y:S02]  /*0a70*/  PRMT R152, R67.reuse, 0x7632, R152 ;  /* 0x0000763243987816 */ /* 0x040fe40000000098 */
[----:B------:R-:W-:Y:S01]  /*0a80*/  SHF.L.U32 R153, R67, 0x10, RZ ;  /* 0x0000001043997819 */ /* 0x000fe200000006ff */
[----:B------:R-:W-:Y:S01]  /*0a90*/  FMUL.FTZ R67, R91, R158 ;  /* 0x0000009e5b437220 */ /* 0x000fe20000410000 */
[C---:B------:R-:W-:Y:S01]  /*0aa0*/  PRMT R61, R62.reuse, 0x7632, R61 ;  /* 0x000076323e3d7816 */ /* 0x040fe2000000003d */
[----:B0-----:R-:W-:Y:S01]  /*0ab0*/  FADD.FTZ R52, RZ, R143 ;  /* 0x0000008fff347221 */ /* 0x001fe20000010000 */
[----:B------:R-:W-:Y:S01]  /*0ac0*/  SHF.L.U32 R123, R62, 0x10, RZ ;  /* 0x000000103e7b7819 */ /* 0x000fe200000006ff */
[----:B------:R-:W-:Y:S01]  /*0ad0*/  FADD.FTZ R163, -R116, R163 ;  /* 0x000000a374a37221 */ /* 0x000fe20000010100 */
[----:B------:R-:W-:Y:S01]  /*0ae0*/  SHF.L.U32 R118, R118, 0x10, RZ ;  /* 0x0000001076767819 */ /* 0x000fe200000006ff */
[----:B------:R-:W-:Y:S01]  /*0af0*/  FMUL.FTZ R114, R110, R161 ;  /* 0x000000a16e727220 */ /* 0x000fe20000410000 */
[----:B------:R-:W-:Y:S01]  /*0b00*/  PRMT R62, R63, 0x7632, R62 ;  /* 0x000076323f3e7816 */ /* 0x000fe2000000003e */
[----:B------:R-:W-:Y:S01]  /*0b10*/  FFMA.FTZ R53, R112, R143, RZ ;  /* 0x0000008f70357223 */ /* 0x000fe200000100ff */
[----:B------:R-:W-:Y:S01]  /*0b20*/  FADD.FTZ R135, -R116, R135 ;  /* 0x0000008774877221 */ /* 0x000fe20000010100 */
[----:B------:R-:W-:Y:S01]  /*0b30*/  SHF.L.U32 R154, R154, 0x10, RZ ;  /* 0x000000109a9a7819 */ /* 0x000fe200000006ff */
[----:B------:R-:W-:Y:S01]  /*0b40*/  FMUL.FTZ R145, R108, R133 ;  /* 0x000000856c917220 */ /* 0x000fe20000410000 */
[----:B------:R-:W-:Y:S01]  /*0b50*/  SHF.L.U32 R119, R119, 0x10, RZ ;  /* 0x0000001077777819 */ /* 0x000fe200000006ff */
[----:B------:R-:W-:Y:S01]  /*0b60*/  FADD.FTZ R52, R52, R67 ;  /* 0x0000004334347221 */ /* 0x000fe20000010000 */
[----:B------:R-:W-:Y:S01]  /*0b70*/  SHF.L.U32 R63, R63, 0x10, RZ ;  /* 0x000000103f3f7819 */ /* 0x000fe200000006ff */
[----:B------:R-:W-:Y:S01]  /*0b80*/  FADD.FTZ R137, -R116, R118 ;  /* 0x0000007674897221 */ /* 0x000fe20000010100 */
[----:B------:R-:W-:Y:S01]  /*0b90*/  SHF.L.U32 R60, R60, 0x10, RZ ;  /* 0x000000103c3c7819 */ /* 0x000fe200000006ff */
[----:B------:R-:W-:Y:S01]  /*0ba0*/  FMUL.FTZ R148, R110, R163 ;  /* 0x000000a36e947220 */ /* 0x000fe20000410000 */
[----:B------:R-:W-:Y:S01]  /*0bb0*/  SHF.L.U32 R62, R62, 0x10, RZ ;  /* 0x000000103e3e7819 */ /* 0x000fe200000006ff */
[----:B------:R-:W-:Y:S01]  /*0bc0*/  FFMA.FTZ R53, R114, R67, R53 ;  /* 0x0000004372357223 */ /* 0x000fe20000010035 */
[----:B------:R-:W-:-:S02]  /*0bd0*/  IMAD.U32 R61, R61, 0x10000, RZ ;  /* 0x000100003d3d7824 */ /* 0x000fc400078e00ff */
[----:B------:R-:W-:Y:S01]  /*0be0*/  FMUL.FTZ R140, R110, R135 ;  /* 0x000000876e8c7220 */ /* 0x000fe20000410000 */
[----:B------:R-:W-:Y:S01]  /*0bf0*/  FMUL.FTZ R135, R90, R154 ;  /* 0x0000009a5a877220 */ /* 0x000fe20000410000 */
[----:B------:R-:W-:Y:S01]  /*0c00*/  FADD.FTZ R52, R52, R145 ;  /* 0x0000009134347221 */ /* 0x000fe20000010000 */
[C---:B------:R-:W-:Y:S01]  /*0c10*/  FADD.FTZ R141, -R116.reuse, R141 ;  /* 0x0000008d748d7221 */ /* 0x040fe20000010100 */
[----:B------:R-:W-:Y:S01]  /*0c20*/  FADD.FTZ R159, -R116, R119 ;  /* 0x00000077749f7221 */ /* 0x000fe20000010100 */
[----:B------:R-:W-:Y:S01]  /*0c30*/  FMUL.FTZ R146, R110, R137 ;  /* 0x000000896e927220 */ /* 0x000fe20000410000 */
[----:B------:R-:W-:Y:S01]  /*0c40*/  FFMA.FTZ R53, R148, R145, R53 ;  /* 0x0000009194357223 */ /* 0x000fe20000010035 */
[C---:B------:R-:W-:Y:S01]  /*0c50*/  FADD.FTZ R119, -R116.reuse, R63 ;  /* 0x0000003f74777221 */ /* 0x040fe20000010100 */
[C---:B------:R-:W-:Y:S01]  /*0c60*/  FADD.FTZ R121, -R116.reuse, R60 ;  /* 0x0000003c74797221 */ /* 0x040fe20000010100 */
[C---:B------:R-:W-:Y:S01]  /*0c70*/  FADD.FTZ R117, -R116.reuse, R61 ;  /* 0x0000003d74757221 */ /* 0x040fe20000010100 */
[----:B------:R-:W-:Y:S01]  /*0c80*/  FADD.FTZ R155, -R116, R62 ;  /* 0x0000003e749b7221 */ /* 0x000fe20000010100 */
[----:B--2---:R-:W-:Y:S01]  /*0c90*/  IMAD.WIDE.U32 R62, R115, 0x8, R54 ;  /* 0x00000008733e7825 */ /* 0x004fe200078e0036 */
[----:B------:R-:W-:-:S03]  /*0ca0*/  SHF.L.U32 R156, R156, 0x10, RZ ;  /* 0x000000109c9c7819 */ /* 0x000fc600000006ff */
[----:B------:R-:W-:Y:S01]  /*0cb0*/  FMUL.FTZ R132, R107, R139 ;  /* 0x0000008b6b847220 */ /* 0x000fe20000410000 */
[----:B------:R-:W-:Y:S01]  /*0cc0*/  SHF.L.U32 R120, R120, 0x10, RZ ;  /* 0x0000001078787819 */ /* 0x000fe200000006ff */
[----:B------:R-:W-:-:S04]  /*0cd0*/  IMAD.WIDE.U32 R60, R111, 0x8, R54 ;  /* 0x000000086f3c7825 */ /* 0x000fc800078e0036 */
        /* <DEDUP_REMOVED lines=10> */
[----:B------:R-:W-:Y:S01]  /*0d80*/  FADD.FTZ R129, -R116, R120 ;  /* 0x0000007874817221 */ /* 0x000fe20000010100 */
        /* <DEDUP_REMOVED lines=21> */
[----:B------:R-:W-:Y:S01]  /*0ee0*/  FADD.FTZ R55, R52, R129 ;  /* 0x0000008134377221 */ /* 0x000fe20000010000 */
[----:B------:R-:W-:Y:S01]  /*0ef0*/  FMUL.FTZ R126, R104, R151 ;  /* 0x00000097687e7220 */ /* 0x000fe20000410000 */
[----:B------:R-:W-:Y:S01]  /*0f00*/  FMUL.FTZ R127, R110, R127 ;  /* 0x0000007f6e7f7220 */ /* 0x000fe20000410000 */
[----:B------:R-:W-:Y:S01]  /*0f10*/  FFMA.FTZ R52, R128, R129, R53 ;  /* 0x0000008180347223 */ /* 0x000fe20000010035 */
[----:B------:R-:W-:Y:S01]  /*0f20*/  PRMT R162, R66, 0x7632, R162 ;  /* 0x0000763242a27816 */ /* 0x000fe200000000a2 */
        /* <DEDUP_REMOVED lines=21> */
[----:B------:R-:W-:Y:S01]  /*1080*/  FMUL.FTZ R116, R84, R152 ;  /* 0x0000009854747220 */ /* 0x000fe20000410000 */
[----:B------:R-:W-:Y:S01]  /*1090*/  FADD.FTZ R53, R54, R117 ;  /* 0x0000007536357221 */ /* 0x000fe20000010000 */
[----:B------:R-:W-:Y:S01]  /*10a0*/  FFMA.FTZ R55, R119, R117, R52 ;  /* 0x0000007577377223 */ /* 0x000fe20000010034 */
[----:B------:R-:W0:Y:S01]  /*10b0*/  @P0 LDC.64 R56, c[0x0][0x438] ;  /* 0x00010e00ff380b82 */ /* 0x000e220000000a00 */
[----:B------:R-:W5:Y:S01]  /*10c0*/  LDG.E.64 R62, desc[UR6][R62.64] ;  /* 0x000000063e3e7981 */ /* 0x000f62000c1e1b00 */
[----:B------:R-:W-:Y:S01]  /*10d0*/  FADD.FTZ R53, R53, R116 ;  /* 0x0000007435357221 */ /* 0x000fe20000010000 */
[----:B------:R-:W-:-:S02]  /*10e0*/  FFMA.FTZ R55, R118, R116, R55 ;  /* 0x0000007476377223 */ /* 0x000fc40000010037 */
[----:B------:R-:W5:Y:S04]  /*10f0*/  LDG.E.64 R60, desc[UR6][R60.64] ;  /* 0x000000063c3c7981 */ /* 0x000f68000c1e1b00 */
[----:B------:R-:W1:Y:S04]  /*1100*/  SHFL.DOWN PT, R52, R53, 0x10, 0x1f ;  /* 0x0a001f0035347f89 */ /* 0x000e6800000e0000 */
[----:B------:R-:W2:Y:S01]  /*1110*/  SHFL.DOWN PT, R54, R55, 0x10, 0x1f ;  /* 0x0a001f0037367f89 */ /* 0x000ea200000e0000 */
[----:B0-----:R-:W-:-:S05]  /*1120*/  @P0 IMAD.WIDE.U32 R56, R115, 0x10, R56 ;  /* 0x0000001073380825 */ /* 0x001fca00078e0038 */
[----:B------:R0:W5:Y:S01]  /*1130*/  @P0 LDG.E.128 R40, desc[UR6][R56.64] ;  /* 0x0000000638280981 */ /* 0x000162000c1e1d00 */
[----:B-1----:R-:W-:Y:S01]  /*1140*/  FADD.FTZ R52, R53, R52 ;  /* 0x0000003435347221 */ /* 0x002fe20000010000 */
[----:B--2---:R-:W-:-:S04]  /*1150*/  FADD.FTZ R54, R55, R54 ;  /* 0x0000003637367221 */ /* 0x004fc80000010000 */
[----:B0-----:R-:W0:Y:S04]  /*1160*/  SHFL.DOWN PT, R57, R52, 0x8, 0x1f ;  /* 0x09001f0034397f89 */ /* 0x001e2800000e0000 */
[----:B------:R-:W1:Y:S01]  /*1170*/  SHFL.DOWN PT, R59, R54, 0x8, 0x1f ;  /* 0x09001f00363b7f89 */ /* 0x000e6200000e0000 */
[----:B0-----:R-:W-:Y:S01]  /*1180*/  FADD.FTZ R57, R52, R57 ;  /* 0x0000003934397221 */ /* 0x001fe20000010000 */
[----:B-1----:R-:W-:-:S04]  /*1190*/  FADD.FTZ R59, R54, R59 ;  /* 0x0000003b363b7221 */ /* 0x002fc80000010000 */
[----:B------:R-:W0:Y:S04]  /*11a0*/  SHFL.DOWN PT, R56, R57, 0x4, 0x1f ;  /* 0x08801f0039387f89 */ /* 0x000e2800000e0000 */
[----:B------:R-:W1:Y:S01]  /*11b0*/  SHFL.DOWN PT, R58, R59, 0x4, 0x1f ;  /* 0x08801f003b3a7f89 */ /* 0x000e6200000e0000 */
[----:B------:R-:W2:Y:S01]  /*11c0*/  S2R R66, SR_TID.X ;  /* 0x0000000000427919 */ /* 0x000ea20000002100 */
[----:B------:R-:W4:Y:S01]  /*11d0*/  S2R R65, SR_CgaCtaId ;  /* 0x0000000000417919 */ /* 0x000f220000008800 */
[----:B0-----:R-:W-:Y:S01]  /*11e0*/  FADD.FTZ R56, R57, R56 ;  /* 0x0000003839387221 */ /* 0x001fe20000010000 */
[----:B-1----:R-:W-:-:S04]  /*11f0*/  FADD.FTZ R58, R59, R58 ;  /* 0x0000003a3b3a7221 */ /* 0x002fc80000010000 */
[----:B------:R-:W0:Y:S04]  /*1200*/  SHFL.DOWN PT, R53, R56, 0x2, 0x1f ;  /* 0x08401f0038357f89 */ /* 0x000e2800000e0000 */
[----:B------:R-:W1:Y:S01]  /*1210*/  SHFL.DOWN PT, R55, R58, 0x2, 0x1f ;  /* 0x08401f003a377f89 */ /* 0x000e6200000e0000 */
[----:B------:R-:W-:Y:S02]  /*1220*/  MOV R52, 0x400 ;  /* 0x0000040000347802 */ /* 0x000fe40000000f00 */
[----:B--2---:R-:W-:Y:S02]  /*1230*/  LOP3.LUT P3, RZ, R66, 0x1f, RZ, 0xc0, !PT ;  /* 0x0000001f42ff7812 */ /* 0x004fe4000786c0ff */
[----:B----4-:R-:W-:Y:S01]  /*1240*/  LEA R54, R65, R52, 0x18 ;  /* 0x0000003441367211 */ /* 0x010fe200078ec0ff */
[----:B0-----:R-:W-:Y:S01]  /*1250*/  FADD.FTZ R53, R56, R53 ;  /* 0x0000003538357221 */ /* 0x001fe20000010000 */
[----:B-1----:R-:W-:-:S04]  /*1260*/  FADD.FTZ R55, R58, R55 ;  /* 0x000000373a377221 */ /* 0x002fc80000010000 */
[----:B------:R-:W0:Y:S04]  /*1270*/  SHFL.DOWN PT, R64, R53, 0x1, 0x1f ;  /* 0x08201f0035407f89 */ /* 0x000e2800000e0000 */
[----:B------:R-:W1:Y:S01]  /*1280*/  SHFL.DOWN PT, R52, R55, 0x1, 0x1f ;  /* 0x08201f0037347f89 */ /* 0x000e6200000e0000 */
[----:B------:R-:W-:Y:S02]  /*1290*/  PLOP3.LUT P0, PT, PT, PT, PT, 0x80, 0x8 ;  /* 0x000000000008781c */ /* 0x000fe40003f0f070 */
[----:B------:R-:W-:Y:S02]  /*12a0*/  @!P3 PLOP3.LUT P0, PT, P2, PT, PT, 0x80, 0x8 ;  /* 0x000000000008b81c */ /* 0x000fe4000170f070 */
[----:B------:R-:W-:Y:S02]  /*12b0*/  IADD3 R161, PT, PT, R54, 0x2020, RZ ;  /* 0x0000202036a17810 */ /* 0x000fe40007ffe0ff */
[----:B------:R-:W-:-:S02]  /*12c0*/  @!P3 SHF.R.U32.HI R57, RZ, 0x2, R66 ;  /* 0x00000002ff39b819 */ /* 0x000fc40000011642 */
[----:B------:R-:W-:Y:S02]  /*12d0*/  @!P3 MOV R56, R161 ;  /* 0x000000a10038b202 */ /* 0x000fe40000000f00 */
[----:B------:R-:W-:-:S05]  /*12e0*/  @!P3 LOP3.LUT R57, R57, 0x18, RZ, 0xc0, !PT ;  /* 0x000000183939b812 */ /* 0x000fca00078ec0ff */
[----:B------:R-:W-:-:S04]  /*12f0*/  @!P0 IADD3 R56, PT, PT, R54, 0x2000, RZ ;  /* 0x0000200036388810 */ /* 0x000fc80007ffe0ff */
[----:B------:R-:W-:Y:S01]  /*1300*/  @!P3 IADD3 R155, PT, PT, R57, R56, RZ ;  /* 0x00000038399bb210 */ /* 0x000fe20007ffe0ff */
[----:B0-----:R-:W-:Y:S01]  /*1310*/  FADD.FTZ R64, R53, R64 ;  /* 0x0000004035407221 */ /* 0x001fe20000010000 */
[----:B-1----:R-:W-:-:S05]  /*1320*/  FADD.FTZ R65, R55, R52 ;  /* 0x0000003437417221 */ /* 0x002fca0000010000 */
[----:B------:R-:W-:Y:S01]  /*1330*/  @!P3 STS.64 [R155], R64 ;  /* 0x000000409b00b388 */ /* 0x000fe20000000a00 */
[C---:B------:R-:W-:Y:S02]  /*1340*/  @!P2 IADD3 R161, PT, PT, R54.reuse, 0x2000, RZ ;  /* 0x0000200036a1a810 */ /* 0x040fe40007ffe0ff */
[C---:B------:R-:W-:Y:S02]  /*1350*/  IADD3 R56, PT, PT, R54.reuse, 0x2030, RZ ;  /* 0x0000203036387810 */ /* 0x040fe40007ffe0ff */
[----:B------:R-:W-:Y:S01]  /*1360*/  @!P2 IADD3 R56, PT, PT, R54, 0x2010, RZ ;  /* 0x000020103638a810 */ /* 0x000fe20007ffe0ff */
[----:B------:R-:W-:Y:S06]  /*1370*/  BAR.SYNC.DEFER_BLOCKING 0x0 ;  /* 0x0000000000007b1d */ /* 0x000fec0000010000 */
[----:B------:R-:W0:Y:S04]  /*1380*/  LDS.128 R52, [R161] ;  /* 0x00000000a1347984 */ /* 0x000e280000000c00 */
[----:B------:R-:W1:Y:S01]  /*1390*/  LDS.128 R56, [R56] ;  /* 0x0000000038387984 */ /* 0x000e620000000c00 */
[----:B------:R-:W-:-:S04]  /*13a0*/  UISETP.NE.U32.AND UP0, UPT, UR10, URZ, UPT ;  /* 0x000000ff0a00728c */ /* 0x000fc8000bf05070 */
[----:B------:R-:W-:Y:S01]  /*13b0*/  UISETP.NE.AND.EX UP0, UPT, UR11, URZ, UPT, UP0 ;  /* 0x000000ff0b00728c */ /* 0x000fe2000bf05300 */
        /* <DEDUP_REMOVED lines=42> */
[----:B---3--:R-:W-:Y:S01]  /*1660*/  @P1 SHF.L.U32 R134, R150, 0x10, RZ ;  /* 0x0000001096861819 */ /* 0x008fe200000006ff */
[----:B------:R-:W-:Y:S01]  /*1670*/  FMUL.FTZ R136, R52, UR12 ;  /* 0x0000000c34887c20 */ /* 0x000fe20008410000 */
[----:B------:R-:W-:Y:S01]  /*1680*/  FSEL R139, R58, RZ, !P4 ;  /* 0x000000ff3a8b7208 */ /* 0x000fe20006000000 */
[----:B------:R-:W-:Y:S06]  /*1690*/  BRA.U UP0, `(.L_x_520) ;  /* 0x0000001900ec7547 */ /* 0x000fec000b800000 */
[----:B------:R-:W0:Y:S01]  /*16a0*/  LDC.64 R56, c[0x0][0x390] ;  /* 0x0000e400ff387b82 */ /* 0x000e220000000a00 */
[----:B------:R-:W-:-:S04]  /*16b0*/  ISETP.NE.U32.AND P0, PT, RZ, UR14, PT ;  /* 0x0000000eff007c0c */ /* 0x000fc8000bf05070 */
[----:B------:R-:W-:Y:S01]  /*16c0*/  ISETP.NE.AND.EX P0, PT, RZ, UR15, PT, P0 ;  /* 0x0000000fff007c0c */ /* 0x000fe2000bf05300 */
[----:B0-----:R-:W-:-:S06]  /*16d0*/  IMAD.WIDE.U32 R52, R115, 0x10, R56 ;  /* 0x0000001073347825 */ /* 0x001fcc00078e0038 */
[----:B------:R-:W5:Y:S06]  /*16e0*/  LDG.E.128 R52, desc[UR6][R52.64] ;  /* 0x0000000634347981 */ /* 0x000f6c000c1e1d00 */
[----:B------:R-:W-:Y:S05]  /*16f0*/  @P0 BRA `(.L_x_521) ;  /* 0x0000000400a40947 */ /* 0x000fea0003800000 */
[-CC-:B------:R-:W-:Y:S01]  /*1700*/  FFMA.FTZ R112, R112, R136.reuse, R139.reuse ;  /* 0x0000008870707223 */ /* 0x180fe2000001008b */
[----:B-----5:R-:W-:Y:S01]  /*1710*/  LOP3.LUT P4, RZ, R62, 0xff00, RZ, 0xc0, !PT ;  /* 0x0000ff003eff7812 */ /* 0x020fe2000788c0ff */
[-CC-:B------:R-:W-:Y:S01]  /*1720*/  FFMA.FTZ R114, R114, R136.reuse, R139.reuse ;  /* 0x0000008872727223 */ /* 0x180fe2000001008b */
[C---:B------:R-:W-:Y:S01]  /*1730*/  LOP3.LUT P3, RZ, R62.reuse, 0xff, RZ, 0xc0, !PT ;  /* 0x000000ff3eff7812 */ /* 0x040fe2000786c0ff */
[----:B------:R-:W-:Y:S01]  /*1740*/  FADD.FTZ R143, R143, -R112 ;  /* 0x800000708f8f7221 */ /* 0x000fe20000010000 */
[----:B------:R-:W-:Y:S01]  /*1750*/  LOP3.LUT P6, RZ, R62, 0xff000000, RZ, 0xc0, !PT ;  /* 0xff0000003eff7812 */ /* 0x000fe200078cc0ff */
[----:B------:R-:W-:Y:S01]  /*1760*/  FADD.FTZ R59, R67, -R114 ;  /* 0x80000072433b7221 */ /* 0x000fe20000010000 */
[-CC-:B------:R-:W-:Y:S01]  /*1770*/  FFMA.FTZ R148, R148, R136.reuse, R139.reuse ;  /* 0x0000008894947223 */ /* 0x180fe2000001008b */
[----:B------:R-:W-:Y:S01]  /*1780*/  FMUL.FTZ R143, R110, R143 ;  /* 0x0000008f6e8f7220 */ /* 0x000fe20000410000 */
[----:B------:R-:W-:Y:S01]  /*1790*/  FFMA.FTZ R146, R146, R136, R139 ;  /* 0x0000008892927223 */ /* 0x000fe2000001008b */
[----:B------:R-:W-:Y:S01]  /*17a0*/  LOP3.LUT P5, RZ, R62, 0xff0000, RZ, 0xc0, !PT ;  /* 0x00ff00003eff7812 */ /* 0x000fe200078ac0ff */
[----:B------:R-:W-:Y:S01]  /*17b0*/  FMUL.FTZ R65, R110, R59 ;  /* 0x0000003b6e417220 */ /* 0x000fe20000410000 */
[-C--:B------:R-:W-:Y:S01]  /*17c0*/  FMUL.FTZ R143, R143, R134.reuse ;  /* 0x000000868f8f7220 */ /* 0x080fe20000410000 */
[----:B------:R-:W-:Y:S01]  /*17d0*/  FADD.FTZ R145, R145, -R148 ;  /* 0x8000009491917221 */ /* 0x000fe20000010000 */
[C---:B------:R-:W-:Y:S01]  /*17e0*/  @P4 PRMT R64, R52.reuse, 0x7632, R64 ;  /* 0x0000763234404816 */ /* 0x040fe20000000040 */
[----:B------:R-:W-:Y:S01]  /*17f0*/  FMUL.FTZ R65, R65, R134 ;  /* 0x0000008641417220 */ /* 0x000fe20000410000 */
[----:B------:R-:W-:Y:S01]  /*1800*/  FMUL.FTZ R112, R143, UR4 ;  /* 0x000000048f707c20 */ /* 0x000fe20008410000 */
[--C-:B------:R-:W-:Y:S01]  /*1810*/  FADD.FTZ R143, R135, -R146.reuse ;  /* 0x80000092878f7221 */ /* 0x100fe20000010000 */
[----:B------:R-:W-:Y:S01]  /*1820*/  @P3 SHF.L.U32 R59, R52, 0x10, RZ ;  /* 0x00000010343b3819 */ /* 0x000fe200000006ff */
[----:B------:R-:W-:Y:S01]  /*1830*/  FMUL.FTZ R145, R110, R145 ;  /* 0x000000916e917220 */ /* 0x000fe20000410000 */
[----:B------:R-:W-:Y:S01]  /*1840*/  @P4 SHF.L.U32 R64, R64, 0x10, RZ ;  /* 0x0000001040404819 */ /* 0x000fe200000006ff */
[----:B------:R-:W-:Y:S01]  /*1850*/  FMUL.FTZ R143, R110, R143 ;  /* 0x0000008f6e8f7220 */ /* 0x000fe20000410000 */
[----:B------:R-:W-:Y:S01]  /*1860*/  @P3 SHF.L.U32 R52, R32, 0x10, RZ ;  /* 0x0000001020343819 */ /* 0x000fe200000006ff */
[----:B------:R-:W-:Y:S01]  /*1870*/  FMUL.FTZ R148, R65, UR4 ;  /* 0x0000000441947c20 */ /* 0x000fe20008410000 */
[----:B------:R-:W-:Y:S01]  /*1880*/  @P6 PRMT R146, R53, 0x7632, R146 ;  /* 0x0000763235926816 */ /* 0x000fe20000000092 */
[----:B------:R-:W-:-:S02]  /*1890*/  HFMA2 R114, -RZ, RZ, 0, 0 ;  /* 0x00000000ff727431 */ /* 0x000fc400000001ff */
[-C--:B------:R-:W-:Y:S01]  /*18a0*/  FMUL.FTZ R145, R145, R134.reuse ;  /* 0x0000008691917220 */ /* 0x080fe20000410000 */
[----:B------:R-:W-:Y:S01]  /*18b0*/  FMUL.FTZ R143, R143, R134 ;  /* 0x000000868f8f7220 */ /* 0x000fe20000410000 */
[----:B------:R-:W-:Y:S01]  /*18c0*/  HFMA2 R67, -RZ, RZ, 0, 0 ;  /* 0x00000000ff437431 */ /* 0x000fe200000001ff */
[----:B------:R-:W-:Y:S01]  /*18d0*/  MOV R58, RZ ;  /* 0x000000ff003a7202 */ /* 0x000fe20000000f00 */
[----:B------:R-:W-:Y:S01]  /*18e0*/  @P4 FMUL.FTZ R114, R148, R64 ;  /* 0x0000004094724220 */ /* 0x000fe20000410000 */
[C---:B------:R-:W-:Y:S01]  /*18f0*/  @P3 FMUL.FTZ R67, R112.reuse, R59 ;  /* 0x0000003b70433220 */ /* 0x040fe20000410000 */
[----:B------:R-:W-:Y:S01]  /*1900*/  @P3 FMUL.FTZ R58, R112, R52 ;  /* 0x00000034703a3220 */ /* 0x000fe20000410000 */
[----:B------:R-:W-:Y:S01]  /*1910*/  @P5 SHF.L.U32 R64, R53, 0x10, RZ ;  /* 0x0000001035405819 */ /* 0x000fe200000006ff */
[----:B------:R-:W-:Y:S01]  /*1920*/  @P4 IMAD.U32 R53, R95, 0x10000, RZ ;  /* 0x000100005f354824 */ /* 0x000fe200078e00ff */
[----:B------:R-:W-:Y:S01]  /*1930*/  @P5 SHF.L.U32 R112, R33, 0x10, RZ ;  /* 0x0000001021705819 */ /* 0x000fe200000006ff */
[----:B------:R-:W-:Y:S01]  /*1940*/  FMUL.FTZ R145, R145, UR4 ;  /* 0x0000000491917c20 */ /* 0x000fe20008410000 */
[----:B------:R-:W-:Y:S01]  /*1950*/  @P6 SHF.L.U32 R147, R94, 0x10, RZ ;  /* 0x000000105e936819 */ /* 0x000fe200000006ff */
[----:B------:R-:W-:Y:S01]  /*1960*/  FMUL.FTZ R143, R143, UR4 ;  /* 0x000000048f8f7c20 */ /* 0x000fe20008410000 */
[----:B------:R-:W-:Y:S01]  /*1970*/  @P6 SHF.L.U32 R146, R146, 0x10, RZ ;  /* 0x0000001092926819 */ /* 0x000fe200000006ff */
[----:B------:R-:W-:Y:S01]  /*1980*/  HFMA2 R133, -RZ, RZ, 0, 0 ;  /* 0x00000000ff857431 */ /* 0x000fe200000001ff */
[----:B------:R-:W-:Y:S01]  /*1990*/  MOV R59, RZ ;  /* 0x000000ff003b7202 */ /* 0x000fe20000000f00 */
[----:B------:R-:W-:Y:S01]  /*19a0*/  HFMA2 R135, -RZ, RZ, 0, 0 ;  /* 0x00000000ff877431 */ /* 0x000fe200000001ff */
[----:B------:R-:W-:Y:S01]  /*19b0*/  MOV R65, RZ ;  /* 0x000000ff00417202 */ /* 0x000fe20000000f00 */
[----:B------:R-:W-:Y:S01]  /*19c0*/  @P4 FMUL.FTZ R59, R148, R53 ;  /* 0x00000035943b4220 */ /* 0x000fe20000410000 */
[----:B------:R-:W-:Y:S01]  /*19d0*/  MOV R52, RZ ;  /* 0x000000ff00347202 */ /* 0x000fe20000000f00 */
[C---:B------:R-:W-:Y:S01]  /*19e0*/  @P5 FMUL.FTZ R133, R145.reuse, R64 ;  /* 0x0000004091855220 */ /* 0x040fe20000410000 */
[----:B------:R-:W-:Y:S01]  /*19f0*/  @P5 FMUL.FTZ R65, R145, R112 ;  /* 0x0000007091415220 */ /* 0x000fe20000410000 */
[C---:B------:R-:W-:Y:S01]  /*1a00*/  @P6 FMUL.FTZ R135, R143.reuse, R146 ;  /* 0x000000928f876220 */ /* 0x040fe20000410000 */
[----:B------:R-:W-:Y:S01]  /*1a10*/  @P6 FMUL.FTZ R52, R143, R147 ;  /* 0x000000938f346220 */ /* 0x000fe20000410000 */
[-CC-:B------:R-:W-:Y:S01]  /*1a20*/  FFMA.FTZ R53, R138, R136.reuse, R139.reuse ;  /* 0x000000888a357223 */ /* 0x180fe2000001008b */
[C---:B------:R-:W-:Y:S01]  /*1a30*/  LOP3.LUT P6, RZ, R63.reuse, 0xff, RZ, 0xc0, !PT ;  /* 0x000000ff3fff7812 */ /* 0x040fe200078cc0ff */
[-C--:B------:R-:W-:Y:S01]  /*1a40*/  FFMA.FTZ R142, R142, R136.reuse, R139 ;  /* 0x000000888e8e7223 */ /* 0x080fe2000001008b */
[C---:B------:R-:W-:Y:S01]  /*1a50*/  LOP3.LUT P5, RZ, R63.reuse, 0xff00, RZ, 0xc0, !PT ;  /* 0x0000ff003fff7812 */ /* 0x040fe200078ac0ff */
[----:B------:R-:W-:Y:S01]  /*1a60*/  FADD.FTZ R53, R132, -R53 ;  /* 0x8000003584357221 */ /* 0x000fe20000010000 */
[----:B------:R-:W-:Y:S01]  /*1a70*/  ISETP.GE.U32.AND P3, PT, R62, RZ, PT ;  /* 0x000000ff3e00720c */ /* 0x000fe20003f66070 */
[-CC-:B------:R-:W-:Y:S01]  /*1a80*/  FFMA.FTZ R140, R140, R136.reuse, R139.reuse ;  /* 0x000000888c8c7223 */ /* 0x180fe2000001008b */
[----:B------:R-:W-:Y:S01]  /*1a90*/  FFMA.FTZ R144, R144, R136, R139 ;  /* 0x0000008890907223 */ /* 0x000fe2000001008b */
[----:B------:R-:W-:Y:S01]  /*1aa0*/  LOP3.LUT P4, RZ, R63, 0xff0000, RZ, 0xc0, !PT ;  /* 0x00ff00003fff7812 */ /* 0x000fe2000788c0ff */
[----:B------:R-:W-:Y:S01]  /*1ab0*/  FADD.FTZ R143, R137, -R142 ;  /* 0x8000008e898f7221 */ /* 0x000fe20000010000 */
[----:B------:R-:W-:Y:S01]  /*1ac0*/  ISETP.GE.U32.AND.EX P3, PT, R63, 0x1000000, PT, P3 ;  /* 0x010000003f00780c */ /* 0x000fe20003f66130 */
[C---:B------:R-:W-:Y:S01]  /*1ad0*/  FMUL.FTZ R53, R110.reuse, R53 ;  /* 0x000000356e357220 */ /* 0x040fe20000410000 */
[----:B------:R-:W-:Y:S01]  /*1ae0*/  FADD.FTZ R113, R113, -R140 ;  /* 0x8000008c71717221 */ /* 0x000fe20000010000 */
[----:B------:R-:W-:Y:S01]  /*1af0*/  FADD.FTZ R145, R141, -R144 ;  /* 0x800000908d917221 */ /* 0x000fe20000010000 */
[----:B------:R-:W-:Y:S01]  /*1b00*/  FMUL.FTZ R143, R110, R143 ;  /* 0x0000008f6e8f7220 */ /* 0x000fe20000410000 */
[-C--:B------:R-:W-:Y:S01]  /*1b10*/  FMUL.FTZ R53, R53, R134.reuse ;  /* 0x0000008635357220 */ /* 0x080fe20000410000 */
[----:B------:R-:W-:Y:S01]  /*1b20*/  @P6 SHF.L.U32 R62, R54, 0x10, RZ ;  /* 0x00000010363e6819 */ /* 0x000fe200000006ff */
[----:B------:R-:W-:Y:S01]  /*1b30*/  FMUL.FTZ R113, R110, R113 ;  /* 0x000000716e717220 */ /* 0x000fe20000410000 */
[----:B------:R-:W-:Y:S01]  /*1b40*/  @P5 PRMT R64, R54, 0x7632, R64 ;  /* 0x0000763236405816 */ /* 0x000fe20000000040 */
[----:B------:R-:W-:Y:S01]  /*1b50*/  FMUL.FTZ R145, R110, R145 ;  /* 0x000000916e917220 */ /* 0x000fe20000410000 */
[----:B------:R-:W-:Y:S01]  /*1b60*/  @P6 SHF.L.U32 R54, R34, 0x10, RZ ;  /* 0x0000001022366819 */ /* 0x000fe200000006ff */
[-C--:B------:R-:W-:Y:S01]  /*1b70*/  FMUL.FTZ R143, R143, R134.reuse ;  /* 0x000000868f8f7220 */ /* 0x080fe20000410000 */
[----:B------:R-:W-:Y:S01]  /*1b80*/  FMUL.FTZ R53, R53, UR4 ;  /* 0x0000000435357c20 */ /* 0x000fe20008410000 */
[-C--:B------:R-:W-:Y:S01]  /*1b90*/  FMUL.FTZ R113, R113, R134.reuse ;  /* 0x0000008671717220 */ /* 0x080fe20000410000 */
[----:B------:R-:W-:Y:S01]  /*1ba0*/  FMUL.FTZ R145, R145, R134 ;  /* 0x0000008691917220 */ /* 0x000fe20000410000 */
[----:B------:R-:W-:Y:S01]  /*1bb0*/  HFMA2 R132, -RZ, RZ, 0, 0 ;  /* 0x00000000ff847431 */ /* 0x000fe200000001ff */
[----:B------:R-:W-:Y:S01]  /*1bc0*/  MOV R63, RZ ;  /* 0x000000ff003f7202 */ /* 0x000fe20000000f00 */
[----:B------:R-:W-:Y:S01]  /*1bd0*/  FMUL.FTZ R143, R143, UR4 ;  /* 0x000000048f8f7c20 */ /* 0x000fe20008410000 */
[----:B------:R-:W-:Y:S01]  /*1be0*/  @P5 SHF.L.U32 R64, R64, 0x10, RZ ;  /* 0x0000001040405819 */ /* 0x000fe200000006ff */
[C---:B------:R-:W-:Y:S01]  /*1bf0*/  @P6 FMUL.FTZ R132, R53.reuse, R62 ;  /* 0x0000003e35846220 */ /* 0x040fe20000410000 */
[----:B------:R-:W-:Y:S01]  /*1c00*/  @P6 FMUL.FTZ R63, R53, R54 ;  /* 0x00000036353f6220 */ /* 0x000fe20000410000 */
[----:B------:R-:W-:Y:S01]  /*1c10*/  @P5 SHF.L.U32 R53, R93, 0x10, RZ ;  /* 0x000000105d355819 */ /* 0x000fe200000006ff */
[----:B------:R-:W-:Y:S01]  /*1c20*/  FMUL.FTZ R113, R113, UR4 ;  /* 0x0000000471717c20 */ /* 0x000fe20008410000 */
[----:B------:R-:W-:Y:S01]  /*1c30*/  @P4 SHF.L.U32 R62, R35, 0x10, RZ ;  /* 0x00000010233e4819 */ /* 0x000fe200000006ff */
[----:B------:R-:W-:Y:S01]  /*1c40*/  FMUL.FTZ R145, R145, UR4 ;  /* 0x0000000491917c20 */ /* 0x000fe20008410000 */
[----:B------:R-:W-:Y:S01]  /*1c50*/  @P3 SHF.L.U32 R142, R92, 0x10, RZ ;  /* 0x000000105c8e3819 */ /* 0x000fe200000006ff */
[----:B------:R-:W-:Y:S01]  /*1c60*/  HFMA2 R137, -RZ, RZ, 0, 0 ;  /* 0x00000000ff897431 */ /* 0x000fe200000001ff */
[----:B------:R-:W-:Y:S01]  /*1c70*/  @P3 PRMT R140, R55, 0x7632, R140 ;  /* 0x00007632378c3816 */ /* 0x000fe2000000008c */
[----:B------:R-:W-:Y:S01]  /*1c80*/  @P5 FMUL.FTZ R137, R143, R64 ;  /* 0x000000408f895220 */ /* 0x000fe20000410000 */
[----:B------:R-:W-:-:S02]  /*1c90*/  @P4 SHF.L.U32 R112, R55, 0x10, RZ ;  /* 0x0000001037704819 */ /* 0x000fc400000006ff */
[----:B------:R-:W-:Y:S02]  /*1ca0*/  CS2R R54, SRZ ;  /* 0x0000000000367805 */ /* 0x000fe4000001ff00 */
[----:B------:R-:W-:Y:S01]  /*1cb0*/  MOV R64, RZ ;  /* 0x000000ff00407202 */ /* 0x000fe20000000f00 */
[----:B------:R-:W-:Y:S01]  /*1cc0*/  @P5 FMUL.FTZ R54, R143, R53 ;  /* 0x000000358f365220 */ /* 0x000fe20000410000 */
[----:B------:R-:W-:Y:S01]  /*1cd0*/  @P3 SHF.L.U32 R140, R140, 0x10, RZ ;  /* 0x000000108c8c3819 */ /* 0x000fe200000006ff */
[----:B------:R-:W-:Y:S01]  /*1ce0*/  @P4 FMUL.FTZ R55, R113, R62 ;  /* 0x0000003e71374220 */ /* 0x000fe20000410000 */
[----:B------:R-:W-:Y:S01]  /*1cf0*/  @P3 FMUL.FTZ R64, R145, R142 ;  /* 0x0000008e91403220 */ /* 0x000fe20000410000 */
[----:B------:R-:W-:Y:S01]  /*1d00*/  MOV R138, RZ ;  /* 0x000000ff008a7202 */ /* 0x000fe20000000f00 */
[----:B------:R-:W-:Y:S01]  /*1d10*/  HFMA2 R141, -RZ, RZ, 0, 0 ;  /* 0x00000000ff8d7431 */ /* 0x000fe200000001ff */
[----:B------:R-:W-:Y:S01]  /*1d20*/  F2FP.BF16.F32.PACK_AB R53, R52, R65 ;  /* 0x000000413435723e */ /* 0x000fe200000010ff */
[----:B------:R-:W-:Y:S01]  /*1d30*/  @P4 FMUL.FTZ R138, R113, R112 ;  /* 0x00000070718a4220 */ /* 0x000fe20000410000 */
[----:B------:R-:W-:Y:S01]  /*1d40*/  @P3 FMUL.FTZ R141, R145, R140 ;  /* 0x0000008c918d3220 */ /* 0x000fe20000410000 */
[----:B------:R-:W-:-:S02]  /*1d50*/  F2FP.BF16.F32.PACK_AB R54, R54, R63 ;  /* 0x0000003f3636723e */ /* 0x000fc400000010ff */
[----:B------:R-:W-:Y:S02]  /*1d60*/  F2FP.BF16.F32.PACK_AB R52, R59, R58 ;  /* 0x0000003a3b34723e */ /* 0x000fe400000010ff */
[----:B------:R-:W-:Y:S01]  /*1d70*/  F2FP.BF16.F32.PACK_AB R55, R64, R55 ;  /* 0x000000374037723e */ /* 0x000fe200000010ff */
[----:B------:R-:W-:Y:S06]  /*1d80*/  BRA `(.L_x_522) ;  /* 0x0000000400b47947 */ /* 0x000fec0003800000 */
.L_x_521:
[-CC-:B------:R-:W-:Y:S01]  /*1d90*/  FFMA.FTZ R112, R112, R136.reuse, R139.reuse ;  /* 0x0000008870707223 */ /* 0x180fe2000001008b */
[----:B-----5:R-:W-:Y:S01]  /*1da0*/  LOP3.LUT P3, RZ, R62, 0xff, RZ, 0xc0, !PT ;  /* 0x000000ff3eff7812 */ /* 0x020fe2000786c0ff */
[-CC-:B------:R-:W-:Y:S01]  /*1db0*/  FFMA.FTZ R114, R114, R136.reuse, R139.reuse ;  /* 0x0000008872727223 */ /* 0x180fe2000001008b */
[C---:B------:R-:W-:Y:S01]  /*1dc0*/  LOP3.LUT P4, RZ, R62.reuse, 0xff00, RZ, 0xc0, !PT ;  /* 0x0000ff003eff7812 */ /* 0x040fe2000788c0ff */
[----:B------:R-:W-:Y:S01]  /*1dd0*/  FADD.FTZ R143, R143, -R112 ;  /* 0x800000708f8f7221 */ /* 0x000fe20000010000 */
[C---:B------:R-:W-:Y:S01]  /*1de0*/  LOP3.LUT P5, RZ, R62.reuse, 0xff0000, RZ, 0xc0, !PT ;  /* 0x00ff00003eff7812 */ /* 0x040fe200078ac0ff */
[----:B------:R-:W-:Y:S01]  /*1df0*/  FADD.FTZ R51, R67, -R114 ;  /* 0x8000007243337221 */ /* 0x000fe20000010000 */
[----:B------:R-:W-:Y:S01]  /*1e00*/  LOP3.LUT P6, RZ, R62, 0xff000000, RZ, 0xc0, !PT ;  /* 0xff0000003eff7812 */ /* 0x000fe200078cc0ff */
[----:B------:R-:W-:Y:S01]  /*1e10*/  FMUL.FTZ R48, R110, R143 ;  /* 0x0000008f6e307220 */ /* 0x000fe20000410000 */
[-CC-:B------:R-:W-:Y:S01]  /*1e20*/  FFMA.FTZ R148, R148, R136.reuse, R139.reuse ;  /* 0x0000008894947223 */ /* 0x180fe2000001008b */
[----:B------:R-:W-:Y:S01]  /*1e30*/  FFMA.FTZ R146, R146, R136, R139 ;  /* 0x0000008892927223 */ /* 0x000fe2000001008b */
[----:B------:R-:W-:Y:S01]  /*1e40*/  FMUL.FTZ R51, R110, R51 ;  /* 0x000000336e337220 */ /* 0x000fe20000410000 */
[-C--:B------:R-:W-:Y:S01]  /*1e50*/  FMUL.FTZ R49, R48, R134.reuse ;  /* 0x0000008630317220 */ /* 0x080fe20000410000 */
[----:B------:R-:W-:Y:S01]  /*1e60*/  FADD.FTZ R145, R145, -R148 ;  /* 0x8000009491917221 */ /* 0x000fe20000010000 */
[C---:B------:R-:W-:Y:S01]  /*1e70*/  @P3 SHF.L.U32 R64, R52.reuse, 0x10, RZ ;  /* 0x0000001034403819 */ /* 0x040fe200000006ff */
[--C-:B------:R-:W-:Y:S01]  /*1e80*/  FADD.FTZ R143, R135, -R146.reuse ;  /* 0x80000092878f7221 */ /* 0x100fe20000010000 */
[----:B------:R-:W-:Y:S01]  /*1e90*/  @P4 PRMT R59, R52, 0x7632, R59 ;  /* 0x00007632343b4816 */ /* 0x000fe2000000003b */
[----:B------:R-:W-:Y:S01]  /*1ea0*/  FMUL.FTZ R49, R49, UR4 ;  /* 0x0000000431317c20 */ /* 0x000fe20008410000 */
[----:B------:R-:W-:Y:S01]  /*1eb0*/  @P3 SHF.L.U32 R52, R32, 0x10, RZ ;  /* 0x0000001020343819 */ /* 0x000fe200000006ff */
[----:B------:R-:W-:Y:S01]  /*1ec0*/  HFMA2 R67, -RZ, RZ, 0, 0 ;  /* 0x00000000ff437431 */ /* 0x000fe200000001ff */
[----:B------:R-:W-:Y:S01]  /*1ed0*/  MOV R58, RZ ;  /* 0x000000ff003a7202 */ /* 0x000fe20000000f00 */
[----:B------:R-:W-:Y:S01]  /*1ee0*/  FMUL.FTZ R50, R51, R134 ;  /* 0x0000008633327220 */ /* 0x000fe20000410000 */
[C---:B------:R-:W-:Y:S01]  /*1ef0*/  @P3 FMUL.FTZ R67, R49.reuse, R64 ;  /* 0x0000004031433220 */ /* 0x040fe20000410000 */
[----:B------:R-:W-:Y:S01]  /*1f00*/  @P3 FMUL.FTZ R58, R49, R52 ;  /* 0x00000034313a3220 */ /* 0x000fe20000410000 */
[C---:B------:R-:W-:Y:S01]  /*1f10*/  @P5 SHF.L.U32 R147, R53.reuse, 0x10, RZ ;  /* 0x0000001035935819 */ /* 0x040fe200000006ff */
[C---:B------:R-:W-:Y:S01]  /*1f20*/  FMUL.FTZ R49, R110.reuse, R145 ;  /* 0x000000916e317220 */ /* 0x040fe20000410000 */
[----:B------:R-:W-:Y:S01]  /*1f30*/  @P6 PRMT R146, R53, 0x7632, R146 ;  /* 0x0000763235926816 */ /* 0x000fe20000000092 */
[----:B------:R-:W-:Y:S01]  /*1f40*/  FMUL.FTZ R53, R110, R143 ;  /* 0x0000008f6e357220 */ /* 0x000fe20000410000 */
[----:B------:R-:W-:Y:S01]  /*1f50*/  FMUL.FTZ R112, R50, UR4 ;  /* 0x0000000432707c20 */ /* 0x000fe20008410000 */
[-C--:B------:R-:W-:Y:S01]  /*1f60*/  FMUL.FTZ R50, R49, R134.reuse ;  /* 0x0000008631327220 */ /* 0x080fe20000410000 */
[----:B------:R-:W-:Y:S01]  /*1f70*/  @P4 SHF.L.U32 R59, R59, 0x10, RZ ;  /* 0x000000103b3b4819 */ /* 0x000fe200000006ff */
[----:B------:R-:W-:Y:S01]  /*1f80*/  FMUL.FTZ R64, R53, R134 ;  /* 0x0000008635407220 */ /* 0x000fe20000410000 */
[----:B------:R-:W-:Y:S01]  /*1f90*/  @P4 SHF.L.U32 R143, R95, 0x10, RZ ;  /* 0x000000105f8f4819 */ /* 0x000fe200000006ff */
[----:B------:R-:W-:Y:S01]  /*1fa0*/  FMUL.FTZ R50, R50, UR4 ;  /* 0x0000000432327c20 */ /* 0x000fe20008410000 */
[----:B------:R-:W-:Y:S01]  /*1fb0*/  @P5 SHF.L.U32 R145, R33, 0x10, RZ ;  /* 0x0000001021915819 */ /* 0x000fe200000006ff */
[----:B------:R-:W-:Y:S01]  /*1fc0*/  FMUL.FTZ R64, R64, UR4 ;  /* 0x0000000440407c20 */ /* 0x000fe20008410000 */
[----:B------:R-:W-:Y:S01]  /*1fd0*/  @P6 SHF.L.U32 R151, R94, 0x10, RZ ;  /* 0x000000105e976819 */ /* 0x000fe200000006ff */
[----:B------:R-:W-:Y:S01]  /*1fe0*/  HFMA2 R114, -RZ, RZ, 0, 0 ;  /* 0x00000000ff727431 */ /* 0x000fe200000001ff */
[----:B------:R-:W-:Y:S01]  /*1ff0*/  @P6 SHF.L.U32 R149, R146, 0x10, RZ ;  /* 0x0000001092956819 */ /* 0x000fe200000006ff */
[----:B------:R-:W-:Y:S01]  /*2000*/  @P4 FMUL.FTZ R114, R112, R59 ;  /* 0x0000003b70724220 */ /* 0x000fe20000410000 */
[----:B------:R-:W-:Y:S01]  /*2010*/  ISETP.GE.U32.AND P3, PT, R62, RZ, PT ;  /* 0x000000ff3e00720c */ /* 0x000fe20003f66070 */
        /* <DEDUP_REMOVED lines=10> */
[C---:B------:R-:W-:Y:S01]  /*20c0*/  LOP3.LUT P6, RZ, R63.reuse, 0xff, RZ, 0xc0, !PT ;  /* 0x000000ff3fff7812 */ /* 0x040fe200078cc0ff */
[-CC-:B------:R-:W-:Y:S01]  /*20d0*/  FFMA.FTZ R142, R142, R136.reuse, R139.reuse ;  /* 0x000000888e8e7223 */ /* 0x180fe2000001008b */
[C---:B------:R-:W-:Y:S01]  /*20e0*/  LOP3.LUT P5, RZ, R63.reuse, 0xff00, RZ, 0xc0, !PT ;  /* 0x0000ff003fff7812 */ /* 0x040fe200078ac0ff */
[-CC-:B------:R-:W-:Y:S01]  /*20f0*/  FFMA.FTZ R140, R140, R136.reuse, R139.reuse ;  /* 0x000000888c8c7223 */ /* 0x180fe2000001008b */
[----:B------:R-:W-:Y:S01]  /*2100*/  LOP3.LUT P4, RZ, R63, 0xff0000, RZ, 0xc0, !PT ;  /* 0x00ff00003fff7812 */ /* 0x000fe2000788c0ff */
[----:B------:R-:W-:Y:S01]  /*2110*/  FADD.FTZ R143, R137, -R142 ;  /* 0x8000008e898f7221 */ /* 0x000fe20000010000 */
[----:B------:R-:W-:Y:S01]  /*2120*/  ISETP.GE.U32.AND.EX P3, PT, R63, 0x1000000, PT, P3 ;  /* 0x010000003f00780c */ /* 0x000fe20003f66130 */
[-CC-:B------:R-:W-:Y:S01]  /*2130*/  FFMA.FTZ R63, R138, R136.reuse, R139.reuse ;  /* 0x000000888a3f7223 */ /* 0x180fe2000001008b */
[----:B------:R-:W-:Y:S01]  /*2140*/  FADD.FTZ R147, R113, -R140 ;  /* 0x8000008c71937221 */ /* 0x000fe20000010000 */
[----:B------:R-:W-:Y:S01]  /*2150*/  FFMA.FTZ R144, R144, R136, R139 ;  /* 0x0000008890907223 */ /* 0x000fe2000001008b */
[----:B------:R-:W-:Y:S01]  /*2160*/  FMUL.FTZ R143, R110, R143 ;  /* 0x0000008f6e8f7220 */ /* 0x000fe20000410000 */
[----:B------:R-:W-:Y:S01]  /*2170*/  FADD.FTZ R63, R132, -R63 ;  /* 0x8000003f843f7221 */ /* 0x000fe20000010000 */
[----:B------:R-:W-:Y:S01]  /*2180*/  FMUL.FTZ R147, R110, R147 ;  /* 0x000000936e937220 */ /* 0x000fe20000410000 */
[----:B------:R-:W-:Y:S01]  /*2190*/  FADD.FTZ R151, R141, -R144 ;  /* 0x800000908d977221 */ /* 0x000fe20000010000 */
[----:B------:R-:W-:Y:S01]  /*21a0*/  @P6 SHF.L.U32 R141, R34, 0x10, RZ ;  /* 0x00000010228d6819 */ /* 0x000fe200000006ff */
[----:B------:R-:W-:Y:S01]  /*21b0*/  FMUL.FTZ R113, R110, R63 ;  /* 0x0000003f6e717220 */ /* 0x000fe20000410000 */
[----:B------:R-:W-:Y:S01]  /*21c0*/  @P6 SHF.L.U32 R63, R54, 0x10, RZ ;  /* 0x00000010363f6819 */ /* 0x000fe200000006ff */
[----:B------:R-:W-:Y:S01]  /*21d0*/  FMUL.FTZ R140, R110, R151 ;  /* 0x000000976e8c7220 */ /* 0x000fe20000410000 */
[----:B------:R-:W-:Y:S01]  /*21e0*/  @P5 PRMT R64, R54, 0x7632, R64 ;  /* 0x0000763236405816 */ /* 0x000fe20000000040 */
[-C--:B------:R-:W-:Y:S01]  /*21f0*/  FMUL.FTZ R50, R113, R134.reuse ;  /* 0x0000008671327220 */ /* 0x080fe20000410000 */
[-C--:B------:R-:W-:Y:S01]  /*2200*/  FMUL.FTZ R54, R143, R134.reuse ;  /* 0x000000868f367220 */ /* 0x080fe20000410000 */
[----:B------:R-:W-:Y:S01]  /*2210*/  HFMA2 R132, -RZ, RZ, 0, 0 ;  /* 0x00000000ff847431 */ /* 0x000fe200000001ff */
[----:B------:R-:W-:Y:S01]  /*2220*/  @P5 SHF.L.U32 R145, R64, 0x10, RZ ;  /* 0x0000001040915819 */ /* 0x000fe200000006ff */
[----:B------:R-:W-:Y:S01]  /*2230*/  FMUL.FTZ R50, R50, UR4 ;  /* 0x0000000432327c20 */ /* 0x000fe20008410000 */
[----:B------:R-:W-:Y:S01]  /*2240*/  FMUL.FTZ R112, R54, UR4 ;  /* 0x0000000436707c20 */ /* 0x000fe20008410000 */
[----:B------:R-:W-:Y:S01]  /*2250*/  IMAD.MOV.U32 R62, RZ, RZ, RZ ;  /* 0x000000ffff3e7224 */ /* 0x000fe200078e00ff */
[----:B------:R-:W-:Y:S01]  /*2260*/  MOV R137, RZ ;  /* 0x000000ff00897202 */ /* 0x000fe20000000f00 */
[C---:B------:R-:W-:Y:S01]  /*2270*/  @P6 FMUL.FTZ R132, R50.reuse, R63 ;  /* 0x0000003f32846220 */ /* 0x040fe20000410000 */
[----:B------:R-:W-:Y:S01]  /*2280*/  @P6 FMUL.FTZ R62, R50, R141 ;  /* 0x0000008d323e6220 */ /* 0x000fe20000410000 */
[-C--:B------:R-:W-:Y:S01]  /*2290*/  FMUL.FTZ R50, R147, R134.reuse ;  /* 0x0000008693327220 */ /* 0x080fe20000410000 */
[----:B------:R-:W-:Y:S01]  /*22a0*/  FMUL.FTZ R54, R140, R134 ;  /* 0x000000868c367220 */ /* 0x000fe20000410000 */
[----:B------:R-:W-:Y:S01]  /*22b0*/  @P5 FMUL.FTZ R137, R112, R145 ;  /* 0x0000009170895220 */ /* 0x000fe20000410000 */
[----:B------:R-:W-:Y:S01]  /*22c0*/  @P3 PRMT R142, R55, 0x7632, R142 ;  /* 0x00007632378e3816 */ /* 0x000fe2000000008e */
[----:B------:R-:W-:Y:S01]  /*22d0*/  FMUL.FTZ R50, R50, UR4 ;  /* 0x0000000432327c20 */ /* 0x000fe20008410000 */
[----:B------:R-:W-:Y:S01]  /*22e0*/  @P5 SHF.L.U32 R145, R93, 0x10, RZ ;  /* 0x000000105d915819 */ /* 0x000fe200000006ff */
[----:B------:R-:W-:Y:S01]  /*22f0*/  FMUL.FTZ R54, R54, UR4 ;  /* 0x0000000436367c20 */ /* 0x000fe20008410000 */
[----:B------:R-:W-:Y:S01]  /*2300*/  @P4 SHF.L.U32 R151, R35, 0x10, RZ ;  /* 0x0000001023974819 */ /* 0x000fe200000006ff */
[----:B------:R-:W-:Y:S01]  /*2310*/  HFMA2 R63, -RZ, RZ, 0, 0 ;  /* 0x00000000ff3f7431 */ /* 0x000fe200000001ff */
[----:B------:R-:W-:Y:S01]  /*2320*/  @P3 SHF.L.U32 R155, R92, 0x10, RZ ;  /* 0x000000105c9b3819 */ /* 0x000fe200000006ff */
[----:B------:R-:W-:Y:S01]  /*2330*/  HFMA2 R64, -RZ, RZ, 0, 0 ;  /* 0x00000000ff407431 */ /* 0x000fe200000001ff */
[----:B------:R-:W-:Y:S01]  /*2340*/  @P4 SHF.L.U32 R149, R55, 0x10, RZ ;  /* 0x0000001037954819 */ /* 0x000fe200000006ff */
[----:B------:R-:W-:Y:S01]  /*2350*/  HFMA2 R55, -RZ, RZ, 0, 0 ;  /* 0x00000000ff377431 */ /* 0x000fe200000001ff */
[----:B------:R-:W-:Y:S01]  /*2360*/  @P3 SHF.L.U32 R153, R142, 0x10, RZ ;  /* 0x000000108e993819 */ /* 0x000fe200000006ff */
[----:B------:R-:W-:Y:S01]  /*2370*/  @P5 FMUL.FTZ R55, R112, R145 ;  /* 0x0000009170375220 */ /* 0x000fe20000410000 */
[----:B------:R-:W-:Y:S01]  /*2380*/  @P4 FMUL.FTZ R63, R50, R151 ;  /* 0x00000097323f4220 */ /* 0x000fe20000410000 */
[C---:B------:R-:W-:Y:S01]  /*2390*/  @P3 FMUL.FTZ R64, R54.reuse, R155 ;  /* 0x0000009b36403220 */ /* 0x040fe20000410000 */
[----:B------:R-:W-:Y:S01]  /*23a0*/  MOV R141, RZ ;  /* 0x000000ff008d7202 */ /* 0x000fe20000000f00 */
[----:B------:R-:W-:Y:S01]  /*23b0*/  @P3 FMUL.FTZ R141, R54, R153 ;  /* 0x00000099368d3220 */ /* 0x000fe20000410000 */
[----:B------:R-:W-:Y:S01]  /*23c0*/  MOV R138, RZ ;  /* 0x000000ff008a7202 */ /* 0x000fe20000000f00 */
[----:B------:R-:W-:Y:S01]  /*23d0*/  @P4 FMUL.FTZ R138, R50, R149 ;  /* 0x00000095328a4220 */ /* 0x000fe20000410000 */
        /* <DEDUP_REMOVED lines=8> */
.L_x_522:
        /* <DEDUP_REMOVED lines=11> */
[----:B------:R-:W-:Y:S01]  /*2510*/  LOP3.LUT P3, RZ, R60, 0xff, RZ, 0xc0, !PT ;  /* 0x000000ff3cff7812 */ /* 0x000fe2000786c0ff */
[-C--:B------:R-:W-:Y:S01]  /*2520*/  FFMA.FTZ R124, R124, R136.reuse, R139 ;  /* 0x000000887c7c7223 */ /* 0x080fe2000001008b */
[----:B0-----:R-:W-:Y:S01]  /*2530*/  FADD.FTZ R53, R130, -R131 ;  /* 0x8000008382357221 */ /* 0x001fe20000010000 */
[----:B------:R-:W-:Y:S01]  /*2540*/  FADD.FTZ R129, R129, -R128 ;  /* 0x8000008081817221 */ /* 0x000fe20000010000 */
[C---:B------:R-:W-:Y:S01]  /*2550*/  LOP3.LUT P4, RZ, R60.reuse, 0xff00, RZ, 0xc0, !PT ;  /* 0x0000ff003cff7812 */ /* 0x040fe2000788c0ff */
[----:B------:R-:W-:Y:S01]  /*2560*/  FFMA.FTZ R127, R127, R136, R139 ;  /* 0x000000887f7f7223 */ /* 0x000fe2000001008b */
[----:B------:R-:W-:Y:S01]  /*2570*/  LOP3.LUT P6, RZ, R60, 0xff000000, RZ, 0xc0, !PT ;  /* 0xff0000003cff7812 */ /* 0x000fe200078cc0ff */
[C---:B------:R-:W-:Y:S01]  /*2580*/  FMUL.FTZ R53, R110.reuse, R53 ;  /* 0x000000356e357220 */ /* 0x040fe20000410000 */
[----:B------:R-:W-:Y:S01]  /*2590*/  FMUL.FTZ R48, R110, R129 ;  /* 0x000000816e307220 */ /* 0x000fe20000410000 */
[----:B------:R-:W-:Y:S01]  /*25a0*/  FADD.FTZ R125, R125, -R124 ;  /* 0x8000007c7d7d7221 */ /* 0x000fe20000010000 */
[----:B------:R-:W-:Y:S01]  /*25b0*/  LOP3.LUT P5, RZ, R60, 0xff0000, RZ, 0xc0, !PT ;  /* 0x00ff00003cff7812 */ /* 0x000fe200078ac0ff */
[-C--:B------:R-:W-:Y:S01]  /*25c0*/  FMUL.FTZ R49, R53, R134.reuse ;  /* 0x0000008635317220 */ /* 0x080fe20000410000 */
[----:B------:R-:W-:Y:S01]  /*25d0*/  FMUL.FTZ R54, R48, R134 ;  /* 0x0000008630367220 */ /* 0x000fe20000410000 */
[----:B-----5:R-:W-:Y:S01]  /*25e0*/  @P3 SHF.L.U32 R50, R56, 0x10, RZ ;  /* 0x0000001038323819 */ /* 0x020fe200000006ff */
[----:B------:R-:W-:Y:S01]  /*25f0*/  FADD.FTZ R127, R126, -R127 ;  /* 0x8000007f7e7f7221 */ /* 0x000fe20000010000 */
[----:B------:R-:W-:Y:S01]  /*2600*/  @P3 SHF.L.U32 R51, R36, 0x10, RZ ;  /* 0x0000001024333819 */ /* 0x000fe200000006ff */
[----:B------:R-:W-:Y:S01]  /*2610*/  FMUL.FTZ R49, R49, UR4 ;  /* 0x0000000431317c20 */ /* 0x000fe20008410000 */
[----:B------:R-:W-:Y:S01]  /*2620*/  FMUL.FTZ R129, R54, UR4 ;  /* 0x0000000436817c20 */ /* 0x000fe20008410000 */
[----:B------:R-:W-:Y:S01]  /*2630*/  FMUL.FTZ R54, R110, R125 ;  /* 0x0000007d6e367220 */ /* 0x000fe20000410000 */
[----:B------:R-:W-:-:S02]  /*2640*/  CS2R R64, SRZ ;  /* 0x0000000000407805 */ /* 0x000fc4000001ff00 */
[----:B------:R-:W-:Y:S01]  /*2650*/  @P4 PRMT R56, R56, 0x7632, R56 ;  /* 0x0000763238384816 */ /* 0x000fe20000000038 */
[-CC-:B------:R-:W-:Y:S01]  /*2660*/  FFMA.FTZ R140, R120, R136.reuse, R139.reuse ;  /* 0x00000088788c7223 */ /* 0x180fe2000001008b */
[----:B------:R-:W-:Y:S01]  /*2670*/  MOV R52, RZ ;  /* 0x000000ff00347202 */ /* 0x000fe20000000f00 */
[--C-:B------:R-:W-:Y:S01]  /*2680*/  FFMA.FTZ R142, R119, R136, R139.reuse ;  /* 0x00000088778e7223 */ /* 0x100fe2000001008b */
[C---:B------:R-:W-:Y:S01]  /*2690*/  @P3 FMUL.FTZ R64, R49.reuse, R50 ;  /* 0x0000003231403220 */ /* 0x040fe20000410000 */
[----:B------:R-:W-:Y:S01]  /*26a0*/  @P3 FMUL.FTZ R52, R49, R51 ;  /* 0x0000003331343220 */ /* 0x000fe20000410000 */
[----:B------:R-:W-:Y:S01]  /*26b0*/  @P6 PRMT R120, R57, 0x7632, R120 ;  /* 0x0000763239786816 */ /* 0x000fe20000000078 */
[----:B------:R-:W-:Y:S01]  /*26c0*/  FMUL.FTZ R49, R110, R127 ;  /* 0x0000007f6e317220 */ /* 0x000fe20000410000 */
[----:B------:R-:W-:Y:S01]  /*26d0*/  FMUL.FTZ R119, R54, R134 ;  /* 0x0000008636777220 */ /* 0x000fe20000410000 */
[----:B------:R-:W-:Y:S01]  /*26e0*/  @P4 SHF.L.U32 R56, R56, 0x10, RZ ;  /* 0x0000001038384819 */ /* 0x000fe200000006ff */
[--C-:B------:R-:W-:Y:S01]  /*26f0*/  FFMA.FTZ R143, R123, R136, R139.reuse ;  /* 0x000000887b8f7223 */ /* 0x100fe2000001008b */
[----:B------:R-:W-:Y:S01]  /*2700*/  @P6 SHF.L.U32 R123, R98, 0x10, RZ ;  /* 0x00000010627b6819 */ /* 0x000fe200000006ff */
[----:B------:R-:W-:Y:S01]  /*2710*/  FMUL.FTZ R51, R49, R134 ;  /* 0x0000008631337220 */ /* 0x000fe20000410000 */
[----:B------:R-:W-:Y:S01]  /*2720*/  @P6 SHF.L.U32 R120, R120, 0x10, RZ ;  /* 0x0000001078786819 */ /* 0x000fe200000006ff */
[----:B------:R-:W-:Y:S01]  /*2730*/  FMUL.FTZ R119, R119, UR4 ;  /* 0x0000000477777c20 */ /* 0x000fe20008410000 */
[----:B------:R-:W-:Y:S01]  /*2740*/  FFMA.FTZ R139, R118, R136, R139 ;  /* 0x00000088768b7223 */ /* 0x000fe2000001008b */
[----:B------:R-:W-:Y:S01]  /*2750*/  @P4 FMUL.FTZ R65, R129, R56 ;  /* 0x0000003881414220 */ /* 0x000fe20000410000 */
[----:B------:R-:W-:-:S02]  /*2760*/  CS2R R112, SRZ ;  /* 0x0000000000707805 */ /* 0x000fc4000001ff00 */
[----:B------:R-:W-:Y:S01]  /*2770*/  @P5 SHF.L.U32 R118, R57, 0x10, RZ ;  /* 0x0000001039765819 */ /* 0x000fe200000006ff */
[----:B------:R-:W-:Y:S01]  /*2780*/  HFMA2 R56, -RZ, RZ, 0, 0 ;  /* 0x00000000ff387431 */ /* 0x000fe200000001ff */
[----:B------:R-:W-:Y:S01]  /*2790*/  @P5 SHF.L.U32 R57, R37, 0x10, RZ ;  /* 0x0000001025395819 */ /* 0x000fe200000006ff */
[----:B------:R-:W-:Y:S01]  /*27a0*/  FMUL.FTZ R51, R51, UR4 ;  /* 0x0000000433337c20 */ /* 0x000fe20008410000 */
[C---:B------:R-:W-:Y:S01]  /*27b0*/  @P6 FMUL.FTZ R113, R119.reuse, R120 ;  /* 0x0000007877716220 */ /* 0x040fe20000410000 */
[----:B------:R-:W-:Y:S01]  /*27c0*/  @P6 FMUL.FTZ R56, R119, R123 ;  /* 0x0000007b77386220 */ /* 0x000fe20000410000 */
[----:B------:R-:W-:Y:S01]  /*27d0*/  LOP3.LUT P6, RZ, R61, 0xff, RZ, 0xc0, !PT ;  /* 0x000000ff3dff7812 */ /* 0x000fe200078cc0ff */
[----:B------:R-:W-:Y:S01]  /*27e0*/  FADD.FTZ R143, R122, -R143 ;  /* 0x8000008f7a8f7221 */ /* 0x000fe20000010000 */
[----:B------:R-:W-:Y:S01]  /*27f0*/  MOV R115, RZ ;  /* 0x000000ff00737202 */ /* 0x000fe20000000f00 */
[C---:B------:R-:W-:Y:S01]  /*2800*/  @P5 FMUL.FTZ R112, R51.reuse, R118 ;  /* 0x0000007633705220 */ /* 0x040fe20000410000 */
[----:B------:R-:W-:Y:S01]  /*2810*/  @P5 FMUL.FTZ R115, R51, R57 ;  /* 0x0000003933735220 */ /* 0x000fe20000410000 */
[----:B------:R-:W-:Y:S01]  /*2820*/  @P4 SHF.L.U32 R50, R99, 0x10, RZ ;  /* 0x0000001063324819 */ /* 0x000fe200000006ff */
[----:B------:R-:W-:Y:S01]  /*2830*/  FMUL.FTZ R143, R110, R143 ;  /* 0x0000008f6e8f7220 */ /* 0x000fe20000410000 */
[----:B------:R-:W-:Y:S01]  /*2840*/  LOP3.LUT P5, RZ, R61, 0xff00, RZ, 0xc0, !PT ;  /* 0x0000ff003dff7812 */ /* 0x000fe200078ac0ff */
[----:B------:R-:W-:Y:S01]  /*2850*/  HFMA2 R55, -RZ, RZ, 0, 0 ;  /* 0x00000000ff377431 */ /* 0x000fe200000001ff */
[----:B------:R-:W-:Y:S01]  /*2860*/  ISETP.GE.U32.AND P3, PT, R60, RZ, PT ;  /* 0x000000ff3c00720c */ /* 0x000fe20003f66070 */
[----:B------:R-:W-:Y:S01]  /*2870*/  @P4 FMUL.FTZ R55, R129, R50 ;  /* 0x0000003281374220 */ /* 0x000fe20000410000 */
[----:B------:R-:W-:Y:S01]  /*2880*/  LOP3.LUT P4, RZ, R61, 0xff0000, RZ, 0xc0, !PT ;  /* 0x00ff00003dff7812 */ /* 0x000fe2000788c0ff */
[----:B------:R-:W-:Y:S01]  /*2890*/  FADD.FTZ R121, R121, -R140 ;  /* 0x8000008c79797221 */ /* 0x000fe20000010000 */
[----:B------:R-:W-:Y:S01]  /*28a0*/  ISETP.GE.U32.AND.EX P3, PT, R61, 0x1000000, PT, P3 ;  /* 0x010000003d00780c */ /* 0x000fe20003f66130 */
[----:B------:R-:W-:Y:S01]  /*28b0*/  FMUL.FTZ R50, R143, R134 ;  /* 0x000000868f327220 */ /* 0x000fe20000410000 */
[----:B------:R-:W-:Y:S01]  /*28c0*/  FADD.FTZ R117, R117, -R142 ;  /* 0x8000008e75757221 */ /* 0x000fe20000010000 */
[----:B------:R-:W-:Y:S01]  /*28d0*/  FADD.FTZ R139, R116, -R139 ;  /* 0x8000008b748b7221 */ /* 0x000fe20000010000 */
[----:B------:R-:W-:Y:S01]  /*28e0*/  @P6 SHF.L.U32 R51, R58, 0x10, RZ ;  /* 0x000000103a336819 */ /* 0x000fe200000006ff */
[----:B------:R-:W-:Y:S01]  /*28f0*/  FMUL.FTZ R122, R110, R121 ;  /* 0x000000796e7a7220 */ /* 0x000fe20000410000 */
[----:B------:R-:W-:Y:S01]  /*2900*/  FMUL.FTZ R50, R50, UR4 ;  /* 0x0000000432327c20 */ /* 0x000fe20008410000 */
[C---:B------:R-:W-:Y:S01]  /*2910*/  FMUL.FTZ R125, R110.reuse, R117 ;  /* 0x000000756e7d7220 */ /* 0x040fe20000410000 */
[----:B------:R-:W-:Y:S01]  /*2920*/  FMUL.FTZ R139, R110, R139 ;  /* 0x0000008b6e8b7220 */ /* 0x000fe20000410000 */
[----:B------:R-:W-:-:S02]  /*2930*/  CS2R R60, SRZ ;  /* 0x00000000003c7805 */ /* 0x000fc4000001ff00 */
[----:B------:R-:W-:Y:S01]  /*2940*/  @P5 PRMT R116, R58, 0x7632, R116 ;  /* 0x000076323a745816 */ /* 0x000fe20000000074 */
[-C--:B------:R-:W-:Y:S01]  /*2950*/  FMUL.FTZ R110, R122, R134.reuse ;  /* 0x000000867a6e7220 */ /* 0x080fe20000410000 */
[----:B------:R-:W-:Y:S01]  /*2960*/  @P6 SHF.L.U32 R58, R38, 0x10, RZ ;  /* 0x00000010263a6819 */ /* 0x000fe200000006ff */
[----:B------:R-:W-:Y:S01]  /*2970*/  @P6 FMUL.FTZ R60, R50, R51 ;  /* 0x00000033323c6220 */ /* 0x000fe20000410000 */
[-C--:B------:R-:W-:Y:S01]  /*2980*/  FMUL.FTZ R51, R125, R134.reuse ;  /* 0x000000867d337220 */ /* 0x080fe20000410000 */
[----:B------:R-:W-:Y:S01]  /*2990*/  FMUL.FTZ R134, R139, R134 ;  /* 0x000000868b867220 */ /* 0x000fe20000410000 */
[----:B------:R-:W-:Y:S01]  /*29a0*/  @P5 SHF.L.U32 R116, R116, 0x10, RZ ;  /* 0x0000001074745819 */ /* 0x000fe200000006ff */
[----:B------:R-:W-:Y:S01]  /*29b0*/  FMUL.FTZ R123, R110, UR4 ;  /* 0x000000046e7b7c20 */ /* 0x000fe20008410000 */
[----:B------:R-:W-:Y:S01]  /*29c0*/  MOV R57, RZ ;  /* 0x000000ff00397202 */ /* 0x000fe20000000f00 */
[----:B------:R-:W-:Y:S01]  /*29d0*/  @P6 FMUL.FTZ R57, R50, R58 ;  /* 0x0000003a32396220 */ /* 0x000fe20000410000 */
[----:B------:R-:W-:Y:S01]  /*29e0*/  @P4 SHF.L.U32 R118, R39, 0x10, RZ ;  /* 0x0000001027764819 */ /* 0x000fe200000006ff */
[----:B------:R-:W-:Y:S01]  /*29f0*/  @P5 IMAD.U32 R50, R97, 0x10000, RZ ;  /* 0x0001000061325824 */ /* 0x000fe200078e00ff */
[----:B------:R-:W-:Y:S01]  /*2a00*/  @P3 SHF.L.U32 R121, R96, 0x10, RZ ;  /* 0x0000001060793819 */ /* 0x000fe200000006ff */
[----:B------:R-:W-:Y:S01]  /*2a10*/  FMUL.FTZ R51, R51, UR4 ;  /* 0x0000000433337c20 */ /* 0x000fe20008410000 */
[C---:B------:R-:W-:Y:S01]  /*2a20*/  @P3 PRMT R119, R59.reuse, 0x7632, R119 ;  /* 0x000076323b773816 */ /* 0x040fe20000000077 */
[----:B------:R-:W-:Y:S01]  /*2a30*/  FMUL.FTZ R134, R134, UR4 ;  /* 0x0000000486867c20 */ /* 0x000fe20008410000 */
[----:B------:R-:W-:Y:S01]  /*2a40*/  @P4 SHF.L.U32 R117, R59, 0x10, RZ ;  /* 0x000000103b754819 */ /* 0x000fe200000006ff */
[----:B------:R-:W-:Y:S01]  /*2a50*/  @P5 FMUL.FTZ R61, R123, R116 ;  /* 0x000000747b3d5220 */ /* 0x000fe20000410000 */
[----:B------:R-:W-:Y:S01]  /*2a60*/  CS2R R58, SRZ ;  /* 0x00000000003a7805 */ /* 0x000fe2000001ff00 */
[----:B------:R-:W-:Y:S01]  /*2a70*/  HFMA2 R116, -RZ, RZ, 0, 0 ;  /* 0x00000000ff747431 */ /* 0x000fe200000001ff */
[----:B------:R-:W-:Y:S01]  /*2a80*/  @P3 SHF.L.U32 R119, R119, 0x10, RZ ;  /* 0x0000001077773819 */ /* 0x000fe200000006ff */
[----:B------:R-:W-:-:S02]  /*2a90*/  HFMA2 R120, -RZ, RZ, 0, 0 ;  /* 0x00000000ff787431 */ /* 0x000fc400000001ff */
[----:B------:R-:W-:Y:S01]  /*2aa0*/  @P5 FMUL.FTZ R116, R123, R50 ;  /* 0x000000327b745220 */ /* 0x000fe20000410000 */
[C---:B------:R-:W-:Y:S01]  /*2ab0*/  @P4 FMUL.FTZ R59, R51.reuse, R118 ;  /* 0x00000076333b4220 */ /* 0x040fe20000410000 */
[----:B------:R-:W-:Y:S01]  /*2ac0*/  @P3 FMUL.FTZ R120, R134, R121 ;  /* 0x0000007986783220 */ /* 0x000fe20000410000 */
[----:B------:R-:W-:Y:S01]  /*2ad0*/  MOV R110, RZ ;  /* 0x000000ff006e7202 */ /* 0x000fe20000000f00 */
[----:B------:R-:W-:Y:S01]  /*2ae0*/  @P4 FMUL.FTZ R58, R51, R117 ;  /* 0x00000075333a4220 */ /* 0x000fe20000410000 */
[----:B------:R-:W-:Y:S01]  /*2af0*/  F2FP.BF16.F32.PACK_AB R49, R54, R49 ;  /* 0x000000313631723e */ /* 0x000fe200000010ff */
[----:B------:R-:W-:Y:S01]  /*2b00*/  @P3 FMUL.FTZ R110, R134, R119 ;  /* 0x00000077866e3220 */ /* 0x000fe20000410000 */
[----:B------:R-:W-:Y:S02]  /*2b10*/  F2FP.BF16.F32.PACK_AB R48, R48, R53 ;  /* 0x000000353030723e */ /* 0x000fe400000010ff */
[----:B------:R-:W-:Y:S02]  /*2b20*/  F2FP.BF16.F32.PACK_AB R52, R55, R52 ;  /* 0x000000343734723e */ /* 0x000fe400000010ff */
[----:B------:R-:W-:-:S02]  /*2b30*/  F2FP.BF16.F32.PACK_AB R51, R139, R125 ;  /* 0x0000007d8b33723e */ /* 0x000fc400000010ff */
[----:B------:R-:W-:Y:S02]  /*2b40*/  F2FP.BF16.F32.PACK_AB R50, R122, R143 ;  /* 0x0000008f7a32723e */ /* 0x000fe400000010ff */
[----:B------:R-:W-:Y:S02]  /*2b50*/  F2FP.BF16.F32.PACK_AB R54, R116, R57 ;  /* 0x000000397436723e */ /* 0x000fe400000010ff */
[----:B------:R-:W-:Y:S02]  /*2b60*/  F2FP.BF16.F32.PACK_AB R53, R56, R115 ;  /* 0x000000733835723e */ /* 0x000fe400000010ff */
[----:B------:R-:W-:Y:S01]  /*2b70*/  F2FP.BF16.F32.PACK_AB R55, R120, R59 ;  /* 0x0000003b7837723e */ /* 0x000fe200000010ff */
[----:B------:R-:W-:Y:S06]  /*2b80*/  BRA `(.L_x_524) ;  /* 0x0000000400987947 */ /* 0x000fec0003800000 */
.L_x_523:
[-CC-:B------:R-:W-:Y:S01]  /*2b90*/  FFMA.FTZ R128, R128, R136.reuse, R139.reuse ;  /* 0x0000008880807223 */ /* 0x180fe2000001008b */
[C---:B------:R-:W-:Y:S01]  /*2ba0*/  LOP3.LUT P4, RZ, R60.reuse, 0xff00, RZ, 0xc0, !PT ;  /* 0x0000ff003cff7812 */ /* 0x040fe2000788c0ff */
[-CC-:B------:R-:W-:Y:S01]  /*2bb0*/  FFMA.FTZ R127, R127, R136.reuse, R139.reuse ;  /* 0x000000887f7f7223 */ /* 0x180fe2000001008b */
[C---:B------:R-:W-:Y:S01]  /*2bc0*/  LOP3.LUT P5, RZ, R60.reuse, 0xff0000, RZ, 0xc0, !PT ;  /* 0x00ff00003cff7812 */ /* 0x040fe200078ac0ff */
[----:B------:R-:W-:Y:S01]  /*2bd0*/  FADD.FTZ R129, R129, -R128 ;  /* 0x8000008081817221 */ /* 0x000fe20000010000 */
[C---:B------:R-:W-:Y:S01]  /*2be0*/  LOP3.LUT P6, RZ, R60.reuse, 0xff000000, RZ, 0xc0, !PT ;  /* 0xff0000003cff7812 */ /* 0x040fe200078cc0ff */
[-C--:B------:R-:W-:Y:S01]  /*2bf0*/  FFMA.FTZ R131, R131, R136.reuse, R139 ;  /* 0x0000008883837223 */ /* 0x080fe2000001008b */
[----:B------:R-:W-:Y:S01]  /*2c00*/  LOP3.LUT P3, RZ, R60, 0xff, RZ, 0xc0, !PT ;  /* 0x000000ff3cff7812 */ /* 0x000fe2000786c0ff */
[----:B------:R-:W-:Y:S01]  /*2c10*/  FADD.FTZ R127, R126, -R127 ;  /* 0x8000007f7e7f7221 */ /* 0x000fe20000010000 */
[----:B------:R-:W-:Y:S01]  /*2c20*/  FMUL.FTZ R129, R110, R129 ;  /* 0x000000816e817220 */ /* 0x000fe20000410000 */
[----:B------:R-:W-:Y:S01]  /*2c30*/  FADD.FTZ R131, R130, -R131 ;  /* 0x8000008382837221 */ /* 0x000fe20000010000 */
[----:B------:R-:W-:Y:S01]  /*2c40*/  FFMA.FTZ R126, R124, R136, R139 ;  /* 0x000000887c7e7223 */ /* 0x000fe2000001008b */
[----:B------:R-:W-:Y:S01]  /*2c50*/  FMUL.FTZ R127, R110, R127 ;  /* 0x0000007f6e7f7220 */ /* 0x000fe20000410000 */
[----:B0-----:R-:W-:Y:S01]  /*2c60*/  FMUL.FTZ R54, R134, R129 ;  /* 0x0000008186367220 */ /* 0x001fe20000410000 */
[----:B------:R-:W-:Y:S01]  /*2c70*/  FMUL.FTZ R53, R110, R131 ;  /* 0x000000836e357220 */ /* 0x000fe20000410000 */
[--C-:B------:R-:W-:Y:S01]  /*2c80*/  FADD.FTZ R129, R125, -R126.reuse ;  /* 0x8000007e7d817221 */ /* 0x100fe20000010000 */
[----:B-----5:R-:W-:Y:S01]  /*2c90*/  @P4 PRMT R55, R56, 0x7632, R55 ;  /* 0x0000763238374816 */ /* 0x020fe20000000037 */
[----:B------:R-:W-:Y:S01]  /*2ca0*/  FMUL.FTZ R115, R54, UR4 ;  /* 0x0000000436737c20 */ /* 0x000fe20008410000 */
[C---:B------:R-:W-:Y:S01]  /*2cb0*/  @P5 SHF.L.U32 R125, R57.reuse, 0x10, RZ ;  /* 0x00000010397d5819 */ /* 0x040fe200000006ff */
[----:B------:R-:W-:Y:S01]  /*2cc0*/  FMUL.FTZ R53, R134, R53 ;  /* 0x0000003586357220 */ /* 0x000fe20000410000 */
[----:B------:R-:W-:Y:S01]  /*2cd0*/  @P6 PRMT R126, R57, 0x7632, R126 ;  /* 0x00007632397e6816 */ /* 0x000fe2000000007e */
[----:B------:R-:W-:Y:S01]  /*2ce0*/  FMUL.FTZ R57, R110, R129 ;  /* 0x000000816e397220 */ /* 0x000fe20000410000 */
[----:B------:R-:W-:-:S02]  /*2cf0*/  @P4 SHF.L.U32 R124, R55, 0x10, RZ ;  /* 0x00000010377c4819 */ /* 0x000fc400000006ff */
[----:B------:R-:W-:Y:S02]  /*2d00*/  CS2R R64, SRZ ;  /* 0x0000000000407805 */ /* 0x000fe4000001ff00 */
[----:B------:R-:W-:Y:S01]  /*2d10*/  @P3 SHF.L.U32 R112, R56, 0x10, RZ ;  /* 0x0000001038703819 */ /* 0x000fe200000006ff */
[----:B------:R-:W-:Y:S01]  /*2d20*/  FMUL.FTZ R53, R53, UR4 ;  /* 0x0000000435357c20 */ /* 0x000fe20008410000 */
[----:B------:R-:W-:Y:S01]  /*2d30*/  @P3 SHF.L.U32 R56, R36, 0x10, RZ ;  /* 0x0000001024383819 */ /* 0x000fe200000006ff */
[C---:B------:R-:W-:Y:S01]  /*2d40*/  FMUL.FTZ R54, R134.reuse, R127 ;  /* 0x0000007f86367220 */ /* 0x040fe20000410000 */
[----:B------:R-:W-:Y:S01]  /*2d50*/  FMUL.FTZ R57, R134, R57 ;  /* 0x0000003986397220 */ /* 0x000fe20000410000 */
[----:B------:R-:W-:Y:S01]  /*2d60*/  @P4 FMUL.FTZ R65, R124, R115 ;  /* 0x000000737c414220 */ /* 0x000fe20000410000 */
[----:B------:R-:W-:Y:S01]  /*2d70*/  MOV R52, RZ ;  /* 0x000000ff00347202 */ /* 0x000fe20000000f00 */
[-C--:B------:R-:W-:Y:S01]  /*2d80*/  @P3 FMUL.FTZ R64, R112, R53.reuse ;  /* 0x0000003570403220 */ /* 0x080fe20000410000 */
[----:B------:R-:W-:Y:S01]  /*2d90*/  @P4 SHF.L.U32 R124, R99, 0x10, RZ ;  /* 0x00000010637c4819 */ /* 0x000fe200000006ff */
[----:B------:R-:W-:Y:S01]  /*2da0*/  @P3 FMUL.FTZ R52, R56, R53 ;  /* 0x0000003538343220 */ /* 0x000fe20000410000 */
[----:B------:R-:W-:Y:S01]  /*2db0*/  @P5 SHF.L.U32 R127, R37, 0x10, RZ ;  /* 0x00000010257f5819 */ /* 0x000fe200000006ff */
[----:B------:R-:W-:Y:S01]  /*2dc0*/  FMUL.FTZ R54, R54, UR4 ;  /* 0x0000000436367c20 */ /* 0x000fe20008410000 */
[----:B------:R-:W-:Y:S01]  /*2dd0*/  @P6 SHF.L.U32 R128, R98, 0x10, RZ ;  /* 0x0000001062806819 */ /* 0x000fe200000006ff */
[----:B------:R-:W-:Y:S01]  /*2de0*/  FMUL.FTZ R57, R57, UR4 ;  /* 0x0000000439397c20 */ /* 0x000fe20008410000 */
[----:B------:R-:W-:-:S02]  /*2df0*/  @P6 SHF.L.U32 R126, R126, 0x10, RZ ;  /* 0x000000107e7e6819 */ /* 0x000fc400000006ff */
[----:B------:R-:W-:Y:S02]  /*2e00*/  CS2R R112, SRZ ;  /* 0x0000000000707805 */ /* 0x000fe4000001ff00 */
[----:B------:R-:W-:Y:S01]  /*2e10*/  ISETP.GE.U32.AND P3, PT, R60, RZ, PT ;  /* 0x000000ff3c00720c */ /* 0x000fe20003f66070 */
[----:B------:R-:W-:Y:S01]  /*2e20*/  HFMA2 R55, -RZ, RZ, 0, 0 ;  /* 0x00000000ff377431 */ /* 0x000fe200000001ff */
[----:B------:R-:W-:Y:S01]  /*2e30*/  MOV R56, RZ ;  /* 0x000000ff00387202 */ /* 0x000fe20000000f00 */
[----:B------:R-:W-:Y:S02]  /*2e40*/  HFMA2 R53, -RZ, RZ, 0, 0 ;  /* 0x00000000ff357431 */ /* 0x000fe400000001ff */
[----:B------:R-:W-:Y:S01]  /*2e50*/  @P4 FMUL.FTZ R55, R124, R115 ;  /* 0x000000737c374220 */ /* 0x000fe20000410000 */
[-C--:B------:R-:W-:Y:S01]  /*2e60*/  @P5 FMUL.FTZ R112, R125, R54.reuse ;  /* 0x000000367d705220 */ /* 0x080fe20000410000 */
[----:B------:R-:W-:Y:S01]  /*2e70*/  @P5 FMUL.FTZ R56, R127, R54 ;  /* 0x000000367f385220 */ /* 0x000fe20000410000 */
[-C--:B------:R-:W-:Y:S01]  /*2e80*/  @P6 FMUL.FTZ R113, R126, R57.reuse ;  /* 0x000000397e716220 */ /* 0x080fe20000410000 */
[----:B------:R-:W-:Y:S01]  /*2e90*/  @P6 FMUL.FTZ R53, R128, R57 ;  /* 0x0000003980356220 */ /* 0x000fe20000410000 */
[----:B------:R-:W-:Y:S01]  /*2ea0*/  LOP3.LUT P6, RZ, R61, 0xff, RZ, 0xc0, !PT ;  /* 0x000000ff3dff7812 */ /* 0x000fe200078cc0ff */
[-CC-:B------:R-:W-:Y:S01]  /*2eb0*/  FFMA.FTZ R123, R123, R136.reuse, R139.reuse ;  /* 0x000000887b7b7223 */ /* 0x180fe2000001008b */
[C---:B------:R-:W-:Y:S01]  /*2ec0*/  LOP3.LUT P5, RZ, R61.reuse, 0xff00, RZ, 0xc0, !PT ;  /* 0x0000ff003dff7812 */ /* 0x040fe200078ac0ff */
[-CC-:B------:R-:W-:Y:S01]  /*2ed0*/  FFMA.FTZ R120, R120, R136.reuse, R139.reuse ;  /* 0x0000008878787223 */ /* 0x180fe2000001008b */
[----:B------:R-:W-:Y:S01]  /*2ee0*/  LOP3.LUT P4, RZ, R61, 0xff0000, RZ, 0xc0, !PT ;  /* 0x00ff00003dff7812 */ /* 0x000fe2000788c0ff */
[-CC-:B------:R-:W-:Y:S01]  /*2ef0*/  FFMA.FTZ R54, R119, R136.reuse, R139.reuse ;  /* 0x0000008877367223 */ /* 0x180fe2000001008b */
[----:B------:R-:W-:Y:S01]  /*2f00*/  ISETP.GE.U32.AND.EX P3, PT, R61, 0x1000000, PT, P3 ;  /* 0x010000003d00780c */ /* 0x000fe20003f66130 */
[----:B------:R-:W-:Y:S01]  /*2f10*/  FFMA.FTZ R139, R118, R136, R139 ;  /* 0x00000088768b7223 */ /* 0x000fe2000001008b */
[----:B------:R-:W-:Y:S01]  /*2f20*/  FADD.FTZ R123, R122, -R123 ;  /* 0x8000007b7a7b7221 */ /* 0x000fe20000010000 */
[----:B------:R-:W-:Y:S01]  /*2f30*/  FADD.FTZ R121, R121, -R120 ;  /* 0x8000007879797221 */ /* 0x000fe20000010000 */
[----:B------:R-:W-:Y:S01]  /*2f40*/  FADD.FTZ R117, R117, -R54 ;  /* 0x8000003675757221 */ /* 0x000fe20000010000 */
[----:B------:R-:W-:Y:S01]  /*2f50*/  FADD.FTZ R139, R116, -R139 ;  /* 0x8000008b748b7221 */ /* 0x000fe20000010000 */
[C---:B------:R-:W-:Y:S01]  /*2f60*/  FMUL.FTZ R123, R110.reuse, R123 ;  /* 0x0000007b6e7b7220 */ /* 0x040fe20000410000 */
[C---:B------:R-:W-:Y:S01]  /*2f70*/  FMUL.FTZ R121, R110.reuse, R121 ;  /* 0x000000796e797220 */ /* 0x040fe20000410000 */
[C---:B------:R-:W-:Y:S01]  /*2f80*/  FMUL.FTZ R117, R110.reuse, R117 ;  /* 0x000000756e757220 */ /* 0x040fe20000410000 */
[----:B------:R-:W-:Y:S01]  /*2f90*/  FMUL.FTZ R139, R110, R139 ;  /* 0x0000008b6e8b7220 */ /* 0x000fe20000410000 */
[----:B------:R-:W-:Y:S01]  /*2fa0*/  @P6 SHF.L.U32 R115, R58, 0x10, RZ ;  /* 0x000000103a736819 */ /* 0x000fe200000006ff */
[----:B------:R-:W-:Y:S01]  /*2fb0*/  FMUL.FTZ R54, R134, R123 ;  /* 0x0000007b86367220 */ /* 0x000fe20000410000 */
[----:B------:R-:W-:Y:S01]  /*2fc0*/  @P5 PRMT R110, R58, 0x7632, R110 ;  /* 0x000076323a6e5816 */ /* 0x000fe2000000006e */
[----:B------:R-:W-:Y:S01]  /*2fd0*/  FMUL.FTZ R58, R134, R121 ;  /* 0x00000079863a7220 */ /* 0x000fe20000410000 */
[C---:B------:R-:W-:Y:S01]  /*2fe0*/  @P4 SHF.L.U32 R120, R59.reuse, 0x10, RZ ;  /* 0x000000103b784819 */ /* 0x040fe200000006ff */
[----:B------:R-:W-:Y:S01]  /*2ff0*/  FMUL.FTZ R54, R54, UR4 ;  /* 0x0000000436367c20 */ /* 0x000fe20008410000 */
[----:B------:R-:W-:Y:S01]  /*3000*/  @P3 PRMT R124, R59, 0x7632, R124 ;  /* 0x000076323b7c3816 */ /* 0x000fe2000000007c */
[C---:B------:R-:W-:Y:S01]  /*3010*/  FMUL.FTZ R59, R134.reuse, R117 ;  /* 0x00000075863b7220 */ /* 0x040fe20000410000 */
[----:B------:R-:W-:Y:S01]  /*3020*/  FMUL.FTZ R134, R134, R139 ;  /* 0x0000008b86867220 */ /* 0x000fe20000410000 */
[----:B------:R-:W-:-:S02]  /*3030*/  @P6 SHF.L.U32 R119, R38, 0x10, RZ ;  /* 0x0000001026776819 */ /* 0x000fc400000006ff */
[----:B------:R-:W-:Y:S02]  /*3040*/  CS2R R60, SRZ ;  /* 0x00000000003c7805 */ /* 0x000fe4000001ff00 */
[----:B------:R-:W-:Y:S01]  /*3050*/  @P5 SHF.L.U32 R118, R97, 0x10, RZ ;  /* 0x0000001061765819 */ /* 0x000fe200000006ff */
[----:B------:R-:W-:Y:S01]  /*3060*/  FMUL.FTZ R117, R58, UR4 ;  /* 0x000000043a757c20 */ /* 0x000fe20008410000 */
[----:B------:R-:W-:Y:S01]  /*3070*/  @P4 SHF.L.U32 R122, R39, 0x10, RZ ;  /* 0x00000010277a4819 */ /* 0x000fe200000006ff */
[----:B------:R-:W-:Y:S01]  /*3080*/  FMUL.FTZ R59, R59, UR4 ;  /* 0x000000043b3b7c20 */ /* 0x000fe20008410000 */
[----:B------:R-:W-:Y:S01]  /*3090*/  @P3 SHF.L.U32 R121, R96, 0x10, RZ ;  /* 0x0000001060793819 */ /* 0x000fe200000006ff */
[----:B------:R-:W-:Y:S01]  /*30a0*/  FMUL.FTZ R134, R134, UR4 ;  /* 0x0000000486867c20 */ /* 0x000fe20008410000 */
[----:B------:R-:W-:Y:S01]  /*30b0*/  MOV R57, RZ ;  /* 0x000000ff00397202 */ /* 0x000fe20000000f00 */
[-C--:B------:R-:W-:Y:S01]  /*30c0*/  @P6 FMUL.FTZ R60, R115, R54.reuse ;  /* 0x00000036733c6220 */ /* 0x080fe20000410000 */
[----:B------:R-:W-:Y:S01]  /*30d0*/  @P5 SHF.L.U32 R110, R110, 0x10, RZ ;  /* 0x000000106e6e5819 */ /* 0x000fe200000006ff */
[----:B------:R-:W-:Y:S01]  /*30e0*/  @P6 FMUL.FTZ R57, R119, R54 ;  /* 0x0000003677396220 */ /* 0x000fe20000410000 */
[----:B------:R-:W-:Y:S01]  /*30f0*/  HFMA2 R54, -RZ, RZ, 0, 0 ;  /* 0x00000000ff367431 */ /* 0x000fe200000001ff */
[----:B------:R-:W-:Y:S01]  /*3100*/  @P3 SHF.L.U32 R119, R124, 0x10, RZ ;  /* 0x000000107c773819 */ /* 0x000fe200000006ff */
[----:B------:R-:W-:-:S02]  /*3110*/  HFMA2 R115, -RZ, RZ, 0, 0 ;  /* 0x00000000ff737431 */ /* 0x000fc400000001ff */
[----:B------:R-:W-:Y:S01]  /*3120*/  @P5 FMUL.FTZ R54, R118, R117 ;  /* 0x0000007576365220 */ /* 0x000fe20000410000 */
[----:B------:R-:W-:Y:S02]  /*3130*/  HFMA2 R116, -RZ, RZ, 0, 0 ;  /* 0x00000000ff747431 */ /* 0x000fe400000001ff */
[----:B------:R-:W-:Y:S01]  /*3140*/  @P4 FMUL.FTZ R115, R122, R59 ;  /* 0x0000003b7a734220 */ /* 0x000fe20000410000 */
[-C--:B------:R-:W-:Y:S01]  /*3150*/  @P3 FMUL.FTZ R116, R121, R134.reuse ;  /* 0x0000008679743220 */ /* 0x080fe20000410000 */
[----:B------:R-:W-:Y:S01]  /*3160*/  @P5 FMUL.FTZ R61, R110, R117 ;  /* 0x000000756e3d5220 */ /* 0x000fe20000410000 */
[----:B------:R-:W-:Y:S01]  /*3170*/  MOV R58, RZ ;  /* 0x000000ff003a7202 */ /* 0x000fe20000000f00 */
[----:B------:R-:W-:Y:S01]  /*3180*/  @P4 FMUL.FTZ R58, R120, R59 ;  /* 0x0000003b783a4220 */ /* 0x000fe20000410000 */
[----:B------:R-:W-:Y:S01]  /*3190*/  MOV R110, RZ ;  /* 0x000000ff006e7202 */ /* 0x000fe20000000f00 */
[----:B------:R-:W-:Y:S01]  /*31a0*/  @P3 FMUL.FTZ R110, R119, R134 ;  /* 0x00000086776e3220 */ /* 0x000fe20000410000 */
[----:B------:R-:W-:-:S02]  /*31b0*/  F2FP.BF16.F32.PACK_AB R52, R55, R52 ;  /* 0x000000343734723e */ /* 0x000fc400000010ff */
[----:B------:R-:W-:Y:S02]  /*31c0*/  F2FP.BF16.F32.PACK_AB R54, R54, R57 ;  /* 0x000000393636723e */ /* 0x000fe400000010ff */
[----:B------:R-:W-:Y:S02]  /*31d0*/  F2FP.BF16.F32.PACK_AB R53, R53, R56 ;  /* 0x000000383535723e */ /* 0x000fe400000010ff */
[----:B------:R-:W-:-:S07]  /*31e0*/  F2FP.BF16.F32.PACK_AB R55, R116, R115 ;  /* 0x000000737437723e */ /* 0x000fce00000010ff */
.L_x_524:
[----:B------:R-:W0:Y:S01]  /*31f0*/  @P0 LDC.64 R56, c[0x0][0x478] ;  /* 0x00011e00ff380b82 */ /* 0x000e220000000a00 */
[----:B------:R-:W-:-:S04]  /*3200*/  IMAD.WIDE.U32 R62, R111, 0x10, R62 ;  /* 0x000000106f3e7825 */ /* 0x000fc800078e003e */
[----:B0-----:R-:W-:-:S05]  /*3210*/  @P0 IMAD.WIDE.U32 R56, R111, 0x10, R56 ;  /* 0x000000106f380825 */ /* 0x001fca00078e0038 */
[----:B------:R1:W-:Y:S04]  /*3220*/  @P0 STG.E.128 desc[UR6][R56.64], R48 ;  /* 0x0000003038000986 */ /* 0x0003e8000c101d06 */
[----:B------:R1:W-:Y:S01]  /*3230*/  STG.E.128 desc[UR6][R62.64], R52 ;  /* 0x000000343e007986 */ /* 0x0003e2000c101d06 */
[----:B------:R-:W-:Y:S05]  /*3240*/  BRA `(.L_x_525) ;  /* 0x0000001c00a87947 */ /* 0x000fea0003800000 */
.L_x_520:
[----:B------:R-:W0:Y:S02]  /*3250*/  LDC.64 R56, c[0x0][0x390] ;  /* 0x0000e400ff387b82 */ /* 0x000e240000000a00 */
[----:B0-----:R-:W-:-:S06]  /*3260*/  IMAD.WIDE.U32 R52, R115, 0x10, R56 ;  /* 0x0000001073347825 */ /* 0x001fcc00078e0038 */
[----:B------:R-:W5:Y:S01]  /*3270*/  LDG.E.128 R52, desc[UR6][R52.64] ;  /* 0x0000000634347981 */ /* 0x000f62000c1e1d00 */
[----:B------:R-:W-:-:S04]  /*3280*/  UISETP.NE.U32.AND UP0, UPT, UR14, URZ, UPT ;  /* 0x000000ff0e00728c */ /* 0x000fc8000bf05070 */
[----:B------:R-:W-:-:S09]  /*3290*/  UISETP.NE.AND.EX UP0, UPT, UR15, URZ, UPT, UP0 ;  /* 0x000000ff0f00728c */ /* 0x000fd2000bf05300 */
[----:B------:R-:W-:Y:S05]  /*32a0*/  BRA.U UP0, `(.L_x_526) ;  /* 0x0000000500d47547 */ /* 0x000fea000b800000 */
[-CC-:B------:R-:W-:Y:S01]  /*32b0*/  FFMA.FTZ R112, R112, R136.reuse, R139.reuse ;  /* 0x0000008870707223 */ /* 0x180fe2000001008b */
[----:B-----5:R-:W-:Y:S01]  /*32c0*/  LOP3.LUT P0, RZ, R62, 0xff, RZ, 0xc0, !PT ;  /* 0x000000ff3eff7812 */ /* 0x020fe2000780c0ff */
[-CC-:B------:R-:W-:Y:S01]  /*32d0*/  FFMA.FTZ R114, R114, R136.reuse, R139.reuse ;  /* 0x0000008872727223 */ /* 0x180fe2000001008b */
[----:B------:R-:W-:Y:S01]  /*32e0*/  SHF.L.U32 R59, R40, 0x10, RZ ;  /* 0x00000010283b7819 */ /* 0x000fe200000006ff */
[----:B------:R-:W-:Y:S01]  /*32f0*/  FADD.FTZ R112, R143, -R112 ;  /* 0x800000708f707221 */ /* 0x000fe20000010000 */
[----:B------:R-:W-:Y:S01]  /*3300*/  LOP3.LUT P3, RZ, R62, 0xff00, RZ, 0xc0, !PT ;  /* 0x0000ff003eff7812 */ /* 0x000fe2000786c0ff */
[----:B------:R-:W-:Y:S01]  /*3310*/  FFMA.FTZ R148, R148, R136, R139 ;  /* 0x0000008894947223 */ /* 0x000fe2000001008b */
[----:B------:R-:W-:Y:S01]  /*3320*/  PRMT R58, R40, 0x7632, R58 ;  /* 0x00007632283a7816 */ /* 0x000fe2000000003a */
[----:B------:R-:W-:Y:S01]  /*3330*/  FFMA.FTZ R59, R110, R112, R59 ;  /* 0x000000706e3b7223 */ /* 0x000fe2000001003b */
[----:B------:R-:W-:Y:S01]  /*3340*/  LOP3.LUT P4, RZ, R62, 0xff0000, RZ, 0xc0, !PT ;  /* 0x00ff00003eff7812 */ /* 0x000fe2000788c0ff */
[----:B------:R-:W-:Y:S01]  /*3350*/  FADD.FTZ R114, R67, -R114 ;  /* 0x8000007243727221 */ /* 0x000fe20000010000 */
[----:B------:R-:W-:Y:S01]  /*3360*/  SHF.L.U32 R65, R58, 0x10, RZ ;  /* 0x000000103a417819 */ /* 0x000fe200000006ff */
[----:B------:R-:W-:Y:S01]  /*3370*/  FADD.FTZ R148, R145, -R148 ;  /* 0x8000009491947221 */ /* 0x000fe20000010000 */
[----:B------:R-:W-:Y:S01]  /*3380*/  SHF.L.U32 R133, R41, 0x10, RZ ;  /* 0x0000001029857819 */ /* 0x000fe200000006ff */
[----:B------:R-:W-:Y:S01]  /*3390*/  FMUL.FTZ R59, R59, R134 ;  /* 0x000000863b3b7220 */ /* 0x000fe20000410000 */
[----:B------:R-:W-:Y:S01]  /*33a0*/  @P0 SHF.L.U32 R58, R52, 0x10, RZ ;  /* 0x00000010343a0819 */ /* 0x000fe200000006ff */
[C---:B------:R-:W-:Y:S01]  /*33b0*/  FFMA.FTZ R65, R110.reuse, R114, R65 ;  /* 0x000000726e417223 */ /* 0x040fe20000010041 */
[----:B------:R-:W-:Y:S01]  /*33c0*/  MOV R67, RZ ;  /* 0x000000ff00437202 */ /* 0x000fe20000000f00 */
[----:B------:R-:W-:Y:S01]  /*33d0*/  FFMA.FTZ R143, R110, R148, R133 ;  /* 0x000000946e8f7223 */ /* 0x000fe20000010085 */
[----:B------:R-:W-:Y:S01]  /*33e0*/  FMUL.FTZ R145, R59, UR4 ;  /* 0x000000043b917c20 */ /* 0x000fe20008410000 */
[----:B------:R-:W-:Y:S01]  /*33f0*/  @P3 PRMT R52, R52, 0x7632, R52 ;  /* 0x0000763234343816 */ /* 0x000fe20000000034 */
[-C--:B------:R-:W-:Y:S01]  /*3400*/  FMUL.FTZ R65, R65, R134.reuse ;  /* 0x0000008641417220 */ /* 0x080fe20000410000 */
[----:B------:R-:W-:Y:S01]  /*3410*/  @P0 SHF.L.U32 R148, R32, 0x10, RZ ;  /* 0x0000001020940819 */ /* 0x000fe200000006ff */
[----:B------:R-:W-:Y:S01]  /*3420*/  FMUL.FTZ R143, R143, R134 ;  /* 0x000000868f8f7220 */ /* 0x000fe20000410000 */
[----:B------:R-:W-:Y:S01]  /*3430*/  @P0 FMUL.FTZ R67, R145, R58 ;  /* 0x0000003a91430220 */ /* 0x000fe20000410000 */
[----:B------:R-:W-:-:S02]  /*3440*/  CS2R R58, SRZ ;  /* 0x00000000003a7805 */ /* 0x000fc4000001ff00 */
[----:B------:R-:W-:Y:S01]  /*3450*/  @P3 SHF.L.U32 R150, R95, 0x10, RZ ;  /* 0x000000105f963819 */ /* 0x000fe200000006ff */
[----:B------:R-:W-:Y:S01]  /*3460*/  FMUL.FTZ R65, R65, UR4 ;  /* 0x0000000441417c20 */ /* 0x000fe20008410000 */
[----:B------:R-:W-:Y:S01]  /*3470*/  @P4 SHF.L.U32 R112, R53, 0x10, RZ ;  /* 0x0000001035704819 */ /* 0x000fe200000006ff */
[----:B------:R-:W-:Y:S01]  /*3480*/  FMUL.FTZ R143, R143, UR4 ;  /* 0x000000048f8f7c20 */ /* 0x000fe20008410000 */
[----:B------:R-:W-:Y:S01]  /*3490*/  @P3 SHF.L.U32 R52, R52, 0x10, RZ ;  /* 0x0000001034343819 */ /* 0x000fe200000006ff */
[----:B------:R-:W-:Y:S01]  /*34a0*/  @P0 FMUL.FTZ R59, R148, R145 ;  /* 0x00000091943b0220 */ /* 0x000fe20000410000 */
[----:B------:R-:W-:Y:S01]  /*34b0*/  @P4 SHF.L.U32 R152, R33, 0x10, RZ ;  /* 0x0000001021984819 */ /* 0x000fe200000006ff */
[----:B------:R-:W-:Y:S01]  /*34c0*/  IMAD.MOV.U32 R114, RZ, RZ, RZ ;  /* 0x000000ffff727224 */ /* 0x000fe200078e00ff */
[----:B------:R-:W-:Y:S01]  /*34d0*/  ISETP.GE.U32.AND P0, PT, R62, RZ, PT ;  /* 0x000000ff3e00720c */ /* 0x000fe20003f06070 */
[----:B------:R-:W-:Y:S01]  /*34e0*/  HFMA2 R133, -RZ, RZ, 0, 0 ;  /* 0x00000000ff857431 */ /* 0x000fe200000001ff */
[----:B------:R-:W-:Y:S01]  /*34f0*/  MOV R64, RZ ;  /* 0x000000ff00407202 */ /* 0x000fe20000000f00 */
[----:B------:R-:W-:Y:S01]  /*3500*/  @P3 FMUL.FTZ R114, R65, R52 ;  /* 0x0000003441723220 */ /* 0x000fe20000410000 */
[----:B------:R-:W-:Y:S01]  /*3510*/  @P3 FMUL.FTZ R58, R150, R65 ;  /* 0x00000041963a3220 */ /* 0x000fe20000410000 */
[----:B------:R-:W-:Y:S01]  /*3520*/  @P4 FMUL.FTZ R133, R143, R112 ;  /* 0x000000708f854220 */ /* 0x000fe20000410000 */
        /* <DEDUP_REMOVED lines=9> */
[----:B------:R-:W-:Y:S01]  /*35c0*/  LOP3.LUT P6, RZ, R62, 0xff000000, RZ, 0xc0, !PT ;  /* 0xff0000003eff7812 */ /* 0x000fe200078cc0ff */
[-C--:B------:R-:W-:Y:S01]  /*35d0*/  FFMA.FTZ R142, R142, R136.reuse, R139 ;  /* 0x000000888e8e7223 */ /* 0x080fe2000001008b */
[----:B------:R-:W-:Y:S01]  /*35e0*/  PRMT R52, R41, 0x7632, R52 ;  /* 0x0000763229347816 */ /* 0x000fe20000000034 */
[----:B------:R-:W-:Y:S01]  /*35f0*/  FADD.FTZ R132, R132, -R63 ;  /* 0x8000003f84847221 */ /* 0x000fe20000010000 */
[----:B------:R-:W-:Y:S01]  /*3600*/  SHF.L.U32 R65, R42, 0x10, RZ ;  /* 0x000000102a417819 */ /* 0x000fe200000006ff */
[----:B------:R-:W-:Y:S01]  /*3610*/  FFMA.FTZ R144, R144, R136, R139 ;  /* 0x0000008890907223 */ /* 0x000fe2000001008b */
[----:B------:R-:W-:Y:S01]  /*3620*/  PRMT R53, R42, 0x7632, R53 ;  /* 0x000076322a357816 */ /* 0x000fe20000000035 */
[----:B------:R-:W-:Y:S01]  /*3630*/  FADD.FTZ R140, R113, -R140 ;  /* 0x8000008c718c7221 */ /* 0x000fe20000010000 */
[----:B------:R-:W-:Y:S01]  /*3640*/  SHF.L.U32 R63, R52, 0x10, RZ ;  /* 0x00000010343f7819 */ /* 0x000fe200000006ff */
[C---:B------:R-:W-:Y:S01]  /*3650*/  FFMA.FTZ R65, R110.reuse, R132, R65 ;  /* 0x000000846e417223 */ /* 0x040fe20000010041 */
[----:B------:R-:W-:Y:S01]  /*3660*/  PRMT R62, R43, 0x7632, R62 ;  /* 0x000076322b3e7816 */ /* 0x000fe2000000003e */
[----:B------:R-:W-:Y:S01]  /*3670*/  FADD.FTZ R142, R137, -R142 ;  /* 0x8000008e898e7221 */ /* 0x000fe20000010000 */
[----:B------:R-:W-:Y:S01]  /*3680*/  SHF.L.U32 R113, R53, 0x10, RZ ;  /* 0x0000001035717819 */ /* 0x000fe200000006ff */
[----:B------:R-:W-:Y:S01]  /*3690*/  FFMA.FTZ R63, R110, R146, R63 ;  /* 0x000000926e3f7223 */ /* 0x000fe2000001003f */
[----:B------:R-:W-:Y:S01]  /*36a0*/  SHF.L.U32 R135, R43, 0x10, RZ ;  /* 0x000000102b877819 */ /* 0x000fe200000006ff */
[----:B------:R-:W-:Y:S01]  /*36b0*/  FADD.FTZ R144, R141, -R144 ;  /* 0x800000908d907221 */ /* 0x000fe20000010000 */
[----:B------:R-:W-:Y:S01]  /*36c0*/  SHF.L.U32 R137, R62, 0x10, RZ ;  /* 0x000000103e897819 */ /* 0x000fe200000006ff */
[----:B------:R-:W-:Y:S01]  /*36d0*/  FMUL.FTZ R65, R65, R134 ;  /* 0x0000008641417220 */ /* 0x000fe20000410000 */
[C---:B------:R-:W-:Y:S01]  /*36e0*/  FFMA.FTZ R113, R110.reuse, R142, R113 ;  /* 0x0000008e6e717223 */ /* 0x040fe20000010071 */
[----:B------:R-:W-:Y:S01]  /*36f0*/  @P6 PRMT R53, R53, 0x7632, R53 ;  /* 0x0000763235356816 */ /* 0x000fe20000000035 */
[----:B------:R-:W-:Y:S01]  /*3700*/  FMUL.FTZ R63, R63, R134 ;  /* 0x000000863f3f7220 */ /* 0x000fe20000410000 */
[C---:B------:R-:W-:Y:S01]  /*3710*/  FFMA.FTZ R143, R110.reuse, R140, R135 ;  /* 0x0000008c6e8f7223 */ /* 0x040fe20000010087 */
[----:B------:R-:W-:Y:S01]  /*3720*/  FFMA.FTZ R145, R110, R144, R137 ;  /* 0x000000906e917223 */ /* 0x000fe20000010089 */
[----:B------:R-:W-:Y:S01]  /*3730*/  @P5 SHF.L.U32 R140, R34, 0x10, RZ ;  /* 0x00000010228c5819 */ /* 0x000fe200000006ff */
[----:B------:R-:W-:Y:S01]  /*3740*/  FMUL.FTZ R65, R65, UR4 ;  /* 0x0000000441417c20 */ /* 0x000fe20008410000 */
[C---:B------:R-:W-:Y:S01]  /*3750*/  @P4 PRMT R62, R54.reuse, 0x7632, R62 ;  /* 0x00007632363e4816 */ /* 0x040fe2000000003e */
[----:B------:R-:W-:Y:S01]  /*3760*/  FMUL.FTZ R138, R63, UR4 ;  /* 0x000000043f8a7c20 */ /* 0x000fe20008410000 */
[----:B------:R-:W-:Y:S01]  /*3770*/  @P5 SHF.L.U32 R52, R54, 0x10, RZ ;  /* 0x0000001036345819 */ /* 0x000fe200000006ff */
[-C--:B------:R-:W-:Y:S01]  /*3780*/  FMUL.FTZ R113, R113, R134.reuse ;  /* 0x0000008671717220 */ /* 0x080fe20000410000 */
[----:B------:R-:W-:Y:S01]  /*3790*/  @P6 SHF.L.U32 R53, R53, 0x10, RZ ;  /* 0x0000001035356819 */ /* 0x000fe200000006ff */
[-C--:B------:R-:W-:Y:S01]  /*37a0*/  FMUL.FTZ R143, R143, R134.reuse ;  /* 0x000000868f8f7220 */ /* 0x080fe20000410000 */
[----:B------:R-:W-:Y:S01]  /*37b0*/  @P3 SHF.L.U32 R63, R55, 0x10, RZ ;  /* 0x00000010373f3819 */ /* 0x000fe200000006ff */
[----:B------:R-:W-:Y:S01]  /*37c0*/  FMUL.FTZ R145, R145, R134 ;  /* 0x0000008691917220 */ /* 0x000fe20000410000 */
[----:B------:R-:W-:Y:S01]  /*37d0*/  @P0 PRMT R112, R55, 0x7632, R112 ;  /* 0x0000763237700816 */ /* 0x000fe20000000070 */
[----:B------:R-:W-:Y:S01]  /*37e0*/  HFMA2 R135, -RZ, RZ, 0, 0 ;  /* 0x00000000ff877431 */ /* 0x000fe200000001ff */
[----:B------:R-:W-:Y:S01]  /*37f0*/  MOV R54, RZ ;  /* 0x000000ff00367202 */ /* 0x000fe20000000f00 */
[----:B------:R-:W-:Y:S01]  /*3800*/  @P5 FMUL.FTZ R54, R140, R65 ;  /* 0x000000418c365220 */ /* 0x000fe20000410000 */
[----:B------:R-:W-:Y:S01]  /*3810*/  @P6 SHF.L.U32 R55, R94, 0x10, RZ ;  /* 0x000000105e376819 */ /* 0x000fe200000006ff */
[----:B------:R-:W-:Y:S01]  /*3820*/  HFMA2 R132, -RZ, RZ, 0, 0 ;  /* 0x00000000ff847431 */ /* 0x000fe200000001ff */
[----:B------:R-:W-:Y:S01]  /*3830*/  @P4 SHF.L.U32 R62, R62, 0x10, RZ ;  /* 0x000000103e3e4819 */ /* 0x000fe200000006ff */
[----:B------:R-:W-:Y:S01]  /*3840*/  FMUL.FTZ R113, R113, UR4 ;  /* 0x0000000471717c20 */ /* 0x000fe20008410000 */
[----:B------:R-:W-:Y:S01]  /*3850*/  @P4 SHF.L.U32 R140, R93, 0x10, RZ ;  /* 0x000000105d8c4819 */ /* 0x000fe200000006ff */
[----:B------:R-:W-:Y:S01]  /*3860*/  @P6 FMUL.FTZ R135, R138, R53 ;  /* 0x000000358a876220 */ /* 0x000fe20000410000 */
[----:B------:R-:W-:Y:S01]  /*3870*/  @P5 FMUL.FTZ R132, R65, R52 ;  /* 0x0000003441845220 */ /* 0x000fe20000410000 */
[----:B------:R-:W-:Y:S01]  /*3880*/  @P3 SHF.L.U32 R147, R35, 0x10, RZ ;  /* 0x0000001023933819 */ /* 0x000fe200000006ff */
[----:B------:R-:W-:Y:S01]  /*3890*/  FMUL.FTZ R52, R143, UR4 ;  /* 0x000000048f347c20 */ /* 0x000fe20008410000 */
[----:B------:R-:W-:Y:S01]  /*38a0*/  @P0 SHF.L.U32 R142, R92, 0x10, RZ ;  /* 0x000000105c8e0819 */ /* 0x000fe200000006ff */
[----:B------:R-:W-:Y:S01]  /*38b0*/  FMUL.FTZ R145, R145, UR4 ;  /* 0x0000000491917c20 */ /* 0x000fe20008410000 */
[----:B------:R-:W-:Y:S01]  /*38c0*/  MOV R53, RZ ;  /* 0x000000ff00357202 */ /* 0x000fe20000000f00 */
[----:B------:R-:W-:-:S02]  /*38d0*/  HFMA2 R137, -RZ, RZ, 0, 0 ;  /* 0x00000000ff897431 */ /* 0x000fc400000001ff */
[----:B------:R-:W-:Y:S01]  /*38e0*/  @P6 FMUL.FTZ R53, R55, R138 ;  /* 0x0000008a37356220 */ /* 0x000fe20000410000 */
[----:B------:R-:W-:Y:S01]  /*38f0*/  @P4 FMUL.FTZ R137, R113, R62 ;  /* 0x0000003e71894220 */ /* 0x000fe20000410000 */
[----:B------:R-:W-:Y:S01]  /*3900*/  MOV R55, RZ ;  /* 0x000000ff00377202 */ /* 0x000fe20000000f00 */
[----:B------:R-:W-:Y:S01]  /*3910*/  @P4 FMUL.FTZ R55, R140, R113 ;  /* 0x000000718c374220 */ /* 0x000fe20000410000 */
[----:B------:R-:W-:Y:S01]  /*3920*/  MOV R62, RZ ;  /* 0x000000ff003e7202 */ /* 0x000fe20000000f00 */
[----:B------:R-:W-:Y:S01]  /*3930*/  @P3 FMUL.FTZ R62, R147, R52 ;  /* 0x00000034933e3220 */ /* 0x000fe20000410000 */
[----:B------:R-:W-:Y:S01]  /*3940*/  MOV R65, RZ ;  /* 0x000000ff00417202 */ /* 0x000fe20000000f00 */
[----:B------:R-:W-:Y:S01]  /*3950*/  @P0 FMUL.FTZ R65, R142, R145 ;  /* 0x000000918e410220 */ /* 0x000fe20000410000 */
[----:B------:R-:W-:Y:S01]  /*3960*/  @P0 SHF.L.U32 R112, R112, 0x10, RZ ;  /* 0x0000001070700819 */ /* 0x000fe200000006ff */
[----:B------:R-:W-:Y:S02]  /*3970*/  HFMA2 R138, -RZ, RZ, 0, 0 ;  /* 0x00000000ff8a7431 */ /* 0x000fe400000001ff */
[----:B------:R-:W-:Y:S01]  /*3980*/  @P3 FMUL.FTZ R138, R52, R63 ;  /* 0x0000003f348a3220 */ /* 0x000fe20000410000 */
[----:B------:R-:W-:Y:S01]  /*3990*/  HFMA2 R141, -RZ, RZ, 0, 0 ;  /* 0x00000000ff8d7431 */ /* 0x000fe200000001ff */
[----:B------:R-:W-:Y:S01]  /*39a0*/  F2FP.BF16.F32.PACK_AB R54, R55, R54 ;  /* 0x000000363736723e */ /* 0x000fe200000010ff */
[----:B------:R-:W-:Y:S01]  /*39b0*/  @P0 FMUL.FTZ R141, R145, R112 ;  /* 0x00000070918d0220 */ /* 0x000fe20000410000 */
[----:B------:R-:W-:-:S02]  /*39c0*/  F2FP.BF16.F32.PACK_AB R53, R53, R64 ;  /* 0x000000403535723e */ /* 0x000fc400000010ff */
[----:B------:R-:W-:Y:S02]  /*39d0*/  F2FP.BF16.F32.PACK_AB R52, R58, R59 ;  /* 0x0000003b3a34723e */ /* 0x000fe400000010ff */
[----:B------:R-:W-:Y:S01]  /*39e0*/  F2FP.BF16.F32.PACK_AB R55, R65, R62 ;  /* 0x0000003e4137723e */ /* 0x000fe200000010ff */
[----:B------:R-:W-:Y:S06]  /*39f0*/  BRA `(.L_x_527) ;  /* 0x0000000400e07947 */ /* 0x000fec0003800000 */
.L_x_526:
[-CC-:B------:R-:W-:Y:S01]  /*3a00*/  FFMA.FTZ R112, R112, R136.reuse, R139.reuse ;  /* 0x0000008870707223 */ /* 0x180fe2000001008b */
[----:B-----5:R-:W-:Y:S01]  /*3a10*/  SHF.L.U32 R49, R40, 0x10, RZ ;  /* 0x0000001028317819 */ /* 0x020fe200000006ff */
[-CC-:B------:R-:W-:Y:S01]  /*3a20*/  FFMA.FTZ R114, R114, R136.reuse, R139.reuse ;  /* 0x0000008872727223 */ /* 0x180fe2000001008b */
[C---:B------:R-:W-:Y:S01]  /*3a30*/  LOP3.LUT P0, RZ, R62.reuse, 0xff, RZ, 0xc0, !PT ;  /* 0x000000ff3eff7812 */ /* 0x040fe2000780c0ff */
[----:B------:R-:W-:Y:S01]  /*3a40*/  FADD.FTZ R51, R143, -R112 ;  /* 0x800000708f337221 */ /* 0x000fe20000010000 */
[----:B------:R-:W-:Y:S01]  /*3a50*/  LOP3.LUT P3, RZ, R62, 0xff00, RZ, 0xc0, !PT ;  /* 0x0000ff003eff7812 */ /* 0x000fe2000786c0ff */
[----:B------:R-:W-:Y:S01]  /*3a60*/  FFMA.FTZ R148, R148, R136, R139 ;  /* 0x0000008894947223 */ /* 0x000fe2000001008b */
[----:B------:R-:W-:Y:S01]  /*3a70*/  LOP3.LUT P4, RZ, R62, 0xff0000, RZ, 0xc0, !PT ;  /* 0x00ff00003eff7812 */ /* 0x000fe2000788c0ff */
[--C-:B------:R-:W-:Y:S01]  /*3a80*/  FFMA.FTZ R51, R110, R51, R49.reuse ;  /* 0x000000336e337223 */ /* 0x100fe20000010031 */
[----:B------:R-:W-:Y:S01]  /*3a90*/  PRMT R49, R40, 0x7632, R49 ;  /* 0x0000763228317816 */ /* 0x000fe20000000031 */
[----:B------:R-:W-:Y:S01]  /*3aa0*/  FADD.FTZ R59, R67, -R114 ;  /* 0x80000072433b7221 */ /* 0x000fe20000010000 */
[----:B------:R-:W-:Y:S01]  /*3ab0*/  SHF.L.U32 R58, R41, 0x10, RZ ;  /* 0x00000010293a7819 */ /* 0x000fe200000006ff */
[----:B------:R-:W-:Y:S01]  /*3ac0*/  FMUL.FTZ R48, R51, R134 ;  /* 0x0000008633307220 */ /* 0x000fe20000410000 */
[----:B------:R-:W-:Y:S01]  /*3ad0*/  FADD.FTZ R145, R145, -R148 ;  /* 0x8000009491917221 */ /* 0x000fe20000010000 */
[----:B------:R-:W-:-:S02]  /*3ae0*/  IMAD.U32 R49, R49, 0x10000, RZ ;  /* 0x0001000031317824 */ /* 0x000fc400078e00ff */
[----:B------:R-:W-:Y:S01]  /*3af0*/  HFMA2 R67, -RZ, RZ, 0, 0 ;  /* 0x00000000ff437431 */ /* 0x000fe200000001ff */
[----:B------:R-:W-:Y:S01]  /*3b00*/  @P0 SHF.L.U32 R50, R52, 0x10, RZ ;  /* 0x0000001034320819 */ /* 0x000fe200000006ff */
[----:B------:R-:W-:Y:S01]  /*3b10*/  FMUL.FTZ R65, R48, UR4 ;  /* 0x0000000430417c20 */ /* 0x000fe20008410000 */
[C---:B------:R-:W-:Y:S01]  /*3b20*/  FFMA.FTZ R48, R110.reuse, R59, R49 ;  /* 0x0000003b6e307223 */ /* 0x040fe20000010031 */
[----:B------:R-:W-:Y:S01]  /*3b30*/  FFMA.FTZ R49, R110, R145, R58 ;  /* 0x000000916e317223 */ /* 0x000fe2000001003a */
[----:B------:R-:W-:Y:S01]  /*3b40*/  @P3 PRMT R143, R52, 0x7632, R143 ;  /* 0x00007632348f3816 */ /* 0x000fe2000000008f */
[----:B------:R-:W-:Y:S01]  /*3b50*/  @P0 FMUL.FTZ R67, R50, R65 ;  /* 0x0000004132430220 */ /* 0x000fe20000410000 */
[----:B------:R-:W-:Y:S01]  /*3b60*/  @P0 SHF.L.U32 R112, R32, 0x10, RZ ;  /* 0x0000001020700819 */ /* 0x000fe200000006ff */
[-C--:B------:R-:W-:Y:S01]  /*3b70*/  FMUL.FTZ R50, R48, R134.reuse ;  /* 0x0000008630327220 */ /* 0x080fe20000410000 */
[----:B------:R-:W-:Y:S01]  /*3b80*/  FMUL.FTZ R52, R49, R134 ;  /* 0x0000008631347220 */ /* 0x000fe20000410000 */
        /* <DEDUP_REMOVED lines=8> */
[----:B------:R-:W-:Y:S01]  /*3c10*/  HFMA2 R133, -RZ, RZ, 0, 0 ;  /* 0x00000000ff857431 */ /* 0x000fe200000001ff */
[----:B------:R-:W-:Y:S01]  /*3c20*/  ISETP.GE.U32.AND P0, PT, R62, RZ, PT ;  /* 0x000000ff3e00720c */ /* 0x000fe20003f06070 */
[-C--:B------:R-:W-:Y:S01]  /*3c30*/  @P3 FMUL.FTZ R58, R145, R50.reuse ;  /* 0x00000032913a3220 */ /* 0x080fe20000410000 */
[----:B------:R-:W-:Y:S01]  /*3c40*/  MOV R114, RZ ;  /* 0x000000ff00727202 */ /* 0x000fe20000000f00 */
[----:B------:R-:W-:Y:S01]  /*3c50*/  @P3 FMUL.FTZ R114, R143, R50 ;  /* 0x000000328f723220 */ /* 0x000fe20000410000 */
[----:B------:R-:W-:Y:S01]  /*3c60*/  MOV R64, RZ ;  /* 0x000000ff00407202 */ /* 0x000fe20000000f00 */
[-C--:B------:R-:W-:Y:S01]  /*3c70*/  @P4 FMUL.FTZ R133, R147, R52.reuse ;  /* 0x0000003493854220 */ /* 0x080fe20000410000 */
[----:B------:R-:W-:Y:S01]  /*3c80*/  @P4 FMUL.FTZ R64, R149, R52 ;  /* 0x0000003495404220 */ /* 0x000fe20000410000 */
[C---:B------:R-:W-:Y:S01]  /*3c90*/  LOP3.LUT P5, RZ, R63.reuse, 0xff, RZ, 0xc0, !PT ;  /* 0x000000ff3fff7812 */ /* 0x040fe200078ac0ff */
[-CC-:B------:R-:W-:Y:S01]  /*3ca0*/  FFMA.FTZ R146, R146, R136.reuse, R139.reuse ;  /* 0x0000008892927223 */ /* 0x180fe2000001008b */
[C---:B------:R-:W-:Y:S01]  /*3cb0*/  LOP3.LUT P4, RZ, R63.reuse, 0xff00, RZ, 0xc0, !PT ;  /* 0x0000ff003fff7812 */ /* 0x040fe2000788c0ff */
[-CC-:B------:R-:W-:Y:S01]  /*3cc0*/  FFMA.FTZ R142, R142, R136.reuse, R139.reuse ;  /* 0x000000888e8e7223 */ /* 0x180fe2000001008b */
[C---:B------:R-:W-:Y:S01]  /*3cd0*/  LOP3.LUT P3, RZ, R63.reuse, 0xff0000, RZ, 0xc0, !PT ;  /* 0x00ff00003fff7812 */ /* 0x040fe2000786c0ff */
[-CC-:B------:R-:W-:Y:S01]  /*3ce0*/  FFMA.FTZ R140, R140, R136.reuse, R139.reuse ;  /* 0x000000888c8c7223 */ /* 0x180fe2000001008b */
[----:B------:R-:W-:Y:S01]  /*3cf0*/  ISETP.GE.U32.AND.EX P0, PT, R63, 0x1000000, PT, P0 ;  /* 0x010000003f00780c */ /* 0x000fe20003f06100 */
[-C--:B------:R-:W-:Y:S01]  /*3d00*/  FFMA.FTZ R63, R138, R136.reuse, R139 ;  /* 0x000000888a3f7223 */ /* 0x080fe2000001008b */
[----:B------:R-:W-:Y:S01]  /*3d10*/  LOP3.LUT P6, RZ, R62, 0xff000000, RZ, 0xc0, !PT ;  /* 0xff0000003eff7812 */ /* 0x000fe200078cc0ff */
[----:B------:R-:W-:Y:S01]  /*3d20*/  FADD.FTZ R135, R135, -R146 ;  /* 0x8000009287877221 */ /* 0x000fe20000010000 */
[----:B------:R-:W-:Y:S01]  /*3d30*/  PRMT R50, R41, 0x7632, R50 ;  /* 0x0000763229327816 */ /* 0x000fe20000000032 */
[----:B------:R-:W-:Y:S01]  /*3d40*/  FADD.FTZ R65, R132, -R63 ;  /* 0x8000003f84417221 */ /* 0x000fe20000010000 */
[----:B------:R-:W-:Y:S01]  /*3d50*/  PRMT R52, R42, 0x7632, R52 ;  /* 0x000076322a347816 */ /* 0x000fe20000000034 */
[----:B------:R-:W-:Y:S01]  /*3d60*/  FADD.FTZ R137, R137, -R142 ;  /* 0x8000008e89897221 */ /* 0x000fe20000010000 */
[----:B------:R-:W-:Y:S01]  /*3d70*/  SHF.L.U32 R63, R50, 0x10, RZ ;  /* 0x00000010323f7819 */ /* 0x000fe200000006ff */
[----:B------:R-:W-:Y:S01]  /*3d80*/  FADD.FTZ R113, R113, -R140 ;  /* 0x8000008c71717221 */ /* 0x000fe20000010000 */
[----:B------:R-:W-:Y:S01]  /*3d90*/  SHF.L.U32 R50, R42, 0x10, RZ ;  /* 0x000000102a327819 */ /* 0x000fe200000006ff */
[----:B------:R-:W-:Y:S01]  /*3da0*/  FFMA.FTZ R144, R144, R136, R139 ;  /* 0x0000008890907223 */ /* 0x000fe2000001008b */
[----:B------:R-:W-:Y:S01]  /*3db0*/  SHF.L.U32 R62, R52, 0x10, RZ ;  /* 0x00000010343e7819 */ /* 0x000fe200000006ff */
[C---:B------:R-:W-:Y:S01]  /*3dc0*/  FFMA.FTZ R52, R110.reuse, R135, R63 ;  /* 0x000000876e347223 */ /* 0x040fe2000001003f */
[C---:B------:R-:W-:Y:S01]  /*3dd0*/  SHF.L.U32 R112, R43.reuse, 0x10, RZ ;  /* 0x000000102b707819 */ /* 0x040fe200000006ff */
[C---:B------:R-:W-:Y:S01]  /*3de0*/  FFMA.FTZ R63, R110.reuse, R65, R50 ;  /* 0x000000416e3f7223 */ /* 0x040fe20000010032 */
[----:B------:R-:W-:Y:S01]  /*3df0*/  PRMT R53, R43, 0x7632, R53 ;  /* 0x000076322b357816 */ /* 0x000fe20000000035 */
[C---:B------:R-:W-:Y:S01]  /*3e00*/  FFMA.FTZ R50, R110.reuse, R137, R62 ;  /* 0x000000896e327223 */ /* 0x040fe2000001003e */
[----:B------:R-:W-:Y:S01]  /*3e10*/  FADD.FTZ R141, R141, -R144 ;  /* 0x800000908d8d7221 */ /* 0x000fe20000010000 */
[--C-:B------:R-:W-:Y:S01]  /*3e20*/  FFMA.FTZ R62, R110, R113, R112.reuse ;  /* 0x000000716e3e7223 */ /* 0x100fe20000010070 */
[C---:B------:R-:W-:Y:S01]  /*3e30*/  SHF.L.U32 R132, R53.reuse, 0x10, RZ ;  /* 0x0000001035847819 */ /* 0x040fe200000006ff */
[----:B------:R-:W-:Y:S01]  /*3e40*/  HFMA2 R135, -RZ, RZ, 0, 0 ;  /* 0x00000000ff877431 */ /* 0x000fe200000001ff */
[----:B------:R-:W-:Y:S01]  /*3e50*/  @P6 PRMT R112, R53, 0x7632, R112 ;  /* 0x0000763235706816 */ /* 0x000fe20000000070 */
[-C--:B------:R-:W-:Y:S01]  /*3e60*/  FMUL.FTZ R53, R52, R134.reuse ;  /* 0x0000008634357220 */ /* 0x080fe20000410000 */
[----:B------:R-:W-:Y:S01]  /*3e70*/  @P4 PRMT R140, R54, 0x7632, R140 ;  /* 0x00007632368c4816 */ /* 0x000fe2000000008c */
[----:B------:R-:W-:Y:S01]  /*3e80*/  FFMA.FTZ R65, R110, R141, R132 ;  /* 0x0000008d6e417223 */ /* 0x000fe20000010084 */
[----:B------:R-:W-:Y:S01]  /*3e90*/  @P6 SHF.L.U32 R112, R112, 0x10, RZ ;  /* 0x0000001070706819 */ /* 0x000fe200000006ff */
[----:B------:R-:W-:Y:S01]  /*3ea0*/  FMUL.FTZ R113, R53, UR4 ;  /* 0x0000000435717c20 */ /* 0x000fe20008410000 */
[----:B------:R-:W-:Y:S01]  /*3eb0*/  @P5 SHF.L.U32 R141, R54, 0x10, RZ ;  /* 0x00000010368d5819 */ /* 0x000fe200000006ff */
[-C--:B------:R-:W-:Y:S01]  /*3ec0*/  FMUL.FTZ R54, R63, R134.reuse ;  /* 0x000000863f367220 */ /* 0x080fe20000410000 */
[----:B------:R-:W-:Y:S01]  /*3ed0*/  @P4 SHF.L.U32 R140, R140, 0x10, RZ ;  /* 0x000000108c8c4819 */ /* 0x000fe200000006ff */
[----:B------:R-:W-:Y:S01]  /*3ee0*/  @P6 FMUL.FTZ R135, R112, R113 ;  /* 0x0000007170876220 */ /* 0x000fe20000410000 */
[----:B------:R-:W-:Y:S01]  /*3ef0*/  FMUL.FTZ R112, R50, R134 ;  /* 0x0000008632707220 */ /* 0x000fe20000410000 */
[----:B------:R-:W-:Y:S01]  /*3f00*/  @P5 SHF.L.U32 R145, R34, 0x10, RZ ;  /* 0x0000001022915819 */ /* 0x000fe200000006ff */
[----:B------:R-:W-:-:S02]  /*3f10*/  HFMA2 R137, -RZ, RZ, 0, 0 ;  /* 0x00000000ff897431 */ /* 0x000fc400000001ff */
[----:B------:R-:W-:Y:S01]  /*3f20*/  FMUL.FTZ R54, R54, UR4 ;  /* 0x0000000436367c20 */ /* 0x000fe20008410000 */
[----:B------:R-:W-:Y:S01]  /*3f30*/  FMUL.FTZ R143, R112, UR4 ;  /* 0x00000004708f7c20 */ /* 0x000fe20008410000 */
[C---:B------:R-:W-:Y:S01]  /*3f40*/  @P3 SHF.L.U32 R147, R55.reuse, 0x10, RZ ;  /* 0x0000001037933819 */ /* 0x040fe200000006ff */
[-C--:B------:R-:W-:Y:S01]  /*3f50*/  FMUL.FTZ R112, R62, R134.reuse ;  /* 0x000000863e707220 */ /* 0x080fe20000410000 */
[----:B------:R-:W-:Y:S01]  /*3f60*/  @P0 PRMT R146, R55, 0x7632, R146 ;  /* 0x0000763237920816 */ /* 0x000fe20000000092 */
[----:B------:R-:W-:Y:S01]  /*3f70*/  @P4 FMUL.FTZ R137, R140, R143 ;  /* 0x0000008f8c894220 */ /* 0x000fe20000410000 */
[----:B------:R-:W-:Y:S01]  /*3f80*/  FMUL.FTZ R140, R65, R134 ;  /* 0x00000086418c7220 */ /* 0x000fe20000410000 */
[----:B------:R-:W-:Y:S01]  /*3f90*/  MOV R55, RZ ;  /* 0x000000ff00377202 */ /* 0x000fe20000000f00 */
[-C--:B------:R-:W-:Y:S01]  /*3fa0*/  @P5 FMUL.FTZ R55, R145, R54.reuse ;  /* 0x0000003691375220 */ /* 0x080fe20000410000 */
[----:B------:R-:W-:Y:S01]  /*3fb0*/  @P6 SHF.L.U32 R138, R94, 0x10, RZ ;  /* 0x000000105e8a6819 */ /* 0x000fe200000006ff */
[----:B------:R-:W-:Y:S01]  /*3fc0*/  HFMA2 R132, -RZ, RZ, 0, 0 ;  /* 0x00000000ff847431 */ /* 0x000fe200000001ff */
[----:B------:R-:W-:Y:S01]  /*3fd0*/  @P4 SHF.L.U32 R144, R93, 0x10, RZ ;  /* 0x000000105d904819 */ /* 0x000fe200000006ff */
[----:B------:R-:W-:Y:S01]  /*3fe0*/  FMUL.FTZ R112, R112, UR4 ;  /* 0x0000000470707c20 */ /* 0x000fe20008410000 */
[----:B------:R-:W-:Y:S01]  /*3ff0*/  @P3 SHF.L.U32 R145, R35, 0x10, RZ ;  /* 0x0000001023913819 */ /* 0x000fe200000006ff */
[----:B------:R-:W-:Y:S01]  /*4000*/  FMUL.FTZ R140, R140, UR4 ;  /* 0x000000048c8c7c20 */ /* 0x000fe20008410000 */
[----:B------:R-:W-:Y:S01]  /*4010*/  @P0 SHF.L.U32 R151, R92, 0x10, RZ ;  /* 0x000000105c970819 */ /* 0x000fe200000006ff */
[----:B------:R-:W-:Y:S01]  /*4020*/  @P5 FMUL.FTZ R132, R141, R54 ;  /* 0x000000368d845220 */ /* 0x000fe20000410000 */
[----:B------:R-:W-:Y:S01]  /*4030*/  MOV R53, RZ ;  /* 0x000000ff00357202 */ /* 0x000fe20000000f00 */
[----:B------:R-:W-:Y:S01]  /*4040*/  @P6 FMUL.FTZ R53, R138, R113 ;  /* 0x000000718a356220 */ /* 0x000fe20000410000 */
[----:B------:R-:W-:Y:S01]  /*4050*/  MOV R54, RZ ;  /* 0x000000ff00367202 */ /* 0x000fe20000000f00 */
[----:B------:R-:W-:Y:S01]  /*4060*/  @P4 FMUL.FTZ R54, R144, R143 ;  /* 0x0000008f90364220 */ /* 0x000fe20000410000 */
[----:B------:R-:W-:Y:S01]  /*4070*/  MOV R113, RZ ;  /* 0x000000ff00717202 */ /* 0x000fe20000000f00 */
[----:B------:R-:W-:Y:S01]  /*4080*/  @P3 FMUL.FTZ R113, R145, R112 ;  /* 0x0000007091713220 */ /* 0x000fe20000410000 */
[----:B------:R-:W-:Y:S01]  /*4090*/  MOV R142, RZ ;  /* 0x000000ff008e7202 */ /* 0x000fe20000000f00 */
[----:B------:R-:W-:Y:S01]  /*40a0*/  @P0 FMUL.FTZ R142, R151, R140 ;  /* 0x0000008c978e0220 */ /* 0x000fe20000410000 */
[----:B------:R-:W-:-:S02]  /*40b0*/  @P0 IMAD.U32 R149, R146, 0x10000, RZ ;  /* 0x0001000092950824 */ /* 0x000fc400078e00ff */
[----:B------:R-:W-:Y:S01]  /*40c0*/  HFMA2 R138, -RZ, RZ, 0, 0 ;  /* 0x00000000ff8a7431 */ /* 0x000fe200000001ff */
[----:B------:R-:W-:Y:S01]  /*40d0*/  F2FP.BF16.F32.PACK_AB R49, R52, R49 ;  /* 0x000000313431723e */ /* 0x000fe200000010ff */
[----:B------:R-:W-:Y:S01]  /*40e0*/  HFMA2 R141, -RZ, RZ, 0, 0 ;  /* 0x00000000ff8d7431 */ /* 0x000fe200000001ff */
[----:B------:R-:W-:Y:S01]  /*40f0*/  F2FP.BF16.F32.PACK_AB R48, R48, R51 ;  /* 0x000000333030723e */ /* 0x000fe200000010ff */
[----:B------:R-:W-:Y:S01]  /*4100*/  @P3 FMUL.FTZ R138, R147, R112 ;  /* 0x00000070938a3220 */ /* 0x000fe20000410000 */
[----:B------:R-:W-:Y:S01]  /*4110*/  F2FP.BF16.F32.PACK_AB R54, R54, R55 ;  /* 0x000000373636723e */ /* 0x000fe200000010ff */
[----:B------:R-:W-:Y:S01]  /*4120*/  @P0 FMUL.FTZ R141, R149, R140 ;  /* 0x0000008c958d0220 */ /* 0x000fe20000410000 */
[----:B------:R-:W-:Y:S02]  /*4130*/  F2FP.BF16.F32.PACK_AB R50, R50, R63 ;  /* 0x0000003f3232723e */ /* 0x000fe400000010ff */
[----:B------:R-:W-:Y:S02]  /*4140*/  F2FP.BF16.F32.PACK_AB R51, R65, R62 ;  /* 0x0000003e4133723e */ /* 0x000fe400000010ff */
[----:B------:R-:W-:-:S02]  /*4150*/  F2FP.BF16.F32.PACK_AB R53, R53, R64 ;  /* 0x000000403535723e */ /* 0x000fc400000010ff */
[----:B------:R-:W-:Y:S02]  /*4160*/  F2FP.BF16.F32.PACK_AB R52, R58, R59 ;  /* 0x0000003b3a34723e */ /* 0x000fe400000010ff */
[----:B------:R-:W-:-:S07]  /*4170*/  F2FP.BF16.F32.PACK_AB R55, R142, R113 ;  /* 0x000000718e37723e */ /* 0x000fce00000010ff */
.L_x_527:
        /* <DEDUP_REMOVED lines=11> */
[----:B0-----:R-:W-:Y:S01]  /*4230*/  PRMT R48, R44, 0x7632, R48 ;  /* 0x000076322c307816 */ /* 0x001fe20000000030 */
[-CC-:B------:R-:W-:Y:S01]  /*4240*/  FFMA.FTZ R128, R128, R136.reuse, R139.reuse ;  /* 0x0000008880807223 */ /* 0x180fe2000001008b */
[----:B------:R-:W-:Y:S01]  /*4250*/  LOP3.LUT P3, RZ, R60, 0xff, RZ, 0xc0, !PT ;  /* 0x000000ff3cff7812 */ /* 0x000fe2000786c0ff */
[-CC-:B------:R-:W-:Y:S01]  /*4260*/  FFMA.FTZ R131, R131, R136.reuse, R139.reuse ;  /* 0x0000008883837223 */ /* 0x180fe2000001008b */
[----:B------:R-:W-:Y:S01]  /*4270*/  SHF.L.U32 R49, R48, 0x10, RZ ;  /* 0x0000001030317819 */ /* 0x000fe200000006ff */
[----:B------:R-:W-:Y:S01]  /*4280*/  FADD.FTZ R128, R129, -R128 ;  /* 0x8000008081807221 */ /* 0x000fe20000010000 */
[C---:B------:R-:W-:Y:S01]  /*4290*/  LOP3.LUT P4, RZ, R60.reuse, 0xff00, RZ, 0xc0, !PT ;  /* 0x0000ff003cff7812 */ /* 0x040fe2000788c0ff */
[----:B------:R-:W-:Y:S01]  /*42a0*/  FFMA.FTZ R127, R127, R136, R139 ;  /* 0x000000887f7f7223 */ /* 0x000fe2000001008b */
[----:B------:R-:W-:Y:S01]  /*42b0*/  LOP3.LUT P5, RZ, R60, 0xff0000, RZ, 0xc0, !PT ;  /* 0x00ff00003cff7812 */ /* 0x000fe200078ac0ff */
[----:B------:R-:W-:Y:S01]  /*42c0*/  FFMA.FTZ R48, R110, R128, R49 ;  /* 0x000000806e307223 */ /* 0x000fe20000010031 */
[----:B------:R-:W-:Y:S01]  /*42d0*/  LOP3.LUT P6, RZ, R60, 0xff000000, RZ, 0xc0, !PT ;  /* 0xff0000003cff7812 */ /* 0x000fe200078cc0ff */
[----:B------:R-:W-:Y:S01]  /*42e0*/  FFMA.FTZ R124, R124, R136, R139 ;  /* 0x000000887c7c7223 */ /* 0x000fe2000001008b */
[C---:B------:R-:W-:Y:S01]  /*42f0*/  PRMT R54, R45.reuse, 0x7632, R54 ;  /* 0x000076322d367816 */ /* 0x040fe20000000036 */
[----:B------:R-:W-:Y:S01]  /*4300*/  FADD.FTZ R131, R130, -R131 ;  /* 0x8000008382837221 */ /* 0x000fe20000010000 */
[----:B------:R-:W-:Y:S01]  /*4310*/  SHF.L.U32 R53, R44, 0x10, RZ ;  /* 0x000000102c357819 */ /* 0x000fe200000006ff */
[----:B------:R-:W-:Y:S01]  /*4320*/  FADD.FTZ R126, R126, -R127 ;  /* 0x8000007f7e7e7221 */ /* 0x000fe20000010000 */
[----:B------:R-:W-:Y:S01]  /*4330*/  SHF.L.U32 R51, R45, 0x10, RZ ;  /* 0x000000102d337819 */ /* 0x000fe200000006ff */
[----:B------:R-:W-:Y:S01]  /*4340*/  FADD.FTZ R124, R125, -R124 ;  /* 0x8000007c7d7c7221 */ /* 0x000fe20000010000 */
[----:B------:R-:W-:Y:S01]  /*4350*/  SHF.L.U32 R113, R54, 0x10, RZ ;  /* 0x0000001036717819 */ /* 0x000fe200000006ff */
[----:B------:R-:W-:Y:S01]  /*4360*/  FMUL.FTZ R54, R48, R134 ;  /* 0x0000008630367220 */ /* 0x000fe20000410000 */
[C---:B------:R-:W-:Y:S01]  /*4370*/  FFMA.FTZ R53, R110.reuse, R131, R53 ;  /* 0x000000836e357223 */ /* 0x040fe20000010035 */
[----:B------:R-:W-:Y:S01]  /*4380*/  FFMA.FTZ R49, R110, R126, R51 ;  /* 0x0000007e6e317223 */ /* 0x000fe20000010033 */
[----:B-----5:R-:W-:Y:S01]  /*4390*/  @P3 SHF.L.U32 R55, R56, 0x10, RZ ;  /* 0x0000001038373819 */ /* 0x020fe200000006ff */
[----:B------:R-:W-:Y:S01]  /*43a0*/  FMUL.FTZ R125, R54, UR4 ;  /* 0x00000004367d7c20 */ /* 0x000fe20008410000 */
[----:B------:R-:W-:Y:S01]  /*43b0*/  FMUL.FTZ R51, R53, R134 ;  /* 0x0000008635337220 */ /* 0x000fe20000410000 */
[----:B------:R-:W-:Y:S01]  /*43c0*/  FFMA.FTZ R54, R110, R124, R113 ;  /* 0x0000007c6e367223 */ /* 0x000fe20000010071 */
[-CC-:B------:R-:W-:Y:S01]  /*43d0*/  FFMA.FTZ R123, R123, R136.reuse, R139.reuse ;  /* 0x000000887b7b7223 */ /* 0x180fe2000001008b */
[-CC-:B------:R-:W-:Y:S01]  /*43e0*/  FFMA.FTZ R120, R120, R136.reuse, R139.reuse ;  /* 0x0000008878787223 */ /* 0x180fe2000001008b */
[-CC-:B------:R-:W-:Y:S01]  /*43f0*/  FFMA.FTZ R50, R119, R136.reuse, R139.reuse ;  /* 0x0000008877327223 */ /* 0x180fe2000001008b */
[----:B------:R-:W-:Y:S01]  /*4400*/  @P4 PRMT R56, R56, 0x7632, R56 ;  /* 0x0000763238384816 */ /* 0x000fe20000000038 */
[----:B------:R-:W-:Y:S01]  /*4410*/  FFMA.FTZ R139, R118, R136, R139 ;  /* 0x00000088768b7223 */ /* 0x000fe2000001008b */
[----:B------:R-:W-:Y:S01]  /*4420*/  @P5 SHF.L.U32 R118, R57, 0x10, RZ ;  /* 0x0000001039765819 */ /* 0x000fe200000006ff */
[----:B------:R-:W-:Y:S01]  /*4430*/  FMUL.FTZ R112, R51, UR4 ;  /* 0x0000000433707c20 */ /* 0x000fe20008410000 */
[----:B------:R-:W-:Y:S01]  /*4440*/  @P6 PRMT R119, R57, 0x7632, R119 ;  /* 0x0000763239776816 */ /* 0x000fe20000000077 */
[-C--:B------:R-:W-:Y:S01]  /*4450*/  FMUL.FTZ R57, R54, R134.reuse ;  /* 0x0000008636397220 */ /* 0x080fe20000410000 */
[----:B------:R-:W-:Y:S01]  /*4460*/  @P3 SHF.L.U32 R115, R36, 0x10, RZ ;  /* 0x0000001024733819 */ /* 0x000fe200000006ff */
[----:B------:R-:W-:Y:S01]  /*4470*/  FMUL.FTZ R51, R49, R134 ;  /* 0x0000008631337220 */ /* 0x000fe20000410000 */
[----:B------:R-:W-:-:S02]  /*4480*/  @P4 SHF.L.U32 R56, R56, 0x10, RZ ;  /* 0x0000001038384819 */ /* 0x000fc400000006ff */
[----:B------:R-:W-:Y:S02]  /*4490*/  CS2R R64, SRZ ;  /* 0x0000000000407805 */ /* 0x000fe4000001ff00 */
[----:B------:R-:W-:Y:S01]  /*44a0*/  @P6 SHF.L.U32 R127, R98, 0x10, RZ ;  /* 0x00000010627f6819 */ /* 0x000fe200000006ff */
[----:B------:R-:W-:Y:S01]  /*44b0*/  HFMA2 R52, -RZ, RZ, 0, 0 ;  /* 0x00000000ff347431 */ /* 0x000fe200000001ff */
[----:B------:R-:W-:Y:S01]  /*44c0*/  @P6 SHF.L.U32 R119, R119, 0x10, RZ ;  /* 0x0000001077776819 */ /* 0x000fe200000006ff */
[----:B------:R-:W-:Y:S01]  /*44d0*/  FMUL.FTZ R124, R57, UR4 ;  /* 0x00000004397c7c20 */ /* 0x000fe20008410000 */
[----:B------:R-:W-:Y:S01]  /*44e0*/  @P5 SHF.L.U32 R128, R37, 0x10, RZ ;  /* 0x0000001025805819 */ /* 0x000fe200000006ff */
[----:B------:R-:W-:Y:S01]  /*44f0*/  @P3 FMUL.FTZ R64, R112, R55 ;  /* 0x0000003770403220 */ /* 0x000fe20000410000 */
[----:B------:R-:W-:Y:S01]  /*4500*/  @P3 FMUL.FTZ R52, R115, R112 ;  /* 0x0000007073343220 */ /* 0x000fe20000410000 */
[----:B------:R-:W-:Y:S01]  /*4510*/  FMUL.FTZ R51, R51, UR4 ;  /* 0x0000000433337c20 */ /* 0x000fe20008410000 */
[----:B------:R-:W-:Y:S01]  /*4520*/  @P4 FMUL.FTZ R65, R125, R56 ;  /* 0x000000387d414220 */ /* 0x000fe20000410000 */
[----:B------:R-:W-:-:S02]  /*4530*/  CS2R R112, SRZ ;  /* 0x0000000000707805 */ /* 0x000fc4000001ff00 */
[----:B------:R-:W-:Y:S01]  /*4540*/  MOV R56, RZ ;  /* 0x000000ff00387202 */ /* 0x000fe20000000f00 */
[----:B------:R-:W-:Y:S02]  /*4550*/  HFMA2 R115, -RZ, RZ, 0, 0 ;  /* 0x00000000ff737431 */ /* 0x000fe400000001ff */
[----:B------:R-:W-:Y:S01]  /*4560*/  @P6 FMUL.FTZ R113, R124, R119 ;  /* 0x000000777c716220 */ /* 0x000fe20000410000 */
[----:B------:R-:W-:Y:S01]  /*4570*/  @P6 FMUL.FTZ R56, R127, R124 ;  /* 0x0000007c7f386220 */ /* 0x000fe20000410000 */
[----:B------:R-:W-:Y:S01]  /*4580*/  @P5 FMUL.FTZ R112, R51, R118 ;  /* 0x0000007633705220 */ /* 0x000fe20000410000 */
[----:B------:R-:W-:Y:S01]  /*4590*/  @P5 FMUL.FTZ R115, R128, R51 ;  /* 0x0000003380735220 */ /* 0x000fe20000410000 */
[----:B------:R-:W-:Y:S01]  /*45a0*/  LOP3.LUT P6, RZ, R61, 0xff, RZ, 0xc0, !PT ;  /* 0x000000ff3dff7812 */ /* 0x000fe200078cc0ff */
[----:B------:R-:W-:Y:S01]  /*45b0*/  FADD.FTZ R119, R122, -R123 ;  /* 0x8000007b7a777221 */ /* 0x000fe20000010000 */
[----:B------:R-:W-:Y:S01]  /*45c0*/  SHF.L.U32 R51, R46, 0x10, RZ ;  /* 0x000000102e337819 */ /* 0x000fe200000006ff */
[----:B------:R-:W-:Y:S01]  /*45d0*/  FADD.FTZ R120, R121, -R120 ;  /* 0x8000007879787221 */ /* 0x000fe20000010000 */
[----:B------:R-:W-:Y:S01]  /*45e0*/  @P4 SHF.L.U32 R126, R99, 0x10, RZ ;  /* 0x00000010637e4819 */ /* 0x000fe200000006ff */
[----:B------:R-:W-:Y:S01]  /*45f0*/  FADD.FTZ R122, R116, -R139 ;  /* 0x8000008b747a7221 */ /* 0x000fe20000010000 */
[----:B------:R-:W-:Y:S01]  /*4600*/  ISETP.GE.U32.AND P3, PT, R60, RZ, PT ;  /* 0x000000ff3c00720c */ /* 0x000fe20003f66070 */
[--C-:B------:R-:W-:Y:S01]  /*4610*/  FADD.FTZ R60, R117, -R50.reuse ;  /* 0x80000032753c7221 */ /* 0x100fe20000010000 */
[----:B------:R-:W-:Y:S01]  /*4620*/  LOP3.LUT P5, RZ, R61, 0xff00, RZ, 0xc0, !PT ;  /* 0x0000ff003dff7812 */ /* 0x000fe200078ac0ff */
[----:B------:R-:W-:Y:S01]  /*4630*/  FFMA.FTZ R119, R110, R119, R51 ;  /* 0x000000776e777223 */ /* 0x000fe20000010033 */
[----:B------:R-:W-:-:S02]  /*4640*/  PRMT R50, R47, 0x7632, R50 ;  /* 0x000076322f327816 */ /* 0x000fc40000000032 */
[----:B------:R-:W-:Y:S02]  /*4650*/  PRMT R57, R46, 0x7632, R57 ;  /* 0x000076322e397816 */ /* 0x000fe40000000039 */
[----:B------:R-:W-:Y:S01]  /*4660*/  MOV R55, RZ ;  /* 0x000000ff00377202 */ /* 0x000fe20000000f00 */
[----:B------:R-:W-:Y:S01]  /*4670*/  @P4 FMUL.FTZ R55, R126, R125 ;  /* 0x0000007d7e374220 */ /* 0x000fe20000410000 */
[C---:B------:R-:W-:Y:S02]  /*4680*/  LOP3.LUT P4, RZ, R61.reuse, 0xff0000, RZ, 0xc0, !PT ;  /* 0x00ff00003dff7812 */ /* 0x040fe4000788c0ff */
[----:B------:R-:W-:Y:S02]  /*4690*/  ISETP.GE.U32.AND.EX P3, PT, R61, 0x1000000, PT, P3 ;  /* 0x010000003d00780c */ /* 0x000fe40003f66130 */
[----:B------:R-:W-:Y:S01]  /*46a0*/  SHF.L.U32 R117, R50, 0x10, RZ ;  /* 0x0000001032757819 */ /* 0x000fe200000006ff */
[----:B------:R-:W-:Y:S01]  /*46b0*/  FMUL.FTZ R50, R119, R134 ;  /* 0x0000008677327220 */ /* 0x000fe20000410000 */
[----:B------:R-:W-:-:S02]  /*46c0*/  SHF.L.U32 R57, R57, 0x10, RZ ;  /* 0x0000001039397819 */ /* 0x000fc400000006ff */
[----:B------:R-:W-:Y:S01]  /*46d0*/  SHF.L.U32 R61, R47, 0x10, RZ ;  /* 0x000000102f3d7819 */ /* 0x000fe200000006ff */
[----:B------:R-:W-:Y:S01]  /*46e0*/  FMUL.FTZ R50, R50, UR4 ;  /* 0x0000000432327c20 */ /* 0x000fe20008410000 */
[----:B------:R-:W-:Y:S01]  /*46f0*/  @P6 SHF.L.U32 R51, R58, 0x10, RZ ;  /* 0x000000103a336819 */ /* 0x000fe200000006ff */
[----:B------:R-:W-:Y:S01]  /*4700*/  FFMA.FTZ R121, R110, R120, R57 ;  /* 0x000000786e797223 */ /* 0x000fe20000010039 */
[----:B------:R-:W-:Y:S01]  /*4710*/  @P6 SHF.L.U32 R127, R38, 0x10, RZ ;  /* 0x00000010267f6819 */ /* 0x000fe200000006ff */
[C---:B------:R-:W-:Y:S01]  /*4720*/  FFMA.FTZ R125, R110.reuse, R60, R61 ;  /* 0x0000003c6e7d7223 */ /* 0x040fe2000001003d */
[----:B------:R-:W-:Y:S01]  /*4730*/  FFMA.FTZ R122, R110, R122, R117 ;  /* 0x0000007a6e7a7223 */ /* 0x000fe20000010075 */
[----:B------:R-:W-:Y:S01]  /*4740*/  CS2R R60, SRZ ;  /* 0x00000000003c7805 */ /* 0x000fe2000001ff00 */
[----:B------:R-:W-:Y:S01]  /*4750*/  HFMA2 R57, -RZ, RZ, 0, 0 ;  /* 0x00000000ff397431 */ /* 0x000fe200000001ff */
[----:B------:R-:W-:Y:S01]  /*4760*/  @P5 PRMT R110, R58, 0x7632, R110 ;  /* 0x000076323a6e5816 */ /* 0x000fe2000000006e */
[----:B------:R-:W-:Y:S01]  /*4770*/  @P6 FMUL.FTZ R60, R50, R51 ;  /* 0x00000033323c6220 */ /* 0x000fe20000410000 */
[----:B------:R-:W-:Y:S01]  /*4780*/  @P6 FMUL.FTZ R57, R127, R50 ;  /* 0x000000327f396220 */ /* 0x000fe20000410000 */
[-C--:B------:R-:W-:Y:S01]  /*4790*/  FMUL.FTZ R58, R121, R134.reuse ;  /* 0x00000086793a7220 */ /* 0x080fe20000410000 */
[-C--:B------:R-:W-:Y:S01]  /*47a0*/  FMUL.FTZ R50, R125, R134.reuse ;  /* 0x000000867d327220 */ /* 0x080fe20000410000 */
[----:B------:R-:W-:Y:S01]  /*47b0*/  FMUL.FTZ R134, R122, R134 ;  /* 0x000000867a867220 */ /* 0x000fe20000410000 */
[----:B------:R-:W-:Y:S01]  /*47c0*/  @P3 PRMT R118, R59, 0x7632, R118 ;  /* 0x000076323b763816 */ /* 0x000fe20000000076 */
[----:B------:R-:W-:Y:S01]  /*47d0*/  FMUL.FTZ R123, R58, UR4 ;  /* 0x000000043a7b7c20 */ /* 0x000fe20008410000 */
[----:B------:R-:W-:Y:S01]  /*47e0*/  @P5 SHF.L.U32 R124, R97, 0x10, RZ ;  /* 0x00000010617c5819 */ /* 0x000fe200000006ff */
[----:B------:R-:W-:Y:S01]  /*47f0*/  FMUL.FTZ R50, R50, UR4 ;  /* 0x0000000432327c20 */ /* 0x000fe20008410000 */
[----:B------:R-:W-:Y:S01]  /*4800*/  @P4 SHF.L.U32 R127, R39, 0x10, RZ ;  /* 0x00000010277f4819 */ /* 0x000fe200000006ff */
[----:B------:R-:W-:Y:S01]  /*4810*/  FMUL.FTZ R51, R134, UR4 ;  /* 0x0000000486337c20 */ /* 0x000fe20008410000 */
[----:B------:R-:W-:-:S02]  /*4820*/  @P3 SHF.L.U32 R126, R96, 0x10, RZ ;  /* 0x00000010607e3819 */ /* 0x000fc400000006ff */
[----:B------:R-:W-:Y:S02]  /*4830*/  @P4 SHF.L.U32 R117, R59, 0x10, RZ ;  /* 0x000000103b754819 */ /* 0x000fe400000006ff */
[----:B------:R-:W-:Y:S02]  /*4840*/  CS2R R58, SRZ ;  /* 0x00000000003a7805 */ /* 0x000fe4000001ff00 */
[----:B------:R-:W-:Y:S01]  /*4850*/  @P5 SHF.L.U32 R110, R110, 0x10, RZ ;  /* 0x000000106e6e5819 */ /* 0x000fe200000006ff */
[----:B------:R-:W-:Y:S01]  /*4860*/  @P4 FMUL.FTZ R59, R127, R50 ;  /* 0x000000327f3b4220 */ /* 0x000fe20000410000 */
[----:B------:R-:W-:Y:S01]  /*4870*/  MOV R116, RZ ;  /* 0x000000ff00747202 */ /* 0x000fe20000000f00 */
[----:B------:R-:W-:Y:S01]  /*4880*/  @P5 FMUL.FTZ R116, R124, R123 ;  /* 0x0000007b7c745220 */ /* 0x000fe20000410000 */
[----:B------:R-:W-:Y:S01]  /*4890*/  MOV R120, RZ ;  /* 0x000000ff00787202 */ /* 0x000fe20000000f00 */
[----:B------:R-:W-:Y:S01]  /*48a0*/  @P3 FMUL.FTZ R120, R126, R51 ;  /* 0x000000337e783220 */ /* 0x000fe20000410000 */
[----:B------:R-:W-:Y:S01]  /*48b0*/  @P3 SHF.L.U32 R118, R118, 0x10, RZ ;  /* 0x0000001076763819 */ /* 0x000fe200000006ff */
[----:B------:R-:W-:Y:S01]  /*48c0*/  @P5 FMUL.FTZ R61, R123, R110 ;  /* 0x0000006e7b3d5220 */ /* 0x000fe20000410000 */
[----:B------:R-:W-:-:S02]  /*48d0*/  HFMA2 R110, -RZ, RZ, 0, 0 ;  /* 0x00000000ff6e7431 */ /* 0x000fc400000001ff */
[----:B------:R-:W-:Y:S01]  /*48e0*/  @P4 FMUL.FTZ R58, R50, R117 ;  /* 0x00000075323a4220 */ /* 0x000fe20000410000 */
[----:B------:R-:W-:Y:S01]  /*48f0*/  F2FP.BF16.F32.PACK_AB R49, R54, R49 ;  /* 0x000000313631723e */ /* 0x000fe200000010ff */
[----:B------:R-:W-:Y:S01]  /*4900*/  @P3 FMUL.FTZ R110, R51, R118 ;  /* 0x00000076336e3220 */ /* 0x000fe20000410000 */
[----:B------:R-:W-:Y:S02]  /*4910*/  F2FP.BF16.F32.PACK_AB R48, R48, R53 ;  /* 0x000000353030723e */ /* 0x000fe400000010ff */
[----:B------:R-:W-:Y:S02]  /*4920*/  F2FP.BF16.F32.PACK_AB R52, R55, R52 ;  /* 0x000000343734723e */ /* 0x000fe400000010ff */
[----:B------:R-:W-:Y:S02]  /*4930*/  F2FP.BF16.F32.PACK_AB R51, R122, R125 ;  /* 0x0000007d7a33723e */ /* 0x000fe400000010ff */
[----:B------:R-:W-:Y:S02]  /*4940*/  F2FP.BF16.F32.PACK_AB R50, R121, R119 ;  /* 0x000000777932723e */ /* 0x000fe400000010ff */
[----:B------:R-:W-:-:S02]  /*4950*/  F2FP.BF16.F32.PACK_AB R54, R116, R57 ;  /* 0x000000397436723e */ /* 0x000fc400000010ff */
[----:B------:R-:W-:Y:S02]  /*4960*/  F2FP.BF16.F32.PACK_AB R53, R56, R115 ;  /* 0x000000733835723e */ /* 0x000fe400000010ff */
[----:B------:R-:W-:Y:S01]  /*4970*/  F2FP.BF16.F32.PACK_AB R55, R120, R59 ;  /* 0x0000003b7837723e */ /* 0x000fe200000010ff */
[----:B------:R-:W-:Y:S06]  /*4980*/  BRA `(.L_x_529) ;  /* 0x0000000400c47947 */ /* 0x000fec0003800000 */
.L_x_528:
[----:B0-----:R-:W-:Y:S01]  /*4990*/  PRMT R54, R44, 0x7632, R54 ;  /* 0x000076322c367816 */ /* 0x001fe20000000036 */
[-CC-:B------:R-:W-:Y:S01]  /*49a0*/  FFMA.FTZ R128, R128, R136.reuse, R139.reuse ;  /* 0x0000008880807223 */ /* 0x180fe2000001008b */
[-CC-:B------:R-:W-:Y:S01]  /*49b0*/  FFMA.FTZ R131, R131, R136.reuse, R139.reuse ;  /* 0x0000008883837223 */ /* 0x180fe2000001008b */
[----:B------:R-:W-:Y:S01]  /*49c0*/  LOP3.LUT P4, RZ, R60, 0xff00, RZ, 0xc0, !PT ;  /* 0x0000ff003cff7812 */ /* 0x000fe2000788c0ff */
[-CC-:B------:R-:W-:Y:S01]  /*49d0*/  FFMA.FTZ R124, R124, R136.reuse, R139.reuse ;  /* 0x000000887c7c7223 */ /* 0x180fe2000001008b */
[----:B------:R-:W-:Y:S01]  /*49e0*/  SHF.L.U32 R54, R54, 0x10, RZ ;  /* 0x0000001036367819 */ /* 0x000fe200000006ff */
[----:B------:R-:W-:Y:S01]  /*49f0*/  FADD.FTZ R129, R129, -R128 ;  /* 0x8000008081817221 */ /* 0x000fe20000010000 */
[C---:B------:R-:W-:Y:S01]  /*4a00*/  LOP3.LUT P5, RZ, R60.reuse, 0xff0000, RZ, 0xc0, !PT ;  /* 0x00ff00003cff7812 */ /* 0x040fe200078ac0ff */
[-C--:B------:R-:W-:Y:S01]  /*4a10*/  FFMA.FTZ R127, R127, R136.reuse, R139 ;  /* 0x000000887f7f7223 */ /* 0x080fe2000001008b */
[----:B------:R-:W-:Y:S01]  /*4a20*/  LOP3.LUT P6, RZ, R60, 0xff000000, RZ, 0xc0, !PT ;  /* 0xff0000003cff7812 */ /* 0x000fe200078cc0ff */
[--C-:B------:R-:W-:Y:S01]  /*4a30*/  FFMA.FTZ R129, R110, R129, R54.reuse ;  /* 0x000000816e817223 */ /* 0x100fe20000010036 */
[----:B------:R-:W-:Y:S01]  /*4a40*/  LOP3.LUT P3, RZ, R60, 0xff, RZ, 0xc0, !PT ;  /* 0x000000ff3cff7812 */ /* 0x000fe2000786c0ff */
[----:B------:R-:W-:Y:S01]  /*4a50*/  FADD.FTZ R131, R130, -R131 ;  /* 0x8000008382837221 */ /* 0x000fe20000010000 */
[----:B------:R-:W-:Y:S01]  /*4a60*/  PRMT R54, R45, 0x7632, R54 ;  /* 0x000076322d367816 */ /* 0x000fe20000000036 */
[----:B------:R-:W-:Y:S01]  /*4a70*/  FFMA.FTZ R52, R119, R136, R139 ;  /* 0x0000008877347223 */ /* 0x000fe2000001008b */
[----:B------:R-:W-:Y:S01]  /*4a80*/  SHF.L.U32 R53, R44, 0x10, RZ ;  /* 0x000000102c357819 */ /* 0x000fe200000006ff */
[----:B------:R-:W-:Y:S01]  /*4a90*/  FADD.FTZ R125, R125, -R124 ;  /* 0x8000007c7d7d7221 */ /* 0x000fe20000010000 */
[----:B------:R-:W-:Y:S01]  /*4aa0*/  SHF.L.U32 R119, R54, 0x10, RZ ;  /* 0x0000001036777819 */ /* 0x000fe200000006ff */
[----:B------:R-:W-:-:S02]  /*4ab0*/  IMAD.U32 R64, R45, 0x10000, RZ ;  /* 0x000100002d407824 */ /* 0x000fc400078e00ff */
[----:B------:R-:W-:Y:S01]  /*4ac0*/  FADD.FTZ R127, R126, -R127 ;  /* 0x8000007f7e7f7221 */ /* 0x000fe20000010000 */
[----:B------:R-:W-:Y:S01]  /*4ad0*/  FFMA.FTZ R53, R110, R131, R53 ;  /* 0x000000836e357223 */ /* 0x000fe20000010035 */
[----:B------:R-:W-:Y:S01]  /*4ae0*/  FMUL.FTZ R54, R134, R129 ;  /* 0x0000008186367220 */ /* 0x000fe20000410000 */
[C---:B------:R-:W-:Y:S01]  /*4af0*/  FFMA.FTZ R129, R110.reuse, R125, R119 ;  /* 0x0000007d6e817223 */ /* 0x040fe20000010077 */
[----:B------:R-:W-:Y:S01]  /*4b00*/  FFMA.FTZ R127, R110, R127, R64 ;  /* 0x0000007f6e7f7223 */ /* 0x000fe20000010040 */
[----:B------:R-:W-:Y:S01]  /*4b10*/  FMUL.FTZ R53, R134, R53 ;  /* 0x0000003586357220 */ /* 0x000fe20000410000 */
[----:B-----5:R-:W-:Y:S01]  /*4b20*/  @P4 PRMT R113, R56, 0x7632, R113 ;  /* 0x0000763238714816 */ /* 0x020fe20000000071 */
[-CC-:B------:R-:W-:Y:S01]  /*4b30*/  FFMA.FTZ R123, R123, R136.reuse, R139.reuse ;  /* 0x000000887b7b7223 */ /* 0x180fe2000001008b */
[C---:B------:R-:W-:Y:S01]  /*4b40*/  @P5 SHF.L.U32 R119, R57.reuse, 0x10, RZ ;  /* 0x0000001039775819 */ /* 0x040fe200000006ff */
[-CC-:B------:R-:W-:Y:S01]  /*4b50*/  FFMA.FTZ R120, R120, R136.reuse, R139.reuse ;  /* 0x0000008878787223 */ /* 0x180fe2000001008b */
[----:B------:R-:W-:Y:S01]  /*4b60*/  @P6 PRMT R126, R57, 0x7632, R126 ;  /* 0x00007632397e6816 */ /* 0x000fe2000000007e */
[----:B------:R-:W-:Y:S01]  /*4b70*/  FMUL.FTZ R115, R54, UR4 ;  /* 0x0000000436737c20 */ /* 0x000fe20008410000 */
[----:B------:R-:W-:Y:S01]  /*4b80*/  @P3 SHF.L.U32 R112, R56, 0x10, RZ ;  /* 0x0000001038703819 */ /* 0x000fe200000006ff */
[----:B------:R-:W-:Y:S01]  /*4b90*/  FMUL.FTZ R57, R134, R129 ;  /* 0x0000008186397220 */ /* 0x000fe20000410000 */
[----:B------:R-:W-:Y:S01]  /*4ba0*/  FFMA.FTZ R139, R118, R136, R139 ;  /* 0x00000088768b7223 */ /* 0x000fe2000001008b */
[----:B------:R-:W-:Y:S01]  /*4bb0*/  @P3 SHF.L.U32 R56, R36, 0x10, RZ ;  /* 0x0000001024383819 */ /* 0x000fe200000006ff */
[----:B------:R-:W-:Y:S01]  /*4bc0*/  FMUL.FTZ R53, R53, UR4 ;  /* 0x0000000435357c20 */ /* 0x000fe20008410000 */
[----:B------:R-:W-:Y:S01]  /*4bd0*/  FMUL.FTZ R54, R134, R127 ;  /* 0x0000007f86367220 */ /* 0x000fe20000410000 */
[----:B------:R-:W-:-:S02]  /*4be0*/  @P4 SHF.L.U32 R118, R113, 0x10, RZ ;  /* 0x0000001071764819 */ /* 0x000fc400000006ff */
[----:B------:R-:W-:Y:S02]  /*4bf0*/  CS2R R64, SRZ ;  /* 0x0000000000407805 */ /* 0x000fe4000001ff00 */
[----:B------:R-:W-:Y:S01]  /*4c00*/  @P6 SHF.L.U32 R128, R98, 0x10, RZ ;  /* 0x0000001062806819 */ /* 0x000fe200000006ff */
[----:B------:R-:W-:Y:S01]  /*4c10*/  FMUL.FTZ R57, R57, UR4 ;  /* 0x0000000439397c20 */ /* 0x000fe20008410000 */
[----:B------:R-:W-:Y:S01]  /*4c20*/  @P6 SHF.L.U32 R126, R126, 0x10, RZ ;  /* 0x000000107e7e6819 */ /* 0x000fe200000006ff */
[----:B------:R-:W-:Y:S01]  /*4c30*/  HFMA2 R55, -RZ, RZ, 0, 0 ;  /* 0x00000000ff377431 */ /* 0x000fe200000001ff */
[----:B------:R-:W-:Y:S01]  /*4c40*/  @P5 SHF.L.U32 R125, R37, 0x10, RZ ;  /* 0x00000010257d5819 */ /* 0x000fe200000006ff */
[-C--:B------:R-:W-:Y:S01]  /*4c50*/  @P3 FMUL.FTZ R64, R112, R53.reuse ;  /* 0x0000003570403220 */ /* 0x080fe20000410000 */
[----:B------:R-:W-:Y:S01]  /*4c60*/  FMUL.FTZ R54, R54, UR4 ;  /* 0x0000000436367c20 */ /* 0x000fe20008410000 */
[----:B------:R-:W-:Y:S01]  /*4c70*/  @P3 FMUL.FTZ R55, R56, R53 ;  /* 0x0000003538373220 */ /* 0x000fe20000410000 */
[----:B------:R-:W-:Y:S01]  /*4c80*/  CS2R R112, SRZ ;  /* 0x0000000000707805 */ /* 0x000fe2000001ff00 */
[----:B------:R-:W-:Y:S01]  /*4c90*/  @P4 FMUL.FTZ R65, R118, R115 ;  /* 0x0000007376414220 */ /* 0x000fe20000410000 */
[----:B------:R-:W-:Y:S01]  /*4ca0*/  MOV R53, RZ ;  /* 0x000000ff00357202 */ /* 0x000fe20000000f00 */
[----:B------:R-:W-:-:S02]  /*4cb0*/  HFMA2 R118, -RZ, RZ, 0, 0 ;  /* 0x00000000ff767431 */ /* 0x000fc400000001ff */
[-C--:B------:R-:W-:Y:S01]  /*4cc0*/  @P6 FMUL.FTZ R113, R126, R57.reuse ;  /* 0x000000397e716220 */ /* 0x080fe20000410000 */
[----:B------:R-:W-:Y:S01]  /*4cd0*/  @P6 FMUL.FTZ R53, R128, R57 ;  /* 0x0000003980356220 */ /* 0x000fe20000410000 */
[-C--:B------:R-:W-:Y:S01]  /*4ce0*/  @P5 FMUL.FTZ R112, R119, R54.reuse ;  /* 0x0000003677705220 */ /* 0x080fe20000410000 */
[----:B------:R-:W-:Y:S01]  /*4cf0*/  @P5 FMUL.FTZ R118, R125, R54 ;  /* 0x000000367d765220 */ /* 0x000fe20000410000 */
[----:B------:R-:W-:Y:S01]  /*4d00*/  LOP3.LUT P6, RZ, R61, 0xff, RZ, 0xc0, !PT ;  /* 0x000000ff3dff7812 */ /* 0x000fe200078cc0ff */
[----:B------:R-:W-:Y:S01]  /*4d10*/  FADD.FTZ R117, R117, -R52 ;  /* 0x8000003475757221 */ /* 0x000fe20000010000 */
[----:B------:R-:W-:Y:S01]  /*4d20*/  @P4 SHF.L.U32 R124, R99, 0x10, RZ ;  /* 0x00000010637c4819 */ /* 0x000fe200000006ff */
[----:B------:R-:W-:Y:S01]  /*4d30*/  FADD.FTZ R123, R122, -R123 ;  /* 0x8000007b7a7b7221 */ /* 0x000fe20000010000 */
[----:B------:R-:W-:Y:S01]  /*4d40*/  LOP3.LUT P5, RZ, R61, 0xff00, RZ, 0xc0, !PT ;  /* 0x0000ff003dff7812 */ /* 0x000fe200078ac0ff */
[----:B------:R-:W-:Y:S01]  /*4d50*/  FADD.FTZ R121, R121, -R120 ;  /* 0x8000007879797221 */ /* 0x000fe20000010000 */
[----:B------:R-:W-:Y:S01]  /*4d60*/  ISETP.GE.U32.AND P3, PT, R60, RZ, PT ;  /* 0x000000ff3c00720c */ /* 0x000fe20003f66070 */
[----:B------:R-:W-:Y:S01]  /*4d70*/  FADD.FTZ R139, R116, -R139 ;  /* 0x8000008b748b7221 */ /* 0x000fe20000010000 */
[----:B------:R-:W-:Y:S01]  /*4d80*/  MOV R56, RZ ;  /* 0x000000ff00387202 */ /* 0x000fe20000000f00 */
[----:B------:R-:W-:Y:S01]  /*4d90*/  @P4 FMUL.FTZ R56, R124, R115 ;  /* 0x000000737c384220 */ /* 0x000fe20000410000 */
[----:B------:R-:W-:-:S02]  /*4da0*/  SHF.L.U32 R57, R46, 0x10, RZ ;  /* 0x000000102e397819 */ /* 0x000fc400000006ff */
[C---:B------:R-:W-:Y:S02]  /*4db0*/  LOP3.LUT P4, RZ, R61.reuse, 0xff0000, RZ, 0xc0, !PT ;  /* 0x00ff00003dff7812 */ /* 0x040fe4000788c0ff */
[----:B------:R-:W-:Y:S01]  /*4dc0*/  ISETP.GE.U32.AND.EX P3, PT, R61, 0x1000000, PT, P3 ;  /* 0x010000003d00780c */ /* 0x000fe20003f66130 */
[----:B------:R-:W-:Y:S01]  /*4dd0*/  FFMA.FTZ R57, R110, R123, R57 ;  /* 0x0000007b6e397223 */ /* 0x000fe20000010039 */
[----:B------:R-:W-:Y:S02]  /*4de0*/  PRMT R54, R46, 0x7632, R54 ;  /* 0x000076322e367816 */ /* 0x000fe40000000036 */
[C---:B------:R-:W-:Y:S02]  /*4df0*/  SHF.L.U32 R52, R47.reuse, 0x10, RZ ;  /* 0x000000102f347819 */ /* 0x040fe400000006ff */
[----:B------:R-:W-:Y:S02]  /*4e00*/  PRMT R60, R47, 0x7632, R60 ;  /* 0x000076322f3c7816 */ /* 0x000fe4000000003c */
[----:B------:R-:W-:Y:S01]  /*4e10*/  SHF.L.U32 R54, R54, 0x10, RZ ;  /* 0x0000001036367819 */ /* 0x000fe200000006ff */
[----:B------:R-:W-:Y:S01]  /*4e20*/  FFMA.FTZ R115, R110, R117, R52 ;  /* 0x000000756e737223 */ /* 0x000fe20000010034 */
[----:B------:R-:W-:Y:S01]  /*4e30*/  SHF.L.U32 R60, R60, 0x10, RZ ;  /* 0x000000103c3c7819 */ /* 0x000fe200000006ff */
[----:B------:R-:W-:Y:S01]  /*4e40*/  FMUL.FTZ R52, R134, R57 ;  /* 0x0000003986347220 */ /* 0x000fe20000410000 */
[----:B------:R-:W-:Y:S01]  /*4e50*/  @P6 SHF.L.U32 R117, R58, 0x10, RZ ;  /* 0x000000103a756819 */ /* 0x000fe200000006ff */
[----:B------:R-:W-:Y:S01]  /*4e60*/  FFMA.FTZ R121, R110, R121, R54 ;  /* 0x000000796e797223 */ /* 0x000fe20000010036 */
[----:B------:R-:W-:Y:S01]  /*4e70*/  @P5 PRMT R58, R58, 0x7632, R58 ;  /* 0x000076323a3a5816 */ /* 0x000fe2000000003a */
[----:B------:R-:W-:Y:S01]  /*4e80*/  FFMA.FTZ R139, R110, R139, R60 ;  /* 0x0000008b6e8b7223 */ /* 0x000fe2000001003c */
[C---:B------:R-:W-:Y:S01]  /*4e90*/  @P4 SHF.L.U32 R119, R59.reuse, 0x10, RZ ;  /* 0x000000103b774819 */ /* 0x040fe200000006ff */
[----:B------:R-:W-:Y:S01]  /*4ea0*/  FMUL.FTZ R57, R134, R121 ;  /* 0x0000007986397220 */ /* 0x000fe20000410000 */
[----:B------:R-:W-:Y:S01]  /*4eb0*/  @P5 SHF.L.U32 R110, R58, 0x10, RZ ;  /* 0x000000103a6e5819 */ /* 0x000fe200000006ff */
[----:B------:R-:W-:Y:S01]  /*4ec0*/  FMUL.FTZ R58, R52, UR4 ;  /* 0x00000004343a7c20 */ /* 0x000fe20008410000 */
[----:B------:R-:W-:Y:S01]  /*4ed0*/  @P3 PRMT R122, R59, 0x7632, R122 ;  /* 0x000076323b7a3816 */ /* 0x000fe2000000007a */
[----:B------:R-:W-:Y:S01]  /*4ee0*/  FMUL.FTZ R52, R134, R115 ;  /* 0x0000007386347220 */ /* 0x000fe20000410000 */
[----:B------:R-:W-:-:S02]  /*4ef0*/  CS2R R60, SRZ ;  /* 0x00000000003c7805 */ /* 0x000fc4000001ff00 */
[----:B------:R-:W-:Y:S01]  /*4f00*/  @P6 SHF.L.U32 R59, R38, 0x10, RZ ;  /* 0x00000010263b6819 */ /* 0x000fe200000006ff */
[----:B------:R-:W-:Y:S01]  /*4f10*/  FMUL.FTZ R134, R134, R139 ;  /* 0x0000008b86867220 */ /* 0x000fe20000410000 */
[-C--:B------:R-:W-:Y:S01]  /*4f20*/  @P6 FMUL.FTZ R60, R117, R58.reuse ;  /* 0x0000003a753c6220 */ /* 0x080fe20000410000 */
[----:B------:R-:W-:Y:S01]  /*4f30*/  @P5 SHF.L.U32 R120, R97, 0x10, RZ ;  /* 0x0000001061785819 */ /* 0x000fe200000006ff */
[----:B------:R-:W-:Y:S01]  /*4f40*/  HFMA2 R54, -RZ, RZ, 0, 0 ;  /* 0x00000000ff367431 */ /* 0x000fe200000001ff */
[----:B------:R-:W-:Y:S01]  /*4f50*/  @P4 SHF.L.U32 R117, R39, 0x10, RZ ;  /* 0x0000001027754819 */ /* 0x000fe200000006ff */
[----:B------:R-:W-:Y:S01]  /*4f60*/  FMUL.FTZ R115, R57, UR4 ;  /* 0x0000000439737c20 */ /* 0x000fe20008410000 */
[----:B------:R-:W-:Y:S01]  /*4f70*/  @P3 SHF.L.U32 R123, R96, 0x10, RZ ;  /* 0x00000010607b3819 */ /* 0x000fe200000006ff */
[----:B------:R-:W-:Y:S01]  /*4f80*/  FMUL.FTZ R52, R52, UR4 ;  /* 0x0000000434347c20 */ /* 0x000fe20008410000 */
[----:B------:R-:W-:Y:S01]  /*4f90*/  FMUL.FTZ R134, R134, UR4 ;  /* 0x0000000486867c20 */ /* 0x000fe20008410000 */
[----:B------:R-:W-:Y:S01]  /*4fa0*/  @P6 FMUL.FTZ R54, R59, R58 ;  /* 0x0000003a3b366220 */ /* 0x000fe20000410000 */
[----:B------:R-:W-:-:S02]  /*4fb0*/  CS2R R58, SRZ ;  /* 0x00000000003a7805 */ /* 0x000fc4000001ff00 */
[----:B------:R-:W-:Y:S01]  /*4fc0*/  MOV R57, RZ ;  /* 0x000000ff00397202 */ /* 0x000fe20000000f00 */
[-C--:B------:R-:W-:Y:S01]  /*4fd0*/  @P5 FMUL.FTZ R57, R120, R115.reuse ;  /* 0x0000007378395220 */ /* 0x080fe20000410000 */
[----:B------:R-:W-:Y:S01]  /*4fe0*/  MOV R116, RZ ;  /* 0x000000ff00747202 */ /* 0x000fe20000000f00 */
[----:B------:R-:W-:Y:S01]  /*4ff0*/  @P4 FMUL.FTZ R59, R117, R52 ;  /* 0x00000034753b4220 */ /* 0x000fe20000410000 */
[----:B------:R-:W-:Y:S01]  /*5000*/  @P3 SHF.L.U32 R121, R122, 0x10, RZ ;  /* 0x000000107a793819 */ /* 0x000fe200000006ff */
[----:B------:R-:W-:Y:S01]  /*5010*/  @P3 FMUL.FTZ R116, R123, R134 ;  /* 0x000000867b743220 */ /* 0x000fe20000410000 */
[----:B------:R-:W-:Y:S01]  /*5020*/  @P5 FMUL.FTZ R61, R110, R115 ;  /* 0x000000736e3d5220 */ /* 0x000fe20000410000 */
[----:B------:R-:W-:Y:S01]  /*5030*/  @P4 FMUL.FTZ R58, R119, R52 ;  /* 0x00000034773a4220 */ /* 0x000fe20000410000 */
[----:B------:R-:W-:Y:S01]  /*5040*/  HFMA2 R110, -RZ, RZ, 0, 0 ;  /* 0x00000000ff6e7431 */ /* 0x000fe200000001ff */
[----:B------:R-:W-:Y:S01]  /*5050*/  F2FP.BF16.F32.PACK_AB R52, R56, R55 ;  /* 0x000000373834723e */ /* 0x000fe200000010ff */
[----:B------:R-:W-:Y:S01]  /*5060*/  @P3 FMUL.FTZ R110, R121, R134 ;  /* 0x00000086796e3220 */ /* 0x000fe20000410000 */
[----:B------:R-:W-:-:S02]  /*5070*/  F2FP.BF16.F32.PACK_AB R54, R57, R54 ;  /* 0x000000363936723e */ /* 0x000fc400000010ff */
[----:B------:R-:W-:Y:S02]  /*5080*/  F2FP.BF16.F32.PACK_AB R53, R53, R118 ;  /* 0x000000763535723e */ /* 0x000fe400000010ff */
[----:B------:R-:W-:-:S07]  /*5090*/  F2FP.BF16.F32.PACK_AB R55, R116, R59 ;  /* 0x0000003b7437723e */ /* 0x000fce00000010ff */
.L_x_529:
[----:B------:R-:W0:Y:S01]  /*50a0*/  @P0 LDC.64 R56, c[0x0][0x478] ;  /* 0x00011e00ff380b82 */ /* 0x000e220000000a00 */
[----:B------:R-:W-:-:S04]  /*50b0*/  IMAD.WIDE.U32 R62, R111, 0x10, R62 ;  /* 0x000000106f3e7825 */ /* 0x000fc800078e003e */
[----:B0-----:R-:W-:-:S05]  /*50c0*/  @P0 IMAD.WIDE.U32 R56, R111, 0x10, R56 ;  /* 0x000000106f380825 */ /* 0x001fca00078e0038 */
[----:B------:R0:W-:Y:S04]  /*50d0*/  @P0 STG.E.128 desc[UR6][R56.64], R48 ;  /* 0x0000003038000986 */ /* 0x0001e8000c101d06 */
[----:B------:R0:W-:Y:S02]  /*50e0*/  STG.E.128 desc[UR6][R62.64], R52 ;  /* 0x000000343e007986 */ /* 0x0001e4000c101d06 */
.L_x_525:
[----:B01----:R-:W0:Y:S01]  /*50f0*/  LDC.64 R52, c[0x0][0x380] ;  /* 0x0000e000ff347b82 */ /* 0x003e220000000a00 */
        /* <DEDUP_REMOVED lines=10> */
[----:B------:R-:W-:Y:S01]  /*51a0*/  PLOP3.LUT P2, PT, P2, PT, PT, 0x8, 0x80 ;  /* 0x000000000080781c */ /* 0x000fe2000174e170 */
        /* <DEDUP_REMOVED lines=9> */
[----:B------:R-:W-:Y:S01]  /*5240*/  MOV R34, R75 ;  /* 0x0000004b00227202 */ /* 0x000fe20000000f00 */
[----:B------:R-:W-:Y:S01]  /*5250*/  IMAD.MOV.U32 R38, RZ, RZ, R79 ;  /* 0x000000ffff267224 */ /* 0x000fe200078e004f */
        /* <DEDUP_REMOVED lines=38> */
[----:B------:R-:W-:-:S07]  /*54c0*/  MOV R11, R5 ;  /* 0x00000005000b7202 */ /* 0x000fce0000000f00 */
.L_x_519:
        /* <DEDUP_REMOVED lines=22> */
.L_x_531:
        /* <DEDUP_REMOVED lines=13> */
.L_x_7981:


//--------------------- .text._ZN10layer_norm22ln_bwd_finalize_kernelINS_22Kernel_traits_finalizeILj2048E13__nv_bfloat16S2_S2_S2_fjLb1ELj1024ELj4ENS_18Kernel_traits_baseILj2048ES2_S2_S2_S2_fjLj1024EEEEELb1ELb0EEEvNS_9BwdParamsE --------------------------
	.section	.text._ZN10layer_norm22ln_bwd_finalize_kernelINS_22Kernel_traits_finalizeILj2048E13__nv_bfloat16S2_S2_S2_fjLb1ELj1024ELj4ENS_18Kernel_traits_baseILj2048ES2_S2_S2_S2_fjLj1024EEEEELb1ELb0EEEvNS_9BwdParamsE,"ax",@progbits
	.align	128
        .global         _ZN10layer_norm22ln_bwd_finalize_kernelINS_22Kernel_traits_finalizeILj2048E13__nv_bfloat16S2_S2_S2_fjLb1ELj1024ELj4ENS_18Kernel_traits_baseILj2048ES2_S2_S2_S2_fjLj1024EEEEELb1ELb0EEEvNS_9BwdParamsE
        .type           _ZN10layer_norm22ln_bwd_finalize_kernelINS_22Kernel_traits_finalizeILj2048E13__nv_bfloat16S2_S2_S2_fjLb1ELj1024ELj4ENS_18Kernel_traits_baseILj2048ES2_S2_S2_S2_fjLj1024EEEEELb1ELb0EEEvNS_9BwdParamsE,@function
        .size           _ZN10layer_norm22ln_bwd_finalize_kernelINS_22Kernel_traits_finalizeILj2048E13__nv_bfloat16S2_S2_S2_fjLb1ELj1024ELj4ENS_18Kernel_traits_baseILj2048ES2_S2_S2_S2_fjLj1024EEEEELb1ELb0EEEvNS_9BwdParamsE,(.L_x_7982 - _ZN10layer_norm22ln_bwd_finalize_kernelINS_22Kernel_traits_finalizeILj2048E13__nv_bfloat16S2_S2_S2_fjLb1ELj1024ELj4ENS_18Kernel_traits_baseILj2048ES2_S2_S2_S2_fjLj1024EEEEELb1ELb0EEEvNS_9BwdParamsE)
        .other          _ZN10layer_norm22ln_bwd_finalize_kernelINS_22Kernel_traits_finalizeILj2048E13__nv_bfloat16S2_S2_S2_fjLb1ELj1024ELj4ENS_18Kernel_traits_baseILj2048ES2_S2_S2_S2_fjLj1024EEEEELb1ELb0EEEvNS_9BwdParamsE,@"STO_CUDA_ENTRY STV_DEFAULT"
_ZN10layer_norm22ln_bwd_finalize_kernelINS_22Kernel_traits_finalizeILj2048E13__nv_bfloat16S2_S2_S2_fjLb1ELj1024ELj4ENS_18Kernel_traits_baseILj2048ES2_S2_S2_S2_fjLj1024EEEEELb1ELb0EEEvNS_9BwdParamsE:
.text._ZN10layer_norm22ln_bwd_finalize_kernelINS_22Kernel_traits_finalizeILj2048E13__nv_bfloat16S2_S2_S2_fjLb1ELj1024ELj4ENS_18Kernel_traits_baseILj2048ES2_S2_S2_S2_fjLj1024EEEEELb1ELb0EEEvNS_9BwdParamsE:
        /* <DEDUP_REMOVED lines=15> */
[----:B------:R-:W-:Y:S01]  /*00f0*/  LOP3.LUT R6, R6, 0x7ffffff0, RZ, 0xc0, !PT ;  /* 0x7ffffff006067812 */ /* 0x000fe200078ec0ff */
[----:B------:R-:W-:Y:S01]  /*0100*/  HFMA2 R8, -RZ, RZ, 0, 0 ;  /* 0x00000000ff087431 */ /* 0x000fe200000001ff */
        /* <DEDUP_REMOVED lines=13> */
[----:B------:R-:W-:Y:S02]  /*01e0*/  LEA.HI R11, R10, 0x1, RZ, 0x1b ;  /* 0x000000010a0b7811 */ /* 0x000fe400078fd8ff */
[----:B------:R-:W-:Y:S02]  /*01f0*/  MOV R22, RZ ;  /* 0x000000ff00167202 */ /* 0x000fe40000000f00 */
[----:B------:R-:W-:Y:S02]  /*0200*/  LOP3.LUT R12, R11, 0x7, RZ, 0xc0, !PT ;  /* 0x000000070b0c7812 */ /* 0x000fe400078ec0ff */
[----:B------:R-:W-:Y:S02]  /*0210*/  MOV R7, RZ ;  /* 0x000000ff00077202 */ /* 0x000fe40000000f00 */
[----:B------:R-:W-:-:S03]  /*0220*/  ISETP.NE.AND P0, PT, R12, RZ, PT ;  /* 0x000000ff0c00720c */ /* 0x000fc60003f05270 */
[----:B------:R-:W-:Y:S10]  /*0230*/  @!P1 BRA `(.L_x_535) ;  /* 0x0000000400c49947 */ /* 0x000ff40003800000 */
[C---:B------:R-:W-:Y:S01]  /*0240*/  LOP3.LUT R24, R4.reuse, 0x80, RZ, 0xfc, !PT ;  /* 0x0000008004187812 */ /* 0x040fe200078efcff */
[-CC-:B------:R-:W-:Y:S01]  /*0250*/  IMAD R20, R13, R3.reuse, R14.reuse ;  /* 0x000000030d147224 */ /* 0x180fe200078e020e */
[C---:B------:R-:W-:Y:S02]  /*0260*/  LOP3.LUT R26, R4.reuse, 0xa0, RZ, 0xfc, !PT ;  /* 0x000000a0041a7812 */ /* 0x040fe400078efcff */
[----:B------:R-:W-:Y:S01]  /*0270*/  LOP3.LUT R28, R4, 0xc0, RZ, 0xfc, !PT ;  /* 0x000000c0041c7812 */ /* 0x000fe200078efcff */
[-CC-:B------:R-:W-:Y:S01]  /*0280*/  IMAD R24, R24, R3.reuse, R14.reuse ;  /* 0x0000000318187224 */ /* 0x180fe200078e020e */
        /* <DEDUP_REMOVED lines=8> */
[----:B------:R-:W-:Y:S01]  /*0310*/  IADD3 R21, PT, PT, R5, R20, RZ ;  /* 0x0000001405157210 */ /* 0x000fe20007ffe0ff */
[-CC-:B------:R-:W-:Y:S01]  /*0320*/  IMAD R18, R18, R3.reuse, R14.reuse ;  /* 0x0000000312127224 */ /* 0x180fe200078e020e */
[----:B------:R-:W-:Y:S01]  /*0330*/  MOV R8, RZ ;  /* 0x000000ff00087202 */ /* 0x000fe20000000f00 */
[----:B------:R-:W-:Y:S01]  /*0340*/  IMAD R14, R4, R3, R14 ;  /* 0x00000003040e7224 */ /* 0x000fe200078e020e */
[----:B------:R-:W-:-:S02]  /*0350*/  MOV R6, R4 ;  /* 0x0000000400067202 */ /* 0x000fc40000000f00 */
[----:B------:R-:W-:Y:S02]  /*0360*/  IADD3 R20, PT, PT, -R15, RZ, RZ ;  /* 0x000000ff0f147210 */ /* 0x000fe40007ffe1ff */
[C---:B------:R-:W-:Y:S02]  /*0370*/  IADD3 R13, PT, PT, R5.reuse, R14, RZ ;  /* 0x0000000e050d7210 */ /* 0x040fe40007ffe0ff */
[C---:B------:R-:W-:Y:S02]  /*0380*/  IADD3 R29, PT, PT, R5.reuse, R24, RZ ;  /* 0x00000018051d7210 */ /* 0x040fe40007ffe0ff */
[C---:B------:R-:W-:Y:S02]  /*0390*/  IADD3 R23, PT, PT, R5.reuse, R26, RZ ;  /* 0x0000001a05177210 */ /* 0x040fe40007ffe0ff */
[C---:B------:R-:W-:Y:S02]  /*03a0*/  IADD3 R25, PT, PT, R5.reuse, R28, RZ ;  /* 0x0000001c05197210 */ /* 0x040fe40007ffe0ff */
[----:B------:R-:W-:-:S02]  /*03b0*/  IADD3 R27, PT, PT, R5, R27, RZ ;  /* 0x0000001b051b7210 */ /* 0x000fc40007ffe0ff */
[C---:B------:R-:W-:Y:S02]  /*03c0*/  IADD3 R19, PT, PT, R5.reuse, R16, RZ ;  /* 0x0000001005137210 */ /* 0x040fe40007ffe0ff */
[----:B------:R-:W-:-:S07]  /*03d0*/  IADD3 R18, PT, PT, R5, R18, RZ ;  /* 0x0000001205127210 */ /* 0x000fce0007ffe0ff */
.L_x_536:
[----:B------:R-:W0:Y:S02]  /*03e0*/  LDC.64 R14, c[0x0][0x440] ;  /* 0x00011000ff0e7b82 */ /* 0x000e240000000a00 */
[----:B0-----:R-:W-:-:S06]  /*03f0*/  IMAD.WIDE.U32 R16, R13, 0x4, R14 ;  /* 0x000000040d107825 */ /* 0x001fcc00078e000e */
[----:B------:R-:W2:Y:S02]  /*0400*/  LDG.E R17, desc[UR6][R16.64] ;  /* 0x0000000610117981 */ /* 0x000ea4000c1e1900 */
[----:B--2---:R-:W-:Y:S01]  /*0410*/  FADD.FTZ R8, R17, R8 ;  /* 0x0000000811087221 */ /* 0x004fe20000010000 */
[----:B------:R-:W-:-:S05]  /*0420*/  IMAD.WIDE.U32 R16, R21, 0x4, R14 ;  /* 0x0000000415107825 */ /* 0x000fca00078e000e */
[----:B------:R0:W2:Y:S02]  /*0430*/  LDG.E R24, desc[UR6][R16.64] ;  /* 0x0000000610187981 */ /* 0x0000a4000c1e1900 */
[----:B0-----:R-:W-:-:S04]  /*0440*/  IMAD.WIDE.U32 R16, R19, 0x4, R14 ;  /* 0x0000000413107825 */ /* 0x001fc800078e000e */
[----:B--2---:R-:W-:Y:S02]  /*0450*/  FADD.FTZ R8, R8, R24 ;  /* 0x0000001808087221 */ /* 0x004fe40000010000 */
        /* <DEDUP_REMOVED lines=11> */
[----:B------:R-:W-:-:S05]  /*0510*/  IMAD.WIDE.U32 R14, R27, 0x4, R14 ;  /* 0x000000041b0e7825 */ /* 0x000fca00078e000e */
[----:B------:R0:W3:Y:S02]  /*0520*/  LDG.E R26, desc[UR6][R14.64] ;  /* 0x000000060e1a7981 */ /* 0x0000e4000c1e1900 */
[----:B0-----:R-:W0:Y:S01]  /*0530*/  LDC.64 R14, c[0x0][0x448] ;  /* 0x00011200ff0e7b82 */ /* 0x001e220000000a00 */
        /* <DEDUP_REMOVED lines=21> */
[----:B------:R-:W-:-:S04]  /*0690*/  IMAD.WIDE.U32 R14, R27, 0x4, R14 ;  /* 0x000000041b0e7825 */ /* 0x000fc800078e000e */
[----:B---3--:R-:W-:Y:S02]  /*06a0*/  FADD.FTZ R8, R8, R26 ;  /* 0x0000001a08087221 */ /* 0x008fe40000010000 */
        /* <DEDUP_REMOVED lines=23> */
[----:B------:R-:W-:-:S06]  /*0820*/  IMAD.WIDE.U32 R14, R27, 0x4, R14 ;  /* 0x000000041b0e7825 */ /* 0x000fcc00078e000e */
[----:B------:R-:W4:Y:S01]  /*0830*/  LDG.E R14, desc[UR6][R14.64] ;  /* 0x000000060e0e7981 */ /* 0x000f22000c1e1900 */
[----:B--2---:R-:W-:-:S03]  /*0840*/  FADD.FTZ R7, R7, R24 ;  /* 0x0000001807077221 */ /* 0x004fc60000010000 */
[----:B------:R-:W2:Y:S01]  /*0850*/  LDG.E R24, desc[UR6][R16.64] ;  /* 0x0000000610187981 */ /* 0x000ea2000c1e1900 */
[----:B------:R-:W-:-:S04]  /*0860*/  IADD3 R20, PT, PT, R20, 0x8, RZ ;  /* 0x0000000814147810 */ /* 0x000fc80007ffe0ff */
[----:B------:R-:W-:Y:S01]  /*0870*/  ISETP.NE.AND P1, PT, R20, RZ, PT ;  /* 0x000000ff1400720c */ /* 0x000fe20003f25270 */
[----:B---3--:R-:W-:Y:S01]  /*0880*/  FADD.FTZ R22, R22, R26 ;  /* 0x0000001a16167221 */ /* 0x008fe20000010000 */
        /* <DEDUP_REMOVED lines=8> */
[----:B------:R-:W-:Y:S01]  /*0910*/  LEA R27, R3, R27, 0x8 ;  /* 0x0000001b031b7211 */ /* 0x000fe200078e40ff */
[----:B--2---:R-:W-:-:S04]  /*0920*/  FADD.FTZ R7, R7, R24 ;  /* 0x0000001807077221 */ /* 0x004fc80000010000 */
[----:B----4-:R-:W-:Y:S01]  /*0930*/  FADD.FTZ R7, R7, R14 ;  /* 0x0000000e07077221 */ /* 0x010fe20000010000 */
[----:B------:R-:W-:Y:S06]  /*0940*/  @P1 BRA `(.L_x_536) ;  /* 0xfffffff800a41947 */ /* 0x000fec000383ffff */
.L_x_535:
[----:B------:R-:W-:Y:S05]  /*0950*/  BSYNC.RECONVERGENT B1 ;  /* 0x0000000000017941 */ /* 0x000fea0003800200 */
.L_x_534:
[----:B------:R-:W-:Y:S05]  /*0960*/  @!P0 BRA `(.L_x_533) ;  /* 0x0000000400748947 */ /* 0x000fea0003800000 */
[----:B------:R-:W-:Y:S01]  /*0970*/  ISETP.GE.U32.AND P0, PT, R12, 0x4, PT ;  /* 0x000000040c00780c */ /* 0x000fe20003f06070 */
[----:B------:R-:W-:Y:S01]  /*0980*/  BSSY.RECONVERGENT B1, `(.L_x_537) ;  /* 0x000002f000017945 */ /* 0x000fe20003800200 */
[----:B------:R-:W-:-:S11]  /*0990*/  LOP3.LUT P1, R18, R11, 0x3, RZ, 0xc0, !PT ;  /* 0x000000030b127812 */ /* 0x000fd6000782c0ff */
[----:B------:R-:W-:Y:S05]  /*09a0*/  @!P0 BRA `(.L_x_538) ;  /* 0x0000000000b08947 */ /* 0x000fea0003800000 */
[----:B------:R-:W0:Y:S01]  /*09b0*/  LDC.64 R12, c[0x0][0x440] ;  /* 0x00011000ff0c7b82 */ /* 0x000e220000000a00 */
[----:B------:R-:W-:-:S07]  /*09c0*/  IMAD R11, R6, R3, R2 ;  /* 0x00000003060b7224 */ /* 0x000fce00078e0202 */
[----:B------:R-:W1:Y:S08]  /*09d0*/  LDC.64 R16, c[0x0][0x448] ;  /* 0x00011200ff107b82 */ /* 0x000e700000000a00 */
[----:B------:R-:W2:Y:S01]  /*09e0*/  LDC.64 R14, c[0x0][0x460] ;  /* 0x00011800ff0e7b82 */ /* 0x000ea20000000a00 */
[----:B0-----:R-:W-:-:S05]  /*09f0*/  IMAD.WIDE.U32 R24, R11, 0x4, R12 ;  /* 0x000000040b187825 */ /* 0x001fca00078e000c */
[----:B------:R0:W3:Y:S01]  /*0a00*/  LDG.E R19, desc[UR6][R24.64] ;  /* 0x0000000618137981 */ /* 0x0000e2000c1e1900 */
[----:B-1----:R-:W-:-:S05]  /*0a10*/  IMAD.WIDE.U32 R26, R11, 0x4, R16 ;  /* 0x000000040b1a7825 */ /* 0x002fca00078e0010 */
[----:B------:R-:W4:Y:S01]  /*0a20*/  LDG.E R23, desc[UR6][R26.64] ;  /* 0x000000061a177981 */ /* 0x000f22000c1e1900 */
[----:B--2---:R-:W-:-:S06]  /*0a30*/  IMAD.WIDE.U32 R20, R11, 0x4, R14 ;  /* 0x000000040b147825 */ /* 0x004fcc00078e000e */
[----:B------:R1:W2:Y:S01]  /*0a40*/  LDG.E R20, desc[UR6][R20.64] ;  /* 0x0000000614147981 */ /* 0x0002a2000c1e1900 */
[----:B------:R-:W-:-:S05]  /*0a50*/  LEA R29, R3, R11, 0x5 ;  /* 0x0000000b031d7211 */ /* 0x000fca00078e28ff */
[----:B0-----:R-:W-:Y:S01]  /*0a60*/  IMAD.WIDE.U32 R24, R29, 0x4, R12 ;  /* 0x000000041d187825 */ /* 0x001fe200078e000c */
[----:B-1----:R-:W-:-:S04]  /*0a70*/  LEA R21, R3, R11, 0x6 ;  /* 0x0000000b03157211 */ /* 0x002fc800078e30ff */
[----:B------:R0:W5:Y:S01]  /*0a80*/  LDG.E R11, desc[UR6][R24.64] ;  /* 0x00000006180b7981 */ /* 0x000162000c1e1900 */
[----:B------:R-:W-:-:S04]  /*0a90*/  IMAD.WIDE.U32 R26, R21, 0x4, R12 ;  /* 0x00000004151a7825 */ /* 0x000fc800078e000c */
[----:B0-----:R-:W-:-:S04]  /*0aa0*/  IMAD.WIDE.U32 R24, R29, 0x4, R16 ;  /* 0x000000041d187825 */ /* 0x001fc800078e0010 */
[----:B------:R-:W-:-:S04]  /*0ab0*/  IMAD.WIDE.U32 R28, R29, 0x4, R14 ;  /* 0x000000041d1c7825 */ /* 0x000fc800078e000e */
[----:B---3--:R-:W-:Y:S02]  /*0ac0*/  FADD.FTZ R8, R8, R19 ;  /* 0x0000001308087221 */ /* 0x008fe40000010000 */
[----:B------:R0:W3:Y:S01]  /*0ad0*/  LDG.E R19, desc[UR6][R26.64] ;  /* 0x000000061a137981 */ /* 0x0000e2000c1e1900 */
[----:B----4-:R-:W-:-:S03]  /*0ae0*/  FADD.FTZ R23, R22, R23 ;  /* 0x0000001716177221 */ /* 0x010fc60000010000 */
[----:B------:R2:W4:Y:S01]  /*0af0*/  LDG.E R22, desc[UR6][R24.64] ;  /* 0x0000000618167981 */ /* 0x000522000c1e1900 */
[----:B0-----:R-:W-:-:S04]  /*0b00*/  IMAD.WIDE.U32 R26, R21, 0x4, R16 ;  /* 0x00000004151a7825 */ /* 0x001fc800078e0010 */
[----:B--2---:R-:W-:Y:S01]  /*0b10*/  FADD.FTZ R25, R7, R20 ;  /* 0x0000001407197221 */ /* 0x004fe20000010000 */
[----:B------:R-:W2:Y:S04]  /*0b20*/  LDG.E R24, desc[UR6][R28.64] ;  /* 0x000000061c187981 */ /* 0x000ea8000c1e1900 */
[----:B------:R0:W2:Y:S02]  /*0b30*/  LDG.E R7, desc[UR6][R26.64] ;  /* 0x000000061a077981 */ /* 0x0000a4000c1e1900 */
[----:B0-----:R-:W-:Y:S01]  /*0b40*/  LEA R27, R3, R21, 0x5 ;  /* 0x00000015031b7211 */ /* 0x001fe200078e28ff */
[----:B------:R-:W-:-:S04]  /*0b50*/  IMAD.WIDE.U32 R20, R21, 0x4, R14 ;  /* 0x0000000415147825 */ /* 0x000fc800078e000e */
[C---:B------:R-:W-:Y:S02]  /*0b60*/  IMAD.WIDE.U32 R16, R27.reuse, 0x4, R16 ;  /* 0x000000041b107825 */ /* 0x040fe400078e0010 */
[----:B------:R-:W2:Y:S02]  /*0b70*/  LDG.E R20, desc[UR6][R20.64] ;  /* 0x0000000614147981 */ /* 0x000ea4000c1e1900 */
[C---:B------:R-:W-:Y:S02]  /*0b80*/  IMAD.WIDE.U32 R12, R27.reuse, 0x4, R12 ;  /* 0x000000041b0c7825 */ /* 0x040fe400078e000c */
[----:B------:R-:W2:Y:S02]  /*0b90*/  LDG.E R16, desc[UR6][R16.64] ;  /* 0x0000000610107981 */ /* 0x000ea4000c1e1900 */
[----:B------:R-:W-:Y:S02]  /*0ba0*/  IMAD.WIDE.U32 R14, R27, 0x4, R14 ;  /* 0x000000041b0e7825 */ /* 0x000fe400078e000e */
[----:B------:R-:W2:Y:S04]  /*0bb0*/  LDG.E R12, desc[UR6][R12.64] ;  /* 0x000000060c0c7981 */ /* 0x000ea8000c1e1900 */
[----:B------:R-:W2:Y:S01]  /*0bc0*/  LDG.E R14, desc[UR6][R14.64] ;  /* 0x000000060e0e7981 */ /* 0x000ea2000c1e1900 */
[----:B-----5:R-:W-:Y:S01]  /*0bd0*/  FADD.FTZ R8, R8, R11 ;  /* 0x0000000b08087221 */ /* 0x020fe20000010000 */
[----:B------:R-:W-:-:S03]  /*0be0*/  IADD3 R6, PT, PT, R6, 0x80, RZ ;  /* 0x0000008006067810 */ /* 0x000fc60007ffe0ff */
[----:B---3--:R-:W-:Y:S01]  /*0bf0*/  FADD.FTZ R19, R8, R19 ;  /* 0x0000001308137221 */ /* 0x008fe20000010000 */
[----:B----4-:R-:W-:Y:S01]  /*0c00*/  FADD.FTZ R22, R23, R22 ;  /* 0x0000001617167221 */ /* 0x010fe20000010000 */
[----:B--2---:R-:W-:-:S03]  /*0c10*/  FADD.FTZ R25, R25, R24 ;  /* 0x0000001819197221 */ /* 0x004fc60000010000 */
[----:B------:R-:W-:Y:S01]  /*0c20*/  FADD.FTZ R7, R22, R7 ;  /* 0x0000000716077221 */ /* 0x000fe20000010000 */
[----:B------:R-:W-:-:S03]  /*0c30*/  FADD.FTZ R25, R25, R20 ;  /* 0x0000001419197221 */ /* 0x000fc60000010000 */
[----:B------:R-:W-:Y:S01]  /*0c40*/  FADD.FTZ R22, R7, R16 ;  /* 0x0000001007167221 */ /* 0x000fe20000010000 */
[----:B------:R-:W-:Y:S01]  /*0c50*/  FADD.FTZ R8, R19, R12 ;  /* 0x0000000c13087221 */ /* 0x000fe20000010000 */
[----:B------:R-:W-:-:S07]  /*0c60*/  FADD.FTZ R7, R25, R14 ;  /* 0x0000000e19077221 */ /* 0x000fce0000010000 */
.L_x_538:
[----:B------:R-:W-:Y:S05]  /*0c70*/  BSYNC.RECONVERGENT B1 ;  /* 0x0000000000017941 */ /* 0x000fea0003800200 */
.L_x_537:
[----:B------:R-:W-:Y:S05]  /*0c80*/  @!P1 BRA `(.L_x_533) ;  /* 0x0000000000ac9947 */ /* 0x000fea0003800000 */
[----:B------:R-:W-:Y:S01]  /*0c90*/  ISETP.NE.AND P1, PT, R18, 0x1, PT ;  /* 0x000000011200780c */ /* 0x000fe20003f25270 */
[----:B------:R-:W-:Y:S01]  /*0ca0*/  BSSY.RECONVERGENT B1, `(.L_x_539) ;  /* 0x000001b000017945 */ /* 0x000fe20003800200 */
[----:B------:R-:W-:-:S11]  /*0cb0*/  LOP3.LUT P0, RZ, R10, 0x20, RZ, 0xc0, !PT ;  /* 0x000000200aff7812 */ /* 0x000fd6000780c0ff */
[----:B------:R-:W-:Y:S05]  /*0cc0*/  @!P1 BRA `(.L_x_540) ;  /* 0x0000000000609947 */ /* 0x000fea0003800000 */
[----:B------:R-:W0:Y:S01]  /*0cd0*/  LDC.64 R18, c[0x0][0x440] ;  /* 0x00011000ff127b82 */ /* 0x000e220000000a00 */
[----:B------:R-:W-:-:S05]  /*0ce0*/  IMAD R17, R6, R3, R2 ;  /* 0x0000000306117224 */ /* 0x000fca00078e0202 */
[----:B------:R-:W-:Y:S02]  /*0cf0*/  LEA R23, R3, R17, 0x5 ;  /* 0x0000001103177211 */ /* 0x000fe400078e28ff */
[----:B------:R-:W1:Y:S08]  /*0d00*/  LDC.64 R10, c[0x0][0x448] ;  /* 0x00011200ff0a7b82 */ /* 0x000e700000000a00 */
[----:B------:R-:W2:Y:S01]  /*0d10*/  LDC.64 R12, c[0x0][0x460] ;  /* 0x00011800ff0c7b82 */ /* 0x000ea20000000a00 */
[----:B0-----:R-:W-:-:S04]  /*0d20*/  IMAD.WIDE.U32 R20, R17, 0x4, R18 ;  /* 0x0000000411147825 */ /* 0x001fc800078e0012 */
[----:B-1----:R-:W-:Y:S02]  /*0d30*/  IMAD.WIDE.U32 R14, R17, 0x4, R10 ;  /* 0x00000004110e7825 */ /* 0x002fe400078e000a */
[----:B------:R-:W3:Y:S02]  /*0d40*/  LDG.E R21, desc[UR6][R20.64] ;  /* 0x0000000614157981 */ /* 0x000ee4000c1e1900 */
[----:B------:R-:W-:Y:S02]  /*0d50*/  IMAD.WIDE.U32 R18, R23, 0x4, R18 ;  /* 0x0000000417127825 */ /* 0x000fe400078e0012 */
[----:B------:R-:W4:Y:S02]  /*0d60*/  LDG.E R15, desc[UR6][R14.64] ;  /* 0x000000060e0f7981 */ /* 0x000f24000c1e1900 */
[----:B--2---:R-:W-:Y:S02]  /*0d70*/  IMAD.WIDE.U32 R16, R17, 0x4, R12 ;  /* 0x0000000411107825 */ /* 0x004fe400078e000c */
[----:B------:R-:W2:Y:S02]  /*0d80*/  LDG.E R19, desc[UR6][R18.64] ;  /* 0x0000000612137981 */ /* 0x000ea4000c1e1900 */
[----:B------:R-:W-:-:S02]  /*0d90*/  IMAD.WIDE.U32 R10, R23, 0x4, R10 ;  /* 0x00000004170a7825 */ /* 0x000fc400078e000a */
[----:B------:R-:W5:Y:S02]  /*0da0*/  LDG.E R16, desc[UR6][R16.64] ;  /* 0x0000000610107981 */ /* 0x000f64000c1e1900 */
[----:B------:R-:W-:Y:S02]  /*0db0*/  IMAD.WIDE.U32 R12, R23, 0x4, R12 ;  /* 0x00000004170c7825 */ /* 0x000fe400078e000c */
[----:B------:R-:W5:Y:S04]  /*0dc0*/  LDG.E R11, desc[UR6][R10.64] ;  /* 0x000000060a0b7981 */ /* 0x000f68000c1e1900 */
[----:B------:R-:W5:Y:S01]  /*0dd0*/  LDG.E R12, desc[UR6][R12.64] ;  /* 0x000000060c0c7981 */ /* 0x000f62000c1e1900 */
[----:B------:R-:W-:Y:S01]  /*0de0*/  IADD3 R6, PT, PT, R6, 0x40, RZ ;  /* 0x0000004006067810 */ /* 0x000fe20007ffe0ff */
[----:B---3--:R-:W-:Y:S01]  /*0df0*/  FADD.FTZ R8, R8, R21 ;  /* 0x0000001508087221 */ /* 0x008fe20000010000 */
[----:B----4-:R-:W-:-:S03]  /*0e00*/  FADD.FTZ R22, R22, R15 ;  /* 0x0000000f16167221 */ /* 0x010fc60000010000 */
[----:B--2---:R-:W-:Y:S01]  /*0e10*/  FADD.FTZ R8, R8, R19 ;  /* 0x0000001308087221 */ /* 0x004fe20000010000 */
[----:B-----5:R-:W-:Y:S01]  /*0e20*/  FADD.FTZ R7, R7, R16 ;  /* 0x0000001007077221 */ /* 0x020fe20000010000 */
[----:B------:R-:W-:-:S03]  /*0e30*/  FADD.FTZ R22, R22, R11 ;  /* 0x0000000b16167221 */ /* 0x000fc60000010000 */
[----:B------:R-:W-:-:S07]  /*0e40*/  FADD.FTZ R7, R7, R12 ;  /* 0x0000000c07077221 */ /* 0x000fce0000010000 */
.L_x_540:
[----:B------:R-:W-:Y:S05]  /*0e50*/  BSYNC.RECONVERGENT B1 ;  /* 0x0000000000017941 */ /* 0x000fea0003800200 */
.L_x_539:
[----:B------:R-:W-:Y:S05]  /*0e60*/  @P0 BRA `(.L_x_533) ;  /* 0x0000000000340947 */ /* 0x000fea0003800000 */
[----:B------:R-:W0:Y:S01]  /*0e70*/  LDC.64 R14, c[0x0][0x440] ;  /* 0x00011000ff0e7b82 */ /* 0x000e220000000a00 */
[----:B------:R-:W-:-:S07]  /*0e80*/  IMAD R17, R6, R3, R2 ;  /* 0x0000000306117224 */ /* 0x000fce00078e0202 */
[----:B------:R-:W1:Y:S08]  /*0e90*/  LDC.64 R12, c[0x0][0x448] ;  /* 0x00011200ff0c7b82 */ /* 0x000e700000000a00 */
[----:B------:R-:W2:Y:S01]  /*0ea0*/  LDC.64 R10, c[0x0][0x460] ;  /* 0x00011800ff0a7b82 */ /* 0x000ea20000000a00 */
[----:B0-----:R-:W-:-:S06]  /*0eb0*/  IMAD.WIDE.U32 R14, R17, 0x4, R14 ;  /* 0x00000004110e7825 */ /* 0x001fcc00078e000e */
[----:B------:R-:W3:Y:S01]  /*0ec0*/  LDG.E R15, desc[UR6][R14.64] ;  /* 0x000000060e0f7981 */ /* 0x000ee2000c1e1900 */
[----:B-1----:R-:W-:-:S06]  /*0ed0*/  IMAD.WIDE.U32 R12, R17, 0x4, R12 ;  /* 0x00000004110c7825 */ /* 0x002fcc00078e000c */
[----:B------:R-:W4:Y:S01]  /*0ee0*/  LDG.E R13, desc[UR6][R12.64] ;  /* 0x000000060c0d7981 */ /* 0x000f22000c1e1900 */
[----:B--2---:R-:W-:-:S06]  /*0ef0*/  IMAD.WIDE.U32 R10, R17, 0x4, R10 ;  /* 0x00000004110a7825 */ /* 0x004fcc00078e000a */
[----:B------:R-:W2:Y:S01]  /*0f00*/  LDG.E R10, desc[UR6][R10.64] ;  /* 0x000000060a0a7981 */ /* 0x000ea2000c1e1900 */
[----:B---3--:R-:W-:Y:S01]  /*0f10*/  FADD.FTZ R8, R8, R15 ;  /* 0x0000000f08087221 */ /* 0x008fe20000010000 */
[----:B----4-:R-:W-:Y:S01]  /*0f20*/  FADD.FTZ R22, R22, R13 ;  /* 0x0000000d16167221 */ /* 0x010fe20000010000 */
[----:B--2---:R-:W-:-:S07]  /*0f30*/  FADD.FTZ R7, R7, R10 ;  /* 0x0000000a07077221 */ /* 0x004fce0000010000 */
.L_x_533:
[----:B------:R-:W-:Y:S05]  /*0f40*/  BSYNC.RECONVERGENT B0 ;  /* 0x0000000000007941 */ /* 0x000fea0003800200 */
.L_x_532:
[----:B------:R-:W0:Y:S01]  /*0f50*/  S2UR UR5, SR_CgaCtaId ;  /* 0x00000000000579c3 */ /* 0x000e220000008800 */
[----:B------:R-:W-:Y:S01]  /*0f60*/  UMOV UR4, 0x400 ;  /* 0x0000040000047882 */ /* 0x000fe20000000000 */
[--C-:B------:R-:W-:Y:S02]  /*0f70*/  LOP3.LUT R11, R4, 0x1f, R0.reuse, 0x78, !PT ;  /* 0x0000001f040b7812 */ /* 0x100fe400078e7800 */
[----:B------:R-:W-:Y:S02]  /*0f80*/  SHF.L.U32 R13, R5, 0x7, RZ ;  /* 0x00000007050d7819 */ /* 0x000fe400000006ff */
[C---:B------:R-:W-:Y:S02]  /*0f90*/  LOP3.LUT R0, R11.reuse, 0x3e0, R0, 0xf8, !PT ;  /* 0x000003e00b007812 */ /* 0x040fe400078ef800 */
[----:B------:R-:W-:Y:S02]  /*0fa0*/  SHF.L.U32 R2, R11, 0x2, RZ ;  /* 0x000000020b027819 */ /* 0x000fe400000006ff */
[----:B------:R-:W-:-:S02]  /*0fb0*/  ISETP.NE.AND P0, PT, R5, RZ, PT ;  /* 0x000000ff0500720c */ /* 0x000fc40003f05270 */
[----:B------:R-:W-:Y:S01]  /*0fc0*/  LOP3.LUT R2, R13, R2, RZ, 0xfc, !PT ;  /* 0x000000020d027212 */ /* 0x000fe200078efcff */
[----:B0-----:R-:W-:-:S06]  /*0fd0*/  ULEA UR4, UR5, UR4, 0x18 ;  /* 0x0000000405047291 */ /* 0x001fcc000f8ec0ff */
[----:B------:R-:W-:-:S05]  /*0fe0*/  LEA R11, R0, UR4, 0x2 ;  /* 0x00000004000b7c11 */ /* 0x000fca000f8e10ff */
[----:B------:R-:W-:Y:S04]  /*0ff0*/  STS [R11], R22 ;  /* 0x000000160b007388 */ /* 0x000fe80000000800 */
[----:B------:R-:W-:Y:S04]  /*1000*/  STS [R11+0x1000], R8 ;  /* 0x001000080b007388 */ /* 0x000fe80000000800 */
[----:B------:R-:W-:Y:S01]  /*1010*/  STS [R11+0x2000], R7 ;  /* 0x002000070b007388 */ /* 0x000fe20000000800 */
[----:B------:R-:W-:Y:S06]  /*1020*/  BAR.SYNC.DEFER_BLOCKING 0x0 ;  /* 0x0000000000007b1d */ /* 0x000fec0000010000 */
[----:B------:R-:W0:Y:S04]  /*1030*/  LDS R10, [R2+UR4+0x1000] ;  /* 0x00100004020a7984 */ /* 0x000e280008000800 */
[----:B------:R-:W1:Y:S04]  /*1040*/  LDS R0, [R2+UR4] ;  /* 0x0000000402007984 */ /* 0x000e680008000800 */
[----:B------:R-:W2:Y:S04]  /*1050*/  LDS R6, [R2+UR4+0x2000] ;  /* 0x0020000402067984 */ /* 0x000ea80008000800 */
[----:B0-----:R-:W0:Y:S04]  /*1060*/  SHFL.BFLY PT, R13, R10, 0x1, 0x1f ;  /* 0x0c201f000a0d7f89 */ /* 0x001e2800000e0000 */
[----:B-1----:R-:W1:Y:S04]  /*1070*/  SHFL.BFLY PT, R15, R0, 0x1, 0x1f ;  /* 0x0c201f00000f7f89 */ /* 0x002e6800000e0000 */
[----:B--2---:R-:W2:Y:S01]  /*1080*/  SHFL.BFLY PT, R17, R6, 0x1, 0x1f ;  /* 0x0c201f0006117f89 */ /* 0x004ea200000e0000 */
[----:B0-----:R-:W-:Y:S01]  /*1090*/  FADD.FTZ R13, R10, R13 ;  /* 0x0000000d0a0d7221 */ /* 0x001fe20000010000 */
[----:B-1----:R-:W-:-:S04]  /*10a0*/  FADD.FTZ R15, R0, R15 ;  /* 0x0000000f000f7221 */ /* 0x002fc80000010000 */
[----:B------:R-:W0:Y:S01]  /*10b0*/  SHFL.BFLY PT, R8, R13, 0x2, 0x1f ;  /* 0x0c401f000d087f89 */ /* 0x000e2200000e0000 */
[----:B--2---:R-:W-:-:S03]  /*10c0*/  FADD.FTZ R17, R6, R17 ;  /* 0x0000001106117221 */ /* 0x004fc60000010000 */
[----:B------:R-:W1:Y:S04]  /*10d0*/  SHFL.BFLY PT, R12, R15, 0x2, 0x1f ;  /* 0x0c401f000f0c7f89 */ /* 0x000e6800000e0000 */
[----:B------:R-:W2:Y:S01]  /*10e0*/  SHFL.BFLY PT, R14, R17, 0x2, 0x1f ;  /* 0x0c401f00110e7f89 */ /* 0x000ea200000e0000 */
[----:B0-----:R-:W-:Y:S01]  /*10f0*/  FADD.FTZ R8, R13, R8 ;  /* 0x000000080d087221 */ /* 0x001fe20000010000 */
[----:B-1----:R-:W-:-:S04]  /*1100*/  FADD.FTZ R12, R15, R12 ;  /* 0x0000000c0f0c7221 */ /* 0x002fc80000010000 */
[----:B------:R-:W0:Y:S01]  /*1110*/  SHFL.BFLY PT, R7, R8, 0x4, 0x1f ;  /* 0x0c801f0008077f89 */ /* 0x000e2200000e0000 */
[----:B--2---:R-:W-:-:S03]  /*1120*/  FADD.FTZ R14, R17, R14 ;  /* 0x0000000e110e7221 */ /* 0x004fc60000010000 */
[----:B------:R-:W1:Y:S04]  /*1130*/  SHFL.BFLY PT, R11, R12, 0x4, 0x1f ;  /* 0x0c801f000c0b7f89 */ /* 0x000e6800000e0000 */
[----:B------:R-:W2:Y:S01]  /*1140*/  SHFL.BFLY PT, R19, R14, 0x4, 0x1f ;  /* 0x0c801f000e137f89 */ /* 0x000ea200000e0000 */
[----:B0-----:R-:W-:Y:S01]  /*1150*/  FADD.FTZ R7, R8, R7 ;  /* 0x0000000708077221 */ /* 0x001fe20000010000 */
[----:B------:R-:W-:Y:S01]  /*1160*/  SHF.L.U32 R8, R9, 0x1, RZ ;  /* 0x0000000109087819 */ /* 0x000fe200000006ff */
[----:B-1----:R-:W-:-:S03]  /*1170*/  FADD.FTZ R2, R12, R11 ;  /* 0x0000000b0c027221 */ /* 0x002fc60000010000 */
[----:B------:R-:W0:Y:S01]  /*1180*/  SHFL.BFLY PT, R0, R7, 0x8, 0x1f ;  /* 0x0d001f0007007f89 */ /* 0x000e2200000e0000 */
[----:B------:R-:W-:Y:S01]  /*1190*/  ISETP.GE.U32.AND P1, PT, R8, R3, PT ;  /* 0x000000030800720c */ /* 0x000fe20003f26070 */
[----:B--2---:R-:W-:Y:S02]  /*11a0*/  FADD.FTZ R19, R14, R19 ;  /* 0x000000130e137221 */ /* 0x004fe40000010000 */
[----:B------:R-:W1:Y:S04]  /*11b0*/  SHFL.BFLY PT, R11, R2, 0x8, 0x1f ;  /* 0x0d001f00020b7f89 */ /* 0x000e6800000e0000 */
[----:B------:R-:W2:Y:S01]  /*11c0*/  SHFL.BFLY PT, R10, R19, 0x8, 0x1f ;  /* 0x0d001f00130a7f89 */ /* 0x000ea200000e0000 */
[----:B0-----:R-:W-:Y:S01]  /*11d0*/  FADD.FTZ R0, R7, R0 ;  /* 0x0000000007007221 */ /* 0x001fe20000010000 */
[----:B-1----:R-:W-:Y:S01]  /*11e0*/  FADD.FTZ R6, R2, R11 ;  /* 0x0000000b02067221 */ /* 0x002fe20000010000 */
[----:B------:R-:W-:-:S03]  /*11f0*/  @!P0 LEA R2, R4, UR4, 0x2 ;  /* 0x0000000404028c11 */ /* 0x000fc6000f8e10ff */
[----:B------:R-:W0:Y:S01]  /*1200*/  SHFL.BFLY PT, R11, R0, 0x10, 0x1f ;  /* 0x0e001f00000b7f89 */ /* 0x000e2200000e0000 */
[----:B--2---:R-:W-:-:S03]  /*1210*/  FADD.FTZ R10, R19, R10 ;  /* 0x0000000a130a7221 */ /* 0x004fc60000010000 */
[----:B------:R-:W1:Y:S04]  /*1220*/  SHFL.BFLY PT, R13, R6, 0x10, 0x1f ;  /* 0x0e001f00060d7f89 */ /* 0x000e6800000e0000 */
[----:B------:R-:W2:Y:S01]  /*1230*/  SHFL.BFLY PT, R15, R10, 0x10, 0x1f ;  /* 0x0e001f000a0f7f89 */ /* 0x000ea200000e0000 */
[----:B0-----:R-:W-:Y:S01]  /*1240*/  FADD.FTZ R11, R0, R11 ;  /* 0x0000000b000b7221 */ /* 0x001fe20000010000 */
[----:B-1----:R-:W-:-:S04]  /*1250*/  FADD.FTZ R13, R6, R13 ;  /* 0x0000000d060d7221 */ /* 0x002fc80000010000 */
[----:B------:R0:W-:Y:S01]  /*1260*/  @!P0 STS [R2+0x3080], R11 ;  /* 0x0030800b02008388 */ /* 0x0001e20000000800 */
[----:B--2---:R-:W-:-:S03]  /*1270*/  FADD.FTZ R15, R10, R15 ;  /* 0x0000000f0a0f7221 */ /* 0x004fc60000010000 */
[----:B------:R0:W-:Y:S04]  /*1280*/  @!P0 STS [R2+0x3000], R13 ;  /* 0x0030000d02008388 */ /* 0x0001e80000000800 */
[----:B------:R0:W-:Y:S01]  /*1290*/  @!P0 STS [R2+0x3100], R15 ;  /* 0x0031000f02008388 */ /* 0x0001e20000000800 */
[----:B------:R-:W-:Y:S06]  /*12a0*/  BAR.SYNC.DEFER_BLOCKING 0x0 ;  /* 0x0000000000007b1d */ /* 0x000fec0000010000 */
[----:B------:R-:W-:Y:S05]  /*12b0*/  @P1 EXIT ;  /* 0x000000000000194d */ /* 0x000fea0003800000 */
[----:B------:R-:W-:-:S04]  /*12c0*/  ISETP.GT.U32.AND P0, PT, R5, 0xf, PT ;  /* 0x0000000f0500780c */ /* 0x000fc80003f04070 */
[----:B------:R-:W-:-:S13]  /*12d0*/  ISETP.NE.OR P0, PT, R4, 0x1f, P0 ;  /* 0x0000001f0400780c */ /* 0x000fda0000705670 */
[----:B------:R-:W-:Y:S05]  /*12e0*/  @P0 EXIT ;  /* 0x000000000000094d */ /* 0x000fea0003800000 */
[----:B------:R-:W-:Y:S01]  /*12f0*/  LEA R0, R5, UR4, 0x3 ;  /* 0x0000000405007c11 */ /* 0x000fe2000f8e18ff */
[----:B0-----:R-:W0:Y:S04]  /*1300*/  LDC.64 R2, c[0x0][0x488] ;  /* 0x00012200ff027b82 */ /* 0x001e280000000a00 */
[----:B------:R-:W1:Y:S04]  /*1310*/  LDS.64 R10, [R0+0x3000] ;  /* 0x00300000000a7984 */ /* 0x000e680000000a00 */
[----:B------:R-:W2:Y:S01]  /*1320*/  LDS.64 R12, [R0+0x3080] ;  /* 0x00308000000c7984 */ /* 0x000ea20000000a00 */
[----:B------:R-:W3:Y:S03]  /*1330*/  LDC.64 R4, c[0x0][0x480] ;  /* 0x00012000ff047b82 */ /* 0x000ee60000000a00 */
[----:B------:R-:W4:Y:S05]  /*1340*/  LDS.64 R14, [R0+0x3100] ;  /* 0x00310000000e7984 */ /* 0x000f2a0000000a00 */
[----:B------:R-:W5:Y:S01]  /*1350*/  LDC.64 R6, c[0x0][0x4a0] ;  /* 0x00012800ff067b82 */ /* 0x000f620000000a00 */
[----:B0-----:R-:W-:-:S04]  /*1360*/  IMAD.WIDE.U32 R2, R9, 0x4, R2 ;  /* 0x0000000409027825 */ /* 0x001fc800078e0002 */
[----:B---3--:R-:W-:-:S04]  /*1370*/  IMAD.WIDE.U32 R4, R9, 0x4, R4 ;  /* 0x0000000409047825 */ /* 0x008fc800078e0004 */
[----:B-----5:R-:W-:Y:S01]  /*1380*/  IMAD.WIDE.U32 R6, R9, 0x4, R6 ;  /* 0x0000000409067825 */ /* 0x020fe200078e0006 */
[----:B-1----:R-:W-:Y:S02]  /*1390*/  F2FP.BF16.F32.PACK_AB R11, R11, R10 ;  /* 0x0000000a0b0b723e */ /* 0x002fe400000010ff */
[----:B--2---:R-:W-:-:S03]  /*13a0*/  F2FP.BF16.F32.PACK_AB R13, R13, R12 ;  /* 0x0000000c0d0d723e */ /* 0x004fc600000010ff */
[----:B------:R-:W-:Y:S01]  /*13b0*/  STG.E desc[UR6][R2.64], R11 ;  /* 0x0000000b02007986 */ /* 0x000fe2000c101906 */
[----:B----4-:R-:W-:-:S03]  /*13c0*/  F2FP.BF16.F32.PACK_AB R15, R15, R14 ;  /* 0x0000000e0f0f723e */ /* 0x010fc600000010ff */
[----:B------:R-:W-:Y:S04]  /*13d0*/  STG.E desc[UR6][R4.64], R13 ;  /* 0x0000000d04007986 */ /* 0x000fe8000c101906 */
[----:B------:R-:W-:Y:S01]  /*13e0*/  STG.E desc[UR6][R6.64], R15 ;  /* 0x0000000f06007986 */ /* 0x000fe2000c101906 */
[----:B------:R-:W-:Y:S05]  /*13f0*/  EXIT ;  /* 0x000000000000794d */ /* 0x000fea0003800000 */
.L_x_541:
        /* <DEDUP_REMOVED lines=16> */
.L_x_7982:


//--------------------- .text._ZN10layer_norm13ln_bwd_kernelINS_13Kernel_traitsI13__nv_bfloat16S2_S2_S2_fjLj2048ELj1ELj1ELj4ELj16ENS_18Kernel_traits_baseILj2048ES2_S2_S2_S2_fjLj128EEEEELb1ELb1ELb1ELb0EEEvNS_9BwdParamsE --------------------------
	.section	.text._ZN10layer_norm13ln_bwd_kernelINS_13Kernel_traitsI13__nv_bfloat16S2_S2_S2_fjLj2048ELj1ELj1ELj4ELj16ENS_18Kernel_traits_baseILj2048ES2_S2_S2_S2_fjLj128EEEEELb1ELb1ELb1ELb0EEEvNS_9BwdParamsE,"ax",@progbits
	.align	128
        .global         _ZN10layer_norm13ln_bwd_kernelINS_13Kernel_traitsI13__nv_bfloat16S2_S2_S2_fjLj2048ELj1ELj1ELj4ELj16ENS_18Kernel_traits_baseILj2048ES2_S2_S2_S2_fjLj128EEEEELb1ELb1ELb1ELb0EEEvNS_9BwdParamsE
        .type           _ZN10layer_norm13ln_bwd_kernelINS_13Kernel_traitsI13__nv_bfloat16S2_S2_S2_fjLj2048ELj1ELj1ELj4ELj16ENS_18Kernel_traits_baseILj2048ES2_S2_S2_S2_fjLj128EEEEELb1ELb1ELb1ELb0EEEvNS_9BwdParamsE,@function
        .size           _ZN10layer_norm13ln_bwd_kernelINS_13Kernel_traitsI13__nv_bfloat16S2_S2_S2_fjLj2048ELj1ELj1ELj4ELj16ENS_18Kernel_traits_baseILj2048ES2_S2_S2_S2_fjLj128EEEEELb1ELb1ELb1ELb0EEEvNS_9BwdParamsE,(.L_x_7983 - _ZN10layer_norm13ln_bwd_kernelINS_13Kernel_traitsI13__nv_bfloat16S2_S2_S2_fjLj2048ELj1ELj1ELj4ELj16ENS_18Kernel_traits_baseILj2048ES2_S2_S2_S2_fjLj128EEEEELb1ELb1ELb1ELb0EEEvNS_9BwdParamsE)
        .other          _ZN10layer_norm13ln_bwd_kernelINS_13Kernel_traitsI13__nv_bfloat16S2_S2_S2_fjLj2048ELj1ELj1ELj4ELj16ENS_18Kernel_traits_baseILj2048ES2_S2_S2_S2_fjLj128EEEEELb1ELb1ELb1ELb0EEEvNS_9BwdParamsE,@"STO_CUDA_ENTRY STV_DEFAULT"
_ZN10layer_norm13ln_bwd_kernelINS_13Kernel_traitsI13__nv_bfloat16S2_S2_S2_fjLj2048ELj1ELj1ELj4ELj16ENS_18Kernel_traits_baseILj2048ES2_S2_S2_S2_fjLj128EEEEELb1ELb1ELb1ELb0EEEvNS_9BwdParamsE:
.text._ZN10layer_norm13ln_bwd_kernelINS_13Kernel_traitsI13__nv_bfloat16S2_S2_S2_fjLj2048ELj1ELj1ELj4ELj16ENS_18Kernel_traits_baseILj2048ES2_S2_S2_S2_fjLj128EEEEELb1ELb1ELb1ELb0EEEvNS_9BwdParamsE:
        /* <DEDUP_REMOVED lines=99> */
[----:B------:R-:W4:Y:S01]  /*0630*/  LDCU.64 UR28, c[0x0][0x438] ;  /* 0x00008700ff1c77ac */ /* 0x000f220008000a00 */
[----:B------:R-:W0:Y:S01]  /*0640*/  LDCU.64 UR4, c[0x0][0x478] ;  /* 0x00008f00ff0477ac */ /* 0x000e220008000a00 */
[----:B------:R-:W0:Y:S01]  /*0650*/  LDCU.128 UR20, c[0x0][0x3c0] ;  /* 0x00007800ff1477ac */ /* 0x000e220008000c00 */
[----:B------:R-:W0:Y:S01]  /*0660*/  LDCU.128 UR16, c[0x0][0x3f0] ;  /* 0x00007e00ff1077ac */ /* 0x000e220008000c00 */
[----:B------:R-:W0:Y:S01]  /*0670*/  LDCU.64 UR30, c[0x0][0x380] ;  /* 0x00007000ff1e77ac */ /* 0x000e220008000a00 */
[----:B------:R-:W-:-:S05]  /*0680*/  UMOV UR6, UR12 ;  /* 0x0000000c00067c82 */ /* 0x000fca0008000000 */
.L_x_621:
[----:B0-----:R-:W-:Y:S02]  /*0690*/  UIMAD.WIDE UR8, UR6, 0x4, UR18 ;  /* 0x00000004060878a5 */ /* 0x001fe4000f8e0212 */
[----:B------:R-:W-:-:S04]  /*06a0*/  UIMAD.WIDE UR10, UR6, 0x4, UR16 ;  /* 0x00000004060a78a5 */ /* 0x000fc8000f8e0210 */
[----:B------:R-:W-:Y:S02]  /*06b0*/  MOV R108, UR8 ;  /* 0x00000008006c7c02 */ /* 0x000fe40008000f00 */
[----:B------:R-:W-:Y:S01]  /*06c0*/  MOV R109, UR9 ;  /* 0x00000009006d7c02 */ /* 0x000fe20008000f00 */
[----:B------:R-:W-:-:S04]  /*06d0*/  UIMAD.WIDE UR8, UR6, 0x4, UR22 ;  /* 0x00000004060878a5 */ /* 0x000fc8000f8e0216 */
[----:B------:R-:W5:Y:S01]  /*06e0*/  LDG.E R108, desc[UR24][R108.64] ;  /* 0x000000186c6c7981 */ /* 0x000f62000c1e1900 */
[----:B-1----:R-:W-:Y:S01]  /*06f0*/  MOV R104, UR10 ;  /* 0x0000000a00687c02 */ /* 0x002fe20008000f00 */
[----:B------:R-:W-:Y:S01]  /*0700*/  IMAD.U32 R107, RZ, RZ, UR9 ;  /* 0x00000009ff6b7e24 */ /* 0x000fe2000f8e00ff */
[----:B------:R-:W-:Y:S02]  /*0710*/  MOV R106, UR8 ;  /* 0x00000008006a7c02 */ /* 0x000fe40008000f00 */
[----:B------:R-:W-:-:S04]  /*0720*/  MOV R105, UR11 ;  /* 0x0000000b00697c02 */ /* 0x000fc80008000f00 */
[----:B------:R-:W2:Y:S04]  /*0730*/  LDG.E R106, desc[UR24][R106.64] ;  /* 0x000000186a6a7981 */ /* 0x000ea8000c1e1900 */
[----:B------:R-:W3:Y:S01]  /*0740*/  LDG.E R104, desc[UR24][R104.64] ;  /* 0x0000001868687981 */ /* 0x000ee2000c1e1900 */
[----:B------:R-:W-:Y:S01]  /*0750*/  BSSY.RECONVERGENT B0, `(.L_x_543) ;  /* 0x000012a000007945 */ /* 0x000fe20003800200 */
[----:B-----5:R-:W-:Y:S02]  /*0760*/  R2UR UR34, R108 ;  /* 0x000000006c2272ca */ /* 0x020fe400000e0000 */
[----:B--2---:R-:W-:-:S11]  /*0770*/  R2UR UR33, R106 ;  /* 0x000000006a2172ca */ /* 0x004fd600000e0000 */
[----:B------:R-:W-:Y:S01]  /*0780*/  UISETP.GE.AND UP1, UPT, UR34, 0x1, UPT ;  /* 0x000000012200788c */ /* 0x000fe2000bf26270 */
[----:B---3--:R-:W-:-:S08]  /*0790*/  R2UR UR14, R104 ;  /* 0x00000000680e72ca */ /* 0x008fd000000e0000 */
[----:B------:R-:W-:Y:S07]  /*07a0*/  BRA.U !UP1, `(.L_x_544) ;  /* 0x0000000d09c87547 */ /* 0x000fee000b800000 */
[----:B------:R-:W-:-:S06]  /*07b0*/  UIMAD.WIDE UR8, UR6, 0x4, UR20 ;  /* 0x00000004060878a5 */ /* 0x000fcc000f8e0214 */
[----:B------:R-:W-:Y:S02]  /*07c0*/  MOV R104, UR8 ;  /* 0x0000000800687c02 */ /* 0x000fe40008000f00 */
[----:B------:R-:W-:-:S05]  /*07d0*/  MOV R105, UR9 ;  /* 0x0000000900697c02 */ /* 0x000fca0008000f00 */
[----:B------:R0:W2:Y:S01]  /*07e0*/  LDG.E R104, desc[UR24][R104.64] ;  /* 0x0000001868687981 */ /* 0x0000a2000c1e1900 */
[----:B------:R-:W-:Y:S01]  /*07f0*/  UISETP.GE.AND UP2, UPT, UR14, 0x1, UPT ;  /* 0x000000010e00788c */ /* 0x000fe2000bf46270 */
[C---:B------:R-:W-:Y:S01]  /*0800*/  ISETP.GE.U32.AND P2, PT, R19.reuse, 0x80, PT ;  /* 0x000000801300780c */ /* 0x040fe20003f46070 */
[----:B------:R-:W-:Y:S01]  /*0810*/  UIADD3 UR8, UPT, UPT, UR34, -0x1, URZ ;  /* 0xffffffff22087890 */ /* 0x000fe2000fffe0ff */
[----:B------:R-:W-:Y:S01]  /*0820*/  IMAD.MOV.U32 R153, RZ, RZ, RZ ;  /* 0x000000ffff997224 */ /* 0x000fe200078e00ff */
[----:B------:R-:W-:Y:S01]  /*0830*/  BSSY.RECONVERGENT B1, `(.L_x_545) ;  /* 0x0000081000017945 */ /* 0x000fe20003800200 */
[----:B------:R-:W-:Y:S02]  /*0840*/  ISETP.GE.U32.AND P1, PT, R19, 0x100, PT ;  /* 0x000001001300780c */ /* 0x000fe40003f26070 */
[----:B------:R-:W-:Y:S02]  /*0850*/  CS2R R154, SRZ ;  /* 0x00000000009a7805 */ /* 0x000fe4000001ff00 */
[----:B------:R-:W-:-:S02]  /*0860*/  PLOP3.LUT P0, PT, PT, PT, UP2, 0x80, 0x8 ;  /* 0x000000000008781c */ /* 0x000fc40003f0f028 */
[----:B------:R-:W-:-:S04]  /*0870*/  @UP2 UIADD3 UR7, UPT, UPT, UR14, -0x1, URZ ;  /* 0xffffffff0e072890 */ /* 0x000fc8000fffe0ff */
[----:B-1----:R-:W-:Y:S02]  /*0880*/  @UP2 UIMAD UR9, UR7, UR13, URZ ;  /* 0x0000000d070922a4 */ /* 0x002fe4000f8e02ff */
[----:B------:R-:W-:Y:S02]  /*0890*/  UIMAD UR7, UR6, UR13, URZ ;  /* 0x0000000d060772a4 */ /* 0x000fe4000f8e02ff */
[----:B------:R-:W-:-:S04]  /*08a0*/  @UP2 USHF.R.S32.HI UR10, URZ, 0x1f, UR9 ;  /* 0x0000001fff0a2899 */ /* 0x000fc80008011409 */
[----:B------:R-:W-:Y:S02]  /*08b0*/  @UP2 ULEA.HI UR11, UR10, UR9, URZ, 0x3 ;  /* 0x000000090a0b2291 */ /* 0x000fe4000f8f18ff */
[----:B------:R-:W-:Y:S02]  /*08c0*/  UIMAD UR9, UR8, UR13, URZ ;  /* 0x0000000d080972a4 */ /* 0x000fe4000f8e02ff */
[----:B------:R-:W-:Y:S02]  /*08d0*/  USHF.R.S32.HI UR8, URZ, 0x1f, UR7 ;  /* 0x0000001fff087899 */ /* 0x000fe40008011407 */
[----:B------:R-:W-:Y:S01]  /*08e0*/  USHF.R.S32.HI UR10, URZ, 0x1f, UR9 ;  /* 0x0000001fff0a7899 */ /* 0x000fe20008011409 */
[----:B0-----:R-:W-:Y:S01]  /*08f0*/  MOV R105, UR11 ;  /* 0x0000000b00697c02 */ /* 0x001fe20008000f00 */
[----:B------:R-:W-:Y:S02]  /*0900*/  ULEA.HI UR8, UR8, UR7, URZ, 0x3 ;  /* 0x0000000708087291 */ /* 0x000fe4000f8f18ff */
[----:B------:R-:W-:Y:S01]  /*0910*/  ULEA.HI UR10, UR10, UR9, URZ, 0x3 ;  /* 0x000000090a0a7291 */ /* 0x000fe2000f8f18ff */
[----:B------:R-:W-:-:S02]  /*0920*/  @P0 LEA.HI.SX32 R153, R105, R112, 0x1d ;  /* 0x0000007069990211 */ /* 0x000fc400078feaff */
[----:B------:R-:W-:Y:S02]  /*0930*/  ISETP.NE.AND P0, PT, RZ, UR15, PT ;  /* 0x0000000fff007c0c */ /* 0x000fe4000bf05270 */
[----:B------:R-:W-:Y:S02]  /*0940*/  MOV R113, UR8 ;  /* 0x0000000800717c02 */ /* 0x000fe40008000f00 */
[----:B------:R-:W-:Y:S02]  /*0950*/  MOV R105, UR10 ;  /* 0x0000000a00697c02 */ /* 0x000fe40008000f00 */
[-C--:B------:R-:W-:Y:S02]  /*0960*/  LEA.HI.SX32 R113, R113, R112.reuse, 0x1d ;  /* 0x0000007071717211 */ /* 0x080fe400078feaff */
[----:B------:R-:W-:Y:S02]  /*0970*/  LEA.HI.SX32 R134, R105, R112, 0x1d ;  /* 0x0000007069867211 */ /* 0x000fe400078feaff */
[----:B------:R-:W-:-:S02]  /*0980*/  MOV R151, R113 ;  /* 0x0000007100977202 */ /* 0x000fc40000000f00 */
[----:B--2---:R-:W-:Y:S01]  /*0990*/  FSEL R152, R104, RZ, !P0 ;  /* 0x000000ff68987208 */ /* 0x004fe20004000000 */
[----:B------:R-:W-:Y:S06]  /*09a0*/  @!P2 BRA `(.L_x_546) ;  /* 0x0000000400a4a947 */ /* 0x000fec0003800000 */
[----:B------:R-:W0:Y:S08]  /*09b0*/  LDC.64 R104, c[0x0][0x3a8] ;  /* 0x0000ea00ff687b82 */ /* 0x000e300000000a00 */
[----:B------:R-:W1:Y:S01]  /*09c0*/  LDC.64 R108, c[0x0][0x428] ;  /* 0x00010a00ff6c7b82 */ /* 0x000e620000000a00 */
[----:B----4-:R-:W-:-:S07]  /*09d0*/  ISETP.NE.U32.AND P0, PT, RZ, UR28, PT ;  /* 0x0000001cff007c0c */ /* 0x010fce000bf05070 */
[----:B------:R-:W2:Y:S01]  /*09e0*/  LDC.64 R114, c[0x0][0x3b0] ;  /* 0x0000ec00ff727b82 */ /* 0x000ea20000000a00 */
[----:B0-----:R-:W-:-:S06]  /*09f0*/  IMAD.WIDE.U32 R104, R151, 0x10, R104 ;  /* 0x0000001097687825 */ /* 0x001fcc00078e0068 */
[----:B------:R-:W3:Y:S01]  /*0a00*/  LDG.E.128 R104, desc[UR24][R104.64] ;  /* 0x0000001868687981 */ /* 0x000ee2000c1e1d00 */
[----:B-1----:R-:W-:-:S06]  /*0a10*/  IMAD.WIDE.U32 R108, R134, 0x10, R108 ;  /* 0x00000010866c7825 */ /* 0x002fcc00078e006c */
[----:B------:R-:W4:Y:S01]  /*0a20*/  LDG.E.128 R108, desc[UR24][R108.64] ;  /* 0x000000186c6c7981 */ /* 0x000f22000c1e1d00 */
[----:B------:R-:W-:Y:S01]  /*0a30*/  ISETP.NE.AND.EX P0, PT, RZ, UR29, PT, P0 ;  /* 0x0000001dff007c0c */ /* 0x000fe2000bf05300 */
[----:B--2---:R-:W-:Y:S01]  /*0a40*/  IMAD.WIDE.U32 R114, R153, 0x8, R114 ;  /* 0x0000000899727825 */ /* 0x004fe200078e0072 */
[----:B------:R-:W-:-:S04]  /*0a50*/  SHF.L.U32 R118, R28, 0x10, RZ ;  /* 0x000000101c767819 */ /* 0x000fc800000006ff */
[----:B------:R-:W5:Y:S07]  /*0a60*/  LDG.E.64 R120, desc[UR24][R114.64] ;  /* 0x0000001872787981 */ /* 0x000f6e000c1e1b00 */
[----:B------:R-:W0:Y:S02]  /*0a70*/  @P0 LDC.64 R116, c[0x0][0x438] ;  /* 0x00010e00ff740b82 */ /* 0x000e240000000a00 */
[----:B0-----:R-:W-:-:S05]  /*0a80*/  @P0 IMAD.WIDE.U32 R116, R151, 0x10, R116 ;  /* 0x0000001097740825 */ /* 0x001fca00078e0074 */
[----:B------:R0:W5:Y:S02]  /*0a90*/  @P0 LDG.E.128 R84, desc[UR24][R116.64] ;  /* 0x0000001874540981 */ /* 0x000164000c1e1d00 */
[----:B0-----:R-:W-:Y:S01]  /*0aa0*/  SHF.L.U32 R116, R29, 0x10, RZ ;  /* 0x000000101d747819 */ /* 0x001fe200000006ff */
[----:B------:R-:W-:Y:S01]  /*0ab0*/  VIADD R153, R153, 0x80 ;  /* 0x0000008099997836 */ /* 0x000fe20000000000 */
[----:B------:R-:W-:Y:S02]  /*0ac0*/  IADD3 R134, PT, PT, R134, 0x80, RZ ;  /* 0x0000008086867810 */ /* 0x000fe40007ffe0ff */
[----:B------:R-:W-:Y:S02]  /*0ad0*/  IADD3 R151, PT, PT, R151, 0x80, RZ ;  /* 0x0000008097977810 */ /* 0x000fe40007ffe0ff */
[----:B---3--:R-:W-:Y:S01]  /*0ae0*/  SHF.L.U32 R3, R104, 0x10, RZ ;  /* 0x0000001068037819 */ /* 0x008fe200000006ff */
[----:B------:R-:W-:-:S04]  /*0af0*/  IMAD.U32 R119, R105, 0x10000, RZ ;  /* 0x0001000069777824 */ /* 0x000fc800078e00ff */
[C---:B------:R-:W-:Y:S01]  /*0b00*/  FADD.FTZ R3, -R152.reuse, R3 ;  /* 0x0000000398037221 */ /* 0x040fe20000010100 */
[----:B------:R-:W-:Y:S01]  /*0b10*/  FADD.FTZ R119, -R152, R119 ;  /* 0x0000007798777221 */ /* 0x000fe20000010100 */
[C---:B----4-:R-:W-:Y:S02]  /*0b20*/  SHF.L.U32 R115, R108.reuse, 0x10, RZ ;  /* 0x000000106c737819 */ /* 0x050fe400000006ff */
[----:B------:R-:W-:Y:S01]  /*0b30*/  FMUL.FTZ R3, R3, UR33 ;  /* 0x0000002103037c20 */ /* 0x000fe20008410000 */
[----:B------:R-:W-:Y:S02]  /*0b40*/  PRMT R126, R108, 0x7632, R126 ;  /* 0x000076326c7e7816 */ /* 0x000fe4000000007e */
[----:B------:R-:W-:Y:S01]  /*0b50*/  PRMT R108, R109, 0x7632, R108 ;  /* 0x000076326d6c7816 */ /* 0x000fe2000000006c */
[-C--:B------:R-:W-:Y:S01]  /*0b60*/  FMUL.FTZ R114, R118, R115.reuse ;  /* 0x0000007376727220 */ /* 0x080fe20000410000 */
[----:B------:R-:W-:Y:S01]  /*0b70*/  SHF.L.U32 R131, R107, 0x10, RZ ;  /* 0x000000106b837819 */ /* 0x000fe200000006ff */
[----:B------:R-:W-:Y:S01]  /*0b80*/  FADD.FTZ R52, R52, R115 ;  /* 0x0000007334347221 */ /* 0x000fe20000010000 */
[----:B------:R-:W-:Y:S01]  /*0b90*/  SHF.L.U32 R109, R109, 0x10, RZ ;  /* 0x000000106d6d7819 */ /* 0x000fe200000006ff */
[----:B------:R-:W-:Y:S01]  /*0ba0*/  FFMA.FTZ R36, R3, R115, R36 ;  /* 0x0000007303247223 */ /* 0x000fe20000010024 */
[----:B------:R-:W-:Y:S01]  /*0bb0*/  FMUL.FTZ R115, R119, UR33 ;  /* 0x0000002177737c20 */ /* 0x000fe20008410000 */
[----:B------:R-:W-:Y:S01]  /*0bc0*/  PRMT R124, R104, 0x7632, R124 ;  /* 0x00007632687c7816 */ /* 0x000fe2000000007c */
[----:B------:R-:W-:Y:S01]  /*0bd0*/  FADD.FTZ R119, -R152, R131 ;  /* 0x0000008398777221 */ /* 0x000fe20000010100 */
[----:B------:R-:W-:Y:S01]  /*0be0*/  PRMT R125, R105, 0x7632, R125 ;  /* 0x00007632697d7816 */ /* 0x000fe2000000007d */
[-C--:B------:R-:W-:Y:S01]  /*0bf0*/  FMUL.FTZ R116, R116, R109.reuse ;  /* 0x0000006d74747220 */ /* 0x080fe20000410000 */
[----:B------:R-:W-:Y:S01]  /*0c00*/  FADD.FTZ R54, R54, R109 ;  /* 0x0000006d36367221 */ /* 0x000fe20000010000 */
[----:B------:R-:W-:Y:S01]  /*0c10*/  FFMA.FTZ R38, R115, R109, R38 ;  /* 0x0000006d73267223 */ /* 0x000fe20000010026 */
[----:B------:R-:W-:Y:S01]  /*0c20*/  PRMT R104, R106, 0x7632, R104 ;  /* 0x000076326a687816 */ /* 0x000fe20000000068 */
[----:B------:R-:W-:Y:S01]  /*0c30*/  IMAD.U32 R129, R110, 0x10000, RZ ;  /* 0x000100006e817824 */ /* 0x000fe200078e00ff */
[----:B------:R-:W-:-:S02]  /*0c40*/  SHF.L.U32 R127, R106, 0x10, RZ ;  /* 0x000000106a7f7819 */ /* 0x000fc400000006ff */
[----:B------:R-:W-:Y:S02]  /*0c50*/  PRMT R105, R107, 0x7632, R105 ;  /* 0x000076326b697816 */ /* 0x000fe40000000069 */
[----:B------:R-:W-:Y:S02]  /*0c60*/  SHF.L.U32 R109, R124, 0x10, RZ ;  /* 0x000000107c6d7819 */ /* 0x000fe400000006ff */
[----:B------:R-:W-:Y:S02]  /*0c70*/  PRMT R106, R110, 0x7632, R106 ;  /* 0x000076326e6a7816 */ /* 0x000fe4000000006a */
[----:B------:R-:W-:Y:S01]  /*0c80*/  PRMT R107, R111, 0x7632, R107 ;  /* 0x000076326f6b7816 */ /* 0x000fe2000000006b */
[----:B------:R-:W-:Y:S01]  /*0c90*/  FMUL.FTZ R119, R119, UR33 ;  /* 0x0000002177777c20 */ /* 0x000fe20008410000 */
[----:B------:R-:W-:Y:S02]  /*0ca0*/  SHF.L.U32 R111, R111, 0x10, RZ ;  /* 0x000000106f6f7819 */ /* 0x000fe400000006ff */
[----:B------:R-:W-:Y:S01]  /*0cb0*/  SHF.L.U32 R110, R31, 0x10, RZ ;  /* 0x000000101f6e7819 */ /* 0x000fe200000006ff */
[----:B------:R-:W-:Y:S01]  /*0cc0*/  FADD.FTZ R109, -R152, R109 ;  /* 0x0000006d986d7221 */ /* 0x000fe20000010100 */
[----:B------:R-:W-:Y:S01]  /*0cd0*/  SHF.L.U32 R125, R125, 0x10, RZ ;  /* 0x000000107d7d7819 */ /* 0x000fe200000006ff */
[----:B------:R-:W-:Y:S01]  /*0ce0*/  FADD.FTZ R58, R58, R111 ;  /* 0x0000006f3a3a7221 */ /* 0x000fe20000010000 */
[-C--:B------:R-:W-:Y:S01]  /*0cf0*/  FFMA.FTZ R42, R119, R111.reuse, R42 ;  /* 0x0000006f772a7223 */ /* 0x080fe2000001002a */
[----:B------:R-:W-:Y:S01]  /*0d00*/  FMUL.FTZ R124, R110, R111 ;  /* 0x0000006f6e7c7220 */ /* 0x000fe20000410000 */
[----:B------:R-:W-:Y:S01]  /*0d10*/  SHF.L.U32 R111, R126, 0x10, RZ ;  /* 0x000000107e6f7819 */ /* 0x000fe200000006ff */
[----:B------:R-:W-:-:S02]  /*0d20*/  IMAD.U32 R110, R10, 0x10000, RZ ;  /* 0x000100000a6e7824 */ /* 0x000fc400078e00ff */
[----:B------:R-:W-:Y:S01]  /*0d30*/  FMUL.FTZ R126, R109, UR33 ;  /* 0x000000216d7e7c20 */ /* 0x000fe20008410000 */
[----:B------:R-:W-:Y:S01]  /*0d40*/  FADD.FTZ R128, -R152, R125 ;  /* 0x0000007d98807221 */ /* 0x000fe20000010100 */
[----:B------:R-:W-:Y:S01]  /*0d50*/  SHF.L.U32 R109, R104, 0x10, RZ ;  /* 0x00000010686d7819 */ /* 0x000fe200000006ff */
[-C--:B------:R-:W-:Y:S01]  /*0d60*/  FMUL.FTZ R125, R110, R111.reuse ;  /* 0x0000006f6e7d7220 */ /* 0x080fe20000410000 */
[----:B------:R-:W-:Y:S01]  /*0d70*/  FADD.FTZ R53, R53, R111 ;  /* 0x0000006f35357221 */ /* 0x000fe20000010000 */
[----:B------:R-:W-:Y:S01]  /*0d80*/  FFMA.FTZ R37, R126, R111, R37 ;  /* 0x0000006f7e257223 */ /* 0x000fe20000010025 */
[----:B------:R-:W-:Y:S01]  /*0d90*/  SHF.L.U32 R111, R105, 0x10, RZ ;  /* 0x00000010696f7819 */ /* 0x000fe200000006ff */
[----:B------:R-:W-:Y:S01]  /*0da0*/  FADD.FTZ R104, RZ, R114 ;  /* 0x00000072ff687221 */ /* 0x000fe20000010000 */
[----:B------:R-:W-:Y:S01]  /*0db0*/  FADD.FTZ R117, -R152, R127 ;  /* 0x0000007f98757221 */ /* 0x000fe20000010100 */
[----:B------:R-:W-:Y:S01]  /*0dc0*/  FFMA.FTZ R105, R3, R114, RZ ;  /* 0x0000007203697223 */ /* 0x000fe200000100ff */
[----:B------:R-:W-:Y:S01]  /*0dd0*/  SHF.L.U32 R127, R11, 0x10, RZ ;  /* 0x000000100b7f7819 */ /* 0x000fe200000006ff */
[----:B------:R-:W-:Y:S01]  /*0de0*/  FMUL.FTZ R128, R128, UR33 ;  /* 0x0000002180807c20 */ /* 0x000fe20008410000 */
[----:B------:R-:W-:-:S02]  /*0df0*/  SHF.L.U32 R108, R108, 0x10, RZ ;  /* 0x000000106c6c7819 */ /* 0x000fc400000006ff */
[----:B------:R-:W-:Y:S01]  /*0e00*/  SHF.L.U32 R110, R107, 0x10, RZ ;  /* 0x000000106b6e7819 */ /* 0x000fe200000006ff */
[----:B------:R-:W-:Y:S01]  /*0e10*/  FADD.FTZ R107, R104, R125 ;  /* 0x0000007d686b7221 */ /* 0x000fe20000010000 */
[----:B------:R-:W-:Y:S01]  /*0e20*/  FFMA.FTZ R104, R126, R125, R105 ;  /* 0x0000007d7e687223 */ /* 0x000fe20000010069 */
[----:B------:R-:W-:Y:S01]  /*0e30*/  SHF.L.U32 R118, R30, 0x10, RZ ;  /* 0x000000101e767819 */ /* 0x000fe200000006ff */
[----:B------:R-:W-:Y:S01]  /*0e40*/  FMUL.FTZ R117, R117, UR33 ;  /* 0x0000002175757c20 */ /* 0x000fe20008410000 */
[-C--:B------:R-:W-:Y:S01]  /*0e50*/  FMUL.FTZ R127, R127, R108.reuse ;  /* 0x0000006c7f7f7220 */ /* 0x080fe20000410000 */
[----:B------:R-:W-:Y:S01]  /*0e60*/  FADD.FTZ R55, R55, R108 ;  /* 0x0000006c37377221 */ /* 0x000fe20000010000 */
[----:B------:R-:W-:Y:S01]  /*0e70*/  FFMA.FTZ R39, R128, R108, R39 ;  /* 0x0000006c80277223 */ /* 0x000fe20000010027 */
[----:B------:R-:W-:Y:S01]  /*0e80*/  SHF.L.U32 R108, R106, 0x10, RZ ;  /* 0x000000106a6c7819 */ /* 0x000fe200000006ff */
[----:B------:R-:W-:Y:S01]  /*0e90*/  FADD.FTZ R106, R107, R116 ;  /* 0x000000746b6a7221 */ /* 0x000fe20000010000 */
[----:B------:R-:W-:Y:S01]  /*0ea0*/  FFMA.FTZ R105, R115, R116, R104 ;  /* 0x0000007473697223 */ /* 0x000fe20000010068 */
[-C--:B------:R-:W-:Y:S01]  /*0eb0*/  FMUL.FTZ R118, R118, R129.reuse ;  /* 0x0000008176767220 */ /* 0x080fe20000410000 */
[----:B------:R-:W-:Y:S01]  /*0ec0*/  FADD.FTZ R56, R56, R129 ;  /* 0x0000008138387221 */ /* 0x000fe20000010000 */
[----:B------:R-:W-:Y:S01]  /*0ed0*/  FFMA.FTZ R40, R117, R129, R40 ;  /* 0x0000008175287223 */ /* 0x000fe20000010028 */
[----:B------:R-:W-:Y:S01]  /*0ee0*/  SHF.L.U32 R129, R12, 0x10, RZ ;  /* 0x000000100c817819 */ /* 0x000fe200000006ff */
[----:B------:R-:W-:Y:S01]  /*0ef0*/  FADD.FTZ R109, -R152, R109 ;  /* 0x0000006d986d7221 */ /* 0x000fe20000010100 */
[----:B------:R-:W-:Y:S01]  /*0f00*/  FADD.FTZ R107, R106, R127 ;  /* 0x0000007f6a6b7221 */ /* 0x000fe20000010000 */
[----:B------:R-:W-:-:S02]  /*0f10*/  FFMA.FTZ R104, R128, R127, R105 ;  /* 0x0000007f80687223 */ /* 0x000fc40000010069 */
[----:B------:R-:W-:Y:S01]  /*0f20*/  FMUL.FTZ R129, R129, R108 ;  /* 0x0000006c81817220 */ /* 0x000fe20000410000 */
[----:B------:R-:W-:Y:S01]  /*0f30*/  FMUL.FTZ R130, R109, UR33 ;  /* 0x000000216d827c20 */ /* 0x000fe20008410000 */
[----:B------:R-:W-:Y:S01]  /*0f40*/  FADD.FTZ R106, R107, R118 ;  /* 0x000000766b6a7221 */ /* 0x000fe20000010000 */
[----:B------:R-:W-:Y:S01]  /*0f50*/  FFMA.FTZ R105, R117, R118, R104 ;  /* 0x0000007675697223 */ /* 0x000fe20000010068 */
[----:B------:R-:W-:Y:S02]  /*0f60*/  IMAD.U32 R131, R13, 0x10000, RZ ;  /* 0x000100000d837824 */ /* 0x000fe400078e00ff */
[----:B------:R-:W-:Y:S01]  /*0f70*/  FADD.FTZ R111, -R152, R111 ;  /* 0x0000006f986f7221 */ /* 0x000fe20000010100 */
[----:B------:R-:W-:Y:S01]  /*0f80*/  FADD.FTZ R107, R106, R129 ;  /* 0x000000816a6b7221 */ /* 0x000fe20000010000 */
[C---:B------:R-:W-:Y:S01]  /*0f90*/  FFMA.FTZ R104, R130.reuse, R129, R105 ;  /* 0x0000008182687223 */ /* 0x040fe20000010069 */
        /* <DEDUP_REMOVED lines=10> */
.L_x_546:
[----:B----4-:R-:W-:Y:S05]  /*1040*/  BSYNC.RECONVERGENT B1 ;  /* 0x0000000000017941 */ /* 0x010fea0003800200 */
.L_x_545:
        /* <DEDUP_REMOVED lines=13> */
[----:B------:R-:W-:Y:S01]  /*1120*/  IMAD.U32 R143, R0, 0x10000, RZ ;  /* 0x00010000008f7824 */ /* 0x000fe200078e00ff */
[----:B------:R-:W-:-:S02]  /*1130*/  SHF.L.U32 R138, R21, 0x10, RZ ;  /* 0x00000010158a7819 */ /* 0x000fc400000006ff */
[----:B------:R-:W-:Y:S01]  /*1140*/  SHF.L.U32 R145, R2, 0x10, RZ ;  /* 0x0000001002917819 */ /* 0x000fe200000006ff */
[----:B0-----:R-:W-:-:S05]  /*1150*/  @P0 IMAD.WIDE.U32 R134, R151, 0x10, R134 ;  /* 0x0000001097860825 */ /* 0x001fca00078e0086 */
[----:B------:R0:W5:Y:S01]  /*1160*/  @P0 LDG.E.128 R88, desc[UR24][R134.64] ;  /* 0x0000001886580981 */ /* 0x000162000c1e1d00 */
[----:B------:R-:W-:Y:S02]  /*1170*/  SHF.L.U32 R140, R22, 0x10, RZ ;  /* 0x00000010168c7819 */ /* 0x000fe400000006ff */
[----:B------:R-:W-:Y:S02]  /*1180*/  SHF.L.U32 R147, R4, 0x10, RZ ;  /* 0x0000001004937819 */ /* 0x000fe400000006ff */
[----:B------:R-:W-:Y:S01]  /*1190*/  SHF.L.U32 R142, R23, 0x10, RZ ;  /* 0x00000010178e7819 */ /* 0x000fe200000006ff */
[----:B------:R-:W-:Y:S01]  /*11a0*/  IMAD.U32 R149, R5, 0x10000, RZ ;  /* 0x0001000005957824 */ /* 0x000fe200078e00ff */
[----:B---3--:R-:W-:Y:S02]  /*11b0*/  PRMT R136, R106, 0x7632, R136 ;  /* 0x000076326a887816 */ /* 0x008fe40000000088 */
[----:B------:R-:W-:Y:S02]  /*11c0*/  PRMT R133, R104, 0x7632, R133 ;  /* 0x0000763268857816 */ /* 0x000fe40000000085 */
[----:B------:R-:W-:-:S02]  /*11d0*/  SHF.L.U32 R139, R106, 0x10, RZ ;  /* 0x000000106a8b7819 */ /* 0x000fc400000006ff */
[C---:B------:R-:W-:Y:S02]  /*11e0*/  PRMT R106, R107.reuse, 0x7632, R106 ;  /* 0x000076326b6a7816 */ /* 0x040fe4000000006a */
[----:B------:R-:W-:Y:S02]  /*11f0*/  SHF.L.U32 R141, R107, 0x10, RZ ;  /* 0x000000106b8d7819 */ /* 0x000fe400000006ff */
[----:B------:R-:W-:Y:S01]  /*1200*/  SHF.L.U32 R107, R136, 0x10, RZ ;  /* 0x00000010886b7819 */ /* 0x000fe200000006ff */
[----:B------:R-:W-:Y:S01]  /*1210*/  IMAD.U32 R133, R133, 0x10000, RZ ;  /* 0x0001000085857824 */ /* 0x000fe200078e00ff */
[----:B------:R-:W-:Y:S02]  /*1220*/  SHF.L.U32 R137, R104, 0x10, RZ ;  /* 0x0000001068897819 */ /* 0x000fe400000006ff */
[C---:B------:R-:W-:Y:S01]  /*1230*/  PRMT R104, R105.reuse, 0x7632, R104 ;  /* 0x0000763269687816 */ /* 0x040fe20000000068 */
[----:B------:R-:W-:Y:S01]  /*1240*/  FADD.FTZ R148, -R152, R107 ;  /* 0x0000006b98947221 */ /* 0x000fe20000010100 */
[----:B------:R-:W-:-:S02]  /*1250*/  SHF.L.U32 R105, R105, 0x10, RZ ;  /* 0x0000001069697819 */ /* 0x000fc400000006ff */
[----:B0-----:R-:W-:Y:S01]  /*1260*/  SHF.L.U32 R135, R106, 0x10, RZ ;  /* 0x000000106a877819 */ /* 0x001fe200000006ff */
[----:B------:R-:W-:Y:S01]  /*1270*/  FADD.FTZ R144, -R152, R133 ;  /* 0x0000008598907221 */ /* 0x000fe20000010100 */
[----:B----4-:R-:W-:Y:S01]  /*1280*/  PRMT R106, R108, 0x7632, R106 ;  /* 0x000076326c6a7816 */ /* 0x010fe2000000006a */
[----:B------:R-:W-:Y:S01]  /*1290*/  FADD.FTZ R137, -R152, R137 ;  /* 0x0000008998897221 */ /* 0x000fe20000010100 */
[----:B------:R-:W-:Y:S02]  /*12a0*/  SHF.L.U32 R136, R20, 0x10, RZ ;  /* 0x0000001014887819 */ /* 0x000fe400000006ff */
[----:B------:R-:W-:Y:S01]  /*12b0*/  SHF.L.U32 R107, R108, 0x10, RZ ;  /* 0x000000106c6b7819 */ /* 0x000fe200000006ff */
[----:B------:R-:W-:Y:S01]  /*12c0*/  FADD.FTZ R134, -R152, R105 ;  /* 0x0000006998867221 */ /* 0x000fe20000010100 */
[----:B------:R-:W-:Y:S01]  /*12d0*/  SHF.L.U32 R106, R106, 0x10, RZ ;  /* 0x000000106a6a7819 */ /* 0x000fe200000006ff */
[----:B------:R-:W-:Y:S01]  /*12e0*/  FMUL.FTZ R144, R144, UR33 ;  /* 0x0000002190907c20 */ /* 0x000fe20008410000 */
[----:B------:R-:W-:Y:S01]  /*12f0*/  SHF.L.U32 R105, R104, 0x10, RZ ;  /* 0x0000001068697819 */ /* 0x000fe200000006ff */
[----:B------:R-:W-:Y:S01]  /*1300*/  FMUL.FTZ R133, R137, UR33 ;  /* 0x0000002189857c20 */ /* 0x000fe20008410000 */
[----:B------:R-:W-:Y:S01]  /*1310*/  FMUL.FTZ R136, R136, R107 ;  /* 0x0000006b88887220 */ /* 0x000fe20000410000 */
[C---:B------:R-:W-:Y:S01]  /*1320*/  PRMT R108, R109.reuse, 0x7632, R108 ;  /* 0x000076326d6c7816 */ /* 0x040fe2000000006c */
[----:B------:R-:W-:-:S02]  /*1330*/  IMAD.U32 R109, R109, 0x10000, RZ ;  /* 0x000100006d6d7824 */ /* 0x000fc400078e00ff */
[----:B------:R-:W-:Y:S01]  /*1340*/  FMUL.FTZ R137, R134, UR33 ;  /* 0x0000002186897c20 */ /* 0x000fe20008410000 */
[-C--:B------:R-:W-:Y:S01]  /*1350*/  FMUL.FTZ R143, R143, R106.reuse ;  /* 0x0000006a8f8f7220 */ /* 0x080fe20000410000 */
[----:B------:R-:W-:Y:S01]  /*1360*/  FADD.FTZ R61, R61, R106 ;  /* 0x0000006a3d3d7221 */ /* 0x000fe20000010000 */
[----:B------:R-:W-:Y:S01]  /*1370*/  FFMA.FTZ R45, R144, R106, R45 ;  /* 0x0000006a902d7223 */ /* 0x000fe2000001002d */
[----:B------:R-:W-:Y:S01]  /*1380*/  FADD.FTZ R146, -R152, R105 ;  /* 0x0000006998927221 */ /* 0x000fe20000010100 */
[----:B------:R-:W-:Y:S01]  /*1390*/  FADD.FTZ R60, R60, R107 ;  /* 0x0000006b3c3c7221 */ /* 0x000fe20000010000 */
[----:B------:R-:W-:Y:S01]  /*13a0*/  FFMA.FTZ R44, R133, R107, R44 ;  /* 0x0000006b852c7223 */ /* 0x000fe2000001002c */
[----:B------:R-:W-:Y:S01]  /*13b0*/  FADD.FTZ R106, R155, R136 ;  /* 0x000000889b6a7221 */ /* 0x000fe20000010000 */
[----:B------:R-:W-:Y:S01]  /*13c0*/  FFMA.FTZ R107, R133, R136, R154 ;  /* 0x00000088856b7223 */ /* 0x000fe2000001009a */
[-C--:B------:R-:W-:Y:S01]  /*13d0*/  FMUL.FTZ R138, R138, R109.reuse ;  /* 0x0000006d8a8a7220 */ /* 0x080fe20000410000 */
[----:B------:R-:W-:Y:S01]  /*13e0*/  FADD.FTZ R62, R62, R109 ;  /* 0x0000006d3e3e7221 */ /* 0x000fe20000010000 */
[----:B------:R-:W-:Y:S01]  /*13f0*/  FFMA.FTZ R46, R137, R109, R46 ;  /* 0x0000006d892e7223 */ /* 0x000fe2000001002e */
[----:B------:R-:W-:Y:S01]  /*1400*/  SHF.L.U32 R108, R108, 0x10, RZ ;  /* 0x000000106c6c7819 */ /* 0x000fe200000006ff */
[----:B------:R-:W-:Y:S01]  /*1410*/  FMUL.FTZ R146, R146, UR33 ;  /* 0x0000002192927c20 */ /* 0x000fe20008410000 */
[----:B------:R-:W-:Y:S01]  /*1420*/  PRMT R105, R110, 0x7632, R105 ;  /* 0x000076326e697816 */ /* 0x000fe20000000069 */
[----:B------:R-:W-:Y:S01]  /*1430*/  FADD.FTZ R109, R106, R143 ;  /* 0x0000008f6a6d7221 */ /* 0x000fe20000010000 */
[----:B------:R-:W-:Y:S01]  /*1440*/  FFMA.FTZ R106, R144, R143, R107 ;  /* 0x0000008f906a7223 */ /* 0x000fe2000001006b */
[----:B------:R-:W-:Y:S01]  /*1450*/  FADD.FTZ R150, -R152, R135 ;  /* 0x0000008798967221 */ /* 0x000fe20000010100 */
[----:B------:R-:W-:Y:S01]  /*1460*/  SHF.L.U32 R135, R110, 0x10, RZ ;  /* 0x000000106e877819 */ /* 0x000fe200000006ff */
[-C--:B------:R-:W-:Y:S01]  /*1470*/  FMUL.FTZ R145, R145, R108.reuse ;  /* 0x0000006c91917220 */ /* 0x080fe20000410000 */
[----:B------:R-:W-:Y:S01]  /*1480*/  PRMT R104, R111, 0x7632, R104 ;  /* 0x000076326f687816 */ /* 0x000fe20000000068 */
[----:B------:R-:W-:Y:S01]  /*1490*/  FADD.FTZ R63, R63, R108 ;  /* 0x0000006c3f3f7221 */ /* 0x000fe20000010000 */
[----:B------:R-:W-:Y:S01]  /*14a0*/  FFMA.FTZ R47, R146, R108, R47 ;  /* 0x0000006c922f7223 */ /* 0x000fe2000001002f */
[----:B------:R-:W-:Y:S01]  /*14b0*/  SHF.L.U32 R110, R105, 0x10, RZ ;  /* 0x00000010696e7819 */ /* 0x000fe200000006ff */
[----:B------:R-:W-:Y:S01]  /*14c0*/  FADD.FTZ R139, -R152, R139 ;  /* 0x0000008b988b7221 */ /* 0x000fe20000010100 */
[----:B------:R-:W-:Y:S01]  /*14d0*/  FADD.FTZ R108, R109, R138 ;  /* 0x0000008a6d6c7221 */ /* 0x000fe20000010000 */
[----:B------:R-:W-:Y:S01]  /*14e0*/  FFMA.FTZ R105, R137, R138, R106 ;  /* 0x0000008a89697223 */ /* 0x000fe2000001006a */
[----:B------:R-:W-:Y:S01]  /*14f0*/  SHF.L.U32 R134, R104, 0x10, RZ ;  /* 0x0000001068867819 */ /* 0x000fe200000006ff */
[----:B------:R-:W-:Y:S01]  /*1500*/  FMUL.FTZ R139, R139, UR33 ;  /* 0x000000218b8b7c20 */ /* 0x000fe20008410000 */
[----:B------:R-:W-:Y:S01]  /*1510*/  FMUL.FTZ R140, R140, R135 ;  /* 0x000000878c8c7220 */ /* 0x000fe20000410000 */
[----:B------:R-:W-:Y:S01]  /*1520*/  FADD.FTZ R107, R108, R145 ;  /* 0x000000916c6b7221 */ /* 0x000fe20000010000 */
[----:B------:R-:W-:Y:S01]  /*1530*/  FFMA.FTZ R104, R146, R145, R105 ;  /* 0x0000009192687223 */ /* 0x000fe20000010069 */
[----:B------:R-:W-:Y:S01]  /*1540*/  SHF.L.U32 R111, R111, 0x10, RZ ;  /* 0x000000106f6f7819 */ /* 0x000fe200000006ff */
[----:B------:R-:W-:Y:S01]  /*1550*/  FADD.FTZ R141, -R152, R141 ;  /* 0x0000008d988d7221 */ /* 0x000fe20000010100 */
[----:B------:R-:W-:Y:S01]  /*1560*/  FMUL.FTZ R147, R147, R110 ;  /* 0x0000006e93937220 */ /* 0x000fe20000410000 */
[----:B------:R-:W-:Y:S01]  /*1570*/  FMUL.FTZ R148, R148, UR33 ;  /* 0x0000002194947c20 */ /* 0x000fe20008410000 */
[----:B------:R-:W-:Y:S01]  /*1580*/  FADD.FTZ R106, R107, R140 ;  /* 0x0000008c6b6a7221 */ /* 0x000fe20000010000 */
[----:B------:R-:W-:Y:S01]  /*1590*/  FFMA.FTZ R104, R139, R140, R104 ;  /* 0x0000008c8b687223 */ /* 0x000fe20000010068 */
[----:B------:R-:W-:Y:S01]  /*15a0*/  FMUL.FTZ R141, R141, UR33 ;  /* 0x000000218d8d7c20 */ /* 0x000fe20008410000 */
        /* <DEDUP_REMOVED lines=18> */
.L_x_544:
[----:B------:R-:W-:Y:S01]  /*16d0*/  UISETP.GE.AND UP2, UPT, UR14, 0x1, UPT ;  /* 0x000000010e00788c */ /* 0x000fe2000bf46270 */
[----:B------:R-:W-:Y:S01]  /*16e0*/  HFMA2 R151, -RZ, RZ, 0, 0 ;  /* 0x00000000ff977431 */ /* 0x000fe200000001ff */
[----:B-1----:R-:W-:Y:S02]  /*16f0*/  UIMAD UR7, UR6, UR13, URZ ;  /* 0x0000000d060772a4 */ /* 0x002fe4000f8e02ff */
[----:B----4-:R-:W-:Y:S02]  /*1700*/  UISETP.NE.U32.AND UP0, UPT, UR28, URZ, UPT ;  /* 0x000000ff1c00728c */ /* 0x010fe4000bf05070 */
[----:B------:R-:W-:Y:S02]  /*1710*/  PLOP3.LUT P0, PT, PT, PT, UP2, 0x80, 0x8 ;  /* 0x000000000008781c */ /* 0x000fe40003f0f028 */
[----:B------:R-:W-:-:S03]  /*1720*/  UISETP.NE.AND.EX UP0, UPT, UR29, URZ, UPT, UP0 ;  /* 0x000000ff1d00728c */ /* 0x000fc6000bf05300 */
[----:B------:R-:W-:-:S04]  /*1730*/  @UP2 UIADD3 UR8, UPT, UPT, UR14, -0x1, URZ ;  /* 0xffffffff0e082890 */ /* 0x000fc8000fffe0ff */
[----:B------:R-:W-:Y:S02]  /*1740*/  @UP2 UIMAD UR9, UR8, UR13, URZ ;  /* 0x0000000d080922a4 */ /* 0x000fe4000f8e02ff */
[----:B------:R-:W-:Y:S02]  /*1750*/  USHF.R.S32.HI UR8, URZ, 0x1f, UR7 ;  /* 0x0000001fff087899 */ /* 0x000fe40008011407 */
[----:B------:R-:W-:Y:S02]  /*1760*/  @UP2 USHF.R.S32.HI UR10, URZ, 0x1f, UR9 ;  /* 0x0000001fff0a2899 */ /* 0x000fe40008011409 */
[----:B------:R-:W-:Y:S02]  /*1770*/  ULEA.HI UR8, UR8, UR7, URZ, 0x3 ;  /* 0x0000000708087291 */ /* 0x000fe4000f8f18ff */
[----:B------:R-:W-:-:S04]  /*1780*/  @UP2 ULEA.HI UR10, UR10, UR9, URZ, 0x3 ;  /* 0x000000090a0a2291 */ /* 0x000fc8000f8f18ff */
[----:B------:R-:W-:Y:S02]  /*1790*/  MOV R113, UR8 ;  /* 0x0000000800717c02 */ /* 0x000fe40008000f00 */
[----:B------:R-:W-:Y:S02]  /*17a0*/  MOV R105, UR10 ;  /* 0x0000000a00697c02 */ /* 0x000fe40008000f00 */
        /* <DEDUP_REMOVED lines=12> */
.L_x_550:
[----:B------:R-:W-:Y:S05]  /*1870*/  BSYNC.RECONVERGENT B1 ;  /* 0x0000000000017941 */ /* 0x000fea0003800200 */
.L_x_549:
[----:B------:R-:W-:Y:S01]  /*1880*/  CS2R R154, SRZ ;  /* 0x00000000009a7805 */ /* 0x000fe2000001ff00 */
[----:B------:R-:W-:Y:S06]  /*1890*/  @!P1 BRA `(.L_x_547) ;  /* 0x0000000000549947 */ /* 0x000fec0003800000 */
[----:B0-----:R-:W0:Y:S02]  /*18a0*/  LDC.64 R104, c[0x0][0x3b0] ;  /* 0x0000ec00ff687b82 */ /* 0x001e240000000a00 */
[----:B0-----:R-:W-:-:S05]  /*18b0*/  IMAD.WIDE.U32 R104, R151, 0x8, R104 ;  /* 0x0000000897687825 */ /* 0x001fca00078e0068 */
[----:B------:R1:W5:Y:S01]  /*18c0*/  LDG.E.64 R122, desc[UR24][R104.64] ;  /* 0x00000018687a7981 */ /* 0x000362000c1e1b00 */
[----:B------:R-:W-:Y:S05]  /*18d0*/  BRA `(.L_x_547) ;  /* 0x0000000000447947 */ /* 0x000fea0003800000 */
.L_x_548:
        /* <DEDUP_REMOVED lines=8> */
[----:B------:R4:W5:Y:S01]  /*1960*/  @P2 LDG.E.64 R120, desc[UR24][R108.64] ;  /* 0x000000186c782981 */ /* 0x000962000c1e1b00 */
[C---:B-1----:R-:W-:Y:S01]  /*1970*/  @P2 IMAD.WIDE.U32 R110, R135.reuse, 0x10, R110 ;  /* 0x00000010876e2825 */ /* 0x042fe200078e006e */
[----:B------:R-:W-:-:S04]  /*1980*/  @P2 IADD3 R135, PT, PT, R135, 0x80, RZ ;  /* 0x0000008087872810 */ /* 0x000fc80007ffe0ff */
[----:B------:R4:W5:Y:S01]  /*1990*/  @P2 LDG.E.128 R84, desc[UR24][R110.64] ;  /* 0x000000186e542981 */ /* 0x000962000c1e1d00 */
[----:B--2---:R-:W-:-:S05]  /*19a0*/  @P1 IMAD.WIDE.U32 R104, R151, 0x8, R104 ;  /* 0x0000000897681825 */ /* 0x004fca00078e0068 */
[----:B------:R4:W5:Y:S01]  /*19b0*/  @P1 LDG.E.64 R122, desc[UR24][R104.64] ;  /* 0x00000018687a1981 */ /* 0x000962000c1e1b00 */
[----:B---3--:R-:W-:-:S05]  /*19c0*/  @P1 IMAD.WIDE.U32 R106, R135, 0x10, R106 ;  /* 0x00000010876a1825 */ /* 0x008fca00078e006a */
[----:B------:R4:W5:Y:S01]  /*19d0*/  @P1 LDG.E.128 R88, desc[UR24][R106.64] ;  /* 0x000000186a581981 */ /* 0x000962000c1e1d00 */
[----:B------:R-:W-:-:S07]  /*19e0*/  CS2R R154, SRZ ;  /* 0x00000000009a7805 */ /* 0x000fce000001ff00 */
.L_x_547:
[----:B------:R-:W-:Y:S05]  /*19f0*/  BSYNC.RECONVERGENT B0 ;  /* 0x0000000000007941 */ /* 0x000fea0003800200 */
.L_x_543:
[----:B01--4-:R-:W0:Y:S01]  /*1a00*/  SHFL.DOWN PT, R104, R155, 0x10, 0x1f ;  /* 0x0a001f009b687f89 */ /* 0x013e2200000e0000 */
[----:B------:R-:W-:Y:S01]  /*1a10*/  LOP3.LUT P4, RZ, R112, 0x1f, RZ, 0xc0, !PT ;  /* 0x0000001f70ff7812 */ /* 0x000fe2000788c0ff */
[----:B------:R-:W-:Y:S01]  /*1a20*/  @UP2 UIADD3 UR14, UPT, UPT, UR14, -0x1, URZ ;  /* 0xffffffff0e0e2890 */ /* 0x000fe2000fffe0ff */
[----:B------:R-:W-:Y:S01]  /*1a30*/  PLOP3.LUT P0, PT, PT, PT, PT, 0x80, 0x8 ;  /* 0x000000000008781c */ /* 0x000fe20003f0f070 */
[----:B------:R-:W1:Y:S01]  /*1a40*/  SHFL.DOWN PT, R105, R154, 0x10, 0x1f ;  /* 0x0a001f009a697f89 */ /* 0x000e6200000e0000 */
[----:B------:R-:W-:Y:S01]  /*1a50*/  BSSY.RECONVERGENT B0, `(.L_x_551) ;  /* 0x0000296000007945 */ /* 0x000fe20003800200 */
[----:B------:R-:W-:Y:S01]  /*1a60*/  @UP2 UIMAD UR14, UR14, UR13, URZ ;  /* 0x0000000d0e0e22a4 */ /* 0x000fe2000f8e02ff */
[----:B------:R-:W2:Y:S03]  /*1a70*/  S2R R151, SR_CgaCtaId ;  /* 0x0000000000977919 */ /* 0x000ea60000008800 */
[----:B------:R-:W-:-:S04]  /*1a80*/  @UP2 USHF.R.S32.HI UR7, URZ, 0x1f, UR14 ;  /* 0x0000001fff072899 */ /* 0x000fc8000801140e */
[----:B------:R-:W-:Y:S01]  /*1a90*/  @!P4 PLOP3.LUT P0, PT, P3, PT, PT, 0x80, 0x8 ;  /* 0x000000000008c81c */ /* 0x000fe20001f0f070 */
[----:B------:R-:W-:Y:S01]  /*1aa0*/  @UP2 ULEA.HI UR7, UR7, UR14, URZ, 0x3 ;  /* 0x0000000e07072291 */ /* 0x000fe2000f8f18ff */
[----:B0-----:R-:W-:Y:S01]  /*1ab0*/  FADD.FTZ R104, R104, R155 ;  /* 0x0000009b68687221 */ /* 0x001fe20000010000 */
[----:B-1----:R-:W-:-:S04]  /*1ac0*/  FADD.FTZ R105, R105, R154 ;  /* 0x0000009a69697221 */ /* 0x002fc80000010000 */
[----:B------:R-:W0:Y:S04]  /*1ad0*/  SHFL.DOWN PT, R107, R104, 0x8, 0x1f ;  /* 0x09001f00686b7f89 */ /* 0x000e2800000e0000 */
[----:B------:R-:W1:Y:S01]  /*1ae0*/  SHFL.DOWN PT, R106, R105, 0x8, 0x1f ;  /* 0x09001f00696a7f89 */ /* 0x000e6200000e0000 */
[----:B0-----:R-:W-:Y:S01]  /*1af0*/  FADD.FTZ R107, R104, R107 ;  /* 0x0000006b686b7221 */ /* 0x001fe20000010000 */
[----:B------:R-:W-:Y:S01]  /*1b00*/  MOV R104, 0x400 ;  /* 0x0000040000687802 */ /* 0x000fe20000000f00 */
[----:B-1----:R-:W-:-:S03]  /*1b10*/  FADD.FTZ R106, R105, R106 ;  /* 0x0000006a696a7221 */ /* 0x002fc60000010000 */
[----:B------:R-:W0:Y:S01]  /*1b20*/  SHFL.DOWN PT, R108, R107, 0x4, 0x1f ;  /* 0x08801f006b6c7f89 */ /* 0x000e2200000e0000 */
[----:B--2---:R-:W-:-:S03]  /*1b30*/  LEA R151, R151, R104, 0x18 ;  /* 0x0000006897977211 */ /* 0x004fc600078ec0ff */
[----:B------:R-:W1:Y:S01]  /*1b40*/  SHFL.DOWN PT, R109, R106, 0x4, 0x1f ;  /* 0x08801f006a6d7f89 */ /* 0x000e6200000e0000 */
[----:B------:R-:W-:-:S04]  /*1b50*/  IADD3 R105, PT, PT, R151, 0x2020, RZ ;  /* 0x0000202097697810 */ /* 0x000fc80007ffe0ff */
[----:B------:R-:W-:Y:S02]  /*1b60*/  @!P4 MOV R104, R105 ;  /* 0x000000690068c202 */ /* 0x000fe40000000f00 */
[C---:B------:R-:W-:Y:S02]  /*1b70*/  @!P0 IADD3 R104, PT, PT, R151.reuse, 0x2000, RZ ;  /* 0x0000200097688810 */ /* 0x040fe40007ffe0ff */
[----:B------:R-:W-:Y:S02]  /*1b80*/  @!P3 IADD3 R105, PT, PT, R151, 0x2000, RZ ;  /* 0x000020009769b810 */ /* 0x000fe40007ffe0ff */
[----:B------:R-:W-:Y:S01]  /*1b90*/  PLOP3.LUT P0, PT, PT, PT, UP2, 0x80, 0x8 ;  /* 0x000000000008781c */ /* 0x000fe20003f0f028 */
[----:B------:R-:W-:Y:S02]  /*1ba0*/  @!P4 IMAD R152, R18, 0x8, R104 ;  /* 0x000000081298c824 */ /* 0x000fe400078e0268 */
[----:B0-----:R-:W-:Y:S01]  /*1bb0*/  FADD.FTZ R108, R107, R108 ;  /* 0x0000006c6b6c7221 */ /* 0x001fe20000010000 */
[----:B-1----:R-:W-:-:S04]  /*1bc0*/  FADD.FTZ R109, R106, R109 ;  /* 0x0000006d6a6d7221 */ /* 0x002fc80000010000 */
        /* <DEDUP_REMOVED lines=12> */
[----:B0----5:R-:W-:Y:S02]  /*1c90*/  PRMT R134, R91, 0x7632, R134 ;  /* 0x000076325b867816 */ /* 0x021fe40000000086 */
[----:B------:R-:W-:-:S03]  /*1ca0*/  PRMT R135, R90, 0x7632, R135 ;  /* 0x000076325a877816 */ /* 0x000fc60000000087 */
[----:B------:R-:W0:Y:S04]  /*1cb0*/  LDS.128 R104, [R105] ;  /* 0x0000000069687984 */ /* 0x000e280000000c00 */
[----:B------:R-:W1:Y:S01]  /*1cc0*/  LDS.128 R108, [R108] ;  /* 0x000000006c6c7984 */ /* 0x000e620000000c00 */
[----:B0-----:R-:W-:Y:S01]  /*1cd0*/  FADD.FTZ R154, RZ, R105 ;  /* 0x00000069ff9a7221 */ /* 0x001fe20000010000 */
[----:B------:R-:W-:Y:S01]  /*1ce0*/  FADD.FTZ R151, RZ, R104 ;  /* 0x00000068ff977221 */ /* 0x000fe20000010000 */
[----:B------:R-:W-:Y:S02]  /*1cf0*/  MOV R105, UR7 ;  /* 0x0000000700697c02 */ /* 0x000fe40008000f00 */
        /* <DEDUP_REMOVED lines=8> */
[----:B------:R-:W-:Y:S02]  /*1d80*/  ISETP.NE.AND P0, PT, RZ, UR15, PT ;  /* 0x0000000fff007c0c */ /* 0x000fe4000bf05270 */
[----:B------:R-:W-:Y:S01]  /*1d90*/  FMUL.FTZ R111, R111, UR32 ;  /* 0x000000206f6f7c20 */ /* 0x000fe20008410000 */
[----:B------:R-:W-:Y:S01]  /*1da0*/  FMUL.FTZ R108, R108, UR32 ;  /* 0x000000206c6c7c20 */ /* 0x000fe20008410000 */
[----:B------:R-:W-:-:S03]  /*1db0*/  PRMT R110, R89, 0x7632, R110 ;  /* 0x00007632596e7816 */ /* 0x000fc6000000006e */
        /* <DEDUP_REMOVED lines=8> */
[----:B------:R-:W-:Y:S01]  /*1e40*/  PRMT R153, R87, 0x7632, R153 ;  /* 0x0000763257997816 */ /* 0x000fe20000000099 */
[----:B------:R-:W-:Y:S09]  /*1e50*/  BRA.U !UP2, `(.L_x_553) ;  /* 0x000000010a0c7547 */ /* 0x000ff2000b800000 */
[----:B------:R-:W0:Y:S02]  /*1e60*/  LDC.64 R96, c[0x0][0x390] ;  /* 0x0000e400ff607b82 */ /* 0x000e240000000a00 */
[----:B0-----:R-:W-:-:S06]  /*1e70*/  IMAD.WIDE.U32 R96, R109, 0x10, R96 ;  /* 0x000000106d607825 */ /* 0x001fcc00078e0060 */
[----:B------:R-:W5:Y:S02]  /*1e80*/  LDG.E.128 R96, desc[UR24][R96.64] ;  /* 0x0000001860607981 */ /* 0x000f64000c1e1d00 */
.L_x_553:
[----:B------:R-:W-:Y:S02]  /*1e90*/  PRMT R155, R86, 0x7632, R155 ;  /* 0x00007632569b7816 */ /* 0x000fe4000000009b */
        /* <DEDUP_REMOVED lines=10> */
[----:B------:R-:W-:Y:S02]  /*1f40*/  LOP3.LUT P4, RZ, R120, 0xff, RZ, 0xc0, !PT ;  /* 0x000000ff78ff7812 */ /* 0x000fe4000788c0ff */
[----:B------:R-:W-:Y:S01]  /*1f50*/  ISETP.LT.AND P0, PT, RZ, UR34, PT ;  /* 0x00000022ff007c0c */ /* 0x000fe2000bf01270 */
[----:B------:R-:W-:Y:S01]  /*1f60*/  FADD.FTZ R151, R114, -R151 ;  /* 0x8000009772977221 */ /* 0x000fe20000010000 */
[----:B------:R-:W-:-:S03]  /*1f70*/  MOV R153, RZ ;  /* 0x000000ff00997202 */ /* 0x000fc60000000f00 */
[----:B------:R-:W-:-:S05]  /*1f80*/  FMUL.FTZ R151, R151, UR33 ;  /* 0x0000002197977c20 */ /* 0x000fca0008410000 */
[----:B------:R-:W-:Y:S02]  /*1f90*/  FSEL R151, R151, RZ, P0 ;  /* 0x000000ff97977208 */ /* 0x000fe40000000000 */
[----:B------:R-:W-:Y:S02]  /*1fa0*/  @P4 SHF.L.U32 R154, R32, 0x10, RZ ;  /* 0x00000010209a4819 */ /* 0x000fe400000006ff */
[----:B------:R-:W-:Y:S01]  /*1fb0*/  @P4 SHF.L.U32 R152, R96, 0x10, RZ ;  /* 0x0000001060984819 */ /* 0x000fe200000006ff */
[----:B------:R-:W-:-:S04]  /*1fc0*/  FMUL.FTZ R151, R151, UR27 ;  /* 0x0000001b97977c20 */ /* 0x000fc80008410000 */
[----:B------:R-:W-:Y:S01]  /*1fd0*/  FMUL.FTZ R155, R151, UR26 ;  /* 0x0000001a979b7c20 */ /* 0x000fe20008410000 */
[----:B------:R-:W-:-:S03]  /*1fe0*/  IMAD.MOV.U32 R151, RZ, RZ, RZ ;  /* 0x000000ffff977224 */ /* 0x000fc600078e00ff */
[C---:B------:R-:W-:Y:S01]  /*1ff0*/  @P4 FMUL.FTZ R153, R155.reuse, R154 ;  /* 0x0000009a9b994220 */ /* 0x040fe20000410000 */
[----:B------:R-:W-:-:S04]  /*2000*/  @P4 FMUL.FTZ R151, R155, R152 ;  /* 0x000000989b974220 */ /* 0x000fc80000410000 */
[----:B------:R-:W-:Y:S01]  /*2010*/  F2FP.BF16.F32.PACK_AB R153, RZ, R153 ;  /* 0x00000099ff99723e */ /* 0x000fe200000010ff */
[----:B------:R-:W-:-:S03]  /*2020*/  FADD.FTZ R68, R68, R151 ;  /* 0x0000009744447221 */ /* 0x000fc60000010000 */
[----:B------:R-:W-:-:S07]  /*2030*/  PRMT R100, R153, 0x7610, R100 ;  /* 0x0000761099647816 */ /* 0x000fce0000000064 */
.L_x_556:
[----:B------:R-:W-:Y:S05]  /*2040*/  BRA.U !UP2, `(.L_x_557) ;  /* 0x000000010a447547 */ /* 0x000fea000b800000 */
[----:B------:R-:W-:Y:S01]  /*2050*/  FFMA.FTZ R152, R126, UR7, R108 ;  /* 0x000000077e987c23 */ /* 0x000fe2000801006c */
[----:B------:R-:W-:Y:S02]  /*2060*/  LOP3.LUT P0, RZ, R120, 0xff00, RZ, 0xc0, !PT ;  /* 0x0000ff0078ff7812 */ /* 0x000fe4000780c0ff */
[----:B------:R-:W-:Y:S01]  /*2070*/  ISETP.LT.AND P4, PT, RZ, UR34, PT ;  /* 0x00000022ff007c0c */ /* 0x000fe2000bf81270 */
[----:B------:R-:W-:Y:S01]  /*2080*/  FADD.FTZ R151, R125, -R152 ;  /* 0x800000987d977221 */ /* 0x000fe20000010000 */
[----:B------:R-:W-:-:S03]  /*2090*/  HFMA2 R152, -RZ, RZ, 0, 0 ;  /* 0x00000000ff987431 */ /* 0x000fc600000001ff */
[----:B------:R-:W-:-:S05]  /*20a0*/  FMUL.FTZ R151, R151, UR33 ;  /* 0x0000002197977c20 */ /* 0x000fca0008410000 */
[----:B------:R-:W-:Y:S02]  /*20b0*/  FSEL R151, R151, RZ, P4 ;  /* 0x000000ff97977208 */ /* 0x000fe40002000000 */
[----:B------:R-:W-:-:S03]  /*20c0*/  @P0 SHF.L.U32 R107, R107, 0x10, RZ ;  /* 0x000000106b6b0819 */ /* 0x000fc600000006ff */
[----:B------:R-:W-:-:S04]  /*20d0*/  FMUL.FTZ R151, R151, UR27 ;  /* 0x0000001b97977c20 */ /* 0x000fc80008410000 */
[----:B------:R-:W-:Y:S01]  /*20e0*/  FMUL.FTZ R154, R151, UR26 ;  /* 0x0000001a979a7c20 */ /* 0x000fe20008410000 */
[----:B------:R-:W-:-:S03]  /*20f0*/  @P0 SHF.L.U32 R151, R14, 0x10, RZ ;  /* 0x000000100e970819 */ /* 0x000fc600000006ff */
[C---:B------:R-:W-:Y:S01]  /*2100*/  @P0 FMUL.FTZ R152, R154.reuse, R107 ;  /* 0x0000006b9a980220 */ /* 0x040fe20000410000 */
[----:B------:R-:W-:Y:S02]  /*2110*/  IMAD.MOV.U32 R107, RZ, RZ, RZ ;  /* 0x000000ffff6b7224 */ /* 0x000fe400078e00ff */
[----:B------:R-:W-:Y:S01]  /*2120*/  @P0 FMUL.FTZ R107, R154, R151 ;  /* 0x000000979a6b0220 */ /* 0x000fe20000410000 */
[----:B------:R-:W-:-:S04]  /*2130*/  FADD.FTZ R69, R69, R152 ;  /* 0x0000009845457221 */ /* 0x000fc80000010000 */
[----:B------:R-:W-:-:S04]  /*2140*/  F2FP.BF16.F32.PACK_AB R107, RZ, R107 ;  /* 0x0000006bff6b723e */ /* 0x000fc800000010ff */
[----:B------:R-:W-:-:S07]  /*2150*/  PRMT R100, R100, 0x5410, R107 ;  /* 0x0000541064647816 */ /* 0x000fce000000006b */
.L_x_557:
[----:B------:R-:W-:Y:S05]  /*2160*/  BRA.U !UP2, `(.L_x_558) ;  /* 0x000000010a447547 */ /* 0x000fea000b800000 */
[----:B------:R-:W-:Y:S01]  /*2170*/  FFMA.FTZ R107, R115, UR7, R108 ;  /* 0x00000007736b7c23 */ /* 0x000fe2000801006c */
[----:B------:R-:W-:Y:S01]  /*2180*/  LOP3.LUT P0, RZ, R120, 0xff0000, RZ, 0xc0, !PT ;  /* 0x00ff000078ff7812 */ /* 0x000fe2000780c0ff */
[----:B------:R-:W-:Y:S01]  /*2190*/  HFMA2 R152, -RZ, RZ, 0, 0 ;  /* 0x00000000ff987431 */ /* 0x000fe200000001ff */
[----:B------:R-:W-:Y:S01]  /*21a0*/  ISETP.LT.AND P4, PT, RZ, UR34, PT ;  /* 0x00000022ff007c0c */ /* 0x000fe2000bf81270 */
[----:B------:R-:W-:-:S04]  /*21b0*/  FADD.FTZ R107, R116, -R107 ;  /* 0x8000006b746b7221 */ /* 0x000fc80000010000 */
[----:B------:R-:W-:-:S05]  /*21c0*/  FMUL.FTZ R107, R107, UR33 ;  /* 0x000000216b6b7c20 */ /* 0x000fca0008410000 */
[----:B------:R-:W-:Y:S02]  /*21d0*/  FSEL R107, R107, RZ, P4 ;  /* 0x000000ff6b6b7208 */ /* 0x000fe40002000000 */
[----:B------:R-:W-:Y:S02]  /*21e0*/  @P0 SHF.L.U32 R153, R33, 0x10, RZ ;  /* 0x0000001021990819 */ /* 0x000fe400000006ff */
[----:B------:R-:W-:Y:S01]  /*21f0*/  @P0 SHF.L.U32 R151, R97, 0x10, RZ ;  /* 0x0000001061970819 */ /* 0x000fe200000006ff */
[----:B------:R-:W-:-:S04]  /*2200*/  FMUL.FTZ R107, R107, UR27 ;  /* 0x0000001b6b6b7c20 */ /* 0x000fc80008410000 */
[----:B------:R-:W-:Y:S01]  /*2210*/  FMUL.FTZ R154, R107, UR26 ;  /* 0x0000001a6b9a7c20 */ /* 0x000fe20008410000 */
[----:B------:R-:W-:-:S03]  /*2220*/  MOV R107, RZ ;  /* 0x000000ff006b7202 */ /* 0x000fc60000000f00 */
[C---:B------:R-:W-:Y:S01]  /*2230*/  @P0 FMUL.FTZ R152, R154.reuse, R153 ;  /* 0x000000999a980220 */ /* 0x040fe20000410000 */
[----:B------:R-:W-:-:S04]  /*2240*/  @P0 FMUL.FTZ R107, R154, R151 ;  /* 0x000000979a6b0220 */ /* 0x000fc80000410000 */
[----:B------:R-:W-:Y:S01]  /*2250*/  F2FP.BF16.F32.PACK_AB R152, RZ, R152 ;  /* 0x00000098ff98723e */ /* 0x000fe200000010ff */
[----:B------:R-:W-:-:S03]  /*2260*/  FADD.FTZ R70, R70, R107 ;  /* 0x0000006b46467221 */ /* 0x000fc60000010000 */
[----:B------:R-:W-:-:S07]  /*2270*/  PRMT R101, R152, 0x7610, R101 ;  /* 0x0000761098657816 */ /* 0x000fce0000000065 */
.L_x_558:
[----:B------:R-:W-:Y:S05]  /*2280*/  BRA.U !UP2, `(.L_x_559) ;  /* 0x000000010a407547 */ /* 0x000fea000b800000 */
[----:B------:R-:W-:Y:S01]  /*2290*/  FFMA.FTZ R152, R128, UR7, R108 ;  /* 0x0000000780987c23 */ /* 0x000fe2000801006c */
[----:B------:R-:W-:Y:S02]  /*22a0*/  LOP3.LUT P0, RZ, R120, 0xff000000, RZ, 0xc0, !PT ;  /* 0xff00000078ff7812 */ /* 0x000fe4000780c0ff */
[----:B------:R-:W-:Y:S01]  /*22b0*/  ISETP.LT.AND P4, PT, RZ, UR34, PT ;  /* 0x00000022ff007c0c */ /* 0x000fe2000bf81270 */
[----:B------:R-:W-:-:S04]  /*22c0*/  FADD.FTZ R107, R127, -R152 ;  /* 0x800000987f6b7221 */ /* 0x000fc80000010000 */
[----:B------:R-:W-:-:S05]  /*22d0*/  FMUL.FTZ R107, R107, UR33 ;  /* 0x000000216b6b7c20 */ /* 0x000fca0008410000 */
[----:B------:R-:W-:Y:S01]  /*22e0*/  FSEL R107, R107, RZ, P4 ;  /* 0x000000ff6b6b7208 */ /* 0x000fe20002000000 */
[----:B------:R-:W-:-:S04]  /*22f0*/  @P0 IMAD.U32 R151, R106, 0x10000, RZ ;  /* 0x000100006a970824 */ /* 0x000fc800078e00ff */
[----:B------:R-:W-:-:S04]  /*2300*/  FMUL.FTZ R107, R107, UR27 ;  /* 0x0000001b6b6b7c20 */ /* 0x000fc80008410000 */
[----:B------:R-:W-:Y:S01]  /*2310*/  FMUL.FTZ R152, R107, UR26 ;  /* 0x0000001a6b987c20 */ /* 0x000fe20008410000 */
[----:B------:R-:W-:-:S03]  /*2320*/  CS2R R106, SRZ ;  /* 0x00000000006a7805 */ /* 0x000fc6000001ff00 */
[----:B------:R-:W-:Y:S01]  /*2330*/  @P0 FMUL.FTZ R106, R152, R151 ;  /* 0x00000097986a0220 */ /* 0x000fe20000410000 */
[----:B------:R-:W-:-:S03]  /*2340*/  @P0 SHF.L.U32 R151, R15, 0x10, RZ ;  /* 0x000000100f970819 */ /* 0x000fc600000006ff */
[----:B------:R-:W-:Y:S02]  /*2350*/  FADD.FTZ R71, R71, R106 ;  /* 0x0000006a47477221 */ /* 0x000fe40000010000 */
[----:B------:R-:W-:-:S05]  /*2360*/  @P0 FMUL.FTZ R107, R152, R151 ;  /* 0x00000097986b0220 */ /* 0x000fca0000410000 */
[----:B------:R-:W-:-:S04]  /*2370*/  F2FP.BF16.F32.PACK_AB R107, RZ, R107 ;  /* 0x0000006bff6b723e */ /* 0x000fc800000010ff */
[----:B------:R-:W-:-:S07]  /*2380*/  PRMT R101, R101, 0x5410, R107 ;  /* 0x0000541065657816 */ /* 0x000fce000000006b */
.L_x_559:
[----:B------:R-:W-:Y:S05]  /*2390*/  BRA.U !UP2, `(.L_x_560) ;  /* 0x000000010a447547 */ /* 0x000fea000b800000 */
[----:B------:R-:W-:Y:S01]  /*23a0*/  FFMA.FTZ R107, R117, UR7, R108 ;  /* 0x00000007756b7c23 */ /* 0x000fe2000801006c */
[----:B------:R-:W-:Y:S01]  /*23b0*/  LOP3.LUT P0, RZ, R121, 0xff, RZ, 0xc0, !PT ;  /* 0x000000ff79ff7812 */ /* 0x000fe2000780c0ff */
[----:B------:R-:W-:Y:S01]  /*23c0*/  HFMA2 R151, -RZ, RZ, 0, 0 ;  /* 0x00000000ff977431 */ /* 0x000fe200000001ff */
[----:B------:R-:W-:Y:S01]  /*23d0*/  ISETP.LT.AND P4, PT, RZ, UR34, PT ;  /* 0x00000022ff007c0c */ /* 0x000fe2000bf81270 */
[----:B------:R-:W-:Y:S01]  /*23e0*/  FADD.FTZ R106, R118, -R107 ;  /* 0x8000006b766a7221 */ /* 0x000fe20000010000 */
[----:B------:R-:W-:-:S03]  /*23f0*/  MOV R107, RZ ;  /* 0x000000ff006b7202 */ /* 0x000fc60000000f00 */
[----:B------:R-:W-:-:S05]  /*2400*/  FMUL.FTZ R106, R106, UR33 ;  /* 0x000000216a6a7c20 */ /* 0x000fca0008410000 */
[----:B------:R-:W-:Y:S02]  /*2410*/  FSEL R106, R106, RZ, P4 ;  /* 0x000000ff6a6a7208 */ /* 0x000fe40002000000 */
[----:B------:R-:W-:-:S03]  /*2420*/  @P0 SHF.L.U32 R152, R34, 0x10, RZ ;  /* 0x0000001022980819 */ /* 0x000fc600000006ff */
[----:B------:R-:W-:-:S04]  /*2430*/  FMUL.FTZ R106, R106, UR27 ;  /* 0x0000001b6a6a7c20 */ /* 0x000fc80008410000 */
[----:B------:R-:W-:Y:S01]  /*2440*/  FMUL.FTZ R153, R106, UR26 ;  /* 0x0000001a6a997c20 */ /* 0x000fe20008410000 */
[----:B------:R-:W-:-:S03]  /*2450*/  @P0 SHF.L.U32 R106, R98, 0x10, RZ ;  /* 0x00000010626a0819 */ /* 0x000fc600000006ff */
[C---:B------:R-:W-:Y:S02]  /*2460*/  @P0 FMUL.FTZ R151, R153.reuse, R152 ;  /* 0x0000009899970220 */ /* 0x040fe40000410000 */
[----:B------:R-:W-:-:S03]  /*2470*/  @P0 FMUL.FTZ R107, R153, R106 ;  /* 0x0000006a996b0220 */ /* 0x000fc60000410000 */
[----:B------:R-:W-:Y:S01]  /*2480*/  F2FP.BF16.F32.PACK_AB R151, RZ, R151 ;  /* 0x00000097ff97723e */ /* 0x000fe200000010ff */
[----:B------:R-:W-:-:S03]  /*2490*/  FADD.FTZ R72, R72, R107 ;  /* 0x0000006b48487221 */ /* 0x000fc60000010000 */
[----:B------:R-:W-:-:S07]  /*24a0*/  PRMT R102, R151, 0x7610, R102 ;  /* 0x0000761097667816 */ /* 0x000fce0000000066 */
.L_x_560:
[----:B------:R-:W-:Y:S05]  /*24b0*/  BRA.U !UP2, `(.L_x_561) ;  /* 0x000000010a447547 */ /* 0x000fea000b800000 */
[----:B------:R-:W-:Y:S01]  /*24c0*/  FFMA.FTZ R106, R130, UR7, R108 ;  /* 0x00000007826a7c23 */ /* 0x000fe2000801006c */
[----:B------:R-:W-:Y:S01]  /*24d0*/  ISETP.LT.AND P4, PT, RZ, UR34, PT ;  /* 0x00000022ff007c0c */ /* 0x000fe2000bf81270 */
[----:B------:R-:W-:Y:S01]  /*24e0*/  IMAD.MOV.U32 R107, RZ, RZ, RZ ;  /* 0x000000ffff6b7224 */ /* 0x000fe200078e00ff */
[----:B------:R-:W-:Y:S01]  /*24f0*/  LOP3.LUT P0, RZ, R121, 0xff00, RZ, 0xc0, !PT ;  /* 0x0000ff0079ff7812 */ /* 0x000fe2000780c0ff */
[----:B------:R-:W-:-:S04]  /*2500*/  FADD.FTZ R106, R129, -R106 ;  /* 0x8000006a816a7221 */ /* 0x000fc80000010000 */
[----:B------:R-:W-:-:S05]  /*2510*/  FMUL.FTZ R106, R106, UR33 ;  /* 0x000000216a6a7c20 */ /* 0x000fca0008410000 */
[----:B------:R-:W-:-:S05]  /*2520*/  FSEL R106, R106, RZ, P4 ;  /* 0x000000ff6a6a7208 */ /* 0x000fca0002000000 */
[----:B------:R-:W-:-:S04]  /*2530*/  FMUL.FTZ R106, R106, UR27 ;  /* 0x0000001b6a6a7c20 */ /* 0x000fc80008410000 */
[----:B------:R-:W-:Y:S01]  /*2540*/  FMUL.FTZ R151, R106, UR26 ;  /* 0x0000001a6a977c20 */ /* 0x000fe20008410000 */
[----:B------:R-:W-:-:S05]  /*2550*/  @P0 SHF.L.U32 R106, R16, 0x10, RZ ;  /* 0x00000010106a0819 */ /* 0x000fca00000006ff */
[C---:B------:R-:W-:Y:S01]  /*2560*/  @P0 FMUL.FTZ R107, R151.reuse, R106 ;  /* 0x0000006a976b0220 */ /* 0x040fe20000410000 */
[----:B------:R-:W-:Y:S02]  /*2570*/  @P0 SHF.L.U32 R106, R104, 0x10, RZ ;  /* 0x00000010686a0819 */ /* 0x000fe400000006ff */
[----:B------:R-:W-:Y:S02]  /*2580*/  MOV R104, RZ ;  /* 0x000000ff00687202 */ /* 0x000fe40000000f00 */
[----:B------:R-:W-:Y:S01]  /*2590*/  F2FP.BF16.F32.PACK_AB R107, RZ, R107 ;  /* 0x0000006bff6b723e */ /* 0x000fe200000010ff */
[----:B------:R-:W-:-:S03]  /*25a0*/  @P0 FMUL.FTZ R104, R151, R106 ;  /* 0x0000006a97680220 */ /* 0x000fc60000410000 */
[----:B------:R-:W-:Y:S01]  /*25b0*/  PRMT R102, R102, 0x5410, R107 ;  /* 0x0000541066667816 */ /* 0x000fe2000000006b */
[----:B------:R-:W-:-:S07]  /*25c0*/  FADD.FTZ R73, R73, R104 ;  /* 0x0000006849497221 */ /* 0x000fce0000010000 */
.L_x_561:
        /* <DEDUP_REMOVED lines=14> */
[----:B------:R-:W-:Y:S02]  /*26b0*/  @P0 FMUL.FTZ R107, R151, R104 ;  /* 0x00000068976b0220 */ /* 0x000fe40000410000 */
[----:B------:R-:W-:Y:S02]  /*26c0*/  F2FP.BF16.F32.PACK_AB R106, RZ, R106 ;  /* 0x0000006aff6a723e */ /* 0x000fe400000010ff */
[----:B------:R-:W-:Y:S02]  /*26d0*/  FADD.FTZ R74, R74, R107 ;  /* 0x0000006b4a4a7221 */ /* 0x000fe40000010000 */
[----:B------:R-:W-:-:S07]  /*26e0*/  PRMT R103, R106, 0x7610, R103 ;  /* 0x000076106a677816 */ /* 0x000fce0000000067 */
.L_x_562:
[----:B------:R-:W-:Y:S05]  /*26f0*/  BRA.U !UP2, `(.L_x_563) ;  /* 0x000000190afc7547 */ /* 0x000fea000b800000 */
[----:B------:R-:W-:Y:S01]  /*2700*/  FFMA.FTZ R104, R132, UR7, R108 ;  /* 0x0000000784687c23 */ /* 0x000fe2000801006c */
[----:B------:R-:W-:Y:S02]  /*2710*/  ISETP.GE.U32.AND P0, PT, R120, RZ, PT ;  /* 0x000000ff7800720c */ /* 0x000fe40003f06070 */
[----:B------:R-:W-:Y:S01]  /*2720*/  ISETP.LT.AND P4, PT, RZ, UR34, PT ;  /* 0x00000022ff007c0c */ /* 0x000fe2000bf81270 */
[----:B------:R-:W-:Y:S01]  /*2730*/  FADD.FTZ R104, R131, -R104 ;  /* 0x8000006883687221 */ /* 0x000fe20000010000 */
[----:B------:R-:W-:Y:S02]  /*2740*/  ISETP.GE.U32.AND.EX P0, PT, R121, 0x1000000, PT, P0 ;  /* 0x010000007900780c */ /* 0x000fe40003f06100 */
[----:B------:R-:W-:Y:S01]  /*2750*/  MOV R106, RZ ;  /* 0x000000ff006a7202 */ /* 0x000fe20000000f00 */
[----:B------:R-:W-:-:S05]  /*2760*/  FMUL.FTZ R104, R104, UR33 ;  /* 0x0000002168687c20 */ /* 0x000fca0008410000 */
[----:B------:R-:W-:-:S05]  /*2770*/  FSEL R104, R104, RZ, P4 ;  /* 0x000000ff68687208 */ /* 0x000fca0002000000 */
[----:B------:R-:W-:Y:S01]  /*2780*/  FMUL.FTZ R104, R104, UR27 ;  /* 0x0000001b68687c20 */ /* 0x000fe20008410000 */
[----:B------:R-:W-:Y:S02]  /*2790*/  @P0 SHF.L.U32 R107, R17, 0x10, RZ ;  /* 0x00000010116b0819 */ /* 0x000fe400000006ff */
[----:B------:R-:W-:Y:S01]  /*27a0*/  @P0 SHF.L.U32 R105, R105, 0x10, RZ ;  /* 0x0000001069690819 */ /* 0x000fe200000006ff */
[----:B------:R-:W-:Y:S01]  /*27b0*/  FMUL.FTZ R152, R104, UR26 ;  /* 0x0000001a68987c20 */ /* 0x000fe20008410000 */
[----:B------:R-:W-:-:S03]  /*27c0*/  HFMA2 R104, -RZ, RZ, 0, 0 ;  /* 0x00000000ff687431 */ /* 0x000fc600000001ff */
[C---:B------:R-:W-:Y:S01]  /*27d0*/  @P0 FMUL.FTZ R106, R152.reuse, R107 ;  /* 0x0000006b986a0220 */ /* 0x040fe20000410000 */
[----:B------:R-:W-:-:S04]  /*27e0*/  @P0 FMUL.FTZ R104, R152, R105 ;  /* 0x0000006998680220 */ /* 0x000fc80000410000 */
[----:B------:R-:W-:Y:S01]  /*27f0*/  F2FP.BF16.F32.PACK_AB R106, RZ, R106 ;  /* 0x0000006aff6a723e */ /* 0x000fe200000010ff */
[----:B------:R-:W-:-:S03]  /*2800*/  FADD.FTZ R75, R75, R104 ;  /* 0x000000684b4b7221 */ /* 0x000fc60000010000 */
[----:B------:R-:W-:Y:S01]  /*2810*/  PRMT R103, R103, 0x5410, R106 ;  /* 0x0000541067677816 */ /* 0x000fe2000000006a */
[----:B------:R-:W-:Y:S06]  /*2820*/  BRA `(.L_x_563) ;  /* 0x0000001800b07947 */ /* 0x000fec0003800000 */
.L_x_555:
[--C-:B------:R-:W-:Y:S01]  /*2830*/  FFMA.FTZ R92, R126, UR7, R108.reuse ;  /* 0x000000077e5c7c23 */ /* 0x100fe2000801006c */
[--C-:B------:R-:W-:Y:S01]  /*2840*/  FFMA.FTZ R95, R3, UR7, R108.reuse ;  /* 0x00000007035f7c23 */ /* 0x100fe2000801006c */
[--C-:B------:R-:W-:Y:S01]  /*2850*/  FFMA.FTZ R151, R115, UR7, R108.reuse ;  /* 0x0000000773977c23 */ /* 0x100fe2000801006c */
[----:B------:R-:W-:Y:S01]  /*2860*/  FFMA.FTZ R94, R128, UR7, R108 ;  /* 0x00000007805e7c23 */ /* 0x000fe2000801006c */
[----:B------:R-:W-:Y:S01]  /*2870*/  FADD.FTZ R93, R125, -R92 ;  /* 0x8000005c7d5d7221 */ /* 0x000fe20000010000 */
[----:B------:R-:W-:Y:S01]  /*2880*/  FADD.FTZ R92, R114, -R95 ;  /* 0x8000005f725c7221 */ /* 0x000fe20000010000 */
[----:B------:R-:W-:Y:S01]  /*2890*/  FADD.FTZ R95, R116, -R151 ;  /* 0x80000097745f7221 */ /* 0x000fe20000010000 */
[----:B------:R-:W-:Y:S01]  /*28a0*/  ISETP.LT.AND P0, PT, RZ, UR34, PT ;  /* 0x00000022ff007c0c */ /* 0x000fe2000bf01270 */
[----:B------:R-:W-:Y:S01]  /*28b0*/  FMUL.FTZ R151, R93, UR33 ;  /* 0x000000215d977c20 */ /* 0x000fe20008410000 */
[----:B------:R-:W-:Y:S01]  /*28c0*/  FMUL.FTZ R93, R92, UR33 ;  /* 0x000000215c5d7c20 */ /* 0x000fe20008410000 */
[----:B------:R-:W-:Y:S01]  /*28d0*/  FADD.FTZ R94, R127, -R94 ;  /* 0x8000005e7f5e7221 */ /* 0x000fe20000010000 */
[----:B------:R-:W-:-:S02]  /*28e0*/  FMUL.FTZ R95, R95, UR33 ;  /* 0x000000215f5f7c20 */ /* 0x000fc40008410000 */
[----:B------:R-:W-:Y:S01]  /*28f0*/  FSEL R92, R151, RZ, P0 ;  /* 0x000000ff975c7208 */ /* 0x000fe20000000000 */
[----:B------:R-:W-:Y:S01]  /*2900*/  FMUL.FTZ R94, R94, UR33 ;  /* 0x000000215e5e7c20 */ /* 0x000fe20008410000 */
[----:B------:R-:W-:Y:S01]  /*2910*/  FSEL R93, R93, RZ, P0 ;  /* 0x000000ff5d5d7208 */ /* 0x000fe20000000000 */
[----:B------:R-:W-:Y:S06]  /*2920*/  BRA.U !UP2, `(.L_x_564) ;  /* 0x000000010a307547 */ /* 0x000fec000b800000 */
[----:B------:R-:W-:Y:S01]  /*2930*/  LOP3.LUT P4, RZ, R120, 0xff, RZ, 0xc0, !PT ;  /* 0x000000ff78ff7812 */ /* 0x000fe2000788c0ff */
[----:B------:R-:W-:Y:S01]  /*2940*/  FMUL.FTZ R151, R93, UR27 ;  /* 0x0000001b5d977c20 */ /* 0x000fe20008410000 */
[----:B------:R-:W-:-:S03]  /*2950*/  MOV R152, RZ ;  /* 0x000000ff00987202 */ /* 0x000fc60000000f00 */
[----:B------:R-:W-:Y:S01]  /*2960*/  FMUL.FTZ R153, R151, UR26 ;  /* 0x0000001a97997c20 */ /* 0x000fe20008410000 */
[----:B------:R-:W-:-:S07]  /*2970*/  IMAD.MOV.U32 R151, RZ, RZ, RZ ;  /* 0x000000ffff977224 */ /* 0x000fce00078e00ff */
[----:B------:R-:W-:Y:S02]  /*2980*/  @P4 SHF.L.U32 R156, R32, 0x10, RZ ;  /* 0x00000010209c4819 */ /* 0x000fe400000006ff */
[----:B------:R-:W-:-:S03]  /*2990*/  @P4 SHF.L.U32 R154, R96, 0x10, RZ ;  /* 0x00000010609a4819 */ /* 0x000fc600000006ff */
[-C--:B------:R-:W-:Y:S02]  /*29a0*/  @P4 FMUL.FTZ R152, R156, R153.reuse ;  /* 0x000000999c984220 */ /* 0x080fe40000410000 */
[----:B------:R-:W-:-:S03]  /*29b0*/  @P4 FMUL.FTZ R151, R154, R153 ;  /* 0x000000999a974220 */ /* 0x000fc60000410000 */
[----:B------:R-:W-:Y:S01]  /*29c0*/  F2FP.BF16.F32.PACK_AB R152, RZ, R152 ;  /* 0x00000098ff98723e */ /* 0x000fe200000010ff */
[----:B------:R-:W-:-:S03]  /*29d0*/  FADD.FTZ R68, R68, R151 ;  /* 0x0000009744447221 */ /* 0x000fc60000010000 */
[----:B------:R-:W-:-:S07]  /*29e0*/  PRMT R100, R152, 0x7610, R100 ;  /* 0x0000761098647816 */ /* 0x000fce0000000064 */
.L_x_564:
[----:B------:R-:W-:Y:S05]  /*29f0*/  BRA.U !UP2, `(.L_x_565) ;  /* 0x000000010a307547 */ /* 0x000fea000b800000 */
[----:B------:R-:W-:Y:S01]  /*2a00*/  LOP3.LUT P4, RZ, R120, 0xff00, RZ, 0xc0, !PT ;  /* 0x0000ff0078ff7812 */ /* 0x000fe2000788c0ff */
[----:B------:R-:W-:Y:S01]  /*2a10*/  FMUL.FTZ R151, R92, UR27 ;  /* 0x0000001b5c977c20 */ /* 0x000fe20008410000 */
[----:B------:R-:W-:-:S03]  /*2a20*/  HFMA2 R152, -RZ, RZ, 0, 0 ;  /* 0x00000000ff987431 */ /* 0x000fc600000001ff */
[----:B------:R-:W-:-:S08]  /*2a30*/  FMUL.FTZ R151, R151, UR26 ;  /* 0x0000001a97977c20 */ /* 0x000fd00008410000 */
[----:B------:R-:W-:Y:S01]  /*2a40*/  @P4 SHF.L.U32 R154, R107, 0x10, RZ ;  /* 0x000000106b9a4819 */ /* 0x000fe200000006ff */
[----:B------:R-:W-:-:S04]  /*2a50*/  IMAD.MOV.U32 R107, RZ, RZ, RZ ;  /* 0x000000ffff6b7224 */ /* 0x000fc800078e00ff */
[----:B------:R-:W-:Y:S01]  /*2a60*/  @P4 FMUL.FTZ R152, R154, R151 ;  /* 0x000000979a984220 */ /* 0x000fe20000410000 */
[----:B------:R-:W-:-:S03]  /*2a70*/  @P4 SHF.L.U32 R154, R14, 0x10, RZ ;  /* 0x000000100e9a4819 */ /* 0x000fc600000006ff */
[----:B------:R-:W-:Y:S02]  /*2a80*/  FADD.FTZ R69, R69, R152 ;  /* 0x0000009845457221 */ /* 0x000fe40000010000 */
[----:B------:R-:W-:-:S05]  /*2a90*/  @P4 FMUL.FTZ R107, R154, R151 ;  /* 0x000000979a6b4220 */ /* 0x000fca0000410000 */
[----:B------:R-:W-:-:S04]  /*2aa0*/  F2FP.BF16.F32.PACK_AB R107, RZ, R107 ;  /* 0x0000006bff6b723e */ /* 0x000fc800000010ff */
[----:B------:R-:W-:-:S07]  /*2ab0*/  PRMT R100, R100, 0x5410, R107 ;  /* 0x0000541064647816 */ /* 0x000fce000000006b */
.L_x_565:
[----:B------:R-:W-:Y:S02]  /*2ac0*/  FSEL R94, R94, RZ, P0 ;  /* 0x000000ff5e5e7208 */ /* 0x000fe40000000000 */
[----:B------:R-:W-:Y:S01]  /*2ad0*/  FSEL R95, R95, RZ, P0 ;  /* 0x000000ff5f5f7208 */ /* 0x000fe20000000000 */
[----:B------:R-:W-:Y:S06]  /*2ae0*/  BRA.U !UP2, `(.L_x_566) ;  /* 0x000000010a307547 */ /* 0x000fec000b800000 */
[----:B------:R-:W-:Y:S01]  /*2af0*/  LOP3.LUT P4, RZ, R120, 0xff0000, RZ, 0xc0, !PT ;  /* 0x00ff000078ff7812 */ /* 0x000fe2000788c0ff */
[----:B------:R-:W-:Y:S01]  /*2b00*/  FMUL.FTZ R107, R95, UR27 ;  /* 0x0000001b5f6b7c20 */ /* 0x000fe20008410000 */
[----:B------:R-:W-:-:S03]  /*2b10*/  HFMA2 R151, -RZ, RZ, 0, 0 ;  /* 0x00000000ff977431 */ /* 0x000fc600000001ff */
[----:B------:R-:W-:Y:S01]  /*2b20*/  FMUL.FTZ R152, R107, UR26 ;  /* 0x0000001a6b987c20 */ /* 0x000fe20008410000 */
[----:B------:R-:W-:-:S07]  /*2b30*/  MOV R107, RZ ;  /* 0x000000ff006b7202 */ /* 0x000fce0000000f00 */
[----:B------:R-:W-:Y:S02]  /*2b40*/  @P4 SHF.L.U32 R155, R33, 0x10, RZ ;  /* 0x00000010219b4819 */ /* 0x000fe400000006ff */
[----:B------:R-:W-:-:S03]  /*2b50*/  @P4 SHF.L.U32 R153, R97, 0x10, RZ ;  /* 0x0000001061994819 */ /* 0x000fc600000006ff */
[-C--:B------:R-:W-:Y:S02]  /*2b60*/  @P4 FMUL.FTZ R151, R155, R152.reuse ;  /* 0x000000989b974220 */ /* 0x080fe40000410000 */
[----:B------:R-:W-:-:S03]  /*2b70*/  @P4 FMUL.FTZ R107, R153, R152 ;  /* 0x00000098996b4220 */ /* 0x000fc60000410000 */
[----:B------:R-:W-:Y:S01]  /*2b80*/  F2FP.BF16.F32.PACK_AB R151, RZ, R151 ;  /* 0x00000097ff97723e */ /* 0x000fe200000010ff */
[----:B------:R-:W-:-:S03]  /*2b90*/  FADD.FTZ R70, R70, R107 ;  /* 0x0000006b46467221 */ /* 0x000fc60000010000 */
[----:B------:R-:W-:-:S07]  /*2ba0*/  PRMT R101, R151, 0x7610, R101 ;  /* 0x0000761097657816 */ /* 0x000fce0000000065 */
.L_x_566:
[----:B------:R-:W-:Y:S05]  /*2bb0*/  BRA.U !UP2, `(.L_x_567) ;  /* 0x000000010a2c7547 */ /* 0x000fea000b800000 */
[----:B------:R-:W-:Y:S01]  /*2bc0*/  LOP3.LUT P4, RZ, R120, 0xff000000, RZ, 0xc0, !PT ;  /* 0xff00000078ff7812 */ /* 0x000fe2000788c0ff */
[----:B------:R-:W-:-:S04]  /*2bd0*/  FMUL.FTZ R107, R94, UR27 ;  /* 0x0000001b5e6b7c20 */ /* 0x000fc80008410000 */
[----:B------:R-:W-:-:S08]  /*2be0*/  FMUL.FTZ R151, R107, UR26 ;  /* 0x0000001a6b977c20 */ /* 0x000fd00008410000 */
[----:B------:R-:W-:Y:S01]  /*2bf0*/  @P4 IMAD.U32 R152, R106, 0x10000, RZ ;  /* 0x000100006a984824 */ /* 0x000fe200078e00ff */
[----:B------:R-:W-:-:S03]  /*2c00*/  CS2R R106, SRZ ;  /* 0x00000000006a7805 */ /* 0x000fc6000001ff00 */
[----:B------:R-:W-:Y:S01]  /*2c10*/  @P4 FMUL.FTZ R106, R152, R151 ;  /* 0x00000097986a4220 */ /* 0x000fe20000410000 */
[----:B------:R-:W-:-:S03]  /*2c20*/  @P4 SHF.L.U32 R152, R15, 0x10, RZ ;  /* 0x000000100f984819 */ /* 0x000fc600000006ff */
[----:B------:R-:W-:Y:S02]  /*2c30*/  FADD.FTZ R71, R71, R106 ;  /* 0x0000006a47477221 */ /* 0x000fe40000010000 */
[----:B------:R-:W-:-:S05]  /*2c40*/  @P4 FMUL.FTZ R107, R152, R151 ;  /* 0x00000097986b4220 */ /* 0x000fca0000410000 */
[----:B------:R-:W-:-:S04]  /*2c50*/  F2FP.BF16.F32.PACK_AB R107, RZ, R107 ;  /* 0x0000006bff6b723e */ /* 0x000fc800000010ff */
[----:B------:R-:W-:-:S07]  /*2c60*/  PRMT R101, R101, 0x5410, R107 ;  /* 0x0000541065657816 */ /* 0x000fce000000006b */
.L_x_567:
[--C-:B------:R-:W-:Y:S01]  /*2c70*/  FFMA.FTZ R106, R130, UR7, R108.reuse ;  /* 0x00000007826a7c23 */ /* 0x100fe2000801006c */
[----:B------:R-:W-:Y:S01]  /*2c80*/  FFMA.FTZ R151, R117, UR7, R108 ;  /* 0x0000000775977c23 */ /* 0x000fe2000801006c */
[----:B------:R-:W-:Y:S02]  /*2c90*/  F2FP.BF16.F32.PACK_AB R92, R92, R93 ;  /* 0x0000005d5c5c723e */ /* 0x000fe400000010ff */
[----:B------:R-:W-:Y:S01]  /*2ca0*/  FADD.FTZ R107, R129, -R106 ;  /* 0x8000006a816b7221 */ /* 0x000fe20000010000 */
[----:B------:R-:W-:-:S03]  /*2cb0*/  FADD.FTZ R106, R118, -R151 ;  /* 0x80000097766a7221 */ /* 0x000fc60000010000 */
[----:B------:R-:W-:Y:S01]  /*2cc0*/  FMUL.FTZ R151, R107, UR33 ;  /* 0x000000216b977c20 */ /* 0x000fe20008410000 */
[----:B------:R-:W-:-:S04]  /*2cd0*/  FMUL.FTZ R107, R106, UR33 ;  /* 0x000000216a6b7c20 */ /* 0x000fc80008410000 */
        /* <DEDUP_REMOVED lines=15> */
.L_x_568:
[----:B------:R-:W-:Y:S05]  /*2dd0*/  BRA.U !UP2, `(.L_x_569) ;  /* 0x000000010a307547 */ /* 0x000fea000b800000 */
[----:B------:R-:W-:Y:S01]  /*2de0*/  LOP3.LUT P4, RZ, R121, 0xff00, RZ, 0xc0, !PT ;  /* 0x0000ff0079ff7812 */ /* 0x000fe2000788c0ff */
[----:B------:R-:W-:-:S04]  /*2df0*/  FMUL.FTZ R93, R106, UR27 ;  /* 0x0000001b6a5d7c20 */ /* 0x000fc80008410000 */
[----:B------:R-:W-:Y:S01]  /*2e00*/  FMUL.FTZ R151, R93, UR26 ;  /* 0x0000001a5d977c20 */ /* 0x000fe20008410000 */
[----:B------:R-:W-:-:S07]  /*2e10*/  HFMA2 R93, -RZ, RZ, 0, 0 ;  /* 0x00000000ff5d7431 */ /* 0x000fce00000001ff */
[----:B------:R-:W-:Y:S01]  /*2e20*/  @P4 IMAD.U32 R152, R104, 0x10000, RZ ;  /* 0x0001000068984824 */ /* 0x000fe200078e00ff */
[----:B------:R-:W-:-:S03]  /*2e30*/  MOV R104, RZ ;  /* 0x000000ff00687202 */ /* 0x000fc60000000f00 */
[----:B------:R-:W-:Y:S01]  /*2e40*/  @P4 FMUL.FTZ R104, R152, R151 ;  /* 0x0000009798684220 */ /* 0x000fe20000410000 */
[----:B------:R-:W-:-:S03]  /*2e50*/  @P4 SHF.L.U32 R152, R16, 0x10, RZ ;  /* 0x0000001010984819 */ /* 0x000fc600000006ff */
[----:B------:R-:W-:Y:S02]  /*2e60*/  FADD.FTZ R73, R73, R104 ;  /* 0x0000006849497221 */ /* 0x000fe40000010000 */
[----:B------:R-:W-:-:S05]  /*2e70*/  @P4 FMUL.FTZ R93, R152, R151 ;  /* 0x00000097985d4220 */ /* 0x000fca0000410000 */
[----:B------:R-:W-:-:S04]  /*2e80*/  F2FP.BF16.F32.PACK_AB R93, RZ, R93 ;  /* 0x0000005dff5d723e */ /* 0x000fc800000010ff */
[----:B------:R-:W-:-:S07]  /*2e90*/  PRMT R102, R102, 0x5410, R93 ;  /* 0x0000541066667816 */ /* 0x000fce000000005d */
.L_x_569:
[--C-:B------:R-:W-:Y:S01]  /*2ea0*/  FFMA.FTZ R104, R132, UR7, R108.reuse ;  /* 0x0000000784687c23 */ /* 0x100fe2000801006c */
[----:B------:R-:W-:-:S03]  /*2eb0*/  FFMA.FTZ R93, R119, UR7, R108 ;  /* 0x00000007775d7c23 */ /* 0x000fc6000801006c */
[----:B------:R-:W-:Y:S01]  /*2ec0*/  FADD.FTZ R104, R131, -R104 ;  /* 0x8000006883687221 */ /* 0x000fe20000010000 */
[----:B------:R-:W-:-:S03]  /*2ed0*/  FADD.FTZ R93, R124, -R93 ;  /* 0x8000005d7c5d7221 */ /* 0x000fc60000010000 */
[----:B------:R-:W-:Y:S01]  /*2ee0*/  FMUL.FTZ R151, R104, UR33 ;  /* 0x0000002168977c20 */ /* 0x000fe20008410000 */
[----:B------:R-:W-:Y:S01]  /*2ef0*/  FMUL.FTZ R104, R93, UR33 ;  /* 0x000000215d687c20 */ /* 0x000fe20008410000 */
[----:B------:R-:W-:-:S03]  /*2f00*/  F2FP.BF16.F32.PACK_AB R93, R94, R95 ;  /* 0x0000005f5e5d723e */ /* 0x000fc600000010ff */
[----:B------:R-:W-:Y:S02]  /*2f10*/  FSEL R153, R151, RZ, P0 ;  /* 0x000000ff97997208 */ /* 0x000fe40000000000 */
[----:B------:R-:W-:Y:S01]  /*2f20*/  FSEL R104, R104, RZ, P0 ;  /* 0x000000ff68687208 */ /* 0x000fe20000000000 */
[----:B------:R-:W-:Y:S06]  /*2f30*/  BRA.U !UP2, `(.L_x_570) ;  /* 0x000000010a2c7547 */ /* 0x000fec000b800000 */
[----:B------:R-:W-:Y:S01]  /*2f40*/  LOP3.LUT P0, RZ, R121, 0xff0000, RZ, 0xc0, !PT ;  /* 0x00ff000079ff7812 */ /* 0x000fe2000780c0ff */
[----:B------:R-:W-:-:S04]  /*2f50*/  FMUL.FTZ R94, R104, UR27 ;  /* 0x0000001b685e7c20 */ /* 0x000fc80008410000 */
[----:B------:R-:W-:Y:S01]  /*2f60*/  FMUL.FTZ R151, R94, UR26 ;  /* 0x0000001a5e977c20 */ /* 0x000fe20008410000 */
[----:B------:R-:W-:-:S07]  /*2f70*/  CS2R R94, SRZ ;  /* 0x00000000005e7805 */ /* 0x000fce000001ff00 */
[----:B------:R-:W-:Y:S02]  /*2f80*/  @P0 SHF.L.U32 R154, R35, 0x10, RZ ;  /* 0x00000010239a0819 */ /* 0x000fe400000006ff */
[----:B------:R-:W-:-:S03]  /*2f90*/  @P0 SHF.L.U32 R152, R99, 0x10, RZ ;  /* 0x0000001063980819 */ /* 0x000fc600000006ff */
[-C--:B------:R-:W-:Y:S02]  /*2fa0*/  @P0 FMUL.FTZ R94, R154, R151.reuse ;  /* 0x000000979a5e0220 */ /* 0x080fe40000410000 */
[----:B------:R-:W-:-:S03]  /*2fb0*/  @P0 FMUL.FTZ R95, R152, R151 ;  /* 0x00000097985f0220 */ /* 0x000fc60000410000 */
[----:B------:R-:W-:Y:S01]  /*2fc0*/  F2FP.BF16.F32.PACK_AB R94, RZ, R94 ;  /* 0x0000005eff5e723e */ /* 0x000fe200000010ff */
[----:B------:R-:W-:-:S03]  /*2fd0*/  FADD.FTZ R74, R74, R95 ;  /* 0x0000005f4a4a7221 */ /* 0x000fc60000010000 */
[----:B------:R-:W-:-:S07]  /*2fe0*/  PRMT R103, R94, 0x7610, R103 ;  /* 0x000076105e677816 */ /* 0x000fce0000000067 */
.L_x_570:
[----:B------:R-:W-:Y:S02]  /*2ff0*/  F2FP.BF16.F32.PACK_AB R94, R106, R107 ;  /* 0x0000006b6a5e723e */ /* 0x000fe400000010ff */
[----:B------:R-:W-:Y:S01]  /*3000*/  F2FP.BF16.F32.PACK_AB R95, R153, R104 ;  /* 0x00000068995f723e */ /* 0x000fe200000010ff */
[----:B------:R-:W-:Y:S06]  /*3010*/  BRA.U !UP2, `(.L_x_563) ;  /* 0x000000110ab47547 */ /* 0x000fec000b800000 */
[----:B------:R-:W-:Y:S01]  /*3020*/  ISETP.GE.U32.AND P0, PT, R120, RZ, PT ;  /* 0x000000ff7800720c */ /* 0x000fe20003f06070 */
[----:B------:R-:W-:Y:S01]  /*3030*/  FMUL.FTZ R104, R153, UR27 ;  /* 0x0000001b99687c20 */ /* 0x000fe20008410000 */
[----:B------:R-:W-:Y:S02]  /*3040*/  IMAD.MOV.U32 R106, RZ, RZ, RZ ;  /* 0x000000ffff6a7224 */ /* 0x000fe400078e00ff */
[----:B------:R-:W-:Y:S01]  /*3050*/  ISETP.GE.U32.AND.EX P0, PT, R121, 0x1000000, PT, P0 ;  /* 0x010000007900780c */ /* 0x000fe20003f06100 */
[----:B------:R-:W-:Y:S01]  /*3060*/  FMUL.FTZ R107, R104, UR26 ;  /* 0x0000001a686b7c20 */ /* 0x000fe20008410000 */
[----:B------:R-:W-:-:S11]  /*3070*/  MOV R104, RZ ;  /* 0x000000ff00687202 */ /* 0x000fd60000000f00 */
[----:B------:R-:W-:-:S05]  /*3080*/  @P0 SHF.L.U32 R152, R17, 0x10, RZ ;  /* 0x0000001011980819 */ /* 0x000fca00000006ff */
[----:B------:R-:W-:Y:S01]  /*3090*/  @P0 FMUL.FTZ R106, R152, R107 ;  /* 0x0000006b986a0220 */ /* 0x000fe20000410000 */
[----:B------:R-:W-:-:S04]  /*30a0*/  @P0 SHF.L.U32 R152, R105, 0x10, RZ ;  /* 0x0000001069980819 */ /* 0x000fc800000006ff */
[----:B------:R-:W-:Y:S01]  /*30b0*/  F2FP.BF16.F32.PACK_AB R106, RZ, R106 ;  /* 0x0000006aff6a723e */ /* 0x000fe200000010ff */
[----:B------:R-:W-:-:S03]  /*30c0*/  @P0 FMUL.FTZ R104, R152, R107 ;  /* 0x0000006b98680220 */ /* 0x000fc60000410000 */
[----:B------:R-:W-:Y:S01]  /*30d0*/  PRMT R103, R103, 0x5410, R106 ;  /* 0x0000541067677816 */ /* 0x000fe2000000006a */
[----:B------:R-:W-:Y:S01]  /*30e0*/  FADD.FTZ R75, R75, R104 ;  /* 0x000000684b4b7221 */ /* 0x000fe20000010000 */
[----:B------:R-:W-:Y:S06]  /*30f0*/  BRA `(.L_x_563) ;  /* 0x00000010007c7947 */ /* 0x000fec0003800000 */
.L_x_554:
[----:B------:R-:W-:-:S04]  /*3100*/  UISETP.NE.U32.AND UP0, UPT, UR4, URZ, UPT ;  /* 0x000000ff0400728c */ /* 0x000fc8000bf05070 */
[----:B------:R-:W-:-:S09]  /*3110*/  UISETP.NE.AND.EX UP0, UPT, UR5, URZ, UPT, UP0 ;  /* 0x000000ff0500728c */ /* 0x000fd2000bf05300 */
[----:B------:R-:W-:Y:S05]  /*3120*/  BRA.U UP0, `(.L_x_571) ;  /* 0x00000009003c7547 */ /* 0x000fea000b800000 */
[----:B------:R-:W-:Y:S01]  /*3130*/  ISETP.LT.AND P4, PT, RZ, UR34, PT ;  /* 0x00000022ff007c0c */ /* 0x000fe2000bf81270 */
[----:B------:R-:W-:-:S12]  /*3140*/  BRA.U !UP2, `(.L_x_572) ;  /* 0x000000010a407547 */ /* 0x000fd8000b800000 */
[----:B------:R-:W-:Y:S01]  /*3150*/  @P4 FFMA.FTZ R153, R3, UR7, R108 ;  /* 0x0000000703994c23 */ /* 0x000fe2000801006c */
[----:B------:R-:W-:-:S03]  /*3160*/  LOP3.LUT P0, RZ, R120, 0xff, RZ, 0xc0, !PT ;  /* 0x000000ff78ff7812 */ /* 0x000fc6000780c0ff */
[----:B------:R-:W-:Y:S01]  /*3170*/  @P4 FADD.FTZ R154, R114, -R153 ;  /* 0x80000099729a4221 */ /* 0x000fe20000010000 */
[----:B------:R-:W-:-:S05]  /*3180*/  SHF.L.U32 R153, R84, 0x10, RZ ;  /* 0x0000001054997819 */ /* 0x000fca00000006ff */
[----:B------:R-:W-:Y:S01]  /*3190*/  @P4 FFMA.FTZ R153, R154, UR33, R153 ;  /* 0x000000219a994c23 */ /* 0x000fe20008010099 */
[----:B------:R-:W-:-:S03]  /*31a0*/  IMAD.MOV.U32 R154, RZ, RZ, RZ ;  /* 0x000000ffff9a7224 */ /* 0x000fc600078e00ff */
[----:B------:R-:W-:Y:S01]  /*31b0*/  FMUL.FTZ R153, R153, UR27 ;  /* 0x0000001b99997c20 */ /* 0x000fe20008410000 */
[----:B------:R-:W-:Y:S02]  /*31c0*/  @P0 SHF.L.U32 R158, R32, 0x10, RZ ;  /* 0x00000010209e0819 */ /* 0x000fe400000006ff */
[----:B------:R-:W-:Y:S01]  /*31d0*/  @P0 SHF.L.U32 R156, R96, 0x10, RZ ;  /* 0x00000010609c0819 */ /* 0x000fe200000006ff */
[----:B------:R-:W-:Y:S01]  /*31e0*/  FMUL.FTZ R155, R153, UR26 ;  /* 0x0000001a999b7c20 */ /* 0x000fe20008410000 */
[----:B------:R-:W-:-:S03]  /*31f0*/  HFMA2 R153, -RZ, RZ, 0, 0 ;  /* 0x00000000ff997431 */ /* 0x000fc600000001ff */
[-C--:B------:R-:W-:Y:S01]  /*3200*/  @P0 FMUL.FTZ R154, R158, R155.reuse ;  /* 0x0000009b9e9a0220 */ /* 0x080fe20000410000 */
[----:B------:R-:W-:-:S04]  /*3210*/  @P0 FMUL.FTZ R153, R156, R155 ;  /* 0x0000009b9c990220 */ /* 0x000fc80000410000 */
[----:B------:R-:W-:Y:S01]  /*3220*/  F2FP.BF16.F32.PACK_AB R154, RZ, R154 ;  /* 0x0000009aff9a723e */ /* 0x000fe200000010ff */
[----:B------:R-:W-:-:S03]  /*3230*/  FADD.FTZ R68, R68, R153 ;  /* 0x0000009944447221 */ /* 0x000fc60000010000 */
[----:B------:R-:W-:-:S07]  /*3240*/  PRMT R100, R154, 0x7610, R100 ;  /* 0x000076109a647816 */ /* 0x000fce0000000064 */
.L_x_572:
[----:B------:R-:W-:Y:S05]  /*3250*/  BRA.U !UP2, `(.L_x_573) ;  /* 0x000000010a487547 */ /* 0x000fea000b800000 */
[----:B------:R-:W-:Y:S01]  /*3260*/  @P4 FFMA.FTZ R154, R126, UR7, R108 ;  /* 0x000000077e9a4c23 */ /* 0x000fe2000801006c */
[----:B------:R-:W-:Y:S02]  /*3270*/  @P4 SHF.L.U32 R153, R152, 0x10, RZ ;  /* 0x0000001098994819 */ /* 0x000fe400000006ff */
[----:B------:R-:W-:Y:S01]  /*3280*/  LOP3.LUT P0, RZ, R120, 0xff00, RZ, 0xc0, !PT ;  /* 0x0000ff0078ff7812 */ /* 0x000fe2000780c0ff */
[----:B------:R-:W-:Y:S01]  /*3290*/  @P4 FADD.FTZ R154, R125, -R154 ;  /* 0x8000009a7d9a4221 */ /* 0x000fe20000010000 */
[----:B------:R-:W-:-:S04]  /*32a0*/  @!P4 PRMT R152, R84, 0x7632, R152 ;  /* 0x000076325498c816 */ /* 0x000fc80000000098 */
[----:B------:R-:W-:Y:S01]  /*32b0*/  @!P4 SHF.L.U32 R152, R152, 0x10, RZ ;  /* 0x000000109898c819 */ /* 0x000fe200000006ff */
[----:B------:R-:W-:-:S04]  /*32c0*/  @P4 FFMA.FTZ R152, R154, UR33, R153 ;  /* 0x000000219a984c23 */ /* 0x000fc80008010099 */
[----:B------:R-:W-:Y:S02]  /*32d0*/  FMUL.FTZ R152, R152, UR27 ;  /* 0x0000001b98987c20 */ /* 0x000fe40008410000 */
[----:B------:R-:W-:Y:S02]  /*32e0*/  @P0 SHF.L.U32 R154, R107, 0x10, RZ ;  /* 0x000000106b9a0819 */ /* 0x000fe400000006ff */
[----:B------:R-:W-:Y:S01]  /*32f0*/  FMUL.FTZ R153, R152, UR26 ;  /* 0x0000001a98997c20 */ /* 0x000fe20008410000 */
[----:B------:R-:W-:Y:S01]  /*3300*/  IMAD.MOV.U32 R152, RZ, RZ, RZ ;  /* 0x000000ffff987224 */ /* 0x000fe200078e00ff */
[----:B------:R-:W-:Y:S02]  /*3310*/  MOV R107, RZ ;  /* 0x000000ff006b7202 */ /* 0x000fe40000000f00 */
[----:B------:R-:W-:Y:S01]  /*3320*/  @P0 FMUL.FTZ R152, R154, R153 ;  /* 0x000000999a980220 */ /* 0x000fe20000410000 */
[----:B------:R-:W-:-:S03]  /*3330*/  @P0 SHF.L.U32 R154, R14, 0x10, RZ ;  /* 0x000000100e9a0819 */ /* 0x000fc600000006ff */
[----:B------:R-:W-:Y:S02]  /*3340*/  FADD.FTZ R69, R69, R152 ;  /* 0x0000009845457221 */ /* 0x000fe40000010000 */
[----:B------:R-:W-:-:S05]  /*3350*/  @P0 FMUL.FTZ R107, R154, R153 ;  /* 0x000000999a6b0220 */ /* 0x000fca0000410000 */
[----:B------:R-:W-:-:S04]  /*3360*/  F2FP.BF16.F32.PACK_AB R107, RZ, R107 ;  /* 0x0000006bff6b723e */ /* 0x000fc800000010ff */
[----:B------:R-:W-:-:S07]  /*3370*/  PRMT R100, R100, 0x5410, R107 ;  /* 0x0000541064647816 */ /* 0x000fce000000006b */
.L_x_573:
[----:B------:R-:W-:Y:S05]  /*3380*/  BRA.U !UP2, `(.L_x_574) ;  /* 0x000000010a407547 */ /* 0x000fea000b800000 */
[----:B------:R-:W-:Y:S01]  /*3390*/  @P4 FFMA.FTZ R107, R115, UR7, R108 ;  /* 0x00000007736b4c23 */ /* 0x000fe2000801006c */
[----:B------:R-:W-:-:S03]  /*33a0*/  LOP3.LUT P0, RZ, R120, 0xff0000, RZ, 0xc0, !PT ;  /* 0x00ff000078ff7812 */ /* 0x000fc6000780c0ff */
[----:B------:R-:W-:Y:S01]  /*33b0*/  @P4 FADD.FTZ R152, R116, -R107 ;  /* 0x8000006b74984221 */ /* 0x000fe20000010000 */
[----:B------:R-:W-:-:S05]  /*33c0*/  SHF.L.U32 R107, R85, 0x10, RZ ;  /* 0x00000010556b7819 */ /* 0x000fca00000006ff */
[----:B------:R-:W-:Y:S01]  /*33d0*/  @P4 FFMA.FTZ R107, R152, UR33, R107 ;  /* 0x00000021986b4c23 */ /* 0x000fe2000801006b */
[----:B------:R-:W-:-:S03]  /*33e0*/  MOV R152, RZ ;  /* 0x000000ff00987202 */ /* 0x000fc60000000f00 */
[----:B------:R-:W-:Y:S01]  /*33f0*/  FMUL.FTZ R107, R107, UR27 ;  /* 0x0000001b6b6b7c20 */ /* 0x000fe20008410000 */
[----:B------:R-:W-:Y:S01]  /*3400*/  @P0 SHF.L.U32 R156, R33, 0x10, RZ ;  /* 0x00000010219c0819 */ /* 0x000fe200000006ff */
[----:B------:R-:W-:Y:S02]  /*3410*/  @P0 IMAD.U32 R154, R97, 0x10000, RZ ;  /* 0x00010000619a0824 */ /* 0x000fe400078e00ff */
[----:B------:R-:W-:Y:S01]  /*3420*/  FMUL.FTZ R153, R107, UR26 ;  /* 0x0000001a6b997c20 */ /* 0x000fe20008410000 */
[----:B------:R-:W-:-:S03]  /*3430*/  HFMA2 R107, -RZ, RZ, 0, 0 ;  /* 0x00000000ff6b7431 */ /* 0x000fc600000001ff */
[-C--:B------:R-:W-:Y:S01]  /*3440*/  @P0 FMUL.FTZ R152, R156, R153.reuse ;  /* 0x000000999c980220 */ /* 0x080fe20000410000 */
[----:B------:R-:W-:-:S04]  /*3450*/  @P0 FMUL.FTZ R107, R154, R153 ;  /* 0x000000999a6b0220 */ /* 0x000fc80000410000 */
[----:B------:R-:W-:Y:S01]  /*3460*/  F2FP.BF16.F32.PACK_AB R152, RZ, R152 ;  /* 0x00000098ff98723e */ /* 0x000fe200000010ff */
[----:B------:R-:W-:-:S03]  /*3470*/  FADD.FTZ R70, R70, R107 ;  /* 0x0000006b46467221 */ /* 0x000fc60000010000 */
[----:B------:R-:W-:-:S07]  /*3480*/  PRMT R101, R152, 0x7610, R101 ;  /* 0x0000761098657816 */ /* 0x000fce0000000065 */
.L_x_574:
[----:B------:R-:W-:Y:S05]  /*3490*/  BRA.U !UP2, `(.L_x_575) ;  /* 0x000000010a447547 */ /* 0x000fea000b800000 */
[----:B------:R-:W-:Y:S01]  /*34a0*/  @P4 FFMA.FTZ R152, R128, UR7, R108 ;  /* 0x0000000780984c23 */ /* 0x000fe2000801006c */
[----:B------:R-:W-:Y:S02]  /*34b0*/  LOP3.LUT P0, RZ, R120, 0xff000000, RZ, 0xc0, !PT ;  /* 0xff00000078ff7812 */ /* 0x000fe4000780c0ff */
[----:B------:R-:W-:Y:S01]  /*34c0*/  @P4 SHF.L.U32 R151, R151, 0x10, RZ ;  /* 0x0000001097974819 */ /* 0x000fe200000006ff */
[----:B------:R-:W-:Y:S01]  /*34d0*/  @P4 FADD.FTZ R152, R127, -R152 ;  /* 0x800000987f984221 */ /* 0x000fe20000010000 */
[----:B------:R-:W-:-:S04]  /*34e0*/  @!P4 PRMT R107, R85, 0x7632, R107 ;  /* 0x00007632556bc816 */ /* 0x000fc8000000006b */
[----:B------:R-:W-:Y:S01]  /*34f0*/  @!P4 SHF.L.U32 R107, R107, 0x10, RZ ;  /* 0x000000106b6bc819 */ /* 0x000fe200000006ff */
[----:B------:R-:W-:-:S04]  /*3500*/  @P4 FFMA.FTZ R107, R152, UR33, R151 ;  /* 0x00000021986b4c23 */ /* 0x000fc80008010097 */
[----:B------:R-:W-:Y:S01]  /*3510*/  FMUL.FTZ R107, R107, UR27 ;  /* 0x0000001b6b6b7c20 */ /* 0x000fe20008410000 */
[----:B------:R-:W-:-:S03]  /*3520*/  @P0 SHF.L.U32 R152, R106, 0x10, RZ ;  /* 0x000000106a980819 */ /* 0x000fc600000006ff */
        /* <DEDUP_REMOVED lines=8> */
.L_x_575:
[----:B------:R-:W-:Y:S05]  /*35b0*/  BRA.U !UP2, `(.L_x_576) ;  /* 0x000000010a3c7547 */ /* 0x000fea000b800000 */
[----:B------:R-:W-:Y:S01]  /*35c0*/  @P4 FFMA.FTZ R107, R117, UR7, R108 ;  /* 0x00000007756b4c23 */ /* 0x000fe2000801006c */
[----:B------:R-:W-:Y:S01]  /*35d0*/  LOP3.LUT P0, RZ, R121, 0xff, RZ, 0xc0, !PT ;  /* 0x000000ff79ff7812 */ /* 0x000fe2000780c0ff */
[----:B------:R-:W-:Y:S02]  /*35e0*/  IMAD.U32 R106, R86, 0x10000, RZ ;  /* 0x00010000566a7824 */ /* 0x000fe400078e00ff */
[----:B------:R-:W-:-:S04]  /*35f0*/  @P4 FADD.FTZ R107, R118, -R107 ;  /* 0x8000006b766b4221 */ /* 0x000fc80000010000 */
[----:B------:R-:W-:-:S04]  /*3600*/  @P4 FFMA.FTZ R106, R107, UR33, R106 ;  /* 0x000000216b6a4c23 */ /* 0x000fc8000801006a */
[----:B------:R-:W-:Y:S02]  /*3610*/  FMUL.FTZ R106, R106, UR27 ;  /* 0x0000001b6a6a7c20 */ /* 0x000fe40008410000 */
[----:B------:R-:W-:Y:S02]  /*3620*/  @P0 SHF.L.U32 R154, R34, 0x10, RZ ;  /* 0x00000010229a0819 */ /* 0x000fe400000006ff */
[----:B------:R-:W-:Y:S01]  /*3630*/  FMUL.FTZ R151, R106, UR26 ;  /* 0x0000001a6a977c20 */ /* 0x000fe20008410000 */
[----:B------:R-:W-:Y:S02]  /*3640*/  CS2R R106, SRZ ;  /* 0x00000000006a7805 */ /* 0x000fe4000001ff00 */
[----:B------:R-:W-:Y:S01]  /*3650*/  @P0 SHF.L.U32 R152, R98, 0x10, RZ ;  /* 0x0000001062980819 */ /* 0x000fe200000006ff */
[----:B------:R-:W-:-:S04]  /*3660*/  @P0 FMUL.FTZ R106, R154, R151 ;  /* 0x000000979a6a0220 */ /* 0x000fc80000410000 */
[----:B------:R-:W-:Y:S01]  /*3670*/  @P0 FMUL.FTZ R107, R152, R151 ;  /* 0x00000097986b0220 */ /* 0x000fe20000410000 */
[----:B------:R-:W-:-:S03]  /*3680*/  F2FP.BF16.F32.PACK_AB R106, RZ, R106 ;  /* 0x0000006aff6a723e */ /* 0x000fc600000010ff */
[----:B------:R-:W-:Y:S01]  /*3690*/  FADD.FTZ R72, R72, R107 ;  /* 0x0000006b48487221 */ /* 0x000fe20000010000 */
[----:B------:R-:W-:-:S07]  /*36a0*/  PRMT R102, R106, 0x7610, R102 ;  /* 0x000076106a667816 */ /* 0x000fce0000000066 */
.L_x_576:
[----:B------:R-:W-:Y:S05]  /*36b0*/  BRA.U !UP2, `(.L_x_577) ;  /* 0x000000010a447547 */ /* 0x000fea000b800000 */
[----:B------:R-:W-:Y:S01]  /*36c0*/  PRMT R106, R86, 0x7632, R106 ;  /* 0x00007632566a7816 */ /* 0x000fe2000000006a */
[----:B------:R-:W-:Y:S01]  /*36d0*/  @P4 FFMA.FTZ R152, R130, UR7, R108 ;  /* 0x0000000782984c23 */ /* 0x000fe2000801006c */
[----:B------:R-:W-:Y:S02]  /*36e0*/  LOP3.LUT P0, RZ, R121, 0xff00, RZ, 0xc0, !PT ;  /* 0x0000ff0079ff7812 */ /* 0x000fe4000780c0ff */
[----:B------:R-:W-:Y:S01]  /*36f0*/  SHF.L.U32 R106, R106, 0x10, RZ ;  /* 0x000000106a6a7819 */ /* 0x000fe200000006ff */
[----:B------:R-:W-:-:S04]  /*3700*/  @P4 FADD.FTZ R107, R129, -R152 ;  /* 0x80000098816b4221 */ /* 0x000fc80000010000 */
[----:B------:R-:W-:-:S04]  /*3710*/  @P4 FFMA.FTZ R106, R107, UR33, R106 ;  /* 0x000000216b6a4c23 */ /* 0x000fc8000801006a */
[----:B------:R-:W-:Y:S02]  /*3720*/  FMUL.FTZ R106, R106, UR27 ;  /* 0x0000001b6a6a7c20 */ /* 0x000fe40008410000 */
[----:B------:R-:W-:Y:S02]  /*3730*/  @P0 SHF.L.U32 R152, R16, 0x10, RZ ;  /* 0x0000001010980819 */ /* 0x000fe400000006ff */
[----:B------:R-:W-:Y:S01]  /*3740*/  FMUL.FTZ R107, R106, UR26 ;  /* 0x0000001a6a6b7c20 */ /* 0x000fe20008410000 */
[----:B------:R-:W-:-:S03]  /*3750*/  HFMA2 R106, -RZ, RZ, 0, 0 ;  /* 0x00000000ff6a7431 */ /* 0x000fc600000001ff */
[----:B------:R-:W-:Y:S01]  /*3760*/  @P0 FMUL.FTZ R106, R152, R107 ;  /* 0x0000006b986a0220 */ /* 0x000fe20000410000 */
[----:B------:R-:W-:Y:S01]  /*3770*/  @P0 IMAD.U32 R152, R104, 0x10000, RZ ;  /* 0x0001000068980824 */ /* 0x000fe200078e00ff */
[----:B------:R-:W-:-:S03]  /*3780*/  MOV R104, RZ ;  /* 0x000000ff00687202 */ /* 0x000fc60000000f00 */
[----:B------:R-:W-:Y:S01]  /*3790*/  @P0 FMUL.FTZ R104, R152, R107 ;  /* 0x0000006b98680220 */ /* 0x000fe20000410000 */
[----:B------:R-:W-:-:S03]  /*37a0*/  F2FP.BF16.F32.PACK_AB R106, RZ, R106 ;  /* 0x0000006aff6a723e */ /* 0x000fc600000010ff */
[----:B------:R-:W-:Y:S01]  /*37b0*/  FADD.FTZ R73, R73, R104 ;  /* 0x0000006849497221 */ /* 0x000fe20000010000 */
[----:B------:R-:W-:-:S07]  /*37c0*/  PRMT R102, R102, 0x5410, R106 ;  /* 0x0000541066667816 */ /* 0x000fce000000006a */
.L_x_577:
[----:B------:R-:W-:Y:S05]  /*37d0*/  BRA.U !UP2, `(.L_x_578) ;  /* 0x000000010a407547 */ /* 0x000fea000b800000 */
[----:B------:R-:W-:Y:S01]  /*37e0*/  @P4 FFMA.FTZ R107, R119, UR7, R108 ;  /* 0x00000007776b4c23 */ /* 0x000fe2000801006c */
[----:B------:R-:W-:Y:S01]  /*37f0*/  LOP3.LUT P0, RZ, R121, 0xff0000, RZ, 0xc0, !PT ;  /* 0x00ff000079ff7812 */ /* 0x000fe2000780c0ff */
[----:B------:R-:W-:Y:S01]  /*3800*/  HFMA2 R106, -RZ, RZ, 0, 0 ;  /* 0x00000000ff6a7431 */ /* 0x000fe200000001ff */
[----:B------:R-:W-:Y:S01]  /*3810*/  SHF.L.U32 R104, R87, 0x10, RZ ;  /* 0x0000001057687819 */ /* 0x000fe200000006ff */
[----:B------:R-:W-:-:S04]  /*3820*/  @P4 FADD.FTZ R107, R124, -R107 ;  /* 0x8000006b7c6b4221 */ /* 0x000fc80000010000 */
[----:B------:R-:W-:-:S04]  /*3830*/  @P4 FFMA.FTZ R104, R107, UR33, R104 ;  /* 0x000000216b684c23 */ /* 0x000fc80008010068 */
[----:B------:R-:W-:Y:S02]  /*3840*/  FMUL.FTZ R104, R104, UR27 ;  /* 0x0000001b68687c20 */ /* 0x000fe40008410000 */
[----:B------:R-:W-:Y:S01]  /*3850*/  @P0 SHF.L.U32 R107, R35, 0x10, RZ ;  /* 0x00000010236b0819 */ /* 0x000fe200000006ff */
[----:B------:R-:W-:Y:S02]  /*3860*/  @P0 IMAD.U32 R151, R99, 0x10000, RZ ;  /* 0x0001000063970824 */ /* 0x000fe400078e00ff */
[----:B------:R-:W-:-:S04]  /*3870*/  FMUL.FTZ R104, R104, UR26 ;  /* 0x0000001a68687c20 */ /* 0x000fc80008410000 */
[-C--:B------:R-:W-:Y:S01]  /*3880*/  @P0 FMUL.FTZ R106, R107, R104.reuse ;  /* 0x000000686b6a0220 */ /* 0x080fe20000410000 */
[----:B------:R-:W-:Y:S01]  /*3890*/  MOV R107, RZ ;  /* 0x000000ff006b7202 */ /* 0x000fe20000000f00 */
[----:B------:R-:W-:-:S03]  /*38a0*/  @P0 FMUL.FTZ R107, R151, R104 ;  /* 0x00000068976b0220 */ /* 0x000fc60000410000 */
[----:B------:R-:W-:Y:S01]  /*38b0*/  F2FP.BF16.F32.PACK_AB R106, RZ, R106 ;  /* 0x0000006aff6a723e */ /* 0x000fe200000010ff */
[----:B------:R-:W-:-:S03]  /*38c0*/  FADD.FTZ R74, R74, R107 ;  /* 0x0000006b4a4a7221 */ /* 0x000fc60000010000 */
[----:B------:R-:W-:-:S07]  /*38d0*/  PRMT R103, R106, 0x7610, R103 ;  /* 0x000076106a677816 */ /* 0x000fce0000000067 */
.L_x_578:
[----:B------:R-:W-:Y:S05]  /*38e0*/  BRA.U !UP2, `(.L_x_563) ;  /* 0x000000090a807547 */ /* 0x000fea000b800000 */
[----:B------:R-:W-:Y:S01]  /*38f0*/  ISETP.GE.U32.AND P0, PT, R120, RZ, PT ;  /* 0x000000ff7800720c */ /* 0x000fe20003f06070 */
[----:B------:R-:W-:Y:S01]  /*3900*/  @P4 FFMA.FTZ R106, R132, UR7, R108 ;  /* 0x00000007846a4c23 */ /* 0x000fe2000801006c */
[----:B------:R-:W-:Y:S02]  /*3910*/  PRMT R104, R87, 0x7632, R104 ;  /* 0x0000763257687816 */ /* 0x000fe40000000068 */
[----:B------:R-:W-:Y:S01]  /*3920*/  ISETP.GE.U32.AND.EX P0, PT, R121, 0x1000000, PT, P0 ;  /* 0x010000007900780c */ /* 0x000fe20003f06100 */
[----:B------:R-:W-:Y:S01]  /*3930*/  @P4 FADD.FTZ R107, R131, -R106 ;  /* 0x8000006a836b4221 */ /* 0x000fe20000010000 */
[----:B------:R-:W-:Y:S01]  /*3940*/  SHF.L.U32 R104, R104, 0x10, RZ ;  /* 0x0000001068687819 */ /* 0x000fe200000006ff */
[----:B------:R-:W-:-:S04]  /*3950*/  HFMA2 R106, -RZ, RZ, 0, 0 ;  /* 0x00000000ff6a7431 */ /* 0x000fc800000001ff */
[----:B------:R-:W-:-:S04]  /*3960*/  @P4 FFMA.FTZ R104, R107, UR33, R104 ;  /* 0x000000216b684c23 */ /* 0x000fc80008010068 */
[----:B------:R-:W-:Y:S02]  /*3970*/  FMUL.FTZ R104, R104, UR27 ;  /* 0x0000001b68687c20 */ /* 0x000fe40008410000 */
[----:B------:R-:W-:Y:S02]  /*3980*/  @P0 SHF.L.U32 R152, R17, 0x10, RZ ;  /* 0x0000001011980819 */ /* 0x000fe400000006ff */
[----:B------:R-:W-:Y:S01]  /*3990*/  FMUL.FTZ R107, R104, UR26 ;  /* 0x0000001a686b7c20 */ /* 0x000fe20008410000 */
[----:B------:R-:W-:-:S03]  /*39a0*/  MOV R104, RZ ;  /* 0x000000ff00687202 */ /* 0x000fc60000000f00 */
[----:B------:R-:W-:Y:S01]  /*39b0*/  @P0 FMUL.FTZ R106, R152, R107 ;  /* 0x0000006b986a0220 */ /* 0x000fe20000410000 */
[----:B------:R-:W-:-:S04]  /*39c0*/  @P0 SHF.L.U32 R152, R105, 0x10, RZ ;  /* 0x0000001069980819 */ /* 0x000fc800000006ff */
[----:B------:R-:W-:Y:S01]  /*39d0*/  F2FP.BF16.F32.PACK_AB R106, RZ, R106 ;  /* 0x0000006aff6a723e */ /* 0x000fe200000010ff */
[----:B------:R-:W-:-:S03]  /*39e0*/  @P0 FMUL.FTZ R104, R152, R107 ;  /* 0x0000006b98680220 */ /* 0x000fc60000410000 */
[----:B------:R-:W-:Y:S01]  /*39f0*/  PRMT R103, R103, 0x5410, R106 ;  /* 0x0000541067677816 */ /* 0x000fe2000000006a */
[----:B------:R-:W-:Y:S01]  /*3a00*/  FADD.FTZ R75, R75, R104 ;  /* 0x000000684b4b7221 */ /* 0x000fe20000010000 */
[----:B------:R-:W-:Y:S06]  /*3a10*/  BRA `(.L_x_563) ;  /* 0x0000000800347947 */ /* 0x000fec0003800000 */
.L_x_571:
[----:B------:R-:W-:Y:S01]  /*3a20*/  ISETP.LT.AND P0, PT, RZ, UR34, PT ;  /* 0x00000022ff007c0c */ /* 0x000fe2000bf01270 */
[----:B------:R-:W-:Y:S01]  /*3a30*/  IMAD.U32 R92, R152, 0x10000, RZ ;  /* 0x00010000985c7824 */ /* 0x000fe200078e00ff */
[----:B------:R-:W-:Y:S02]  /*3a40*/  SHF.L.U32 R154, R151, 0x10, RZ ;  /* 0x00000010979a7819 */ /* 0x000fe400000006ff */
[----:B------:R-:W-:-:S09]  /*3a50*/  PLOP3.LUT P4, PT, PT, PT, UP1, 0x80, 0x8 ;  /* 0x000000000008781c */ /* 0x000fd20003f8f018 */
[--C-:B------:R-:W-:Y:S01]  /*3a60*/  @P0 FFMA.FTZ R94, R126, UR7, R108.reuse ;  /* 0x000000077e5e0c23 */ /* 0x100fe2000801006c */
[--C-:B------:R-:W-:Y:S01]  /*3a70*/  @P0 FFMA.FTZ R152, R128, UR7, R108.reuse ;  /* 0x0000000780980c23 */ /* 0x100fe2000801006c */
[----:B------:R-:W-:Y:S02]  /*3a80*/  @P0 FFMA.FTZ R156, R130, UR7, R108 ;  /* 0x00000007829c0c23 */ /* 0x000fe4000801006c */
[----:B------:R-:W-:Y:S01]  /*3a90*/  @P0 FADD.FTZ R93, R125, -R94 ;  /* 0x8000005e7d5d0221 */ /* 0x000fe20000010000 */
[----:B------:R-:W-:Y:S01]  /*3aa0*/  @P0 FADD.FTZ R95, R127, -R152 ;  /* 0x800000987f5f0221 */ /* 0x000fe20000010000 */
[----:B------:R-:W-:Y:S01]  /*3ab0*/  @P0 FADD.FTZ R151, R129, -R156 ;  /* 0x8000009c81970221 */ /* 0x000fe20000010000 */
[----:B------:R-:W-:Y:S01]  /*3ac0*/  SHF.L.U32 R152, R87, 0x10, RZ ;  /* 0x0000001057987819 */ /* 0x000fe200000006ff */
[----:B------:R-:W-:Y:S01]  /*3ad0*/  @P0 FFMA.FTZ R92, R93, UR33, R92 ;  /* 0x000000215d5c0c23 */ /* 0x000fe2000801005c */
[----:B------:R-:W-:Y:S01]  /*3ae0*/  @P0 FFMA.FTZ R93, R115, UR7, R108 ;  /* 0x00000007735d0c23 */ /* 0x000fe2000801006c */
[----:B------:R-:W-:Y:S01]  /*3af0*/  @P0 FFMA.FTZ R154, R95, UR33, R154 ;  /* 0x000000215f9a0c23 */ /* 0x000fe2000801009a */
[--C-:B------:R-:W-:Y:S01]  /*3b00*/  @P0 FFMA.FTZ R95, R119, UR7, R108.reuse ;  /* 0x00000007775f0c23 */ /* 0x100fe2000801006c */
[----:B------:R-:W-:Y:S01]  /*3b10*/  @P0 FFMA.FTZ R156, R132, UR7, R108 ;  /* 0x00000007849c0c23 */ /* 0x000fe2000801006c */
[----:B------:R-:W-:Y:S01]  /*3b20*/  @P0 FADD.FTZ R94, R116, -R93 ;  /* 0x8000005d745e0221 */ /* 0x000fe20000010000 */
[----:B------:R-:W-:Y:S01]  /*3b30*/  SHF.L.U32 R93, R85, 0x10, RZ ;  /* 0x00000010555d7819 */ /* 0x000fe200000006ff */
[----:B------:R-:W-:Y:S01]  /*3b40*/  @P0 FADD.FTZ R95, R124, -R95 ;  /* 0x8000005f7c5f0221 */ /* 0x000fe20000010000 */
[----:B------:R-:W-:-:S03]  /*3b50*/  @P0 FADD.FTZ R156, R131, -R156 ;  /* 0x8000009c839c0221 */ /* 0x000fc60000010000 */
[----:B------:R-:W-:Y:S01]  /*3b60*/  @P0 FFMA.FTZ R93, R94, UR33, R93 ;  /* 0x000000215e5d0c23 */ /* 0x000fe2000801005d */
[----:B------:R-:W-:Y:S01]  /*3b70*/  SHF.L.U32 R94, R155, 0x10, RZ ;  /* 0x000000109b5e7819 */ /* 0x000fe200000006ff */
[----:B------:R-:W-:Y:S01]  /*3b80*/  @P0 FFMA.FTZ R152, R95, UR33, R152 ;  /* 0x000000215f980c23 */ /* 0x000fe20008010098 */
[----:B------:R-:W-:-:S03]  /*3b90*/  @P4 FFMA.FTZ R95, R3, UR7, R108 ;  /* 0x00000007035f4c23 */ /* 0x000fc6000801006c */
[----:B------:R-:W-:Y:S01]  /*3ba0*/  @P0 FFMA.FTZ R94, R151, UR33, R94 ;  /* 0x00000021975e0c23 */ /* 0x000fe2000801005e */
[----:B------:R-:W-:-:S05]  /*3bb0*/  SHF.L.U32 R151, R153, 0x10, RZ ;  /* 0x0000001099977819 */ /* 0x000fca00000006ff */
[----:B------:R-:W-:Y:S01]  /*3bc0*/  @P0 FFMA.FTZ R151, R156, UR33, R151 ;  /* 0x000000219c970c23 */ /* 0x000fe20008010097 */
[----:B------:R-:W-:Y:S01]  /*3bd0*/  @P4 FADD.FTZ R156, R114, -R95 ;  /* 0x8000005f729c4221 */ /* 0x000fe20000010000 */
[----:B------:R-:W-:-:S04]  /*3be0*/  IMAD.U32 R95, R84, 0x10000, RZ ;  /* 0x00010000545f7824 */ /* 0x000fc800078e00ff */
[----:B------:R-:W-:Y:S01]  /*3bf0*/  @P4 FFMA.FTZ R95, R156, UR33, R95 ;  /* 0x000000219c5f4c23 */ /* 0x000fe2000801005f */
[----:B------:R-:W-:Y:S06]  /*3c00*/  BRA.U !UP2, `(.L_x_579) ;  /* 0x000000010a307547 */ /* 0x000fec000b800000 */
[----:B------:R-:W-:Y:S01]  /*3c10*/  LOP3.LUT P4, RZ, R120, 0xff, RZ, 0xc0, !PT ;  /* 0x000000ff78ff7812 */ /* 0x000fe2000788c0ff */
[----:B------:R-:W-:Y:S01]  /*3c20*/  FMUL.FTZ R153, R95, UR27 ;  /* 0x0000001b5f997c20 */ /* 0x000fe20008410000 */
[----:B------:R-:W-:-:S03]  /*3c30*/  MOV R155, RZ ;  /* 0x000000ff009b7202 */ /* 0x000fc60000000f00 */
[----:B------:R-:W-:Y:S01]  /*3c40*/  FMUL.FTZ R156, R153, UR26 ;  /* 0x0000001a999c7c20 */ /* 0x000fe20008410000 */
[----:B------:R-:W-:-:S07]  /*3c50*/  HFMA2 R153, -RZ, RZ, 0, 0 ;  /* 0x00000000ff997431 */ /* 0x000fce00000001ff */
[----:B------:R-:W-:Y:S02]  /*3c60*/  @P4 SHF.L.U32 R159, R32, 0x10, RZ ;  /* 0x00000010209f4819 */ /* 0x000fe400000006ff */
[----:B------:R-:W-:-:S03]  /*3c70*/  @P4 SHF.L.U32 R157, R96, 0x10, RZ ;  /* 0x00000010609d4819 */ /* 0x000fc600000006ff */
[-C--:B------:R-:W-:Y:S02]  /*3c80*/  @P4 FMUL.FTZ R155, R159, R156.reuse ;  /* 0x0000009c9f9b4220 */ /* 0x080fe40000410000 */
[----:B------:R-:W-:-:S03]  /*3c90*/  @P4 FMUL.FTZ R153, R157, R156 ;  /* 0x0000009c9d994220 */ /* 0x000fc60000410000 */
[----:B------:R-:W-:Y:S01]  /*3ca0*/  F2FP.BF16.F32.PACK_AB R155, RZ, R155 ;  /* 0x0000009bff9b723e */ /* 0x000fe200000010ff */
[----:B------:R-:W-:-:S03]  /*3cb0*/  FADD.FTZ R68, R68, R153 ;  /* 0x0000009944447221 */ /* 0x000fc60000010000 */
[----:B------:R-:W-:-:S07]  /*3cc0*/  PRMT R100, R155, 0x7610, R100 ;  /* 0x000076109b647816 */ /* 0x000fce0000000064 */
.L_x_579:
[----:B------:R-:W-:Y:S05]  /*3cd0*/  BRA.U !UP2, `(.L_x_580) ;  /* 0x000000010a307547 */ /* 0x000fea000b800000 */
[----:B------:R-:W-:Y:S01]  /*3ce0*/  LOP3.LUT P4, RZ, R120, 0xff00, RZ, 0xc0, !PT ;  /* 0x0000ff0078ff7812 */ /* 0x000fe2000788c0ff */
[----:B------:R-:W-:Y:S01]  /*3cf0*/  FMUL.FTZ R153, R92, UR27 ;  /* 0x0000001b5c997c20 */ /* 0x000fe20008410000 */
[----:B------:R-:W-:-:S03]  /*3d00*/  IMAD.MOV.U32 R156, RZ, RZ, RZ ;  /* 0x000000ffff9c7224 */ /* 0x000fc600078e00ff */
[----:B------:R-:W-:-:S08]  /*3d10*/  FMUL.FTZ R153, R153, UR26 ;  /* 0x0000001a99997c20 */ /* 0x000fd00008410000 */
[----:B------:R-:W-:Y:S01]  /*3d20*/  @P4 SHF.L.U32 R158, R107, 0x10, RZ ;  /* 0x000000106b9e4819 */ /* 0x000fe200000006ff */
[----:B------:R-:W-:-:S04]  /*3d30*/  HFMA2 R107, -RZ, RZ, 0, 0 ;  /* 0x00000000ff6b7431 */ /* 0x000fc800000001ff */
[----:B------:R-:W-:Y:S01]  /*3d40*/  @P4 FMUL.FTZ R156, R158, R153 ;  /* 0x000000999e9c4220 */ /* 0x000fe20000410000 */
[----:B------:R-:W-:-:S03]  /*3d50*/  @P4 SHF.L.U32 R158, R14, 0x10, RZ ;  /* 0x000000100e9e4819 */ /* 0x000fc600000006ff */
[----:B------:R-:W-:Y:S02]  /*3d60*/  FADD.FTZ R69, R69, R156 ;  /* 0x0000009c45457221 */ /* 0x000fe40000010000 */
[----:B------:R-:W-:-:S05]  /*3d70*/  @P4 FMUL.FTZ R107, R158, R153 ;  /* 0x000000999e6b4220 */ /* 0x000fca0000410000 */
[----:B------:R-:W-:-:S04]  /*3d80*/  F2FP.BF16.F32.PACK_AB R107, RZ, R107 ;  /* 0x0000006bff6b723e */ /* 0x000fc800000010ff */
[----:B------:R-:W-:-:S07]  /*3d90*/  PRMT R100, R100, 0x5410, R107 ;  /* 0x0000541064647816 */ /* 0x000fce000000006b */
.L_x_580:
[----:B------:R-:W-:Y:S05]  /*3da0*/  BRA.U !UP2, `(.L_x_581) ;  /* 0x000000010a307547 */ /* 0x000fea000b800000 */
[----:B------:R-:W-:Y:S01]  /*3db0*/  LOP3.LUT P4, RZ, R120, 0xff0000, RZ, 0xc0, !PT ;  /* 0x00ff000078ff7812 */ /* 0x000fe2000788c0ff */
[----:B------:R-:W-:Y:S01]  /*3dc0*/  FMUL.FTZ R107, R93, UR27 ;  /* 0x0000001b5d6b7c20 */ /* 0x000fe20008410000 */
[----:B------:R-:W-:-:S03]  /*3dd0*/  HFMA2 R153, -RZ, RZ, 0, 0 ;  /* 0x00000000ff997431 */ /* 0x000fc600000001ff */
[----:B------:R-:W-:Y:S01]  /*3de0*/  FMUL.FTZ R155, R107, UR26 ;  /* 0x0000001a6b9b7c20 */ /* 0x000fe20008410000 */
[----:B------:R-:W-:-:S07]  /*3df0*/  MOV R107, RZ ;  /* 0x000000ff006b7202 */ /* 0x000fce0000000f00 */
[----:B------:R-:W-:Y:S01]  /*3e00*/  @P4 IMAD.U32 R158, R33, 0x10000, RZ ;  /* 0x00010000219e4824 */ /* 0x000fe200078e00ff */
[----:B------:R-:W-:-:S03]  /*3e10*/  @P4 SHF.L.U32 R156, R97, 0x10, RZ ;  /* 0x00000010619c4819 */ /* 0x000fc600000006ff */
[-C--:B------:R-:W-:Y:S02]  /*3e20*/  @P4 FMUL.FTZ R153, R158, R155.reuse ;  /* 0x0000009b9e994220 */ /* 0x080fe40000410000 */
[----:B------:R-:W-:-:S03]  /*3e30*/  @P4 FMUL.FTZ R107, R156, R155 ;  /* 0x0000009b9c6b4220 */ /* 0x000fc60000410000 */
[----:B------:R-:W-:Y:S01]  /*3e40*/  F2FP.BF16.F32.PACK_AB R153, RZ, R153 ;  /* 0x00000099ff99723e */ /* 0x000fe200000010ff */
[----:B------:R-:W-:-:S03]  /*3e50*/  FADD.FTZ R70, R70, R107 ;  /* 0x0000006b46467221 */ /* 0x000fc60000010000 */
[----:B------:R-:W-:-:S07]  /*3e60*/  PRMT R101, R153, 0x7610, R101 ;  /* 0x0000761099657816 */ /* 0x000fce0000000065 */
.L_x_581:
[----:B------:R-:W-:Y:S05]  /*3e70*/  BRA.U !UP2, `(.L_x_582) ;  /* 0x000000010a2c7547 */ /* 0x000fea000b800000 */
[----:B------:R-:W-:Y:S01]  /*3e80*/  LOP3.LUT P4, RZ, R120, 0xff000000, RZ, 0xc0, !PT ;  /* 0xff00000078ff7812 */ /* 0x000fe2000788c0ff */
[----:B------:R-:W-:-:S04]  /*3e90*/  FMUL.FTZ R107, R154, UR27 ;  /* 0x0000001b9a6b7c20 */ /* 0x000fc80008410000 */
[----:B------:R-:W-:-:S08]  /*3ea0*/  FMUL.FTZ R153, R107, UR26 ;  /* 0x0000001a6b997c20 */ /* 0x000fd00008410000 */
[----:B------:R-:W-:Y:S02]  /*3eb0*/  @P4 SHF.L.U32 R156, R106, 0x10, RZ ;  /* 0x000000106a9c4819 */ /* 0x000fe400000006ff */
[----:B------:R-:W-:-:S03]  /*3ec0*/  CS2R R106, SRZ ;  /* 0x00000000006a7805 */ /* 0x000fc6000001ff00 */
[----:B------:R-:W-:Y:S01]  /*3ed0*/  @P4 FMUL.FTZ R106, R156, R153 ;  /* 0x000000999c6a4220 */ /* 0x000fe20000410000 */
[----:B------:R-:W-:-:S03]  /*3ee0*/  @P4 SHF.L.U32 R156, R15, 0x10, RZ ;  /* 0x000000100f9c4819 */ /* 0x000fc600000006ff */
[----:B------:R-:W-:Y:S02]  /*3ef0*/  FADD.FTZ R71, R71, R106 ;  /* 0x0000006a47477221 */ /* 0x000fe40000010000 */
[----:B------:R-:W-:-:S05]  /*3f00*/  @P4 FMUL.FTZ R107, R156, R153 ;  /* 0x000000999c6b4220 */ /* 0x000fca0000410000 */
[----:B------:R-:W-:-:S04]  /*3f10*/  F2FP.BF16.F32.PACK_AB R107, RZ, R107 ;  /* 0x0000006bff6b723e */ /* 0x000fc800000010ff */
[----:B------:R-:W-:-:S07]  /*3f20*/  PRMT R101, R101, 0x5410, R107 ;  /* 0x0000541065657816 */ /* 0x000fce000000006b */
.L_x_582:
[----:B------:R-:W-:Y:S01]  /*3f30*/  F2FP.BF16.F32.PACK_AB R92, R92, R95 ;  /* 0x0000005f5c5c723e */ /* 0x000fe200000010ff */
[----:B------:R-:W-:Y:S01]  /*3f40*/  @P0 FFMA.FTZ R95, R117, UR7, R108 ;  /* 0x00000007755f0c23 */ /* 0x000fe2000801006c */
[----:B------:R-:W-:-:S03]  /*3f50*/  F2FP.BF16.F32.PACK_AB R93, R154, R93 ;  /* 0x0000005d9a5d723e */ /* 0x000fc600000010ff */
[----:B------:R-:W-:Y:S01]  /*3f60*/  @P0 FADD.FTZ R106, R118, -R95 ;  /* 0x8000005f766a0221 */ /* 0x000fe20000010000 */
[----:B------:R-:W-:-:S05]  /*3f70*/  SHF.L.U32 R95, R86, 0x10, RZ ;  /* 0x00000010565f7819 */ /* 0x000fca00000006ff */
[----:B------:R-:W-:Y:S01]  /*3f80*/  @P0 FFMA.FTZ R95, R106, UR33, R95 ;  /* 0x000000216a5f0c23 */ /* 0x000fe2000801005f */
        /* <DEDUP_REMOVED lines=12> */
.L_x_583:
[----:B------:R-:W-:Y:S05]  /*4050*/  BRA.U !UP2, `(.L_x_584) ;  /* 0x000000010a307547 */ /* 0x000fea000b800000 */
[----:B------:R-:W-:Y:S01]  /*4060*/  LOP3.LUT P0, RZ, R121, 0xff00, RZ, 0xc0, !PT ;  /* 0x0000ff0079ff7812 */ /* 0x000fe2000780c0ff */
[----:B------:R-:W-:-:S04]  /*4070*/  FMUL.FTZ R106, R94, UR27 ;  /* 0x0000001b5e6a7c20 */ /* 0x000fc80008410000 */
[----:B------:R-:W-:-:S08]  /*4080*/  FMUL.FTZ R107, R106, UR26 ;  /* 0x0000001a6a6b7c20 */ /* 0x000fd00008410000 */
[----:B------:R-:W-:Y:S01]  /*4090*/  @P0 IMAD.U32 R106, R104, 0x10000, RZ ;  /* 0x00010000686a0824 */ /* 0x000fe200078e00ff */
[----:B------:R-:W-:Y:S02]  /*40a0*/  @P0 SHF.L.U32 R154, R16, 0x10, RZ ;  /* 0x00000010109a0819 */ /* 0x000fe400000006ff */
[----:B------:R-:W-:Y:S01]  /*40b0*/  MOV R104, RZ ;  /* 0x000000ff00687202 */ /* 0x000fe20000000f00 */
[-C--:B------:R-:W-:Y:S01]  /*40c0*/  @P0 FMUL.FTZ R104, R106, R107.reuse ;  /* 0x0000006b6a680220 */ /* 0x080fe20000410000 */
[----:B------:R-:W-:Y:S02]  /*40d0*/  HFMA2 R106, -RZ, RZ, 0, 0 ;  /* 0x00000000ff6a7431 */ /* 0x000fe400000001ff */
[----:B------:R-:W-:Y:S01]  /*40e0*/  @P0 FMUL.FTZ R106, R154, R107 ;  /* 0x0000006b9a6a0220 */ /* 0x000fe20000410000 */
[----:B------:R-:W-:-:S04]  /*40f0*/  FADD.FTZ R73, R73, R104 ;  /* 0x0000006849497221 */ /* 0x000fc80000010000 */
[----:B------:R-:W-:-:S04]  /*4100*/  F2FP.BF16.F32.PACK_AB R106, RZ, R106 ;  /* 0x0000006aff6a723e */ /* 0x000fc800000010ff */
[----:B------:R-:W-:-:S07]  /*4110*/  PRMT R102, R102, 0x5410, R106 ;  /* 0x0000541066667816 */ /* 0x000fce000000006a */
.L_x_584:
[----:B------:R-:W-:Y:S05]  /*4120*/  BRA.U !UP2, `(.L_x_585) ;  /* 0x000000010a307547 */ /* 0x000fea000b800000 */
[----:B------:R-:W-:Y:S01]  /*4130*/  LOP3.LUT P0, RZ, R121, 0xff0000, RZ, 0xc0, !PT ;  /* 0x00ff000079ff7812 */ /* 0x000fe2000780c0ff */
[----:B------:R-:W-:Y:S01]  /*4140*/  FMUL.FTZ R104, R152, UR27 ;  /* 0x0000001b98687c20 */ /* 0x000fe20008410000 */
[----:B------:R-:W-:-:S03]  /*4150*/  MOV R107, RZ ;  /* 0x000000ff006b7202 */ /* 0x000fc60000000f00 */
[----:B------:R-:W-:Y:S01]  /*4160*/  FMUL.FTZ R106, R104, UR26 ;  /* 0x0000001a686a7c20 */ /* 0x000fe20008410000 */
[----:B------:R-:W-:-:S07]  /*4170*/  HFMA2 R104, -RZ, RZ, 0, 0 ;  /* 0x00000000ff687431 */ /* 0x000fce00000001ff */
[----:B------:R-:W-:Y:S01]  /*4180*/  @P0 SHF.L.U32 R155, R35, 0x10, RZ ;  /* 0x00000010239b0819 */ /* 0x000fe200000006ff */
[----:B------:R-:W-:-:S04]  /*4190*/  @P0 IMAD.U32 R153, R99, 0x10000, RZ ;  /* 0x0001000063990824 */ /* 0x000fc800078e00ff */
[-C--:B------:R-:W-:Y:S01]  /*41a0*/  @P0 FMUL.FTZ R104, R155, R106.reuse ;  /* 0x0000006a9b680220 */ /* 0x080fe20000410000 */
[----:B------:R-:W-:-:S04]  /*41b0*/  @P0 FMUL.FTZ R107, R153, R106 ;  /* 0x0000006a996b0220 */ /* 0x000fc80000410000 */
[----:B------:R-:W-:Y:S01]  /*41c0*/  F2FP.BF16.F32.PACK_AB R104, RZ, R104 ;  /* 0x00000068ff68723e */ /* 0x000fe200000010ff */
[----:B------:R-:W-:-:S03]  /*41d0*/  FADD.FTZ R74, R74, R107 ;  /* 0x0000006b4a4a7221 */ /* 0x000fc60000010000 */
[----:B------:R-:W-:-:S07]  /*41e0*/  PRMT R103, R104, 0x7610, R103 ;  /* 0x0000761068677816 */ /* 0x000fce0000000067 */
.L_x_585:
[----:B------:R-:W-:Y:S02]  /*41f0*/  F2FP.BF16.F32.PACK_AB R94, R94, R95 ;  /* 0x0000005f5e5e723e */ /* 0x000fe400000010ff */
[----:B------:R-:W-:Y:S01]  /*4200*/  F2FP.BF16.F32.PACK_AB R95, R151, R152 ;  /* 0x00000098975f723e */ /* 0x000fe200000010ff */
[----:B------:R-:W-:Y:S06]  /*4210*/  BRA.U !UP2, `(.L_x_563) ;  /* 0x000000010a347547 */ /* 0x000fec000b800000 */
[----:B------:R-:W-:Y:S01]  /*4220*/  ISETP.GE.U32.AND P0, PT, R120, RZ, PT ;  /* 0x000000ff7800720c */ /* 0x000fe20003f06070 */
[----:B------:R-:W-:Y:S01]  /*4230*/  FMUL.FTZ R151, R151, UR27 ;  /* 0x0000001b97977c20 */ /* 0x000fe20008410000 */
[----:B------:R-:W-:Y:S01]  /*4240*/  MOV R106, RZ ;  /* 0x000000ff006a7202 */ /* 0x000fe20000000f00 */
[----:B------:R-:W-:Y:S01]  /*4250*/  HFMA2 R104, -RZ, RZ, 0, 0 ;  /* 0x00000000ff687431 */ /* 0x000fe200000001ff */
[----:B------:R-:W-:Y:S01]  /*4260*/  ISETP.GE.U32.AND.EX P0, PT, R121, 0x1000000, PT, P0 ;  /* 0x010000007900780c */ /* 0x000fe20003f06100 */
[----:B------:R-:W-:-:S12]  /*4270*/  FMUL.FTZ R151, R151, UR26 ;  /* 0x0000001a97977c20 */ /* 0x000fd80008410000 */
[----:B------:R-:W-:Y:S02]  /*4280*/  @P0 SHF.L.U32 R154, R17, 0x10, RZ ;  /* 0x00000010119a0819 */ /* 0x000fe400000006ff */
[----:B------:R-:W-:-:S03]  /*4290*/  @P0 SHF.L.U32 R152, R105, 0x10, RZ ;  /* 0x0000001069980819 */ /* 0x000fc600000006ff */
[-C--:B------:R-:W-:Y:S02]  /*42a0*/  @P0 FMUL.FTZ R106, R154, R151.reuse ;  /* 0x000000979a6a0220 */ /* 0x080fe40000410000 */
[----:B------:R-:W-:-:S03]  /*42b0*/  @P0 FMUL.FTZ R104, R152, R151 ;  /* 0x0000009798680220 */ /* 0x000fc60000410000 */
[----:B------:R-:W-:Y:S01]  /*42c0*/  F2FP.BF16.F32.PACK_AB R106, RZ, R106 ;  /* 0x0000006aff6a723e */ /* 0x000fe200000010ff */
[----:B------:R-:W-:-:S03]  /*42d0*/  FADD.FTZ R75, R75, R104 ;  /* 0x000000684b4b7221 */ /* 0x000fc60000010000 */
[----:B------:R-:W-:-:S07]  /*42e0*/  PRMT R103, R103, 0x5410, R106 ;  /* 0x0000541067677816 */ /* 0x000fce000000006a */
.L_x_563:
[----:B------:R-:W-:Y:S01]  /*42f0*/  ISETP.NE.U32.AND P0, PT, RZ, UR4, PT ;  /* 0x00000004ff007c0c */ /* 0x000fe2000bf05070 */
[----:B------:R-:W0:Y:S01]  /*4300*/  @UP2 LDCU.64 UR8, c[0x0][0x468] ;  /* 0x00008d00ff0827ac */ /* 0x000e220008000a00 */
[----:B------:R-:W-:Y:S01]  /*4310*/  PLOP3.LUT P4, PT, PT, PT, UP2, 0x80, 0x8 ;  /* 0x000000000008781c */ /* 0x000fe20003f8f028 */
[----:B------:R-:W-:Y:S01]  /*4320*/  IMAD.MOV.U32 R104, RZ, RZ, 0x10 ;  /* 0x00000010ff687424 */ /* 0x000fe200078e00ff */
        /* <DEDUP_REMOVED lines=8> */
.L_x_552:
[----:B------:R-:W-:Y:S05]  /*43b0*/  BSYNC.RECONVERGENT B0 ;  /* 0x0000000000007941 */ /* 0x000fea0003800200 */
.L_x_551:
[----:B------:R-:W-:Y:S04]  /*43c0*/  BSSY.RECONVERGENT B0, `(.L_x_586) ;  /* 0x0000254000007945 */ /* 0x000fe80003800200 */
[----:B------:R-:W-:Y:S05]  /*43d0*/  @!P1 BRA `(.L_x_587) ;  /* 0x0000002400489947 */ /* 0x000fea0003800000 */
[----:B------:R-:W-:-:S04]  /*43e0*/  UISETP.NE.U32.AND UP0, UPT, UR28, URZ, UPT ;  /* 0x000000ff1c00728c */ /* 0x000fc8000bf05070 */
[----:B------:R-:W-:Y:S01]  /*43f0*/  UISETP.NE.AND.EX UP0, UPT, UR29, URZ, UPT, UP0 ;  /* 0x000000ff1d00728c */ /* 0x000fe2000bf05300 */
[----:B------:R-:W-:Y:S10]  /*4400*/  BRA.U !UP2, `(.L_x_588) ;  /* 0x000000010a0c7547 */ /* 0x000ff4000b800000 */
[----:B------:R-:W1:Y:S02]  /*4410*/  LDC.64 R96, c[0x0][0x390] ;  /* 0x0000e400ff607b82 */ /* 0x000e640000000a00 */
[----:B-1----:R-:W-:-:S06]  /*4420*/  IMAD.WIDE.U32 R96, R109, 0x10, R96 ;  /* 0x000000106d607825 */ /* 0x002fcc00078e0060 */
[----:B------:R-:W5:Y:S02]  /*4430*/  LDG.E.128 R96, desc[UR24][R96.64] ;  /* 0x0000001860607981 */ /* 0x000f64000c1e1d00 */
.L_x_588:
        /* <DEDUP_REMOVED lines=9> */
[----:B------:R-:W-:Y:S02]  /*44d0*/  ISETP.LT.AND P4, PT, RZ, UR34, PT ;  /* 0x00000022ff007c0c */ /* 0x000fe4000bf81270 */
[----:B------:R-:W-:Y:S02]  /*44e0*/  SHF.L.U32 R92, R111, 0x10, RZ ;  /* 0x000000106f5c7819 */ /* 0x000fe400000006ff */
[----:B------:R-:W-:Y:S02]  /*44f0*/  SHF.L.U32 R135, R135, 0x10, RZ ;  /* 0x0000001087877819 */ /* 0x000fe400000006ff */
[----:B------:R-:W-:Y:S02]  /*4500*/  SHF.L.U32 R105, R91, 0x10, RZ ;  /* 0x000000105b697819 */ /* 0x000fe400000006ff */
[----:B------:R-:W-:-:S05]  /*4510*/  SHF.L.U32 R134, R134, 0x10, RZ ;  /* 0x0000001086867819 */ /* 0x000fca00000006ff */
[--C-:B------:R-:W-:Y:S01]  /*4520*/  @P4 FFMA.FTZ R94, R144, UR7, R108.reuse ;  /* 0x00000007905e4c23 */ /* 0x100fe2000801006c */
[--C-:B------:R-:W-:Y:S01]  /*4530*/  @P4 FFMA.FTZ R95, R137, UR7, R108.reuse ;  /* 0x00000007895f4c23 */ /* 0x100fe2000801006c */
[----:B------:R-:W-:Y:S02]  /*4540*/  @P4 FFMA.FTZ R104, R146, UR7, R108 ;  /* 0x0000000792684c23 */ /* 0x000fe4000801006c */
[----:B------:R-:W-:Y:S01]  /*4550*/  @P4 FADD.FTZ R93, R143, -R94 ;  /* 0x8000005e8f5d4221 */ /* 0x000fe20000010000 */
[----:B------:R-:W-:Y:S01]  /*4560*/  SHF.L.U32 R94, R89, 0x10, RZ ;  /* 0x00000010595e7819 */ /* 0x000fe200000006ff */
[----:B------:R-:W-:Y:S02]  /*4570*/  @P4 FADD.FTZ R95, R138, -R95 ;  /* 0x8000005f8a5f4221 */ /* 0x000fe40000010000 */
[----:B------:R-:W-:Y:S01]  /*4580*/  @P4 FFMA.FTZ R92, R93, UR33, R92 ;  /* 0x000000215d5c4c23 */ /* 0x000fe2000801005c */
[----:B------:R-:W-:Y:S01]  /*4590*/  @P4 FFMA.FTZ R93, R139, UR7, R108 ;  /* 0x000000078b5d4c23 */ /* 0x000fe2000801006c */
[----:B------:R-:W-:Y:S01]  /*45a0*/  @P4 FFMA.FTZ R94, R95, UR33, R94 ;  /* 0x000000215f5e4c23 */ /* 0x000fe2000801005e */
[----:B------:R-:W-:Y:S01]  /*45b0*/  SHF.L.U32 R95, R110, 0x10, RZ ;  /* 0x000000106e5f7819 */ /* 0x000fe200000006ff */
[----:B------:R-:W-:Y:S01]  /*45c0*/  @P4 FADD.FTZ R110, R145, -R104 ;  /* 0x80000068916e4221 */ /* 0x000fe20000010000 */
[----:B------:R-:W-:-:S02]  /*45d0*/  IMAD.U32 R104, R90, 0x10000, RZ ;  /* 0x000100005a687824 */ /* 0x000fc400078e00ff */
[----:B------:R-:W-:Y:S01]  /*45e0*/  @P4 FADD.FTZ R93, R140, -R93 ;  /* 0x8000005d8c5d4221 */ /* 0x000fe20000010000 */
[----:B------:R-:W-:Y:S01]  /*45f0*/  @P4 FFMA.FTZ R95, R110, UR33, R95 ;  /* 0x000000216e5f4c23 */ /* 0x000fe2000801005f */
[----:B------:R-:W-:Y:S02]  /*4600*/  @P4 FFMA.FTZ R110, R148, UR7, R108 ;  /* 0x00000007946e4c23 */ /* 0x000fe4000801006c */
[----:B------:R-:W-:Y:S01]  /*4610*/  @P4 FFMA.FTZ R104, R93, UR33, R104 ;  /* 0x000000215d684c23 */ /* 0x000fe20008010068 */
[----:B------:R-:W-:Y:S01]  /*4620*/  @P4 FFMA.FTZ R93, R141, UR7, R108 ;  /* 0x000000078d5d4c23 */ /* 0x000fe2000801006c */
[----:B------:R-:W-:-:S03]  /*4630*/  @P4 FADD.FTZ R110, R147, -R110 ;  /* 0x8000006e936e4221 */ /* 0x000fc60000010000 */
[----:B------:R-:W-:Y:S01]  /*4640*/  @P4 FADD.FTZ R154, R142, -R93 ;  /* 0x8000005d8e9a4221 */ /* 0x000fe20000010000 */
[--C-:B------:R-:W-:Y:S01]  /*4650*/  @P4 FFMA.FTZ R93, R133, UR7, R108.reuse ;  /* 0x00000007855d4c23 */ /* 0x100fe2000801006c */
[----:B------:R-:W-:Y:S01]  /*4660*/  @P4 FFMA.FTZ R135, R110, UR33, R135 ;  /* 0x000000216e874c23 */ /* 0x000fe20008010087 */
[----:B------:R-:W-:Y:S01]  /*4670*/  @P4 FFMA.FTZ R110, R150, UR7, R108 ;  /* 0x00000007966e4c23 */ /* 0x000fe2000801006c */
[----:B------:R-:W-:Y:S01]  /*4680*/  @P4 FFMA.FTZ R105, R154, UR33, R105 ;  /* 0x000000219a694c23 */ /* 0x000fe20008010069 */
[----:B------:R-:W-:Y:S01]  /*4690*/  @P4 FADD.FTZ R108, R136, -R93 ;  /* 0x8000005d886c4221 */ /* 0x000fe20000010000 */
[----:B------:R-:W-:Y:S01]  /*46a0*/  SHF.L.U32 R93, R88, 0x10, RZ ;  /* 0x00000010585d7819 */ /* 0x000fe200000006ff */
[----:B------:R-:W-:-:S04]  /*46b0*/  @P4 FADD.FTZ R111, R149, -R110 ;  /* 0x8000006e956f4221 */ /* 0x000fc80000010000 */
[----:B------:R-:W-:Y:S01]  /*46c0*/  @P4 FFMA.FTZ R134, R111, UR33, R134 ;  /* 0x000000216f864c23 */ /* 0x000fe20008010086 */
[----:B------:R-:W-:Y:S01]  /*46d0*/  @P4 FFMA.FTZ R93, R108, UR33, R93 ;  /* 0x000000216c5d4c23 */ /* 0x000fe2000801005d */
        /* <DEDUP_REMOVED lines=8> */
[----:B------:R-:W-:Y:S02]  /*4760*/  @P4 FMUL.FTZ R108, R153, R110 ;  /* 0x0000006e996c4220 */ /* 0x000fe40000410000 */
[----:B------:R-:W-:-:S03]  /*4770*/  @P4 FMUL.FTZ R111, R154, R153 ;  /* 0x000000999a6f4220 */ /* 0x000fc60000410000 */
[----:B------:R-:W-:Y:S01]  /*4780*/  F2FP.BF16.F32.PACK_AB R108, RZ, R108 ;  /* 0x0000006cff6c723e */ /* 0x000fe200000010ff */
[----:B------:R-:W-:-:S03]  /*4790*/  FADD.FTZ R76, R76, R111 ;  /* 0x0000006f4c4c7221 */ /* 0x000fc60000010000 */
[----:B------:R-:W-:-:S07]  /*47a0*/  PRMT R100, R108, 0x7610, R100 ;  /* 0x000076106c647816 */ /* 0x000fce0000000064 */
.L_x_591:
[----:B------:R-:W-:Y:S05]  /*47b0*/  BRA.U !UP2, `(.L_x_592) ;  /* 0x000000010a307547 */ /* 0x000fea000b800000 */
[----:B------:R-:W-:Y:S01]  /*47c0*/  LOP3.LUT P4, RZ, R122, 0xff00, RZ, 0xc0, !PT ;  /* 0x0000ff007aff7812 */ /* 0x000fe2000788c0ff */
[----:B------:R-:W-:Y:S01]  /*47d0*/  FMUL.FTZ R108, R92, UR27 ;  /* 0x0000001b5c6c7c20 */ /* 0x000fe20008410000 */
[----:B------:R-:W-:-:S03]  /*47e0*/  MOV R110, RZ ;  /* 0x000000ff006e7202 */ /* 0x000fc60000000f00 */
[----:B------:R-:W-:Y:S01]  /*47f0*/  FMUL.FTZ R153, R108, UR26 ;  /* 0x0000001a6c997c20 */ /* 0x000fe20008410000 */
[----:B------:R-:W-:-:S07]  /*4800*/  HFMA2 R108, -RZ, RZ, 0, 0 ;  /* 0x00000000ff6c7431 */ /* 0x000fce00000001ff */
[----:B------:R-:W-:Y:S01]  /*4810*/  @P4 IMAD.U32 R111, R6, 0x10000, RZ ;  /* 0x00010000066f4824 */ /* 0x000fe200078e00ff */
[----:B------:R-:W-:-:S03]  /*4820*/  @P4 SHF.L.U32 R152, R152, 0x10, RZ ;  /* 0x0000001098984819 */ /* 0x000fc600000006ff */
[C---:B------:R-:W-:Y:S02]  /*4830*/  @P4 FMUL.FTZ R110, R153.reuse, R111 ;  /* 0x0000006f996e4220 */ /* 0x040fe40000410000 */
[----:B------:R-:W-:-:S03]  /*4840*/  @P4 FMUL.FTZ R108, R153, R152 ;  /* 0x00000098996c4220 */ /* 0x000fc60000410000 */
[----:B------:R-:W-:Y:S01]  /*4850*/  F2FP.BF16.F32.PACK_AB R110, RZ, R110 ;  /* 0x0000006eff6e723e */ /* 0x000fe200000010ff */
[----:B------:R-:W-:-:S03]  /*4860*/  FADD.FTZ R77, R77, R108 ;  /* 0x0000006c4d4d7221 */ /* 0x000fc60000010000 */
[----:B------:R-:W-:-:S07]  /*4870*/  PRMT R100, R100, 0x5410, R110 ;  /* 0x0000541064647816 */ /* 0x000fce000000006e */
.L_x_592:
[----:B------:R-:W-:Y:S02]  /*4880*/  F2FP.BF16.F32.PACK_AB R92, R92, R93 ;  /* 0x0000005d5c5c723e */ /* 0x000fe400000010ff */
[----:B------:R-:W-:Y:S01]  /*4890*/  F2FP.BF16.F32.PACK_AB R93, R95, R94 ;  /* 0x0000005e5f5d723e */ /* 0x000fe200000010ff */
[----:B------:R-:W-:Y:S06]  /*48a0*/  BRA.U !UP2, `(.L_x_593) ;  /* 0x000000010a307547 */ /* 0x000fec000b800000 */
[----:B------:R-:W-:Y:S01]  /*48b0*/  LOP3.LUT P4, RZ, R122, 0xff0000, RZ, 0xc0, !PT ;  /* 0x00ff00007aff7812 */ /* 0x000fe2000788c0ff */
[----:B------:R-:W-:Y:S01]  /*48c0*/  FMUL.FTZ R94, R94, UR27 ;  /* 0x0000001b5e5e7c20 */ /* 0x000fe20008410000 */
[----:B------:R-:W-:Y:S01]  /*48d0*/  HFMA2 R108, -RZ, RZ, 0, 0 ;  /* 0x00000000ff6c7431 */ /* 0x000fe200000001ff */
[----:B------:R-:W-:Y:S02]  /*48e0*/  MOV R111, RZ ;  /* 0x000000ff006f7202 */ /* 0x000fe40000000f00 */
[----:B------:R-:W-:-:S08]  /*48f0*/  FMUL.FTZ R153, R94, UR26 ;  /* 0x0000001a5e997c20 */ /* 0x000fd00008410000 */
[----:B------:R-:W-:Y:S02]  /*4900*/  @P4 SHF.L.U32 R110, R25, 0x10, RZ ;  /* 0x00000010196e4819 */ /* 0x000fe400000006ff */
[----:B------:R-:W-:-:S03]  /*4910*/  @P4 SHF.L.U32 R94, R97, 0x10, RZ ;  /* 0x00000010615e4819 */ /* 0x000fc600000006ff */
[----:B------:R-:W-:Y:S02]  /*4920*/  @P4 FMUL.FTZ R108, R153, R110 ;  /* 0x0000006e996c4220 */ /* 0x000fe40000410000 */
[----:B------:R-:W-:-:S03]  /*4930*/  @P4 FMUL.FTZ R111, R94, R153 ;  /* 0x000000995e6f4220 */ /* 0x000fc60000410000 */
[----:B------:R-:W-:Y:S01]  /*4940*/  F2FP.BF16.F32.PACK_AB R108, RZ, R108 ;  /* 0x0000006cff6c723e */ /* 0x000fe200000010ff */
[----:B------:R-:W-:-:S03]  /*4950*/  FADD.FTZ R78, R78, R111 ;  /* 0x0000006f4e4e7221 */ /* 0x000fc60000010000 */
[----:B------:R-:W-:-:S07]  /*4960*/  PRMT R101, R108, 0x7610, R101 ;  /* 0x000076106c657816 */ /* 0x000fce0000000065 */
.L_x_593:
[----:B------:R-:W-:Y:S05]  /*4970*/  BRA.U !UP2, `(.L_x_594) ;  /* 0x000000010a307547 */ /* 0x000fea000b800000 */
[----:B------:R-:W-:Y:S01]  /*4980*/  LOP3.LUT P4, RZ, R122, 0xff000000, RZ, 0xc0, !PT ;  /* 0xff0000007aff7812 */ /* 0x000fe2000788c0ff */
[----:B------:R-:W-:Y:S01]  /*4990*/  FMUL.FTZ R95, R95, UR27 ;  /* 0x0000001b5f5f7c20 */ /* 0x000fe20008410000 */
[----:B------:R-:W-:Y:S01]  /*49a0*/  HFMA2 R108, -RZ, RZ, 0, 0 ;  /* 0x00000000ff6c7431 */ /* 0x000fe200000001ff */
[----:B------:R-:W-:Y:S02]  /*49b0*/  MOV R94, RZ ;  /* 0x000000ff005e7202 */ /* 0x000fe40000000f00 */
[----:B------:R-:W-:-:S08]  /*49c0*/  FMUL.FTZ R110, R95, UR26 ;  /* 0x0000001a5f6e7c20 */ /* 0x000fd00008410000 */
[----:B------:R-:W-:Y:S01]  /*49d0*/  @P4 IMAD.U32 R95, R7, 0x10000, RZ ;  /* 0x00010000075f4824 */ /* 0x000fe200078e00ff */
[----:B------:R-:W-:-:S03]  /*49e0*/  @P4 SHF.L.U32 R151, R151, 0x10, RZ ;  /* 0x0000001097974819 */ /* 0x000fc600000006ff */
[C---:B------:R-:W-:Y:S02]  /*49f0*/  @P4 FMUL.FTZ R108, R110.reuse, R95 ;  /* 0x0000005f6e6c4220 */ /* 0x040fe40000410000 */
[----:B------:R-:W-:-:S03]  /*4a00*/  @P4 FMUL.FTZ R94, R110, R151 ;  /* 0x000000976e5e4220 */ /* 0x000fc60000410000 */
[----:B------:R-:W-:Y:S01]  /*4a10*/  F2FP.BF16.F32.PACK_AB R108, RZ, R108 ;  /* 0x0000006cff6c723e */ /* 0x000fe200000010ff */
[----:B------:R-:W-:-:S03]  /*4a20*/  FADD.FTZ R79, R79, R94 ;  /* 0x0000005e4f4f7221 */ /* 0x000fc60000010000 */
[----:B------:R-:W-:-:S07]  /*4a30*/  PRMT R101, R101, 0x5410, R108 ;  /* 0x0000541065657816 */ /* 0x000fce000000006c */
.L_x_594:
[----:B------:R-:W-:Y:S05]  /*4a40*/  BRA.U !UP2, `(.L_x_595) ;  /* 0x000000010a307547 */ /* 0x000fea000b800000 */
[----:B------:R-:W-:Y:S01]  /*4a50*/  LOP3.LUT P4, RZ, R123, 0xff, RZ, 0xc0, !PT ;  /* 0x000000ff7bff7812 */ /* 0x000fe2000788c0ff */
[----:B------:R-:W-:Y:S01]  /*4a60*/  FMUL.FTZ R94, R104, UR27 ;  /* 0x0000001b685e7c20 */ /* 0x000fe20008410000 */
[----:B------:R-:W-:Y:S01]  /*4a70*/  MOV R108, RZ ;  /* 0x000000ff006c7202 */ /* 0x000fe20000000f00 */
[----:B------:R-:W-:Y:S02]  /*4a80*/  HFMA2 R95, -RZ, RZ, 0, 0 ;  /* 0x00000000ff5f7431 */ /* 0x000fe400000001ff */
[----:B------:R-:W-:-:S08]  /*4a90*/  FMUL.FTZ R111, R94, UR26 ;  /* 0x0000001a5e6f7c20 */ /* 0x000fd00008410000 */
[----:B------:R-:W-:Y:S01]  /*4aa0*/  @P4 SHF.L.U32 R110, R26, 0x10, RZ ;  /* 0x000000101a6e4819 */ /* 0x000fe200000006ff */
[----:B------:R-:W-:-:S04]  /*4ab0*/  @P4 IMAD.U32 R94, R98, 0x10000, RZ ;  /* 0x00010000625e4824 */ /* 0x000fc800078e00ff */
[----:B------:R-:W-:Y:S01]  /*4ac0*/  @P4 FMUL.FTZ R108, R111, R110 ;  /* 0x0000006e6f6c4220 */ /* 0x000fe20000410000 */
[----:B------:R-:W-:-:S04]  /*4ad0*/  @P4 FMUL.FTZ R95, R94, R111 ;  /* 0x0000006f5e5f4220 */ /* 0x000fc80000410000 */
[----:B------:R-:W-:Y:S01]  /*4ae0*/  F2FP.BF16.F32.PACK_AB R108, RZ, R108 ;  /* 0x0000006cff6c723e */ /* 0x000fe200000010ff */
[----:B------:R-:W-:-:S03]  /*4af0*/  FADD.FTZ R80, R80, R95 ;  /* 0x0000005f50507221 */ /* 0x000fc60000010000 */
[----:B------:R-:W-:-:S07]  /*4b00*/  PRMT R102, R108, 0x7610, R102 ;  /* 0x000076106c667816 */ /* 0x000fce0000000066 */
.L_x_595:
[----:B------:R-:W-:Y:S05]  /*4b10*/  BRA.U !UP2, `(.L_x_596) ;  /* 0x000000010a307547 */ /* 0x000fea000b800000 */
[----:B------:R-:W-:Y:S01]  /*4b20*/  LOP3.LUT P4, RZ, R123, 0xff00, RZ, 0xc0, !PT ;  /* 0x0000ff007bff7812 */ /* 0x000fe2000788c0ff */
[----:B------:R-:W-:Y:S01]  /*4b30*/  FMUL.FTZ R94, R135, UR27 ;  /* 0x0000001b875e7c20 */ /* 0x000fe20008410000 */
[----:B------:R-:W-:Y:S01]  /*4b40*/  MOV R95, RZ ;  /* 0x000000ff005f7202 */ /* 0x000fe20000000f00 */
[----:B------:R-:W-:Y:S02]  /*4b50*/  HFMA2 R108, -RZ, RZ, 0, 0 ;  /* 0x00000000ff6c7431 */ /* 0x000fe400000001ff */
[----:B------:R-:W-:-:S08]  /*4b60*/  FMUL.FTZ R111, R94, UR26 ;  /* 0x0000001a5e6f7c20 */ /* 0x000fd00008410000 */
[----:B------:R-:W-:Y:S02]  /*4b70*/  @P4 SHF.L.U32 R110, R8, 0x10, RZ ;  /* 0x00000010086e4819 */ /* 0x000fe400000006ff */
[----:B------:R-:W-:-:S03]  /*4b80*/  @P4 SHF.L.U32 R106, R106, 0x10, RZ ;  /* 0x000000106a6a4819 */ /* 0x000fc600000006ff */
[C---:B------:R-:W-:Y:S02]  /*4b90*/  @P4 FMUL.FTZ R95, R111.reuse, R110 ;  /* 0x0000006e6f5f4220 */ /* 0x040fe40000410000 */
[----:B------:R-:W-:-:S03]  /*4ba0*/  @P4 FMUL.FTZ R108, R111, R106 ;  /* 0x0000006a6f6c4220 */ /* 0x000fc60000410000 */
[----:B------:R-:W-:Y:S01]  /*4bb0*/  F2FP.BF16.F32.PACK_AB R95, RZ, R95 ;  /* 0x0000005fff5f723e */ /* 0x000fe200000010ff */
[----:B------:R-:W-:-:S03]  /*4bc0*/  FADD.FTZ R81, R81, R108 ;  /* 0x0000006c51517221 */ /* 0x000fc60000010000 */
[----:B------:R-:W-:-:S07]  /*4bd0*/  PRMT R102, R102, 0x5410, R95 ;  /* 0x0000541066667816 */ /* 0x000fce000000005f */
.L_x_596:
[----:B------:R-:W-:Y:S05]  /*4be0*/  BRA.U !UP2, `(.L_x_597) ;  /* 0x000000010a307547 */ /* 0x000fea000b800000 */
[----:B------:R-:W-:Y:S01]  /*4bf0*/  LOP3.LUT P4, RZ, R123, 0xff0000, RZ, 0xc0, !PT ;  /* 0x00ff00007bff7812 */ /* 0x000fe2000788c0ff */
[----:B------:R-:W-:Y:S01]  /*4c00*/  FMUL.FTZ R94, R105, UR27 ;  /* 0x0000001b695e7c20 */ /* 0x000fe20008410000 */
[----:B------:R-:W-:Y:S02]  /*4c10*/  IMAD.MOV.U32 R106, RZ, RZ, RZ ;  /* 0x000000ffff6a7224 */ /* 0x000fe400078e00ff */
[----:B------:R-:W-:Y:S02]  /*4c20*/  HFMA2 R95, -RZ, RZ, 0, 0 ;  /* 0x00000000ff5f7431 */ /* 0x000fe400000001ff */
[----:B------:R-:W-:-:S07]  /*4c30*/  FMUL.FTZ R111, R94, UR26 ;  /* 0x0000001a5e6f7c20 */ /* 0x000fce0008410000 */
[----:B------:R-:W-:Y:S02]  /*4c40*/  @P4 SHF.L.U32 R108, R27, 0x10, RZ ;  /* 0x000000101b6c4819 */ /* 0x000fe400000006ff */
[----:B------:R-:W-:-:S03]  /*4c50*/  @P4 SHF.L.U32 R94, R99, 0x10, RZ ;  /* 0x00000010635e4819 */ /* 0x000fc600000006ff */
[----:B------:R-:W-:Y:S02]  /*4c60*/  @P4 FMUL.FTZ R106, R111, R108 ;  /* 0x0000006c6f6a4220 */ /* 0x000fe40000410000 */
[----:B------:R-:W-:-:S03]  /*4c70*/  @P4 FMUL.FTZ R95, R94, R111 ;  /* 0x0000006f5e5f4220 */ /* 0x000fc60000410000 */
[----:B------:R-:W-:Y:S01]  /*4c80*/  F2FP.BF16.F32.PACK_AB R106, RZ, R106 ;  /* 0x0000006aff6a723e */ /* 0x000fe200000010ff */
[----:B------:R-:W-:-:S03]  /*4c90*/  FADD.FTZ R82, R82, R95 ;  /* 0x0000005f52527221 */ /* 0x000fc60000010000 */
[----:B------:R-:W-:-:S07]  /*4ca0*/  PRMT R103, R106, 0x7610, R103 ;  /* 0x000076106a677816 */ /* 0x000fce0000000067 */
.L_x_597:
[----:B------:R-:W-:Y:S02]  /*4cb0*/  F2FP.BF16.F32.PACK_AB R94, R135, R104 ;  /* 0x00000068875e723e */ /* 0x000fe400000010ff */
[----:B------:R-:W-:Y:S01]  /*4cc0*/  F2FP.BF16.F32.PACK_AB R95, R134, R105 ;  /* 0x00000069865f723e */ /* 0x000fe200000010ff */
[----:B------:R-:W-:Y:S06]  /*4cd0*/  BRA.U !UP2, `(.L_x_598) ;  /* 0x000000190ae87547 */ /* 0x000fec000b800000 */
[----:B------:R-:W-:Y:S01]  /*4ce0*/  ISETP.GE.U32.AND P4, PT, R122, RZ, PT ;  /* 0x000000ff7a00720c */ /* 0x000fe20003f86070 */
[----:B------:R-:W-:Y:S01]  /*4cf0*/  FMUL.FTZ R134, R134, UR27 ;  /* 0x0000001b86867c20 */ /* 0x000fe20008410000 */
[----:B------:R-:W-:Y:S02]  /*4d00*/  CS2R R104, SRZ ;  /* 0x0000000000687805 */ /* 0x000fe4000001ff00 */
[----:B------:R-:W-:Y:S01]  /*4d10*/  ISETP.GE.U32.AND.EX P4, PT, R123, 0x1000000, PT, P4 ;  /* 0x010000007b00780c */ /* 0x000fe20003f86140 */
[----:B------:R-:W-:-:S12]  /*4d20*/  FMUL.FTZ R134, R134, UR26 ;  /* 0x0000001a86867c20 */ /* 0x000fd80008410000 */
[----:B------:R-:W-:Y:S02]  /*4d30*/  @P4 SHF.L.U32 R106, R9, 0x10, RZ ;  /* 0x00000010096a4819 */ /* 0x000fe400000006ff */
[----:B------:R-:W-:-:S03]  /*4d40*/  @P4 SHF.L.U32 R107, R107, 0x10, RZ ;  /* 0x000000106b6b4819 */ /* 0x000fc600000006ff */
[C---:B------:R-:W-:Y:S02]  /*4d50*/  @P4 FMUL.FTZ R105, R134.reuse, R106 ;  /* 0x0000006a86694220 */ /* 0x040fe40000410000 */
[----:B------:R-:W-:-:S03]  /*4d60*/  @P4 FMUL.FTZ R104, R134, R107 ;  /* 0x0000006b86684220 */ /* 0x000fc60000410000 */
[----:B------:R-:W-:Y:S01]  /*4d70*/  F2FP.BF16.F32.PACK_AB R105, RZ, R105 ;  /* 0x00000069ff69723e */ /* 0x000fe200000010ff */
[----:B------:R-:W-:-:S03]  /*4d80*/  FADD.FTZ R83, R83, R104 ;  /* 0x0000006853537221 */ /* 0x000fc60000010000 */
[----:B------:R-:W-:Y:S01]  /*4d90*/  PRMT R103, R103, 0x5410, R105 ;  /* 0x0000541067677816 */ /* 0x000fe20000000069 */
[----:B------:R-:W-:Y:S06]  /*4da0*/  BRA `(.L_x_598) ;  /* 0x0000001800b47947 */ /* 0x000fec0003800000 */
.L_x_590:
[----:B------:R-:W-:Y:S01]  /*4db0*/  ISETP.LT.AND P5, PT, RZ, UR34, PT ;  /* 0x00000022ff007c0c */ /* 0x000fe2000bfa1270 */
[----:B------:R-:W-:-:S12]  /*4dc0*/  BRA.U !UP2, `(.L_x_599) ;  /* 0x000000010a407547 */ /* 0x000fd8000b800000 */
[----:B------:R-:W-:Y:S01]  /*4dd0*/  @P5 FFMA.FTZ R105, R133, UR7, R108 ;  /* 0x0000000785695c23 */ /* 0x000fe2000801006c */
[----:B------:R-:W-:Y:S01]  /*4de0*/  LOP3.LUT P4, RZ, R122, 0xff, RZ, 0xc0, !PT ;  /* 0x000000ff7aff7812 */ /* 0x000fe2000788c0ff */
[----:B------:R-:W-:Y:S01]  /*4df0*/  IMAD.MOV.U32 R110, RZ, RZ, RZ ;  /* 0x000000ffff6e7224 */ /* 0x000fe200078e00ff */
[----:B------:R-:W-:Y:S01]  /*4e00*/  SHF.L.U32 R104, R88, 0x10, RZ ;  /* 0x0000001058687819 */ /* 0x000fe200000006ff */
[----:B------:R-:W-:-:S04]  /*4e10*/  @P5 FADD.FTZ R105, R136, -R105 ;  /* 0x8000006988695221 */ /* 0x000fc80000010000 */
[----:B------:R-:W-:-:S04]  /*4e20*/  @P5 FFMA.FTZ R104, R105, UR33, R104 ;  /* 0x0000002169685c23 */ /* 0x000fc80008010068 */
[----:B------:R-:W-:Y:S02]  /*4e30*/  FMUL.FTZ R104, R104, UR27 ;  /* 0x0000001b68687c20 */ /* 0x000fe40008410000 */
[----:B------:R-:W-:Y:S02]  /*4e40*/  @P4 SHF.L.U32 R105, R24, 0x10, RZ ;  /* 0x0000001018694819 */ /* 0x000fe400000006ff */
[----:B------:R-:W-:Y:S01]  /*4e50*/  FMUL.FTZ R104, R104, UR26 ;  /* 0x0000001a68687c20 */ /* 0x000fe20008410000 */
[----:B------:R-:W-:-:S03]  /*4e60*/  @P4 SHF.L.U32 R135, R96, 0x10, RZ ;  /* 0x0000001060874819 */ /* 0x000fc600000006ff */
[-C--:B------:R-:W-:Y:S01]  /*4e70*/  @P4 FMUL.FTZ R110, R105, R104.reuse ;  /* 0x00000068696e4220 */ /* 0x080fe20000410000 */
[----:B------:R-:W-:Y:S01]  /*4e80*/  MOV R105, RZ ;  /* 0x000000ff00697202 */ /* 0x000fe20000000f00 */
[----:B------:R-:W-:-:S03]  /*4e90*/  @P4 FMUL.FTZ R105, R135, R104 ;  /* 0x0000006887694220 */ /* 0x000fc60000410000 */
[----:B------:R-:W-:Y:S01]  /*4ea0*/  F2FP.BF16.F32.PACK_AB R110, RZ, R110 ;  /* 0x0000006eff6e723e */ /* 0x000fe200000010ff */
[----:B------:R-:W-:-:S03]  /*4eb0*/  FADD.FTZ R76, R76, R105 ;  /* 0x000000694c4c7221 */ /* 0x000fc60000010000 */
[----:B------:R-:W-:-:S07]  /*4ec0*/  PRMT R100, R110, 0x7610, R100 ;  /* 0x000076106e647816 */ /* 0x000fce0000000064 */
.L_x_599:
[----:B------:R-:W-:Y:S05]  /*4ed0*/  BRA.U !UP2, `(.L_x_600) ;  /* 0x000000010a3c7547 */ /* 0x000fea000b800000 */
[----:B------:R-:W-:Y:S01]  /*4ee0*/  @P5 FFMA.FTZ R104, R144, UR7, R108 ;  /* 0x0000000790685c23 */ /* 0x000fe2000801006c */
[----:B------:R-:W-:Y:S02]  /*4ef0*/  LOP3.LUT P4, RZ, R122, 0xff00, RZ, 0xc0, !PT ;  /* 0x0000ff007aff7812 */ /* 0x000fe4000788c0ff */
[----:B------:R-:W-:Y:S01]  /*4f00*/  SHF.L.U32 R111, R111, 0x10, RZ ;  /* 0x000000106f6f7819 */ /* 0x000fe200000006ff */
[----:B------:R-:W-:-:S04]  /*4f10*/  @P5 FADD.FTZ R104, R143, -R104 ;  /* 0x800000688f685221 */ /* 0x000fc80000010000 */
[----:B------:R-:W-:Y:S01]  /*4f20*/  @P5 FFMA.FTZ R111, R104, UR33, R111 ;  /* 0x00000021686f5c23 */ /* 0x000fe2000801006f */
[----:B------:R-:W-:-:S03]  /*4f30*/  CS2R R104, SRZ ;  /* 0x0000000000687805 */ /* 0x000fc6000001ff00 */
[----:B------:R-:W-:Y:S02]  /*4f40*/  FMUL.FTZ R111, R111, UR27 ;  /* 0x0000001b6f6f7c20 */ /* 0x000fe40008410000 */
[----:B------:R-:W-:Y:S01]  /*4f50*/  @P4 IMAD.U32 R110, R6, 0x10000, RZ ;  /* 0x00010000066e4824 */ /* 0x000fe200078e00ff */
[----:B------:R-:W-:Y:S01]  /*4f60*/  @P4 SHF.L.U32 R152, R152, 0x10, RZ ;  /* 0x0000001098984819 */ /* 0x000fe200000006ff */
[----:B------:R-:W-:-:S04]  /*4f70*/  FMUL.FTZ R111, R111, UR26 ;  /* 0x0000001a6f6f7c20 */ /* 0x000fc80008410000 */
[-C--:B------:R-:W-:Y:S01]  /*4f80*/  @P4 FMUL.FTZ R105, R110, R111.reuse ;  /* 0x0000006f6e694220 */ /* 0x080fe20000410000 */
[----:B------:R-:W-:-:S04]  /*4f90*/  @P4 FMUL.FTZ R104, R152, R111 ;  /* 0x0000006f98684220 */ /* 0x000fc80000410000 */
[----:B------:R-:W-:Y:S01]  /*4fa0*/  F2FP.BF16.F32.PACK_AB R105, RZ, R105 ;  /* 0x00000069ff69723e */ /* 0x000fe200000010ff */
[----:B------:R-:W-:-:S03]  /*4fb0*/  FADD.FTZ R77, R77, R104 ;  /* 0x000000684d4d7221 */ /* 0x000fc60000010000 */
[----:B------:R-:W-:-:S07]  /*4fc0*/  PRMT R100, R100, 0x5410, R105 ;  /* 0x0000541064647816 */ /* 0x000fce0000000069 */
.L_x_600:
[----:B------:R-:W-:Y:S05]  /*4fd0*/  BRA.U !UP2, `(.L_x_601) ;  /* 0x000000010a407547 */ /* 0x000fea000b800000 */
[----:B------:R-:W-:Y:S01]  /*4fe0*/  @P5 FFMA.FTZ R105, R137, UR7, R108 ;  /* 0x0000000789695c23 */ /* 0x000fe2000801006c */
[----:B------:R-:W-:Y:S02]  /*4ff0*/  LOP3.LUT P4, RZ, R122, 0xff0000, RZ, 0xc0, !PT ;  /* 0x00ff00007aff7812 */ /* 0x000fe4000788c0ff */
[----:B------:R-:W-:Y:S01]  /*5000*/  SHF.L.U32 R104, R89, 0x10, RZ ;  /* 0x0000001059687819 */ /* 0x000fe200000006ff */
[----:B------:R-:W-:Y:S01]  /*5010*/  @P5 FADD.FTZ R105, R138, -R105 ;  /* 0x800000698a695221 */ /* 0x000fe20000010000 */
[----:B------:R-:W-:-:S03]  /*5020*/  MOV R110, RZ ;  /* 0x000000ff006e7202 */ /* 0x000fc60000000f00 */
[----:B------:R-:W-:Y:S01]  /*5030*/  @P5 FFMA.FTZ R104, R105, UR33, R104 ;  /* 0x0000002169685c23 */ /* 0x000fe20008010068 */
[----:B------:R-:W-:-:S03]  /*5040*/  HFMA2 R105, -RZ, RZ, 0, 0 ;  /* 0x00000000ff697431 */ /* 0x000fc600000001ff */
[----:B------:R-:W-:Y:S02]  /*5050*/  FMUL.FTZ R104, R104, UR27 ;  /* 0x0000001b68687c20 */ /* 0x000fe40008410000 */
[----:B------:R-:W-:Y:S02]  /*5060*/  @P4 SHF.L.U32 R135, R25, 0x10, RZ ;  /* 0x0000001019874819 */ /* 0x000fe400000006ff */
[----:B------:R-:W-:Y:S01]  /*5070*/  FMUL.FTZ R104, R104, UR26 ;  /* 0x0000001a68687c20 */ /* 0x000fe20008410000 */
[----:B------:R-:W-:-:S03]  /*5080*/  @P4 SHF.L.U32 R111, R97, 0x10, RZ ;  /* 0x00000010616f4819 */ /* 0x000fc600000006ff */
[-C--:B------:R-:W-:Y:S02]  /*5090*/  @P4 FMUL.FTZ R110, R135, R104.reuse ;  /* 0x00000068876e4220 */ /* 0x080fe40000410000 */
[----:B------:R-:W-:-:S03]  /*50a0*/  @P4 FMUL.FTZ R105, R111, R104 ;  /* 0x000000686f694220 */ /* 0x000fc60000410000 */
[----:B------:R-:W-:Y:S01]  /*50b0*/  F2FP.BF16.F32.PACK_AB R110, RZ, R110 ;  /* 0x0000006eff6e723e */ /* 0x000fe200000010ff */
[----:B------:R-:W-:-:S03]  /*50c0*/  FADD.FTZ R78, R78, R105 ;  /* 0x000000694e4e7221 */ /* 0x000fc60000010000 */
[----:B------:R-:W-:-:S07]  /*50d0*/  PRMT R101, R110, 0x7610, R101 ;  /* 0x000076106e657816 */ /* 0x000fce0000000065 */
.L_x_601:
[----:B------:R-:W-:Y:S05]  /*50e0*/  BRA.U !UP2, `(.L_x_602) ;  /* 0x000000010a447547 */ /* 0x000fea000b800000 */
[----:B------:R-:W-:Y:S01]  /*50f0*/  PRMT R104, R89, 0x7632, R104 ;  /* 0x0000763259687816 */ /* 0x000fe20000000068 */
[----:B------:R-:W-:Y:S01]  /*5100*/  @P5 FFMA.FTZ R110, R146, UR7, R108 ;  /* 0x00000007926e5c23 */ /* 0x000fe2000801006c */
[----:B------:R-:W-:-:S03]  /*5110*/  LOP3.LUT P4, RZ, R122, 0xff000000, RZ, 0xc0, !PT ;  /* 0xff0000007aff7812 */ /* 0x000fc6000788c0ff */
[----:B------:R-:W-:Y:S02]  /*5120*/  IMAD.U32 R104, R104, 0x10000, RZ ;  /* 0x0001000068687824 */ /* 0x000fe400078e00ff */
[----:B------:R-:W-:Y:S01]  /*5130*/  @P5 FADD.FTZ R105, R145, -R110 ;  /* 0x8000006e91695221 */ /* 0x000fe20000010000 */
[----:B------:R-:W-:-:S03]  /*5140*/  HFMA2 R110, -RZ, RZ, 0, 0 ;  /* 0x00000000ff6e7431 */ /* 0x000fc600000001ff */
[----:B------:R-:W-:Y:S01]  /*5150*/  @P5 FFMA.FTZ R104, R105, UR33, R104 ;  /* 0x0000002169685c23 */ /* 0x000fe20008010068 */
[----:B------:R-:W-:-:S03]  /*5160*/  MOV R105, RZ ;  /* 0x000000ff00697202 */ /* 0x000fc60000000f00 */
[----:B------:R-:W-:Y:S01]  /*5170*/  FMUL.FTZ R104, R104, UR27 ;  /* 0x0000001b68687c20 */ /* 0x000fe20008410000 */
[----:B------:R-:W-:Y:S02]  /*5180*/  @P4 SHF.L.U32 R111, R7, 0x10, RZ ;  /* 0x00000010076f4819 */ /* 0x000fe400000006ff */
[----:B------:R-:W-:Y:S01]  /*5190*/  @P4 SHF.L.U32 R151, R151, 0x10, RZ ;  /* 0x0000001097974819 */ /* 0x000fe200000006ff */
[----:B------:R-:W-:-:S04]  /*51a0*/  FMUL.FTZ R104, R104, UR26 ;  /* 0x0000001a68687c20 */ /* 0x000fc80008410000 */
[-C--:B------:R-:W-:Y:S01]  /*51b0*/  @P4 FMUL.FTZ R105, R111, R104.reuse ;  /* 0x000000686f694220 */ /* 0x080fe20000410000 */
[----:B------:R-:W-:-:S04]  /*51c0*/  @P4 FMUL.FTZ R110, R151, R104 ;  /* 0x00000068976e4220 */ /* 0x000fc80000410000 */
[----:B------:R-:W-:Y:S01]  /*51d0*/  F2FP.BF16.F32.PACK_AB R105, RZ, R105 ;  /* 0x00000069ff69723e */ /* 0x000fe200000010ff */
[----:B------:R-:W-:-:S03]  /*51e0*/  FADD.FTZ R79, R79, R110 ;  /* 0x0000006e4f4f7221 */ /* 0x000fc60000010000 */
[----:B------:R-:W-:-:S07]  /*51f0*/  PRMT R101, R101, 0x5410, R105 ;  /* 0x0000541065657816 */ /* 0x000fce0000000069 */
.L_x_602:
[----:B------:R-:W-:Y:S05]  /*5200*/  BRA.U !UP2, `(.L_x_603) ;  /* 0x000000010a407547 */ /* 0x000fea000b800000 */
[----:B------:R-:W-:Y:S01]  /*5210*/  @P5 FFMA.FTZ R105, R139, UR7, R108 ;  /* 0x000000078b695c23 */ /* 0x000fe2000801006c */
[----:B------:R-:W-:Y:S01]  /*5220*/  LOP3.LUT P4, RZ, R123, 0xff, RZ, 0xc0, !PT ;  /* 0x000000ff7bff7812 */ /* 0x000fe2000788c0ff */
[----:B------:R-:W-:Y:S01]  /*5230*/  HFMA2 R110, -RZ, RZ, 0, 0 ;  /* 0x00000000ff6e7431 */ /* 0x000fe200000001ff */
[----:B------:R-:W-:Y:S01]  /*5240*/  SHF.L.U32 R104, R90, 0x10, RZ ;  /* 0x000000105a687819 */ /* 0x000fe200000006ff */
[----:B------:R-:W-:-:S04]  /*5250*/  @P5 FADD.FTZ R105, R140, -R105 ;  /* 0x800000698c695221 */ /* 0x000fc80000010000 */
[----:B------:R-:W-:Y:S01]  /*5260*/  @P5 FFMA.FTZ R104, R105, UR33, R104 ;  /* 0x0000002169685c23 */ /* 0x000fe20008010068 */
[----:B------:R-:W-:-:S03]  /*5270*/  IMAD.MOV.U32 R105, RZ, RZ, RZ ;  /* 0x000000ffff697224 */ /* 0x000fc600078e00ff */
        /* <DEDUP_REMOVED lines=9> */
.L_x_603:
[----:B------:R-:W-:Y:S05]  /*5310*/  BRA.U !UP2, `(.L_x_604) ;  /* 0x000000010a447547 */ /* 0x000fea000b800000 */
[----:B------:R-:W-:Y:S01]  /*5320*/  PRMT R104, R90, 0x7632, R104 ;  /* 0x000076325a687816 */ /* 0x000fe20000000068 */
[----:B------:R-:W-:Y:S01]  /*5330*/  @P5 FFMA.FTZ R110, R148, UR7, R108 ;  /* 0x00000007946e5c23 */ /* 0x000fe2000801006c */
[----:B------:R-:W-:Y:S02]  /*5340*/  LOP3.LUT P4, RZ, R123, 0xff00, RZ, 0xc0, !PT ;  /* 0x0000ff007bff7812 */ /* 0x000fe4000788c0ff */
[----:B------:R-:W-:Y:S01]  /*5350*/  SHF.L.U32 R104, R104, 0x10, RZ ;  /* 0x0000001068687819 */ /* 0x000fe200000006ff */
[----:B------:R-:W-:Y:S01]  /*5360*/  @P5 FADD.FTZ R105, R147, -R110 ;  /* 0x8000006e93695221 */ /* 0x000fe20000010000 */
[----:B------:R-:W-:-:S03]  /*5370*/  MOV R110, RZ ;  /* 0x000000ff006e7202 */ /* 0x000fc60000000f00 */
        /* <DEDUP_REMOVED lines=11> */
.L_x_604:
        /* <DEDUP_REMOVED lines=17> */
.L_x_605:
[----:B------:R-:W-:Y:S05]  /*5540*/  BRA.U !UP2, `(.L_x_598) ;  /* 0x000000110acc7547 */ /* 0x000fea000b800000 */
[----:B------:R-:W-:Y:S01]  /*5550*/  ISETP.GE.U32.AND P4, PT, R122, RZ, PT ;  /* 0x000000ff7a00720c */ /* 0x000fe20003f86070 */
[----:B------:R-:W-:Y:S01]  /*5560*/  @P5 FFMA.FTZ R108, R150, UR7, R108 ;  /* 0x00000007966c5c23 */ /* 0x000fe2000801006c */
[----:B------:R-:W-:Y:S02]  /*5570*/  PRMT R104, R91, 0x7632, R104 ;  /* 0x000076325b687816 */ /* 0x000fe40000000068 */
[----:B------:R-:W-:Y:S01]  /*5580*/  ISETP.GE.U32.AND.EX P4, PT, R123, 0x1000000, PT, P4 ;  /* 0x010000007b00780c */ /* 0x000fe20003f86140 */
[----:B------:R-:W-:Y:S01]  /*5590*/  @P5 FADD.FTZ R105, R149, -R108 ;  /* 0x8000006c95695221 */ /* 0x000fe20000010000 */
[----:B------:R-:W-:-:S05]  /*55a0*/  SHF.L.U32 R104, R104, 0x10, RZ ;  /* 0x0000001068687819 */ /* 0x000fca00000006ff */
        /* <DEDUP_REMOVED lines=10> */
[----:B------:R-:W-:Y:S01]  /*5650*/  PRMT R103, R103, 0x5410, R105 ;  /* 0x0000541067677816 */ /* 0x000fe20000000069 */
[----:B------:R-:W-:Y:S06]  /*5660*/  BRA `(.L_x_598) ;  /* 0x0000001000847947 */ /* 0x000fec0003800000 */
.L_x_589:
        /* <DEDUP_REMOVED lines=16> */
[----:B------:R-:W-:Y:S01]  /*5770*/  LOP3.LUT P5, RZ, R122, 0xff, RZ, 0xc0, !PT ;  /* 0x000000ff7aff7812 */ /* 0x000fe200078ac0ff */
[----:B------:R-:W-:Y:S01]  /*5780*/  FMUL.FTZ R104, R93, UR27 ;  /* 0x0000001b5d687c20 */ /* 0x000fe20008410000 */
[----:B------:R-:W-:Y:S01]  /*5790*/  HFMA2 R110, -RZ, RZ, 0, 0 ;  /* 0x00000000ff6e7431 */ /* 0x000fe200000001ff */
[----:B------:R-:W-:Y:S02]  /*57a0*/  MOV R105, RZ ;  /* 0x000000ff00697202 */ /* 0x000fe40000000f00 */
[----:B------:R-:W-:-:S08]  /*57b0*/  FMUL.FTZ R104, R104, UR26 ;  /* 0x0000001a68687c20 */ /* 0x000fd00008410000 */
[----:B------:R-:W-:Y:S01]  /*57c0*/  @P5 IMAD.U32 R135, R24, 0x10000, RZ ;  /* 0x0001000018875824 */ /* 0x000fe200078e00ff */
[----:B------:R-:W-:-:S03]  /*57d0*/  @P5 SHF.L.U32 R111, R96, 0x10, RZ ;  /* 0x00000010606f5819 */ /* 0x000fc600000006ff */
[-C--:B------:R-:W-:Y:S02]  /*57e0*/  @P5 FMUL.FTZ R110, R135, R104.reuse ;  /* 0x00000068876e5220 */ /* 0x080fe40000410000 */
[----:B------:R-:W-:-:S03]  /*57f0*/  @P5 FMUL.FTZ R105, R111, R104 ;  /* 0x000000686f695220 */ /* 0x000fc60000410000 */
[----:B------:R-:W-:Y:S01]  /*5800*/  F2FP.BF16.F32.PACK_AB R110, RZ, R110 ;  /* 0x0000006eff6e723e */ /* 0x000fe200000010ff */
[----:B------:R-:W-:-:S03]  /*5810*/  FADD.FTZ R76, R76, R105 ;  /* 0x000000694c4c7221 */ /* 0x000fc60000010000 */
[----:B------:R-:W-:-:S07]  /*5820*/  PRMT R100, R110, 0x7610, R100 ;  /* 0x000076106e647816 */ /* 0x000fce0000000064 */
.L_x_607:
[----:B------:R-:W-:Y:S05]  /*5830*/  BRA.U !UP2, `(.L_x_608) ;  /* 0x000000010a2c7547 */ /* 0x000fea000b800000 */
        /* <DEDUP_REMOVED lines=11> */
.L_x_608:
        /* <DEDUP_REMOVED lines=17> */
[----:B------:R-:W-:Y:S01]  /*5a00*/  LOP3.LUT P5, RZ, R122, 0xff0000, RZ, 0xc0, !PT ;  /* 0x00ff00007aff7812 */ /* 0x000fe200078ac0ff */
[----:B------:R-:W-:Y:S01]  /*5a10*/  FMUL.FTZ R111, R95, UR27 ;  /* 0x0000001b5f6f7c20 */ /* 0x000fe20008410000 */
[----:B------:R-:W-:-:S03]  /*5a20*/  IMAD.MOV.U32 R134, RZ, RZ, RZ ;  /* 0x000000ffff867224 */ /* 0x000fc600078e00ff */
        /* <DEDUP_REMOVED lines=9> */
.L_x_609:
[----:B------:R-:W-:Y:S05]  /*5ac0*/  BRA.U !UP2, `(.L_x_610) ;  /* 0x000000010a307547 */ /* 0x000fea000b800000 */
[----:B------:R-:W-:Y:S01]  /*5ad0*/  LOP3.LUT P5, RZ, R122, 0xff000000, RZ, 0xc0, !PT ;  /* 0xff0000007aff7812 */ /* 0x000fe200078ac0ff */
[----:B------:R-:W-:-:S04]  /*5ae0*/  FMUL.FTZ R111, R94, UR27 ;  /* 0x0000001b5e6f7c20 */ /* 0x000fc80008410000 */
[----:B------:R-:W-:Y:S01]  /*5af0*/  FMUL.FTZ R135, R111, UR26 ;  /* 0x0000001a6f877c20 */ /* 0x000fe20008410000 */
[----:B------:R-:W-:-:S07]  /*5b00*/  MOV R111, RZ ;  /* 0x000000ff006f7202 */ /* 0x000fce0000000f00 */
[----:B------:R-:W-:Y:S02]  /*5b10*/  @P5 SHF.L.U32 R134, R7, 0x10, RZ ;  /* 0x0000001007865819 */ /* 0x000fe400000006ff */
[----:B------:R-:W-:-:S03]  /*5b20*/  @P5 SHF.L.U32 R152, R151, 0x10, RZ ;  /* 0x0000001097985819 */ /* 0x000fc600000006ff */
[-C--:B------:R-:W-:Y:S01]  /*5b30*/  @P5 FMUL.FTZ R111, R134, R135.reuse ;  /* 0x00000087866f5220 */ /* 0x080fe20000410000 */
[----:B------:R-:W-:Y:S02]  /*5b40*/  IMAD.MOV.U32 R134, RZ, RZ, RZ ;  /* 0x000000ffff867224 */ /* 0x000fe400078e00ff */
[----:B------:R-:W-:Y:S02]  /*5b50*/  @P5 FMUL.FTZ R134, R152, R135 ;  /* 0x0000008798865220 */ /* 0x000fe40000410000 */
[----:B------:R-:W-:Y:S02]  /*5b60*/  F2FP.BF16.F32.PACK_AB R111, RZ, R111 ;  /* 0x0000006fff6f723e */ /* 0x000fe400000010ff */
[----:B------:R-:W-:Y:S02]  /*5b70*/  FADD.FTZ R79, R79, R134 ;  /* 0x000000864f4f7221 */ /* 0x000fe40000010000 */
[----:B------:R-:W-:-:S07]  /*5b80*/  PRMT R101, R101, 0x5410, R111 ;  /* 0x0000541065657816 */ /* 0x000fce000000006f */
.L_x_610:
[----:B------:R-:W-:Y:S01]  /*5b90*/  FMUL.FTZ R111, R104, UR33 ;  /* 0x00000021686f7c20 */ /* 0x000fe20008410000 */
[----:B------:R-:W-:Y:S01]  /*5ba0*/  FMUL.FTZ R134, R110, UR33 ;  /* 0x000000216e867c20 */ /* 0x000fe20008410000 */
[----:B------:R-:W-:Y:S02]  /*5bb0*/  FSEL R104, R108, RZ, P4 ;  /* 0x000000ff6c687208 */ /* 0x000fe40002000000 */
[----:B------:R-:W-:Y:S01]  /*5bc0*/  FSEL R105, R105, RZ, P4 ;  /* 0x000000ff69697208 */ /* 0x000fe20002000000 */
[----:B------:R-:W-:Y:S06]  /*5bd0*/  BRA.U !UP2, `(.L_x_611) ;  /* 0x000000010a307547 */ /* 0x000fec000b800000 */
[----:B------:R-:W-:Y:S01]  /*5be0*/  LOP3.LUT P5, RZ, R123, 0xff, RZ, 0xc0, !PT ;  /* 0x000000ff7bff7812 */ /* 0x000fe200078ac0ff */
[----:B------:R-:W-:Y:S01]  /*5bf0*/  FMUL.FTZ R108, R105, UR27 ;  /* 0x0000001b696c7c20 */ /* 0x000fe20008410000 */
[----:B------:R-:W-:-:S03]  /*5c00*/  HFMA2 R110, -RZ, RZ, 0, 0 ;  /* 0x00000000ff6e7431 */ /* 0x000fc600000001ff */
[----:B------:R-:W-:-:S08]  /*5c10*/  FMUL.FTZ R108, R108, UR26 ;  /* 0x0000001a6c6c7c20 */ /* 0x000fd00008410000 */
[----:B------:R-:W-:Y:S02]  /*5c20*/  @P5 SHF.L.U32 R135, R26, 0x10, RZ ;  /* 0x000000101a875819 */ /* 0x000fe400000006ff */
[----:B------:R-:W-:-:S03]  /*5c30*/  @P5 SHF.L.U32 R151, R98, 0x10, RZ ;  /* 0x0000001062975819 */ /* 0x000fc600000006ff */
[-C--:B------:R-:W-:Y:S01]  /*5c40*/  @P5 FMUL.FTZ R110, R135, R108.reuse ;  /* 0x0000006c876e5220 */ /* 0x080fe20000410000 */
[----:B------:R-:W-:Y:S01]  /*5c50*/  MOV R135, RZ ;  /* 0x000000ff00877202 */ /* 0x000fe20000000f00 */
[----:B------:R-:W-:-:S03]  /*5c60*/  @P5 FMUL.FTZ R135, R151, R108 ;  /* 0x0000006c97875220 */ /* 0x000fc60000410000 */
[----:B------:R-:W-:Y:S01]  /*5c70*/  F2FP.BF16.F32.PACK_AB R110, RZ, R110 ;  /* 0x0000006eff6e723e */ /* 0x000fe200000010ff */
[----:B------:R-:W-:-:S03]  /*5c80*/  FADD.FTZ R80, R80, R135 ;  /* 0x0000008750507221 */ /* 0x000fc60000010000 */
[----:B------:R-:W-:-:S07]  /*5c90*/  PRMT R102, R110, 0x7610, R102 ;  /* 0x000076106e667816 */ /* 0x000fce0000000066 */
.L_x_611:
[----:B------:R-:W-:Y:S05]  /*5ca0*/  BRA.U !UP2, `(.L_x_612) ;  /* 0x000000010a307547 */ /* 0x000fea000b800000 */
[----:B------:R-:W-:Y:S01]  /*5cb0*/  LOP3.LUT P5, RZ, R123, 0xff00, RZ, 0xc0, !PT ;  /* 0x0000ff007bff7812 */ /* 0x000fe200078ac0ff */
[----:B------:R-:W-:Y:S01]  /*5cc0*/  FMUL.FTZ R108, R104, UR27 ;  /* 0x0000001b686c7c20 */ /* 0x000fe20008410000 */
[----:B------:R-:W-:-:S03]  /*5cd0*/  HFMA2 R110, -RZ, RZ, 0, 0 ;  /* 0x00000000ff6e7431 */ /* 0x000fc600000001ff */
[----:B------:R-:W-:-:S08]  /*5ce0*/  FMUL.FTZ R108, R108, UR26 ;  /* 0x0000001a6c6c7c20 */ /* 0x000fd00008410000 */
[----:B------:R-:W-:Y:S01]  /*5cf0*/  @P5 IMAD.U32 R151, R8, 0x10000, RZ ;  /* 0x0001000008975824 */ /* 0x000fe200078e00ff */
[----:B------:R-:W-:Y:S02]  /*5d00*/  @P5 SHF.L.U32 R135, R106, 0x10, RZ ;  /* 0x000000106a875819 */ /* 0x000fe400000006ff */
[----:B------:R-:W-:Y:S01]  /*5d10*/  MOV R106, RZ ;  /* 0x000000ff006a7202 */ /* 0x000fe20000000f00 */
[-C--:B------:R-:W-:Y:S02]  /*5d20*/  @P5 FMUL.FTZ R110, R151, R108.reuse ;  /* 0x0000006c976e5220 */ /* 0x080fe40000410000 */
[----:B------:R-:W-:-:S03]  /*5d30*/  @P5 FMUL.FTZ R106, R135, R108 ;  /* 0x0000006c876a5220 */ /* 0x000fc60000410000 */
[----:B------:R-:W-:Y:S01]  /*5d40*/  F2FP.BF16.F32.PACK_AB R110, RZ, R110 ;  /* 0x0000006eff6e723e */ /* 0x000fe200000010ff */
[----:B------:R-:W-:-:S03]  /*5d50*/  FADD.FTZ R81, R81, R106 ;  /* 0x0000006a51517221 */ /* 0x000fc60000010000 */
[----:B------:R-:W-:-:S07]  /*5d60*/  PRMT R102, R102, 0x5410, R110 ;  /* 0x0000541066667816 */ /* 0x000fce000000006e */
.L_x_612:
[----:B------:R-:W-:Y:S02]  /*5d70*/  F2FP.BF16.F32.PACK_AB R92, R92, R93 ;  /* 0x0000005d5c5c723e */ /* 0x000fe400000010ff */
[----:B------:R-:W-:Y:S02]  /*5d80*/  F2FP.BF16.F32.PACK_AB R93, R94, R95 ;  /* 0x0000005f5e5d723e */ /* 0x000fe400000010ff */
[----:B------:R-:W-:Y:S02]  /*5d90*/  FSEL R134, R134, RZ, P4 ;  /* 0x000000ff86867208 */ /* 0x000fe40002000000 */
[----:B------:R-:W-:Y:S01]  /*5da0*/  FSEL R111, R111, RZ, P4 ;  /* 0x000000ff6f6f7208 */ /* 0x000fe20002000000 */
[----:B------:R-:W-:Y:S06]  /*5db0*/  BRA.U !UP2, `(.L_x_613) ;  /* 0x000000010a307547 */ /* 0x000fec000b800000 */
[----:B------:R-:W-:Y:S01]  /*5dc0*/  LOP3.LUT P4, RZ, R123, 0xff0000, RZ, 0xc0, !PT ;  /* 0x00ff00007bff7812 */ /* 0x000fe2000788c0ff */
[----:B------:R-:W-:Y:S01]  /*5dd0*/  FMUL.FTZ R94, R111, UR27 ;  /* 0x0000001b6f5e7c20 */ /* 0x000fe20008410000 */
[----:B------:R-:W-:Y:S01]  /*5de0*/  MOV R106, RZ ;  /* 0x000000ff006a7202 */ /* 0x000fe20000000f00 */
[----:B------:R-:W-:Y:S02]  /*5df0*/  HFMA2 R95, -RZ, RZ, 0, 0 ;  /* 0x00000000ff5f7431 */ /* 0x000fe400000001ff */
[----:B------:R-:W-:-:S08]  /*5e00*/  FMUL.FTZ R94, R94, UR26 ;  /* 0x0000001a5e5e7c20 */ /* 0x000fd00008410000 */
[----:B------:R-:W-:Y:S01]  /*5e10*/  @P4 SHF.L.U32 R151, R27, 0x10, RZ ;  /* 0x000000101b974819 */ /* 0x000fe200000006ff */
[----:B------:R-:W-:-:S04]  /*5e20*/  @P4 IMAD.U32 R135, R99, 0x10000, RZ ;  /* 0x0001000063874824 */ /* 0x000fc800078e00ff */
[-C--:B------:R-:W-:Y:S01]  /*5e30*/  @P4 FMUL.FTZ R106, R151, R94.reuse ;  /* 0x0000005e976a4220 */ /* 0x080fe20000410000 */
[----:B------:R-:W-:-:S04]  /*5e40*/  @P4 FMUL.FTZ R95, R135, R94 ;  /* 0x0000005e875f4220 */ /* 0x000fc80000410000 */
[----:B------:R-:W-:Y:S01]  /*5e50*/  F2FP.BF16.F32.PACK_AB R106, RZ, R106 ;  /* 0x0000006aff6a723e */ /* 0x000fe200000010ff */
[----:B------:R-:W-:-:S03]  /*5e60*/  FADD.FTZ R82, R82, R95 ;  /* 0x0000005f52527221 */ /* 0x000fc60000010000 */
[----:B------:R-:W-:-:S07]  /*5e70*/  PRMT R103, R106, 0x7610, R103 ;  /* 0x000076106a677816 */ /* 0x000fce0000000067 */
.L_x_613:
[----:B------:R-:W-:Y:S02]  /*5e80*/  F2FP.BF16.F32.PACK_AB R94, R104, R105 ;  /* 0x00000069685e723e */ /* 0x000fe400000010ff */
[----:B------:R-:W-:Y:S01]  /*5e90*/  F2FP.BF16.F32.PACK_AB R95, R134, R111 ;  /* 0x0000006f865f723e */ /* 0x000fe200000010ff */
[----:B------:R-:W-:Y:S06]  /*5ea0*/  BRA.U !UP2, `(.L_x_598) ;  /* 0x000000090a747547 */ /* 0x000fec000b800000 */
[----:B------:R-:W-:Y:S01]  /*5eb0*/  ISETP.GE.U32.AND P4, PT, R122, RZ, PT ;  /* 0x000000ff7a00720c */ /* 0x000fe20003f86070 */
[----:B------:R-:W-:-:S03]  /*5ec0*/  FMUL.FTZ R104, R134, UR27 ;  /* 0x0000001b86687c20 */ /* 0x000fc60008410000 */
[----:B------:R-:W-:Y:S01]  /*5ed0*/  ISETP.GE.U32.AND.EX P4, PT, R123, 0x1000000, PT, P4 ;  /* 0x010000007b00780c */ /* 0x000fe20003f86140 */
[----:B------:R-:W-:Y:S01]  /*5ee0*/  FMUL.FTZ R106, R104, UR26 ;  /* 0x0000001a686a7c20 */ /* 0x000fe20008410000 */
[----:B------:R-:W-:-:S11]  /*5ef0*/  CS2R R104, SRZ ;  /* 0x0000000000687805 */ /* 0x000fd6000001ff00 */
[----:B------:R-:W-:Y:S02]  /*5f00*/  @P4 SHF.L.U32 R111, R9, 0x10, RZ ;  /* 0x00000010096f4819 */ /* 0x000fe400000006ff */
[----:B------:R-:W-:-:S03]  /*5f10*/  @P4 SHF.L.U32 R107, R107, 0x10, RZ ;  /* 0x000000106b6b4819 */ /* 0x000fc600000006ff */
[-C--:B------:R-:W-:Y:S02]  /*5f20*/  @P4 FMUL.FTZ R105, R111, R106.reuse ;  /* 0x0000006a6f694220 */ /* 0x080fe40000410000 */
[----:B------:R-:W-:-:S03]  /*5f30*/  @P4 FMUL.FTZ R104, R107, R106 ;  /* 0x0000006a6b684220 */ /* 0x000fc60000410000 */
[----:B------:R-:W-:Y:S01]  /*5f40*/  F2FP.BF16.F32.PACK_AB R105, RZ, R105 ;  /* 0x00000069ff69723e */ /* 0x000fe200000010ff */
[----:B------:R-:W-:-:S03]  /*5f50*/  FADD.FTZ R83, R83, R104 ;  /* 0x0000006853537221 */ /* 0x000fc60000010000 */
[----:B------:R-:W-:Y:S01]  /*5f60*/  PRMT R103, R103, 0x5410, R105 ;  /* 0x0000541067677816 */ /* 0x000fe20000000069 */
[----:B------:R-:W-:Y:S06]  /*5f70*/  BRA `(.L_x_598) ;  /* 0x0000000800407947 */ /* 0x000fec0003800000 */
.L_x_606:
        /* <DEDUP_REMOVED lines=8> */
[----:B------:R-:W-:Y:S01]  /*6000*/  FSEL R104, R104, RZ, P4 ;  /* 0x000000ff68687208 */ /* 0x000fe20002000000 */
[----:B------:R-:W-:Y:S01]  /*6010*/  @P5 IMAD.U32 R111, R96, 0x10000, RZ ;  /* 0x00010000606f5824 */ /* 0x000fe200078e00ff */
[----:B------:R-:W-:-:S03]  /*6020*/  @P5 SHF.L.U32 R135, R24, 0x10, RZ ;  /* 0x0000001018875819 */ /* 0x000fc600000006ff */
[----:B------:R-:W-:-:S04]  /*6030*/  FMUL.FTZ R104, R104, UR27 ;  /* 0x0000001b68687c20 */ /* 0x000fc80008410000 */
[----:B------:R-:W-:-:S04]  /*6040*/  FMUL.FTZ R104, R104, UR26 ;  /* 0x0000001a68687c20 */ /* 0x000fc80008410000 */
[-C--:B------:R-:W-:Y:S01]  /*6050*/  @P5 FMUL.FTZ R110, R135, R104.reuse ;  /* 0x00000068876e5220 */ /* 0x080fe20000410000 */
[----:B------:R-:W-:-:S04]  /*6060*/  @P5 FMUL.FTZ R105, R111, R104 ;  /* 0x000000686f695220 */ /* 0x000fc80000410000 */
[----:B------:R-:W-:Y:S01]  /*6070*/  F2FP.BF16.F32.PACK_AB R110, RZ, R110 ;  /* 0x0000006eff6e723e */ /* 0x000fe200000010ff */
[----:B------:R-:W-:-:S03]  /*6080*/  FADD.FTZ R76, R76, R105 ;  /* 0x000000694c4c7221 */ /* 0x000fc60000010000 */
[----:B------:R-:W-:-:S07]  /*6090*/  PRMT R100, R110, 0x7610, R100 ;  /* 0x000076106e647816 */ /* 0x000fce0000000064 */
.L_x_614:
[----:B------:R-:W-:Y:S05]  /*60a0*/  BRA.U !UP2, `(.L_x_615) ;  /* 0x000000010a407547 */ /* 0x000fea000b800000 */
[----:B------:R-:W-:Y:S01]  /*60b0*/  FFMA.FTZ R104, R144, UR7, R108 ;  /* 0x0000000790687c23 */ /* 0x000fe2000801006c */
[----:B------:R-:W-:Y:S02]  /*60c0*/  LOP3.LUT P5, RZ, R122, 0xff00, RZ, 0xc0, !PT ;  /* 0x0000ff007aff7812 */ /* 0x000fe400078ac0ff */
        /* <DEDUP_REMOVED lines=8> */
[----:B------:R-:W-:-:S03]  /*6150*/  CS2R R104, SRZ ;  /* 0x0000000000687805 */ /* 0x000fc6000001ff00 */
[-C--:B------:R-:W-:Y:S01]  /*6160*/  @P5 FMUL.FTZ R105, R135, R110.reuse ;  /* 0x0000006e87695220 */ /* 0x080fe20000410000 */
[----:B------:R-:W-:-:S04]  /*6170*/  @P5 FMUL.FTZ R104, R111, R110 ;  /* 0x0000006e6f685220 */ /* 0x000fc80000410000 */
[----:B------:R-:W-:Y:S01]  /*6180*/  F2FP.BF16.F32.PACK_AB R105, RZ, R105 ;  /* 0x00000069ff69723e */ /* 0x000fe200000010ff */
[----:B------:R-:W-:-:S03]  /*6190*/  FADD.FTZ R77, R77, R104 ;  /* 0x000000684d4d7221 */ /* 0x000fc60000010000 */
[----:B------:R-:W-:-:S07]  /*61a0*/  PRMT R100, R100, 0x5410, R105 ;  /* 0x0000541064647816 */ /* 0x000fce0000000069 */
.L_x_615:
[----:B------:R-:W-:Y:S05]  /*61b0*/  BRA.U !UP2, `(.L_x_616) ;  /* 0x000000010a447547 */ /* 0x000fea000b800000 */
[----:B------:R-:W-:Y:S01]  /*61c0*/  FFMA.FTZ R105, R137, UR7, R108 ;  /* 0x0000000789697c23 */ /* 0x000fe2000801006c */
[----:B------:R-:W-:Y:S02]  /*61d0*/  LOP3.LUT P5, RZ, R122, 0xff0000, RZ, 0xc0, !PT ;  /* 0x00ff00007aff7812 */ /* 0x000fe400078ac0ff */
[----:B------:R-:W-:Y:S01]  /*61e0*/  ISETP.LT.AND P4, PT, RZ, UR34, PT ;  /* 0x00000022ff007c0c */ /* 0x000fe2000bf81270 */
[----:B------:R-:W-:Y:S01]  /*61f0*/  FADD.FTZ R104, R138, -R105 ;  /* 0x800000698a687221 */ /* 0x000fe20000010000 */
[----:B------:R-:W-:Y:S01]  /*6200*/  MOV R110, RZ ;  /* 0x000000ff006e7202 */ /* 0x000fe20000000f00 */
[----:B------:R-:W-:Y:S02]  /*6210*/  HFMA2 R105, -RZ, RZ, 0, 0 ;  /* 0x00000000ff697431 */ /* 0x000fe400000001ff */
        /* <DEDUP_REMOVED lines=11> */
.L_x_616:
        /* <DEDUP_REMOVED lines=12> */
[----:B------:R-:W-:-:S04]  /*6390*/  FMUL.FTZ R104, R104, UR26 ;  /* 0x0000001a68687c20 */ /* 0x000fc80008410000 */
[-C--:B------:R-:W-:Y:S01]  /*63a0*/  @P5 FMUL.FTZ R105, R111, R104.reuse ;  /* 0x000000686f695220 */ /* 0x080fe20000410000 */
[----:B------:R-:W-:-:S04]  /*63b0*/  @P5 FMUL.FTZ R110, R151, R104 ;  /* 0x00000068976e5220 */ /* 0x000fc80000410000 */
[----:B------:R-:W-:Y:S01]  /*63c0*/  F2FP.BF16.F32.PACK_AB R105, RZ, R105 ;  /* 0x00000069ff69723e */ /* 0x000fe200000010ff */
[----:B------:R-:W-:-:S03]  /*63d0*/  FADD.FTZ R79, R79, R110 ;  /* 0x0000006e4f4f7221 */ /* 0x000fc60000010000 */
[----:B------:R-:W-:-:S07]  /*63e0*/  PRMT R101, R101, 0x5410, R105 ;  /* 0x0000541065657816 */ /* 0x000fce0000000069 */
.L_x_617:
[----:B------:R-:W-:Y:S05]  /*63f0*/  BRA.U !UP2, `(.L_x_618) ;  /* 0x000000010a447547 */ /* 0x000fea000b800000 */
[----:B------:R-:W-:Y:S01]  /*6400*/  FFMA.FTZ R105, R139, UR7, R108 ;  /* 0x000000078b697c23 */ /* 0x000fe2000801006c */
[----:B------:R-:W-:Y:S01]  /*6410*/  LOP3.LUT P5, RZ, R123, 0xff, RZ, 0xc0, !PT ;  /* 0x000000ff7bff7812 */ /* 0x000fe200078ac0ff */
[----:B------:R-:W-:Y:S01]  /*6420*/  IMAD.MOV.U32 R110, RZ, RZ, RZ ;  /* 0x000000ffff6e7224 */ /* 0x000fe200078e00ff */
[----:B------:R-:W-:Y:S01]  /*6430*/  ISETP.LT.AND P4, PT, RZ, UR34, PT ;  /* 0x00000022ff007c0c */ /* 0x000fe2000bf81270 */
[----:B------:R-:W-:Y:S01]  /*6440*/  FADD.FTZ R104, R140, -R105 ;  /* 0x800000698c687221 */ /* 0x000fe20000010000 */
[----:B------:R-:W-:-:S03]  /*6450*/  HFMA2 R105, -RZ, RZ, 0, 0 ;  /* 0x00000000ff697431 */ /* 0x000fc600000001ff */
        /* <DEDUP_REMOVED lines=11> */
.L_x_618:
        /* <DEDUP_REMOVED lines=18> */
.L_x_619:
        /* <DEDUP_REMOVED lines=18> */
.L_x_620:
[----:B------:R-:W-:Y:S05]  /*6750*/  BRA.U !UP2, `(.L_x_598) ;  /* 0x000000010a487547 */ /* 0x000fea000b800000 */
[----:B------:R-:W-:Y:S01]  /*6760*/  FFMA.FTZ R108, R150, UR7, R108 ;  /* 0x00000007966c7c23 */ /* 0x000fe2000801006c */
[----:B------:R-:W-:Y:S01]  /*6770*/  ISETP.GE.U32.AND P4, PT, R122, RZ, PT ;  /* 0x000000ff7a00720c */ /* 0x000fe20003f86070 */
[----:B------:R-:W-:Y:S01]  /*6780*/  IMAD.MOV.U32 R105, RZ, RZ, RZ ;  /* 0x000000ffff697224 */ /* 0x000fe200078e00ff */
        /* <DEDUP_REMOVED lines=15> */
.L_x_598:
[----:B------:R-:W0:Y:S01]  /*6880*/  @P0 LDC.64 R106, c[0x0][0x478] ;  /* 0x00011e00ff6a0b82 */ /* 0x000e220000000a00 */
[----:B------:R-:W1:Y:S01]  /*6890*/  @UP2 LDCU.64 UR8, c[0x0][0x468] ;  /* 0x00008d00ff0827ac */ /* 0x000e620008000a00 */
[----:B------:R-:W-:Y:S01]  /*68a0*/  PLOP3.LUT P4, PT, PT, PT, UP2, 0x80, 0x8 ;  /* 0x000000000008781c */ /* 0x000fe20003f8f028 */
[----:B------:R-:W-:-:S12]  /*68b0*/  HFMA2 R104, -RZ, RZ, 0, 9.5367431640625e-07 ;  /* 0x00000010ff687431 */ /* 0x000fd800000001ff */
[----:B-1----:R-:W-:-:S04]  /*68c0*/  @P4 IMAD.WIDE.U32 R104, R109, R104, UR8 ;  /* 0x000000086d684e25 */ /* 0x002fc8000f8e0068 */
[----:B0-----:R-:W-:-:S05]  /*68d0*/  @P0 IMAD.WIDE.U32 R106, R113, 0x10, R106 ;  /* 0x00000010716a0825 */ /* 0x001fca00078e006a */
[----:B------:R1:W-:Y:S04]  /*68e0*/  @P0 STG.E.128 desc[UR24][R106.64], R92 ;  /* 0x0000005c6a000986 */ /* 0x0003e8000c101d18 */
[----:B------:R1:W-:Y:S02]  /*68f0*/  @P4 STG.E.128 desc[UR24][R104.64], R100 ;  /* 0x0000006468004986 */ /* 0x0003e4000c101d18 */
.L_x_587:
[----:B------:R-:W-:Y:S05]  /*6900*/  BSYNC.RECONVERGENT B0 ;  /* 0x0000000000007941 */ /* 0x000fea0003800200 */
.L_x_586:
[----:B------:R-:W-:Y:S01]  /*6910*/  UIADD3 UR6, UPT, UPT, UR6, UR30, URZ ;  /* 0x0000001e06067290 */ /* 0x000fe2000fffe0ff */
[----:B------:R-:W-:-:S03]  /*6920*/  PLOP3.LUT P3, PT, P3, PT, PT, 0x8, 0x80 ;  /* 0x000000000080781c */ /* 0x000fc60001f6e170 */
[----:B------:R-:W-:-:S09]  /*6930*/  UISETP.GE.AND UP0, UPT, UR6, UR31, UPT ;  /* 0x0000001f0600728c */ /* 0x000fd2000bf06270 */
[----:B------:R-:W-:Y:S05]  /*6940*/  BRA.U !UP0, `(.L_x_621) ;  /* 0xffffff9d08507547 */ /* 0x000fea000b83ffff */
.L_x_542:
        /* <DEDUP_REMOVED lines=18> */
.L_x_623:
[----:B------:R-:W-:Y:S05]  /*6a70*/  BSYNC.RECONVERGENT B0 ;  /* 0x0000000000007941 */ /* 0x000fea0003800200 */
.L_x_622:
        /* <DEDUP_REMOVED lines=14> */
.L_x_624:
        /* <DEDUP_REMOVED lines=10> */
.L_x_7983:


//--------------------- .text._ZN10layer_norm22ln_bwd_finalize_kernelINS_22Kernel_traits_finalizeILj2048E13__nv_bfloat16S2_S2_S2_fjLb1ELj1024ELj4ENS_18Kernel_traits_baseILj2048ES2_S2_S2_S2_fjLj1024EEEEELb1ELb1EEEvNS_9BwdParamsE --------------------------
	.section	.text._ZN10layer_norm22ln_bwd_finalize_kernelINS_22Kernel_traits_finalizeILj2048E13__nv_bfloat16S2_S2_S2_fjLb1ELj1024ELj4ENS_18Kernel_traits_baseILj2048ES2_S2_S2_S2_fjLj1024EEEEELb1ELb1EEEvNS_9BwdParamsE,"ax",@progbits
	.align	128
        .global         _ZN10layer_norm22ln_bwd_finalize_kernelINS_22Kernel_traits_finalizeILj2048E13__nv_bfloat16S2_S2_S2_fjLb1ELj1024ELj4ENS_18Kernel_traits_baseILj2048ES2_S2_S2_S2_fjLj1024EEEEELb1ELb1EEEvNS_9BwdParamsE
        .type           _ZN10layer_norm22ln_bwd_finalize_kernelINS_22Kernel_traits_finalizeILj2048E13__nv_bfloat16S2_S2_S2_fjLb1ELj1024ELj4ENS_18Kernel_traits_baseILj2048ES2_S2_S2_S2_fjLj1024EEEEELb1ELb1EEEvNS_9BwdParamsE,@function
        .size           _ZN10layer_norm22ln_bwd_finalize_kernelINS_22Kernel_traits_finalizeILj2048E13__nv_bfloat16S2_S2_S2_fjLb1ELj1024ELj4ENS_18Kernel_traits_baseILj2048ES2_S2_S2_S2_fjLj1024EEEEELb1ELb1EEEvNS_9BwdParamsE,(.L_x_7984 - _ZN10layer_norm22ln_bwd_finalize_kernelINS_22Kernel_traits_finalizeILj2048E13__nv_bfloat16S2_S2_S2_fjLb1ELj1024ELj4ENS_18Kernel_traits_baseILj2048ES2_S2_S2_S2_fjLj1024EEEEELb1ELb1EEEvNS_9BwdParamsE)
        .other          _ZN10layer_norm22ln_bwd_finalize_kernelINS_22Kernel_traits_finalizeILj2048E13__nv_bfloat16S2_S2_S2_fjLb1ELj1024ELj4ENS_18Kernel_traits_baseILj2048ES2_S2_S2_S2_fjLj1024EEEEELb1ELb1EEEvNS_9BwdParamsE,@"STO_CUDA_ENTRY STV_DEFAULT"
_ZN10layer_norm22ln_bwd_finalize_kernelINS_22Kernel_traits_finalizeILj2048E13__nv_bfloat16S2_S2_S2_fjLb1ELj1024ELj4ENS_18Kernel_traits_baseILj2048ES2_S2_S2_S2_fjLj1024EEEEELb1ELb1EEEvNS_9BwdParamsE:
.text._ZN10layer_norm22ln_bwd_finalize_kernelINS_22Kernel_traits_finalizeILj2048E13__nv_bfloat16S2_S2_S2_fjLb1ELj1024ELj4ENS_18Kernel_traits_baseILj2048ES2_S2_S2_S2_fjLj1024EEEEELb1ELb1EEEvNS_9BwdParamsE:
[----:B------:R-:W-:Y:S01]  /*0000*/  LDC R1, c[0x0][0x37c] ;  /* 0x0000df00ff017b82 */ /* 0x000fe20000000800 */
[----:B------:R-:W0:Y:S01]  /*0010*/  S2R R9, SR_CTAID.X ;  /* 0x0000000000097919 */ /* 0x000e220000002500 */
[----:B------:R-:W1:Y:S01]  /*0020*/  S2R R0, SR_TID.X ;  /* 0x0000000000007919 */ /* 0x000e620000002100 */
[----:B0-----:R-:W-:-:S04]  /*0030*/  SHF.L.U32 R12, R9, 0x5, RZ ;  /* 0x00000005090c7819 */ /* 0x001fc800000006ff */
[----:B-1----:R-:W-:-:S04]  /*0040*/  LOP3.LUT R2, R12, 0x1f, R0, 0xf8, !PT ;  /* 0x0000001f0c027812 */ /* 0x002fc800078ef800 */
[----:B------:R-:W-:-:S13]  /*0050*/  ISETP.GT.U32.AND P0, PT, R2, 0x7ff, PT ;  /* 0x000007ff0200780c */ /* 0x000fda0003f04070 */
[----:B------:R-:W-:Y:S05]  /*0060*/  @P0 EXIT ;  /* 0x000000000000094d */ /* 0x000fea0003800000 */
[----:B------:R-:W0:Y:S01]  /*0070*/  LDCU UR8, c[0x0][0x380] ;  /* 0x00007000ff0877ac */ /* 0x000e220008000800 */
[----:B------:R-:W-:Y:S01]  /*0080*/  SHF.R.U32.HI R3, RZ, 0x5, R0 ;  /* 0x00000005ff037819 */ /* 0x000fe20000011600 */
[----:B------:R-:W-:Y:S01]  /*0090*/  BSSY.RECONVERGENT B0, `(.L_x_625) ;  /* 0x00000ea000007945 */ /* 0x000fe20003800200 */
[----:B------:R-:W-:Y:S01]  /*00a0*/  SHF.L.U32 R9, R9, 0x4, RZ ;  /* 0x0000000409097819 */ /* 0x000fe200000006ff */
[----:B------:R-:W1:Y:S01]  /*00b0*/  LDCU.64 UR6, c[0x0][0x358] ;  /* 0x00006b00ff0677ac */ /* 0x000e620008000a00 */
[----:B------:R-:W-:Y:S01]  /*00c0*/  HFMA2 R22, -RZ, RZ, 0, 0 ;  /* 0x00000000ff167431 */ /* 0x000fe200000001ff */
[----:B------:R-:W-:Y:S02]  /*00d0*/  LOP3.LUT R4, R0, 0x1f, RZ, 0xc0, !PT ;  /* 0x0000001f00047812 */ /* 0x000fe400078ec0ff */
[----:B------:R-:W-:Y:S02]  /*00e0*/  CS2R R6, SRZ ;  /* 0x0000000000067805 */ /* 0x000fe4000001ff00 */
[----:B------:R-:W-:-:S02]  /*00f0*/  LOP3.LUT R9, R9, 0x7ffffff0, RZ, 0xc0, !PT ;  /* 0x7ffffff009097812 */ /* 0x000fc400078ec0ff */
[----:B0-----:R-:W-:-:S13]  /*0100*/  ISETP.GE.U32.AND P0, PT, R3, UR8, PT ;  /* 0x0000000803007c0c */ /* 0x001fda000bf06070 */
[----:B-1----:R-:W-:Y:S05]  /*0110*/  @P0 BRA `(.L_x_626) ;  /* 0x0000000c00840947 */ /* 0x002fea0003800000 */
[----:B------:R-:W-:Y:S01]  /*0120*/  LOP3.LUT R14, R3, 0x20, RZ, 0xfc, !PT ;  /* 0x00000020030e7812 */ /* 0x000fe200078efcff */
[----:B------:R-:W-:Y:S01]  /*0130*/  BSSY.RECONVERGENT B1, `(.L_x_627) ;  /* 0x000007e000017945 */ /* 0x000fe20003800200 */
[----:B------:R-:W-:Y:S02]  /*0140*/  LOP3.LUT R5, RZ, R3, RZ, 0x33, !PT ;  /* 0x00000003ff057212 */ /* 0x000fe400078e33ff */
[----:B------:R-:W-:Y:S02]  /*0150*/  CS2R R6, SRZ ;  /* 0x0000000000067805 */ /* 0x000fe4000001ff00 */
[----:B------:R-:W-:Y:S02]  /*0160*/  VIMNMX.U32 R8, PT, PT, R14, UR8, !PT ;  /* 0x000000080e087c48 */ /* 0x000fe4000ffe0000 */
[----:B------:R-:W-:Y:S02]  /*0170*/  MOV R22, RZ ;  /* 0x000000ff00167202 */ /* 0x000fe40000000f00 */
[----:B------:R-:W-:-:S02]  /*0180*/  IADD3 R8, PT, PT, R8, R5, RZ ;  /* 0x0000000508087210 */ /* 0x000fc40007ffe0ff */
[----:B------:R-:W-:Y:S02]  /*0190*/  MOV R5, R3 ;  /* 0x0000000300057202 */ /* 0x000fe40000000f00 */
[C---:B------:R-:W-:Y:S02]  /*01a0*/  ISETP.GE.U32.AND P1, PT, R8.reuse, 0xe0, PT ;  /* 0x000000e00800780c */ /* 0x040fe40003f26070 */
[----:B------:R-:W-:-:S04]  /*01b0*/  LEA.HI R10, R8, 0x1, RZ, 0x1b ;  /* 0x00000001080a7811 */ /* 0x000fc800078fd8ff */
[----:B------:R-:W-:-:S04]  /*01c0*/  LOP3.LUT R11, R10, 0x7, RZ, 0xc0, !PT ;  /* 0x000000070a0b7812 */ /* 0x000fc800078ec0ff */
[----:B------:R-:W-:-:S03]  /*01d0*/  ISETP.NE.AND P0, PT, R11, RZ, PT ;  /* 0x000000ff0b00720c */ /* 0x000fc60003f05270 */
[----:B------:R-:W-:Y:S10]  /*01e0*/  @!P1 BRA `(.L_x_628) ;  /* 0x0000000400c89947 */ /* 0x000ff40003800000 */
[----:B------:R-:W0:Y:S01]  /*01f0*/  LDC R13, c[0x0][0x388] ;  /* 0x0000e200ff0d7b82 */ /* 0x000e220000000800 */
[C---:B------:R-:W-:Y:S02]  /*0200*/  LOP3.LUT R15, R3.reuse, 0x80, RZ, 0xfc, !PT ;  /* 0x00000080030f7812 */ /* 0x040fe400078efcff */
[C---:B------:R-:W-:Y:S02]  /*0210*/  LOP3.LUT R16, R3.reuse, 0xa0, RZ, 0xfc, !PT ;  /* 0x000000a003107812 */ /* 0x040fe400078efcff */
[C---:B------:R-:W-:Y:S02]  /*0220*/  LOP3.LUT R17, R3.reuse, 0xc0, RZ, 0xfc, !PT ;  /* 0x000000c003117812 */ /* 0x040fe400078efcff */
[C---:B------:R-:W-:Y:S02]  /*0230*/  LOP3.LUT R18, R3.reuse, 0xe0, RZ, 0xfc, !PT ;  /* 0x000000e003127812 */ /* 0x040fe400078efcff */
[C---:B------:R-:W-:Y:S02]  /*0240*/  LOP3.LUT R19, R3.reuse, 0x40, RZ, 0xfc, !PT ;  /* 0x0000004003137812 */ /* 0x040fe400078efcff */
[----:B------:R-:W-:-:S02]  /*0250*/  LOP3.LUT R23, R3, 0x60, RZ, 0xfc, !PT ;  /* 0x0000006003177812 */ /* 0x000fc400078efcff */
[----:B------:R-:W-:Y:S02]  /*0260*/  LOP3.LUT R20, R10, 0xffffff8, RZ, 0xc0, !PT ;  /* 0x0ffffff80a147812 */ /* 0x000fe400078ec0ff */
[----:B------:R-:W-:Y:S02]  /*0270*/  MOV R7, RZ ;  /* 0x000000ff00077202 */ /* 0x000fe40000000f00 */
[----:B------:R-:W-:Y:S02]  /*0280*/  MOV R5, R3 ;  /* 0x0000000300057202 */ /* 0x000fe40000000f00 */
[----:B------:R-:W-:Y:S01]  /*0290*/  IADD3 R20, PT, PT, -R20, RZ, RZ ;  /* 0x000000ff14147210 */ /* 0x000fe20007ffe1ff */
[-CC-:B0-----:R-:W-:Y:S02]  /*02a0*/  IMAD R27, R14, R13.reuse, R12.reuse ;  /* 0x0000000d0e1b7224 */ /* 0x181fe400078e020c */
[-CC-:B------:R-:W-:Y:S02]  /*02b0*/  IMAD R15, R15, R13.reuse, R12.reuse ;  /* 0x0000000d0f0f7224 */ /* 0x180fe400078e020c */
[--C-:B------:R-:W-:Y:S01]  /*02c0*/  IMAD R21, R16, R13, R12.reuse ;  /* 0x0000000d10157224 */ /* 0x100fe200078e020c */
[----:B------:R-:W-:Y:S01]  /*02d0*/  IADD3 R27, PT, PT, R4, R27, RZ ;  /* 0x0000001b041b7210 */ /* 0x000fe20007ffe0ff */
[----:B------:R-:W-:-:S02]  /*02e0*/  IMAD R17, R17, R13, R12 ;  /* 0x0000000d11117224 */ /* 0x000fc400078e020c */
[--C-:B------:R-:W-:Y:S01]  /*02f0*/  IMAD R25, R18, R13, R12.reuse ;  /* 0x0000000d12197224 */ /* 0x100fe200078e020c */
[C---:B------:R-:W-:Y:S01]  /*0300*/  IADD3 R18, PT, PT, R4.reuse, R15, RZ ;  /* 0x0000000f04127210 */ /* 0x040fe20007ffe0ff */
[--C-:B------:R-:W-:Y:S01]  /*0310*/  IMAD R19, R19, R13, R12.reuse ;  /* 0x0000000d13137224 */ /* 0x100fe200078e020c */
[C---:B------:R-:W-:Y:S01]  /*0320*/  IADD3 R21, PT, PT, R4.reuse, R21, RZ ;  /* 0x0000001504157210 */ /* 0x040fe20007ffe0ff */
[--C-:B------:R-:W-:Y:S01]  /*0330*/  IMAD R29, R23, R13, R12.reuse ;  /* 0x0000000d171d7224 */ /* 0x100fe200078e020c */
[C---:B------:R-:W-:Y:S01]  /*0340*/  IADD3 R23, PT, PT, R4.reuse, R17, RZ ;  /* 0x0000001104177210 */ /* 0x040fe20007ffe0ff */
[----:B------:R-:W-:Y:S01]  /*0350*/  IMAD R12, R3, R13, R12 ;  /* 0x0000000d030c7224 */ /* 0x000fe200078e020c */
[C---:B------:R-:W-:Y:S02]  /*0360*/  IADD3 R25, PT, PT, R4.reuse, R25, RZ ;  /* 0x0000001904197210 */ /* 0x040fe40007ffe0ff */
[C---:B------:R-:W-:Y:S02]  /*0370*/  IADD3 R19, PT, PT, R4.reuse, R19, RZ ;  /* 0x0000001304137210 */ /* 0x040fe40007ffe0ff */
[----:B------:R-:W-:-:S02]  /*0380*/  IADD3 R29, PT, PT, R4, R29, RZ ;  /* 0x0000001d041d7210 */ /* 0x000fc40007ffe0ff */
[----:B------:R-:W-:-:S07]  /*0390*/  IADD3 R12, PT, PT, R4, R12, RZ ;  /* 0x0000000c040c7210 */ /* 0x000fce0007ffe0ff */
.L_x_629:
        /* <DEDUP_REMOVED lines=87> */
.L_x_628:
[----:B------:R-:W-:Y:S05]  /*0910*/  BSYNC.RECONVERGENT B1 ;  /* 0x0000000000017941 */ /* 0x000fea0003800200 */
.L_x_627:
[----:B------:R-:W-:Y:S05]  /*0920*/  @!P0 BRA `(.L_x_626) ;  /* 0x0000000400808947 */ /* 0x000fea0003800000 */
[----:B------:R-:W-:Y:S01]  /*0930*/  ISETP.GE.U32.AND P0, PT, R11, 0x4, PT ;  /* 0x000000040b00780c */ /* 0x000fe20003f06070 */
[----:B------:R-:W-:Y:S01]  /*0940*/  BSSY.RECONVERGENT B1, `(.L_x_630) ;  /* 0x0000030000017945 */ /* 0x000fe20003800200 */
[----:B------:R-:W-:-:S11]  /*0950*/  LOP3.LUT P1, R10, R10, 0x3, RZ, 0xc0, !PT ;  /* 0x000000030a0a7812 */ /* 0x000fd6000782c0ff */
[----:B------:R-:W-:Y:S05]  /*0960*/  @!P0 BRA `(.L_x_631) ;  /* 0x0000000000b48947 */ /* 0x000fea0003800000 */
[----:B------:R-:W0:Y:S08]  /*0970*/  LDC R18, c[0x0][0x388] ;  /* 0x0000e200ff127b82 */ /* 0x000e300000000800 */
[----:B------:R-:W1:Y:S08]  /*0980*/  LDC.64 R12, c[0x0][0x440] ;  /* 0x00011000ff0c7b82 */ /* 0x000e700000000a00 */
[----:B------:R-:W2:Y:S08]  /*0990*/  LDC.64 R16, c[0x0][0x448] ;  /* 0x00011200ff107b82 */ /* 0x000eb00000000a00 */
[----:B------:R-:W3:Y:S01]  /*09a0*/  LDC.64 R14, c[0x0][0x460] ;  /* 0x00011800ff0e7b82 */ /* 0x000ee20000000a00 */
[----:B0-----:R-:W-:-:S04]  /*09b0*/  IMAD R19, R5, R18, R2 ;  /* 0x0000001205137224 */ /* 0x001fc800078e0202 */
[----:B-1----:R-:W-:-:S06]  /*09c0*/  IMAD.WIDE.U32 R24, R19, 0x4, R12 ;  /* 0x0000000413187825 */ /* 0x002fcc00078e000c */
[----:B------:R-:W4:Y:S01]  /*09d0*/  LDG.E R24, desc[UR6][R24.64] ;  /* 0x0000000618187981 */ /* 0x000f22000c1e1900 */
[----:B--2---:R-:W-:-:S06]  /*09e0*/  IMAD.WIDE.U32 R20, R19, 0x4, R16 ;  /* 0x0000000413147825 */ /* 0x004fcc00078e0010 */
[----:B------:R-:W2:Y:S01]  /*09f0*/  LDG.E R21, desc[UR6][R20.64] ;  /* 0x0000000614157981 */ /* 0x000ea2000c1e1900 */
[----:B---3--:R-:W-:-:S05]  /*0a00*/  IMAD.WIDE.U32 R26, R19, 0x4, R14 ;  /* 0x00000004131a7825 */ /* 0x008fca00078e000e */
[----:B------:R0:W3:Y:S02]  /*0a10*/  LDG.E R23, desc[UR6][R26.64] ;  /* 0x000000061a177981 */ /* 0x0000e4000c1e1900 */
[CC--:B0-----:R-:W-:Y:S02]  /*0a20*/  LEA R27, R18.reuse, R19.reuse, 0x5 ;  /* 0x00000013121b7211 */ /* 0x0c1fe400078e28ff */
[----:B------:R-:W-:-:S05]  /*0a30*/  LEA R19, R18, R19, 0x6 ;  /* 0x0000001312137211 */ /* 0x000fca00078e30ff */
[----:B------:R-:W-:-:S05]  /*0a40*/  IMAD.WIDE.U32 R28, R19, 0x4, R12 ;  /* 0x00000004131c7825 */ /* 0x000fca00078e000c */
[----:B------:R0:W5:Y:S02]  /*0a50*/  LDG.E R11, desc[UR6][R28.64] ;  /* 0x000000061c0b7981 */ /* 0x000164000c1e1900 */
[----:B0-----:R-:W-:-:S04]  /*0a60*/  IMAD.WIDE.U32 R28, R19, 0x4, R16 ;  /* 0x00000004131c7825 */ /* 0x001fc800078e0010 */
[----:B----4-:R-:W-:Y:S01]  /*0a70*/  FADD.FTZ R20, R7, R24 ;  /* 0x0000001807147221 */ /* 0x010fe20000010000 */
[----:B------:R-:W-:-:S05]  /*0a80*/  IMAD.WIDE.U32 R24, R27, 0x4, R12 ;  /* 0x000000041b187825 */ /* 0x000fca00078e000c */
[----:B------:R0:W4:Y:S01]  /*0a90*/  LDG.E R7, desc[UR6][R24.64] ;  /* 0x0000000618077981 */ /* 0x000122000c1e1900 */
[----:B--2---:R-:W-:Y:S01]  /*0aa0*/  FADD.FTZ R22, R22, R21 ;  /* 0x0000001516167221 */ /* 0x004fe20000010000 */
[----:B0-----:R-:W-:-:S04]  /*0ab0*/  IMAD.WIDE.U32 R24, R27, 0x4, R16 ;  /* 0x000000041b187825 */ /* 0x001fc800078e0010 */
[----:B------:R-:W-:Y:S01]  /*0ac0*/  IMAD.WIDE.U32 R26, R27, 0x4, R14 ;  /* 0x000000041b1a7825 */ /* 0x000fe200078e000e */
[----:B------:R0:W2:Y:S03]  /*0ad0*/  LDG.E R21, desc[UR6][R24.64] ;  /* 0x0000000618157981 */ /* 0x0000a6000c1e1900 */
[----:B---3--:R-:W-:Y:S02]  /*0ae0*/  FADD.FTZ R23, R6, R23 ;  /* 0x0000001706177221 */ /* 0x008fe40000010000 */
[----:B------:R-:W3:Y:S04]  /*0af0*/  LDG.E R6, desc[UR6][R28.64] ;  /* 0x000000061c067981 */ /* 0x000ee8000c1e1900 */
[----:B------:R-:W3:Y:S01]  /*0b00*/  LDG.E R26, desc[UR6][R26.64] ;  /* 0x000000061a1a7981 */ /* 0x000ee2000c1e1900 */
[----:B0-----:R-:W-:Y:S01]  /*0b10*/  LEA R25, R18, R19, 0x5 ;  /* 0x0000001312197211 */ /* 0x001fe200078e28ff */
[----:B------:R-:W-:-:S04]  /*0b20*/  IMAD.WIDE.U32 R18, R19, 0x4, R14 ;  /* 0x0000000413127825 */ /* 0x000fc800078e000e */
[C---:B------:R-:W-:Y:S02]  /*0b30*/  IMAD.WIDE.U32 R16, R25.reuse, 0x4, R16 ;  /* 0x0000000419107825 */ /* 0x040fe400078e0010 */
[----:B------:R-:W3:Y:S02]  /*0b40*/  LDG.E R18, desc[UR6][R18.64] ;  /* 0x0000000612127981 */ /* 0x000ee4000c1e1900 */
[C---:B------:R-:W-:Y:S02]  /*0b50*/  IMAD.WIDE.U32 R12, R25.reuse, 0x4, R12 ;  /* 0x00000004190c7825 */ /* 0x040fe400078e000c */
[----:B------:R-:W3:Y:S02]  /*0b60*/  LDG.E R17, desc[UR6][R16.64] ;  /* 0x0000000610117981 */ /* 0x000ee4000c1e1900 */
[----:B------:R-:W-:Y:S02]  /*0b70*/  IMAD.WIDE.U32 R14, R25, 0x4, R14 ;  /* 0x00000004190e7825 */ /* 0x000fe400078e000e */
[----:B------:R-:W3:Y:S04]  /*0b80*/  LDG.E R12, desc[UR6][R12.64] ;  /* 0x000000060c0c7981 */ /* 0x000ee8000c1e1900 */
[----:B------:R-:W3:Y:S01]  /*0b90*/  LDG.E R14, desc[UR6][R14.64] ;  /* 0x000000060e0e7981 */ /* 0x000ee2000c1e1900 */
[----:B------:R-:W-:Y:S01]  /*0ba0*/  IADD3 R5, PT, PT, R5, 0x80, RZ ;  /* 0x0000008005057810 */ /* 0x000fe20007ffe0ff */
[----:B----4-:R-:W-:-:S04]  /*0bb0*/  FADD.FTZ R20, R20, R7 ;  /* 0x0000000714147221 */ /* 0x010fc80000010000 */
[----:B-----5:R-:W-:Y:S01]  /*0bc0*/  FADD.FTZ R11, R20, R11 ;  /* 0x0000000b140b7221 */ /* 0x020fe20000010000 */
[----:B--2---:R-:W-:-:S04]  /*0bd0*/  FADD.FTZ R21, R22, R21 ;  /* 0x0000001516157221 */ /* 0x004fc80000010000 */
[----:B---3--:R-:W-:Y:S01]  /*0be0*/  FADD.FTZ R6, R21, R6 ;  /* 0x0000000615067221 */ /* 0x008fe20000010000 */
[----:B------:R-:W-:-:S04]  /*0bf0*/  FADD.FTZ R23, R23, R26 ;  /* 0x0000001a17177221 */ /* 0x000fc80000010000 */
[----:B------:R-:W-:Y:S01]  /*0c00*/  FADD.FTZ R23, R23, R18 ;  /* 0x0000001217177221 */ /* 0x000fe20000010000 */
[----:B------:R-:W-:Y:S01]  /*0c10*/  FADD.FTZ R22, R6, R17 ;  /* 0x0000001106167221 */ /* 0x000fe20000010000 */
[----:B------:R-:W-:Y:S02]  /*0c20*/  FADD.FTZ R7, R11, R12 ;  /* 0x0000000c0b077221 */ /* 0x000fe40000010000 */
[----:B------:R-:W-:-:S07]  /*0c30*/  FADD.FTZ R6, R23, R14 ;  /* 0x0000000e17067221 */ /* 0x000fce0000010000 */
.L_x_631:
[----:B------:R-:W-:Y:S05]  /*0c40*/  BSYNC.RECONVERGENT B1 ;  /* 0x0000000000017941 */ /* 0x000fea0003800200 */
.L_x_630:
[----:B------:R-:W-:Y:S05]  /*0c50*/  @!P1 BRA `(.L_x_626) ;  /* 0x0000000000b49947 */ /* 0x000fea0003800000 */
[----:B------:R-:W-:Y:S01]  /*0c60*/  ISETP.NE.AND P1, PT, R10, 0x1, PT ;  /* 0x000000010a00780c */ /* 0x000fe20003f25270 */
[----:B------:R-:W-:Y:S01]  /*0c70*/  BSSY.RECONVERGENT B1, `(.L_x_632) ;  /* 0x000001c000017945 */ /* 0x000fe20003800200 */
[----:B------:R-:W-:-:S11]  /*0c80*/  LOP3.LUT P0, RZ, R8, 0x20, RZ, 0xc0, !PT ;  /* 0x0000002008ff7812 */ /* 0x000fd6000780c0ff */
[----:B------:R-:W-:Y:S05]  /*0c90*/  @!P1 BRA `(.L_x_633) ;  /* 0x0000000000649947 */ /* 0x000fea0003800000 */
[----:B------:R-:W0:Y:S08]  /*0ca0*/  LDC R8, c[0x0][0x388] ;  /* 0x0000e200ff087b82 */ /* 0x000e300000000800 */
[----:B------:R-:W1:Y:S08]  /*0cb0*/  LDC.64 R16, c[0x0][0x440] ;  /* 0x00011000ff107b82 */ /* 0x000e700000000a00 */
[----:B------:R-:W2:Y:S08]  /*0cc0*/  LDC.64 R12, c[0x0][0x448] ;  /* 0x00011200ff0c7b82 */ /* 0x000eb00000000a00 */
[----:B------:R-:W3:Y:S01]  /*0cd0*/  LDC.64 R10, c[0x0][0x460] ;  /* 0x00011800ff0a7b82 */ /* 0x000ee20000000a00 */
[----:B0-----:R-:W-:-:S05]  /*0ce0*/  IMAD R15, R5, R8, R2 ;  /* 0x00000008050f7224 */ /* 0x001fca00078e0202 */
[----:B------:R-:W-:Y:S01]  /*0cf0*/  LEA R23, R8, R15, 0x5 ;  /* 0x0000000f08177211 */ /* 0x000fe200078e28ff */
[----:B-1----:R-:W-:-:S04]  /*0d00*/  IMAD.WIDE.U32 R20, R15, 0x4, R16 ;  /* 0x000000040f147825 */ /* 0x002fc800078e0010 */
[----:B--2---:R-:W-:Y:S02]  /*0d10*/  IMAD.WIDE.U32 R18, R15, 0x4, R12 ;  /* 0x000000040f127825 */ /* 0x004fe400078e000c */
[----:B------:R-:W2:Y:S02]  /*0d20*/  LDG.E R20, desc[UR6][R20.64] ;  /* 0x0000000614147981 */ /* 0x000ea4000c1e1900 */
[----:B------:R-:W-:Y:S02]  /*0d30*/  IMAD.WIDE.U32 R16, R23, 0x4, R16 ;  /* 0x0000000417107825 */ /* 0x000fe400078e0010 */
[----:B------:R-:W4:Y:S02]  /*0d40*/  LDG.E R19, desc[UR6][R18.64] ;  /* 0x0000000612137981 */ /* 0x000f24000c1e1900 */
[----:B---3--:R-:W-:Y:S02]  /*0d50*/  IMAD.WIDE.U32 R14, R15, 0x4, R10 ;  /* 0x000000040f0e7825 */ /* 0x008fe400078e000a */
[----:B------:R-:W3:Y:S02]  /*0d60*/  LDG.E R16, desc[UR6][R16.64] ;  /* 0x0000000610107981 */ /* 0x000ee4000c1e1900 */
[----:B------:R-:W-:-:S02]  /*0d70*/  IMAD.WIDE.U32 R12, R23, 0x4, R12 ;  /* 0x00000004170c7825 */ /* 0x000fc400078e000c */
[----:B------:R-:W5:Y:S02]  /*0d80*/  LDG.E R15, desc[UR6][R14.64] ;  /* 0x000000060e0f7981 */ /* 0x000f64000c1e1900 */
[----:B------:R-:W-:Y:S02]  /*0d90*/  IMAD.WIDE.U32 R10, R23, 0x4, R10 ;  /* 0x00000004170a7825 */ /* 0x000fe400078e000a */
[----:B------:R-:W5:Y:S04]  /*0da0*/  LDG.E R13, desc[UR6][R12.64] ;  /* 0x000000060c0d7981 */ /* 0x000f68000c1e1900 */
[----:B------:R-:W5:Y:S01]  /*0db0*/  LDG.E R11, desc[UR6][R10.64] ;  /* 0x000000060a0b7981 */ /* 0x000f62000c1e1900 */
[----:B------:R-:W-:Y:S01]  /*0dc0*/  IADD3 R5, PT, PT, R5, 0x40, RZ ;  /* 0x0000004005057810 */ /* 0x000fe20007ffe0ff */
[----:B--2---:R-:W-:Y:S01]  /*0dd0*/  FADD.FTZ R7, R7, R20 ;  /* 0x0000001407077221 */ /* 0x004fe20000010000 */
[----:B----4-:R-:W-:-:S03]  /*0de0*/  FADD.FTZ R22, R22, R19 ;  /* 0x0000001316167221 */ /* 0x010fc60000010000 */
[----:B---3--:R-:W-:Y:S01]  /*0df0*/  FADD.FTZ R7, R7, R16 ;  /* 0x0000001007077221 */ /* 0x008fe20000010000 */
[----:B-----5:R-:W-:Y:S01]  /*0e00*/  FADD.FTZ R6, R6, R15 ;  /* 0x0000000f06067221 */ /* 0x020fe20000010000 */
[----:B------:R-:W-:-:S03]  /*0e10*/  FADD.FTZ R22, R22, R13 ;  /* 0x0000000d16167221 */ /* 0x000fc60000010000 */
[----:B------:R-:W-:-:S07]  /*0e20*/  FADD.FTZ R6, R6, R11 ;  /* 0x0000000b06067221 */ /* 0x000fce0000010000 */
.L_x_633:
[----:B------:R-:W-:Y:S05]  /*0e30*/  BSYNC.RECONVERGENT B1 ;  /* 0x0000000000017941 */ /* 0x000fea0003800200 */
.L_x_632:
[----:B------:R-:W-:Y:S05]  /*0e40*/  @P0 BRA `(.L_x_626) ;  /* 0x0000000000380947 */ /* 0x000fea0003800000 */
[----:B------:R-:W0:Y:S01]  /*0e50*/  LDC.64 R12, c[0x0][0x440] ;  /* 0x00011000ff0c7b82 */ /* 0x000e220000000a00 */
[----:B------:R-:W1:Y:S07]  /*0e60*/  LDCU UR4, c[0x0][0x388] ;  /* 0x00007100ff0477ac */ /* 0x000e6e0008000800 */
[----:B------:R-:W2:Y:S08]  /*0e70*/  LDC.64 R14, c[0x0][0x448] ;  /* 0x00011200ff0e7b82 */ /* 0x000eb00000000a00 */
[----:B------:R-:W3:Y:S01]  /*0e80*/  LDC.64 R10, c[0x0][0x460] ;  /* 0x00011800ff0a7b82 */ /* 0x000ee20000000a00 */
[----:B-1----:R-:W-:-:S04]  /*0e90*/  IMAD R5, R5, UR4, R2 ;  /* 0x0000000405057c24 */ /* 0x002fc8000f8e0202 */
[----:B0-----:R-:W-:-:S06]  /*0ea0*/  IMAD.WIDE.U32 R12, R5, 0x4, R12 ;  /* 0x00000004050c7825 */ /* 0x001fcc00078e000c */
[----:B------:R-:W4:Y:S01]  /*0eb0*/  LDG.E R12, desc[UR6][R12.64] ;  /* 0x000000060c0c7981 */ /* 0x000f22000c1e1900 */
[----:B--2---:R-:W-:-:S06]  /*0ec0*/  IMAD.WIDE.U32 R14, R5, 0x4, R14 ;  /* 0x00000004050e7825 */ /* 0x004fcc00078e000e */
[----:B------:R-:W2:Y:S01]  /*0ed0*/  LDG.E R15, desc[UR6][R14.64] ;  /* 0x000000060e0f7981 */ /* 0x000ea2000c1e1900 */
[----:B---3--:R-:W-:-:S06]  /*0ee0*/  IMAD.WIDE.U32 R10, R5, 0x4, R10 ;  /* 0x00000004050a7825 */ /* 0x008fcc00078e000a */
[----:B------:R-:W3:Y:S01]  /*0ef0*/  LDG.E R11, desc[UR6][R10.64] ;  /* 0x000000060a0b7981 */ /* 0x000ee2000c1e1900 */
[----:B----4-:R-:W-:Y:S01]  /*0f00*/  FADD.FTZ R7, R7, R12 ;  /* 0x0000000c07077221 */ /* 0x010fe20000010000 */
[----:B--2---:R-:W-:Y:S01]  /*0f10*/  FADD.FTZ R22, R22, R15 ;  /* 0x0000000f16167221 */ /* 0x004fe20000010000 */
[----:B---3--:R-:W-:-:S07]  /*0f20*/  FADD.FTZ R6, R6, R11 ;  /* 0x0000000b06067221 */ /* 0x008fce0000010000 */
.L_x_626:
[----:B------:R-:W-:Y:S05]  /*0f30*/  BSYNC.RECONVERGENT B0 ;  /* 0x0000000000007941 */ /* 0x000fea0003800200 */
.L_x_625:
[----:B------:R-:W0:Y:S01]  /*0f40*/  S2UR UR5, SR_CgaCtaId ;  /* 0x00000000000579c3 */ /* 0x000e220000008800 */
[----:B------:R-:W-:Y:S01]  /*0f50*/  UMOV UR4, 0x400 ;  /* 0x0000040000047882 */ /* 0x000fe20000000000 */
[--C-:B------:R-:W-:Y:S02]  /*0f60*/  LOP3.LUT R5, R3, 0x1f, R0.reuse, 0x78, !PT ;  /* 0x0000001f03057812 */ /* 0x100fe400078e7800 */
[C---:B------:R-:W-:Y:S02]  /*0f70*/  SHF.L.U32 R11, R4.reuse, 0x7, RZ ;  /* 0x00000007040b7819 */ /* 0x040fe400000006ff */
[C---:B------:R-:W-:Y:S02]  /*0f80*/  LOP3.LUT R0, R5.reuse, 0x3e0, R0, 0xf8, !PT ;  /* 0x000003e005007812 */ /* 0x040fe400078ef800 */
[----:B------:R-:W-:Y:S02]  /*0f90*/  SHF.L.U32 R2, R5, 0x2, RZ ;  /* 0x0000000205027819 */ /* 0x000fe400000006ff */
[----:B------:R-:W-:-:S02]  /*0fa0*/  ISETP.NE.AND P1, PT, R4, RZ, PT ;  /* 0x000000ff0400720c */ /* 0x000fc40003f25270 */
[----:B------:R-:W-:Y:S02]  /*0fb0*/  LOP3.LUT R2, R11, R2, RZ, 0xfc, !PT ;  /* 0x000000020b027212 */ /* 0x000fe400078efcff */
[----:B------:R-:W-:-:S04]  /*0fc0*/  ISETP.GT.U32.AND P0, PT, R4, 0xf, PT ;  /* 0x0000000f0400780c */ /* 0x000fc80003f04070 */
[----:B------:R-:W-:Y:S01]  /*0fd0*/  ISETP.NE.OR P0, PT, R3, 0x1f, P0 ;  /* 0x0000001f0300780c */ /* 0x000fe20000705670 */
        /* <DEDUP_REMOVED lines=45> */
[C---:B------:R-:W-:Y:S01]  /*12b0*/  LEA R0, R4.reuse, UR4, 0x3 ;  /* 0x0000000404007c11 */ /* 0x040fe2000f8e18ff */
[----:B0-----:R-:W0:Y:S01]  /*12c0*/  LDC.64 R2, c[0x0][0x488] ;  /* 0x00012200ff027b82 */ /* 0x001e220000000a00 */
[----:B------:R-:W-:-:S03]  /*12d0*/  IADD3 R9, PT, PT, R4, R9, RZ ;  /* 0x0000000904097210 */ /* 0x000fc60007ffe0ff */
        /* <DEDUP_REMOVED lines=15> */
.L_x_634:
        /* <DEDUP_REMOVED lines=11> */
.L_x_7984:


//--------------------- .text._ZN10layer_norm13ln_bwd_kernelINS_13Kernel_traitsI13__nv_bfloat16S2_S2_S2_fjLj2048ELj1ELj1ELj4ELj16ENS_18Kernel_traits_baseILj2048ES2_S2_S2_S2_fjLj128EEEEELb1ELb1ELb1ELb1EEEvNS_9BwdParamsE --------------------------
	.section	.text._ZN10layer_norm13ln_bwd_kernelINS_13Kernel_traitsI13__nv_bfloat16S2_S2_S2_fjLj2048ELj1ELj1ELj4ELj16ENS_18Kernel_traits_baseILj2048ES2_S2_S2_S2_fjLj128EEEEELb1ELb1ELb1ELb1EEEvNS_9BwdParamsE,"ax",@progbits
	.align	128
        .global         _ZN10layer_norm13ln_bwd_kernelINS_13Kernel_traitsI13__nv_bfloat16S2_S2_S2_fjLj2048ELj1ELj1ELj4ELj16ENS_18Kernel_traits_baseILj2048ES2_S2_S2_S2_fjLj128EEEEELb1ELb1ELb1ELb1EEEvNS_9BwdParamsE
        .type           _ZN10layer_norm13ln_bwd_kernelINS_13Kernel_traitsI13__nv_bfloat16S2_S2_S2_fjLj2048ELj1ELj1ELj4ELj16ENS_18Kernel_traits_baseILj2048ES2_S2_S2_S2_fjLj128EEEEELb1ELb1ELb1ELb1EEEvNS_9BwdParamsE,@function
        .size           _ZN10layer_norm13ln_bwd_kernelINS_13Kernel_traitsI13__nv_bfloat16S2_S2_S2_fjLj2048ELj1ELj1ELj4ELj16ENS_18Kernel_traits_baseILj2048ES2_S2_S2_S2_fjLj128EEEEELb1ELb1ELb1ELb1EEEvNS_9BwdParamsE,(.L_x_7985 - _ZN10layer_norm13ln_bwd_kernelINS_13Kernel_traitsI13__nv_bfloat16S2_S2_S2_fjLj2048ELj1ELj1ELj4ELj16ENS_18Kernel_traits_baseILj2048ES2_S2_S2_S2_fjLj128EEEEELb1ELb1ELb1ELb1EEEvNS_9BwdParamsE)
        .other          _ZN10layer_norm13ln_bwd_kernelINS_13Kernel_traitsI13__nv_bfloat16S2_S2_S2_fjLj2048ELj1ELj1ELj4ELj16ENS_18Kernel_traits_baseILj2048ES2_S2_S2_S2_fjLj128EEEEELb1ELb1ELb1ELb1EEEvNS_9BwdParamsE,@"STO_CUDA_ENTRY STV_DEFAULT"
_ZN10layer_norm13ln_bwd_kernelINS_13Kernel_traitsI13__nv_bfloat16S2_S2_S2_fjLj2048ELj1ELj1ELj4ELj16ENS_18Kernel_traits_baseILj2048ES2_S2_S2_S2_fjLj128EEEEELb1ELb1ELb1ELb1EEEvNS_9BwdParamsE:
.text._ZN10layer_norm13ln_bwd_kernelINS_13Kernel_traitsI13__nv_bfloat16S2_S2_S2_fjLj2048ELj1ELj1ELj4ELj16ENS_18Kernel_traits_baseILj2048ES2_S2_S2_S2_fjLj128EEEEELb1ELb1ELb1ELb1EEEvNS_9BwdParamsE:
        /* <DEDUP_REMOVED lines=35> */
[----:B------:R-:W-:Y:S01]  /*0230*/  SHF.R.U32.HI R18, RZ, 0x5, R19 ;  /* 0x00000005ff127819 */ /* 0x000fe20000011613 */
[----:B------:R-:W4:Y:S01]  /*0240*/  LDCU UR23, c[0x0][0x400] ;  /* 0x00008000ff1777ac */ /* 0x000f220008000800 */
[----:B------:R-:W0:Y:S01]  /*0250*/  LDCU.64 UR24, c[0x0][0x408] ;  /* 0x00008100ff1877ac */ /* 0x000e220008000a00 */
[----:B------:R-:W0:Y:S01]  /*0260*/  LDCU.64 UR6, c[0x0][0x438] ;  /* 0x00008700ff0677ac */ /* 0x000e220008000a00 */
[C---:B-1----:R-:W-:Y:S01]  /*0270*/  IMAD.WIDE.U32 R4, R19.reuse, 0x10, R4 ;  /* 0x0000001013047825 */ /* 0x042fe200078e0004 */
[----:B------:R-:W1:Y:S04]  /*0280*/  LDCU.64 UR8, c[0x0][0x478] ;  /* 0x00008f00ff0877ac */ /* 0x000e680008000a00 */
[----:B0-----:R-:W5:Y:S01]  /*0290*/  LDG.E.128 R60, desc[UR20][R4.64+0x800] ;  /* 0x00080014043c7981 */ /* 0x001f62000c1e1d00 */
[----:B------:R-:W0:Y:S01]  /*02a0*/  LDCU.128 UR12, c[0x0][0x3c0] ;  /* 0x00007800ff0c77ac */ /* 0x000e220008000c00 */
[----:B--2---:R-:W-:-:S02]  /*02b0*/  IMAD.WIDE.U32 R2, R19, 0x10, R2 ;  /* 0x0000001013027825 */ /* 0x004fc400078e0002 */
[----:B------:R-:W2:Y:S01]  /*02c0*/  LDG.E.128 R68, desc[UR20][R4.64] ;  /* 0x0000001404447981 */ /* 0x000ea2000c1e1d00 */
[----:B------:R-:W0:Y:S03]  /*02d0*/  LDCU.128 UR16, c[0x0][0x3f0] ;  /* 0x00007e00ff1077ac */ /* 0x000e260008000c00 */
[----:B------:R-:W3:Y:S01]  /*02e0*/  LDG.E.128 R64, desc[UR20][R2.64+0x800] ;  /* 0x0008001402407981 */ /* 0x000ee2000c1e1d00 */
[----:B------:R-:W0:Y:S03]  /*02f0*/  LDCU.64 UR26, c[0x0][0x380] ;  /* 0x00007000ff1a77ac */ /* 0x000e260008000a00 */
[----:B------:R-:W4:Y:S01]  /*0300*/  LDG.E.128 R72, desc[UR20][R2.64] ;  /* 0x0000001402487981 */ /* 0x000f22000c1e1d00 */
[----:B------:R-:W-:Y:S01]  /*0310*/  HFMA2 R76, -RZ, RZ, 0, 0 ;  /* 0x00000000ff4c7431 */ /* 0x000fe200000001ff */
        /* <DEDUP_REMOVED lines=13> */
[----:B----4-:R-:W-:-:S02]  /*03f0*/  PRMT R5, R72, 0x7632, R5 ;  /* 0x0000763248057816 */ /* 0x010fc40000000005 */
[----:B------:R-:W-:Y:S02]  /*0400*/  PRMT R4, R73, 0x7632, R4 ;  /* 0x0000763249047816 */ /* 0x000fe40000000004 */
[----:B------:R-:W-:Y:S02]  /*0410*/  PRMT R2, R74, 0x7632, R2 ;  /* 0x000076324a027816 */ /* 0x000fe40000000002 */
[----:B01----:R-:W-:-:S07]  /*0420*/  PRMT R0, R75, 0x7632, R0 ;  /* 0x000076324b007816 */ /* 0x003fce0000000000 */
.L_x_703:
[----:B------:R-:W-:-:S06]  /*0430*/  UIMAD.WIDE UR10, UR4, 0x4, UR18 ;  /* 0x00000004040a78a5 */ /* 0x000fcc000f8e0212 */
[----:B--2---:R-:W-:Y:S02]  /*0440*/  MOV R106, UR10 ;  /* 0x0000000a006a7c02 */ /* 0x004fe40008000f00 */
[----:B------:R-:W-:Y:S01]  /*0450*/  MOV R107, UR11 ;  /* 0x0000000b006b7c02 */ /* 0x000fe20008000f00 */
[----:B------:R-:W-:-:S04]  /*0460*/  UIMAD.WIDE UR10, UR4, 0x4, UR14 ;  /* 0x00000004040a78a5 */ /* 0x000fc8000f8e020e */
[----:B------:R-:W2:Y:S02]  /*0470*/  LDG.E R106, desc[UR20][R106.64] ;  /* 0x000000146a6a7981 */ /* 0x000ea4000c1e1900 */
[----:B------:R-:W-:Y:S02]  /*0480*/  MOV R108, UR10 ;  /* 0x0000000a006c7c02 */ /* 0x000fe40008000f00 */
[----:B------:R-:W-:Y:S01]  /*0490*/  MOV R109, UR11 ;  /* 0x0000000b006d7c02 */ /* 0x000fe20008000f00 */
[----:B------:R-:W-:-:S04]  /*04a0*/  UIMAD.WIDE UR10, UR4, 0x4, UR16 ;  /* 0x00000004040a78a5 */ /* 0x000fc8000f8e0210 */
[----:B------:R-:W3:Y:S02]  /*04b0*/  LDG.E R108, desc[UR20][R108.64] ;  /* 0x000000146c6c7981 */ /* 0x000ee4000c1e1900 */
[----:B------:R-:W-:Y:S02]  /*04c0*/  MOV R104, UR10 ;  /* 0x0000000a00687c02 */ /* 0x000fe40008000f00 */
[----:B------:R-:W-:-:S05]  /*04d0*/  MOV R105, UR11 ;  /* 0x0000000b00697c02 */ /* 0x000fca0008000f00 */
[----:B------:R0:W5:Y:S01]  /*04e0*/  LDG.E R120, desc[UR20][R104.64] ;  /* 0x0000001468787981 */ /* 0x000162000c1e1900 */
[----:B--2---:R-:W-:Y:S02]  /*04f0*/  R2UR UR29, R106 ;  /* 0x000000006a1d72ca */ /* 0x004fe400000e0000 */
[----:B---3--:R-:W-:-:S11]  /*0500*/  R2UR UR28, R108 ;  /* 0x000000006c1c72ca */ /* 0x008fd600000e0000 */
[----:B------:R-:W-:-:S09]  /*0510*/  UISETP.GE.AND UP1, UPT, UR29, 0x1, UPT ;  /* 0x000000011d00788c */ /* 0x000fd2000bf26270 */
[----:B0-----:R-:W-:Y:S05]  /*0520*/  BRA.U !UP1, `(.L_x_636) ;  /* 0x0000000d09887547 */ /* 0x001fea000b800000 */
[----:B------:R-:W0:Y:S01]  /*0530*/  LDC R128, c[0x0][0x388] ;  /* 0x0000e200ff807b82 */ /* 0x000e220000000800 */
[----:B------:R-:W-:-:S07]  /*0540*/  UIADD3 UR10, UPT, UPT, UR29, -0x1, URZ ;  /* 0xffffffff1d0a7890 */ /* 0x000fce000fffe0ff */
[----:B------:R-:W1:Y:S08]  /*0550*/  LDC.64 R112, c[0x0][0x3a8] ;  /* 0x0000ea00ff707b82 */ /* 0x000e700000000a00 */
[----:B------:R-:W2:Y:S01]  /*0560*/  LDC.64 R116, c[0x0][0x428] ;  /* 0x00010a00ff747b82 */ /* 0x000ea20000000a00 */
[C---:B0-----:R-:W-:Y:S02]  /*0570*/  IMAD R3, R128.reuse, UR4, RZ ;  /* 0x0000000480037c24 */ /* 0x041fe4000f8e02ff */
[----:B------:R-:W-:-:S03]  /*0580*/  IMAD R105, R128, UR10, RZ ;  /* 0x0000000a80697c24 */ /* 0x000fc6000f8e02ff */
[----:B------:R-:W-:Y:S02]  /*0590*/  SHF.R.S32.HI R104, RZ, 0x1f, R3 ;  /* 0x0000001fff687819 */ /* 0x000fe40000011403 */
[----:B------:R-:W-:Y:S02]  /*05a0*/  SHF.R.S32.HI R106, RZ, 0x1f, R105 ;  /* 0x0000001fff6a7819 */ /* 0x000fe40000011469 */
[----:B------:R-:W-:Y:S02]  /*05b0*/  LEA.HI R104, R104, R3, RZ, 0x3 ;  /* 0x0000000368687211 */ /* 0x000fe400078f18ff */
[----:B------:R-:W-:Y:S02]  /*05c0*/  LEA.HI R106, R106, R105, RZ, 0x3 ;  /* 0x000000696a6a7211 */ /* 0x000fe400078f18ff */
[-C--:B------:R-:W-:Y:S02]  /*05d0*/  LEA.HI.SX32 R129, R104, R19.reuse, 0x1d ;  /* 0x0000001368817211 */ /* 0x080fe400078feaff */
[----:B------:R-:W-:-:S02]  /*05e0*/  LEA.HI.SX32 R119, R106, R19, 0x1d ;  /* 0x000000136a777211 */ /* 0x000fc400078feaff */
[C---:B------:R-:W-:Y:S01]  /*05f0*/  IADD3 R133, PT, PT, R129.reuse, 0x80, RZ ;  /* 0x0000008081857810 */ /* 0x040fe20007ffe0ff */
[----:B-1----:R-:W-:Y:S01]  /*0600*/  IMAD.WIDE.U32 R104, R129, 0x10, R112 ;  /* 0x0000001081687825 */ /* 0x002fe200078e0070 */
[----:B------:R-:W-:-:S03]  /*0610*/  UIMAD.WIDE UR10, UR4, 0x4, UR12 ;  /* 0x00000004040a78a5 */ /* 0x000fc6000f8e020c */
[----:B--2---:R-:W-:-:S04]  /*0620*/  IMAD.WIDE.U32 R108, R119, 0x10, R116 ;  /* 0x00000010776c7825 */ /* 0x004fc800078e0074 */
[----:B------:R-:W-:Y:S01]  /*0630*/  IMAD.WIDE.U32 R112, R133, 0x10, R112 ;  /* 0x0000001085707825 */ /* 0x000fe200078e0070 */
[----:B------:R-:W2:Y:S01]  /*0640*/  LDG.E.128 R104, desc[UR20][R104.64] ;  /* 0x0000001468687981 */ /* 0x000ea2000c1e1d00 */
[----:B------:R-:W-:Y:S02]  /*0650*/  MOV R123, UR11 ;  /* 0x0000000b007b7c02 */ /* 0x000fe40008000f00 */
[----:B------:R-:W-:Y:S01]  /*0660*/  IMAD.U32 R122, RZ, RZ, UR10 ;  /* 0x0000000aff7a7e24 */ /* 0x000fe2000f8e00ff */
[----:B------:R-:W-:Y:S01]  /*0670*/  IADD3 R119, PT, PT, R119, 0x80, RZ ;  /* 0x0000008077777810 */ /* 0x000fe20007ffe0ff */
[----:B------:R-:W3:Y:S04]  /*0680*/  LDG.E.128 R108, desc[UR20][R108.64] ;  /* 0x000000146c6c7981 */ /* 0x000ee8000c1e1d00 */
[----:B------:R-:W4:Y:S01]  /*0690*/  LDG.E.128 R112, desc[UR20][R112.64] ;  /* 0x0000001470707981 */ /* 0x000f22000c1e1d00 */
[----:B------:R-:W-:-:S03]  /*06a0*/  IMAD.WIDE.U32 R116, R119, 0x10, R116 ;  /* 0x0000001077747825 */ /* 0x000fc600078e0074 */
[----:B------:R0:W4:Y:S04]  /*06b0*/  LDG.E R3, desc[UR20][R122.64] ;  /* 0x000000147a037981 */ /* 0x000128000c1e1900 */
[----:B------:R-:W4:Y:S01]  /*06c0*/  LDG.E.128 R116, desc[UR20][R116.64] ;  /* 0x0000001474747981 */ /* 0x000f22000c1e1d00 */
[----:B------:R-:W-:Y:S02]  /*06d0*/  ISETP.NE.U32.AND P0, PT, RZ, UR6, PT ;  /* 0x00000006ff007c0c */ /* 0x000fe4000bf05070 */
[C---:B-----5:R-:W-:Y:S02]  /*06e0*/  ISETP.GE.AND P2, PT, R120.reuse, 0x1, PT ;  /* 0x000000017800780c */ /* 0x060fe40003f46270 */
[----:B------:R-:W-:Y:S01]  /*06f0*/  ISETP.NE.AND.EX P0, PT, RZ, UR7, PT, P0 ;  /* 0x00000007ff007c0c */ /* 0x000fe2000bf05300 */
[----:B0-----:R-:W0:Y:S10]  /*0700*/  LDC.64 R122, c[0x0][0x3b0] ;  /* 0x0000ec00ff7a7b82 */ /* 0x001e340000000a00 */
[----:B------:R-:W-:-:S02]  /*0710*/  @P2 IADD3 R121, PT, PT, R120, -0x1, RZ ;  /* 0xffffffff78792810 */ /* 0x000fc40007ffe0ff */
[----:B------:R-:W1:Y:S03]  /*0720*/  @P0 LDC.64 R126, c[0x0][0x438] ;  /* 0x00010e00ff7e0b82 */ /* 0x000e660000000a00 */
[----:B------:R-:W-:-:S05]  /*0730*/  @P2 IMAD R121, R121, R128, RZ ;  /* 0x0000008079792224 */ /* 0x000fca00078e02ff */
[----:B------:R-:W0:Y:S01]  /*0740*/  @P0 LDC.64 R124, c[0x0][0x438] ;  /* 0x00010e00ff7c0b82 */ /* 0x000e220000000a00 */
[----:B------:R-:W-:-:S04]  /*0750*/  @P2 SHF.R.S32.HI R128, RZ, 0x1f, R121 ;  /* 0x0000001fff802819 */ /* 0x000fc80000011479 */
[----:B------:R-:W-:Y:S01]  /*0760*/  @P2 LEA.HI R128, R128, R121, RZ, 0x3 ;  /* 0x0000007980802211 */ /* 0x000fe200078f18ff */
[----:B------:R-:W-:-:S03]  /*0770*/  HFMA2 R121, -RZ, RZ, 0, 0 ;  /* 0x00000000ff797431 */ /* 0x000fc600000001ff */
[----:B------:R-:W-:-:S04]  /*0780*/  @P2 LEA.HI.SX32 R121, R128, R19, 0x1d ;  /* 0x0000001380792211 */ /* 0x000fc800078feaff */
[----:B------:R-:W-:Y:S01]  /*0790*/  IADD3 R131, PT, PT, R121, 0x80, RZ ;  /* 0x0000008079837810 */ /* 0x000fe20007ffe0ff */
[----:B-1----:R-:W-:-:S05]  /*07a0*/  @P0 IMAD.WIDE.U32 R126, R129, 0x10, R126 ;  /* 0x00000010817e0825 */ /* 0x002fca00078e007e */
[----:B------:R3:W5:Y:S01]  /*07b0*/  @P0 LDG.E.128 R24, desc[UR20][R126.64] ;  /* 0x000000147e180981 */ /* 0x000762000c1e1d00 */
[----:B0-----:R-:W-:-:S04]  /*07c0*/  @P0 IMAD.WIDE.U32 R128, R133, 0x10, R124 ;  /* 0x0000001085800825 */ /* 0x001fc800078e007c */
[--C-:B------:R-:W-:Y:S01]  /*07d0*/  IMAD.WIDE.U32 R124, R121, 0x8, R122.reuse ;  /* 0x00000008797c7825 */ /* 0x100fe200078e007a */
[----:B------:R0:W5:Y:S03]  /*07e0*/  @P0 LDG.E.128 R20, desc[UR20][R128.64] ;  /* 0x0000001480140981 */ /* 0x000166000c1e1d00 */
[----:B------:R-:W-:Y:S02]  /*07f0*/  IMAD.WIDE.U32 R122, R131, 0x8, R122 ;  /* 0x00000008837a7825 */ /* 0x000fe400078e007a */
[----:B------:R-:W5:Y:S04]  /*0800*/  LDG.E.64 R124, desc[UR20][R124.64] ;  /* 0x000000147c7c7981 */ /* 0x000f68000c1e1b00 */
[----:B------:R-:W5:Y:S01]  /*0810*/  LDG.E.64 R122, desc[UR20][R122.64] ;  /* 0x000000147a7a7981 */ /* 0x000f62000c1e1b00 */
[----:B------:R-:W-:-:S02]  /*0820*/  ISETP.NE.AND P0, PT, RZ, UR22, PT ;  /* 0x00000016ff007c0c */ /* 0x000fc4000bf05270 */
[----:B------:R-:W-:Y:S02]  /*0830*/  SHF.L.U32 R138, R65, 0x10, RZ ;  /* 0x00000010418a7819 */ /* 0x000fe400000006ff */
[----:B------:R-:W-:Y:S02]  /*0840*/  SHF.L.U32 R140, R66, 0x10, RZ ;  /* 0x00000010428c7819 */ /* 0x000fe400000006ff */
[----:B------:R-:W-:Y:S02]  /*0850*/  SHF.L.U32 R142, R13, 0x10, RZ ;  /* 0x000000100d8e7819 */ /* 0x000fe400000006ff */
[----:B--2---:R-:W-:Y:S01]  /*0860*/  PRMT R130, R104, 0x7632, R130 ;  /* 0x0000763268827816 */ /* 0x004fe20000000082 */
[C---:B------:R-:W-:Y:S01]  /*0870*/  IMAD.U32 R134, R107.reuse, 0x10000, RZ ;  /* 0x000100006b867824 */ /* 0x040fe200078e00ff */
[----:B------:R-:W-:Y:S02]  /*0880*/  PRMT R132, R106, 0x7632, R132 ;  /* 0x000076326a847816 */ /* 0x000fe40000000084 */
[----:B------:R-:W-:-:S02]  /*0890*/  PRMT R133, R107, 0x7632, R133 ;  /* 0x000076326b857816 */ /* 0x000fc40000000085 */
[C---:B---3--:R-:W-:Y:S02]  /*08a0*/  PRMT R127, R109.reuse, 0x7632, R127 ;  /* 0x000076326d7f7816 */ /* 0x048fe4000000007f */
[----:B------:R-:W-:Y:S02]  /*08b0*/  SHF.L.U32 R145, R109, 0x10, RZ ;  /* 0x000000106d917819 */ /* 0x000fe400000006ff */
[C---:B----4-:R-:W-:Y:S02]  /*08c0*/  PRMT R136, R114.reuse, 0x7632, R136 ;  /* 0x0000763272887816 */ /* 0x050fe40000000088 */
[----:B------:R-:W-:Y:S02]  /*08d0*/  SHF.L.U32 R135, R114, 0x10, RZ ;  /* 0x0000001072877819 */ /* 0x000fe400000006ff */
[----:B------:R-:W-:Y:S02]  /*08e0*/  PRMT R131, R105, 0x7632, R131 ;  /* 0x0000763269837816 */ /* 0x000fe40000000083 */
[----:B------:R-:W-:-:S02]  /*08f0*/  PRMT R107, R112, 0x7632, R107 ;  /* 0x00007632706b7816 */ /* 0x000fc4000000006b */
[----:B------:R-:W-:Y:S02]  /*0900*/  PRMT R109, R113, 0x7632, R109 ;  /* 0x00007632716d7816 */ /* 0x000fe4000000006d */
[----:B------:R-:W-:Y:S02]  /*0910*/  PRMT R114, R115, 0x7632, R114 ;  /* 0x0000763273727816 */ /* 0x000fe40000000072 */
[C---:B------:R-:W-:Y:S02]  /*0920*/  PRMT R126, R108.reuse, 0x7632, R126 ;  /* 0x000076326c7e7816 */ /* 0x040fe4000000007e */
[----:B------:R-:W-:Y:S02]  /*0930*/  SHF.L.U32 R147, R108, 0x10, RZ ;  /* 0x000000106c937819 */ /* 0x000fe400000006ff */
[C---:B------:R-:W-:Y:S02]  /*0940*/  PRMT R121, R110.reuse, 0x7632, R121 ;  /* 0x000076326e797816 */ /* 0x040fe40000000079 */
[----:B------:R-:W-:Y:S01]  /*0950*/  SHF.L.U32 R143, R110, 0x10, RZ ;  /* 0x000000106e8f7819 */ /* 0x000fe200000006ff */
[----:B------:R-:W-:Y:S01]  /*0960*/  IMAD.U32 R110, R130, 0x10000, RZ ;  /* 0x00010000826e7824 */ /* 0x000fe200078e00ff */
[----:B------:R-:W-:-:S02]  /*0970*/  PRMT R108, R111, 0x7632, R108 ;  /* 0x000076326f6c7816 */ /* 0x000fc4000000006c */
[----:B0-----:R-:W-:Y:S02]  /*0980*/  SHF.L.U32 R129, R111, 0x10, RZ ;  /* 0x000000106f817819 */ /* 0x001fe400000006ff */
[----:B------:R-:W-:Y:S02]  /*0990*/  FSEL R137, R3, RZ, !P0 ;  /* 0x000000ff03897208 */ /* 0x000fe40004000000 */
        /* <DEDUP_REMOVED lines=29> */
[----:B------:R-:W-:-:S02]  /*0b70*/  PRMT R104, R118, 0x7632, R104 ;  /* 0x0000763276687816 */ /* 0x000fc40000000068 */
[----:B------:R-:W-:Y:S02]  /*0b80*/  SHF.L.U32 R111, R118, 0x10, RZ ;  /* 0x00000010766f7819 */ /* 0x000fe400000006ff */
[C---:B------:R-:W-:Y:S02]  /*0b90*/  PRMT R107, R117.reuse, 0x7632, R107 ;  /* 0x00007632756b7816 */ /* 0x040fe4000000006b */
[----:B------:R-:W-:Y:S01]  /*0ba0*/  SHF.L.U32 R137, R117, 0x10, RZ ;  /* 0x0000001075897819 */ /* 0x000fe200000006ff */
[----:B------:R-:W-:Y:S01]  /*0bb0*/  FMUL.FTZ R117, R134, UR28 ;  /* 0x0000001c86757c20 */ /* 0x000fe20008410000 */
[----:B------:R-:W-:Y:S02]  /*0bc0*/  SHF.L.U32 R118, R75, 0x10, RZ ;  /* 0x000000104b767819 */ /* 0x000fe400000006ff */
[C---:B------:R-:W-:Y:S02]  /*0bd0*/  PRMT R105, R119.reuse, 0x7632, R105 ;  /* 0x0000763277697816 */ /* 0x040fe40000000069 */
[----:B------:R-:W-:-:S02]  /*0be0*/  SHF.L.U32 R109, R119, 0x10, RZ ;  /* 0x00000010776d7819 */ /* 0x000fc400000006ff */
[----:B------:R-:W-:Y:S02]  /*0bf0*/  SHF.L.U32 R119, R5, 0x10, RZ ;  /* 0x0000001005777819 */ /* 0x000fe400000006ff */
[----:B------:R-:W-:Y:S01]  /*0c00*/  SHF.L.U32 R134, R126, 0x10, RZ ;  /* 0x000000107e867819 */ /* 0x000fe200000006ff */
[----:B------:R-:W-:Y:S01]  /*0c10*/  FMUL.FTZ R126, R110, UR28 ;  /* 0x0000001c6e7e7c20 */ /* 0x000fe20008410000 */
[-C--:B------:R-:W-:Y:S01]  /*0c20*/  FMUL.FTZ R118, R118, R129.reuse ;  /* 0x0000008176767220 */ /* 0x080fe20000410000 */
[----:B------:R-:W-:Y:S01]  /*0c30*/  FADD.FTZ R86, R86, R129 ;  /* 0x0000008156567221 */ /* 0x000fe20000010000 */
[----:B------:R-:W-:Y:S01]  /*0c40*/  FFMA.FTZ R34, R117, R129, R34 ;  /* 0x0000008175227223 */ /* 0x000fe20000010022 */
[----:B------:R-:W-:Y:S01]  /*0c50*/  SHF.L.U32 R110, R127, 0x10, RZ ;  /* 0x000000107f6e7819 */ /* 0x000fe200000006ff */
[----:B------:R-:W-:Y:S01]  /*0c60*/  IMAD.U32 R129, R4, 0x10000, RZ ;  /* 0x0001000004817824 */ /* 0x000fe200078e00ff */
[----:B------:R-:W-:Y:S01]  /*0c70*/  SHF.L.U32 R112, R72, 0x10, RZ ;  /* 0x0000001048707819 */ /* 0x000fe200000006ff */
[-C--:B------:R-:W-:Y:S01]  /*0c80*/  FMUL.FTZ R119, R119, R134.reuse ;  /* 0x0000008677777220 */ /* 0x080fe20000410000 */
[----:B------:R-:W-:Y:S01]  /*0c90*/  FADD.FTZ R77, R77, R134 ;  /* 0x000000864d4d7221 */ /* 0x000fe20000010000 */
[----:B------:R-:W-:Y:S01]  /*0ca0*/  FFMA.FTZ R29, R126, R134, R29 ;  /* 0x000000867e1d7223 */ /* 0x000fe2000001001d */
[----:B------:R-:W-:Y:S01]  /*0cb0*/  SHF.L.U32 R134, R121, 0x10, RZ ;  /* 0x0000001079867819 */ /* 0x000fe200000006ff */
[----:B------:R-:W-:Y:S01]  /*0cc0*/  FMUL.FTZ R121, R129, R110 ;  /* 0x0000006e81797220 */ /* 0x000fe20000410000 */
[----:B------:R-:W-:Y:S01]  /*0cd0*/  SHF.L.U32 R129, R0, 0x10, RZ ;  /* 0x0000001000817819 */ /* 0x000fe200000006ff */
[----:B------:R-:W-:Y:S01]  /*0ce0*/  FMUL.FTZ R132, R132, UR28 ;  /* 0x0000001c84847c20 */ /* 0x000fe20008410000 */
[----:B------:R-:W-:Y:S01]  /*0cf0*/  SHF.L.U32 R108, R108, 0x10, RZ ;  /* 0x000000106c6c7819 */ /* 0x000fe200000006ff */
[----:B------:R-:W-:Y:S01]  /*0d00*/  FMUL.FTZ R112, R112, R147 ;  /* 0x0000009370707220 */ /* 0x000fe20000410000 */
[----:B------:R-:W-:Y:S01]  /*0d10*/  SHF.L.U32 R127, R2, 0x10, RZ ;  /* 0x00000010027f7819 */ /* 0x000fe200000006ff */
[----:B------:R-:W-:Y:S01]  /*0d20*/  FMUL.FTZ R130, R130, UR28 ;  /* 0x0000001c82827c20 */ /* 0x000fe20008410000 */
[----:B------:R-:W-:Y:S01]  /*0d30*/  FMUL.FTZ R133, R133, UR28 ;  /* 0x0000001c85857c20 */ /* 0x000fe20008410000 */
[----:B------:R-:W-:Y:S01]  /*0d40*/  FMUL.FTZ R3, R3, UR28 ;  /* 0x0000001c03037c20 */ /* 0x000fe20008410000 */
[----:B------:R-:W-:Y:S01]  /*0d50*/  FMUL.FTZ R128, R128, UR28 ;  /* 0x0000001c80807c20 */ /* 0x000fe20008410000 */
[----:B------:R-:W-:Y:S01]  /*0d60*/  SHF.L.U32 R114, R73, 0x10, RZ ;  /* 0x0000001049727819 */ /* 0x000fe200000006ff */
[-C--:B------:R-:W-:Y:S01]  /*0d70*/  FMUL.FTZ R129, R129, R108.reuse ;  /* 0x0000006c81817220 */ /* 0x080fe20000410000 */
[----:B------:R-:W-:Y:S01]  /*0d80*/  FADD.FTZ R87, R87, R108 ;  /* 0x0000006c57577221 */ /* 0x000fe20000010000 */
[----:B------:R-:W-:Y:S01]  /*0d90*/  FFMA.FTZ R35, R132, R108, R35 ;  /* 0x0000006c84237223 */ /* 0x000fe20000010023 */
[----:B------:R-:W-:Y:S01]  /*0da0*/  FMUL.FTZ R135, R135, UR28 ;  /* 0x0000001c87877c20 */ /* 0x000fe20008410000 */
[-C--:B------:R-:W-:Y:S01]  /*0db0*/  FMUL.FTZ R127, R127, R134.reuse ;  /* 0x000000867f7f7220 */ /* 0x080fe20000410000 */
[----:B------:R-:W-:Y:S01]  /*0dc0*/  FADD.FTZ R85, R85, R134 ;  /* 0x0000008655557221 */ /* 0x000fe20000010000 */
[----:B------:R-:W-:Y:S01]  /*0dd0*/  FFMA.FTZ R33, R130, R134, R33 ;  /* 0x0000008682217223 */ /* 0x000fe20000010021 */
[-C--:B------:R-:W-:Y:S01]  /*0de0*/  FMUL.FTZ R138, R138, R137.reuse ;  /* 0x000000898a8a7220 */ /* 0x080fe20000410000 */
[----:B------:R-:W-:Y:S01]  /*0df0*/  FADD.FTZ R90, R90, R137 ;  /* 0x000000895a5a7221 */ /* 0x000fe20000010000 */
[----:B------:R-:W-:Y:S01]  /*0e00*/  FFMA.FTZ R38, R133, R137, R38 ;  /* 0x0000008985267223 */ /* 0x000fe20000010026 */
[----:B------:R-:W-:Y:S01]  /*0e10*/  FADD.FTZ R108, RZ, R112 ;  /* 0x00000070ff6c7221 */ /* 0x000fe20000010000 */
[----:B------:R-:W-:Y:S01]  /*0e20*/  SHF.L.U32 R134, R64, 0x10, RZ ;  /* 0x0000001040867819 */ /* 0x000fe200000006ff */
[----:B------:R-:W-:Y:S01]  /*0e30*/  FFMA.FTZ R137, R3, R112, RZ ;  /* 0x0000007003897223 */ /* 0x000fe200000100ff */
[----:B------:R-:W-:-:S02]  /*0e40*/  IMAD.U32 R139, R116, 0x10000, RZ ;  /* 0x00010000748b7824 */ /* 0x000fc400078e00ff */
[----:B------:R-:W-:Y:S01]  /*0e50*/  FADD.FTZ R79, R79, R110 ;  /* 0x0000006e4f4f7221 */ /* 0x000fe20000010000 */
[----:B------:R-:W-:Y:S01]  /*0e60*/  FFMA.FTZ R31, R128, R110, R31 ;  /* 0x0000006e801f7223 */ /* 0x000fe2000001001f */
[----:B------:R-:W-:Y:S01]  /*0e70*/  FMUL.FTZ R131, R131, UR28 ;  /* 0x0000001c83837c20 */ /* 0x000fe20008410000 */
[----:B------:R-:W-:Y:S02]  /*0e80*/  IMAD.U32 R110, R67, 0x10000, RZ ;  /* 0x00010000436e7824 */ /* 0x000fe400078e00ff */
[-C--:B------:R-:W-:Y:S01]  /*0e90*/  FMUL.FTZ R140, R140, R111.reuse ;  /* 0x0000006f8c8c7220 */ /* 0x080fe20000410000 */
[----:B------:R-:W-:Y:S01]  /*0ea0*/  FADD.FTZ R100, R100, R111 ;  /* 0x0000006f64647221 */ /* 0x000fe20000010000 */
[----:B------:R-:W-:Y:S01]  /*0eb0*/  FFMA.FTZ R40, R135, R111, R40 ;  /* 0x0000006f87287223 */ /* 0x000fe20000010028 */
[----:B------:R-:W-:Y:S01]  /*0ec0*/  FMUL.FTZ R114, R114, R145 ;  /* 0x0000009172727220 */ /* 0x000fe20000410000 */
[----:B------:R-:W-:Y:S01]  /*0ed0*/  FADD.FTZ R111, R108, R119 ;  /* 0x000000776c6f7221 */ /* 0x000fe20000010000 */
[----:B------:R-:W-:Y:S01]  /*0ee0*/  FMUL.FTZ R113, R113, UR28 ;  /* 0x0000001c71717c20 */ /* 0x000fe20008410000 */
[----:B------:R-:W-:Y:S01]  /*0ef0*/  FFMA.FTZ R108, R126, R119, R137 ;  /* 0x000000777e6c7223 */ /* 0x000fe20000010089 */
[----:B------:R-:W-:Y:S01]  /*0f00*/  PRMT R106, R116, 0x7632, R106 ;  /* 0x00007632746a7816 */ /* 0x000fe2000000006a */
[-C--:B------:R-:W-:Y:S01]  /*0f10*/  FMUL.FTZ R134, R134, R139.reuse ;  /* 0x0000008b86867220 */ /* 0x080fe20000410000 */
[----:B------:R-:W-:Y:S01]  /*0f20*/  FADD.FTZ R88, R88, R139 ;  /* 0x0000008b58587221 */ /* 0x000fe20000010000 */
[----:B------:R-:W-:Y:S01]  /*0f30*/  FFMA.FTZ R36, R131, R139, R36 ;  /* 0x0000008b83247223 */ /* 0x000fe20000010024 */
[----:B------:R-:W-:Y:S01]  /*0f40*/  SHF.L.U32 R116, R74, 0x10, RZ ;  /* 0x000000104a747819 */ /* 0x000fe200000006ff */
[-C--:B------:R-:W-:Y:S01]  /*0f50*/  FMUL.FTZ R139, R110, R109.reuse ;  /* 0x0000006d6e8b7220 */ /* 0x080fe20000410000 */
[----:B------:R-:W-:Y:S01]  /*0f60*/  FMUL.FTZ R141, R141, UR28 ;  /* 0x0000001c8d8d7c20 */ /* 0x000fe20008410000 */
[----:B------:R-:W-:Y:S01]  /*0f70*/  FADD.FTZ R110, R111, R114 ;  /* 0x000000726f6e7221 */ /* 0x000fe20000010000 */
[----:B------:R-:W-:Y:S01]  /*0f80*/  FFMA.FTZ R111, R113, R114, R108 ;  /* 0x00000072716f7223 */ /* 0x000fe2000001006c */
[----:B------:R-:W-:Y:S01]  /*0f90*/  FADD.FTZ R102, R102, R109 ;  /* 0x0000006d66667221 */ /* 0x000fe20000010000 */
[----:B------:R-:W-:Y:S01]  /*0fa0*/  FFMA.FTZ R42, R141, R109, R42 ;  /* 0x0000006d8d2a7223 */ /* 0x000fe2000001002a */
[----:B------:R-:W-:Y:S01]  /*0fb0*/  FMUL.FTZ R116, R116, R143 ;  /* 0x0000008f74747220 */ /* 0x000fe20000410000 */
[----:B------:R-:W-:Y:S01]  /*0fc0*/  FADD.FTZ R109, R110, R121 ;  /* 0x000000796e6d7221 */ /* 0x000fe20000010000 */
[----:B------:R-:W-:Y:S01]  /*0fd0*/  FMUL.FTZ R115, R115, UR28 ;  /* 0x0000001c73737c20 */ /* 0x000fe20008410000 */
[----:B------:R-:W-:Y:S01]  /*0fe0*/  FFMA.FTZ R108, R128, R121, R111 ;  /* 0x00000079806c7223 */ /* 0x000fe2000001006f */
[----:B------:R-:W-:Y:S01]  /*0ff0*/  SHF.L.U32 R110, R106, 0x10, RZ ;  /* 0x000000106a6e7819 */ /* 0x000fe200000006ff */
[----:B------:R-:W-:-:S02]  /*1000*/  FADD.FTZ R106, R109, R116 ;  /* 0x000000746d6a7221 */ /* 0x000fc40000010000 */
[----:B------:R-:W-:Y:S01]  /*1010*/  FFMA.FTZ R109, R115, R116, R108 ;  /* 0x00000074736d7223 */ /* 0x000fe2000001006c */
[----:B------:R-:W-:Y:S01]  /*1020*/  SHF.L.U32 R136, R107, 0x10, RZ ;  /* 0x000000106b887819 */ /* 0x000fe200000006ff */
[----:B------:R-:W-:Y:S02]  /*1030*/  FADD.FTZ R107, R106, R127 ;  /* 0x0000007f6a6b7221 */ /* 0x000fe40000010000 */
[----:B------:R-:W-:Y:S02]  /*1040*/  FFMA.FTZ R106, R130, R127, R109 ;  /* 0x0000007f826a7223 */ /* 0x000fe4000001006d */
[----:B------:R-:W-:Y:S02]  /*1050*/  FADD.FTZ R108, R107, R118 ;  /* 0x000000766b6c7221 */ /* 0x000fe40000010000 */
[----:B------:R-:W-:Y:S02]  /*1060*/  FFMA.FTZ R107, R117, R118, R106 ;  /* 0x00000076756b7223 */ /* 0x000fe4000001006a */
[----:B------:R-:W-:-:S02]  /*1070*/  FADD.FTZ R109, R108, R129 ;  /* 0x000000816c6d7221 */ /* 0x000fc40000010000 */
[----:B------:R-:W-:Y:S01]  /*1080*/  FFMA.FTZ R106, R132, R129, R107 ;  /* 0x00000081846a7223 */ /* 0x000fe2000001006b */
        /* <DEDUP_REMOVED lines=8> */
[----:B------:R-:W-:Y:S01]  /*1110*/  FFMA.FTZ R106, R144, R142, R109 ;  /* 0x0000008e906a7223 */ /* 0x000fe2000001006d */
[----:B------:R-:W-:Y:S01]  /*1120*/  SHF.L.U32 R108, R104, 0x10, RZ ;  /* 0x00000010686c7819 */ /* 0x000fe200000006ff */
        /* <DEDUP_REMOVED lines=12> */
[----:B------:R-:W-:Y:S01]  /*11f0*/  FMUL.FTZ R148, R148, UR28 ;  /* 0x0000001c94947c20 */ /* 0x000fe20008410000 */
[----:B------:R-:W-:-:S02]  /*1200*/  FADD.FTZ R106, R105, R140 ;  /* 0x0000008c696a7221 */ /* 0x000fc40000010000 */
[----:B------:R-:W-:Y:S01]  /*1210*/  FMUL.FTZ R145, R145, R108 ;  /* 0x0000006c91917220 */ /* 0x000fe20000410000 */
[----:B------:R-:W-:Y:S01]  /*1220*/  FFMA.FTZ R104, R135, R140, R104 ;  /* 0x0000008c87687223 */ /* 0x000fe20000010068 */
[----:B------:R-:W-:Y:S01]  /*1230*/  FADD.FTZ R76, R76, R147 ;  /* 0x000000934c4c7221 */ /* 0x000fe20000010000 */
[----:B------:R-:W-:Y:S01]  /*1240*/  FFMA.FTZ R28, R3, R147, R28 ;  /* 0x00000093031c7223 */ /* 0x000fe2000001001c */
[----:B------:R-:W-:Y:S01]  /*1250*/  SHF.L.U32 R147, R10, 0x10, RZ ;  /* 0x000000100a937819 */ /* 0x000fe200000006ff */
[----:B------:R-:W-:Y:S01]  /*1260*/  FADD.FTZ R106, R106, R145 ;  /* 0x000000916a6a7221 */ /* 0x000fe20000010000 */
[----:B------:R-:W-:Y:S01]  /*1270*/  FFMA.FTZ R104, R148, R145, R104 ;  /* 0x0000009194687223 */ /* 0x000fe20000010068 */
[----:B------:R-:W-:Y:S02]  /*1280*/  FMUL.FTZ R150, R150, UR28 ;  /* 0x0000001c96967c20 */ /* 0x000fe40008410000 */
        /* <DEDUP_REMOVED lines=12> */
.L_x_636:
[----:B-----5:R-:W-:Y:S01]  /*1350*/  ISETP.GE.AND P2, PT, R120, 0x1, PT ;  /* 0x000000017800780c */ /* 0x020fe20003f46270 */
[----:B------:R-:W0:Y:S01]  /*1360*/  LDC.64 R108, c[0x0][0x3b0] ;  /* 0x0000ec00ff6c7b82 */ /* 0x000e220000000a00 */
[----:B------:R-:W-:Y:S02]  /*1370*/  ISETP.NE.U32.AND P0, PT, RZ, UR6, PT ;  /* 0x00000006ff007c0c */ /* 0x000fe4000bf05070 */
[----:B------:R-:W-:Y:S02]  /*1380*/  MOV R111, RZ ;  /* 0x000000ff006f7202 */ /* 0x000fe40000000f00 */
[----:B------:R-:W-:-:S07]  /*1390*/  ISETP.NE.AND.EX P0, PT, RZ, UR7, PT, P0 ;  /* 0x00000007ff007c0c */ /* 0x000fce000bf05300 */
[----:B------:R-:W1:Y:S01]  /*13a0*/  @P2 LDC R105, c[0x0][0x388] ;  /* 0x0000e200ff692b82 */ /* 0x000e620000000800 */
[----:B------:R-:W-:-:S07]  /*13b0*/  @P2 VIADD R104, R120, 0xffffffff ;  /* 0xffffffff78682836 */ /* 0x000fce0000000000 */
[----:B------:R-:W2:Y:S08]  /*13c0*/  @P0 LDC R110, c[0x0][0x388] ;  /* 0x0000e200ff6e0b82 */ /* 0x000eb00000000800 */
[----:B------:R-:W3:Y:S01]  /*13d0*/  @P0 LDC.64 R106, c[0x0][0x438] ;  /* 0x00010e00ff6a0b82 */ /* 0x000ee20000000a00 */
[----:B-1----:R-:W-:-:S05]  /*13e0*/  @P2 IMAD R104, R104, R105, RZ ;  /* 0x0000006968682224 */ /* 0x002fca00078e02ff */
[----:B------:R-:W-:Y:S01]  /*13f0*/  @P2 SHF.R.S32.HI R105, RZ, 0x1f, R104 ;  /* 0x0000001fff692819 */ /* 0x000fe20000011468 */
[----:B--2---:R-:W-:-:S03]  /*1400*/  @P0 IMAD R110, R110, UR4, RZ ;  /* 0x000000046e6e0c24 */ /* 0x004fc6000f8e02ff */
[----:B------:R-:W-:-:S04]  /*1410*/  @P2 LEA.HI R104, R105, R104, RZ, 0x3 ;  /* 0x0000006869682211 */ /* 0x000fc800078f18ff */
[----:B------:R-:W-:Y:S02]  /*1420*/  @P2 LEA.HI.SX32 R111, R104, R19, 0x1d ;  /* 0x00000013686f2211 */ /* 0x000fe400078feaff */
[----:B------:R-:W-:Y:S02]  /*1430*/  @P0 SHF.R.S32.HI R123, RZ, 0x1f, R110 ;  /* 0x0000001fff7b0819 */ /* 0x000fe4000001146e */
[----:B------:R-:W-:Y:S02]  /*1440*/  IADD3 R105, PT, PT, R111, 0x80, RZ ;  /* 0x000000806f697810 */ /* 0x000fe40007ffe0ff */
[----:B------:R-:W-:Y:S01]  /*1450*/  @P0 LEA.HI R104, R123, R110, RZ, 0x3 ;  /* 0x0000006e7b680211 */ /* 0x000fe200078f18ff */
[----:B0-----:R-:W-:-:S04]  /*1460*/  IMAD.WIDE.U32 R110, R111, 0x8, R108 ;  /* 0x000000086f6e7825 */ /* 0x001fc800078e006c */
        /* <DEDUP_REMOVED lines=9> */
[----:B0-----:R-:W-:Y:S01]  /*1500*/  HFMA2 R110, -RZ, RZ, 0, 0 ;  /* 0x00000000ff6e7431 */ /* 0x001fe200000001ff */
[----:B-1----:R-:W-:-:S07]  /*1510*/  MOV R108, RZ ;  /* 0x000000ff006c7202 */ /* 0x002fce0000000f00 */
.L_x_637:
[----:B--2---:R-:W0:Y:S01]  /*1520*/  SHFL.DOWN PT, R105, R110, 0x10, 0x1f ;  /* 0x0a001f006e697f89 */ /* 0x004e2200000e0000 */
[----:B------:R-:W1:Y:S01]  /*1530*/  LDC R151, c[0x0][0x388] ;  /* 0x0000e200ff977b82 */ /* 0x000e620000000800 */
[----:B------:R-:W-:Y:S02]  /*1540*/  LOP3.LUT P3, RZ, R19, 0x1f, RZ, 0xc0, !PT ;  /* 0x0000001f13ff7812 */ /* 0x000fe4000786c0ff */
[----:B------:R-:W2:Y:S01]  /*1550*/  SHFL.DOWN PT, R107, R108, 0x10, 0x1f ;  /* 0x0a001f006c6b7f89 */ /* 0x000ea200000e0000 */
[----:B------:R-:W-:Y:S02]  /*1560*/  @P2 IADD3 R120, PT, PT, R120, -0x1, RZ ;  /* 0xffffffff78782810 */ /* 0x000fe40007ffe0ff */
[----:B------:R-:W-:Y:S01]  /*1570*/  PLOP3.LUT P0, PT, PT, PT, PT, 0x80, 0x8 ;  /* 0x000000000008781c */ /* 0x000fe20003f0f070 */
[----:B------:R-:W3:Y:S07]  /*1580*/  S2R R149, SR_CgaCtaId ;  /* 0x0000000000957919 */ /* 0x000eee0000008800 */
[----:B------:R-:W-:Y:S01]  /*1590*/  @!P3 PLOP3.LUT P0, PT, P1, PT, PT, 0x80, 0x8 ;  /* 0x000000000008b81c */ /* 0x000fe20000f0f070 */
[----:B0-----:R-:W-:Y:S01]  /*15a0*/  FADD.FTZ R105, R105, R110 ;  /* 0x0000006e69697221 */ /* 0x001fe20000010000 */
[----:B-1----:R-:W-:-:S02]  /*15b0*/  @P2 IMAD R120, R120, R151, RZ ;  /* 0x0000009778782224 */ /* 0x002fc400078e02ff */
[----:B--2---:R-:W-:Y:S02]  /*15c0*/  FADD.FTZ R107, R107, R108 ;  /* 0x0000006c6b6b7221 */ /* 0x004fe40000010000 */
[----:B------:R-:W0:Y:S04]  /*15d0*/  SHFL.DOWN PT, R104, R105, 0x8, 0x1f ;  /* 0x09001f0069687f89 */ /* 0x000e2800000e0000 */
[----:B------:R-:W1:Y:S01]  /*15e0*/  SHFL.DOWN PT, R106, R107, 0x8, 0x1f ;  /* 0x09001f006b6a7f89 */ /* 0x000e6200000e0000 */
[----:B0-----:R-:W-:Y:S01]  /*15f0*/  FADD.FTZ R104, R105, R104 ;  /* 0x0000006869687221 */ /* 0x001fe20000010000 */
[----:B-1----:R-:W-:-:S04]  /*1600*/  FADD.FTZ R106, R107, R106 ;  /* 0x0000006a6b6a7221 */ /* 0x002fc80000010000 */
[----:B------:R-:W0:Y:S04]  /*1610*/  SHFL.DOWN PT, R109, R104, 0x4, 0x1f ;  /* 0x08801f00686d7f89 */ /* 0x000e2800000e0000 */
[----:B------:R-:W1:Y:S01]  /*1620*/  SHFL.DOWN PT, R111, R106, 0x4, 0x1f ;  /* 0x08801f006a6f7f89 */ /* 0x000e6200000e0000 */
[----:B0-----:R-:W-:Y:S02]  /*1630*/  FADD.FTZ R109, R104, R109 ;  /* 0x0000006d686d7221 */ /* 0x001fe40000010000 */
[----:B------:R-:W0:Y:S01]  /*1640*/  @P2 LDC.64 R104, c[0x0][0x390] ;  /* 0x0000e400ff682b82 */ /* 0x000e220000000a00 */
[----:B-1----:R-:W-:Y:S02]  /*1650*/  FADD.FTZ R111, R106, R111 ;  /* 0x0000006f6a6f7221 */ /* 0x002fe40000010000 */
[----:B------:R-:W1:Y:S01]  /*1660*/  SHFL.DOWN PT, R108, R109, 0x2, 0x1f ;  /* 0x08401f006d6c7f89 */ /* 0x000e6200000e0000 */
[----:B------:R-:W-:-:S03]  /*1670*/  MOV R106, 0x400 ;  /* 0x00000400006a7802 */ /* 0x000fc60000000f00 */
[----:B------:R-:W2:Y:S01]  /*1680*/  SHFL.DOWN PT, R110, R111, 0x2, 0x1f ;  /* 0x08401f006f6e7f89 */ /* 0x000ea200000e0000 */
[----:B-1----:R-:W-:Y:S01]  /*1690*/  FADD.FTZ R108, R109, R108 ;  /* 0x0000006c6d6c7221 */ /* 0x002fe20000010000 */
[----:B---3--:R-:W-:Y:S01]  /*16a0*/  LEA R109, R149, R106, 0x18 ;  /* 0x0000006a956d7211 */ /* 0x008fe200078ec0ff */
[----:B------:R-:W-:Y:S02]  /*16b0*/  IMAD.MOV.U32 R149, RZ, RZ, RZ ;  /* 0x000000ffff957224 */ /* 0x000fe400078e00ff */
[----:B--2---:R-:W-:Y:S01]  /*16c0*/  FADD.FTZ R110, R111, R110 ;  /* 0x0000006e6f6e7221 */ /* 0x004fe20000010000 */
[----:B------:R-:W1:Y:S01]  /*16d0*/  SHFL.DOWN PT, R107, R108, 0x1, 0x1f ;  /* 0x08201f006c6b7f89 */ /* 0x000e6200000e0000 */
[----:B------:R-:W-:Y:S02]  /*16e0*/  IADD3 R154, PT, PT, R109, 0x2020, RZ ;  /* 0x000020206d9a7810 */ /* 0x000fe40007ffe0ff */
[----:B------:R-:W-:Y:S01]  /*16f0*/  @P2 SHF.R.S32.HI R111, RZ, 0x1f, R120 ;  /* 0x0000001fff6f2819 */ /* 0x000fe20000011478 */
[----:B------:R-:W2:Y:S01]  /*1700*/  SHFL.DOWN PT, R137, R110, 0x1, 0x1f ;  /* 0x08201f006e897f89 */ /* 0x000ea200000e0000 */
[----:B------:R-:W-:-:S02]  /*1710*/  @!P3 MOV R106, R154 ;  /* 0x0000009a006ab202 */ /* 0x000fc40000000f00 */
[----:B------:R-:W-:Y:S02]  /*1720*/  @P2 LEA.HI R120, R111, R120, RZ, 0x3 ;  /* 0x000000786f782211 */ /* 0x000fe400078f18ff */
[----:B------:R-:W-:Y:S02]  /*1730*/  @!P0 IADD3 R106, PT, PT, R109, 0x2000, RZ ;  /* 0x000020006d6a8810 */ /* 0x000fe40007ffe0ff */
[----:B------:R-:W-:Y:S02]  /*1740*/  @P2 LEA.HI.SX32 R149, R120, R19, 0x1d ;  /* 0x0000001378952211 */ /* 0x000fe400078feaff */
[----:B------:R-:W-:-:S03]  /*1750*/  @!P3 LEA R120, R18, R106, 0x3 ;  /* 0x0000006a1278b211 */ /* 0x000fc600078e18ff */
[----:B0-----:R-:W-:-:S04]  /*1760*/  @P2 IMAD.WIDE.U32 R152, R149, 0x10, R104 ;  /* 0x0000001095982825 */ /* 0x001fc800078e0068 */
[----:B-1----:R-:W-:Y:S01]  /*1770*/  FADD.FTZ R136, R108, R107 ;  /* 0x0000006b6c887221 */ /* 0x002fe20000010000 */
[----:B--2---:R-:W-:-:S05]  /*1780*/  FADD.FTZ R137, R110, R137 ;  /* 0x000000896e897221 */ /* 0x004fca0000010000 */
[----:B------:R0:W-:Y:S01]  /*1790*/  @!P3 STS.64 [R120], R136 ;  /* 0x000000887800b388 */ /* 0x0001e20000000a00 */
[----:B------:R-:W-:Y:S06]  /*17a0*/  BAR.SYNC.DEFER_BLOCKING 0x0 ;  /* 0x0000000000007b1d */ /* 0x000fec0000010000 */
[----:B------:R1:W2:Y:S01]  /*17b0*/  @P2 LDG.E.128 R80, desc[UR20][R152.64] ;  /* 0x0000001498502981 */ /* 0x0002a2000c1e1d00 */
[C---:B------:R-:W-:Y:S01]  /*17c0*/  @!P1 IADD3 R154, PT, PT, R109.reuse, 0x2000, RZ ;  /* 0x000020006d9a9810 */ /* 0x040fe20007ffe0ff */
[----:B------:R-:W-:Y:S01]  /*17d0*/  UISETP.NE.U32.AND UP0, UPT, UR6, URZ, UPT ;  /* 0x000000ff0600728c */ /* 0x000fe2000bf05070 */
[----:B------:R-:W-:Y:S01]  /*17e0*/  IADD3 R108, PT, PT, R109, 0x2030, RZ ;  /* 0x000020306d6c7810 */ /* 0x000fe20007ffe0ff */
[----:B------:R-:W-:Y:S01]  /*17f0*/  IMAD R151, R151, UR4, RZ ;  /* 0x0000000497977c24 */ /* 0x000fe2000f8e02ff */
[----:B------:R-:W-:Y:S01]  /*1800*/  @!P1 IADD3 R108, PT, PT, R109, 0x2010, RZ ;  /* 0x000020106d6c9810 */ /* 0x000fe20007ffe0ff */
[----:B------:R-:W3:Y:S01]  /*1810*/  LDS.128 R104, [R154] ;  /* 0x000000009a687984 */ /* 0x000ee20000000c00 */
[----:B------:R-:W-:Y:S01]  /*1820*/  UISETP.NE.AND.EX UP0, UPT, UR7, URZ, UPT, UP0 ;  /* 0x000000ff0700728c */ /* 0x000fe2000bf05300 */
[----:B------:R-:W-:-:S02]  /*1830*/  ISETP.NE.AND P0, PT, RZ, UR22, PT ;  /* 0x00000016ff007c0c */ /* 0x000fc4000bf05270 */
[----:B0----5:R-:W-:Y:S01]  /*1840*/  PRMT R136, R21, 0x7632, R136 ;  /* 0x0000763215887816 */ /* 0x021fe20000000088 */
[----:B------:R-:W0:Y:S01]  /*1850*/  LDS.128 R108, [R108] ;  /* 0x000000006c6c7984 */ /* 0x000e220000000c00 */
[----:B------:R-:W-:Y:S02]  /*1860*/  PRMT R120, R20, 0x7632, R120 ;  /* 0x0000763214787816 */ /* 0x000fe40000000078 */
[----:B-1----:R-:W-:Y:S02]  /*1870*/  PRMT R153, R26, 0x7632, R153 ;  /* 0x000076321a997816 */ /* 0x002fe40000000099 */
[----:B------:R-:W-:Y:S02]  /*1880*/  PRMT R137, R25, 0x7632, R137 ;  /* 0x0000763219897816 */ /* 0x000fe40000000089 */
[----:B------:R-:W-:Y:S01]  /*1890*/  PRMT R152, R27, 0x7632, R152 ;  /* 0x000076321b987816 */ /* 0x000fe20000000098 */
[----:B---3--:R-:W-:Y:S01]  /*18a0*/  FADD.FTZ R156, RZ, R105 ;  /* 0x00000069ff9c7221 */ /* 0x008fe20000010000 */
[----:B------:R-:W-:Y:S01]  /*18b0*/  FADD.FTZ R105, RZ, R104 ;  /* 0x00000068ff697221 */ /* 0x000fe20000010000 */
[----:B------:R-:W-:-:S02]  /*18c0*/  SHF.R.S32.HI R104, RZ, 0x1f, R151 ;  /* 0x0000001fff687819 */ /* 0x000fc40000011497 */
[----:B------:R-:W-:Y:S01]  /*18d0*/  FADD.FTZ R156, R107, R156 ;  /* 0x0000009c6b9c7221 */ /* 0x000fe20000010000 */
[----:B------:R-:W-:Y:S01]  /*18e0*/  FADD.FTZ R105, R106, R105 ;  /* 0x000000696a697221 */ /* 0x000fe20000010000 */
[----:B------:R-:W-:Y:S02]  /*18f0*/  LEA.HI R104, R104, R151, RZ, 0x3 ;  /* 0x0000009768687211 */ /* 0x000fe400078f18ff */
[----:B0-----:R-:W-:Y:S01]  /*1900*/  FADD.FTZ R156, R156, R109 ;  /* 0x0000006d9c9c7221 */ /* 0x001fe20000010000 */
[----:B------:R-:W-:Y:S01]  /*1910*/  FADD.FTZ R105, R105, R108 ;  /* 0x0000006c69697221 */ /* 0x000fe20000010000 */
[----:B------:R-:W-:Y:S02]  /*1920*/  LEA.HI.SX32 R109, R104, R19, 0x1d ;  /* 0x00000013686d7211 */ /* 0x000fe400078feaff */
[----:B------:R-:W-:Y:S01]  /*1930*/  FADD.FTZ R111, R111, R156 ;  /* 0x0000009c6f6f7221 */ /* 0x000fe20000010000 */
[----:B------:R-:W-:Y:S01]  /*1940*/  FADD.FTZ R105, R110, R105 ;  /* 0x000000696e697221 */ /* 0x000fe20000010000 */
[----:B------:R-:W-:-:S02]  /*1950*/  PRMT R110, R22, 0x7632, R110 ;  /* 0x00007632166e7816 */ /* 0x000fc4000000006e */
[----:B------:R-:W-:Y:S01]  /*1960*/  FMUL.FTZ R111, R111, UR23 ;  /* 0x000000176f6f7c20 */ /* 0x000fe20008410000 */
[----:B------:R-:W-:Y:S01]  /*1970*/  FMUL.FTZ R108, R105, UR23 ;  /* 0x00000017696c7c20 */ /* 0x000fe20008410000 */
[----:B------:R-:W-:-:S03]  /*1980*/  PRMT R151, R24, 0x7632, R151 ;  /* 0x0000763218977816 */ /* 0x000fc60000000097 */
[----:B------:R-:W-:Y:S02]  /*1990*/  R2UR UR10, R111 ;  /* 0x000000006f0a72ca */ /* 0x000fe400000e0000 */
[----:B------:R-:W-:Y:S02]  /*19a0*/  PRMT R111, R23, 0x7632, R111 ;  /* 0x00007632176f7816 */ /* 0x000fe4000000006f */
[----:B------:R-:W-:Y:S02]  /*19b0*/  FSEL R108, R108, RZ, !P0 ;  /* 0x000000ff6c6c7208 */ /* 0x000fe40004000000 */
[----:B--2---:R-:W-:Y:S02]  /*19c0*/  PRMT R105, R83, 0x7632, R105 ;  /* 0x0000763253697816 */ /* 0x004fe40000000069 */
[----:B------:R-:W-:Y:S02]  /*19d0*/  PRMT R104, R82, 0x7632, R104 ;  /* 0x0000763252687816 */ /* 0x000fe40000000068 */
[----:B------:R-:W-:-:S02]  /*19e0*/  PRMT R106, R81, 0x7632, R106 ;  /* 0x00007632516a7816 */ /* 0x000fc4000000006a */
[----:B------:R-:W-:Y:S01]  /*19f0*/  PRMT R107, R80, 0x7632, R107 ;  /* 0x00007632506b7816 */ /* 0x000fe2000000006b */
[----:B------:R-:W-:Y:S06]  /*1a00*/  BRA.U UP0, `(.L_x_638) ;  /* 0x0000001100887547 */ /* 0x000fec000b800000 */
[----:B------:R-:W-:-:S04]  /*1a10*/  UISETP.NE.U32.AND UP0, UPT, UR8, URZ, UPT ;  /* 0x000000ff0800728c */ /* 0x000fc8000bf05070 */
[----:B------:R-:W-:-:S09]  /*1a20*/  UISETP.NE.AND.EX UP0, UPT, UR9, URZ, UPT, UP0 ;  /* 0x000000ff0900728c */ /* 0x000fd2000bf05300 */
[----:B------:R-:W-:Y:S05]  /*1a30*/  BRA.U UP0, `(.L_x_639) ;  /* 0x0000000900447547 */ /* 0x000fea000b800000 */
[----:B------:R-:W-:Y:S05]  /*1a40*/  @!P2 BRA `(.L_x_640) ;  /* 0x000000000044a947 */ /* 0x000fea0003800000 */
[----:B------:R-:W-:Y:S01]  /*1a50*/  FFMA.FTZ R137, R3, UR10, R108 ;  /* 0x0000000a03897c23 */ /* 0x000fe2000801006c */
[----:B------:R-:W-:Y:S02]  /*1a60*/  ISETP.LT.AND P0, PT, RZ, UR29, PT ;  /* 0x0000001dff007c0c */ /* 0x000fe4000bf01270 */
[----:B------:R-:W-:Y:S01]  /*1a70*/  LOP3.LUT P3, RZ, R124, 0xff, RZ, 0xc0, !PT ;  /* 0x000000ff7cff7812 */ /* 0x000fe2000786c0ff */
[----:B------:R-:W-:Y:S01]  /*1a80*/  FADD.FTZ R137, R112, -R137 ;  /* 0x8000008970897221 */ /* 0x000fe20000010000 */
[----:B------:R-:W-:-:S03]  /*1a90*/  MOV R152, RZ ;  /* 0x000000ff00987202 */ /* 0x000fc60000000f00 */
[----:B------:R-:W-:-:S05]  /*1aa0*/  FMUL.FTZ R137, R137, UR28 ;  /* 0x0000001c89897c20 */ /* 0x000fca0008410000 */
[----:B------:R-:W-:-:S03]  /*1ab0*/  FSEL R137, R137, RZ, P0 ;  /* 0x000000ff89897208 */ /* 0x000fc60000000000 */
[----:B------:R-:W-:Y:S01]  /*1ac0*/  @P3 IMAD.U32 R153, R68, 0x10000, RZ ;  /* 0x0001000044993824 */ /* 0x000fe200078e00ff */
[----:B------:R-:W-:Y:S01]  /*1ad0*/  @P3 SHF.L.U32 R151, R80, 0x10, RZ ;  /* 0x0000001050973819 */ /* 0x000fe200000006ff */
[----:B------:R-:W-:-:S04]  /*1ae0*/  FMUL.FTZ R137, R137, UR25 ;  /* 0x0000001989897c20 */ /* 0x000fc80008410000 */
[----:B------:R-:W-:Y:S01]  /*1af0*/  FMUL.FTZ R154, R137, UR24 ;  /* 0x00000018899a7c20 */ /* 0x000fe20008410000 */
[----:B------:R-:W-:-:S03]  /*1b00*/  HFMA2 R137, -RZ, RZ, 0, 0 ;  /* 0x00000000ff897431 */ /* 0x000fc600000001ff */
[C---:B------:R-:W-:Y:S01]  /*1b10*/  @P3 FMUL.FTZ R152, R154.reuse, R153 ;  /* 0x000000999a983220 */ /* 0x040fe20000410000 */
[----:B------:R-:W-:-:S04]  /*1b20*/  @P3 FMUL.FTZ R137, R154, R151 ;  /* 0x000000979a893220 */ /* 0x000fc80000410000 */
[----:B------:R-:W-:Y:S01]  /*1b30*/  F2FP.BF16.F32.PACK_AB R152, RZ, R152 ;  /* 0x00000098ff98723e */ /* 0x000fe200000010ff */
[----:B------:R-:W-:-:S03]  /*1b40*/  FADD.FTZ R44, R44, R137 ;  /* 0x000000892c2c7221 */ /* 0x000fc60000010000 */
[----:B------:R-:W-:-:S07]  /*1b50*/  PRMT R96, R152, 0x7610, R96 ;  /* 0x0000761098607816 */ /* 0x000fce0000000060 */
.L_x_640:
[----:B------:R-:W-:Y:S05]  /*1b60*/  @!P2 BRA `(.L_x_641) ;  /* 0x000000000044a947 */ /* 0x000fea0003800000 */
        /* <DEDUP_REMOVED lines=12> */
[----:B------:R-:W-:Y:S01]  /*1c30*/  MOV R107, RZ ;  /* 0x000000ff006b7202 */ /* 0x000fe20000000f00 */
[----:B------:R-:W-:Y:S02]  /*1c40*/  @P0 FMUL.FTZ R107, R154, R137 ;  /* 0x000000899a6b0220 */ /* 0x000fe40000410000 */
[----:B------:R-:W-:-:S03]  /*1c50*/  FADD.FTZ R45, R45, R152 ;  /* 0x000000982d2d7221 */ /* 0x000fc60000010000 */
[----:B------:R-:W-:-:S04]  /*1c60*/  F2FP.BF16.F32.PACK_AB R107, RZ, R107 ;  /* 0x0000006bff6b723e */ /* 0x000fc800000010ff */
[----:B------:R-:W-:-:S07]  /*1c70*/  PRMT R96, R96, 0x5410, R107 ;  /* 0x0000541060607816 */ /* 0x000fce000000006b */
.L_x_641:
[----:B------:R-:W-:Y:S05]  /*1c80*/  @!P2 BRA `(.L_x_642) ;  /* 0x000000000044a947 */ /* 0x000fea0003800000 */
        /* <DEDUP_REMOVED lines=17> */
.L_x_642:
[----:B------:R-:W-:Y:S05]  /*1da0*/  @!P2 BRA `(.L_x_643) ;  /* 0x000000000044a947 */ /* 0x000fea0003800000 */
        /* <DEDUP_REMOVED lines=10> */
[----:B------:R-:W-:Y:S01]  /*1e50*/  @P0 FMUL.FTZ R137, R152, R107 ;  /* 0x0000006b98890220 */ /* 0x000fe20000410000 */
[----:B------:R-:W-:Y:S01]  /*1e60*/  @P0 SHF.L.U32 R107, R106, 0x10, RZ ;  /* 0x000000106a6b0819 */ /* 0x000fe200000006ff */
[----:B------:R-:W-:-:S03]  /*1e70*/  HFMA2 R106, -RZ, RZ, 0, 0 ;  /* 0x00000000ff6a7431 */ /* 0x000fc600000001ff */
[----:B------:R-:W-:Y:S01]  /*1e80*/  F2FP.BF16.F32.PACK_AB R137, RZ, R137 ;  /* 0x00000089ff89723e */ /* 0x000fe200000010ff */
[----:B------:R-:W-:-:S03]  /*1e90*/  @P0 FMUL.FTZ R106, R152, R107 ;  /* 0x0000006b986a0220 */ /* 0x000fc60000410000 */
[----:B------:R-:W-:Y:S01]  /*1ea0*/  PRMT R97, R97, 0x5410, R137 ;  /* 0x0000541061617816 */ /* 0x000fe20000000089 */
[----:B------:R-:W-:-:S07]  /*1eb0*/  FADD.FTZ R47, R47, R106 ;  /* 0x0000006a2f2f7221 */ /* 0x000fce0000010000 */
.L_x_643:
        /* <DEDUP_REMOVED lines=12> */
[C---:B------:R-:W-:Y:S01]  /*1f80*/  @P0 FMUL.FTZ R137, R151.reuse, R107 ;  /* 0x0000006b97890220 */ /* 0x040fe20000410000 */
[----:B------:R-:W-:Y:S02]  /*1f90*/  HFMA2 R107, -RZ, RZ, 0, 0 ;  /* 0x00000000ff6b7431 */ /* 0x000fe400000001ff */
[----:B------:R-:W-:Y:S02]  /*1fa0*/  @P0 FMUL.FTZ R107, R151, R106 ;  /* 0x0000006a976b0220 */ /* 0x000fe40000410000 */
[----:B------:R-:W-:Y:S02]  /*1fb0*/  F2FP.BF16.F32.PACK_AB R137, RZ, R137 ;  /* 0x00000089ff89723e */ /* 0x000fe400000010ff */
[----:B------:R-:W-:Y:S02]  /*1fc0*/  FADD.FTZ R48, R48, R107 ;  /* 0x0000006b30307221 */ /* 0x000fe40000010000 */
[----:B------:R-:W-:-:S07]  /*1fd0*/  PRMT R98, R137, 0x7610, R98 ;  /* 0x0000761089627816 */ /* 0x000fce0000000062 */
.L_x_644:
[----:B------:R-:W-:Y:S05]  /*1fe0*/  @!P2 BRA `(.L_x_645) ;  /* 0x000000000044a947 */ /* 0x000fea0003800000 */
[----:B------:R-:W-:Y:S01]  /*1ff0*/  FFMA.FTZ R106, R130, UR10, R108 ;  /* 0x0000000a826a7c23 */ /* 0x000fe2000801006c */
[----:B------:R-:W-:Y:S02]  /*2000*/  LOP3.LUT P0, RZ, R125, 0xff00, RZ, 0xc0, !PT ;  /* 0x0000ff007dff7812 */ /* 0x000fe4000780c0ff */
[----:B------:R-:W-:Y:S01]  /*2010*/  ISETP.LT.AND P3, PT, RZ, UR29, PT ;  /* 0x0000001dff007c0c */ /* 0x000fe2000bf61270 */
[----:B------:R-:W-:Y:S01]  /*2020*/  FADD.FTZ R106, R127, -R106 ;  /* 0x8000006a7f6a7221 */ /* 0x000fe20000010000 */
[----:B------:R-:W-:-:S03]  /*2030*/  MOV R137, RZ ;  /* 0x000000ff00897202 */ /* 0x000fc60000000f00 */
[----:B------:R-:W-:-:S05]  /*2040*/  FMUL.FTZ R106, R106, UR28 ;  /* 0x0000001c6a6a7c20 */ /* 0x000fca0008410000 */
[----:B------:R-:W-:Y:S01]  /*2050*/  FSEL R106, R106, RZ, P3 ;  /* 0x000000ff6a6a7208 */ /* 0x000fe20001800000 */
[----:B------:R-:W-:Y:S01]  /*2060*/  @P0 IMAD.U32 R107, R104, 0x10000, RZ ;  /* 0x00010000686b0824 */ /* 0x000fe200078e00ff */
[----:B------:R-:W-:Y:S01]  /*2070*/  @P0 SHF.L.U32 R151, R7, 0x10, RZ ;  /* 0x0000001007970819 */ /* 0x000fe200000006ff */
[----:B------:R-:W-:Y:S02]  /*2080*/  HFMA2 R104, -RZ, RZ, 0, 0 ;  /* 0x00000000ff687431 */ /* 0x000fe400000001ff */
[----:B------:R-:W-:-:S04]  /*2090*/  FMUL.FTZ R106, R106, UR25 ;  /* 0x000000196a6a7c20 */ /* 0x000fc80008410000 */
[----:B------:R-:W-:-:S04]  /*20a0*/  FMUL.FTZ R106, R106, UR24 ;  /* 0x000000186a6a7c20 */ /* 0x000fc80008410000 */
[C---:B------:R-:W-:Y:S01]  /*20b0*/  @P0 FMUL.FTZ R137, R106.reuse, R151 ;  /* 0x000000976a890220 */ /* 0x040fe20000410000 */
[----:B------:R-:W-:-:S04]  /*20c0*/  @P0 FMUL.FTZ R104, R106, R107 ;  /* 0x0000006b6a680220 */ /* 0x000fc80000410000 */
[----:B------:R-:W-:Y:S01]  /*20d0*/  F2FP.BF16.F32.PACK_AB R137, RZ, R137 ;  /* 0x00000089ff89723e */ /* 0x000fe200000010ff */
[----:B------:R-:W-:-:S03]  /*20e0*/  FADD.FTZ R49, R49, R104 ;  /* 0x0000006831317221 */ /* 0x000fc60000010000 */
[----:B------:R-:W-:-:S07]  /*20f0*/  PRMT R98, R98, 0x5410, R137 ;  /* 0x0000541062627816 */ /* 0x000fce0000000089 */
.L_x_645:
[----:B------:R-:W-:Y:S05]  /*2100*/  @!P2 BRA `(.L_x_646) ;  /* 0x000000000040a947 */ /* 0x000fea0003800000 */
[----:B------:R-:W-:Y:S01]  /*2110*/  FFMA.FTZ R107, R117, UR10, R108 ;  /* 0x0000000a756b7c23 */ /* 0x000fe2000801006c */
[----:B------:R-:W-:Y:S02]  /*2120*/  LOP3.LUT P0, RZ, R125, 0xff0000, RZ, 0xc0, !PT ;  /* 0x00ff00007dff7812 */ /* 0x000fe4000780c0ff */
[----:B------:R-:W-:Y:S01]  /*2130*/  ISETP.LT.AND P3, PT, RZ, UR29, PT ;  /* 0x0000001dff007c0c */ /* 0x000fe2000bf61270 */
[----:B------:R-:W-:Y:S01]  /*2140*/  FADD.FTZ R104, R118, -R107 ;  /* 0x8000006b76687221 */ /* 0x000fe20000010000 */
[----:B------:R-:W-:-:S03]  /*2150*/  CS2R R106, SRZ ;  /* 0x00000000006a7805 */ /* 0x000fc6000001ff00 */
        /* <DEDUP_REMOVED lines=11> */
.L_x_646:
[----:B------:R-:W-:Y:S05]  /*2210*/  @!P2 BRA `(.L_x_647) ;  /* 0x0000001c0004a947 */ /* 0x000fea0003800000 */
        /* <DEDUP_REMOVED lines=19> */
.L_x_639:
        /* <DEDUP_REMOVED lines=11> */
[----:B------:R-:W-:Y:S06]  /*2400*/  @!P2 BRA `(.L_x_648) ;  /* 0x000000000030a947 */ /* 0x000fec0003800000 */
        /* <DEDUP_REMOVED lines=12> */
.L_x_648:
[----:B------:R-:W-:Y:S05]  /*24d0*/  @!P2 BRA `(.L_x_649) ;  /* 0x000000000030a947 */ /* 0x000fea0003800000 */
[----:B------:R-:W-:Y:S01]  /*24e0*/  LOP3.LUT P3, RZ, R124, 0xff00, RZ, 0xc0, !PT ;  /* 0x0000ff007cff7812 */ /* 0x000fe2000786c0ff */
[----:B------:R-:W-:Y:S01]  /*24f0*/  FMUL.FTZ R137, R92, UR25 ;  /* 0x000000195c897c20 */ /* 0x000fe20008410000 */
[----:B------:R-:W-:-:S03]  /*2500*/  HFMA2 R152, -RZ, RZ, 0, 0 ;  /* 0x00000000ff987431 */ /* 0x000fc600000001ff */
[----:B------:R-:W-:-:S08]  /*2510*/  FMUL.FTZ R137, R137, UR24 ;  /* 0x0000001889897c20 */ /* 0x000fd00008410000 */
[----:B------:R-:W-:Y:S02]  /*2520*/  @P3 SHF.L.U32 R154, R107, 0x10, RZ ;  /* 0x000000106b9a3819 */ /* 0x000fe400000006ff */
[----:B------:R-:W-:-:S03]  /*2530*/  MOV R107, RZ ;  /* 0x000000ff006b7202 */ /* 0x000fc60000000f00 */
[----:B------:R-:W-:Y:S01]  /*2540*/  @P3 FMUL.FTZ R152, R154, R137 ;  /* 0x000000899a983220 */ /* 0x000fe20000410000 */
[----:B------:R-:W-:-:S03]  /*2550*/  @P3 SHF.L.U32 R154, R9, 0x10, RZ ;  /* 0x00000010099a3819 */ /* 0x000fc600000006ff */
[----:B------:R-:W-:Y:S02]  /*2560*/  FADD.FTZ R45, R45, R152 ;  /* 0x000000982d2d7221 */ /* 0x000fe40000010000 */
[----:B------:R-:W-:-:S05]  /*2570*/  @P3 FMUL.FTZ R107, R154, R137 ;  /* 0x000000899a6b3220 */ /* 0x000fca0000410000 */
[----:B------:R-:W-:-:S04]  /*2580*/  F2FP.BF16.F32.PACK_AB R107, RZ, R107 ;  /* 0x0000006bff6b723e */ /* 0x000fc800000010ff */
[----:B------:R-:W-:-:S07]  /*2590*/  PRMT R96, R96, 0x5410, R107 ;  /* 0x0000541060607816 */ /* 0x000fce000000006b */
.L_x_649:
[--C-:B------:R-:W-:Y:S01]  /*25a0*/  FFMA.FTZ R107, R115, UR10, R108.reuse ;  /* 0x0000000a736b7c23 */ /* 0x100fe2000801006c */
[----:B------:R-:W-:Y:S01]  /*25b0*/  FFMA.FTZ R152, R130, UR10, R108 ;  /* 0x0000000a82987c23 */ /* 0x000fe2000801006c */
[----:B------:R-:W-:Y:S01]  /*25c0*/  FADD.FTZ R94, R121, -R94 ;  /* 0x8000005e795e7221 */ /* 0x000fe20000010000 */
[----:B------:R-:W-:Y:S01]  /*25d0*/  FADD.FTZ R95, R114, -R95 ;  /* 0x8000005f725f7221 */ /* 0x000fe20000010000 */
[----:B------:R-:W-:Y:S01]  /*25e0*/  FADD.FTZ R107, R116, -R107 ;  /* 0x8000006b746b7221 */ /* 0x000fe20000010000 */
[----:B------:R-:W-:Y:S01]  /*25f0*/  FADD.FTZ R137, R127, -R152 ;  /* 0x800000987f897221 */ /* 0x000fe20000010000 */
[----:B------:R-:W-:Y:S01]  /*2600*/  FMUL.FTZ R94, R94, UR28 ;  /* 0x0000001c5e5e7c20 */ /* 0x000fe20008410000 */
[----:B------:R-:W-:Y:S01]  /*2610*/  FMUL.FTZ R95, R95, UR28 ;  /* 0x0000001c5f5f7c20 */ /* 0x000fe20008410000 */
[----:B------:R-:W-:Y:S01]  /*2620*/  FMUL.FTZ R107, R107, UR28 ;  /* 0x0000001c6b6b7c20 */ /* 0x000fe20008410000 */
[----:B------:R-:W-:Y:S02]  /*2630*/  FMUL.FTZ R137, R137, UR28 ;  /* 0x0000001c89897c20 */ /* 0x000fe40008410000 */
[----:B------:R-:W-:-:S02]  /*2640*/  FSEL R94, R94, RZ, P0 ;  /* 0x000000ff5e5e7208 */ /* 0x000fc40000000000 */
[----:B------:R-:W-:Y:S01]  /*2650*/  FSEL R95, R95, RZ, P0 ;  /* 0x000000ff5f5f7208 */ /* 0x000fe20000000000 */
[----:B------:R-:W-:Y:S06]  /*2660*/  @!P2 BRA `(.L_x_650) ;  /* 0x000000000030a947 */ /* 0x000fec0003800000 */
        /* <DEDUP_REMOVED lines=12> */
.L_x_650:
[----:B------:R-:W-:Y:S05]  /*2730*/  @!P2 BRA `(.L_x_651) ;  /* 0x000000000030a947 */ /* 0x000fea0003800000 */
[----:B------:R-:W-:Y:S01]  /*2740*/  LOP3.LUT P3, RZ, R124, 0xff000000, RZ, 0xc0, !PT ;  /* 0xff0000007cff7812 */ /* 0x000fe2000786c0ff */
[----:B------:R-:W-:-:S04]  /*2750*/  FMUL.FTZ R151, R94, UR25 ;  /* 0x000000195e977c20 */ /* 0x000fc80008410000 */
[----:B------:R-:W-:-:S08]  /*2760*/  FMUL.FTZ R152, R151, UR24 ;  /* 0x0000001897987c20 */ /* 0x000fd00008410000 */
[----:B------:R-:W-:Y:S02]  /*2770*/  @P3 SHF.L.U32 R151, R106, 0x10, RZ ;  /* 0x000000106a973819 */ /* 0x000fe400000006ff */
        /* <DEDUP_REMOVED lines=8> */
.L_x_651:
[----:B------:R-:W-:Y:S02]  /*2800*/  FSEL R106, R137, RZ, P0 ;  /* 0x000000ff896a7208 */ /* 0x000fe40000000000 */
[----:B------:R-:W-:Y:S01]  /*2810*/  FSEL R107, R107, RZ, P0 ;  /* 0x000000ff6b6b7208 */ /* 0x000fe20000000000 */
[----:B------:R-:W-:Y:S06]  /*2820*/  @!P2 BRA `(.L_x_652) ;  /* 0x000000000030a947 */ /* 0x000fec0003800000 */
[----:B------:R-:W-:Y:S01]  /*2830*/  LOP3.LUT P3, RZ, R125, 0xff, RZ, 0xc0, !PT ;  /* 0x000000ff7dff7812 */ /* 0x000fe2000786c0ff */
[----:B------:R-:W-:Y:S01]  /*2840*/  FMUL.FTZ R137, R107, UR25 ;  /* 0x000000196b897c20 */ /* 0x000fe20008410000 */
[----:B------:R-:W-:-:S03]  /*2850*/  HFMA2 R151, -RZ, RZ, 0, 0 ;  /* 0x00000000ff977431 */ /* 0x000fc600000001ff */
[----:B------:R-:W-:Y:S01]  /*2860*/  FMUL.FTZ R152, R137, UR24 ;  /* 0x0000001889987c20 */ /* 0x000fe20008410000 */
[----:B------:R-:W-:-:S07]  /*2870*/  MOV R137, RZ ;  /* 0x000000ff00897202 */ /* 0x000fce0000000f00 */
[----:B------:R-:W-:Y:S01]  /*2880*/  @P3 SHF.L.U32 R155, R70, 0x10, RZ ;  /* 0x00000010469b3819 */ /* 0x000fe200000006ff */
[----:B------:R-:W-:-:S04]  /*2890*/  @P3 IMAD.U32 R153, R82, 0x10000, RZ ;  /* 0x0001000052993824 */ /* 0x000fc800078e00ff */
[-C--:B------:R-:W-:Y:S01]  /*28a0*/  @P3 FMUL.FTZ R151, R155, R152.reuse ;  /* 0x000000989b973220 */ /* 0x080fe20000410000 */
[----:B------:R-:W-:-:S04]  /*28b0*/  @P3 FMUL.FTZ R137, R153, R152 ;  /* 0x0000009899893220 */ /* 0x000fc80000410000 */
[----:B------:R-:W-:Y:S01]  /*28c0*/  F2FP.BF16.F32.PACK_AB R151, RZ, R151 ;  /* 0x00000097ff97723e */ /* 0x000fe200000010ff */
[----:B------:R-:W-:-:S03]  /*28d0*/  FADD.FTZ R48, R48, R137 ;  /* 0x0000008930307221 */ /* 0x000fc60000010000 */
[----:B------:R-:W-:-:S07]  /*28e0*/  PRMT R98, R151, 0x7610, R98 ;  /* 0x0000761097627816 */ /* 0x000fce0000000062 */
.L_x_652:
[----:B------:R-:W-:Y:S05]  /*28f0*/  @!P2 BRA `(.L_x_653) ;  /* 0x000000000030a947 */ /* 0x000fea0003800000 */
[----:B------:R-:W-:Y:S01]  /*2900*/  LOP3.LUT P3, RZ, R125, 0xff00, RZ, 0xc0, !PT ;  /* 0x0000ff007dff7812 */ /* 0x000fe2000786c0ff */
[----:B------:R-:W-:-:S04]  /*2910*/  FMUL.FTZ R137, R106, UR25 ;  /* 0x000000196a897c20 */ /* 0x000fc80008410000 */
[----:B------:R-:W-:Y:S01]  /*2920*/  FMUL.FTZ R151, R137, UR24 ;  /* 0x0000001889977c20 */ /* 0x000fe20008410000 */
[----:B------:R-:W-:-:S07]  /*2930*/  HFMA2 R137, -RZ, RZ, 0, 0 ;  /* 0x00000000ff897431 */ /* 0x000fce00000001ff */
        /* <DEDUP_REMOVED lines=8> */
.L_x_653:
[--C-:B------:R-:W-:Y:S01]  /*29c0*/  FFMA.FTZ R104, R132, UR10, R108.reuse ;  /* 0x0000000a84687c23 */ /* 0x100fe2000801006c */
[----:B------:R-:W-:Y:S01]  /*29d0*/  FFMA.FTZ R151, R117, UR10, R108 ;  /* 0x0000000a75977c23 */ /* 0x000fe2000801006c */
[----:B------:R-:W-:Y:S02]  /*29e0*/  F2FP.BF16.F32.PACK_AB R92, R92, R93 ;  /* 0x0000005d5c5c723e */ /* 0x000fe400000010ff */
[----:B------:R-:W-:Y:S01]  /*29f0*/  FADD.FTZ R137, R129, -R104 ;  /* 0x8000006881897221 */ /* 0x000fe20000010000 */
[----:B------:R-:W-:Y:S01]  /*2a00*/  FADD.FTZ R104, R118, -R151 ;  /* 0x8000009776687221 */ /* 0x000fe20000010000 */
[----:B------:R-:W-:Y:S02]  /*2a10*/  F2FP.BF16.F32.PACK_AB R93, R94, R95 ;  /* 0x0000005f5e5d723e */ /* 0x000fe400000010ff */
[----:B------:R-:W-:Y:S01]  /*2a20*/  FMUL.FTZ R137, R137, UR28 ;  /* 0x0000001c89897c20 */ /* 0x000fe20008410000 */
[----:B------:R-:W-:-:S04]  /*2a30*/  FMUL.FTZ R104, R104, UR28 ;  /* 0x0000001c68687c20 */ /* 0x000fc80008410000 */
[----:B------:R-:W-:Y:S02]  /*2a40*/  FSEL R151, R137, RZ, P0 ;  /* 0x000000ff89977208 */ /* 0x000fe40000000000 */
[----:B------:R-:W-:Y:S01]  /*2a50*/  FSEL R104, R104, RZ, P0 ;  /* 0x000000ff68687208 */ /* 0x000fe20000000000 */
[----:B------:R-:W-:Y:S06]  /*2a60*/  @!P2 BRA `(.L_x_654) ;  /* 0x00000000002ca947 */ /* 0x000fec0003800000 */
        /* <DEDUP_REMOVED lines=11> */
.L_x_654:
[----:B------:R-:W-:Y:S02]  /*2b20*/  F2FP.BF16.F32.PACK_AB R94, R106, R107 ;  /* 0x0000006b6a5e723e */ /* 0x000fe400000010ff */
[----:B------:R-:W-:Y:S01]  /*2b30*/  F2FP.BF16.F32.PACK_AB R95, R151, R104 ;  /* 0x00000068975f723e */ /* 0x000fe200000010ff */
[----:B------:R-:W-:Y:S06]  /*2b40*/  @!P2 BRA `(.L_x_647) ;  /* 0x0000001000b8a947 */ /* 0x000fec0003800000 */
[----:B------:R-:W-:Y:S01]  /*2b50*/  ISETP.GE.U32.AND P0, PT, R124, RZ, PT ;  /* 0x000000ff7c00720c */ /* 0x000fe20003f06070 */
[----:B------:R-:W-:Y:S01]  /*2b60*/  FMUL.FTZ R104, R151, UR25 ;  /* 0x0000001997687c20 */ /* 0x000fe20008410000 */
[----:B------:R-:W-:Y:S02]  /*2b70*/  MOV R106, RZ ;  /* 0x000000ff006a7202 */ /* 0x000fe40000000f00 */
[----:B------:R-:W-:Y:S01]  /*2b80*/  ISETP.GE.U32.AND.EX P0, PT, R125, 0x1000000, PT, P0 ;  /* 0x010000007d00780c */ /* 0x000fe20003f06100 */
[----:B------:R-:W-:Y:S01]  /*2b90*/  FMUL.FTZ R107, R104, UR24 ;  /* 0x00000018686b7c20 */ /* 0x000fe20008410000 */
[----:B------:R-:W-:-:S11]  /*2ba0*/  HFMA2 R104, -RZ, RZ, 0, 0 ;  /* 0x00000000ff687431 */ /* 0x000fd600000001ff */
[----:B------:R-:W-:Y:S01]  /*2bb0*/  @P0 IMAD.U32 R152, R6, 0x10000, RZ ;  /* 0x0001000006980824 */ /* 0x000fe200078e00ff */
[----:B------:R-:W-:-:S03]  /*2bc0*/  @P0 SHF.L.U32 R124, R105, 0x10, RZ ;  /* 0x00000010697c0819 */ /* 0x000fc600000006ff */
[-C--:B------:R-:W-:Y:S02]  /*2bd0*/  @P0 FMUL.FTZ R106, R152, R107.reuse ;  /* 0x0000006b986a0220 */ /* 0x080fe40000410000 */
[----:B------:R-:W-:-:S03]  /*2be0*/  @P0 FMUL.FTZ R104, R124, R107 ;  /* 0x0000006b7c680220 */ /* 0x000fc60000410000 */
[----:B------:R-:W-:Y:S01]  /*2bf0*/  F2FP.BF16.F32.PACK_AB R106, RZ, R106 ;  /* 0x0000006aff6a723e */ /* 0x000fe200000010ff */
[----:B------:R-:W-:-:S03]  /*2c00*/  FADD.FTZ R51, R51, R104 ;  /* 0x0000006833337221 */ /* 0x000fc60000010000 */
[----:B------:R-:W-:Y:S01]  /*2c10*/  PRMT R99, R99, 0x5410, R106 ;  /* 0x0000541063637816 */ /* 0x000fe2000000006a */
[----:B------:R-:W-:Y:S06]  /*2c20*/  BRA `(.L_x_647) ;  /* 0x0000001000807947 */ /* 0x000fec0003800000 */
.L_x_638:
[----:B------:R-:W-:-:S04]  /*2c30*/  UISETP.NE.U32.AND UP0, UPT, UR8, URZ, UPT ;  /* 0x000000ff0800728c */ /* 0x000fc8000bf05070 */
[----:B------:R-:W-:-:S09]  /*2c40*/  UISETP.NE.AND.EX UP0, UPT, UR9, URZ, UPT, UP0 ;  /* 0x000000ff0900728c */ /* 0x000fd2000bf05300 */
[----:B------:R-:W-:Y:S05]  /*2c50*/  BRA.U UP0, `(.L_x_655) ;  /* 0x00000009003c7547 */ /* 0x000fea000b800000 */
[----:B------:R-:W-:Y:S01]  /*2c60*/  ISETP.LT.AND P3, PT, RZ, UR29, PT ;  /* 0x0000001dff007c0c */ /* 0x000fe2000bf61270 */
[----:B------:R-:W-:-:S12]  /*2c70*/  @!P2 BRA `(.L_x_656) ;  /* 0x00000000003ca947 */ /* 0x000fd80003800000 */
        /* <DEDUP_REMOVED lines=15> */
.L_x_656:
[----:B------:R-:W-:Y:S05]  /*2d70*/  @!P2 BRA `(.L_x_657) ;  /* 0x000000000048a947 */ /* 0x000fea0003800000 */
[----:B------:R-:W-:Y:S01]  /*2d80*/  @P3 FFMA.FTZ R154, R126, UR10, R108 ;  /* 0x0000000a7e9a3c23 */ /* 0x000fe2000801006c */
[----:B------:R-:W-:Y:S02]  /*2d90*/  @P3 SHF.L.U32 R152, R151, 0x10, RZ ;  /* 0x0000001097983819 */ /* 0x000fe400000006ff */
[----:B------:R-:W-:Y:S01]  /*2da0*/  LOP3.LUT P0, RZ, R124, 0xff00, RZ, 0xc0, !PT ;  /* 0x0000ff007cff7812 */ /* 0x000fe2000780c0ff */
[----:B------:R-:W-:Y:S01]  /*2db0*/  @P3 FADD.FTZ R153, R119, -R154 ;  /* 0x8000009a77993221 */ /* 0x000fe20000010000 */
[----:B------:R-:W-:-:S04]  /*2dc0*/  @!P3 PRMT R151, R24, 0x7632, R151 ;  /* 0x000076321897b816 */ /* 0x000fc80000000097 */
[----:B------:R-:W-:Y:S01]  /*2dd0*/  @!P3 SHF.L.U32 R151, R151, 0x10, RZ ;  /* 0x000000109797b819 */ /* 0x000fe200000006ff */
[----:B------:R-:W-:Y:S01]  /*2de0*/  @P3 FFMA.FTZ R151, R153, UR28, R152 ;  /* 0x0000001c99973c23 */ /* 0x000fe20008010098 */
[----:B------:R-:W-:-:S03]  /*2df0*/  IMAD.MOV.U32 R152, RZ, RZ, RZ ;  /* 0x000000ffff987224 */ /* 0x000fc600078e00ff */
[----:B------:R-:W-:Y:S02]  /*2e00*/  FMUL.FTZ R151, R151, UR25 ;  /* 0x0000001997977c20 */ /* 0x000fe40008410000 */
[----:B------:R-:W-:Y:S02]  /*2e10*/  @P0 SHF.L.U32 R154, R107, 0x10, RZ ;  /* 0x000000106b9a0819 */ /* 0x000fe400000006ff */
[----:B------:R-:W-:Y:S01]  /*2e20*/  FMUL.FTZ R151, R151, UR24 ;  /* 0x0000001897977c20 */ /* 0x000fe20008410000 */
[----:B------:R-:W-:-:S03]  /*2e30*/  MOV R107, RZ ;  /* 0x000000ff006b7202 */ /* 0x000fc60000000f00 */
[----:B------:R-:W-:Y:S01]  /*2e40*/  @P0 FMUL.FTZ R152, R154, R151 ;  /* 0x000000979a980220 */ /* 0x000fe20000410000 */
[----:B------:R-:W-:-:S03]  /*2e50*/  @P0 SHF.L.U32 R154, R9, 0x10, RZ ;  /* 0x00000010099a0819 */ /* 0x000fc600000006ff */
[----:B------:R-:W-:Y:S02]  /*2e60*/  FADD.FTZ R45, R45, R152 ;  /* 0x000000982d2d7221 */ /* 0x000fe40000010000 */
[----:B------:R-:W-:-:S05]  /*2e70*/  @P0 FMUL.FTZ R107, R154, R151 ;  /* 0x000000979a6b0220 */ /* 0x000fca0000410000 */
[----:B------:R-:W-:-:S04]  /*2e80*/  F2FP.BF16.F32.PACK_AB R107, RZ, R107 ;  /* 0x0000006bff6b723e */ /* 0x000fc800000010ff */
[----:B------:R-:W-:-:S07]  /*2e90*/  PRMT R96, R96, 0x5410, R107 ;  /* 0x0000541060607816 */ /* 0x000fce000000006b */
.L_x_657:
[----:B------:R-:W-:Y:S05]  /*2ea0*/  @!P2 BRA `(.L_x_658) ;  /* 0x000000000040a947 */ /* 0x000fea0003800000 */
[----:B------:R-:W-:Y:S01]  /*2eb0*/  @P3 FFMA.FTZ R107, R113, UR10, R108 ;  /* 0x0000000a716b3c23 */ /* 0x000fe2000801006c */
[----:B------:R-:W-:Y:S02]  /*2ec0*/  LOP3.LUT P0, RZ, R124, 0xff0000, RZ, 0xc0, !PT ;  /* 0x00ff00007cff7812 */ /* 0x000fe4000780c0ff */
[----:B------:R-:W-:Y:S01]  /*2ed0*/  MOV R151, RZ ;  /* 0x000000ff00977202 */ /* 0x000fe20000000f00 */
[----:B------:R-:W-:Y:S01]  /*2ee0*/  @P3 FADD.FTZ R152, R114, -R107 ;  /* 0x8000006b72983221 */ /* 0x000fe20000010000 */
[----:B------:R-:W-:-:S05]  /*2ef0*/  SHF.L.U32 R107, R25, 0x10, RZ ;  /* 0x00000010196b7819 */ /* 0x000fca00000006ff */
[----:B------:R-:W-:-:S04]  /*2f00*/  @P3 FFMA.FTZ R107, R152, UR28, R107 ;  /* 0x0000001c986b3c23 */ /* 0x000fc8000801006b */
        /* <DEDUP_REMOVED lines=10> */
.L_x_658:
[----:B------:R-:W-:Y:S05]  /*2fb0*/  @!P2 BRA `(.L_x_659) ;  /* 0x000000000048a947 */ /* 0x000fea0003800000 */
[----:B------:R-:W-:Y:S01]  /*2fc0*/  @P3 PRMT R107, R25, 0x7632, R107 ;  /* 0x00007632196b3816 */ /* 0x000fe2000000006b */
[----:B------:R-:W-:Y:S01]  /*2fd0*/  @P3 FFMA.FTZ R152, R128, UR10, R108 ;  /* 0x0000000a80983c23 */ /* 0x000fe2000801006c */
[----:B------:R-:W-:Y:S02]  /*2fe0*/  LOP3.LUT P0, RZ, R124, 0xff000000, RZ, 0xc0, !PT ;  /* 0xff0000007cff7812 */ /* 0x000fe4000780c0ff */
[----:B------:R-:W-:Y:S01]  /*2ff0*/  @!P3 SHF.L.U32 R137, R137, 0x10, RZ ;  /* 0x000000108989b819 */ /* 0x000fe200000006ff */
[----:B------:R-:W-:Y:S02]  /*3000*/  @P3 IMAD.U32 R107, R107, 0x10000, RZ ;  /* 0x000100006b6b3824 */ /* 0x000fe400078e00ff */
[----:B------:R-:W-:-:S04]  /*3010*/  @P3 FADD.FTZ R152, R121, -R152 ;  /* 0x8000009879983221 */ /* 0x000fc80000010000 */
[----:B------:R-:W-:Y:S01]  /*3020*/  @P3 FFMA.FTZ R137, R152, UR28, R107 ;  /* 0x0000001c98893c23 */ /* 0x000fe2000801006b */
[----:B------:R-:W-:-:S03]  /*3030*/  HFMA2 R107, -RZ, RZ, 0, 0 ;  /* 0x00000000ff6b7431 */ /* 0x000fc600000001ff */
[----:B------:R-:W-:Y:S01]  /*3040*/  FMUL.FTZ R137, R137, UR25 ;  /* 0x0000001989897c20 */ /* 0x000fe20008410000 */
[----:B------:R-:W-:-:S03]  /*3050*/  @P0 SHF.L.U32 R152, R8, 0x10, RZ ;  /* 0x0000001008980819 */ /* 0x000fc600000006ff */
[----:B------:R-:W-:-:S04]  /*3060*/  FMUL.FTZ R137, R137, UR24 ;  /* 0x0000001889897c20 */ /* 0x000fc80008410000 */
[----:B------:R-:W-:Y:S01]  /*3070*/  @P0 FMUL.FTZ R107, R152, R137 ;  /* 0x00000089986b0220 */ /* 0x000fe20000410000 */
[----:B------:R-:W-:Y:S02]  /*3080*/  @P0 SHF.L.U32 R152, R106, 0x10, RZ ;  /* 0x000000106a980819 */ /* 0x000fe400000006ff */
[----:B------:R-:W-:Y:S02]  /*3090*/  MOV R106, RZ ;  /* 0x000000ff006a7202 */ /* 0x000fe40000000f00 */
[----:B------:R-:W-:Y:S01]  /*30a0*/  F2FP.BF16.F32.PACK_AB R107, RZ, R107 ;  /* 0x0000006bff6b723e */ /* 0x000fe200000010ff */
[----:B------:R-:W-:-:S03]  /*30b0*/  @P0 FMUL.FTZ R106, R152, R137 ;  /* 0x00000089986a0220 */ /* 0x000fc60000410000 */
[----:B------:R-:W-:Y:S01]  /*30c0*/  PRMT R97, R97, 0x5410, R107 ;  /* 0x0000541061617816 */ /* 0x000fe2000000006b */
[----:B------:R-:W-:-:S07]  /*30d0*/  FADD.FTZ R47, R47, R106 ;  /* 0x0000006a2f2f7221 */ /* 0x000fce0000010000 */
.L_x_659:
[----:B------:R-:W-:Y:S05]  /*30e0*/  @!P2 BRA `(.L_x_660) ;  /* 0x000000000040a947 */ /* 0x000fea0003800000 */
        /* <DEDUP_REMOVED lines=16> */
.L_x_660:
[----:B------:R-:W-:Y:S05]  /*31f0*/  @!P2 BRA `(.L_x_661) ;  /* 0x000000000044a947 */ /* 0x000fea0003800000 */
[----:B------:R-:W-:Y:S01]  /*3200*/  PRMT R106, R26, 0x7632, R106 ;  /* 0x000076321a6a7816 */ /* 0x000fe2000000006a */
[----:B------:R-:W-:Y:S01]  /*3210*/  @P3 FFMA.FTZ R152, R130, UR10, R108 ;  /* 0x0000000a82983c23 */ /* 0x000fe2000801006c */
[----:B------:R-:W-:Y:S02]  /*3220*/  LOP3.LUT P0, RZ, R125, 0xff00, RZ, 0xc0, !PT ;  /* 0x0000ff007dff7812 */ /* 0x000fe4000780c0ff */
[----:B------:R-:W-:Y:S01]  /*3230*/  SHF.L.U32 R106, R106, 0x10, RZ ;  /* 0x000000106a6a7819 */ /* 0x000fe200000006ff */
[----:B------:R-:W-:-:S04]  /*3240*/  @P3 FADD.FTZ R107, R127, -R152 ;  /* 0x800000987f6b3221 */ /* 0x000fc80000010000 */
[----:B------:R-:W-:Y:S01]  /*3250*/  @P3 FFMA.FTZ R106, R107, UR28, R106 ;  /* 0x0000001c6b6a3c23 */ /* 0x000fe2000801006a */
[----:B------:R-:W-:-:S03]  /*3260*/  HFMA2 R107, -RZ, RZ, 0, 0 ;  /* 0x00000000ff6b7431 */ /* 0x000fc600000001ff */
[----:B------:R-:W-:Y:S02]  /*3270*/  FMUL.FTZ R106, R106, UR25 ;  /* 0x000000196a6a7c20 */ /* 0x000fe40008410000 */
[----:B------:R-:W-:Y:S02]  /*3280*/  @P0 SHF.L.U32 R151, R7, 0x10, RZ ;  /* 0x0000001007970819 */ /* 0x000fe400000006ff */
[----:B------:R-:W-:Y:S01]  /*3290*/  FMUL.FTZ R106, R106, UR24 ;  /* 0x000000186a6a7c20 */ /* 0x000fe20008410000 */
[----:B------:R-:W-:Y:S02]  /*32a0*/  @P0 SHF.L.U32 R137, R104, 0x10, RZ ;  /* 0x0000001068890819 */ /* 0x000fe400000006ff */
[----:B------:R-:W-:Y:S01]  /*32b0*/  MOV R104, RZ ;  /* 0x000000ff00687202 */ /* 0x000fe20000000f00 */
[-C--:B------:R-:W-:Y:S02]  /*32c0*/  @P0 FMUL.FTZ R107, R151, R106.reuse ;  /* 0x0000006a976b0220 */ /* 0x080fe40000410000 */
[----:B------:R-:W-:-:S03]  /*32d0*/  @P0 FMUL.FTZ R104, R137, R106 ;  /* 0x0000006a89680220 */ /* 0x000fc60000410000 */
[----:B------:R-:W-:Y:S01]  /*32e0*/  F2FP.BF16.F32.PACK_AB R107, RZ, R107 ;  /* 0x0000006bff6b723e */ /* 0x000fe200000010ff */
[----:B------:R-:W-:-:S03]  /*32f0*/  FADD.FTZ R49, R49, R104 ;  /* 0x0000006831317221 */ /* 0x000fc60000010000 */
[----:B------:R-:W-:-:S07]  /*3300*/  PRMT R98, R98, 0x5410, R107 ;  /* 0x0000541062627816 */ /* 0x000fce000000006b */
.L_x_661:
[----:B------:R-:W-:Y:S05]  /*3310*/  @!P2 BRA `(.L_x_662) ;  /* 0x00000000003ca947 */ /* 0x000fea0003800000 */
[----:B------:R-:W-:Y:S01]  /*3320*/  @P3 FFMA.FTZ R107, R117, UR10, R108 ;  /* 0x0000000a756b3c23 */ /* 0x000fe2000801006c */
[----:B------:R-:W-:Y:S02]  /*3330*/  LOP3.LUT P0, RZ, R125, 0xff0000, RZ, 0xc0, !PT ;  /* 0x00ff00007dff7812 */ /* 0x000fe4000780c0ff */
[----:B------:R-:W-:Y:S01]  /*3340*/  SHF.L.U32 R104, R27, 0x10, RZ ;  /* 0x000000101b687819 */ /* 0x000fe200000006ff */
[----:B------:R-:W-:-:S04]  /*3350*/  @P3 FADD.FTZ R107, R118, -R107 ;  /* 0x8000006b766b3221 */ /* 0x000fc80000010000 */
[----:B------:R-:W-:Y:S01]  /*3360*/  @P3 FFMA.FTZ R104, R107, UR28, R104 ;  /* 0x0000001c6b683c23 */ /* 0x000fe20008010068 */
[----:B------:R-:W-:-:S03]  /*3370*/  CS2R R106, SRZ ;  /* 0x00000000006a7805 */ /* 0x000fc6000001ff00 */
        /* <DEDUP_REMOVED lines=9> */
.L_x_662:
[----:B------:R-:W-:Y:S05]  /*3410*/  @!P2 BRA `(.L_x_647) ;  /* 0x000000080084a947 */ /* 0x000fea0003800000 */
[----:B------:R-:W-:Y:S01]  /*3420*/  ISETP.GE.U32.AND P0, PT, R124, RZ, PT ;  /* 0x000000ff7c00720c */ /* 0x000fe20003f06070 */
[----:B------:R-:W-:Y:S01]  /*3430*/  @P3 FFMA.FTZ R106, R132, UR10, R108 ;  /* 0x0000000a846a3c23 */ /* 0x000fe2000801006c */
[----:B------:R-:W-:Y:S02]  /*3440*/  PRMT R104, R27, 0x7632, R104 ;  /* 0x000076321b687816 */ /* 0x000fe40000000068 */
[----:B------:R-:W-:Y:S01]  /*3450*/  ISETP.GE.U32.AND.EX P0, PT, R125, 0x1000000, PT, P0 ;  /* 0x010000007d00780c */ /* 0x000fe20003f06100 */
[----:B------:R-:W-:Y:S01]  /*3460*/  @P3 FADD.FTZ R107, R129, -R106 ;  /* 0x8000006a816b3221 */ /* 0x000fe20000010000 */
[----:B------:R-:W-:Y:S02]  /*3470*/  HFMA2 R106, -RZ, RZ, 0, 0 ;  /* 0x00000000ff6a7431 */ /* 0x000fe400000001ff */
[----:B------:R-:W-:-:S04]  /*3480*/  IMAD.U32 R104, R104, 0x10000, RZ ;  /* 0x0001000068687824 */ /* 0x000fc800078e00ff */
[----:B------:R-:W-:-:S04]  /*3490*/  @P3 FFMA.FTZ R104, R107, UR28, R104 ;  /* 0x0000001c6b683c23 */ /* 0x000fc80008010068 */
[----:B------:R-:W-:Y:S01]  /*34a0*/  FMUL.FTZ R104, R104, UR25 ;  /* 0x0000001968687c20 */ /* 0x000fe20008410000 */
[----:B------:R-:W-:-:S03]  /*34b0*/  @P0 SHF.L.U32 R152, R6, 0x10, RZ ;  /* 0x0000001006980819 */ /* 0x000fc600000006ff */
[----:B------:R-:W-:Y:S01]  /*34c0*/  FMUL.FTZ R107, R104, UR24 ;  /* 0x00000018686b7c20 */ /* 0x000fe20008410000 */
[----:B------:R-:W-:Y:S02]  /*34d0*/  @P0 SHF.L.U32 R124, R105, 0x10, RZ ;  /* 0x00000010697c0819 */ /* 0x000fe400000006ff */
[----:B------:R-:W-:Y:S01]  /*34e0*/  MOV R104, RZ ;  /* 0x000000ff00687202 */ /* 0x000fe20000000f00 */
[-C--:B------:R-:W-:Y:S02]  /*34f0*/  @P0 FMUL.FTZ R106, R152, R107.reuse ;  /* 0x0000006b986a0220 */ /* 0x080fe40000410000 */
[----:B------:R-:W-:-:S03]  /*3500*/  @P0 FMUL.FTZ R104, R124, R107 ;  /* 0x0000006b7c680220 */ /* 0x000fc60000410000 */
[----:B------:R-:W-:Y:S01]  /*3510*/  F2FP.BF16.F32.PACK_AB R106, RZ, R106 ;  /* 0x0000006aff6a723e */ /* 0x000fe200000010ff */
[----:B------:R-:W-:-:S03]  /*3520*/  FADD.FTZ R51, R51, R104 ;  /* 0x0000006833337221 */ /* 0x000fc60000010000 */
[----:B------:R-:W-:Y:S01]  /*3530*/  PRMT R99, R99, 0x5410, R106 ;  /* 0x0000541063637816 */ /* 0x000fe2000000006a */
[----:B------:R-:W-:Y:S06]  /*3540*/  BRA `(.L_x_647) ;  /* 0x0000000800387947 */ /* 0x000fec0003800000 */
.L_x_655:
[----:B------:R-:W-:Y:S02]  /*3550*/  ISETP.LT.AND P0, PT, RZ, UR29, PT ;  /* 0x0000001dff007c0c */ /* 0x000fe4000bf01270 */
[----:B------:R-:W-:Y:S02]  /*3560*/  SHF.L.U32 R92, R151, 0x10, RZ ;  /* 0x00000010975c7819 */ /* 0x000fe400000006ff */
[----:B------:R-:W-:Y:S02]  /*3570*/  PLOP3.LUT P3, PT, PT, PT, UP1, 0x80, 0x8 ;  /* 0x000000000008781c */ /* 0x000fe40003f6f018 */
[----:B------:R-:W-:-:S07]  /*3580*/  SHF.L.U32 R95, R153, 0x10, RZ ;  /* 0x00000010995f7819 */ /* 0x000fce00000006ff */
[--C-:B------:R-:W-:Y:S01]  /*3590*/  @P0 FFMA.FTZ R94, R126, UR10, R108.reuse ;  /* 0x0000000a7e5e0c23 */ /* 0x100fe2000801006c */
[--C-:B------:R-:W-:Y:S01]  /*35a0*/  @P0 FFMA.FTZ R154, R128, UR10, R108.reuse ;  /* 0x0000000a809a0c23 */ /* 0x100fe2000801006c */
[--C-:B------:R-:W-:Y:S01]  /*35b0*/  @P0 FFMA.FTZ R151, R117, UR10, R108.reuse ;  /* 0x0000000a75970c23 */ /* 0x100fe2000801006c */
[----:B------:R-:W-:Y:S01]  /*35c0*/  @P0 FFMA.FTZ R156, R130, UR10, R108 ;  /* 0x0000000a829c0c23 */ /* 0x000fe2000801006c */
[----:B------:R-:W-:Y:S02]  /*35d0*/  @P0 FADD.FTZ R93, R119, -R94 ;  /* 0x8000005e775d0221 */ /* 0x000fe40000010000 */
[----:B------:R-:W-:Y:S01]  /*35e0*/  @P0 FADD.FTZ R151, R118, -R151 ;  /* 0x8000009776970221 */ /* 0x000fe20000010000 */
[----:B------:R-:W-:Y:S01]  /*35f0*/  @P0 FADD.FTZ R156, R127, -R156 ;  /* 0x8000009c7f9c0221 */ /* 0x000fe20000010000 */
[----:B------:R-:W-:Y:S01]  /*3600*/  @P0 FFMA.FTZ R92, R93, UR28, R92 ;  /* 0x0000001c5d5c0c23 */ /* 0x000fe2000801005c */
[----:B------:R-:W-:Y:S02]  /*3610*/  @P0 FFMA.FTZ R93, R113, UR10, R108 ;  /* 0x0000000a715d0c23 */ /* 0x000fe4000801006c */
[----:B------:R-:W-:-:S02]  /*3620*/  @P0 FFMA.FTZ R95, R156, UR28, R95 ;  /* 0x0000001c9c5f0c23 */ /* 0x000fc4000801005f */
[----:B------:R-:W-:Y:S01]  /*3630*/  @P0 FADD.FTZ R94, R114, -R93 ;  /* 0x8000005d725e0221 */ /* 0x000fe20000010000 */
[----:B------:R-:W-:-:S05]  /*3640*/  SHF.L.U32 R93, R25, 0x10, RZ ;  /* 0x00000010195d7819 */ /* 0x000fca00000006ff */
[----:B------:R-:W-:Y:S01]  /*3650*/  @P0 FFMA.FTZ R93, R94, UR28, R93 ;  /* 0x0000001c5e5d0c23 */ /* 0x000fe2000801005d */
[----:B------:R-:W-:Y:S01]  /*3660*/  SHF.L.U32 R94, R137, 0x10, RZ ;  /* 0x00000010895e7819 */ /* 0x000fe200000006ff */
[----:B------:R-:W-:Y:S01]  /*3670*/  @P0 FADD.FTZ R137, R121, -R154 ;  /* 0x8000009a79890221 */ /* 0x000fe20000010000 */
[----:B------:R-:W-:-:S03]  /*3680*/  @P0 FFMA.FTZ R154, R132, UR10, R108 ;  /* 0x0000000a849a0c23 */ /* 0x000fc6000801006c */
[----:B------:R-:W-:Y:S01]  /*3690*/  @P0 FFMA.FTZ R94, R137, UR28, R94 ;  /* 0x0000001c895e0c23 */ /* 0x000fe2000801005e */
[----:B------:R-:W-:Y:S01]  /*36a0*/  IMAD.U32 R137, R152, 0x10000, RZ ;  /* 0x0001000098897824 */ /* 0x000fe200078e00ff */
[----:B------:R-:W-:Y:S01]  /*36b0*/  SHF.L.U32 R152, R27, 0x10, RZ ;  /* 0x000000101b987819 */ /* 0x000fe200000006ff */
[----:B------:R-:W-:-:S04]  /*36c0*/  @P0 FADD.FTZ R154, R129, -R154 ;  /* 0x8000009a819a0221 */ /* 0x000fc80000010000 */
[----:B------:R-:W-:Y:S01]  /*36d0*/  @P0 FFMA.FTZ R152, R151, UR28, R152 ;  /* 0x0000001c97980c23 */ /* 0x000fe20008010098 */
[----:B------:R-:W-:Y:S01]  /*36e0*/  @P3 FFMA.FTZ R151, R3, UR10, R108 ;  /* 0x0000000a03973c23 */ /* 0x000fe2000801006c */
[----:B------:R-:W-:-:S03]  /*36f0*/  @P0 FFMA.FTZ R137, R154, UR28, R137 ;  /* 0x0000001c9a890c23 */ /* 0x000fc60008010089 */
[----:B------:R-:W-:Y:S01]  /*3700*/  @P3 FADD.FTZ R154, R112, -R151 ;  /* 0x80000097709a3221 */ /* 0x000fe20000010000 */
[----:B------:R-:W-:-:S05]  /*3710*/  SHF.L.U32 R151, R24, 0x10, RZ ;  /* 0x0000001018977819 */ /* 0x000fca00000006ff */
[----:B------:R-:W-:Y:S01]  /*3720*/  @P3 FFMA.FTZ R151, R154, UR28, R151 ;  /* 0x0000001c9a973c23 */ /* 0x000fe20008010097 */
[----:B------:R-:W-:Y:S06]  /*3730*/  @!P2 BRA `(.L_x_663) ;  /* 0x000000000030a947 */ /* 0x000fec0003800000 */
        /* <DEDUP_REMOVED lines=12> */
.L_x_663:
        /* <DEDUP_REMOVED lines=8> */
[----:B------:R-:W-:-:S03]  /*3880*/  @P3 IMAD.U32 R156, R9, 0x10000, RZ ;  /* 0x00010000099c3824 */ /* 0x000fc600078e00ff */
[----:B------:R-:W-:Y:S01]  /*3890*/  FADD.FTZ R45, R45, R154 ;  /* 0x0000009a2d2d7221 */ /* 0x000fe20000010000 */
[----:B------:R-:W-:-:S05]  /*38a0*/  @P3 FMUL.FTZ R107, R156, R153 ;  /* 0x000000999c6b3220 */ /* 0x000fca0000410000 */
[----:B------:R-:W-:-:S04]  /*38b0*/  F2FP.BF16.F32.PACK_AB R107, RZ, R107 ;  /* 0x0000006bff6b723e */ /* 0x000fc800000010ff */
[----:B------:R-:W-:-:S07]  /*38c0*/  PRMT R96, R96, 0x5410, R107 ;  /* 0x0000541060607816 */ /* 0x000fce000000006b */
.L_x_664:
[----:B------:R-:W-:Y:S05]  /*38d0*/  @!P2 BRA `(.L_x_665) ;  /* 0x000000000030a947 */ /* 0x000fea0003800000 */
        /* <DEDUP_REMOVED lines=12> */
.L_x_665:
[----:B------:R-:W-:Y:S05]  /*39a0*/  @!P2 BRA `(.L_x_666) ;  /* 0x00000000002ca947 */ /* 0x000fea0003800000 */
        /* <DEDUP_REMOVED lines=11> */
.L_x_666:
[----:B------:R-:W-:Y:S01]  /*3a60*/  @P0 FFMA.FTZ R107, R115, UR10, R108 ;  /* 0x0000000a736b0c23 */ /* 0x000fe2000801006c */
[----:B------:R-:W-:Y:S02]  /*3a70*/  SHF.L.U32 R106, R26, 0x10, RZ ;  /* 0x000000101a6a7819 */ /* 0x000fe400000006ff */
[----:B------:R-:W-:Y:S01]  /*3a80*/  F2FP.BF16.F32.PACK_AB R92, R92, R151 ;  /* 0x000000975c5c723e */ /* 0x000fe200000010ff */
[----:B------:R-:W-:Y:S01]  /*3a90*/  @P0 FADD.FTZ R107, R116, -R107 ;  /* 0x8000006b746b0221 */ /* 0x000fe20000010000 */
[----:B------:R-:W-:-:S03]  /*3aa0*/  F2FP.BF16.F32.PACK_AB R93, R94, R93 ;  /* 0x0000005d5e5d723e */ /* 0x000fc600000010ff */
[----:B------:R-:W-:Y:S01]  /*3ab0*/  @P0 FFMA.FTZ R106, R107, UR28, R106 ;  /* 0x0000001c6b6a0c23 */ /* 0x000fe2000801006a */
        /* <DEDUP_REMOVED lines=13> */
.L_x_667:
[----:B------:R-:W-:Y:S05]  /*3b90*/  @!P2 BRA `(.L_x_668) ;  /* 0x000000000030a947 */ /* 0x000fea0003800000 */
[----:B------:R-:W-:Y:S01]  /*3ba0*/  LOP3.LUT P0, RZ, R125, 0xff00, RZ, 0xc0, !PT ;  /* 0x0000ff007dff7812 */ /* 0x000fe2000780c0ff */
[----:B------:R-:W-:-:S04]  /*3bb0*/  FMUL.FTZ R94, R95, UR25 ;  /* 0x000000195f5e7c20 */ /* 0x000fc80008410000 */
[----:B------:R-:W-:Y:S01]  /*3bc0*/  FMUL.FTZ R107, R94, UR24 ;  /* 0x000000185e6b7c20 */ /* 0x000fe20008410000 */
[----:B------:R-:W-:-:S07]  /*3bd0*/  HFMA2 R94, -RZ, RZ, 0, 0 ;  /* 0x00000000ff5e7431 */ /* 0x000fce00000001ff */
[----:B------:R-:W-:Y:S02]  /*3be0*/  @P0 SHF.L.U32 R104, R104, 0x10, RZ ;  /* 0x0000001068680819 */ /* 0x000fe400000006ff */
[----:B------:R-:W-:-:S03]  /*3bf0*/  @P0 SHF.L.U32 R154, R7, 0x10, RZ ;  /* 0x00000010079a0819 */ /* 0x000fc600000006ff */
[-C--:B------:R-:W-:Y:S01]  /*3c00*/  @P0 FMUL.FTZ R94, R104, R107.reuse ;  /* 0x0000006b685e0220 */ /* 0x080fe20000410000 */
[----:B------:R-:W-:Y:S01]  /*3c10*/  MOV R104, RZ ;  /* 0x000000ff00687202 */ /* 0x000fe20000000f00 */
[----:B------:R-:W-:Y:S02]  /*3c20*/  @P0 FMUL.FTZ R104, R154, R107 ;  /* 0x0000006b9a680220 */ /* 0x000fe40000410000 */
[----:B------:R-:W-:-:S03]  /*3c30*/  FADD.FTZ R49, R49, R94 ;  /* 0x0000005e31317221 */ /* 0x000fc60000010000 */
[----:B------:R-:W-:-:S04]  /*3c40*/  F2FP.BF16.F32.PACK_AB R104, RZ, R104 ;  /* 0x00000068ff68723e */ /* 0x000fc800000010ff */
[----:B------:R-:W-:-:S07]  /*3c50*/  PRMT R98, R98, 0x5410, R104 ;  /* 0x0000541062627816 */ /* 0x000fce0000000068 */
.L_x_668:
[----:B------:R-:W-:Y:S05]  /*3c60*/  @!P2 BRA `(.L_x_669) ;  /* 0x000000000030a947 */ /* 0x000fea0003800000 */
        /* <DEDUP_REMOVED lines=12> */
.L_x_669:
[----:B------:R-:W-:Y:S02]  /*3d30*/  F2FP.BF16.F32.PACK_AB R94, R95, R106 ;  /* 0x0000006a5f5e723e */ /* 0x000fe400000010ff */
[----:B------:R-:W-:Y:S01]  /*3d40*/  F2FP.BF16.F32.PACK_AB R95, R137, R152 ;  /* 0x00000098895f723e */ /* 0x000fe200000010ff */
[----:B------:R-:W-:Y:S06]  /*3d50*/  @!P2 BRA `(.L_x_647) ;  /* 0x000000000034a947 */ /* 0x000fec0003800000 */
[----:B------:R-:W-:Y:S01]  /*3d60*/  ISETP.GE.U32.AND P0, PT, R124, RZ, PT ;  /* 0x000000ff7c00720c */ /* 0x000fe20003f06070 */
[----:B------:R-:W-:Y:S01]  /*3d70*/  FMUL.FTZ R137, R137, UR25 ;  /* 0x0000001989897c20 */ /* 0x000fe20008410000 */
[----:B------:R-:W-:Y:S02]  /*3d80*/  HFMA2 R106, -RZ, RZ, 0, 0 ;  /* 0x00000000ff6a7431 */ /* 0x000fe400000001ff */
[----:B------:R-:W-:Y:S01]  /*3d90*/  IMAD.MOV.U32 R104, RZ, RZ, RZ ;  /* 0x000000ffff687224 */ /* 0x000fe200078e00ff */
        /* <DEDUP_REMOVED lines=9> */
.L_x_647:
[----:B------:R-:W-:Y:S01]  /*3e30*/  ISETP.NE.U32.AND P0, PT, RZ, UR8, PT ;  /* 0x00000008ff007c0c */ /* 0x000fe2000bf05070 */
[----:B------:R-:W0:Y:S01]  /*3e40*/  @P2 LDC.64 R104, c[0x0][0x468] ;  /* 0x00011a00ff682b82 */ /* 0x000e220000000a00 */
[----:B------:R-:W-:Y:S02]  /*3e50*/  UISETP.NE.U32.AND UP0, UPT, UR6, URZ, UPT ;  /* 0x000000ff0600728c */ /* 0x000fe4000bf05070 */
[----:B------:R-:W-:Y:S02]  /*3e60*/  ISETP.NE.AND.EX P0, PT, RZ, UR9, PT, P0 ;  /* 0x00000009ff007c0c */ /* 0x000fe4000bf05300 */
[----:B------:R-:W-:-:S11]  /*3e70*/  UISETP.NE.AND.EX UP0, UPT, UR7, URZ, UPT, UP0 ;  /* 0x000000ff0700728c */ /* 0x000fd6000bf05300 */
[----:B------:R-:W1:Y:S01]  /*3e80*/  @P0 LDC.64 R106, c[0x0][0x478] ;  /* 0x00011e00ff6a0b82 */ /* 0x000e620000000a00 */
[C---:B0-----:R-:W-:Y:S01]  /*3e90*/  @P2 IMAD.WIDE.U32 R104, R149.reuse, 0x10, R104 ;  /* 0x0000001095682825 */ /* 0x041fe200078e0068 */
[----:B------:R-:W-:-:S03]  /*3ea0*/  IADD3 R149, PT, PT, R149, 0x80, RZ ;  /* 0x0000008095957810 */ /* 0x000fc60007ffe0ff */
[----:B-1----:R-:W-:-:S05]  /*3eb0*/  @P0 IMAD.WIDE.U32 R106, R109, 0x10, R106 ;  /* 0x000000106d6a0825 */ /* 0x002fca00078e006a */
[----:B------:R0:W-:Y:S04]  /*3ec0*/  @P0 STG.E.128 desc[UR20][R106.64], R92 ;  /* 0x0000005c6a000986 */ /* 0x0001e8000c101d14 */
[----:B------:R0:W-:Y:S01]  /*3ed0*/  @P2 STG.E.128 desc[UR20][R104.64], R96 ;  /* 0x0000006068002986 */ /* 0x0001e2000c101d14 */
[----:B------:R-:W-:Y:S05]  /*3ee0*/  @!P2 BRA `(.L_x_670) ;  /* 0x00000000000ca947 */ /* 0x000fea0003800000 */
[----:B------:R-:W1:Y:S02]  /*3ef0*/  LDC.64 R80, c[0x0][0x390] ;  /* 0x0000e400ff507b82 */ /* 0x000e640000000a00 */
[----:B-1----:R-:W-:-:S06]  /*3f00*/  IMAD.WIDE.U32 R80, R149, 0x10, R80 ;  /* 0x0000001095507825 */ /* 0x002fcc00078e0050 */
[----:B------:R-:W5:Y:S02]  /*3f10*/  LDG.E.128 R80, desc[UR20][R80.64] ;  /* 0x0000001450507981 */ /* 0x000f64000c1e1d00 */
.L_x_670:
[----:B0----5:R-:W-:Y:S02]  /*3f20*/  PRMT R104, R83, 0x7632, R104 ;  /* 0x0000763253687816 */ /* 0x021fe40000000068 */
[----:B------:R-:W-:Y:S02]  /*3f30*/  PRMT R105, R82, 0x7632, R105 ;  /* 0x0000763252697816 */ /* 0x000fe40000000069 */
[----:B------:R-:W-:Y:S02]  /*3f40*/  PRMT R106, R81, 0x7632, R106 ;  /* 0x00007632516a7816 */ /* 0x000fe4000000006a */
[----:B------:R-:W-:Y:S01]  /*3f50*/  PRMT R107, R80, 0x7632, R107 ;  /* 0x00007632506b7816 */ /* 0x000fe2000000006b */
[----:B------:R-:W-:Y:S06]  /*3f60*/  BRA.U !UP0, `(.L_x_671) ;  /* 0x0000001108607547 */ /* 0x000fec000b800000 */
        /* <DEDUP_REMOVED lines=10> */
[--C-:B------:R-:W-:Y:S02]  /*4010*/  @P3 FFMA.FTZ R124, R146, UR10, R108.reuse ;  /* 0x0000000a927c3c23 */ /* 0x100fe4000801006c */
[----:B------:R-:W-:Y:S01]  /*4020*/  @P3 FADD.FTZ R95, R142, -R95 ;  /* 0x8000005f8e5f3221 */ /* 0x000fe20000010000 */
[----:B------:R-:W-:Y:S01]  /*4030*/  @P3 FADD.FTZ R92, R134, -R93 ;  /* 0x8000005d865c3221 */ /* 0x000fe20000010000 */
[----:B------:R-:W-:Y:S02]  /*4040*/  @P3 FFMA.FTZ R93, R133, UR10, R108 ;  /* 0x0000000a855d3c23 */ /* 0x000fe4000801006c */
[----:B------:R-:W-:Y:S01]  /*4050*/  @P3 FFMA.FTZ R120, R95, UR28, R120 ;  /* 0x0000001c5f783c23 */ /* 0x000fe20008010078 */
[----:B------:R-:W-:Y:S01]  /*4060*/  @P3 FFMA.FTZ R95, R135, UR10, R108 ;  /* 0x0000000a875f3c23 */ /* 0x000fe2000801006c */
[----:B------:R-:W-:Y:S01]  /*4070*/  @P3 FFMA.FTZ R137, R92, UR28, R137 ;  /* 0x0000001c5c893c23 */ /* 0x000fe20008010089 */
[----:B------:R-:W-:Y:S01]  /*4080*/  @P3 FADD.FTZ R92, R138, -R93 ;  /* 0x8000005d8a5c3221 */ /* 0x000fe20000010000 */
[----:B------:R-:W-:Y:S01]  /*4090*/  @P3 FADD.FTZ R93, R143, -R124 ;  /* 0x8000007c8f5d3221 */ /* 0x000fe20000010000 */
[----:B------:R-:W-:Y:S01]  /*40a0*/  @P3 FADD.FTZ R95, R140, -R95 ;  /* 0x8000005f8c5f3221 */ /* 0x000fe20000010000 */
[--C-:B------:R-:W-:Y:S01]  /*40b0*/  @P3 FFMA.FTZ R124, R150, UR10, R108.reuse ;  /* 0x0000000a967c3c23 */ /* 0x100fe2000801006c */
[----:B------:R-:W-:Y:S01]  /*40c0*/  @P3 FFMA.FTZ R125, R92, UR28, R125 ;  /* 0x0000001c5c7d3c23 */ /* 0x000fe2000801007d */
[----:B------:R-:W-:Y:S01]  /*40d0*/  @P3 FFMA.FTZ R92, R148, UR10, R108 ;  /* 0x0000000a945c3c23 */ /* 0x000fe2000801006c */
[----:B------:R-:W-:Y:S01]  /*40e0*/  @P3 FFMA.FTZ R94, R95, UR28, R94 ;  /* 0x0000001c5f5e3c23 */ /* 0x000fe2000801005e */
[----:B------:R-:W-:-:S02]  /*40f0*/  IMAD.U32 R95, R110, 0x10000, RZ ;  /* 0x000100006e5f7824 */ /* 0x000fc400078e00ff */
[----:B------:R-:W-:Y:S01]  /*4100*/  @P3 FFMA.FTZ R110, R141, UR10, R108 ;  /* 0x0000000a8d6e3c23 */ /* 0x000fe2000801006c */
[----:B------:R-:W-:Y:S01]  /*4110*/  @P3 FFMA.FTZ R136, R93, UR28, R136 ;  /* 0x0000001c5d883c23 */ /* 0x000fe20008010088 */
[----:B------:R-:W-:Y:S01]  /*4120*/  SHF.L.U32 R108, R23, 0x10, RZ ;  /* 0x00000010176c7819 */ /* 0x000fe200000006ff */
[----:B------:R-:W-:Y:S01]  /*4130*/  @P3 FADD.FTZ R92, R145, -R92 ;  /* 0x8000005c915c3221 */ /* 0x000fe20000010000 */
[----:B------:R-:W-:Y:S01]  /*4140*/  @P3 FADD.FTZ R93, R139, -R110 ;  /* 0x8000006e8b5d3221 */ /* 0x000fe20000010000 */
[----:B------:R-:W-:Y:S02]  /*4150*/  @P3 FADD.FTZ R124, R147, -R124 ;  /* 0x8000007c937c3221 */ /* 0x000fe40000010000 */
[----:B------:R-:W-:Y:S01]  /*4160*/  @P3 FFMA.FTZ R95, R92, UR28, R95 ;  /* 0x0000001c5c5f3c23 */ /* 0x000fe2000801005f */
[----:B------:R-:W-:Y:S01]  /*4170*/  @P3 FFMA.FTZ R108, R93, UR28, R108 ;  /* 0x0000001c5d6c3c23 */ /* 0x000fe2000801006c */
[----:B------:R-:W-:Y:S01]  /*4180*/  @P3 FFMA.FTZ R111, R124, UR28, R111 ;  /* 0x0000001c7c6f3c23 */ /* 0x000fe2000801006f */
[----:B------:R-:W-:-:S02]  /*4190*/  F2FP.BF16.F32.PACK_AB R92, R120, R137 ;  /* 0x00000089785c723e */ /* 0x000fc400000010ff */
[----:B------:R-:W-:Y:S01]  /*41a0*/  F2FP.BF16.F32.PACK_AB R93, R136, R125 ;  /* 0x0000007d885d723e */ /* 0x000fe200000010ff */
[----:B------:R-:W-:Y:S06]  /*41b0*/  @!P2 BRA `(.L_x_673) ;  /* 0x000000000030a947 */ /* 0x000fec0003800000 */
[----:B------:R-:W-:Y:S01]  /*41c0*/  LOP3.LUT P3, RZ, R122, 0xff, RZ, 0xc0, !PT ;  /* 0x000000ff7aff7812 */ /* 0x000fe2000786c0ff */
[----:B------:R-:W-:Y:S01]  /*41d0*/  FMUL.FTZ R137, R137, UR25 ;  /* 0x0000001989897c20 */ /* 0x000fe20008410000 */
[----:B------:R-:W-:-:S03]  /*41e0*/  MOV R110, RZ ;  /* 0x000000ff006e7202 */ /* 0x000fc60000000f00 */
[----:B------:R-:W-:Y:S01]  /*41f0*/  FMUL.FTZ R151, R137, UR24 ;  /* 0x0000001889977c20 */ /* 0x000fe20008410000 */
[----:B------:R-:W-:-:S07]  /*4200*/  HFMA2 R137, -RZ, RZ, 0, 0 ;  /* 0x00000000ff897431 */ /* 0x000fce00000001ff */
[----:B------:R-:W-:-:S05]  /*4210*/  @P3 SHF.L.U32 R124, R60, 0x10, RZ ;  /* 0x000000103c7c3819 */ /* 0x000fca00000006ff */
[----:B------:R-:W-:Y:S01]  /*4220*/  @P3 FMUL.FTZ R110, R151, R124 ;  /* 0x0000007c976e3220 */ /* 0x000fe20000410000 */
[----:B------:R-:W-:-:S04]  /*4230*/  @P3 SHF.L.U32 R124, R80, 0x10, RZ ;  /* 0x00000010507c3819 */ /* 0x000fc800000006ff */
[----:B------:R-:W-:Y:S01]  /*4240*/  F2FP.BF16.F32.PACK_AB R110, RZ, R110 ;  /* 0x0000006eff6e723e */ /* 0x000fe200000010ff */
[----:B------:R-:W-:-:S03]  /*4250*/  @P3 FMUL.FTZ R137, R124, R151 ;  /* 0x000000977c893220 */ /* 0x000fc60000410000 */
[----:B------:R-:W-:Y:S01]  /*4260*/  PRMT R96, R110, 0x7610, R96 ;  /* 0x000076106e607816 */ /* 0x000fe20000000060 */
[----:B------:R-:W-:-:S07]  /*4270*/  FADD.FTZ R52, R52, R137 ;  /* 0x0000008934347221 */ /* 0x000fce0000010000 */
.L_x_673:
[----:B------:R-:W-:Y:S05]  /*4280*/  @!P2 BRA `(.L_x_674) ;  /* 0x000000000030a947 */ /* 0x000fea0003800000 */
[----:B------:R-:W-:Y:S01]  /*4290*/  LOP3.LUT P3, RZ, R122, 0xff00, RZ, 0xc0, !PT ;  /* 0x0000ff007aff7812 */ /* 0x000fe2000786c0ff */
[----:B------:R-:W-:Y:S01]  /*42a0*/  FMUL.FTZ R120, R120, UR25 ;  /* 0x0000001978787c20 */ /* 0x000fe20008410000 */
[----:B------:R-:W-:Y:S01]  /*42b0*/  MOV R124, RZ ;  /* 0x000000ff007c7202 */ /* 0x000fe20000000f00 */
[----:B------:R-:W-:Y:S02]  /*42c0*/  IMAD.MOV.U32 R110, RZ, RZ, RZ ;  /* 0x000000ffff6e7224 */ /* 0x000fe400078e00ff */
        /* <DEDUP_REMOVED lines=8> */
.L_x_674:
[----:B------:R-:W-:Y:S05]  /*4350*/  @!P2 BRA `(.L_x_675) ;  /* 0x000000000030a947 */ /* 0x000fea0003800000 */
[----:B------:R-:W-:Y:S01]  /*4360*/  LOP3.LUT P3, RZ, R122, 0xff0000, RZ, 0xc0, !PT ;  /* 0x00ff00007aff7812 */ /* 0x000fe2000786c0ff */
[----:B------:R-:W-:Y:S01]  /*4370*/  FMUL.FTZ R125, R125, UR25 ;  /* 0x000000197d7d7c20 */ /* 0x000fe20008410000 */
[----:B------:R-:W-:Y:S01]  /*4380*/  MOV R110, RZ ;  /* 0x000000ff006e7202 */ /* 0x000fe20000000f00 */
[----:B------:R-:W-:Y:S02]  /*4390*/  HFMA2 R107, -RZ, RZ, 0, 0 ;  /* 0x00000000ff6b7431 */ /* 0x000fe400000001ff */
        /* <DEDUP_REMOVED lines=8> */
.L_x_675:
        /* <DEDUP_REMOVED lines=13> */
.L_x_676:
[----:B------:R-:W-:Y:S05]  /*44f0*/  @!P2 BRA `(.L_x_677) ;  /* 0x000000000030a947 */ /* 0x000fea0003800000 */
        /* <DEDUP_REMOVED lines=12> */
.L_x_677:
[----:B------:R-:W-:Y:S05]  /*45c0*/  @!P2 BRA `(.L_x_678) ;  /* 0x000000000030a947 */ /* 0x000fea0003800000 */
[----:B------:R-:W-:Y:S01]  /*45d0*/  LOP3.LUT P3, RZ, R123, 0xff00, RZ, 0xc0, !PT ;  /* 0x0000ff007bff7812 */ /* 0x000fe2000786c0ff */
[----:B------:R-:W-:Y:S01]  /*45e0*/  FMUL.FTZ R106, R95, UR25 ;  /* 0x000000195f6a7c20 */ /* 0x000fe20008410000 */
[----:B------:R-:W-:Y:S01]  /*45f0*/  HFMA2 R107, -RZ, RZ, 0, 0 ;  /* 0x00000000ff6b7431 */ /* 0x000fe200000001ff */
[----:B------:R-:W-:Y:S02]  /*4600*/  MOV R110, RZ ;  /* 0x000000ff006e7202 */ /* 0x000fe40000000f00 */
        /* <DEDUP_REMOVED lines=8> */
.L_x_678:
[----:B------:R-:W-:Y:S05]  /*4690*/  @!P2 BRA `(.L_x_679) ;  /* 0x00000000002ca947 */ /* 0x000fea0003800000 */
[----:B------:R-:W-:Y:S01]  /*46a0*/  LOP3.LUT P3, RZ, R123, 0xff0000, RZ, 0xc0, !PT ;  /* 0x00ff00007bff7812 */ /* 0x000fe2000786c0ff */
[----:B------:R-:W-:Y:S01]  /*46b0*/  FMUL.FTZ R105, R108, UR25 ;  /* 0x000000196c697c20 */ /* 0x000fe20008410000 */
[----:B------:R-:W-:-:S03]  /*46c0*/  CS2R R106, SRZ ;  /* 0x00000000006a7805 */ /* 0x000fc6000001ff00 */
        /* <DEDUP_REMOVED lines=8> */
.L_x_679:
[----:B------:R-:W-:Y:S02]  /*4750*/  F2FP.BF16.F32.PACK_AB R94, R95, R94 ;  /* 0x0000005e5f5e723e */ /* 0x000fe400000010ff */
[----:B------:R-:W-:Y:S01]  /*4760*/  F2FP.BF16.F32.PACK_AB R95, R111, R108 ;  /* 0x0000006c6f5f723e */ /* 0x000fe200000010ff */
[----:B------:R-:W-:Y:S06]  /*4770*/  @!P2 BRA `(.L_x_680) ;  /* 0x0000001800bca947 */ /* 0x000fec0003800000 */
[----:B------:R-:W-:Y:S01]  /*4780*/  ISETP.GE.U32.AND P3, PT, R122, RZ, PT ;  /* 0x000000ff7a00720c */ /* 0x000fe20003f66070 */
[----:B------:R-:W-:Y:S01]  /*4790*/  FMUL.FTZ R111, R111, UR25 ;  /* 0x000000196f6f7c20 */ /* 0x000fe20008410000 */
[----:B------:R-:W-:Y:S01]  /*47a0*/  MOV R105, RZ ;  /* 0x000000ff00697202 */ /* 0x000fe20000000f00 */
[----:B------:R-:W-:Y:S01]  /*47b0*/  HFMA2 R106, -RZ, RZ, 0, 0 ;  /* 0x00000000ff6a7431 */ /* 0x000fe200000001ff */
[----:B------:R-:W-:Y:S01]  /*47c0*/  ISETP.GE.U32.AND.EX P3, PT, R123, 0x1000000, PT, P3 ;  /* 0x010000007b00780c */ /* 0x000fe20003f66130 */
[----:B------:R-:W-:-:S12]  /*47d0*/  FMUL.FTZ R111, R111, UR24 ;  /* 0x000000186f6f7c20 */ /* 0x000fd80008410000 */
[----:B------:R-:W-:Y:S01]  /*47e0*/  @P3 IMAD.U32 R107, R14, 0x10000, RZ ;  /* 0x000100000e6b3824 */ /* 0x000fe200078e00ff */
[----:B------:R-:W-:-:S03]  /*47f0*/  @P3 SHF.L.U32 R104, R104, 0x10, RZ ;  /* 0x0000001068683819 */ /* 0x000fc600000006ff */
[C---:B------:R-:W-:Y:S02]  /*4800*/  @P3 FMUL.FTZ R105, R111.reuse, R107 ;  /* 0x0000006b6f693220 */ /* 0x040fe40000410000 */
[----:B------:R-:W-:-:S03]  /*4810*/  @P3 FMUL.FTZ R106, R111, R104 ;  /* 0x000000686f6a3220 */ /* 0x000fc60000410000 */
[----:B------:R-:W-:Y:S01]  /*4820*/  F2FP.BF16.F32.PACK_AB R105, RZ, R105 ;  /* 0x00000069ff69723e */ /* 0x000fe200000010ff */
[----:B------:R-:W-:-:S03]  /*4830*/  FADD.FTZ R59, R59, R106 ;  /* 0x0000006a3b3b7221 */ /* 0x000fc60000010000 */
[----:B------:R-:W-:Y:S01]  /*4840*/  PRMT R99, R99, 0x5410, R105 ;  /* 0x0000541063637816 */ /* 0x000fe20000000069 */
[----:B------:R-:W-:Y:S06]  /*4850*/  BRA `(.L_x_680) ;  /* 0x0000001800847947 */ /* 0x000fec0003800000 */
.L_x_672:
[----:B------:R-:W-:Y:S01]  /*4860*/  ISETP.LT.AND P4, PT, RZ, UR29, PT ;  /* 0x0000001dff007c0c */ /* 0x000fe2000bf81270 */
[----:B------:R-:W-:-:S12]  /*4870*/  @!P2 BRA `(.L_x_681) ;  /* 0x000000000040a947 */ /* 0x000fd80003800000 */
[----:B------:R-:W-:Y:S01]  /*4880*/  @P4 FFMA.FTZ R111, R131, UR10, R108 ;  /* 0x0000000a836f4c23 */ /* 0x000fe2000801006c */
[----:B------:R-:W-:Y:S01]  /*4890*/  LOP3.LUT P3, RZ, R122, 0xff, RZ, 0xc0, !PT ;  /* 0x000000ff7aff7812 */ /* 0x000fe2000786c0ff */
[----:B------:R-:W-:Y:S01]  /*48a0*/  HFMA2 R124, -RZ, RZ, 0, 0 ;  /* 0x00000000ff7c7431 */ /* 0x000fe200000001ff */
[----:B------:R-:W-:Y:S01]  /*48b0*/  SHF.L.U32 R110, R20, 0x10, RZ ;  /* 0x00000010146e7819 */ /* 0x000fe200000006ff */
[----:B------:R-:W-:-:S04]  /*48c0*/  @P4 FADD.FTZ R111, R134, -R111 ;  /* 0x8000006f866f4221 */ /* 0x000fc80000010000 */
[----:B------:R-:W-:Y:S01]  /*48d0*/  @P4 FFMA.FTZ R110, R111, UR28, R110 ;  /* 0x0000001c6f6e4c23 */ /* 0x000fe2000801006e */
[----:B------:R-:W-:-:S03]  /*48e0*/  MOV R111, RZ ;  /* 0x000000ff006f7202 */ /* 0x000fc60000000f00 */
        /* <DEDUP_REMOVED lines=9> */
.L_x_681:
        /* <DEDUP_REMOVED lines=8> */
[----:B------:R-:W-:Y:S01]  /*4a00*/  @P3 SHF.L.U32 R125, R17, 0x10, RZ ;  /* 0x00000010117d3819 */ /* 0x000fe200000006ff */
[----:B------:R-:W-:Y:S02]  /*4a10*/  @P3 IMAD.U32 R107, R107, 0x10000, RZ ;  /* 0x000100006b6b3824 */ /* 0x000fe400078e00ff */
[----:B------:R-:W-:-:S04]  /*4a20*/  FMUL.FTZ R120, R120, UR24 ;  /* 0x0000001878787c20 */ /* 0x000fc80008410000 */
[-C--:B------:R-:W-:Y:S01]  /*4a30*/  @P3 FMUL.FTZ R111, R125, R120.reuse ;  /* 0x000000787d6f3220 */ /* 0x080fe20000410000 */
[----:B------:R-:W-:-:S04]  /*4a40*/  @P3 FMUL.FTZ R110, R107, R120 ;  /* 0x000000786b6e3220 */ /* 0x000fc80000410000 */
[----:B------:R-:W-:Y:S01]  /*4a50*/  F2FP.BF16.F32.PACK_AB R111, RZ, R111 ;  /* 0x0000006fff6f723e */ /* 0x000fe200000010ff */
[----:B------:R-:W-:-:S03]  /*4a60*/  FADD.FTZ R53, R53, R110 ;  /* 0x0000006e35357221 */ /* 0x000fc60000010000 */
[----:B------:R-:W-:-:S07]  /*4a70*/  PRMT R96, R96, 0x5410, R111 ;  /* 0x0000541060607816 */ /* 0x000fce000000006f */
.L_x_682:
        /* <DEDUP_REMOVED lines=16> */
.L_x_683:
[----:B------:R-:W-:Y:S05]  /*4b80*/  @!P2 BRA `(.L_x_684) ;  /* 0x000000000040a947 */ /* 0x000fea0003800000 */
[----:B------:R-:W-:Y:S01]  /*4b90*/  PRMT R107, R21, 0x7632, R107 ;  /* 0x00007632156b7816 */ /* 0x000fe2000000006b */
        /* <DEDUP_REMOVED lines=15> */
.L_x_684:
[----:B------:R-:W-:Y:S05]  /*4c90*/  @!P2 BRA `(.L_x_685) ;  /* 0x000000000040a947 */ /* 0x000fea0003800000 */
        /* <DEDUP_REMOVED lines=16> */
.L_x_685:
[----:B------:R-:W-:Y:S05]  /*4da0*/  @!P2 BRA `(.L_x_686) ;  /* 0x000000000044a947 */ /* 0x000fea0003800000 */
[----:B------:R-:W-:Y:S01]  /*4db0*/  PRMT R106, R22, 0x7632, R106 ;  /* 0x00007632166a7816 */ /* 0x000fe2000000006a */
        /* <DEDUP_REMOVED lines=16> */
.L_x_686:
        /* <DEDUP_REMOVED lines=16> */
.L_x_687:
[----:B------:R-:W-:Y:S05]  /*4fc0*/  @!P2 BRA `(.L_x_680) ;  /* 0x0000001000a8a947 */ /* 0x000fea0003800000 */
[----:B------:R-:W-:Y:S01]  /*4fd0*/  ISETP.GE.U32.AND P3, PT, R122, RZ, PT ;  /* 0x000000ff7a00720c */ /* 0x000fe20003f66070 */
[----:B------:R-:W-:Y:S01]  /*4fe0*/  @P4 FFMA.FTZ R108, R150, UR10, R108 ;  /* 0x0000000a966c4c23 */ /* 0x000fe2000801006c */
[----:B------:R-:W-:Y:S02]  /*4ff0*/  PRMT R105, R23, 0x7632, R105 ;  /* 0x0000763217697816 */ /* 0x000fe40000000069 */
[----:B------:R-:W-:Y:S02]  /*5000*/  CS2R R106, SRZ ;  /* 0x00000000006a7805 */ /* 0x000fe4000001ff00 */
[----:B------:R-:W-:Y:S01]  /*5010*/  ISETP.GE.U32.AND.EX P3, PT, R123, 0x1000000, PT, P3 ;  /* 0x010000007b00780c */ /* 0x000fe20003f66130 */
[----:B------:R-:W-:Y:S01]  /*5020*/  @P4 FADD.FTZ R108, R147, -R108 ;  /* 0x8000006c936c4221 */ /* 0x000fe20000010000 */
[----:B------:R-:W-:-:S04]  /*5030*/  IMAD.U32 R105, R105, 0x10000, RZ ;  /* 0x0001000069697824 */ /* 0x000fc800078e00ff */
[----:B------:R-:W-:-:S04]  /*5040*/  @P4 FFMA.FTZ R105, R108, UR28, R105 ;  /* 0x0000001c6c694c23 */ /* 0x000fc80008010069 */
[----:B------:R-:W-:-:S03]  /*5050*/  FMUL.FTZ R105, R105, UR25 ;  /* 0x0000001969697c20 */ /* 0x000fc60008410000 */
[----:B------:R-:W-:Y:S01]  /*5060*/  @P3 SHF.L.U32 R108, R14, 0x10, RZ ;  /* 0x000000100e6c3819 */ /* 0x000fe200000006ff */
[----:B------:R-:W-:Y:S01]  /*5070*/  FMUL.FTZ R105, R105, UR24 ;  /* 0x0000001869697c20 */ /* 0x000fe20008410000 */
[----:B------:R-:W-:-:S03]  /*5080*/  @P3 SHF.L.U32 R104, R104, 0x10, RZ ;  /* 0x0000001068683819 */ /* 0x000fc600000006ff */
[-C--:B------:R-:W-:Y:S02]  /*5090*/  @P3 FMUL.FTZ R107, R108, R105.reuse ;  /* 0x000000696c6b3220 */ /* 0x080fe40000410000 */
[----:B------:R-:W-:-:S03]  /*50a0*/  @P3 FMUL.FTZ R106, R104, R105 ;  /* 0x00000069686a3220 */ /* 0x000fc60000410000 */
[----:B------:R-:W-:Y:S01]  /*50b0*/  F2FP.BF16.F32.PACK_AB R107, RZ, R107 ;  /* 0x0000006bff6b723e */ /* 0x000fe200000010ff */
[----:B------:R-:W-:-:S03]  /*50c0*/  FADD.FTZ R59, R59, R106 ;  /* 0x0000006a3b3b7221 */ /* 0x000fc60000010000 */
[----:B------:R-:W-:Y:S01]  /*50d0*/  PRMT R99, R99, 0x5410, R107 ;  /* 0x0000541063637816 */ /* 0x000fe2000000006b */
[----:B------:R-:W-:Y:S06]  /*50e0*/  BRA `(.L_x_680) ;  /* 0x0000001000607947 */ /* 0x000fec0003800000 */
.L_x_671:
[----:B------:R-:W-:Y:S05]  /*50f0*/  @!P0 BRA `(.L_x_688) ;  /* 0x0000000800288947 */ /* 0x000fea0003800000 */
[--C-:B------:R-:W-:Y:S01]  /*5100*/  FFMA.FTZ R95, R144, UR10, R108.reuse ;  /* 0x0000000a905f7c23 */ /* 0x100fe2000801006c */
[--C-:B------:R-:W-:Y:S01]  /*5110*/  FFMA.FTZ R93, R131, UR10, R108.reuse ;  /* 0x0000000a835d7c23 */ /* 0x100fe2000801006c */
[----:B------:R-:W-:Y:S01]  /*5120*/  ISETP.LT.AND P3, PT, RZ, UR29, PT ;  /* 0x0000001dff007c0c */ /* 0x000fe2000bf61270 */
[--C-:B------:R-:W-:Y:S01]  /*5130*/  FFMA.FTZ R137, R133, UR10, R108.reuse ;  /* 0x0000000a85897c23 */ /* 0x100fe2000801006c */
        /* <DEDUP_REMOVED lines=10> */
[----:B------:R-:W-:Y:S01]  /*51e0*/  HFMA2 R110, -RZ, RZ, 0, 0 ;  /* 0x00000000ff6e7431 */ /* 0x000fe200000001ff */
[----:B------:R-:W-:Y:S02]  /*51f0*/  MOV R95, RZ ;  /* 0x000000ff005f7202 */ /* 0x000fe40000000f00 */
[----:B------:R-:W-:-:S08]  /*5200*/  FMUL.FTZ R94, R94, UR24 ;  /* 0x000000185e5e7c20 */ /* 0x000fd00008410000 */
[----:B------:R-:W-:Y:S02]  /*5210*/  @P4 SHF.L.U32 R125, R60, 0x10, RZ ;  /* 0x000000103c7d4819 */ /* 0x000fe400000006ff */
[----:B------:R-:W-:-:S03]  /*5220*/  @P4 SHF.L.U32 R111, R80, 0x10, RZ ;  /* 0x00000010506f4819 */ /* 0x000fc600000006ff */
[-C--:B------:R-:W-:Y:S02]  /*5230*/  @P4 FMUL.FTZ R110, R125, R94.reuse ;  /* 0x0000005e7d6e4220 */ /* 0x080fe40000410000 */
[----:B------:R-:W-:-:S03]  /*5240*/  @P4 FMUL.FTZ R95, R111, R94 ;  /* 0x0000005e6f5f4220 */ /* 0x000fc60000410000 */
[----:B------:R-:W-:Y:S01]  /*5250*/  F2FP.BF16.F32.PACK_AB R110, RZ, R110 ;  /* 0x0000006eff6e723e */ /* 0x000fe200000010ff */
[----:B------:R-:W-:-:S03]  /*5260*/  FADD.FTZ R52, R52, R95 ;  /* 0x0000005f34347221 */ /* 0x000fc60000010000 */
[----:B------:R-:W-:-:S07]  /*5270*/  PRMT R96, R110, 0x7610, R96 ;  /* 0x000076106e607816 */ /* 0x000fce0000000060 */
.L_x_689:
[----:B------:R-:W-:Y:S05]  /*5280*/  @!P2 BRA `(.L_x_690) ;  /* 0x000000000030a947 */ /* 0x000fea0003800000 */
[----:B------:R-:W-:Y:S01]  /*5290*/  LOP3.LUT P4, RZ, R122, 0xff00, RZ, 0xc0, !PT ;  /* 0x0000ff007aff7812 */ /* 0x000fe2000788c0ff */
[----:B------:R-:W-:Y:S01]  /*52a0*/  FMUL.FTZ R94, R92, UR25 ;  /* 0x000000195c5e7c20 */ /* 0x000fe20008410000 */
[----:B------:R-:W-:Y:S01]  /*52b0*/  HFMA2 R95, -RZ, RZ, 0, 0 ;  /* 0x00000000ff5f7431 */ /* 0x000fe200000001ff */
[----:B------:R-:W-:Y:S02]  /*52c0*/  MOV R110, RZ ;  /* 0x000000ff006e7202 */ /* 0x000fe40000000f00 */
        /* <DEDUP_REMOVED lines=8> */
.L_x_690:
[--C-:B------:R-:W-:Y:S01]  /*5350*/  FFMA.FTZ R107, R135, UR10, R108.reuse ;  /* 0x0000000a876b7c23 */ /* 0x100fe2000801006c */
[----:B------:R-:W-:Y:S01]  /*5360*/  FFMA.FTZ R110, R148, UR10, R108 ;  /* 0x0000000a946e7c23 */ /* 0x000fe2000801006c */
[----:B------:R-:W-:Y:S01]  /*5370*/  FADD.FTZ R95, R138, -R137 ;  /* 0x800000898a5f7221 */ /* 0x000fe20000010000 */
[----:B------:R-:W-:Y:S01]  /*5380*/  FADD.FTZ R94, R143, -R120 ;  /* 0x800000788f5e7221 */ /* 0x000fe20000010000 */
[----:B------:R-:W-:Y:S01]  /*5390*/  FFMA.FTZ R124, R141, UR10, R108 ;  /* 0x0000000a8d7c7c23 */ /* 0x000fe2000801006c */
[----:B------:R-:W-:Y:S01]  /*53a0*/  FADD.FTZ R120, R140, -R107 ;  /* 0x8000006b8c787221 */ /* 0x000fe20000010000 */
[----:B------:R-:W-:Y:S01]  /*53b0*/  FADD.FTZ R110, R145, -R110 ;  /* 0x8000006e916e7221 */ /* 0x000fe20000010000 */
[----:B------:R-:W-:Y:S01]  /*53c0*/  FMUL.FTZ R94, R94, UR28 ;  /* 0x0000001c5e5e7c20 */ /* 0x000fe20008410000 */
[----:B------:R-:W-:Y:S01]  /*53d0*/  FMUL.FTZ R95, R95, UR28 ;  /* 0x0000001c5f5f7c20 */ /* 0x000fe20008410000 */
[----:B------:R-:W-:Y:S01]  /*53e0*/  FFMA.FTZ R108, R150, UR10, R108 ;  /* 0x0000000a966c7c23 */ /* 0x000fe2000801006c */
[----:B------:R-:W-:Y:S01]  /*53f0*/  FADD.FTZ R107, R139, -R124 ;  /* 0x8000007c8b6b7221 */ /* 0x000fe20000010000 */
[----:B------:R-:W-:Y:S01]  /*5400*/  FMUL.FTZ R120, R120, UR28 ;  /* 0x0000001c78787c20 */ /* 0x000fe20008410000 */
[----:B------:R-:W-:Y:S01]  /*5410*/  FMUL.FTZ R124, R110, UR28 ;  /* 0x0000001c6e7c7c20 */ /* 0x000fe20008410000 */
[----:B------:R-:W-:Y:S01]  /*5420*/  FADD.FTZ R136, R147, -R108 ;  /* 0x8000006c93887221 */ /* 0x000fe20000010000 */
[----:B------:R-:W-:-:S02]  /*5430*/  FSEL R94, R94, RZ, P3 ;  /* 0x000000ff5e5e7208 */ /* 0x000fc40001800000 */
[----:B------:R-:W-:Y:S01]  /*5440*/  FSEL R95, R95, RZ, P3 ;  /* 0x000000ff5f5f7208 */ /* 0x000fe20001800000 */
[----:B------:R-:W-:Y:S06]  /*5450*/  @!P2 BRA `(.L_x_691) ;  /* 0x00000000002ca947 */ /* 0x000fec0003800000 */
[----:B------:R-:W-:Y:S01]  /*5460*/  LOP3.LUT P4, RZ, R122, 0xff0000, RZ, 0xc0, !PT ;  /* 0x00ff00007aff7812 */ /* 0x000fe2000788c0ff */
[----:B------:R-:W-:Y:S01]  /*5470*/  FMUL.FTZ R108, R95, UR25 ;  /* 0x000000195f6c7c20 */ /* 0x000fe20008410000 */
[----:B------:R-:W-:-:S03]  /*5480*/  CS2R R110, SRZ ;  /* 0x00000000006e7805 */ /* 0x000fc6000001ff00 */
        /* <DEDUP_REMOVED lines=8> */
.L_x_691:
[----:B------:R-:W-:Y:S05]  /*5510*/  @!P2 BRA `(.L_x_692) ;  /* 0x00000000002ca947 */ /* 0x000fea0003800000 */
        /* <DEDUP_REMOVED lines=11> */
.L_x_692:
[----:B------:R-:W-:Y:S01]  /*55d0*/  FMUL.FTZ R125, R107, UR28 ;  /* 0x0000001c6b7d7c20 */ /* 0x000fe20008410000 */
[----:B------:R-:W-:Y:S01]  /*55e0*/  FMUL.FTZ R136, R136, UR28 ;  /* 0x0000001c88887c20 */ /* 0x000fe20008410000 */
[----:B------:R-:W-:Y:S02]  /*55f0*/  FSEL R106, R124, RZ, P3 ;  /* 0x000000ff7c6a7208 */ /* 0x000fe40001800000 */
        /* <DEDUP_REMOVED lines=13> */
.L_x_693:
        /* <DEDUP_REMOVED lines=12> */
.L_x_694:
[----:B------:R-:W-:Y:S02]  /*5790*/  F2FP.BF16.F32.PACK_AB R92, R92, R93 ;  /* 0x0000005d5c5c723e */ /* 0x000fe400000010ff */
[----:B------:R-:W-:Y:S02]  /*57a0*/  F2FP.BF16.F32.PACK_AB R93, R94, R95 ;  /* 0x0000005f5e5d723e */ /* 0x000fe400000010ff */
[----:B------:R-:W-:Y:S02]  /*57b0*/  FSEL R136, R136, RZ, P3 ;  /* 0x000000ff88887208 */ /* 0x000fe40001800000 */
[----:B------:R-:W-:Y:S01]  /*57c0*/  FSEL R125, R125, RZ, P3 ;  /* 0x000000ff7d7d7208 */ /* 0x000fe20001800000 */
[----:B------:R-:W-:Y:S06]  /*57d0*/  @!P2 BRA `(.L_x_695) ;  /* 0x000000000030a947 */ /* 0x000fec0003800000 */
[----:B------:R-:W-:Y:S01]  /*57e0*/  LOP3.LUT P3, RZ, R123, 0xff0000, RZ, 0xc0, !PT ;  /* 0x00ff00007bff7812 */ /* 0x000fe2000786c0ff */
[----:B------:R-:W-:Y:S01]  /*57f0*/  FMUL.FTZ R94, R125, UR25 ;  /* 0x000000197d5e7c20 */ /* 0x000fe20008410000 */
[----:B------:R-:W-:Y:S01]  /*5800*/  IMAD.MOV.U32 R105, RZ, RZ, RZ ;  /* 0x000000ffff697224 */ /* 0x000fe200078e00ff */
        /* <DEDUP_REMOVED lines=9> */
.L_x_695:
[----:B------:R-:W-:Y:S02]  /*58a0*/  F2FP.BF16.F32.PACK_AB R94, R106, R107 ;  /* 0x0000006b6a5e723e */ /* 0x000fe400000010ff */
[----:B------:R-:W-:Y:S01]  /*58b0*/  F2FP.BF16.F32.PACK_AB R95, R136, R125 ;  /* 0x0000007d885f723e */ /* 0x000fe200000010ff */
[----:B------:R-:W-:Y:S06]  /*58c0*/  @!P2 BRA `(.L_x_680) ;  /* 0x000000080068a947 */ /* 0x000fec0003800000 */
[----:B------:R-:W-:Y:S01]  /*58d0*/  ISETP.GE.U32.AND P3, PT, R122, RZ, PT ;  /* 0x000000ff7a00720c */ /* 0x000fe20003f66070 */
[----:B------:R-:W-:Y:S01]  /*58e0*/  FMUL.FTZ R105, R136, UR25 ;  /* 0x0000001988697c20 */ /* 0x000fe20008410000 */
[----:B------:R-:W-:Y:S02]  /*58f0*/  CS2R R106, SRZ ;  /* 0x00000000006a7805 */ /* 0x000fe4000001ff00 */
        /* <DEDUP_REMOVED lines=10> */
.L_x_688:
[----:B------:R-:W-:Y:S05]  /*59a0*/  @!P2 BRA `(.L_x_696) ;  /* 0x000000000044a947 */ /* 0x000fea0003800000 */
[----:B------:R-:W-:Y:S01]  /*59b0*/  FFMA.FTZ R111, R131, UR10, R108 ;  /* 0x0000000a836f7c23 */ /* 0x000fe2000801006c */
[----:B------:R-:W-:Y:S02]  /*59c0*/  LOP3.LUT P4, RZ, R122, 0xff, RZ, 0xc0, !PT ;  /* 0x000000ff7aff7812 */ /* 0x000fe4000788c0ff */
[----:B------:R-:W-:Y:S01]  /*59d0*/  ISETP.LT.AND P3, PT, RZ, UR29, PT ;  /* 0x0000001dff007c0c */ /* 0x000fe2000bf61270 */
[----:B------:R-:W-:Y:S01]  /*59e0*/  FADD.FTZ R110, R134, -R111 ;  /* 0x8000006f866e7221 */ /* 0x000fe20000010000 */
[----:B------:R-:W-:Y:S01]  /*59f0*/  MOV R120, RZ ;  /* 0x000000ff00787202 */ /* 0x000fe20000000f00 */
[----:B------:R-:W-:Y:S02]  /*5a00*/  HFMA2 R111, -RZ, RZ, 0, 0 ;  /* 0x00000000ff6f7431 */ /* 0x000fe400000001ff */
        /* <DEDUP_REMOVED lines=11> */
.L_x_696:
[----:B------:R-:W-:Y:S05]  /*5ac0*/  @!P2 BRA `(.L_x_697) ;  /* 0x000000000044a947 */ /* 0x000fea0003800000 */
[----:B------:R-:W-:Y:S01]  /*5ad0*/  FFMA.FTZ R111, R144, UR10, R108 ;  /* 0x0000000a906f7c23 */ /* 0x000fe2000801006c */
[----:B------:R-:W-:Y:S01]  /*5ae0*/  LOP3.LUT P4, RZ, R122, 0xff00, RZ, 0xc0, !PT ;  /* 0x0000ff007aff7812 */ /* 0x000fe2000788c0ff */
[----:B------:R-:W-:Y:S01]  /*5af0*/  HFMA2 R120, -RZ, RZ, 0, 0 ;  /* 0x00000000ff787431 */ /* 0x000fe200000001ff */
[----:B------:R-:W-:Y:S01]  /*5b00*/  ISETP.LT.AND P3, PT, RZ, UR29, PT ;  /* 0x0000001dff007c0c */ /* 0x000fe2000bf61270 */
[----:B------:R-:W-:Y:S01]  /*5b10*/  FADD.FTZ R110, R142, -R111 ;  /* 0x8000006f8e6e7221 */ /* 0x000fe20000010000 */
[----:B------:R-:W-:-:S03]  /*5b20*/  IMAD.MOV.U32 R111, RZ, RZ, RZ ;  /* 0x000000ffff6f7224 */ /* 0x000fc600078e00ff */
        /* <DEDUP_REMOVED lines=11> */
.L_x_697:
[----:B------:R-:W-:Y:S05]  /*5be0*/  @!P2 BRA `(.L_x_698) ;  /* 0x000000000040a947 */ /* 0x000fea0003800000 */
[----:B------:R-:W-:Y:S01]  /*5bf0*/  FFMA.FTZ R107, R133, UR10, R108 ;  /* 0x0000000a856b7c23 */ /* 0x000fe2000801006c */
[----:B------:R-:W-:Y:S02]  /*5c00*/  LOP3.LUT P4, RZ, R122, 0xff0000, RZ, 0xc0, !PT ;  /* 0x00ff00007aff7812 */ /* 0x000fe4000788c0ff */
[----:B------:R-:W-:Y:S02]  /*5c10*/  CS2R R110, SRZ ;  /* 0x00000000006e7805 */ /* 0x000fe4000001ff00 */
[----:B------:R-:W-:Y:S01]  /*5c20*/  ISETP.LT.AND P3, PT, RZ, UR29, PT ;  /* 0x0000001dff007c0c */ /* 0x000fe2000bf61270 */
[----:B------:R-:W-:-:S04]  /*5c30*/  FADD.FTZ R107, R138, -R107 ;  /* 0x8000006b8a6b7221 */ /* 0x000fc80000010000 */
        /* <DEDUP_REMOVED lines=11> */
.L_x_698:
        /* <DEDUP_REMOVED lines=17> */
.L_x_699:
[----:B------:R-:W-:Y:S05]  /*5e00*/  @!P2 BRA `(.L_x_700) ;  /* 0x000000000044a947 */ /* 0x000fea0003800000 */
        /* <DEDUP_REMOVED lines=17> */
.L_x_700:
        /* <DEDUP_REMOVED lines=18> */
.L_x_701:
        /* <DEDUP_REMOVED lines=17> */
.L_x_702:
[----:B------:R-:W-:Y:S05]  /*6150*/  @!P2 BRA `(.L_x_680) ;  /* 0x000000000044a947 */ /* 0x000fea0003800000 */
[----:B------:R-:W-:Y:S01]  /*6160*/  FFMA.FTZ R108, R150, UR10, R108 ;  /* 0x0000000a966c7c23 */ /* 0x000fe2000801006c */
[----:B------:R-:W-:Y:S02]  /*6170*/  ISETP.GE.U32.AND P3, PT, R122, RZ, PT ;  /* 0x000000ff7a00720c */ /* 0x000fe40003f66070 */
[----:B------:R-:W-:Y:S02]  /*6180*/  CS2R R106, SRZ ;  /* 0x00000000006a7805 */ /* 0x000fe4000001ff00 */
[----:B------:R-:W-:Y:S01]  /*6190*/  ISETP.LT.AND P4, PT, RZ, UR29, PT ;  /* 0x0000001dff007c0c */ /* 0x000fe2000bf81270 */
[----:B------:R-:W-:Y:S01]  /*61a0*/  FADD.FTZ R108, R147, -R108 ;  /* 0x8000006c936c7221 */ /* 0x000fe20000010000 */
[----:B------:R-:W-:-:S03]  /*61b0*/  ISETP.GE.U32.AND.EX P3, PT, R123, 0x1000000, PT, P3 ;  /* 0x010000007b00780c */ /* 0x000fc60003f66130 */
        /* <DEDUP_REMOVED lines=11> */
.L_x_680:
[----:B------:R-:W0:Y:S01]  /*6270*/  @P0 LDC.64 R106, c[0x0][0x478] ;  /* 0x00011e00ff6a0b82 */ /* 0x000e220000000a00 */
[----:B------:R-:W-:Y:S01]  /*6280*/  @P0 IADD3 R109, PT, PT, R109, 0x80, RZ ;  /* 0x000000806d6d0810 */ /* 0x000fe20007ffe0ff */
[----:B------:R-:W-:Y:S01]  /*6290*/  UIADD3 UR4, UPT, UPT, UR4, UR26, URZ ;  /* 0x0000001a04047290 */ /* 0x000fe2000fffe0ff */
[----:B------:R-:W-:-:S03]  /*62a0*/  PLOP3.LUT P1, PT, P1, PT, PT, 0x8, 0x80 ;  /* 0x000000000080781c */ /* 0x000fc60000f2e170 */
[----:B------:R-:W-:Y:S02]  /*62b0*/  UISETP.GE.AND UP0, UPT, UR4, UR27, UPT ;  /* 0x0000001b0400728c */ /* 0x000fe4000bf06270 */
[----:B------:R-:W1:Y:S01]  /*62c0*/  @P2 LDC.64 R104, c[0x0][0x468] ;  /* 0x00011a00ff682b82 */ /* 0x000e620000000a00 */
[----:B0-----:R-:W-:-:S05]  /*62d0*/  @P0 IMAD.WIDE.U32 R106, R109, 0x10, R106 ;  /* 0x000000106d6a0825 */ /* 0x001fca00078e006a */
[----:B------:R2:W-:Y:S01]  /*62e0*/  @P0 STG.E.128 desc[UR20][R106.64], R92 ;  /* 0x0000005c6a000986 */ /* 0x0005e2000c101d14 */
[----:B-1----:R-:W-:-:S05]  /*62f0*/  @P2 IMAD.WIDE.U32 R104, R149, 0x10, R104 ;  /* 0x0000001095682825 */ /* 0x002fca00078e0068 */
[----:B------:R2:W-:Y:S01]  /*6300*/  @P2 STG.E.128 desc[UR20][R104.64], R96 ;  /* 0x0000006068002986 */ /* 0x0005e2000c101d14 */
[----:B------:R-:W-:Y:S05]  /*6310*/  BRA.U !UP0, `(.L_x_703) ;  /* 0xffffffa108447547 */ /* 0x000fea000b83ffff */
.L_x_635:
[----:B------:R-:W1:Y:S08]  /*6320*/  LDC R0, c[0x0][0x388] ;  /* 0x0000e200ff007b82 */ /* 0x000e700000000800 */
[----:B------:R-:W3:Y:S08]  /*6330*/  LDC.64 R2, c[0x0][0x440] ;  /* 0x00011000ff027b82 */ /* 0x000ef00000000a00 */
[----:B------:R-:W4:Y:S08]  /*6340*/  LDC.64 R4, c[0x0][0x448] ;  /* 0x00011200ff047b82 */ /* 0x000f300000000a00 */
[----:B------:R-:W5:Y:S01]  /*6350*/  LDC.64 R6, c[0x0][0x460] ;  /* 0x00011800ff067b82 */ /* 0x000f620000000a00 */
[----:B-1----:R-:W-:-:S05]  /*6360*/  IMAD R0, R0, UR5, RZ ;  /* 0x0000000500007c24 */ /* 0x002fca000f8e02ff */
        /* <DEDUP_REMOVED lines=17> */
.L_x_704:
        /* <DEDUP_REMOVED lines=16> */
.L_x_7985:


//--------------------- .text._ZN10layer_norm13ln_bwd_kernelINS_13Kernel_traitsI6__halfS2_S2_S2_fjLj2048ELj1ELj1ELj4ELj16ENS_18Kernel_traits_baseILj2048ES2_S2_S2_S2_fjLj128EEEEELb0ELb0ELb0ELb0EEEvNS_9BwdParamsE --------------------------
	.section	.text._ZN10layer_norm13ln_bwd_kernelINS_13Kernel_traitsI6__halfS2_S2_S2_fjLj2048ELj1ELj1ELj4ELj16ENS_18Kernel_traits_baseILj2048ES2_S2_S2_S2_fjLj128EEEEELb0ELb0ELb0ELb0EEEvNS_9BwdParamsE,"ax",@progbits
	.align	128
        .global         _ZN10layer_norm13ln_bwd_kernelINS_13Kernel_traitsI6__halfS2_S2_S2_fjLj2048ELj1ELj1ELj4ELj16ENS_18Kernel_traits_baseILj2048ES2_S2_S2_S2_fjLj128EEEEELb0ELb0ELb0ELb0EEEvNS_9BwdParamsE
        .type           _ZN10layer_norm13ln_bwd_kernelINS_13Kernel_traitsI6__halfS2_S2_S2_fjLj2048ELj1ELj1ELj4ELj16ENS_18Kernel_traits_baseILj2048ES2_S2_S2_S2_fjLj128EEEEELb0ELb0ELb0ELb0EEEvNS_9BwdParamsE,@function
        .size           _ZN10layer_norm13ln_bwd_kernelINS_13Kernel_traitsI6__halfS2_S2_S2_fjLj2048ELj1ELj1ELj4ELj16ENS_18Kernel_traits_baseILj2048ES2_S2_S2_S2_fjLj128EEEEELb0ELb0ELb0ELb0EEEvNS_9BwdParamsE,(.L_x_7986 - _ZN10layer_norm13ln_bwd_kernelINS_13Kernel_traitsI6__halfS2_S2_S2_fjLj2048ELj1ELj1ELj4ELj16ENS_18Kernel_traits_baseILj2048ES2_S2_S2_S2_fjLj128EEEEELb0ELb0ELb0ELb0EEEvNS_9BwdParamsE)
        .other          _ZN10layer_norm13ln_bwd_kernelINS_13Kernel_traitsI6__halfS2_S2_S2_fjLj2048ELj1ELj1ELj4ELj16ENS_18Kernel_traits_baseILj2048ES2_S2_S2_S2_fjLj128EEEEELb0ELb0ELb0ELb0EEEvNS_9BwdParamsE,@"STO_CUDA_ENTRY STV_DEFAULT"
_ZN10layer_norm13ln_bwd_kernelINS_13Kernel_traitsI6__halfS2_S2_S2_fjLj2048ELj1ELj1ELj4ELj16ENS_18Kernel_traits_baseILj2048ES2_S2_S2_S2_fjLj128EEEEELb0ELb0ELb0ELb0EEEvNS_9BwdParamsE:
.text._ZN10layer_norm13ln_bwd_kernelINS_13Kernel_traitsI6__halfS2_S2_S2_fjLj2048ELj1ELj1ELj4ELj16ENS_18Kernel_traits_baseILj2048ES2_S2_S2_S2_fjLj128EEEEELb0ELb0ELb0ELb0EEEvNS_9BwdParamsE:
        /* <DEDUP_REMOVED lines=15> */
[----:B------:R-:W1:Y:S01]  /*00f0*/  @P2 LDC.64 R4, c[0x0][0x3d0] ;  /* 0x0000f400ff042b82 */ /* 0x000e620000000a00 */
[----:B0-----:R-:W-:-:S05]  /*0100*/  @P3 IMAD.WIDE.U32 R6, R9, 0x10, R6 ;  /* 0x0000001009063825 */ /* 0x001fca00078e0006 */
[----:B--2---:R-:W5:Y:S02]  /*0110*/  @P3 LDG.E.128 R16, desc[UR8][R6.64] ;  /* 0x0000000806103981 */ /* 0x004f64000c1e1d00 */
[----:B------:R-:W0:Y:S01]  /*0120*/  S2UR UR4, SR_CTAID.X ;  /* 0x00000000000479c3 */ /* 0x000e220000002500 */
[----:B-1----:R-:W-:-:S05]  /*0130*/  @P2 IMAD.WIDE.U32 R4, R0, 0x10, R4 ;  /* 0x0000001000042825 */ /* 0x002fca00078e0004 */
[----:B------:R0:W5:Y:S02]  /*0140*/  @P2 LDG.E.128 R20, desc[UR8][R4.64] ;  /* 0x0000000804142981 */ /* 0x000164000c1e1d00 */
[----:B0-----:R-:W-:-:S04]  /*0150*/  MOV R5, UR4 ;  /* 0x0000000400057c02 */ /* 0x001fc80008000f00 */
        /* <DEDUP_REMOVED lines=17> */
[----:B------:R-:W-:Y:S06]  /*0270*/  @P0 BRA `(.L_x_705) ;  /* 0x0000002800dc0947 */ /* 0x000fec0003800000 */
[----:B------:R-:W0:Y:S01]  /*0280*/  LDC.64 R6, c[0x0][0x3e0] ;  /* 0x0000f800ff067b82 */ /* 0x000e220000000a00 */
        /* <DEDUP_REMOVED lines=17> */
[----:B------:R-:W1:Y:S01]  /*03a0*/  LDCU.U8 UR7, c[0x0][0x410] ;  /* 0x00008200ff0777ac */ /* 0x000e620008000000 */
[----:B------:R-:W2:Y:S01]  /*03b0*/  LDCU UR12, c[0x0][0x400] ;  /* 0x00008000ff0c77ac */ /* 0x000ea20008000800 */
[----:B0-----:R-:W-:Y:S01]  /*03c0*/  ISETP.NE.U32.AND P0, PT, R6, RZ, PT ;  /* 0x000000ff0600720c */ /* 0x001fe20003f05070 */
[----:B------:R-:W0:Y:S03]  /*03d0*/  LDCU.64 UR10, c[0x0][0x438] ;  /* 0x00008700ff0a77ac */ /* 0x000e260008000a00 */
[----:B------:R-:W-:Y:S01]  /*03e0*/  ISETP.NE.AND.EX P0, PT, R7, RZ, PT, P0 ;  /* 0x000000ff0700720c */ /* 0x000fe20003f05300 */
[----:B-12---:R-:W3:-:S12]  /*03f0*/  LDCU.64 UR14, c[0x0][0x478] ;  /* 0x00008f00ff0e77ac */ /* 0x006ed80008000a00 */
.L_x_726:
[----:B------:R-:W1:Y:S08]  /*0400*/  @P0 LDC.64 R68, c[0x0][0x3e0] ;  /* 0x0000f800ff440b82 */ /* 0x000e700000000a00 */
[----:B------:R-:W2:Y:S08]  /*0410*/  LDC.64 R70, c[0x0][0x3c0] ;  /* 0x0000f000ff467b82 */ /* 0x000eb00000000a00 */
[----:B------:R-:W4:Y:S01]  /*0420*/  LDC R2, c[0x0][0x388] ;  /* 0x0000e200ff027b82 */ /* 0x000f220000000800 */
[----:B-1----:R-:W-:-:S07]  /*0430*/  @P0 IMAD.WIDE R100, R5, 0x2, R68 ;  /* 0x0000000205640825 */ /* 0x002fce00078e0244 */
[----:B------:R-:W1:Y:S01]  /*0440*/  LDC.64 R68, c[0x0][0x3c8] ;  /* 0x0000f200ff447b82 */ /* 0x000e620000000a00 */
[----:B------:R-:W-:Y:S01]  /*0450*/  ISETP.GE.U32.AND P2, PT, R3, 0x80, PT ;  /* 0x000000800300780c */ /* 0x000fe20003f46070 */
[----:B------:R-:W-:Y:S01]  /*0460*/  BSSY.RECONVERGENT B0, `(.L_x_706) ;  /* 0x000006d000007945 */ /* 0x000fe20003800200 */
[----:B------:R-:W-:Y:S01]  /*0470*/  ISETP.NE.AND P4, PT, RZ, UR7, PT ;  /* 0x00000007ff007c0c */ /* 0x000fe2000bf85270 */
[----:B-----5:R0:W5:Y:S01]  /*0480*/  @P0 LDG.E.U16 R100, desc[UR8][R100.64] ;  /* 0x0000000864640981 */ /* 0x020162000c1e1500 */
[----:B--2---:R-:W-:-:S06]  /*0490*/  IMAD.WIDE R70, R5, 0x4, R70 ;  /* 0x0000000405467825 */ /* 0x004fcc00078e0246 */
[----:B------:R-:W2:Y:S01]  /*04a0*/  LDG.E R70, desc[UR8][R70.64] ;  /* 0x0000000846467981 */ /* 0x000ea2000c1e1900 */
[----:B-1----:R-:W-:-:S05]  /*04b0*/  IMAD.WIDE R68, R5, 0x4, R68 ;  /* 0x0000000405447825 */ /* 0x002fca00078e0244 */
[----:B------:R1:W5:Y:S01]  /*04c0*/  LDG.E R98, desc[UR8][R68.64] ;  /* 0x0000000844627981 */ /* 0x000362000c1e1900 */
[----:B----4-:R-:W-:-:S05]  /*04d0*/  IMAD R72, R5, R2, RZ ;  /* 0x0000000205487224 */ /* 0x010fca00078e02ff */
[----:B------:R-:W-:-:S04]  /*04e0*/  SHF.R.S32.HI R73, RZ, 0x1f, R72 ;  /* 0x0000001fff497819 */ /* 0x000fc80000011448 */
[----:B------:R-:W-:Y:S01]  /*04f0*/  LEA.HI R73, R73, R72, RZ, 0x3 ;  /* 0x0000004849497211 */ /* 0x000fe200078f18ff */
[----:B0-----:R-:W-:-:S03]  /*0500*/  HFMA2 R101, -RZ, RZ, 0, 0 ;  /* 0x00000000ff657431 */ /* 0x001fc600000001ff */
[----:B------:R-:W-:Y:S02]  /*0510*/  LEA.HI.SX32 R97, R73, R0, 0x1d ;  /* 0x0000000049617211 */ /* 0x000fe400078feaff */
[----:B------:R-:W-:Y:S02]  /*0520*/  ISETP.GE.U32.AND P3, PT, R3, 0x100, PT ;  /* 0x000001000300780c */ /* 0x000fe40003f66070 */
[----:B------:R-:W-:Y:S02]  /*0530*/  MOV R102, RZ ;  /* 0x000000ff00667202 */ /* 0x000fe40000000f00 */
[----:B------:R-:W-:Y:S02]  /*0540*/  MOV R103, R97 ;  /* 0x0000006100677202 */ /* 0x000fe40000000f00 */
[----:B--2---:R-:W-:Y:S01]  /*0550*/  FSEL R99, R70, RZ, !P4 ;  /* 0x000000ff46637208 */ /* 0x004fe20006000000 */
[----:B-1----:R-:W-:Y:S06]  /*0560*/  @!P2 BRA `(.L_x_707) ;  /* 0x000000040070a947 */ /* 0x002fec0003800000 */
[----:B------:R-:W0:Y:S08]  /*0570*/  LDC.64 R8, c[0x0][0x3a8] ;  /* 0x0000ea00ff087b82 */ /* 0x000e300000000a00 */
[----:B------:R-:W1:Y:S01]  /*0580*/  LDC.64 R12, c[0x0][0x428] ;  /* 0x00010a00ff0c7b82 */ /* 0x000e620000000a00 */
[----:B0-----:R-:W-:-:S06]  /*0590*/  IMAD.WIDE.U32 R8, R97, 0x10, R8 ;  /* 0x0000001061087825 */ /* 0x001fcc00078e0008 */
[----:B------:R-:W2:Y:S01]  /*05a0*/  LDG.E.128 R8, desc[UR8][R8.64] ;  /* 0x0000000808087981 */ /* 0x000ea2000c1e1d00 */
[----:B-1----:R-:W-:-:S06]  /*05b0*/  IMAD.WIDE.U32 R12, R97, 0x10, R12 ;  /* 0x00000010610c7825 */ /* 0x002fcc00078e000c */
[----:B------:R-:W4:Y:S01]  /*05c0*/  LDG.E.128 R12, desc[UR8][R12.64] ;  /* 0x000000080c0c7981 */ /* 0x000f22000c1e1d00 */
[----:B------:R-:W-:-:S04]  /*05d0*/  ISETP.NE.U32.AND P1, PT, RZ, UR10, PT ;  /* 0x0000000aff007c0c */ /* 0x000fc8000bf25070 */
[----:B------:R-:W-:-:S13]  /*05e0*/  ISETP.NE.AND.EX P1, PT, RZ, UR11, PT, P1 ;  /* 0x0000000bff007c0c */ /* 0x000fda000bf25310 */
[----:B------:R-:W0:Y:S01]  /*05f0*/  @P1 LDC.64 R6, c[0x0][0x438] ;  /* 0x00010e00ff061b82 */ /* 0x000e220000000a00 */
[----:B------:R-:W-:Y:S02]  /*0600*/  HADD2.F32 R93, -RZ, R20.H0_H0 ;  /* 0x20000014ff5d7230 */ /* 0x000fe40000004100 */
[----:B0-----:R-:W-:-:S05]  /*0610*/  @P1 IMAD.WIDE.U32 R6, R97, 0x10, R6 ;  /* 0x0000001061061825 */ /* 0x001fca00078e0006 */
[----:B------:R0:W5:Y:S01]  /*0620*/  @P1 LDG.E.128 R56, desc[UR8][R6.64] ;  /* 0x0000000806381981 */ /* 0x000162000c1e1d00 */
[----:B------:R-:W-:Y:S01]  /*0630*/  HADD2.F32 R75, -RZ, R23.H1_H1 ;  /* 0x30000017ff4b7230 */ /* 0x000fe20000004100 */
[----:B------:R-:W-:Y:S01]  /*0640*/  IADD3 R103, PT, PT, R97, 0x80, RZ ;  /* 0x0000008061677810 */ /* 0x000fe20007ffe0ff */
[----:B0-----:R-:W-:Y:S02]  /*0650*/  HADD2.F32 R6, -RZ, R21.H0_H0 ;  /* 0x20000015ff067230 */ /* 0x001fe40000004100 */
[--C-:B--2---:R-:W-:Y:S02]  /*0660*/  HADD2.F32 R74, -RZ, R8.reuse.H1_H1 ;  /* 0x30000008ff4a7230 */ /* 0x104fe40000004100 */
[----:B------:R-:W-:Y:S02]  /*0670*/  HADD2.F32 R4, -RZ, R8.H0_H0 ;  /* 0x20000008ff047230 */ /* 0x000fe40000004100 */
[--C-:B------:R-:W-:Y:S02]  /*0680*/  HADD2.F32 R76, -RZ, R9.reuse.H0_H0 ;  /* 0x20000009ff4c7230 */ /* 0x100fe40000004100 */
[----:B------:R-:W-:Y:S01]  /*0690*/  FADD.FTZ R7, -R99, R74 ;  /* 0x0000004a63077221 */ /* 0x000fe20000010100 */
[----:B------:R-:W-:-:S02]  /*06a0*/  HADD2.F32 R78, -RZ, R9.H1_H1 ;  /* 0x30000009ff4e7230 */ /* 0x000fc40000004100 */
[C---:B------:R-:W-:Y:S01]  /*06b0*/  FADD.FTZ R95, -R99.reuse, R4 ;  /* 0x00000004635f7221 */ /* 0x040fe20000010100 */
[--C-:B----4-:R-:W-:Y:S02]  /*06c0*/  HADD2.F32 R8, -RZ, R12.reuse.H0_H0 ;  /* 0x2000000cff087230 */ /* 0x110fe40000004100 */
[C---:B-----5:R-:W-:Y:S01]  /*06d0*/  FMUL.FTZ R96, R98.reuse, R7 ;  /* 0x0000000762607220 */ /* 0x060fe20000410000 */
[--C-:B------:R-:W-:Y:S02]  /*06e0*/  HADD2.F32 R72, -RZ, R11.reuse.H0_H0 ;  /* 0x2000000bff487230 */ /* 0x100fe40000004100 */
[----:B------:R-:W-:Y:S01]  /*06f0*/  FMUL.FTZ R95, R98, R95 ;  /* 0x0000005f625f7220 */ /* 0x000fe20000410000 */
[----:B------:R-:W-:Y:S02]  /*0700*/  HADD2.F32 R68, -RZ, R11.H1_H1 ;  /* 0x3000000bff447230 */ /* 0x000fe40000004100 */
[----:B------:R-:W-:Y:S01]  /*0710*/  FADD.FTZ R7, -R99, R76 ;  /* 0x0000004c63077221 */ /* 0x000fe20000010100 */
[----:B------:R-:W-:-:S02]  /*0720*/  HADD2.F32 R12, -RZ, R12.H1_H1 ;  /* 0x3000000cff0c7230 */ /* 0x000fc40000004100 */
[----:B------:R-:W-:Y:S01]  /*0730*/  FADD.FTZ R11, -R99, R78 ;  /* 0x0000004e630b7221 */ /* 0x000fe20000010100 */
[----:B------:R-:W-:Y:S02]  /*0740*/  HADD2.F32 R4, -RZ, R20.H1_H1 ;  /* 0x30000014ff047230 */ /* 0x000fe40000004100 */
[-C--:B------:R-:W-:Y:S01]  /*0750*/  FMUL.FTZ R93, R93, R8.reuse ;  /* 0x000000085d5d7220 */ /* 0x080fe20000410000 */
[--C-:B------:R-:W-:Y:S02]  /*0760*/  HADD2.F32 R102, -RZ, R10.reuse.H0_H0 ;  /* 0x2000000aff667230 */ /* 0x100fe40000004100 */
[----:B------:R-:W-:Y:S01]  /*0770*/  FADD.FTZ R40, R40, R8 ;  /* 0x0000000828287221 */ /* 0x000fe20000010000 */
[----:B------:R-:W-:Y:S02]  /*0780*/  HADD2.F32 R104, -RZ, R10.H1_H1 ;  /* 0x3000000aff687230 */ /* 0x000fe40000004100 */
[----:B------:R-:W-:Y:S01]  /*0790*/  FFMA.FTZ R24, R95, R8, R24 ;  /* 0x000000085f187223 */ /* 0x000fe20000010018 */
[----:B------:R-:W-:-:S02]  /*07a0*/  HADD2.F32 R9, -RZ, R13.H0_H0 ;  /* 0x2000000dff097230 */ /* 0x000fc40000004100 */
[C---:B------:R-:W-:Y:S01]  /*07b0*/  FMUL.FTZ R7, R98.reuse, R7 ;  /* 0x0000000762077220 */ /* 0x040fe20000410000 */
[----:B------:R-:W-:Y:S02]  /*07c0*/  HADD2.F32 R13, -RZ, R13.H1_H1 ;  /* 0x3000000dff0d7230 */ /* 0x000fe40000004100 */
[----:B------:R-:W-:Y:S01]  /*07d0*/  FMUL.FTZ R8, R98, R11 ;  /* 0x0000000b62087220 */ /* 0x000fe20000410000 */
[----:B------:R-:W-:Y:S02]  /*07e0*/  HADD2.F32 R10, -RZ, R21.H1_H1 ;  /* 0x30000015ff0a7230 */ /* 0x000fe40000004100 */
[-C--:B------:R-:W-:Y:S01]  /*07f0*/  FMUL.FTZ R4, R4, R12.reuse ;  /* 0x0000000c04047220 */ /* 0x080fe20000410000 */
[----:B------:R-:W-:Y:S01]  /*0800*/  FADD.FTZ R41, R41, R12 ;  /* 0x0000000c29297221 */ /* 0x000fe20000010000 */
[----:B------:R-:W-:Y:S01]  /*0810*/  FFMA.FTZ R25, R96, R12, R25 ;  /* 0x0000000c60197223 */ /* 0x000fe20000010019 */
[--C-:B------:R-:W-:Y:S02]  /*0820*/  HADD2.F32 R71, -RZ, R14.reuse.H0_H0 ;  /* 0x2000000eff477230 */ /* 0x100fe40000004100 */
[----:B------:R-:W-:Y:S01]  /*0830*/  FMUL.FTZ R6, R6, R9 ;  /* 0x0000000906067220 */ /* 0x000fe20000410000 */
[----:B------:R-:W-:-:S02]  /*0840*/  HADD2.F32 R73, -RZ, R14.H1_H1 ;  /* 0x3000000eff497230 */ /* 0x000fc40000004100 */
[----:B------:R-:W-:Y:S01]  /*0850*/  FADD.FTZ R42, R42, R9 ;  /* 0x000000092a2a7221 */ /* 0x000fe20000010000 */
[--C-:B------:R-:W-:Y:S02]  /*0860*/  HADD2.F32 R12, -RZ, R22.reuse.H0_H0 ;  /* 0x20000016ff0c7230 */ /* 0x100fe40000004100 */
[----:B------:R-:W-:Y:S01]  /*0870*/  FFMA.FTZ R26, R7, R9, R26 ;  /* 0x00000009071a7223 */ /* 0x000fe2000001001a */
[----:B------:R-:W-:Y:S02]  /*0880*/  HADD2.F32 R14, -RZ, R22.H1_H1 ;  /* 0x30000016ff0e7230 */ /* 0x000fe40000004100 */
[-C--:B------:R-:W-:Y:S01]  /*0890*/  FMUL.FTZ R9, R10, R13.reuse ;  /* 0x0000000d0a097220 */ /* 0x080fe20000410000 */
[----:B------:R-:W-:Y:S01]  /*08a0*/  FADD.FTZ R43, R43, R13 ;  /* 0x0000000d2b2b7221 */ /* 0x000fe20000010000 */
[----:B------:R-:W-:Y:S01]  /*08b0*/  FFMA.FTZ R27, R8, R13, R27 ;  /* 0x0000000d081b7223 */ /* 0x000fe2000001001b */
[----:B------:R-:W-:Y:S01]  /*08c0*/  FADD.FTZ R13, -R99, R104 ;  /* 0x00000068630d7221 */ /* 0x000fe20000010100 */
[----:B------:R-:W-:Y:S01]  /*08d0*/  FMUL.FTZ R10, R12, R71 ;  /* 0x000000470c0a7220 */ /* 0x000fe20000410000 */
[----:B------:R-:W-:Y:S01]  /*08e0*/  FMUL.FTZ R12, R14, R73 ;  /* 0x000000490e0c7220 */ /* 0x000fe20000410000 */
[----:B------:R-:W-:-:S02]  /*08f0*/  HADD2.F32 R69, -RZ, R15.H0_H0 ;  /* 0x2000000fff457230 */ /* 0x000fc40000004100 */
[----:B------:R-:W-:Y:S01]  /*0900*/  FMUL.FTZ R14, R98, R13 ;  /* 0x0000000d620e7220 */ /* 0x000fe20000410000 */
[----:B------:R-:W-:Y:S02]  /*0910*/  HADD2.F32 R70, -RZ, R15.H1_H1 ;  /* 0x3000000fff467230 */ /* 0x000fe40000004100 */
[----:B------:R-:W-:Y:S01]  /*0920*/  FADD.FTZ R11, -R99, R102 ;  /* 0x00000066630b7221 */ /* 0x000fe20000010100 */
[----:B------:R-:W-:Y:S01]  /*0930*/  FADD.FTZ R13, RZ, R93 ;  /* 0x0000005dff0d7221 */ /* 0x000fe20000010000 */
[----:B------:R-:W-:Y:S01]  /*0940*/  FFMA.FTZ R15, R95, R93, RZ ;  /* 0x0000005d5f0f7223 */ /* 0x000fe200000100ff */
[----:B------:R-:W-:Y:S01]  /*0950*/  FADD.FTZ R44, R44, R71 ;  /* 0x000000472c2c7221 */ /* 0x000fe20000010000 */
[----:B------:R-:W-:Y:S01]  /*0960*/  FMUL.FTZ R11, R98, R11 ;  /* 0x0000000b620b7220 */ /* 0x000fe20000410000 */
[----:B------:R-:W-:Y:S01]  /*0970*/  FADD.FTZ R13, R13, R4 ;  /* 0x000000040d0d7221 */ /* 0x000fe20000010000 */
[----:B------:R-:W-:Y:S01]  /*0980*/  FFMA.FTZ R74, R96, R4, R15 ;  /* 0x00000004604a7223 */ /* 0x000fe2000001000f */
[----:B------:R-:W-:Y:S01]  /*0990*/  FADD.FTZ R15, -R99, R72 ;  /* 0x00000048630f7221 */ /* 0x000fe20000010100 */
[----:B------:R-:W-:Y:S01]  /*09a0*/  FFMA.FTZ R28, R11, R71, R28 ;  /* 0x000000470b1c7223 */ /* 0x000fe2000001001c */
[----:B------:R-:W-:Y:S01]  /*09b0*/  FADD.FTZ R72, R13, R6 ;  /* 0x000000060d487221 */ /* 0x000fe20000010000 */
[----:B------:R-:W-:Y:S01]  /*09c0*/  FFMA.FTZ R71, R7, R6, R74 ;  /* 0x0000000607477223 */ /* 0x000fe2000001004a */
[----:B------:R-:W-:Y:S01]  /*09d0*/  FADD.FTZ R45, R45, R73 ;  /* 0x000000492d2d7221 */ /* 0x000fe20000010000 */
[----:B------:R-:W-:Y:S01]  /*09e0*/  FFMA.FTZ R29, R14, R73, R29 ;  /* 0x000000490e1d7223 */ /* 0x000fe2000001001d */
[----:B------:R-:W-:-:S02]  /*09f0*/  HADD2.F32 R76, -RZ, R23.H0_H0 ;  /* 0x20000017ff4c7230 */ /* 0x000fc40000004100 */
[----:B------:R-:W-:Y:S01]  /*0a00*/  FMUL.FTZ R15, R98, R15 ;  /* 0x0000000f620f7220 */ /* 0x000fe20000410000 */
[----:B------:R-:W-:Y:S01]  /*0a10*/  FADD.FTZ R73, R72, R9 ;  /* 0x0000000948497221 */ /* 0x000fe20000010000 */
[----:B------:R-:W-:Y:S01]  /*0a20*/  FFMA.FTZ R72, R8, R9, R71 ;  /* 0x0000000908487223 */ /* 0x000fe20000010047 */
[----:B------:R-:W-:Y:S01]  /*0a30*/  FADD.FTZ R46, R46, R69 ;  /* 0x000000452e2e7221 */ /* 0x000fe20000010000 */
[-C--:B------:R-:W-:Y:S01]  /*0a40*/  FMUL.FTZ R13, R76, R69.reuse ;  /* 0x000000454c0d7220 */ /* 0x080fe20000410000 */
[----:B------:R-:W-:Y:S01]  /*0a50*/  FFMA.FTZ R30, R15, R69, R30 ;  /* 0x000000450f1e7223 */ /* 0x000fe2000001001e */
[----:B------:R-:W-:Y:S01]  /*0a60*/  FADD.FTZ R73, R73, R10 ;  /* 0x0000000a49497221 */ /* 0x000fe20000010000 */
[----:B------:R-:W-:Y:S01]  /*0a70*/  FFMA.FTZ R69, R11, R10, R72 ;  /* 0x0000000a0b457223 */ /* 0x000fe20000010048 */
[----:B------:R-:W-:Y:S01]  /*0a80*/  FADD.FTZ R71, -R99, R68 ;  /* 0x0000004463477221 */ /* 0x000fe20000010100 */
[----:B------:R-:W-:Y:S01]  /*0a90*/  FMUL.FTZ R76, R75, R70 ;  /* 0x000000464b4c7220 */ /* 0x000fe20000410000 */
[----:B------:R-:W-:Y:S01]  /*0aa0*/  FADD.FTZ R68, R73, R12 ;  /* 0x0000000c49447221 */ /* 0x000fe20000010000 */
[----:B------:R-:W-:Y:S01]  /*0ab0*/  FFMA.FTZ R72, R14, R12, R69 ;  /* 0x0000000c0e487223 */ /* 0x000fe20000010045 */
[----:B------:R-:W-:Y:S01]  /*0ac0*/  FMUL.FTZ R78, R98, R71 ;  /* 0x00000047624e7220 */ /* 0x000fe20000410000 */
[----:B------:R-:W-:Y:S01]  /*0ad0*/  FADD.FTZ R47, R47, R70 ;  /* 0x000000462f2f7221 */ /* 0x000fe20000010000 */
[----:B------:R-:W-:Y:S01]  /*0ae0*/  FADD.FTZ R101, R68, R13 ;  /* 0x0000000d44657221 */ /* 0x000fe20000010000 */
[----:B------:R-:W-:Y:S01]  /*0af0*/  FFMA.FTZ R69, R15, R13, R72 ;  /* 0x0000000d0f457223 */ /* 0x000fe20000010048 */
[----:B------:R-:W-:-:S02]  /*0b00*/  FFMA.FTZ R31, R78, R70, R31 ;  /* 0x000000464e1f7223 */ /* 0x000fc4000001001f */
[----:B------:R-:W-:Y:S01]  /*0b10*/  FADD.FTZ R101, R101, R76 ;  /* 0x0000004c65657221 */ /* 0x000fe20000010000 */
[----:B------:R-:W-:-:S07]  /*0b20*/  FFMA.FTZ R102, R78, R76, R69 ;  /* 0x0000004c4e667223 */ /* 0x000fce0000010045 */
.L_x_707:
[----:B---3--:R-:W-:Y:S05]  /*0b30*/  BSYNC.RECONVERGENT B0 ;  /* 0x0000000000007941 */ /* 0x008fea0003800200 */
.L_x_706:
        /* <DEDUP_REMOVED lines=12> */
[----:B------:R0:W5:Y:S02]  /*0c00*/  @P1 LDG.E.128 R60, desc[UR8][R80.64] ;  /* 0x00000008503c1981 */ /* 0x000164000c1e1d00 */
[----:B0-----:R-:W-:Y:S02]  /*0c10*/  HADD2.F32 R80, -RZ, R16.H0_H0 ;  /* 0x20000010ff507230 */ /* 0x001fe40000004100 */
[--C-:B--2---:R-:W-:Y:S02]  /*0c20*/  HADD2.F32 R88, -RZ, R70.reuse.H0_H0 ;  /* 0x20000046ff587230 */ /* 0x104fe40000004100 */
[----:B------:R-:W-:Y:S02]  /*0c30*/  HADD2.F32 R70, -RZ, R70.H1_H1 ;  /* 0x30000046ff467230 */ /* 0x000fe40000004100 */
[----:B------:R-:W-:Y:S02]  /*0c40*/  HADD2.F32 R84, -RZ, R68.H1_H1 ;  /* 0x30000044ff547230 */ /* 0x000fe40000004100 */
[----:B------:R-:W-:Y:S01]  /*0c50*/  FADD.FTZ R87, -R99, R88 ;  /* 0x0000005863577221 */ /* 0x000fe20000010100 */
[----:B------:R-:W-:-:S02]  /*0c60*/  HADD2.F32 R86, -RZ, R69.H0_H0 ;  /* 0x20000045ff567230 */ /* 0x000fc40000004100 */
[C---:B------:R-:W-:Y:S01]  /*0c70*/  FADD.FTZ R103, -R99.reuse, R70 ;  /* 0x0000004663677221 */ /* 0x040fe20000010100 */
[----:B------:R-:W-:Y:S02]  /*0c80*/  HADD2.F32 R82, -RZ, R68.H0_H0 ;  /* 0x20000044ff527230 */ /* 0x000fe40000004100 */
[C---:B------:R-:W-:Y:S01]  /*0c90*/  FADD.FTZ R79, -R99.reuse, R84 ;  /* 0x00000054634f7221 */ /* 0x040fe20000010100 */
[--C-:B------:R-:W-:Y:S02]  /*0ca0*/  HADD2.F32 R90, -RZ, R71.reuse.H0_H0 ;  /* 0x20000047ff5a7230 */ /* 0x100fe40000004100 */
[C---:B------:R-:W-:Y:S01]  /*0cb0*/  FADD.FTZ R81, -R99.reuse, R86 ;  /* 0x0000005663517221 */ /* 0x040fe20000010100 */
[----:B------:R-:W-:Y:S02]  /*0cc0*/  HADD2.F32 R92, -RZ, R71.H1_H1 ;  /* 0x30000047ff5c7230 */ /* 0x000fe40000004100 */
[----:B------:R-:W-:Y:S01]  /*0cd0*/  FADD.FTZ R77, -R99, R82 ;  /* 0x00000052634d7221 */ /* 0x000fe20000010100 */
[----:B---3--:R-:W-:-:S02]  /*0ce0*/  HADD2.F32 R71, -RZ, R72.H0_H0 ;  /* 0x20000048ff477230 */ /* 0x008fc40000004100 */
[C---:B-----5:R-:W-:Y:S01]  /*0cf0*/  FMUL.FTZ R82, R98.reuse, R79 ;  /* 0x0000004f62527220 */ /* 0x060fe20000410000 */
[----:B------:R-:W-:Y:S02]  /*0d00*/  HADD2.F32 R72, -RZ, R72.H1_H1 ;  /* 0x30000048ff487230 */ /* 0x000fe40000004100 */
[C---:B------:R-:W-:Y:S01]  /*0d10*/  FMUL.FTZ R81, R98.reuse, R81 ;  /* 0x0000005162517220 */ /* 0x040fe20000410000 */
[----:B------:R-:W-:Y:S02]  /*0d20*/  HADD2.F32 R70, -RZ, R16.H1_H1 ;  /* 0x30000010ff467230 */ /* 0x000fe40000004100 */
[----:B------:R-:W-:Y:S01]  /*0d30*/  FMUL.FTZ R77, R98, R77 ;  /* 0x0000004d624d7220 */ /* 0x000fe20000410000 */
[----:B------:R-:W-:Y:S02]  /*0d40*/  HADD2.F32 R68, -RZ, R69.H1_H1 ;  /* 0x30000045ff447230 */ /* 0x000fe40000004100 */
[----:B------:R-:W-:Y:S01]  /*0d50*/  FMUL.FTZ R80, R80, R71 ;  /* 0x0000004750507220 */ /* 0x000fe20000410000 */
[----:B------:R-:W-:-:S02]  /*0d60*/  HADD2.F32 R83, -RZ, R73.H0_H0 ;  /* 0x20000049ff537230 */ /* 0x000fc40000004100 */
[----:B------:R-:W-:Y:S01]  /*0d70*/  FMUL.FTZ R79, R70, R72 ;  /* 0x00000048464f7220 */ /* 0x000fe20000410000 */
[----:B------:R-:W-:Y:S02]  /*0d80*/  HADD2.F32 R84, -RZ, R17.H0_H0 ;  /* 0x20000011ff547230 */ /* 0x000fe40000004100 */
[----:B------:R-:W-:Y:S01]  /*0d90*/  FADD.FTZ R85, -R99, R68 ;  /* 0x0000004463557221 */ /* 0x000fe20000010100 */
[----:B------:R-:W-:Y:S02]  /*0da0*/  HADD2.F32 R73, -RZ, R73.H1_H1 ;  /* 0x30000049ff497230 */ /* 0x000fe40000004100 */
[----:B------:R-:W-:Y:S01]  /*0db0*/  FADD.FTZ R50, R50, R83 ;  /* 0x0000005332327221 */ /* 0x000fe20000010000 */
[----:B------:R-:W-:Y:S02]  /*0dc0*/  HADD2.F32 R70, -RZ, R17.H1_H1 ;  /* 0x30000011ff467230 */ /* 0x000fe40000004100 */
[-C--:B------:R-:W-:Y:S01]  /*0dd0*/  FMUL.FTZ R84, R84, R83.reuse ;  /* 0x0000005354547220 */ /* 0x080fe20000410000 */
[----:B------:R-:W-:Y:S01]  /*0de0*/  FFMA.FTZ R34, R81, R83, R34 ;  /* 0x0000005351227223 */ /* 0x000fe20000010022 */
[----:B------:R-:W-:Y:S01]  /*0df0*/  FMUL.FTZ R86, R98, R85 ;  /* 0x0000005562567220 */ /* 0x000fe20000410000 */
[----:B------:R-:W-:Y:S01]  /*0e00*/  FADD.FTZ R48, R48, R71 ;  /* 0x0000004730307221 */ /* 0x000fe20000010000 */
[----:B------:R-:W-:Y:S01]  /*0e10*/  FMUL.FTZ R83, R70, R73 ;  /* 0x0000004946537220 */ /* 0x000fe20000410000 */
[----:B------:R-:W-:Y:S01]  /*0e20*/  FFMA.FTZ R32, R77, R71, R32 ;  /* 0x000000474d207223 */ /* 0x000fe20000010020 */
[----:B------:R-:W-:Y:S01]  /*0e30*/  FADD.FTZ R70, R101, R80 ;  /* 0x0000005065467221 */ /* 0x000fe20000010000 */
[----:B------:R-:W-:Y:S01]  /*0e40*/  FFMA.FTZ R71, R77, R80, R102 ;  /* 0x000000504d477223 */ /* 0x000fe20000010066 */
[----:B------:R-:W-:Y:S01]  /*0e50*/  FADD.FTZ R51, R51, R73 ;  /* 0x0000004933337221 */ /* 0x000fe20000010000 */
[----:B------:R-:W-:Y:S01]  /*0e60*/  FFMA.FTZ R35, R86, R73, R35 ;  /* 0x0000004956237223 */ /* 0x000fe20000010023 */
[----:B------:R-:W-:Y:S01]  /*0e70*/  FADD.FTZ R73, R70, R79 ;  /* 0x0000004f46497221 */ /* 0x000fe20000010000 */
[----:B------:R-:W-:Y:S01]  /*0e80*/  FFMA.FTZ R70, R82, R79, R71 ;  /* 0x0000004f52467223 */ /* 0x000fe20000010047 */
[----:B------:R-:W-:-:S02]  /*0e90*/  HADD2.F32 R89, -RZ, R74.H0_H0 ;  /* 0x2000004aff597230 */ /* 0x000fc40000004100 */
[----:B------:R-:W-:Y:S01]  /*0ea0*/  FADD.FTZ R49, R49, R72 ;  /* 0x0000004831317221 */ /* 0x000fe20000010000 */
[----:B------:R-:W-:Y:S01]  /*0eb0*/  FFMA.FTZ R33, R82, R72, R33 ;  /* 0x0000004852217223 */ /* 0x000fe20000010021 */
[----:B------:R-:W-:Y:S02]  /*0ec0*/  HADD2.F32 R88, -RZ, R18.H0_H0 ;  /* 0x20000012ff587230 */ /* 0x000fe40000004100 */
[----:B------:R-:W-:Y:S01]  /*0ed0*/  FADD.FTZ R72, R73, R84 ;  /* 0x0000005449487221 */ /* 0x000fe20000010000 */
[----:B------:R-:W-:Y:S01]  /*0ee0*/  FFMA.FTZ R71, R81, R84, R70 ;  /* 0x0000005451477223 */ /* 0x000fe20000010046 */
[----:B------:R-:W-:Y:S01]  /*0ef0*/  FMUL.FTZ R85, R98, R87 ;  /* 0x0000005762557220 */ /* 0x000fe20000410000 */
[----:B------:R-:W-:Y:S02]  /*0f00*/  HADD2.F32 R74, -RZ, R74.H1_H1 ;  /* 0x3000004aff4a7230 */ /* 0x000fe40000004100 */
[----:B------:R-:W-:Y:S01]  /*0f10*/  FMUL.FTZ R88, R88, R89 ;  /* 0x0000005958587220 */ /* 0x000fe20000410000 */
[----:B------:R-:W-:-:S02]  /*0f20*/  HADD2.F32 R87, -RZ, R18.H1_H1 ;  /* 0x30000012ff577230 */ /* 0x000fc40000004100 */
[----:B------:R-:W-:Y:S01]  /*0f30*/  FADD.FTZ R73, R72, R83 ;  /* 0x0000005348497221 */ /* 0x000fe20000010000 */
[----:B------:R-:W-:Y:S01]  /*0f40*/  FFMA.FTZ R70, R86, R83, R71 ;  /* 0x0000005356467223 */ /* 0x000fe20000010047 */
[C---:B------:R-:W-:Y:S01]  /*0f50*/  FADD.FTZ R91, -R99.reuse, R90 ;  /* 0x0000005a635b7221 */ /* 0x040fe20000010100 */
[----:B------:R-:W-:Y:S01]  /*0f60*/  FADD.FTZ R99, -R99, R92 ;  /* 0x0000005c63637221 */ /* 0x000fe20000010100 */
[----:B------:R-:W-:Y:S02]  /*0f70*/  HADD2.F32 R69, -RZ, R75.H0_H0 ;  /* 0x2000004bff457230 */ /* 0x000fe40000004100 */
[----:B------:R-:W-:Y:S01]  /*0f80*/  FMUL.FTZ R87, R87, R74 ;  /* 0x0000004a57577220 */ /* 0x000fe20000410000 */
[----:B------:R-:W-:Y:S02]  /*0f90*/  HADD2.F32 R92, -RZ, R19.H0_H0 ;  /* 0x20000013ff5c7230 */ /* 0x000fe40000004100 */
[----:B------:R-:W-:Y:S01]  /*0fa0*/  FMUL.FTZ R90, R98, R103 ;  /* 0x00000067625a7220 */ /* 0x000fe20000410000 */
[----:B------:R-:W-:Y:S01]  /*0fb0*/  FADD.FTZ R72, R73, R88 ;  /* 0x0000005849487221 */ /* 0x000fe20000010000 */
[----:B------:R-:W-:Y:S01]  /*0fc0*/  FFMA.FTZ R71, R85, R88, R70 ;  /* 0x0000005855477223 */ /* 0x000fe20000010046 */
[----:B------:R-:W-:-:S02]  /*0fd0*/  HADD2.F32 R68, -RZ, R75.H1_H1 ;  /* 0x3000004bff447230 */ /* 0x000fc40000004100 */
[----:B------:R-:W-:Y:S01]  /*0fe0*/  FADD.FTZ R52, R52, R89 ;  /* 0x0000005934347221 */ /* 0x000fe20000010000 */
[----:B------:R-:W-:Y:S01]  /*0ff0*/  FFMA.FTZ R36, R85, R89, R36 ;  /* 0x0000005955247223 */ /* 0x000fe20000010024 */
[----:B------:R-:W-:Y:S02]  /*1000*/  HADD2.F32 R75, -RZ, R19.H1_H1 ;  /* 0x30000013ff4b7230 */ /* 0x000fe40000004100 */
[----:B------:R-:W-:Y:S01]  /*1010*/  FMUL.FTZ R91, R98, R91 ;  /* 0x0000005b625b7220 */ /* 0x000fe20000410000 */
[----:B------:R-:W-:Y:S01]  /*1020*/  FMUL.FTZ R89, R92, R69 ;  /* 0x000000455c597220 */ /* 0x000fe20000410000 */
        /* <DEDUP_REMOVED lines=14> */
.L_x_709:
[----:B------:R-:W-:Y:S05]  /*1110*/  BSYNC.RECONVERGENT B0 ;  /* 0x0000000000007941 */ /* 0x000fea0003800200 */
.L_x_708:
        /* <DEDUP_REMOVED lines=32> */
.L_x_711:
[----:B------:R-:W-:Y:S05]  /*1320*/  BSYNC.RECONVERGENT B0 ;  /* 0x0000000000007941 */ /* 0x000fea0003800200 */
.L_x_710:
        /* <DEDUP_REMOVED lines=20> */
[----:B------:R-:W-:Y:S01]  /*1470*/  FADD.FTZ R68, R75, R68 ;  /* 0x000000444b447221 */ /* 0x000fe20000010000 */
[----:B------:R-:W-:Y:S02]  /*1480*/  HFMA2 R99, -RZ, RZ, 1.875, 0 ;  /* 0x3f800000ff637431 */ /* 0x000fe400000001ff */
[----:B-----5:R-:W-:Y:S02]  /*1490*/  @P0 HADD2.F32 R99, -RZ, R100.H0_H0 ;  /* 0x20000064ff630230 */ /* 0x020fe40000004100 */
[----:B------:R-:W-:Y:S01]  /*14a0*/  FMUL.FTZ R74, R74, UR12 ;  /* 0x0000000c4a4a7c20 */ /* 0x000fe20008410000 */
[----:B------:R-:W-:-:S04]  /*14b0*/  FMUL.FTZ R100, R68, UR12 ;  /* 0x0000000c44647c20 */ /* 0x000fc80008410000 */
        /* <DEDUP_REMOVED lines=9> */
[-CC-:B------:R-:W-:Y:S01]  /*1550*/  FFMA.FTZ R73, R7, R100.reuse, R101.reuse ;  /* 0x0000006407497223 */ /* 0x180fe20000010065 */
[-CC-:B------:R-:W-:Y:S01]  /*1560*/  FFMA.FTZ R70, R8, R100.reuse, R101.reuse ;  /* 0x0000006408467223 */ /* 0x180fe20000010065 */
        /* <DEDUP_REMOVED lines=17> */
[C---:B------:R-:W-:Y:S01]  /*1680*/  FMUL.FTZ R104, R98.reuse, R105 ;  /* 0x0000006962687220 */ /* 0x040fe20000410000 */
[C---:B------:R-:W-:Y:S01]  /*1690*/  FMUL.FTZ R106, R98.reuse, R107 ;  /* 0x0000006b626a7220 */ /* 0x040fe20000410000 */
[----:B------:R-:W-:Y:S01]  /*16a0*/  FMUL.FTZ R108, R98, R109 ;  /* 0x0000006d626c7220 */ /* 0x000fe20000410000 */
[-C--:B------:R-:W-:Y:S01]  /*16b0*/  FMUL.FTZ R68, R68, R99.reuse ;  /* 0x0000006344447220 */ /* 0x080fe20000410000 */
[-C--:B------:R-:W-:Y:S01]  /*16c0*/  FMUL.FTZ R69, R70, R99.reuse ;  /* 0x0000006346457220 */ /* 0x080fe20000410000 */
[-C--:B------:R-:W-:Y:S01]  /*16d0*/  FMUL.FTZ R72, R72, R99.reuse ;  /* 0x0000006348487220 */ /* 0x080fe20000410000 */
[-C--:B------:R-:W-:Y:S01]  /*16e0*/  FMUL.FTZ R71, R74, R99.reuse ;  /* 0x000000634a477220 */ /* 0x080fe20000410000 */
[-C--:B------:R-:W-:Y:S01]  /*16f0*/  FMUL.FTZ R70, R102, R99.reuse ;  /* 0x0000006366467220 */ /* 0x080fe20000410000 */
[-C--:B------:R-:W-:Y:S01]  /*1700*/  FMUL.FTZ R73, R104, R99.reuse ;  /* 0x0000006368497220 */ /* 0x080fe20000410000 */
[-C--:B------:R-:W-:Y:S01]  /*1710*/  FMUL.FTZ R106, R106, R99.reuse ;  /* 0x000000636a6a7220 */ /* 0x080fe20000410000 */
[----:B------:R-:W-:Y:S01]  /*1720*/  FMUL.FTZ R75, R108, R99 ;  /* 0x000000636c4b7220 */ /* 0x000fe20000410000 */
[----:B------:R-:W-:-:S02]  /*1730*/  F2FP.F16.F32.PACK_AB R68, R69, R68 ;  /* 0x000000444544723e */ /* 0x000fc400000000ff */
[----:B------:R-:W-:Y:S02]  /*1740*/  F2FP.F16.F32.PACK_AB R69, R71, R72 ;  /* 0x000000484745723e */ /* 0x000fe400000000ff */
[----:B------:R-:W-:Y:S02]  /*1750*/  F2FP.F16.F32.PACK_AB R70, R73, R70 ;  /* 0x000000464946723e */ /* 0x000fe400000000ff */
[----:B------:R-:W-:Y:S01]  /*1760*/  F2FP.F16.F32.PACK_AB R71, R75, R106 ;  /* 0x0000006a4b47723e */ /* 0x000fe200000000ff */
[----:B------:R-:W-:Y:S06]  /*1770*/  BRA `(.L_x_717) ;  /* 0x0000000000a07947 */ /* 0x000fec0003800000 */
.L_x_716:
        /* <DEDUP_REMOVED lines=25> */
[----:B------:R-:W-:Y:S01]  /*1910*/  F2FP.F16.F32.PACK_AB R67, R105, R70 ;  /* 0x000000466943723e */ /* 0x000fe200000000ff */
[-C--:B------:R-:W-:Y:S01]  /*1920*/  FMUL.FTZ R70, R66, R99.reuse ;  /* 0x0000006342467220 */ /* 0x080fe20000410000 */
[C---:B------:R-:W-:Y:S01]  /*1930*/  F2FP.F16.F32.PACK_AB R66, R75.reuse, R66 ;  /* 0x000000424b42723e */ /* 0x040fe200000000ff */
[-C--:B------:R-:W-:Y:S01]  /*1940*/  FMUL.FTZ R103, R75, R99.reuse ;  /* 0x000000634b677220 */ /* 0x080fe20000410000 */
[-C--:B------:R-:W-:Y:S01]  /*1950*/  FMUL.FTZ R72, R68, R99.reuse ;  /* 0x0000006344487220 */ /* 0x080fe20000410000 */
[----:B------:R-:W-:Y:S01]  /*1960*/  F2FP.F16.F32.PACK_AB R65, R71, R68 ;  /* 0x000000444741723e */ /* 0x000fe200000000ff */
[-C--:B------:R-:W-:Y:S01]  /*1970*/  FMUL.FTZ R105, R105, R99.reuse ;  /* 0x0000006369697220 */ /* 0x080fe20000410000 */
[-C--:B------:R-:W-:Y:S01]  /*1980*/  FMUL.FTZ R75, R71, R99.reuse ;  /* 0x00000063474b7220 */ /* 0x080fe20000410000 */
[-C--:B------:R-:W-:Y:S01]  /*1990*/  FMUL.FTZ R68, R64, R99.reuse ;  /* 0x0000006340447220 */ /* 0x080fe20000410000 */
[C---:B------:R-:W-:Y:S01]  /*19a0*/  FMUL.FTZ R73, R69.reuse, R99 ;  /* 0x0000006345497220 */ /* 0x040fe20000410000 */
[----:B------:R-:W-:-:S02]  /*19b0*/  F2FP.F16.F32.PACK_AB R64, R69, R64 ;  /* 0x000000404540723e */ /* 0x000fc400000000ff */
[----:B------:R-:W-:Y:S02]  /*19c0*/  F2FP.F16.F32.PACK_AB R71, R105, R74 ;  /* 0x0000004a6947723e */ /* 0x000fe400000000ff */
[----:B------:R-:W-:Y:S02]  /*19d0*/  F2FP.F16.F32.PACK_AB R70, R103, R70 ;  /* 0x000000466746723e */ /* 0x000fe400000000ff */
[----:B------:R-:W-:Y:S02]  /*19e0*/  F2FP.F16.F32.PACK_AB R69, R75, R72 ;  /* 0x000000484b45723e */ /* 0x000fe400000000ff */
[----:B------:R-:W-:-:S07]  /*19f0*/  F2FP.F16.F32.PACK_AB R68, R73, R68 ;  /* 0x000000444944723e */ /* 0x000fce00000000ff */
.L_x_717:
[----:B------:R-:W0:Y:S08]  /*1a00*/  @P1 LDC.64 R74, c[0x0][0x478] ;  /* 0x00011e00ff4a1b82 */ /* 0x000e300000000a00 */
[----:B------:R-:W1:Y:S01]  /*1a10*/  LDC.64 R72, c[0x0][0x468] ;  /* 0x00011a00ff487b82 */ /* 0x000e620000000a00 */
[----:B0-----:R-:W-:-:S05]  /*1a20*/  @P1 IMAD.WIDE.U32 R74, R97, 0x10, R74 ;  /* 0x00000010614a1825 */ /* 0x001fca00078e004a */
[----:B------:R0:W-:Y:S01]  /*1a30*/  @P1 STG.E.128 desc[UR8][R74.64], R64 ;  /* 0x000000404a001986 */ /* 0x0001e2000c101d08 */
[C---:B-1----:R-:W-:Y:S01]  /*1a40*/  IMAD.WIDE.U32 R72, R97.reuse, 0x10, R72 ;  /* 0x0000001061487825 */ /* 0x042fe200078e0048 */
[----:B------:R-:W-:-:S04]  /*1a50*/  IADD3 R97, PT, PT, R97, 0x80, RZ ;  /* 0x0000008061617810 */ /* 0x000fc80007ffe0ff */
[----:B------:R0:W-:Y:S03]  /*1a60*/  STG.E.128 desc[UR8][R72.64], R68 ;  /* 0x0000004448007986 */ /* 0x0001e6000c101d08 */
.L_x_715:
[----:B------:R-:W-:Y:S05]  /*1a70*/  BSYNC.RECONVERGENT B1 ;  /* 0x0000000000017941 */ /* 0x000fea0003800200 */
.L_x_714:
        /* <DEDUP_REMOVED lines=31> */
[-C--:B------:R-:W-:Y:S01]  /*1c70*/  FMUL.FTZ R69, R67, R99.reuse ;  /* 0x0000006343457220 */ /* 0x080fe20000410000 */
[-C--:B------:R-:W-:Y:S01]  /*1c80*/  FMUL.FTZ R73, R72, R99.reuse ;  /* 0x0000006348497220 */ /* 0x080fe20000410000 */
[----:B------:R-:W-:Y:S01]  /*1c90*/  F2FP.F16.F32.PACK_AB R66, R75, R72 ;  /* 0x000000484b42723e */ /* 0x000fe200000000ff */
[-C--:B------:R-:W-:Y:S01]  /*1ca0*/  FMUL.FTZ R71, R71, R99.reuse ;  /* 0x0000006347477220 */ /* 0x080fe20000410000 */
[-C--:B------:R-:W-:Y:S01]  /*1cb0*/  FMUL.FTZ R72, R75, R99.reuse ;  /* 0x000000634b487220 */ /* 0x080fe20000410000 */
[-C--:B------:R-:W-:Y:S01]  /*1cc0*/  FMUL.FTZ R75, R74, R99.reuse ;  /* 0x000000634a4b7220 */ /* 0x080fe20000410000 */
[----:B------:R-:W-:Y:S01]  /*1cd0*/  FMUL.FTZ R98, R103, R99 ;  /* 0x0000006367627220 */ /* 0x000fe20000410000 */
[----:B------:R-:W-:-:S02]  /*1ce0*/  F2FP.F16.F32.PACK_AB R68, R69, R68 ;  /* 0x000000444544723e */ /* 0x000fc400000000ff */
[----:B------:R-:W-:Y:S02]  /*1cf0*/  F2FP.F16.F32.PACK_AB R64, R67, R64 ;  /* 0x000000404340723e */ /* 0x000fe400000000ff */
[----:B------:R-:W-:Y:S02]  /*1d00*/  F2FP.F16.F32.PACK_AB R69, R71, R70 ;  /* 0x000000464745723e */ /* 0x000fe400000000ff */
[----:B------:R-:W-:Y:S02]  /*1d10*/  F2FP.F16.F32.PACK_AB R67, R103, R74 ;  /* 0x0000004a6743723e */ /* 0x000fe400000000ff */
[----:B------:R-:W-:Y:S02]  /*1d20*/  F2FP.F16.F32.PACK_AB R70, R72, R73 ;  /* 0x000000494846723e */ /* 0x000fe400000000ff */
[----:B------:R-:W-:Y:S01]  /*1d30*/  F2FP.F16.F32.PACK_AB R71, R98, R75 ;  /* 0x0000004b6247723e */ /* 0x000fe200000000ff */
[----:B------:R-:W-:Y:S06]  /*1d40*/  BRA `(.L_x_720) ;  /* 0x0000000000907947 */ /* 0x000fec0003800000 */
.L_x_719:
        /* <DEDUP_REMOVED lines=31> */
[----:B------:R-:W-:-:S02]  /*1f40*/  FMUL.FTZ R99, R70, R99 ;  /* 0x0000006346637220 */ /* 0x000fc40000410000 */
[----:B------:R-:W-:Y:S02]  /*1f50*/  F2FP.F16.F32.PACK_AB R71, R98, R71 ;  /* 0x000000476247723e */ /* 0x000fe400000000ff */
[----:B------:R-:W-:Y:S02]  /*1f60*/  F2FP.F16.F32.PACK_AB R70, R73, R100 ;  /* 0x000000644946723e */ /* 0x000fe400000000ff */
[----:B------:R-:W-:Y:S02]  /*1f70*/  F2FP.F16.F32.PACK_AB R69, R74, R69 ;  /* 0x000000454a45723e */ /* 0x000fe400000000ff */
[----:B------:R-:W-:-:S07]  /*1f80*/  F2FP.F16.F32.PACK_AB R68, R99, R68 ;  /* 0x000000446344723e */ /* 0x000fce00000000ff */
.L_x_720:
[----:B------:R-:W0:Y:S08]  /*1f90*/  @P1 LDC.64 R74, c[0x0][0x478] ;  /* 0x00011e00ff4a1b82 */ /* 0x000e300000000a00 */
[----:B------:R-:W1:Y:S01]  /*1fa0*/  LDC.64 R72, c[0x0][0x468] ;  /* 0x00011a00ff487b82 */ /* 0x000e620000000a00 */
[----:B0-----:R-:W-:-:S05]  /*1fb0*/  @P1 IMAD.WIDE.U32 R74, R97, 0x10, R74 ;  /* 0x00000010614a1825 */ /* 0x001fca00078e004a */
[----:B------:R3:W-:Y:S01]  /*1fc0*/  @P1 STG.E.128 desc[UR8][R74.64], R64 ;  /* 0x000000404a001986 */ /* 0x0007e2000c101d08 */
[----:B-1----:R-:W-:-:S05]  /*1fd0*/  IMAD.WIDE.U32 R72, R97, 0x10, R72 ;  /* 0x0000001061487825 */ /* 0x002fca00078e0048 */
[----:B------:R3:W-:Y:S01]  /*1fe0*/  STG.E.128 desc[UR8][R72.64], R68 ;  /* 0x0000004448007986 */ /* 0x0007e2000c101d08 */
[----:B------:R-:W-:Y:S05]  /*1ff0*/  BRA `(.L_x_718) ;  /* 0x0000000c00647947 */ /* 0x000fea0003800000 */
.L_x_713:
[----:B------:R-:W-:-:S04]  /*2000*/  UISETP.NE.U32.AND UP0, UPT, UR14, URZ, UPT ;  /* 0x000000ff0e00728c */ /* 0x000fc8000bf05070 */
[----:B------:R-:W-:-:S09]  /*2010*/  UISETP.NE.AND.EX UP0, UPT, UR15, URZ, UPT, UP0 ;  /* 0x000000ff0f00728c */ /* 0x000fd2000bf05300 */
[----:B------:R-:W-:Y:S05]  /*2020*/  BRA.U UP0, `(.L_x_721) ;  /* 0x0000000500947547 */ /* 0x000fea000b800000 */
[----:B------:R-:W-:Y:S01]  /*2030*/  ISETP.GT.U32.AND P1, PT, R3, 0x7f, PT ;  /* 0x0000007f0300780c */ /* 0x000fe20003f24070 */
[----:B------:R-:W-:-:S12]  /*2040*/  BSSY.RECONVERGENT B1, `(.L_x_722) ;  /* 0x0000032000017945 */ /* 0x000fd80003800200 */
[----:B------:R-:W-:Y:S05]  /*2050*/  @!P1 BRA `(.L_x_723) ;  /* 0x0000000000c09947 */ /* 0x000fea0003800000 */
[-CC-:B------:R-:W-:Y:S01]  /*2060*/  FFMA.FTZ R68, R15, R100.reuse, R101.reuse ;  /* 0x000000640f447223 */ /* 0x180fe20000010065 */
[--C-:B------:R-:W-:Y:S02]  /*2070*/  HADD2.F32 R73, -RZ, R59.reuse.H0_H0 ;  /* 0x2000003bff497230 */ /* 0x100fe40000004100 */
[-CC-:B------:R-:W-:Y:S01]  /*2080*/  FFMA.FTZ R107, R78, R100.reuse, R101.reuse ;  /* 0x000000644e6b7223 */ /* 0x180fe20000010065 */
[-CC-:B------:R-:W-:Y:S01]  /*2090*/  FFMA.FTZ R103, R11, R100.reuse, R101.reuse ;  /* 0x000000640b677223 */ /* 0x180fe20000010065 */
[----:B------:R-:W-:Y:S01]  /*20a0*/  FADD.FTZ R68, R13, -R68 ;  /* 0x800000440d447221 */ /* 0x000fe20000010000 */
[----:B------:R-:W-:Y:S01]  /*20b0*/  FFMA.FTZ R105, R14, R100, R101 ;  /* 0x000000640e697223 */ /* 0x000fe20000010065 */
[----:B------:R-:W-:Y:S02]  /*20c0*/  HADD2.F32 R75, -RZ, R59.H1_H1 ;  /* 0x3000003bff4b7230 */ /* 0x000fe40000004100 */
[----:B------:R-:W-:Y:S01]  /*20d0*/  FADD.FTZ R110, R76, -R107 ;  /* 0x8000006b4c6e7221 */ /* 0x000fe20000010000 */
[----:B------:R-:W-:Y:S01]  /*20e0*/  FFMA.FTZ R108, R98, R68, R73 ;  /* 0x00000044626c7223 */ /* 0x000fe20000010049 */
[--C-:B------:R-:W-:Y:S01]  /*20f0*/  HADD2.F32 R69, -RZ, R58.reuse.H0_H0 ;  /* 0x2000003aff457230 */ /* 0x100fe20000004100 */
[----:B------:R-:W0:Y:S01]  /*2100*/  LDC.64 R72, c[0x0][0x468] ;  /* 0x00011a00ff487b82 */ /* 0x000e220000000a00 */
[----:B------:R-:W-:-:S02]  /*2110*/  HADD2.F32 R71, -RZ, R58.H1_H1 ;  /* 0x3000003aff477230 */ /* 0x000fc40000004100 */
[----:B------:R-:W-:Y:S01]  /*2120*/  FADD.FTZ R104, R10, -R103 ;  /* 0x800000670a687221 */ /* 0x000fe20000010000 */
[----:B------:R-:W-:Y:S01]  /*2130*/  FADD.FTZ R106, R12, -R105 ;  /* 0x800000690c6a7221 */ /* 0x000fe20000010000 */
[-CC-:B------:R-:W-:Y:S01]  /*2140*/  FFMA.FTZ R70, R8, R100.reuse, R101.reuse ;  /* 0x0000006408467223 */ /* 0x180fe20000010065 */
[-CC-:B------:R-:W-:Y:S01]  /*2150*/  FFMA.FTZ R107, R7, R100.reuse, R101.reuse ;  /* 0x00000064076b7223 */ /* 0x180fe20000010065 */
[-CC-:B------:R-:W-:Y:S01]  /*2160*/  FFMA.FTZ R68, R95, R100.reuse, R101.reuse ;  /* 0x000000645f447223 */ /* 0x180fe20000010065 */
[----:B------:R-:W-:Y:S01]  /*2170*/  FFMA.FTZ R105, R96, R100, R101 ;  /* 0x0000006460697223 */ /* 0x000fe20000010065 */
[C---:B------:R-:W-:Y:S01]  /*2180*/  FFMA.FTZ R110, R98.reuse, R110, R75 ;  /* 0x0000006e626e7223 */ /* 0x040fe2000001004b */
[C---:B------:R-:W-:Y:S01]  /*2190*/  FFMA.FTZ R104, R98.reuse, R104, R69 ;  /* 0x0000006862687223 */ /* 0x040fe20000010045 */
[----:B------:R-:W-:Y:S01]  /*21a0*/  FFMA.FTZ R106, R98, R106, R71 ;  /* 0x0000006a626a7223 */ /* 0x000fe20000010047 */
[--C-:B------:R-:W-:Y:S02]  /*21b0*/  HADD2.F32 R75, -RZ, R57.reuse.H0_H0 ;  /* 0x20000039ff4b7230 */ /* 0x100fe40000004100 */
[----:B------:R-:W-:Y:S01]  /*21c0*/  FADD.FTZ R102, R9, -R70 ;  /* 0x8000004609667221 */ /* 0x000fe20000010000 */
[----:B------:R-:W-:-:S02]  /*21d0*/  HADD2.F32 R103, -RZ, R57.H1_H1 ;  /* 0x30000039ff677230 */ /* 0x000fc40000004100 */
[----:B------:R-:W-:Y:S01]  /*21e0*/  FADD.FTZ R74, R6, -R107 ;  /* 0x8000006b064a7221 */ /* 0x000fe20000010000 */
[--C-:B------:R-:W-:Y:S02]  /*21f0*/  HADD2.F32 R69, -RZ, R56.reuse.H0_H0 ;  /* 0x20000038ff457230 */ /* 0x100fe40000004100 */
[----:B------:R-:W-:Y:S01]  /*2200*/  FADD.FTZ R68, R93, -R68 ;  /* 0x800000445d447221 */ /* 0x000fe20000010000 */
[----:B------:R-:W-:Y:S02]  /*2210*/  HADD2.F32 R71, -RZ, R56.H1_H1 ;  /* 0x30000038ff477230 */ /* 0x000fe40000004100 */
[----:B------:R-:W-:Y:S01]  /*2220*/  FADD.FTZ R70, R4, -R105 ;  /* 0x8000006904467221 */ /* 0x000fe20000010000 */
[C---:B------:R-:W-:Y:S01]  /*2230*/  FFMA.FTZ R74, R98.reuse, R74, R75 ;  /* 0x0000004a624a7223 */ /* 0x040fe2000001004b */
[C---:B------:R-:W-:Y:S01]  /*2240*/  FFMA.FTZ R102, R98.reuse, R102, R103 ;  /* 0x0000006662667223 */ /* 0x040fe20000010067 */
[C---:B------:R-:W-:Y:S01]  /*2250*/  FFMA.FTZ R68, R98.reuse, R68, R69 ;  /* 0x0000004462447223 */ /* 0x040fe20000010045 */
[----:B------:R-:W-:Y:S01]  /*2260*/  FFMA.FTZ R70, R98, R70, R71 ;  /* 0x0000004662467223 */ /* 0x000fe20000010047 */
        /* <DEDUP_REMOVED lines=8> */
[----:B------:R-:W-:Y:S01]  /*22f0*/  F2FP.F16.F32.PACK_AB R71, R110, R71 ;  /* 0x000000476e47723e */ /* 0x000fe200000000ff */
[----:B0-----:R-:W-:Y:S01]  /*2300*/  IMAD.WIDE.U32 R72, R97, 0x10, R72 ;  /* 0x0000001061487825 */ /* 0x001fe200078e0048 */
[----:B------:R-:W-:-:S02]  /*2310*/  F2FP.F16.F32.PACK_AB R70, R103, R104 ;  /* 0x000000686746723e */ /* 0x000fc400000000ff */
[----:B------:R-:W-:Y:S02]  /*2320*/  F2FP.F16.F32.PACK_AB R69, R102, R69 ;  /* 0x000000456645723e */ /* 0x000fe400000000ff */
[----:B------:R-:W-:Y:S02]  /*2330*/  F2FP.F16.F32.PACK_AB R68, R75, R68 ;  /* 0x000000444b44723e */ /* 0x000fe400000000ff */
[----:B------:R-:W-:-:S03]  /*2340*/  IADD3 R97, PT, PT, R97, 0x80, RZ ;  /* 0x0000008061617810 */ /* 0x000fc60007ffe0ff */
[----:B------:R0:W-:Y:S04]  /*2350*/  STG.E.128 desc[UR8][R72.64], R68 ;  /* 0x0000004448007986 */ /* 0x0001e8000c101d08 */
.L_x_723:
[----:B------:R-:W-:Y:S05]  /*2360*/  BSYNC.RECONVERGENT B1 ;  /* 0x0000000000017941 */ /* 0x000fea0003800200 */
.L_x_722:
[----:B------:R-:W-:Y:S05]  /*2370*/  @!P3 BRA `(.L_x_718) ;  /* 0x000000080084b947 */ /* 0x000fea0003800000 */
[-CC-:B0-----:R-:W-:Y:S01]  /*2380*/  FFMA.FTZ R71, R94, R100.reuse, R101.reuse ;  /* 0x000000645e477223 */ /* 0x181fe20000010065 */
[-CC-:B------:R-:W-:Y:S01]  /*2390*/  FFMA.FTZ R68, R82, R100.reuse, R101.reuse ;  /* 0x0000006452447223 */ /* 0x180fe20000010065 */
[----:B------:R-:W-:Y:S02]  /*23a0*/  HADD2.F32 R69, -RZ, R63.H1_H1 ;  /* 0x3000003fff457230 */ /* 0x000fe40000004100 */
[-C--:B------:R-:W-:Y:S01]  /*23b0*/  FFMA.FTZ R103, R77, R100.reuse, R101 ;  /* 0x000000644d677223 */ /* 0x080fe20000010065 */
[----:B------:R-:W-:Y:S01]  /*23c0*/  FADD.FTZ R70, R92, -R71 ;  /* 0x800000475c467221 */ /* 0x000fe20000010000 */
[-CC-:B------:R-:W-:Y:S01]  /*23d0*/  FFMA.FTZ R105, R81, R100.reuse, R101.reuse ;  /* 0x0000006451697223 */ /* 0x180fe20000010065 */
[-CC-:B------:R-:W-:Y:S01]  /*23e0*/  FFMA.FTZ R74, R86, R100.reuse, R101.reuse ;  /* 0x00000064564a7223 */ /* 0x180fe20000010065 */
[-CC-:B------:R-:W-:Y:S01]  /*23f0*/  FFMA.FTZ R107, R85, R100.reuse, R101.reuse ;  /* 0x00000064556b7223 */ /* 0x180fe20000010065 */
[-CC-:B------:R-:W-:Y:S01]  /*2400*/  FFMA.FTZ R104, R90, R100.reuse, R101.reuse ;  /* 0x000000645a687223 */ /* 0x180fe20000010065 */
[----:B------:R-:W-:Y:S01]  /*2410*/  FFMA.FTZ R110, R91, R100, R101 ;  /* 0x000000645b6e7223 */ /* 0x000fe20000010065 */
[----:B------:R-:W-:Y:S01]  /*2420*/  FFMA.FTZ R70, R98, R70, R69 ;  /* 0x0000004662467223 */ /* 0x000fe20000010045 */
[----:B------:R-:W-:Y:S01]  /*2430*/  FADD.FTZ R100, R79, -R68 ;  /* 0x800000444f647221 */ /* 0x000fe20000010000 */
[--C-:B------:R-:W-:Y:S01]  /*2440*/  HADD2.F32 R71, -RZ, R60.reuse.H0_H0 ;  /* 0x2000003cff477230 */ /* 0x100fe20000004100 */
[----:B------:R-:W0:Y:S01]  /*2450*/  LDC.64 R68, c[0x0][0x468] ;  /* 0x00011a00ff447b82 */ /* 0x000e220000000a00 */
[----:B------:R-:W-:-:S02]  /*2460*/  HADD2.F32 R73, -RZ, R60.H1_H1 ;  /* 0x3000003cff497230 */ /* 0x000fc40000004100 */
[----:B------:R-:W-:Y:S01]  /*2470*/  FADD.FTZ R72, R80, -R103 ;  /* 0x8000006750487221 */ /* 0x000fe20000010000 */
[----:B------:R-:W-:Y:S02]  /*2480*/  HADD2.F32 R75, -RZ, R61.H0_H0 ;  /* 0x2000003dff4b7230 */ /* 0x000fe40000004100 */
[----:B------:R-:W-:Y:S01]  /*2490*/  FADD.FTZ R102, R84, -R105 ;  /* 0x8000006954667221 */ /* 0x000fe20000010000 */
[----:B------:R-:W-:Y:S02]  /*24a0*/  HADD2.F32 R101, -RZ, R63.H0_H0 ;  /* 0x2000003fff657230 */ /* 0x000fe40000004100 */
[C---:B------:R-:W-:Y:S01]  /*24b0*/  FFMA.FTZ R72, R98.reuse, R72, R71 ;  /* 0x0000004862487223 */ /* 0x040fe20000010047 */
[C---:B------:R-:W-:Y:S01]  /*24c0*/  FFMA.FTZ R100, R98.reuse, R100, R73 ;  /* 0x0000006462647223 */ /* 0x040fe20000010049 */
[----:B------:R-:W-:Y:S01]  /*24d0*/  FFMA.FTZ R102, R98, R102, R75 ;  /* 0x0000006662667223 */ /* 0x000fe2000001004b */
[----:B------:R-:W-:Y:S02]  /*24e0*/  HADD2.F32 R71, -RZ, R61.H1_H1 ;  /* 0x3000003dff477230 */ /* 0x000fe40000004100 */
[----:B------:R-:W-:Y:S01]  /*24f0*/  FADD.FTZ R74, R83, -R74 ;  /* 0x8000004a534a7221 */ /* 0x000fe20000010000 */
[----:B------:R-:W-:-:S02]  /*2500*/  HADD2.F32 R73, -RZ, R62.H0_H0 ;  /* 0x2000003eff497230 */ /* 0x000fc40000004100 */
[----:B------:R-:W-:Y:S01]  /*2510*/  FADD.FTZ R106, R88, -R107 ;  /* 0x8000006b586a7221 */ /* 0x000fe20000010000 */
[----:B------:R-:W-:Y:S02]  /*2520*/  HADD2.F32 R75, -RZ, R62.H1_H1 ;  /* 0x3000003eff4b7230 */ /* 0x000fe40000004100 */
[----:B------:R-:W-:Y:S01]  /*2530*/  FADD.FTZ R108, R87, -R104 ;  /* 0x80000068576c7221 */ /* 0x000fe20000010000 */
        /* <DEDUP_REMOVED lines=13> */
[----:B0-----:R-:W-:Y:S01]  /*2610*/  IMAD.WIDE.U32 R72, R97, 0x10, R68 ;  /* 0x0000001061487825 */ /* 0x001fe200078e0044 */
[----:B------:R-:W-:-:S02]  /*2620*/  F2FP.F16.F32.PACK_AB R71, R70, R71 ;  /* 0x000000474647723e */ /* 0x000fc400000000ff */
[----:B------:R-:W-:Y:S02]  /*2630*/  F2FP.F16.F32.PACK_AB R70, R101, R106 ;  /* 0x0000006a6546723e */ /* 0x000fe400000000ff */
[----:B------:R-:W-:Y:S02]  /*2640*/  F2FP.F16.F32.PACK_AB R69, R75, R102 ;  /* 0x000000664b45723e */ /* 0x000fe400000000ff */
[----:B------:R-:W-:-:S05]  /*2650*/  F2FP.F16.F32.PACK_AB R68, R99, R74 ;  /* 0x0000004a6344723e */ /* 0x000fca00000000ff */
[----:B------:R1:W-:Y:S01]  /*2660*/  STG.E.128 desc[UR8][R72.64], R68 ;  /* 0x0000004448007986 */ /* 0x0003e2000c101d08 */
[----:B------:R-:W-:Y:S05]  /*2670*/  BRA `(.L_x_718) ;  /* 0x0000000400c47947 */ /* 0x000fea0003800000 */
.L_x_721:
[----:B------:R-:W-:Y:S04]  /*2680*/  BSSY.RECONVERGENT B1, `(.L_x_724) ;  /* 0x0000039000017945 */ /* 0x000fe80003800200 */
[----:B------:R-:W-:Y:S05]  /*2690*/  @!P2 BRA `(.L_x_725) ;  /* 0x0000000000dca947 */ /* 0x000fea0003800000 */
[-CC-:B------:R-:W-:Y:S01]  /*26a0*/  FFMA.FTZ R64, R95, R100.reuse, R101.reuse ;  /* 0x000000645f407223 */ /* 0x180fe20000010065 */
[-CC-:B------:R-:W-:Y:S01]  /*26b0*/  FFMA.FTZ R70, R8, R100.reuse, R101.reuse ;  /* 0x0000006408467223 */ /* 0x180fe20000010065 */
[----:B------:R-:W-:Y:S02]  /*26c0*/  HADD2.F32 R67, -RZ, R56.H0_H0 ;  /* 0x20000038ff437230 */ /* 0x000fe40000004100 */
[-CC-:B------:R-:W-:Y:S01]  /*26d0*/  FFMA.FTZ R71, R7, R100.reuse, R101.reuse ;  /* 0x0000006407477223 */ /* 0x180fe20000010065 */
[--C-:B------:R-:W-:Y:S02]  /*26e0*/  HADD2.F32 R72, -RZ, R57.reuse.H1_H1 ;  /* 0x30000039ff487230 */ /* 0x100fe40000004100 */
[----:B------:R-:W-:Y:S01]  /*26f0*/  FADD.FTZ R65, R93, -R64 ;  /* 0x800000405d417221 */ /* 0x000fe20000010000 */
[----:B------:R-:W-:Y:S01]  /*2700*/  FADD.FTZ R73, R9, -R70 ;  /* 0x8000004609497221 */ /* 0x000fe20000010000 */
[----:B------:R-:W-:Y:S01]  /*2710*/  FFMA.FTZ R69, R96, R100, R101 ;  /* 0x0000006460457223 */ /* 0x000fe20000010065 */
[----:B------:R-:W-:-:S02]  /*2720*/  HADD2.F32 R68, -RZ, R57.H0_H0 ;  /* 0x20000039ff447230 */ /* 0x000fc40000004100 */
[C---:B------:R-:W-:Y:S01]  /*2730*/  FFMA.FTZ R64, R98.reuse, R65, R67 ;  /* 0x0000004162407223 */ /* 0x040fe20000010043 */
[----:B------:R-:W-:Y:S01]  /*2740*/  FFMA.FTZ R67, R98, R73, R72 ;  /* 0x0000004962437223 */ /* 0x000fe20000010048 */
[----:B------:R-:W0:Y:S01]  /*2750*/  LDC.64 R74, c[0x0][0x478] ;  /* 0x00011e00ff4a7b82 */ /* 0x000e220000000a00 */
[----:B------:R-:W-:Y:S01]  /*2760*/  FADD.FTZ R71, R6, -R71 ;  /* 0x8000004706477221 */ /* 0x000fe20000010000 */
[----:B------:R-:W-:Y:S02]  /*2770*/  HADD2.F32 R66, -RZ, R56.H1_H1 ;  /* 0x30000038ff427230 */ /* 0x000fe40000004100 */
[----:B------:R-:W-:Y:S01]  /*2780*/  FADD.FTZ R69, R4, -R69 ;  /* 0x8000004504457221 */ /* 0x000fe20000010000 */
[-CC-:B------:R-:W-:Y:S01]  /*2790*/  FFMA.FTZ R65, R11, R100.reuse, R101.reuse ;  /* 0x000000640b417223 */ /* 0x180fe20000010065 */
[----:B------:R-:W-:Y:S01]  /*27a0*/  FFMA.FTZ R70, R98, R71, R68 ;  /* 0x0000004762467223 */ /* 0x000fe20000010044 */
[-CC-:B------:R-:W-:Y:S01]  /*27b0*/  FFMA.FTZ R71, R14, R100.reuse, R101.reuse ;  /* 0x000000640e477223 */ /* 0x180fe20000010065 */
[----:B------:R-:W-:Y:S01]  /*27c0*/  FFMA.FTZ R66, R98, R69, R66 ;  /* 0x0000004562427223 */ /* 0x000fe20000010042 */
[----:B------:R-:W1:Y:S01]  /*27d0*/  LDC.64 R72, c[0x0][0x468] ;  /* 0x00011a00ff487b82 */ /* 0x000e620000000a00 */
[-CC-:B------:R-:W-:Y:S01]  /*27e0*/  FFMA.FTZ R102, R15, R100.reuse, R101.reuse ;  /* 0x000000640f667223 */ /* 0x180fe20000010065 */
[----:B------:R-:W-:Y:S01]  /*27f0*/  FFMA.FTZ R105, R78, R100, R101 ;  /* 0x000000644e697223 */ /* 0x000fe20000010065 */
[----:B------:R-:W-:-:S02]  /*2800*/  HADD2.F32 R69, -RZ, R58.H0_H0 ;  /* 0x2000003aff457230 */ /* 0x000fc40000004100 */
[----:B------:R-:W-:Y:S01]  /*2810*/  FADD.FTZ R65, R10, -R65 ;  /* 0x800000410a417221 */ /* 0x000fe20000010000 */
[----:B------:R-:W-:Y:S02]  /*2820*/  HADD2.F32 R68, -RZ, R58.H1_H1 ;  /* 0x3000003aff447230 */ /* 0x000fe40000004100 */
        /* <DEDUP_REMOVED lines=10> */
[C---:B------:R-:W-:Y:S01]  /*28d0*/  F2FP.F16.F32.PACK_AB R64, R66.reuse, R64 ;  /* 0x000000404240723e */ /* 0x040fe200000000ff */
[-C--:B------:R-:W-:Y:S01]  /*28e0*/  FMUL.FTZ R69, R66, R99.reuse ;  /* 0x0000006342457220 */ /* 0x080fe20000410000 */
[-C--:B------:R-:W-:Y:S01]  /*28f0*/  FMUL.FTZ R71, R70, R99.reuse ;  /* 0x0000006346477220 */ /* 0x080fe20000410000 */
[C---:B------:R-:W-:Y:S01]  /*2900*/  F2FP.F16.F32.PACK_AB R65, R67.reuse, R70 ;  /* 0x000000464341723e */ /* 0x040fe200000000ff */
[-C--:B------:R-:W-:Y:S01]  /*2910*/  FMUL.FTZ R70, R67, R99.reuse ;  /* 0x0000006343467220 */ /* 0x080fe20000410000 */
[-C--:B------:R-:W-:Y:S01]  /*2920*/  FMUL.FTZ R103, R102, R99.reuse ;  /* 0x0000006366677220 */ /* 0x080fe20000410000 */
[C---:B------:R-:W-:Y:S01]  /*2930*/  F2FP.F16.F32.PACK_AB R66, R104.reuse, R102 ;  /* 0x000000666842723e */ /* 0x040fe200000000ff */
[-C--:B------:R-:W-:Y:S01]  /*2940*/  FMUL.FTZ R104, R104, R99.reuse ;  /* 0x0000006368687220 */ /* 0x080fe20000410000 */
[-C--:B------:R-:W-:Y:S01]  /*2950*/  FMUL.FTZ R102, R106, R99.reuse ;  /* 0x000000636a667220 */ /* 0x080fe20000410000 */
[----:B------:R-:W-:Y:S01]  /*2960*/  FMUL.FTZ R107, R105, R99 ;  /* 0x00000063696b7220 */ /* 0x000fe20000410000 */
[----:B------:R-:W-:Y:S01]  /*2970*/  F2FP.F16.F32.PACK_AB R68, R69, R68 ;  /* 0x000000444544723e */ /* 0x000fe200000000ff */
[----:B0-----:R-:W-:Y:S01]  /*2980*/  IMAD.WIDE.U32 R74, R97, 0x10, R74 ;  /* 0x00000010614a7825 */ /* 0x001fe200078e004a */
[----:B------:R-:W-:-:S02]  /*2990*/  F2FP.F16.F32.PACK_AB R67, R105, R106 ;  /* 0x0000006a6943723e */ /* 0x000fc400000000ff */
[----:B------:R-:W-:Y:S01]  /*29a0*/  F2FP.F16.F32.PACK_AB R69, R70, R71 ;  /* 0x000000474645723e */ /* 0x000fe200000000ff */
[----:B-1----:R-:W-:Y:S01]  /*29b0*/  IMAD.WIDE.U32 R72, R97, 0x10, R72 ;  /* 0x0000001061487825 */ /* 0x002fe200078e0048 */
[----:B------:R-:W-:Y:S01]  /*29c0*/  F2FP.F16.F32.PACK_AB R70, R104, R103 ;  /* 0x000000676846723e */ /* 0x000fe200000000ff */
[----:B------:R0:W-:Y:S01]  /*29d0*/  STG.E.128 desc[UR8][R74.64], R64 ;  /* 0x000000404a007986 */ /* 0x0001e2000c101d08 */
[----:B------:R-:W-:Y:S02]  /*29e0*/  F2FP.F16.F32.PACK_AB R71, R107, R102 ;  /* 0x000000666b47723e */ /* 0x000fe400000000ff */
[----:B------:R-:W-:-:S03]  /*29f0*/  IADD3 R97, PT, PT, R97, 0x80, RZ ;  /* 0x0000008061617810 */ /* 0x000fc60007ffe0ff */
[----:B------:R0:W-:Y:S04]  /*2a00*/  STG.E.128 desc[UR8][R72.64], R68 ;  /* 0x0000004448007986 */ /* 0x0001e8000c101d08 */
.L_x_725:
[----:B------:R-:W-:Y:S05]  /*2a10*/  BSYNC.RECONVERGENT B1 ;  /* 0x0000000000017941 */ /* 0x000fea0003800200 */
.L_x_724:
        /* <DEDUP_REMOVED lines=23> */
[----:B------:R-:W-:-:S02]  /*2b90*/  HADD2.F32 R69, -RZ, R61.H1_H1 ;  /* 0x3000003dff457230 */ /* 0x000fc40000004100 */
[----:B------:R-:W-:Y:S01]  /*2ba0*/  FADD.FTZ R65, R83, -R102 ;  /* 0x8000006653417221 */ /* 0x000fe20000010000 */
[--C-:B------:R-:W-:Y:S02]  /*2bb0*/  HADD2.F32 R66, -RZ, R62.reuse.H0_H0 ;  /* 0x2000003eff427230 */ /* 0x100fe40000004100 */
[----:B------:R-:W-:Y:S01]  /*2bc0*/  FADD.FTZ R71, R88, -R71 ;  /* 0x8000004758477221 */ /* 0x000fe20000010000 */
[----:B------:R-:W-:Y:S02]  /*2bd0*/  HADD2.F32 R108, -RZ, R63.H0_H0 ;  /* 0x2000003fff6c7230 */ /* 0x000fe40000004100 */
[----:B------:R-:W-:Y:S01]  /*2be0*/  FADD.FTZ R103, R89, -R106 ;  /* 0x8000006a59677221 */ /* 0x000fe20000010000 */
[----:B------:R-:W-:Y:S02]  /*2bf0*/  HADD2.F32 R70, -RZ, R62.H1_H1 ;  /* 0x3000003eff467230 */ /* 0x000fe40000004100 */
[----:B------:R-:W-:Y:S01]  /*2c00*/  FADD.FTZ R101, R87, -R104 ;  /* 0x8000006857657221 */ /* 0x000fe20000010000 */
[C---:B------:R-:W-:Y:S01]  /*2c10*/  FFMA.FTZ R65, R98.reuse, R65, R69 ;  /* 0x0000004162417223 */ /* 0x040fe20000010045 */
[C---:B------:R-:W-:Y:S01]  /*2c20*/  FFMA.FTZ R66, R98.reuse, R71, R66 ;  /* 0x0000004762427223 */ /* 0x040fe20000010042 */
[C---:B------:R-:W-:Y:S01]  /*2c30*/  FFMA.FTZ R103, R98.reuse, R103, R108 ;  /* 0x0000006762677223 */ /* 0x040fe2000001006c */
[----:B------:R-:W-:Y:S01]  /*2c40*/  FFMA.FTZ R101, R98, R101, R70 ;  /* 0x0000006562657223 */ /* 0x000fe20000010046 */
[----:B0-----:R-:W-:-:S04]  /*2c50*/  IMAD.WIDE.U32 R72, R97, 0x10, R72 ;  /* 0x0000001061487825 */ /* 0x001fc800078e0048 */
[-C--:B------:R-:W-:Y:S01]  /*2c60*/  FMUL.FTZ R98, R67, R99.reuse ;  /* 0x0000006343627220 */ /* 0x080fe20000410000 */
[-C--:B------:R-:W-:Y:S01]  /*2c70*/  FMUL.FTZ R69, R100, R99.reuse ;  /* 0x0000006364457220 */ /* 0x080fe20000410000 */
[----:B------:R-:W-:Y:S01]  /*2c80*/  FMUL.FTZ R102, R65, R99 ;  /* 0x0000006341667220 */ /* 0x000fe20000410000 */
[----:B-1----:R-:W-:-:S04]  /*2c90*/  IMAD.WIDE.U32 R74, R97, 0x10, R74 ;  /* 0x00000010614a7825 */ /* 0x002fc800078e004a */
[-C--:B------:R-:W-:Y:S01]  /*2ca0*/  FMUL.FTZ R97, R64, R99.reuse ;  /* 0x0000006340617220 */ /* 0x080fe20000410000 */
[-C--:B------:R-:W-:Y:S01]  /*2cb0*/  FMUL.FTZ R70, R66, R99.reuse ;  /* 0x0000006342467220 */ /* 0x080fe20000410000 */
[-C--:B------:R-:W-:Y:S01]  /*2cc0*/  FMUL.FTZ R71, R103, R99.reuse ;  /* 0x0000006367477220 */ /* 0x080fe20000410000 */
[CC--:B------:R-:W-:Y:S01]  /*2cd0*/  FMUL.FTZ R104, R68.reuse, R99.reuse ;  /* 0x0000006344687220 */ /* 0x0c0fe20000410000 */
[----:B------:R-:W-:Y:S01]  /*2ce0*/  FMUL.FTZ R99, R101, R99 ;  /* 0x0000006365637220 */ /* 0x000fe20000410000 */
[----:B------:R-:W-:Y:S02]  /*2cf0*/  F2FP.F16.F32.PACK_AB R64, R67, R64 ;  /* 0x000000404340723e */ /* 0x000fe400000000ff */
[----:B------:R-:W-:Y:S02]  /*2d00*/  F2FP.F16.F32.PACK_AB R65, R65, R100 ;  /* 0x000000644141723e */ /* 0x000fe400000000ff */
[----:B------:R-:W-:Y:S02]  /*2d10*/  F2FP.F16.F32.PACK_AB R66, R101, R66 ;  /* 0x000000426542723e */ /* 0x000fe400000000ff */
[----:B------:R-:W-:-:S02]  /*2d20*/  F2FP.F16.F32.PACK_AB R67, R68, R103 ;  /* 0x000000674443723e */ /* 0x000fc400000000ff */
[----:B------:R-:W-:Y:S02]  /*2d30*/  F2FP.F16.F32.PACK_AB R71, R104, R71 ;  /* 0x000000476847723e */ /* 0x000fe400000000ff */
[----:B------:R-:W-:Y:S01]  /*2d40*/  F2FP.F16.F32.PACK_AB R70, R99, R70 ;  /* 0x000000466346723e */ /* 0x000fe200000000ff */
[----:B------:R2:W-:Y:S01]  /*2d50*/  STG.E.128 desc[UR8][R72.64], R64 ;  /* 0x0000004048007986 */ /* 0x0005e2000c101d08 */
[----:B------:R-:W-:Y:S02]  /*2d60*/  F2FP.F16.F32.PACK_AB R69, R102, R69 ;  /* 0x000000456645723e */ /* 0x000fe400000000ff */
[----:B------:R-:W-:-:S05]  /*2d70*/  F2FP.F16.F32.PACK_AB R68, R98, R97 ;  /* 0x000000616244723e */ /* 0x000fca00000000ff */
[----:B------:R2:W-:Y:S02]  /*2d80*/  STG.E.128 desc[UR8][R74.64], R68 ;  /* 0x000000444a007986 */ /* 0x0005e4000c101d08 */
.L_x_718:
[----:B------:R-:W-:Y:S05]  /*2d90*/  BSYNC.RECONVERGENT B0 ;  /* 0x0000000000007941 */ /* 0x000fea0003800200 */
.L_x_712:
[----:B0123--:R-:W0:Y:S01]  /*2da0*/  LDC.64 R68, c[0x0][0x380] ;  /* 0x0000e000ff447b82 */ /* 0x00fe220000000a00 */
[----:B------:R-:W-:Y:S01]  /*2db0*/  UPLOP3.LUT UP1, UPT, UPT, UPT, UP1, 0x40, 0x4 ;  /* 0x000000000004789c */ /* 0x000fe20003f2e810 */
[----:B0-----:R-:W-:-:S04]  /*2dc0*/  IADD3 R5, PT, PT, R5, R68, RZ ;  /* 0x0000004405057210 */ /* 0x001fc80007ffe0ff */
[----:B------:R-:W-:-:S13]  /*2dd0*/  ISETP.GE.AND P1, PT, R5, R69, PT ;  /* 0x000000450500720c */ /* 0x000fda0003f26270 */
[----:B------:R-:W-:Y:S05]  /*2de0*/  @!P1 BRA `(.L_x_726) ;  /* 0xffffffd400849947 */ /* 0x000fea000383ffff */
.L_x_705:
        /* <DEDUP_REMOVED lines=22> */
.L_x_727:
        /* <DEDUP_REMOVED lines=11> */
.L_x_7986:


//--------------------- .text._ZN10layer_norm13ln_bwd_kernelINS_13Kernel_traitsI6__halfS2_S2_S2_fjLj2048ELj1ELj1ELj4ELj16ENS_18Kernel_traits_baseILj2048ES2_S2_S2_S2_fjLj128EEEEELb0ELb0ELb0ELb1EEEvNS_9BwdParamsE --------------------------
	.section	.text._ZN10layer_norm13ln_bwd_kernelINS_13Kernel_traitsI6__halfS2_S2_S2_fjLj2048ELj1ELj1ELj4ELj16ENS_18Kernel_traits_baseILj2048ES2_S2_S2_S2_fjLj128EEEEELb0ELb0ELb0ELb1EEEvNS_9BwdParamsE,"ax",@progbits
	.align	128
        .global         _ZN10layer_norm13ln_bwd_kernelINS_13Kernel_traitsI6__halfS2_S2_S2_fjLj2048ELj1ELj1ELj4ELj16ENS_18Kernel_traits_baseILj2048ES2_S2_S2_S2_fjLj128EEEEELb0ELb0ELb0ELb1EEEvNS_9BwdParamsE
        .type           _ZN10layer_norm13ln_bwd_kernelINS_13Kernel_traitsI6__halfS2_S2_S2_fjLj2048ELj1ELj1ELj4ELj16ENS_18Kernel_traits_baseILj2048ES2_S2_S2_S2_fjLj128EEEEELb0ELb0ELb0ELb1EEEvNS_9BwdParamsE,@function
        .size           _ZN10layer_norm13ln_bwd_kernelINS_13Kernel_traitsI6__halfS2_S2_S2_fjLj2048ELj1ELj1ELj4ELj16ENS_18Kernel_traits_baseILj2048ES2_S2_S2_S2_fjLj128EEEEELb0ELb0ELb0ELb1EEEvNS_9BwdParamsE,(.L_x_7987 - _ZN10layer_norm13ln_bwd_kernelINS_13Kernel_traitsI6__halfS2_S2_S2_fjLj2048ELj1ELj1ELj4ELj16ENS_18Kernel_traits_baseILj2048ES2_S2_S2_S2_fjLj128EEEEELb0ELb0ELb0ELb1EEEvNS_9BwdParamsE)
        .other          _ZN10layer_norm13ln_bwd_kernelINS_13Kernel_traitsI6__halfS2_S2_S2_fjLj2048ELj1ELj1ELj4ELj16ENS_18Kernel_traits_baseILj2048ES2_S2_S2_S2_fjLj128EEEEELb0ELb0ELb0ELb1EEEvNS_9BwdParamsE,@"STO_CUDA_ENTRY STV_DEFAULT"
_ZN10layer_norm13ln_bwd_kernelINS_13Kernel_traitsI6__halfS2_S2_S2_fjLj2048ELj1ELj1ELj4ELj16ENS_18Kernel_traits_baseILj2048ES2_S2_S2_S2_fjLj128EEEEELb0ELb0ELb0ELb1EEEvNS_9BwdParamsE:
.text._ZN10layer_norm13ln_bwd_kernelINS_13Kernel_traitsI6__halfS2_S2_S2_fjLj2048ELj1ELj1ELj4ELj16ENS_18Kernel_traits_baseILj2048ES2_S2_S2_S2_fjLj128EEEEELb0ELb0ELb0ELb1EEEvNS_9BwdParamsE:
        /* <DEDUP_REMOVED lines=25> */
[----:B------:R-:W-:Y:S01]  /*0190*/  HFMA2 R56, -RZ, RZ, 0, 0 ;  /* 0x00000000ff387431 */ /* 0x000fe200000001ff */
[----:B------:R-:W-:Y:S02]  /*01a0*/  CS2R R12, SRZ ;  /* 0x00000000000c7805 */ /* 0x000fe4000001ff00 */
[----:B------:R-:W-:Y:S02]  /*01b0*/  CS2R R26, SRZ ;  /* 0x00000000001a7805 */ /* 0x000fe4000001ff00 */
[----:B------:R-:W-:Y:S02]  /*01c0*/  CS2R R52, SRZ ;  /* 0x0000000000347805 */ /* 0x000fe4000001ff00 */
[----:B------:R-:W-:Y:S02]  /*01d0*/  CS2R R54, SRZ ;  /* 0x0000000000367805 */ /* 0x000fe4000001ff00 */
[----:B------:R-:W-:-:S02]  /*01e0*/  CS2R R14, SRZ ;  /* 0x00000000000e7805 */ /* 0x000fc4000001ff00 */
        /* <DEDUP_REMOVED lines=12> */
[----:B------:R-:W-:-:S02]  /*02b0*/  CS2R R20, SRZ ;  /* 0x0000000000147805 */ /* 0x000fc4000001ff00 */
[----:B------:R-:W-:Y:S02]  /*02c0*/  CS2R R22, SRZ ;  /* 0x0000000000167805 */ /* 0x000fe4000001ff00 */
[----:B------:R-:W-:Y:S02]  /*02d0*/  CS2R R24, SRZ ;  /* 0x0000000000187805 */ /* 0x000fe4000001ff00 */
[----:B------:R-:W-:Y:S01]  /*02e0*/  MOV R69, RZ ;  /* 0x000000ff00457202 */ /* 0x000fe20000000f00 */
[----:B------:R-:W-:Y:S01]  /*02f0*/  UISETP.NE.AND.EX UP0, UPT, UR5, URZ, UPT, UP0 ;  /* 0x000000ff0500728c */ /* 0x000fe2000bf05300 */
[----:B------:R-:W1:Y:S01]  /*0300*/  LDCU.64 UR18, c[0x0][0x438] ;  /* 0x00008700ff1277ac */ /* 0x000e620008000a00 */
[----:B-----5:R-:W-:Y:S01]  /*0310*/  CS2R R2, SRZ ;  /* 0x0000000000027805 */ /* 0x020fe2000001ff00 */
[----:B------:R-:W0:Y:S01]  /*0320*/  LDCU.64 UR24, c[0x0][0x380] ;  /* 0x00007000ff1877ac */ /* 0x000e220008000a00 */
[----:B------:R-:W-:Y:S01]  /*0330*/  UMOV UR6, UR7 ;  /* 0x0000000700067c82 */ /* 0x000fe20008000000 */
[----:B--2---:R-:W-:-:S02]  /*0340*/  HADD2.F32 R73, -RZ, R8.H0_H0 ;  /* 0x20000008ff497230 */ /* 0x004fc40000004100 */
[----:B------:R-:W-:Y:S02]  /*0350*/  HADD2.F32 R72, -RZ, R8.H1_H1 ;  /* 0x30000008ff487230 */ /* 0x000fe40000004100 */
[--C-:B------:R-:W-:Y:S02]  /*0360*/  HADD2.F32 R71, -RZ, R9.reuse.H0_H0 ;  /* 0x20000009ff477230 */ /* 0x100fe40000004100 */
[----:B------:R-:W-:Y:S01]  /*0370*/  HADD2.F32 R70, -RZ, R9.H1_H1 ;  /* 0x30000009ff467230 */ /* 0x000fe20000004100 */
[----:B------:R-:W-:Y:S01]  /*0380*/  CS2R R8, SRZ ;  /* 0x0000000000087805 */ /* 0x000fe2000001ff00 */
[--C-:B------:R-:W-:Y:S02]  /*0390*/  HADD2.F32 R57, -RZ, R10.reuse.H0_H0 ;  /* 0x2000000aff397230 */ /* 0x100fe40000004100 */
[----:B------:R-:W-:Y:S02]  /*03a0*/  HADD2.F32 R58, -RZ, R10.H1_H1 ;  /* 0x3000000aff3a7230 */ /* 0x000fe40000004100 */
[----:B------:R-:W-:-:S02]  /*03b0*/  HADD2.F32 R59, -RZ, R11.H0_H0 ;  /* 0x2000000bff3b7230 */ /* 0x000fc40000004100 */
[----:B------:R-:W-:Y:S01]  /*03c0*/  HADD2.F32 R60, -RZ, R11.H1_H1 ;  /* 0x3000000bff3c7230 */ /* 0x000fe20000004100 */
[----:B------:R-:W-:Y:S01]  /*03d0*/  CS2R R10, SRZ ;  /* 0x00000000000a7805 */ /* 0x000fe2000001ff00 */
[--C-:B---3--:R-:W-:Y:S02]  /*03e0*/  HADD2.F32 R61, -RZ, R4.reuse.H0_H0 ;  /* 0x20000004ff3d7230 */ /* 0x108fe40000004100 */
[----:B------:R-:W-:Y:S02]  /*03f0*/  HADD2.F32 R62, -RZ, R4.H1_H1 ;  /* 0x30000004ff3e7230 */ /* 0x000fe40000004100 */
[--C-:B------:R-:W-:Y:S02]  /*0400*/  HADD2.F32 R63, -RZ, R5.reuse.H0_H0 ;  /* 0x20000005ff3f7230 */ /* 0x100fe40000004100 */
[----:B------:R-:W-:Y:S01]  /*0410*/  HADD2.F32 R64, -RZ, R5.H1_H1 ;  /* 0x30000005ff407230 */ /* 0x000fe20000004100 */
[----:B------:R-:W-:Y:S01]  /*0420*/  CS2R R4, SRZ ;  /* 0x0000000000047805 */ /* 0x000fe2000001ff00 */
[----:B------:R-:W-:-:S02]  /*0430*/  HADD2.F32 R65, -RZ, R6.H0_H0 ;  /* 0x20000006ff417230 */ /* 0x000fc40000004100 */
[----:B------:R-:W-:Y:S02]  /*0440*/  HADD2.F32 R66, -RZ, R6.H1_H1 ;  /* 0x30000006ff427230 */ /* 0x000fe40000004100 */
[--C-:B------:R-:W-:Y:S02]  /*0450*/  HADD2.F32 R67, -RZ, R7.reuse.H0_H0 ;  /* 0x20000007ff437230 */ /* 0x100fe40000004100 */
[----:B------:R-:W-:Y:S01]  /*0460*/  HADD2.F32 R68, -RZ, R7.H1_H1 ;  /* 0x30000007ff447230 */ /* 0x000fe20000004100 */
[----:B01--4-:R-:W-:-:S07]  /*0470*/  CS2R R6, SRZ ;  /* 0x0000000000067805 */ /* 0x013fce000001ff00 */
.L_x_735:
[----:B------:R-:W-:Y:S01]  /*0480*/  UIMAD UR4, UR6, UR17, URZ ;  /* 0x00000011060472a4 */ /* 0x000fe2000f8e02ff */
[----:B012---:R-:W0:Y:S03]  /*0490*/  LDC.64 R48, c[0x0][0x428] ;  /* 0x00010a00ff307b82 */ /* 0x007e260000000a00 */
[----:B------:R-:W-:-:S04]  /*04a0*/  USHF.R.S32.HI UR5, URZ, 0x1f, UR4 ;  /* 0x0000001fff057899 */ /* 0x000fc80008011404 */
[----:B------:R-:W-:Y:S01]  /*04b0*/  ULEA.HI UR5, UR5, UR4, URZ, 0x3 ;  /* 0x0000000405057291 */ /* 0x000fe2000f8f18ff */
[----:B---3--:R-:W1:Y:S05]  /*04c0*/  LDC.64 R44, c[0x0][0x3a8] ;  /* 0x0000ea00ff2c7b82 */ /* 0x008e6a0000000a00 */
[----:B------:R-:W-:Y:S01]  /*04d0*/  MOV R85, UR5 ;  /* 0x0000000500557c02 */ /* 0x000fe20008000f00 */
[----:B------:R-:W-:-:S03]  /*04e0*/  UIMAD.WIDE UR4, UR6, 0x4, UR10 ;  /* 0x00000004060478a5 */ /* 0x000fc6000f8e020a */
[----:B------:R-:W-:-:S03]  /*04f0*/  LEA.HI.SX32 R85, R85, R0, 0x1d ;  /* 0x0000000055557211 */ /* 0x000fc600078feaff */
[----:B------:R-:W-:Y:S02]  /*0500*/  MOV R50, UR4 ;  /* 0x0000000400327c02 */ /* 0x000fe40008000f00 */
[----:B------:R-:W-:Y:S01]  /*0510*/  MOV R51, UR5 ;  /* 0x0000000500337c02 */ /* 0x000fe20008000f00 */
[----:B------:R-:W-:Y:S01]  /*0520*/  UIMAD.WIDE UR4, UR6, 0x4, UR8 ;  /* 0x00000004060478a5 */ /* 0x000fe2000f8e0208 */
[C---:B0-----:R-:W-:Y:S01]  /*0530*/  IMAD.WIDE.U32 R40, R85.reuse, 0x10, R48 ;  /* 0x0000001055287825 */ /* 0x041fe200078e0030 */
[C---:B------:R-:W-:Y:S02]  /*0540*/  IADD3 R83, PT, PT, R85.reuse, 0x80, RZ ;  /* 0x0000008055537810 */ /* 0x040fe40007ffe0ff */
[----:B------:R-:W2:Y:S02]  /*0550*/  LDG.E R80, desc[UR14][R50.64] ;  /* 0x0000000e32507981 */ /* 0x000ea4000c1e1900 */
[----:B------:R-:W-:Y:S02]  /*0560*/  MOV R76, UR4 ;  /* 0x00000004004c7c02 */ /* 0x000fe40008000f00 */
[----:B------:R-:W-:Y:S01]  /*0570*/  MOV R77, UR5 ;  /* 0x00000005004d7c02 */ /* 0x000fe20008000f00 */
[--C-:B-1----:R-:W-:Y:S01]  /*0580*/  IMAD.WIDE.U32 R36, R85, 0x10, R44.reuse ;  /* 0x0000001055247825 */ /* 0x102fe200078e002c */
[----:B------:R-:W3:Y:S01]  /*0590*/  LDG.E.128 R40, desc[UR14][R40.64] ;  /* 0x0000000e28287981 */ /* 0x000ee2000c1e1d00 */
[----:B------:R-:W0:Y:S02]  /*05a0*/  @UP0 LDCU.64 UR4, c[0x0][0x3e0] ;  /* 0x00007c00ff0407ac */ /* 0x000e240008000a00 */
[C---:B------:R-:W-:Y:S01]  /*05b0*/  IMAD.WIDE.U32 R44, R83.reuse, 0x10, R44 ;  /* 0x00000010532c7825 */ /* 0x040fe200078e002c */
[----:B------:R1:W4:Y:S04]  /*05c0*/  LDG.E R88, desc[UR14][R76.64] ;  /* 0x0000000e4c587981 */ /* 0x000328000c1e1900 */
[----:B------:R-:W4:Y:S04]  /*05d0*/  LDG.E.128 R36, desc[UR14][R36.64] ;  /* 0x0000000e24247981 */ /* 0x000f28000c1e1d00 */
[----:B------:R-:W4:Y:S01]  /*05e0*/  LDG.E.128 R44, desc[UR14][R44.64] ;  /* 0x0000000e2c2c7981 */ /* 0x000f22000c1e1d00 */
[----:B------:R-:W-:-:S06]  /*05f0*/  IMAD.WIDE.U32 R48, R83, 0x10, R48 ;  /* 0x0000001053307825 */ /* 0x000fcc00078e0030 */
[----:B------:R-:W4:Y:S01]  /*0600*/  LDG.E.128 R48, desc[UR14][R48.64] ;  /* 0x0000000e30307981 */ /* 0x000f22000c1e1d00 */
[----:B------:R-:W-:Y:S01]  /*0610*/  PLOP3.LUT P1, PT, PT, PT, UP0, 0x80, 0x8 ;  /* 0x000000000008781c */ /* 0x000fe20003f2f008 */
[----:B0-----:R-:W-:-:S06]  /*0620*/  @UP0 UIMAD.WIDE UR4, UR6, 0x2, UR4 ;  /* 0x00000002060408a5 */ /* 0x001fcc000f8e0204 */
[----:B------:R-:W-:Y:S02]  /*0630*/  MOV R74, UR4 ;  /* 0x00000004004a7c02 */ /* 0x000fe40008000f00 */
[----:B------:R-:W-:-:S05]  /*0640*/  MOV R75, UR5 ;  /* 0x00000005004b7c02 */ /* 0x000fca0008000f00 */
[----:B------:R-:W4:Y:S01]  /*0650*/  @P1 LDG.E.U16 R74, desc[UR14][R74.64] ;  /* 0x0000000e4a4a1981 */ /* 0x000f22000c1e1500 */
[----:B------:R-:W-:-:S04]  /*0660*/  ISETP.NE.U32.AND P0, PT, RZ, UR18, PT ;  /* 0x00000012ff007c0c */ /* 0x000fc8000bf05070 */
[----:B------:R-:W-:-:S13]  /*0670*/  ISETP.NE.AND.EX P0, PT, RZ, UR19, PT, P0 ;  /* 0x00000013ff007c0c */ /* 0x000fda000bf05300 */
[----:B------:R-:W0:Y:S08]  /*0680*/  @P0 LDC.64 R78, c[0x0][0x438] ;  /* 0x00010e00ff4e0b82 */ /* 0x000e300000000a00 */
[----:B-1----:R-:W1:Y:S01]  /*0690*/  @P0 LDC.64 R76, c[0x0][0x438] ;  /* 0x00010e00ff4c0b82 */ /* 0x002e620000000a00 */
[----:B0-----:R-:W-:-:S05]  /*06a0*/  @P0 IMAD.WIDE.U32 R78, R85, 0x10, R78 ;  /* 0x00000010554e0825 */ /* 0x001fca00078e004e */
[----:B-----5:R-:W5:Y:S01]  /*06b0*/  @P0 LDG.E.128 R28, desc[UR14][R78.64] ;  /* 0x0000000e4e1c0981 */ /* 0x020f62000c1e1d00 */
[----:B-1----:R-:W-:-:S05]  /*06c0*/  @P0 IMAD.WIDE.U32 R76, R83, 0x10, R76 ;  /* 0x00000010534c0825 */ /* 0x002fca00078e004c */
[----:B------:R3:W5:Y:S01]  /*06d0*/  @P0 LDG.E.128 R32, desc[UR14][R76.64] ;  /* 0x0000000e4c200981 */ /* 0x000762000c1e1d00 */
[----:B------:R-:W-:Y:S02]  /*06e0*/  ISETP.NE.AND P0, PT, RZ, UR16, PT ;  /* 0x00000010ff007c0c */ /* 0x000fe4000bf05270 */
[----:B--2---:R-:W-:Y:S01]  /*06f0*/  R2UR UR21, R80 ;  /* 0x00000000501572ca */ /* 0x004fe200000e0000 */
[--C-:B---3--:R-:W-:Y:S02]  /*0700*/  HADD2.F32 R76, -RZ, R41.reuse.H0_H0 ;  /* 0x20000029ff4c7230 */ /* 0x108fe40000004100 */
[----:B------:R-:W-:Y:S01]  /*0710*/  HADD2.F32 R79, -RZ, R41.H1_H1 ;  /* 0x30000029ff4f7230 */ /* 0x000fe20000004100 */
[----:B----4-:R-:W-:Y:S01]  /*0720*/  FSEL R41, R88, RZ, !P0 ;  /* 0x000000ff58297208 */ /* 0x010fe20004000000 */
[----:B------:R-:W-:Y:S02]  /*0730*/  HADD2.F32 R75, -RZ, R40.H0_H0 ;  /* 0x20000028ff4b7230 */ /* 0x000fe40000004100 */
[----:B------:R-:W-:-:S02]  /*0740*/  HADD2.F32 R82, -RZ, R36.H0_H0 ;  /* 0x20000024ff527230 */ /* 0x000fc40000004100 */
[--C-:B------:R-:W-:Y:S02]  /*0750*/  HADD2.F32 R106, -RZ, R39.reuse.H0_H0 ;  /* 0x20000027ff6a7230 */ /* 0x100fe40000004100 */
[----:B------:R-:W-:Y:S02]  /*0760*/  HADD2.F32 R109, -RZ, R39.H1_H1 ;  /* 0x30000027ff6d7230 */ /* 0x000fe40000004100 */
[----:B------:R-:W-:Y:S02]  /*0770*/  HADD2.F32 R36, -RZ, R36.H1_H1 ;  /* 0x30000024ff247230 */ /* 0x000fe40000004100 */
[--C-:B------:R-:W-:Y:S02]  /*0780*/  HADD2.F32 R114, -RZ, R44.reuse.H0_H0 ;  /* 0x2000002cff727230 */ /* 0x100fe40000004100 */
[----:B------:R-:W-:Y:S02]  /*0790*/  HADD2.F32 R39, -RZ, R44.H1_H1 ;  /* 0x3000002cff277230 */ /* 0x000fe40000004100 */
[----:B------:R-:W-:Y:S01]  /*07a0*/  FADD.FTZ R44, -R41, R82 ;  /* 0x00000052292c7221 */ /* 0x000fe20000010100 */
[----:B------:R-:W-:-:S02]  /*07b0*/  HADD2.F32 R84, -RZ, R37.H0_H0 ;  /* 0x20000025ff547230 */ /* 0x000fc40000004100 */
[----:B------:R-:W-:Y:S02]  /*07c0*/  HADD2.F32 R77, -RZ, R40.H1_H1 ;  /* 0x30000028ff4d7230 */ /* 0x000fe40000004100 */
[----:B------:R-:W-:Y:S02]  /*07d0*/  HADD2.F32 R37, -RZ, R37.H1_H1 ;  /* 0x30000025ff257230 */ /* 0x000fe40000004100 */
[--C-:B------:R-:W-:Y:S02]  /*07e0*/  HADD2.F32 R86, -RZ, R38.reuse.H0_H0 ;  /* 0x20000026ff567230 */ /* 0x100fe40000004100 */
[----:B------:R-:W-:Y:S02]  /*07f0*/  HADD2.F32 R99, -RZ, R38.H1_H1 ;  /* 0x30000026ff637230 */ /* 0x000fe40000004100 */
[----:B------:R-:W-:Y:S02]  /*0800*/  HADD2.F32 R40, -RZ, R47.H0_H0 ;  /* 0x2000002fff287230 */ /* 0x000fe40000004100 */
[----:B------:R-:W-:Y:S01]  /*0810*/  FMUL.FTZ R89, R73, R75 ;  /* 0x0000004b49597220 */ /* 0x000fe20000410000 */
[----:B------:R-:W-:-:S02]  /*0820*/  HADD2.F32 R112, -RZ, R45.H0_H0 ;  /* 0x2000002dff707230 */ /* 0x000fc40000004100 */
[----:B------:R-:W-:Y:S02]  /*0830*/  HADD2.F32 R107, -RZ, R45.H1_H1 ;  /* 0x3000002dff6b7230 */ /* 0x000fe40000004100 */
[--C-:B------:R-:W-:Y:S02]  /*0840*/  HADD2.F32 R110, -RZ, R46.reuse.H0_H0 ;  /* 0x2000002eff6e7230 */ /* 0x100fe40000004100 */
[----:B------:R-:W-:Y:S02]  /*0850*/  HADD2.F32 R38, -RZ, R46.H1_H1 ;  /* 0x3000002eff267230 */ /* 0x000fe40000004100 */
[----:B------:R-:W-:Y:S02]  /*0860*/  HADD2.F32 R47, -RZ, R47.H1_H1 ;  /* 0x3000002fff2f7230 */ /* 0x000fe40000004100 */
[----:B------:R-:W-:Y:S01]  /*0870*/  FADD.FTZ R104, -R41, R36 ;  /* 0x0000002429687221 */ /* 0x000fe20000010100 */
[----:B------:R-:W-:Y:S01]  /*0880*/  FMUL.FTZ R44, R44, UR21 ;  /* 0x000000152c2c7c20 */ /* 0x000fe20008410000 */
[----:B------:R-:W-:-:S02]  /*0890*/  HADD2.F32 R80, -RZ, R43.H0_H0 ;  /* 0x2000002bff507230 */ /* 0x000fc40000004100 */
[C---:B------:R-:W-:Y:S01]  /*08a0*/  FADD.FTZ R100, -R41.reuse, R37 ;  /* 0x0000002529647221 */ /* 0x040fe20000010100 */
[----:B------:R-:W-:Y:S02]  /*08b0*/  HADD2.F32 R87, -RZ, R43.H1_H1 ;  /* 0x3000002bff577230 */ /* 0x000fe40000004100 */
        /* <DEDUP_REMOVED lines=17> */
[----:B------:R-:W-:Y:S01]  /*09d0*/  FMUL.FTZ R84, R71, R76 ;  /* 0x0000004c47547220 */ /* 0x000fe20000410000 */
[----:B------:R-:W-:Y:S01]  /*09e0*/  FADD.FTZ R43, R86, R43 ;  /* 0x0000002b562b7221 */ /* 0x000fe20000010000 */
[----:B------:R-:W-:Y:S01]  /*09f0*/  FMUL.FTZ R102, R102, UR21 ;  /* 0x0000001566667c20 */ /* 0x000fe20008410000 */
[----:B------:R-:W-:Y:S01]  /*0a00*/  FFMA.FTZ R41, R104, R86, R41 ;  /* 0x0000005668297223 */ /* 0x000fe20000010029 */
[----:B------:R-:W-:-:S02]  /*0a10*/  HADD2.F32 R78, -RZ, R42.H0_H0 ;  /* 0x2000002aff4e7230 */ /* 0x000fc40000004100 */
[----:B------:R-:W-:Y:S01]  /*0a20*/  FMUL.FTZ R82, R70, R79 ;  /* 0x0000004f46527220 */ /* 0x000fe20000410000 */
[----:B------:R-:W-:Y:S01]  /*0a30*/  FADD.FTZ R43, R84, R43 ;  /* 0x0000002b542b7221 */ /* 0x000fe20000010000 */
[----:B------:R-:W-:Y:S01]  /*0a40*/  FMUL.FTZ R100, R100, UR21 ;  /* 0x0000001564647c20 */ /* 0x000fe20008410000 */
[----:B------:R-:W-:Y:S01]  /*0a50*/  FFMA.FTZ R41, R102, R84, R41 ;  /* 0x0000005466297223 */ /* 0x000fe20000010029 */
[----:B------:R-:W-:Y:S02]  /*0a60*/  HADD2.F32 R81, -RZ, R42.H1_H1 ;  /* 0x3000002aff517230 */ /* 0x000fe40000004100 */
[----:B------:R-:W-:Y:S01]  /*0a70*/  FADD.FTZ R40, R82, R43 ;  /* 0x0000002b52287221 */ /* 0x000fe20000010000 */
[--C-:B------:R-:W-:Y:S02]  /*0a80*/  HADD2.F32 R96, -RZ, R51.reuse.H0_H0 ;  /* 0x20000033ff607230 */ /* 0x100fe40000004100 */
[----:B------:R-:W-:Y:S02]  /*0a90*/  HADD2.F32 R101, -RZ, R51.H1_H1 ;  /* 0x30000033ff657230 */ /* 0x000fe40000004100 */
[----:B------:R-:W-:Y:S01]  /*0aa0*/  FMUL.FTZ R51, R57, R78 ;  /* 0x0000004e39337220 */ /* 0x000fe20000410000 */
[----:B------:R-:W-:Y:S01]  /*0ab0*/  FMUL.FTZ R98, R98, UR21 ;  /* 0x0000001562627c20 */ /* 0x000fe20008410000 */
[----:B------:R-:W-:Y:S01]  /*0ac0*/  FFMA.FTZ R41, R100, R82, R41 ;  /* 0x0000005264297223 */ /* 0x000fe20000010029 */
[----:B------:R-:W-:-:S02]  /*0ad0*/  HADD2.F32 R94, -RZ, R50.H0_H0 ;  /* 0x20000032ff5e7230 */ /* 0x000fc40000004100 */
[----:B------:R-:W-:Y:S01]  /*0ae0*/  FADD.FTZ R43, R51, R40 ;  /* 0x00000028332b7221 */ /* 0x000fe20000010000 */
[----:B------:R-:W-:Y:S02]  /*0af0*/  HADD2.F32 R97, -RZ, R50.H1_H1 ;  /* 0x30000032ff617230 */ /* 0x000fe40000004100 */
[----:B------:R-:W-:Y:S01]  /*0b00*/  FMUL.FTZ R50, R58, R81 ;  /* 0x000000513a327220 */ /* 0x000fe20000410000 */
[----:B------:R-:W-:Y:S01]  /*0b10*/  FMUL.FTZ R99, R99, UR21 ;  /* 0x0000001563637c20 */ /* 0x000fe20008410000 */
[----:B------:R-:W-:Y:S01]  /*0b20*/  FFMA.FTZ R40, R98, R51, R41 ;  /* 0x0000003362287223 */ /* 0x000fe20000010029 */
[--C-:B------:R-:W-:Y:S02]  /*0b30*/  HADD2.F32 R90, -RZ, R49.reuse.H0_H0 ;  /* 0x20000031ff5a7230 */ /* 0x100fe40000004100 */
[----:B------:R-:W-:Y:S01]  /*0b40*/  FADD.FTZ R42, R50, R43 ;  /* 0x0000002b322a7221 */ /* 0x000fe20000010000 */
        /* <DEDUP_REMOVED lines=58> */
[----:B------:R-:W-:-:S05]  /*0ef0*/  @P1 HADD2.F32 R74, -RZ, R74.H0_H0 ;  /* 0x2000004aff4a1230 */ /* 0x000fca0000004100 */
[----:B------:R-:W-:Y:S01]  /*0f00*/  @P1 R2UR UR4, R74 ;  /* 0x000000004a0412ca */ /* 0x000fe200000e0000 */
[----:B0-----:R-:W-:Y:S01]  /*0f10*/  FADD.FTZ R39, R42, R39 ;  /* 0x000000272a277221 */ /* 0x001fe20000010000 */
[----:B-1----:R-:W-:-:S04]  /*0f20*/  FADD.FTZ R38, R43, R36 ;  /* 0x000000242b267221 */ /* 0x002fc80000010000 */
[----:B------:R-:W0:Y:S04]  /*0f30*/  SHFL.DOWN PT, R36, R39, 0x1, 0x1f ;  /* 0x08201f0027247f89 */ /* 0x000e2800000e0000 */
[----:B------:R-:W1:Y:S01]  /*0f40*/  SHFL.DOWN PT, R37, R38, 0x1, 0x1f ;  /* 0x08201f0026257f89 */ /* 0x000e6200000e0000 */
[----:B------:R-:W-:Y:S01]  /*0f50*/  LOP3.LUT P1, RZ, R0, 0x1f, RZ, 0xc0, !PT ;  /* 0x0000001f00ff7812 */ /* 0x000fe2000782c0ff */
[----:B------:R-:W-:Y:S01]  /*0f60*/  UMOV UR12, 0x3f800000 ;  /* 0x3f800000000c7882 */ /* 0x000fe20000000000 */
[----:B------:R-:W-:Y:S01]  /*0f70*/  @UP0 UMOV UR12, UR4 ;  /* 0x00000004000c0c82 */ /* 0x000fe20008000000 */
[----:B------:R-:W-:Y:S01]  /*0f80*/  BSSY.RECONVERGENT B0, `(.L_x_729) ;  /* 0x000000d000007945 */ /* 0x000fe20003800200 */
[----:B0-----:R-:W-:Y:S01]  /*0f90*/  FADD.FTZ R36, R39, R36 ;  /* 0x0000002427247221 */ /* 0x001fe20000010000 */
[----:B-1----:R-:W-:-:S08]  /*0fa0*/  FADD.FTZ R37, R38, R37 ;  /* 0x0000002526257221 */ /* 0x002fd00000010000 */
[----:B------:R-:W-:Y:S05]  /*0fb0*/  @P1 BRA `(.L_x_730) ;  /* 0x0000000000241947 */ /* 0x000fea0003800000 */
        /* <DEDUP_REMOVED lines=9> */
.L_x_730:
[----:B------:R-:W-:Y:S05]  /*1050*/  BSYNC.RECONVERGENT B0 ;  /* 0x0000000000007941 */ /* 0x000fea0003800200 */
.L_x_729:
        /* <DEDUP_REMOVED lines=116> */
[----:B------:R-:W-:Y:S01]  /*17a0*/  F2FP.F16.F32.PACK_AB R39, R42, R39 ;  /* 0x000000272a27723e */ /* 0x000fe200000000ff */
[----:B------:R-:W-:Y:S01]  /*17b0*/  IMAD.WIDE.U32 R46, R83, 0x10, R36 ;  /* 0x00000010532e7825 */ /* 0x000fe200078e0024 */
[----:B------:R-:W-:-:S03]  /*17c0*/  F2FP.F16.F32.PACK_AB R37, R40, R41 ;  /* 0x000000292825723e */ /* 0x000fc600000000ff */
        /* <DEDUP_REMOVED lines=10> */
[----:B------:R-:W-:-:S02]  /*1870*/  F2FP.F16.F32.PACK_AB R38, R99, R38 ;  /* 0x000000266326723e */ /* 0x000fc400000000ff */
[----:B------:R-:W-:Y:S02]  /*1880*/  F2FP.F16.F32.PACK_AB R36, R41, R36 ;  /* 0x000000242924723e */ /* 0x000fe400000000ff */
[----:B------:R-:W-:Y:S02]  /*1890*/  F2FP.F16.F32.PACK_AB R43, R48, R43 ;  /* 0x0000002b302b723e */ /* 0x000fe400000000ff */
[----:B------:R-:W-:Y:S01]  /*18a0*/  F2FP.F16.F32.PACK_AB R42, R103, R42 ;  /* 0x0000002a672a723e */ /* 0x000fe200000000ff */
[----:B------:R3:W-:Y:S01]  /*18b0*/  STG.E.128 desc[UR14][R44.64], R36 ;  /* 0x000000242c007986 */ /* 0x0007e2000c101d0e */
[----:B------:R-:W-:Y:S02]  /*18c0*/  F2FP.F16.F32.PACK_AB R41, R107, R112 ;  /* 0x000000706b29723e */ /* 0x000fe400000000ff */
[----:B------:R-:W-:-:S05]  /*18d0*/  F2FP.F16.F32.PACK_AB R40, R111, R40 ;  /* 0x000000286f28723e */ /* 0x000fca00000000ff */
[----:B------:R3:W-:Y:S01]  /*18e0*/  STG.E.128 desc[UR14][R46.64], R40 ;  /* 0x000000282e007986 */ /* 0x0007e2000c101d0e */
[----:B------:R-:W-:Y:S05]  /*18f0*/  BRA `(.L_x_733) ;  /* 0x0000001000987947 */ /* 0x000fea0003800000 */
.L_x_732:
        /* <DEDUP_REMOVED lines=18> */
[----:B------:R-:W0:Y:S01]  /*1a20*/  LDC.64 R78, c[0x0][0x478] ;  /* 0x00011e00ff4e7b82 */ /* 0x000e220000000a00 */
[----:B------:R-:W-:Y:S01]  /*1a30*/  FADD.FTZ R98, R51, -R98 ;  /* 0x8000006233627221 */ /* 0x000fe20000010000 */
[----:B------:R-:W-:Y:S01]  /*1a40*/  FADD.FTZ R99, R50, -R99 ;  /* 0x8000006332637221 */ /* 0x000fe20000010000 */
[----:B------:R-:W-:Y:S01]  /*1a50*/  FADD.FTZ R106, R49, -R106 ;  /* 0x8000006a316a7221 */ /* 0x000fe20000010000 */
[----:B------:R-:W-:Y:S01]  /*1a60*/  FADD.FTZ R109, R48, -R109 ;  /* 0x8000006d306d7221 */ /* 0x000fe20000010000 */
[----:B------:R-:W-:Y:S01]  /*1a70*/  FADD.FTZ R103, R103, -R36 ;  /* 0x8000002467677221 */ /* 0x000fe20000010000 */
[----:B------:R-:W-:Y:S01]  /*1a80*/  FADD.FTZ R108, R108, -R37 ;  /* 0x800000256c6c7221 */ /* 0x000fe20000010000 */
[----:B------:R-:W-:Y:S01]  /*1a90*/  FMUL.FTZ R37, R41, UR21 ;  /* 0x0000001529257c20 */ /* 0x000fe20008410000 */
[----:B------:R-:W1:Y:S01]  /*1aa0*/  LDC.64 R74, c[0x0][0x468] ;  /* 0x00011a00ff4a7b82 */ /* 0x000e620000000a00 */
[----:B------:R-:W-:Y:S01]  /*1ab0*/  FMUL.FTZ R36, R43, UR21 ;  /* 0x000000152b247c20 */ /* 0x000fe20008410000 */
[----:B------:R-:W-:Y:S01]  /*1ac0*/  FADD.FTZ R86, R86, -R39 ;  /* 0x8000002756567221 */ /* 0x000fe20000010000 */
[----:B------:R-:W-:Y:S01]  /*1ad0*/  FMUL.FTZ R38, R98, UR21 ;  /* 0x0000001562267c20 */ /* 0x000fe20008410000 */
[----:B------:R-:W-:Y:S01]  /*1ae0*/  FMUL.FTZ R99, R99, UR21 ;  /* 0x0000001563637c20 */ /* 0x000fe20008410000 */
[----:B------:R-:W-:Y:S01]  /*1af0*/  FADD.FTZ R112, R45, -R112 ;  /* 0x800000702d707221 */ /* 0x000fe20000010000 */
[----:B------:R-:W-:Y:S01]  /*1b00*/  FMUL.FTZ R39, R106, UR21 ;  /* 0x000000156a277c20 */ /* 0x000fe20008410000 */
[----:B------:R-:W-:Y:S01]  /*1b10*/  FMUL.FTZ R40, R109, UR21 ;  /* 0x000000156d287c20 */ /* 0x000fe20008410000 */
[----:B------:R-:W-:Y:S01]  /*1b20*/  FMUL.FTZ R45, R37, UR12 ;  /* 0x0000000c252d7c20 */ /* 0x000fe20008410000 */
[----:B------:R-:W-:Y:S01]  /*1b30*/  FADD.FTZ R111, R46, -R111 ;  /* 0x8000006f2e6f7221 */ /* 0x000fe20000010000 */
[----:B------:R-:W-:Y:S01]  /*1b40*/  F2FP.F16.F32.PACK_AB R37, R36, R37 ;  /* 0x000000252425723e */ /* 0x000fe200000000ff */
        /* <DEDUP_REMOVED lines=10> */
[----:B------:R-:W-:Y:S01]  /*1bf0*/  F2FP.F16.F32.PACK_AB R46, R41, R46 ;  /* 0x0000002e292e723e */ /* 0x000fe200000000ff */
[----:B------:R-:W-:Y:S01]  /*1c00*/  FMUL.FTZ R41, R86, UR21 ;  /* 0x0000001556297c20 */ /* 0x000fe20008410000 */
[----:B------:R-:W-:Y:S01]  /*1c10*/  F2FP.F16.F32.PACK_AB R45, R36, R45 ;  /* 0x0000002d242d723e */ /* 0x000fe200000000ff */
[----:B------:R-:W-:Y:S01]  /*1c20*/  FMUL.FTZ R36, R89, UR21 ;  /* 0x0000001559247c20 */ /* 0x000fe20008410000 */
[----:B------:R-:W-:Y:S01]  /*1c30*/  F2FP.F16.F32.PACK_AB R39, R40, R39 ;  /* 0x000000272827723e */ /* 0x000fe200000000ff */
[----:B------:R-:W-:Y:S01]  /*1c40*/  FMUL.FTZ R40, R114, UR21 ;  /* 0x0000001572287c20 */ /* 0x000fe20008410000 */
[----:B------:R-:W-:Y:S01]  /*1c50*/  F2FP.F16.F32.PACK_AB R47, R42, R47 ;  /* 0x0000002f2a2f723e */ /* 0x000fe200000000ff */
        /* <DEDUP_REMOVED lines=8> */
[C---:B------:R-:W-:Y:S01]  /*1ce0*/  F2FP.F16.F32.PACK_AB R36, R41.reuse, R36 ;  /* 0x000000242924723e */ /* 0x040fe200000000ff */
[----:B------:R-:W-:Y:S01]  /*1cf0*/  FMUL.FTZ R49, R41, UR12 ;  /* 0x0000000c29317c20 */ /* 0x000fe20008410000 */
[----:B------:R-:W-:Y:S01]  /*1d00*/  FMUL.FTZ R50, R42, UR12 ;  /* 0x0000000c2a327c20 */ /* 0x000fe20008410000 */
[----:B------:R-:W-:Y:S01]  /*1d10*/  FMUL.FTZ R51, R43, UR12 ;  /* 0x0000000c2b337c20 */ /* 0x000fe20008410000 */
[----:B------:R-:W-:Y:S01]  /*1d20*/  FMUL.FTZ R48, R40, UR12 ;  /* 0x0000000c28307c20 */ /* 0x000fe20008410000 */
[----:B------:R-:W-:Y:S01]  /*1d30*/  F2FP.F16.F32.PACK_AB R41, R107, R112 ;  /* 0x000000706b29723e */ /* 0x000fe200000000ff */
[----:B------:R-:W-:Y:S01]  /*1d40*/  FMUL.FTZ R82, R112, UR12 ;  /* 0x0000000c70527c20 */ /* 0x000fe20008410000 */
[----:B------:R-:W-:Y:S01]  /*1d50*/  F2FP.F16.F32.PACK_AB R42, R103, R42 ;  /* 0x0000002a672a723e */ /* 0x000fe200000000ff */
[----:B------:R-:W-:Y:S01]  /*1d60*/  FMUL.FTZ R107, R107, UR12 ;  /* 0x0000000c6b6b7c20 */ /* 0x000fe20008410000 */
[C---:B------:R-:W-:Y:S01]  /*1d70*/  F2FP.F16.F32.PACK_AB R43, R108.reuse, R43 ;  /* 0x0000002b6c2b723e */ /* 0x040fe200000000ff */
[----:B------:R-:W-:Y:S01]  /*1d80*/  FMUL.FTZ R103, R103, UR12 ;  /* 0x0000000c67677c20 */ /* 0x000fe20008410000 */
[C---:B------:R-:W-:Y:S01]  /*1d90*/  F2FP.F16.F32.PACK_AB R40, R111.reuse, R40 ;  /* 0x000000286f28723e */ /* 0x040fe200000000ff */
[----:B------:R-:W-:Y:S01]  /*1da0*/  FMUL.FTZ R108, R108, UR12 ;  /* 0x0000000c6c6c7c20 */ /* 0x000fe20008410000 */
[----:B------:R-:W-:Y:S01]  /*1db0*/  FMUL.FTZ R111, R111, UR12 ;  /* 0x0000000c6f6f7c20 */ /* 0x000fe20008410000 */
[----:B0-----:R-:W-:Y:S01]  /*1dc0*/  IMAD.WIDE.U32 R80, R85, 0x10, R78 ;  /* 0x0000001055507825 */ /* 0x001fe200078e004e */
[----:B------:R-:W-:-:S02]  /*1dd0*/  F2FP.F16.F32.PACK_AB R38, R99, R38 ;  /* 0x000000266326723e */ /* 0x000fc400000000ff */
[----:B------:R-:W-:Y:S01]  /*1de0*/  F2FP.F16.F32.PACK_AB R44, R49, R44 ;  /* 0x0000002c312c723e */ /* 0x000fe200000000ff */
[----:B-1----:R-:W-:Y:S01]  /*1df0*/  IMAD.WIDE.U32 R76, R85, 0x10, R74 ;  /* 0x00000010554c7825 */ /* 0x002fe200078e004a */
[----:B------:R-:W-:Y:S01]  /*1e00*/  F2FP.F16.F32.PACK_AB R51, R108, R51 ;  /* 0x000000336c33723e */ /* 0x000fe200000000ff */
[----:B------:R2:W-:Y:S01]  /*1e10*/  STG.E.128 desc[UR14][R80.64], R36 ;  /* 0x0000002450007986 */ /* 0x0005e2000c101d0e */
[----:B------:R-:W-:Y:S01]  /*1e20*/  F2FP.F16.F32.PACK_AB R50, R103, R50 ;  /* 0x000000326732723e */ /* 0x000fe200000000ff */
[----:B------:R-:W-:Y:S01]  /*1e30*/  IMAD.WIDE.U32 R78, R83, 0x10, R78 ;  /* 0x00000010534e7825 */ /* 0x000fe200078e004e */
[----:B------:R-:W-:Y:S01]  /*1e40*/  F2FP.F16.F32.PACK_AB R49, R107, R82 ;  /* 0x000000526b31723e */ /* 0x000fe200000000ff */
[----:B------:R2:W-:Y:S01]  /*1e50*/  STG.E.128 desc[UR14][R76.64], R44 ;  /* 0x0000002c4c007986 */ /* 0x0005e2000c101d0e */
[----:B------:R-:W-:Y:S01]  /*1e60*/  F2FP.F16.F32.PACK_AB R48, R111, R48 ;  /* 0x000000306f30723e */ /* 0x000fe200000000ff */
[----:B------:R-:W-:Y:S02]  /*1e70*/  IMAD.WIDE.U32 R74, R83, 0x10, R74 ;  /* 0x00000010534a7825 */ /* 0x000fe400078e004a */
[----:B------:R2:W-:Y:S04]  /*1e80*/  STG.E.128 desc[UR14][R78.64], R40 ;  /* 0x000000284e007986 */ /* 0x0005e8000c101d0e */
[----:B------:R2:W-:Y:S01]  /*1e90*/  STG.E.128 desc[UR14][R74.64], R48 ;  /* 0x000000304a007986 */ /* 0x0005e2000c101d0e */
[----:B------:R-:W-:Y:S05]  /*1ea0*/  BRA `(.L_x_733) ;  /* 0x0000000c002c7947 */ /* 0x000fea0003800000 */
.L_x_731:
        /* <DEDUP_REMOVED lines=20> */
[----:B-----5:R-:W-:-:S02]  /*1ff0*/  HADD2.F32 R39, -RZ, R30.H1_H1 ;  /* 0x3000001eff277230 */ /* 0x020fc40000004100 */
[----:B------:R-:W-:Y:S01]  /*2000*/  FADD.FTZ R42, R50, -R99 ;  /* 0x80000063322a7221 */ /* 0x000fe20000010000 */
[----:B------:R-:W-:Y:S01]  /*2010*/  FADD.FTZ R108, R108, -R37 ;  /* 0x800000256c6c7221 */ /* 0x000fe20000010000 */
[----:B------:R-:W-:Y:S02]  /*2020*/  HADD2.F32 R37, -RZ, R29.H1_H1 ;  /* 0x3000001dff257230 */ /* 0x000fe40000004100 */
[----:B------:R-:W-:Y:S01]  /*2030*/  FADD.FTZ R75, R84, -R41 ;  /* 0x80000029544b7221 */ /* 0x000fe20000010000 */
[----:B------:R-:W-:Y:S01]  /*2040*/  FADD.FTZ R82, R82, -R43 ;  /* 0x8000002b52527221 */ /* 0x000fe20000010000 */
[----:B------:R-:W-:Y:S01]  /*2050*/  FADD.FTZ R41, R51, -R98 ;  /* 0x8000006233297221 */ /* 0x000fe20000010000 */
[--C-:B------:R-:W-:Y:S02]  /*2060*/  HADD2.F32 R36, -RZ, R31.reuse.H0_H0 ;  /* 0x2000001fff247230 */ /* 0x100fe40000004100 */
[----:B------:R-:W-:Y:S01]  /*2070*/  FADD.FTZ R43, R49, -R106 ;  /* 0x8000006a312b7221 */ /* 0x000fe20000010000 */
[----:B------:R-:W-:Y:S01]  /*2080*/  FADD.FTZ R114, R47, -R114 ;  /* 0x800000722f727221 */ /* 0x000fe20000010000 */
[----:B------:R-:W-:Y:S01]  /*2090*/  FADD.FTZ R51, R46, -R111 ;  /* 0x8000006f2e337221 */ /* 0x000fe20000010000 */
[----:B------:R-:W-:Y:S01]  /*20a0*/  FADD.FTZ R109, R48, -R109 ;  /* 0x8000006d306d7221 */ /* 0x000fe20000010000 */
[----:B------:R-:W-:Y:S01]  /*20b0*/  FFMA.FTZ R42, R42, UR21, R39 ;  /* 0x000000152a2a7c23 */ /* 0x000fe20008010027 */
[----:B------:R-:W0:Y:S01]  /*20c0*/  LDC.64 R46, c[0x0][0x468] ;  /* 0x00011a00ff2e7b82 */ /* 0x000e220000000a00 */
[----:B------:R-:W-:-:S02]  /*20d0*/  HADD2.F32 R40, -RZ, R31.H1_H1 ;  /* 0x3000001fff287230 */ /* 0x000fc40000004100 */
[----:B------:R-:W-:Y:S01]  /*20e0*/  FFMA.FTZ R39, R82, UR21, R37 ;  /* 0x0000001552277c23 */ /* 0x000fe20008010025 */
[----:B------:R-:W-:Y:S02]  /*20f0*/  HADD2.F32 R48, -RZ, R32.H1_H1 ;  /* 0x30000020ff307230 */ /* 0x000fe40000004100 */
[----:B------:R-:W-:Y:S01]  /*2100*/  FADD.FTZ R103, R103, -R38 ;  /* 0x8000002667677221 */ /* 0x000fe20000010000 */
[----:B------:R-:W-:Y:S02]  /*2110*/  HADD2.F32 R37, -RZ, R28.H1_H1 ;  /* 0x3000001cff257230 */ /* 0x000fe40000004100 */
[----:B------:R-:W-:Y:S01]  /*2120*/  FADD.FTZ R77, R45, -R112 ;  /* 0x800000702d4d7221 */ /* 0x000fe20000010000 */
[----:B------:R-:W-:Y:S02]  /*2130*/  HADD2.F32 R50, -RZ, R33.H0_H0 ;  /* 0x20000021ff327230 */ /* 0x000fe40000004100 */
[----:B------:R-:W-:Y:S01]  /*2140*/  FFMA.FTZ R43, R43, UR21, R36 ;  /* 0x000000152b2b7c23 */ /* 0x000fe20008010024 */
[----:B------:R-:W-:-:S02]  /*2150*/  HADD2.F32 R38, -RZ, R30.H0_H0 ;  /* 0x2000001eff267230 */ /* 0x000fc40000004100 */
[----:B------:R-:W-:Y:S01]  /*2160*/  FADD.FTZ R89, R89, -R44 ;  /* 0x8000002c59597221 */ /* 0x000fe20000010000 */
[----:B------:R-:W-:Y:S02]  /*2170*/  HADD2.F32 R36, -RZ, R29.H0_H0 ;  /* 0x2000001dff247230 */ /* 0x000fe40000004100 */
[----:B------:R-:W-:Y:S01]  /*2180*/  FFMA.FTZ R44, R109, UR21, R40 ;  /* 0x000000156d2c7c23 */ /* 0x000fe20008010028 */
[----:B------:R-:W-:Y:S02]  /*2190*/  HADD2.F32 R45, -RZ, R32.H0_H0 ;  /* 0x20000020ff2d7230 */ /* 0x000fe40000004100 */
[----:B------:R-:W-:Y:S01]  /*21a0*/  FFMA.FTZ R51, R51, UR21, R48 ;  /* 0x0000001533337c23 */ /* 0x000fe20008010030 */
[----:B------:R-:W-:Y:S01]  /*21b0*/  FFMA.FTZ R40, R86, UR21, R37 ;  /* 0x0000001556287c23 */ /* 0x000fe20008010025 */
[----:B------:R-:W-:Y:S01]  /*21c0*/  FFMA.FTZ R74, R77, UR21, R50 ;  /* 0x000000154d4a7c23 */ /* 0x000fe20008010032 */
[----:B------:R-:W-:Y:S02]  /*21d0*/  HADD2.F32 R48, -RZ, R34.H1_H1 ;  /* 0x30000022ff307230 */ /* 0x000fe40000004100 */
[----:B------:R-:W-:Y:S01]  /*21e0*/  FFMA.FTZ R41, R41, UR21, R38 ;  /* 0x0000001529297c23 */ /* 0x000fe20008010026 */
[----:B------:R-:W-:-:S02]  /*21f0*/  HADD2.F32 R37, -RZ, R33.H1_H1 ;  /* 0x30000021ff257230 */ /* 0x000fc40000004100 */
[----:B------:R-:W-:Y:S01]  /*2200*/  FADD.FTZ R92, R92, -R107 ;  /* 0x8000006b5c5c7221 */ /* 0x000fe20000010000 */
[--C-:B------:R-:W-:Y:S02]  /*2210*/  HADD2.F32 R50, -RZ, R35.reuse.H0_H0 ;  /* 0x20000023ff327230 */ /* 0x100fe40000004100 */
[----:B------:R-:W-:Y:S01]  /*2220*/  FADD.FTZ R105, R105, -R116 ;  /* 0x8000007469697221 */ /* 0x000fe20000010000 */
[----:B------:R-:W-:Y:S01]  /*2230*/  FFMA.FTZ R38, R75, UR21, R36 ;  /* 0x000000154b267c23 */ /* 0x000fe20008010024 */
[----:B------:R-:W-:Y:S02]  /*2240*/  HADD2.F32 R36, -RZ, R28.H0_H0 ;  /* 0x2000001cff247230 */ /* 0x000fe40000004100 */
[----:B------:R-:W-:Y:S01]  /*2250*/  FFMA.FTZ R49, R114, UR21, R45 ;  /* 0x0000001572317c23 */ /* 0x000fe2000801002d */
[----:B------:R-:W-:Y:S02]  /*2260*/  HADD2.F32 R45, -RZ, R34.H0_H0 ;  /* 0x20000022ff2d7230 */ /* 0x000fe40000004100 */
[----:B------:R-:W-:Y:S01]  /*2270*/  FADD.FTZ R76, R95, -R110 ;  /* 0x8000006e5f4c7221 */ /* 0x000fe20000010000 */
[----:B------:R-:W-:-:S02]  /*2280*/  HADD2.F32 R79, -RZ, R35.H1_H1 ;  /* 0x30000023ff4f7230 */ /* 0x000fc40000004100 */
        /* <DEDUP_REMOVED lines=9> */
[----:B------:R-:W-:Y:S01]  /*2320*/  FFMA.FTZ R36, R89, UR21, R36 ;  /* 0x0000001559247c23 */ /* 0x000fe20008010024 */
[----:B------:R-:W-:Y:S01]  /*2330*/  FFMA.FTZ R76, R76, UR21, R45 ;  /* 0x000000154c4c7c23 */ /* 0x000fe2000801002d */
[----:B------:R-:W-:Y:S01]  /*2340*/  FFMA.FTZ R79, R108, UR21, R79 ;  /* 0x000000156c4f7c23 */ /* 0x000fe2000801004f */
        /* <DEDUP_REMOVED lines=14> */
[----:B------:R-:W-:-:S02]  /*2430*/  F2FP.F16.F32.PACK_AB R36, R41, R36 ;  /* 0x000000242924723e */ /* 0x000fc400000000ff */
[----:B------:R-:W-:Y:S01]  /*2440*/  F2FP.F16.F32.PACK_AB R43, R48, R43 ;  /* 0x0000002b302b723e */ /* 0x000fe200000000ff */
[----:B------:R-:W-:Y:S01]  /*2450*/  IMAD.WIDE.U32 R46, R83, 0x10, R46 ;  /* 0x00000010532e7825 */ /* 0x000fe200078e002e */
[----:B------:R-:W-:Y:S01]  /*2460*/  F2FP.F16.F32.PACK_AB R42, R77, R42 ;  /* 0x0000002a4d2a723e */ /* 0x000fe200000000ff */
[----:B------:R0:W-:Y:S01]  /*2470*/  STG.E.128 desc[UR14][R44.64], R36 ;  /* 0x000000242c007986 */ /* 0x0001e2000c101d0e */
[----:B------:R-:W-:Y:S02]  /*2480*/  F2FP.F16.F32.PACK_AB R41, R75, R74 ;  /* 0x0000004a4b29723e */ /* 0x000fe400000000ff */
[----:B------:R-:W-:-:S05]  /*2490*/  F2FP.F16.F32.PACK_AB R40, R51, R40 ;  /* 0x000000283328723e */ /* 0x000fca00000000ff */
[----:B------:R0:W-:Y:S01]  /*24a0*/  STG.E.128 desc[UR14][R46.64], R40 ;  /* 0x000000282e007986 */ /* 0x0001e2000c101d0e */
[----:B------:R-:W-:Y:S05]  /*24b0*/  BRA `(.L_x_733) ;  /* 0x0000000400a87947 */ /* 0x000fea0003800000 */
.L_x_734:
[--C-:B------:R-:W-:Y:S01]  /*24c0*/  FFMA.FTZ R38, R113, UR4, R37.reuse ;  /* 0x0000000471267c23 */ /* 0x100fe20008010025 */
[--C-:B------:R-:W-:Y:S01]  /*24d0*/  FFMA.FTZ R39, R104, UR4, R37.reuse ;  /* 0x0000000468277c23 */ /* 0x100fe20008010025 */
[--C-:B------:R-:W-:Y:S01]  /*24e0*/  FFMA.FTZ R112, R112, UR4, R37.reuse ;  /* 0x0000000470707c23 */ /* 0x100fe20008010025 */
[--C-:B------:R-:W-:Y:S01]  /*24f0*/  FFMA.FTZ R41, R102, UR4, R37.reuse ;  /* 0x0000000466297c23 */ /* 0x100fe20008010025 */
[----:B------:R-:W-:Y:S01]  /*2500*/  FADD.FTZ R103, R103, -R38 ;  /* 0x8000002667677221 */ /* 0x000fe20000010000 */
[----:B-----5:R-:W-:Y:S02]  /*2510*/  HADD2.F32 R38, -RZ, R28.H1_H1 ;  /* 0x3000001cff267230 */ /* 0x020fe40000004100 */
[----:B------:R-:W-:Y:S01]  /*2520*/  FFMA.FTZ R43, R100, UR4, R37 ;  /* 0x00000004642b7c23 */ /* 0x000fe20008010025 */
[----:B------:R-:W-:Y:S01]  /*2530*/  FADD.FTZ R39, R86, -R39 ;  /* 0x8000002756277221 */ /* 0x000fe20000010000 */
[--C-:B------:R-:W-:Y:S01]  /*2540*/  FFMA.FTZ R44, R44, UR4, R37.reuse ;  /* 0x000000042c2c7c23 */ /* 0x100fe20008010025 */
[--C-:B------:R-:W-:Y:S01]  /*2550*/  FFMA.FTZ R98, R98, UR4, R37.reuse ;  /* 0x0000000462627c23 */ /* 0x100fe20008010025 */
[----:B------:R-:W-:Y:S01]  /*2560*/  FFMA.FTZ R99, R99, UR4, R37 ;  /* 0x0000000463637c23 */ /* 0x000fe20008010025 */
[----:B------:R-:W-:Y:S01]  /*2570*/  FADD.FTZ R112, R45, -R112 ;  /* 0x800000702d707221 */ /* 0x000fe20000010000 */
[----:B------:R-:W-:Y:S01]  /*2580*/  FADD.FTZ R84, R84, -R41 ;  /* 0x8000002954547221 */ /* 0x000fe20000010000 */
[----:B------:R-:W-:-:S02]  /*2590*/  HADD2.F32 R45, -RZ, R29.H1_H1 ;  /* 0x3000001dff2d7230 */ /* 0x000fc40000004100 */
        /* <DEDUP_REMOVED lines=9> */
[----:B------:R-:W-:Y:S01]  /*2630*/  FFMA.FTZ R41, R39, UR21, R38 ;  /* 0x0000001527297c23 */ /* 0x000fe20008010026 */
[----:B------:R-:W-:-:S02]  /*2640*/  HADD2.F32 R37, -RZ, R28.H0_H0 ;  /* 0x2000001cff257230 */ /* 0x000fc40000004100 */
[----:B------:R-:W-:Y:S01]  /*2650*/  FADD.FTZ R36, R89, -R44 ;  /* 0x8000002c59247221 */ /* 0x000fe20000010000 */
[--C-:B------:R-:W-:Y:S02]  /*2660*/  HADD2.F32 R39, -RZ, R30.reuse.H0_H0 ;  /* 0x2000001eff277230 */ /* 0x100fe40000004100 */
[----:B------:R-:W-:Y:S01]  /*2670*/  FADD.FTZ R98, R51, -R98 ;  /* 0x8000006233627221 */ /* 0x000fe20000010000 */
[----:B------:R-:W-:Y:S02]  /*2680*/  HADD2.F32 R40, -RZ, R30.H1_H1 ;  /* 0x3000001eff287230 */ /* 0x000fe40000004100 */
[----:B------:R-:W-:Y:S01]  /*2690*/  FADD.FTZ R99, R50, -R99 ;  /* 0x8000006332637221 */ /* 0x000fe20000010000 */
[----:B------:R-:W-:Y:S01]  /*26a0*/  HADD2.F32 R43, -RZ, R29.H0_H0 ;  /* 0x2000001dff2b7230 */ /* 0x000fe20000004100 */
[----:B------:R-:W0:Y:S01]  /*26b0*/  LDC.64 R76, c[0x0][0x478] ;  /* 0x00011e00ff4c7b82 */ /* 0x000e220000000a00 */
[----:B------:R-:W-:Y:S01]  /*26c0*/  FFMA.FTZ R82, R82, UR21, R45 ;  /* 0x0000001552527c23 */ /* 0x000fe2000801002d */
[----:B------:R-:W-:-:S02]  /*26d0*/  HADD2.F32 R44, -RZ, R32.H1_H1 ;  /* 0x30000020ff2c7230 */ /* 0x000fc40000004100 */
[----:B------:R-:W-:Y:S01]  /*26e0*/  FADD.FTZ R111, R46, -R111 ;  /* 0x8000006f2e6f7221 */ /* 0x000fe20000010000 */
[----:B------:R-:W-:Y:S02]  /*26f0*/  HADD2.F32 R45, -RZ, R33.H0_H0 ;  /* 0x20000021ff2d7230 */ /* 0x000fe40000004100 */
[----:B------:R-:W-:Y:S01]  /*2700*/  FFMA.FTZ R36, R36, UR21, R37 ;  /* 0x0000001524247c23 */ /* 0x000fe20008010025 */
[----:B------:R-:W-:Y:S01]  /*2710*/  FFMA.FTZ R38, R98, UR21, R39 ;  /* 0x0000001562267c23 */ /* 0x000fe20008010027 */
[----:B------:R-:W-:Y:S01]  /*2720*/  FFMA.FTZ R99, R99, UR21, R40 ;  /* 0x0000001563637c23 */ /* 0x000fe20008010028 */
[----:B------:R-:W1:Y:S01]  /*2730*/  LDC.64 R74, c[0x0][0x468] ;  /* 0x00011a00ff4a7b82 */ /* 0x000e620000000a00 */
[----:B------:R-:W-:Y:S01]  /*2740*/  FFMA.FTZ R37, R84, UR21, R43 ;  /* 0x0000001554257c23 */ /* 0x000fe2000801002b */
[--C-:B------:R-:W-:Y:S02]  /*2750*/  HADD2.F32 R39, -RZ, R31.reuse.H0_H0 ;  /* 0x2000001fff277230 */ /* 0x100fe40000004100 */
[----:B------:R-:W-:Y:S01]  /*2760*/  FADD.FTZ R106, R49, -R106 ;  /* 0x8000006a316a7221 */ /* 0x000fe20000010000 */
[----:B------:R-:W-:-:S02]  /*2770*/  HADD2.F32 R40, -RZ, R31.H1_H1 ;  /* 0x3000001fff287230 */ /* 0x000fc40000004100 */
[----:B------:R-:W-:Y:S01]  /*2780*/  FADD.FTZ R109, R48, -R109 ;  /* 0x8000006d306d7221 */ /* 0x000fe20000010000 */
[----:B------:R-:W-:Y:S02]  /*2790*/  HADD2.F32 R43, -RZ, R32.H0_H0 ;  /* 0x20000020ff2b7230 */ /* 0x000fe40000004100 */
[----:B------:R-:W-:Y:S01]  /*27a0*/  FADD.FTZ R114, R47, -R114 ;  /* 0x800000722f727221 */ /* 0x000fe20000010000 */
[----:B------:R-:W-:Y:S01]  /*27b0*/  FFMA.FTZ R111, R111, UR21, R44 ;  /* 0x000000156f6f7c23 */ /* 0x000fe2000801002c */
[----:B------:R-:W-:Y:S01]  /*27c0*/  FFMA.FTZ R112, R112, UR21, R45 ;  /* 0x0000001570707c23 */ /* 0x000fe2000801002d */
[----:B------:R-:W-:Y:S02]  /*27d0*/  HADD2.F32 R44, -RZ, R33.H1_H1 ;  /* 0x30000021ff2c7230 */ /* 0x000fe40000004100 */
[----:B------:R-:W-:Y:S01]  /*27e0*/  FADD.FTZ R107, R92, -R107 ;  /* 0x8000006b5c6b7221 */ /* 0x000fe20000010000 */
[----:B------:R-:W-:Y:S02]  /*27f0*/  HADD2.F32 R45, -RZ, R35.H0_H0 ;  /* 0x20000023ff2d7230 */ /* 0x000fe40000004100 */
[----:B------:R-:W-:Y:S01]  /*2800*/  FADD.FTZ R116, R105, -R116 ;  /* 0x8000007469747221 */ /* 0x000fe20000010000 */
[----:B------:R-:W-:Y:S01]  /*2810*/  FFMA.FTZ R39, R106, UR21, R39 ;  /* 0x000000156a277c23 */ /* 0x000fe20008010027 */
[----:B------:R-:W-:Y:S01]  /*2820*/  FFMA.FTZ R42, R109, UR21, R40 ;  /* 0x000000156d2a7c23 */ /* 0x000fe20008010028 */
[----:B------:R-:W-:Y:S01]  /*2830*/  FFMA.FTZ R40, R114, UR21, R43 ;  /* 0x0000001572287c23 */ /* 0x000fe2000801002b */
[----:B------:R-:W-:-:S02]  /*2840*/  HADD2.F32 R43, -RZ, R34.H0_H0 ;  /* 0x20000022ff2b7230 */ /* 0x000fc40000004100 */
[----:B------:R-:W-:Y:S01]  /*2850*/  FADD.FTZ R110, R95, -R110 ;  /* 0x8000006e5f6e7221 */ /* 0x000fe20000010000 */
[----:B------:R-:W-:Y:S02]  /*2860*/  HADD2.F32 R46, -RZ, R34.H1_H1 ;  /* 0x30000022ff2e7230 */ /* 0x000fe40000004100 */
[----:B------:R-:W-:Y:S01]  /*2870*/  FFMA.FTZ R107, R107, UR21, R44 ;  /* 0x000000156b6b7c23 */ /* 0x000fe2000801002c */
[----:B------:R-:W-:Y:S02]  /*2880*/  HADD2.F32 R48, -RZ, R35.H1_H1 ;  /* 0x30000023ff307230 */ /* 0x000fe40000004100 */
[----:B------:R-:W-:Y:S01]  /*2890*/  FFMA.FTZ R116, R116, UR21, R45 ;  /* 0x0000001574747c23 */ /* 0x000fe2000801002d */
[----:B------:R-:W-:Y:S01]  /*28a0*/  FMUL.FTZ R47, R39, UR12 ;  /* 0x0000000c272f7c20 */ /* 0x000fe20008410000 */
[----:B------:R-:W-:Y:S01]  /*28b0*/  FMUL.FTZ R44, R42, UR12 ;  /* 0x0000000c2a2c7c20 */ /* 0x000fe20008410000 */
[----:B------:R-:W-:Y:S01]  /*28c0*/  FADD.FTZ R115, R108, -R115 ;  /* 0x800000736c737221 */ /* 0x000fe20000010000 */
[----:B------:R-:W-:Y:S01]  /*28d0*/  FMUL.FTZ R45, R37, UR12 ;  /* 0x0000000c252d7c20 */ /* 0x000fe20008410000 */
[----:B------:R-:W-:Y:S01]  /*28e0*/  F2FP.F16.F32.PACK_AB R37, R82, R37 ;  /* 0x000000255225723e */ /* 0x000fe200000000ff */
[----:B------:R-:W-:Y:S01]  /*28f0*/  FFMA.FTZ R110, R110, UR21, R43 ;  /* 0x000000156e6e7c23 */ /* 0x000fe2000801002b */
[----:B------:R-:W-:Y:S01]  /*2900*/  FFMA.FTZ R103, R103, UR21, R46 ;  /* 0x0000001567677c23 */ /* 0x000fe2000801002e */
[----:B------:R-:W-:Y:S01]  /*2910*/  FMUL.FTZ R82, R82, UR12 ;  /* 0x0000000c52527c20 */ /* 0x000fe20008410000 */
[----:B------:R-:W-:Y:S01]  /*2920*/  FFMA.FTZ R115, R115, UR21, R48 ;  /* 0x0000001573737c23 */ /* 0x000fe20008010030 */
[----:B------:R-:W-:Y:S01]  /*2930*/  F2FP.F16.F32.PACK_AB R47, R44, R47 ;  /* 0x0000002f2c2f723e */ /* 0x000fe200000000ff */
[----:B------:R-:W-:Y:S01]  /*2940*/  FMUL.FTZ R44, R36, UR12 ;  /* 0x0000000c242c7c20 */ /* 0x000fe20008410000 */
[----:B------:R-:W-:Y:S01]  /*2950*/  FMUL.FTZ R46, R38, UR12 ;  /* 0x0000000c262e7c20 */ /* 0x000fe20008410000 */
[----:B------:R-:W-:Y:S01]  /*2960*/  FMUL.FTZ R43, R99, UR12 ;  /* 0x0000000c632b7c20 */ /* 0x000fe20008410000 */
[----:B------:R-:W-:Y:S01]  /*2970*/  F2FP.F16.F32.PACK_AB R39, R42, R39 ;  /* 0x000000272a27723e */ /* 0x000fe200000000ff */
[C---:B------:R-:W-:Y:S01]  /*2980*/  FMUL.FTZ R49, R41.reuse, UR12 ;  /* 0x0000000c29317c20 */ /* 0x040fe20008410000 */
[----:B------:R-:W-:Y:S01]  /*2990*/  F2FP.F16.F32.PACK_AB R36, R41, R36 ;  /* 0x000000242924723e */ /* 0x000fe200000000ff */
[----:B------:R-:W-:Y:S01]  /*29a0*/  FMUL.FTZ R48, R40, UR12 ;  /* 0x0000000c28307c20 */ /* 0x000fe20008410000 */
[----:B------:R-:W-:Y:S01]  /*29b0*/  F2FP.F16.F32.PACK_AB R45, R82, R45 ;  /* 0x0000002d522d723e */ /* 0x000fe200000000ff */
[----:B------:R-:W-:Y:S01]  /*29c0*/  FMUL.FTZ R82, R112, UR12 ;  /* 0x0000000c70527c20 */ /* 0x000fe20008410000 */
[C---:B------:R-:W-:Y:S01]  /*29d0*/  F2FP.F16.F32.PACK_AB R41, R107.reuse, R112 ;  /* 0x000000706b29723e */ /* 0x040fe200000000ff */
        /* <DEDUP_REMOVED lines=19> */
[----:B------:R-:W-:Y:S01]  /*2b10*/  IMAD.WIDE.U32 R74, R83, 0x10, R74 ;  /* 0x00000010534a7825 */ /* 0x000fe200078e004a */
[----:B------:R-:W-:Y:S01]  /*2b20*/  F2FP.F16.F32.PACK_AB R49, R107, R82 ;  /* 0x000000526b31723e */ /* 0x000fe200000000ff */
[----:B------:R1:W-:Y:S01]  /*2b30*/  STG.E.128 desc[UR14][R76.64], R40 ;  /* 0x000000284c007986 */ /* 0x0003e2000c101d0e */
[----:B------:R-:W-:-:S05]  /*2b40*/  F2FP.F16.F32.PACK_AB R48, R111, R48 ;  /* 0x000000306f30723e */ /* 0x000fca00000000ff */
[----:B------:R1:W-:Y:S02]  /*2b50*/  STG.E.128 desc[UR14][R74.64], R48 ;  /* 0x000000304a007986 */ /* 0x0003e4000c101d0e */
.L_x_733:
        /* <DEDUP_REMOVED lines=36> */
.L_x_728:
        /* <DEDUP_REMOVED lines=16> */
.L_x_736:
        /* <DEDUP_REMOVED lines=14> */
.L_x_7987:


//--------------------- .text._ZN10layer_norm13ln_bwd_kernelINS_13Kernel_traitsI6__halfS2_S2_S2_fjLj2048ELj1ELj1ELj4ELj16ENS_18Kernel_traits_baseILj2048ES2_S2_S2_S2_fjLj128EEEEELb0ELb0ELb1ELb0EEEvNS_9BwdParamsE --------------------------
	.section	.text._ZN10layer_norm13ln_bwd_kernelINS_13Kernel_traitsI6__halfS2_S2_S2_fjLj2048ELj1ELj1ELj4ELj16ENS_18Kernel_traits_baseILj2048ES2_S2_S2_S2_fjLj128EEEEELb0ELb0ELb1ELb0EEEvNS_9BwdParamsE,"ax",@progbits
	.align	128
        .global         _ZN10layer_norm13ln_bwd_kernelINS_13Kernel_traitsI6__halfS2_S2_S2_fjLj2048ELj1ELj1ELj4ELj16ENS_18Kernel_traits_baseILj2048ES2_S2_S2_S2_fjLj128EEEEELb0ELb0ELb1ELb0EEEvNS_9BwdParamsE
        .type           _ZN10layer_norm13ln_bwd_kernelINS_13Kernel_traitsI6__halfS2_S2_S2_fjLj2048ELj1ELj1ELj4ELj16ENS_18Kernel_traits_baseILj2048ES2_S2_S2_S2_fjLj128EEEEELb0ELb0ELb1ELb0EEEvNS_9BwdParamsE,@function
        .size           _ZN10layer_norm13ln_bwd_kernelINS_13Kernel_traitsI6__halfS2_S2_S2_fjLj2048ELj1ELj1ELj4ELj16ENS_18Kernel_traits_baseILj2048ES2_S2_S2_S2_fjLj128EEEEELb0ELb0ELb1ELb0EEEvNS_9BwdParamsE,(.L_x_7988 - _ZN10layer_norm13ln_bwd_kernelINS_13Kernel_traitsI6__halfS2_S2_S2_fjLj2048ELj1ELj1ELj4ELj16ENS_18Kernel_traits_baseILj2048ES2_S2_S2_S2_fjLj128EEEEELb0ELb0ELb1ELb0EEEvNS_9BwdParamsE)
        .other          _ZN10layer_norm13ln_bwd_kernelINS_13Kernel_traitsI6__halfS2_S2_S2_fjLj2048ELj1ELj1ELj4ELj16ENS_18Kernel_traits_baseILj2048ES2_S2_S2_S2_fjLj128EEEEELb0ELb0ELb1ELb0EEEvNS_9BwdParamsE,@"STO_CUDA_ENTRY STV_DEFAULT"
_ZN10layer_norm13ln_bwd_kernelINS_13Kernel_traitsI6__halfS2_S2_S2_fjLj2048ELj1ELj1ELj4ELj16ENS_18Kernel_traits_baseILj2048ES2_S2_S2_S2_fjLj128EEEEELb0ELb0ELb1ELb0EEEvNS_9BwdParamsE:
.text._ZN10layer_norm13ln_bwd_kernelINS_13Kernel_traitsI6__halfS2_S2_S2_fjLj2048ELj1ELj1ELj4ELj16ENS_18Kernel_traits_baseILj2048ES2_S2_S2_S2_fjLj128EEEEELb0ELb0ELb1ELb0EEEvNS_9BwdParamsE:
        /* <DEDUP_REMOVED lines=16> */
[----:B------:R-:W-:-:S06]  /*0100*/  @P1 LOP3.LUT R9, R9, 0x80, RZ, 0xfc, !PT ;  /* 0x0000008009091812 */ /* 0x000fcc00078efcff */
[----:B------:R-:W0:Y:S01]  /*0110*/  S2UR UR4, SR_CTAID.X ;  /* 0x00000000000479c3 */ /* 0x000e220000002500 */
[----:B--2---:R0:W5:Y:S01]  /*0120*/  @P1 LDG.E.128 R20, desc[UR10][R2.64] ;  /* 0x0000000a02141981 */ /* 0x004162000c1e1d00 */
[----:B-1----:R-:W-:-:S05]  /*0130*/  @P3 IMAD.WIDE.U32 R4, R9, 0x10, R4 ;  /* 0x0000001009043825 */ /* 0x002fca00078e0004 */
[----:B------:R1:W5:Y:S01]  /*0140*/  @P3 LDG.E.128 R24, desc[UR10][R4.64] ;  /* 0x0000000a04183981 */ /* 0x000362000c1e1d00 */
        /* <DEDUP_REMOVED lines=18> */
[----:B-1----:R-:W-:Y:S06]  /*0270*/  @P0 BRA `(.L_x_737) ;  /* 0x0000003800a40947 */ /* 0x002fec0003800000 */
        /* <DEDUP_REMOVED lines=22> */
.L_x_771:
[----:B0-----:R-:W0:Y:S08]  /*03e0*/  LDC.64 R4, c[0x0][0x3f8] ;  /* 0x0000fe00ff047b82 */ /* 0x001e300000000a00 */
[----:B------:R-:W1:Y:S08]  /*03f0*/  LDC.64 R6, c[0x0][0x3f0] ;  /* 0x0000fc00ff067b82 */ /* 0x000e700000000a00 */
[----:B------:R-:W2:Y:S01]  /*0400*/  LDC.64 R76, c[0x0][0x3c8] ;  /* 0x0000f200ff4c7b82 */ /* 0x000ea20000000a00 */
[----:B0-----:R-:W-:-:S05]  /*0410*/  IMAD.WIDE R78, R2, 0x4, R4 ;  /* 0x00000004024e7825 */ /* 0x001fca00078e0204 */
[----:B------:R-:W3:Y:S01]  /*0420*/  LDG.E R4, desc[UR10][R78.64] ;  /* 0x0000000a4e047981 */ /* 0x000ee2000c1e1900 */
[----:B-1----:R-:W-:-:S06]  /*0430*/  IMAD.WIDE R6, R2, 0x4, R6 ;  /* 0x0000000402067825 */ /* 0x002fcc00078e0206 */
[----:B-----5:R0:W5:Y:S01]  /*0440*/  LDG.E R6, desc[UR10][R6.64] ;  /* 0x0000000a06067981 */ /* 0x020162000c1e1900 */
[----:B--2---:R-:W-:-:S05]  /*0450*/  IMAD.WIDE R76, R2, 0x4, R76 ;  /* 0x00000004024c7825 */ /* 0x004fca00078e024c */
[----:B------:R0:W5:Y:S01]  /*0460*/  LDG.E R5, desc[UR10][R76.64] ;  /* 0x0000000a4c057981 */ /* 0x000162000c1e1900 */
[----:B------:R-:W-:Y:S01]  /*0470*/  BSSY.RECONVERGENT B0, `(.L_x_738) ;  /* 0x00000e8000007945 */ /* 0x000fe20003800200 */
[----:B------:R-:W-:Y:S02]  /*0480*/  CS2R R106, SRZ ;  /* 0x00000000006a7805 */ /* 0x000fe4000001ff00 */
[----:B---3--:R-:W-:-:S13]  /*0490*/  ISETP.GE.AND P3, PT, R4, 0x1, PT ;  /* 0x000000010400780c */ /* 0x008fda0003f66270 */
[----:B0-----:R-:W-:Y:S05]  /*04a0*/  @!P3 BRA `(.L_x_739) ;  /* 0x0000000c0048b947 */ /* 0x001fea0003800000 */
[----:B------:R-:W0:Y:S01]  /*04b0*/  LDC.64 R76, c[0x0][0x3c0] ;  /* 0x0000f000ff4c7b82 */ /* 0x000e220000000a00 */
[----:B------:R-:W-:Y:S02]  /*04c0*/  SHF.R.S32.HI R7, RZ, 0x1f, R2 ;  /* 0x0000001fff077819 */ /* 0x000fe40000011402 */
[----:B0-----:R-:W-:-:S04]  /*04d0*/  LEA R76, P0, R2, R76, 0x2 ;  /* 0x0000004c024c7211 */ /* 0x001fc800078010ff */
[----:B------:R-:W-:Y:S02]  /*04e0*/  LEA.HI.X R77, R2, R77, R7, 0x2, P0 ;  /* 0x0000004d024d7211 */ /* 0x000fe400000f1407 */
[----:B------:R-:W0:Y:S03]  /*04f0*/  LDC R7, c[0x0][0x388] ;  /* 0x0000e200ff077b82 */ /* 0x000e260000000800 */
[----:B------:R-:W2:Y:S01]  /*0500*/  LDG.E R76, desc[UR10][R76.64] ;  /* 0x0000000a4c4c7981 */ /* 0x000ea2000c1e1900 */
[----:B------:R-:W-:Y:S01]  /*0510*/  IADD3 R78, PT, PT, R4, -0x1, RZ ;  /* 0xffffffff044e7810 */ /* 0x000fe20007ffe0ff */
[----:B------:R-:W-:Y:S01]  /*0520*/  BSSY.RECONVERGENT B1, `(.L_x_740) ;  /* 0x000006d000017945 */ /* 0x000fe20003800200 */
[----:B------:R-:W-:Y:S02]  /*0530*/  ISETP.GE.U32.AND P2, PT, R0, 0x80, PT ;  /* 0x000000800000780c */ /* 0x000fe40003f46070 */
[----:B------:R-:W-:-:S02]  /*0540*/  CS2R R106, SRZ ;  /* 0x00000000006a7805 */ /* 0x000fc4000001ff00 */
[----:B------:R-:W-:Y:S02]  /*0550*/  ISETP.NE.AND P0, PT, RZ, UR9, PT ;  /* 0x00000009ff007c0c */ /* 0x000fe4000bf05270 */
[----:B------:R-:W-:Y:S01]  /*0560*/  ISETP.GE.U32.AND P1, PT, R0, 0x100, PT ;  /* 0x000001000000780c */ /* 0x000fe20003f26070 */
[-C--:B0-----:R-:W-:Y:S02]  /*0570*/  IMAD R8, R2, R7.reuse, RZ ;  /* 0x0000000702087224 */ /* 0x081fe400078e02ff */
        /* <DEDUP_REMOVED lines=19> */
[----:B------:R-:W-:Y:S02]  /*06b0*/  HADD2.F32 R9, -RZ, R20.H0_H0 ;  /* 0x20000014ff097230 */ /* 0x000fe40000004100 */
[----:B0-----:R-:W-:-:S05]  /*06c0*/  @P0 IMAD.WIDE.U32 R10, R105, 0x10, R10 ;  /* 0x00000010690a0825 */ /* 0x001fca00078e000a */
[----:B------:R0:W5:Y:S01]  /*06d0*/  @P0 LDG.E.128 R60, desc[UR10][R10.64] ;  /* 0x0000000a0a3c0981 */ /* 0x000162000c1e1d00 */
[----:B------:R-:W-:Y:S01]  /*06e0*/  HADD2.F32 R83, -RZ, R23.H1_H1 ;  /* 0x30000017ff537230 */ /* 0x000fe20000004100 */
[----:B------:R-:W-:Y:S02]  /*06f0*/  IADD3 R80, PT, PT, R80, 0x80, RZ ;  /* 0x0000008050507810 */ /* 0x000fe40007ffe0ff */
[----:B------:R-:W-:Y:S01]  /*0700*/  IADD3 R105, PT, PT, R105, 0x80, RZ ;  /* 0x0000008069697810 */ /* 0x000fe20007ffe0ff */
[----:B0-----:R-:W-:Y:S02]  /*0710*/  HADD2.F32 R11, -RZ, R20.H1_H1 ;  /* 0x30000014ff0b7230 */ /* 0x001fe40000004100 */
[--C-:B--2---:R-:W-:Y:S02]  /*0720*/  HADD2.F32 R78, -RZ, R12.reuse.H0_H0 ;  /* 0x2000000cff4e7230 */ /* 0x104fe40000004100 */
[----:B------:R-:W-:Y:S02]  /*0730*/  HADD2.F32 R86, -RZ, R13.H0_H0 ;  /* 0x2000000dff567230 */ /* 0x000fe40000004100 */
[----:B------:R-:W-:-:S02]  /*0740*/  HADD2.F32 R84, -RZ, R12.H1_H1 ;  /* 0x3000000cff547230 */ /* 0x000fc40000004100 */
[C---:B------:R-:W-:Y:S01]  /*0750*/  FADD.FTZ R10, -R103.reuse, R78 ;  /* 0x0000004e670a7221 */ /* 0x040fe20000010100 */
[----:B------:R-:W-:Y:S02]  /*0760*/  HADD2.F32 R108, -RZ, R14.H0_H0 ;  /* 0x2000000eff6c7230 */ /* 0x000fe40000004100 */
[----:B------:R-:W-:Y:S01]  /*0770*/  FADD.FTZ R86, -R103, R86 ;  /* 0x0000005667567221 */ /* 0x000fe20000010100 */
[--C-:B---3--:R-:W-:Y:S02]  /*0780*/  HADD2.F32 R12, -RZ, R16.reuse.H0_H0 ;  /* 0x20000010ff0c7230 */ /* 0x108fe40000004100 */
[----:B-----5:R-:W-:Y:S01]  /*0790*/  FMUL.FTZ R3, R5, R10 ;  /* 0x0000000a05037220 */ /* 0x020fe20000410000 */
[----:B------:R-:W-:Y:S02]  /*07a0*/  HADD2.F32 R16, -RZ, R16.H1_H1 ;  /* 0x30000010ff107230 */ /* 0x000fe40000004100 */
[----:B------:R-:W-:Y:S01]  /*07b0*/  FADD.FTZ R108, -R103, R108 ;  /* 0x0000006c676c7221 */ /* 0x000fe20000010100 */
[----:B------:R-:W-:-:S02]  /*07c0*/  HADD2.F32 R88, -RZ, R13.H1_H1 ;  /* 0x3000000dff587230 */ /* 0x000fc40000004100 */
[----:B------:R-:W-:Y:S01]  /*07d0*/  FMUL.FTZ R10, R9, R12 ;  /* 0x0000000c090a7220 */ /* 0x000fe20000410000 */
[----:B------:R-:W-:Y:S02]  /*07e0*/  HADD2.F32 R110, -RZ, R14.H1_H1 ;  /* 0x3000000eff6e7230 */ /* 0x000fe40000004100 */
[----:B------:R-:W-:Y:S01]  /*07f0*/  FMUL.FTZ R9, R11, R16 ;  /* 0x000000100b097220 */ /* 0x000fe20000410000 */
[--C-:B------:R-:W-:Y:S02]  /*0800*/  HADD2.F32 R82, -RZ, R15.reuse.H0_H0 ;  /* 0x2000000fff527230 */ /* 0x100fe40000004100 */
[----:B------:R-:W-:Y:S01]  /*0810*/  FMUL.FTZ R11, R5, R86 ;  /* 0x00000056050b7220 */ /* 0x000fe20000410000 */
[----:B------:R-:W-:Y:S02]  /*0820*/  HADD2.F32 R76, -RZ, R15.H1_H1 ;  /* 0x3000000fff4c7230 */ /* 0x000fe40000004100 */
[----:B------:R-:W-:Y:S01]  /*0830*/  FADD.FTZ R84, -R103, R84 ;  /* 0x0000005467547221 */ /* 0x000fe20000010100 */
[----:B------:R-:W-:-:S02]  /*0840*/  HADD2.F32 R13, -RZ, R17.H0_H0 ;  /* 0x20000011ff0d7230 */ /* 0x000fc40000004100 */
[----:B------:R-:W-:Y:S01]  /*0850*/  FADD.FTZ R44, R44, R12 ;  /* 0x0000000c2c2c7221 */ /* 0x000fe20000010000 */
[----:B------:R-:W-:Y:S02]  /*0860*/  HADD2.F32 R14, -RZ, R21.H0_H0 ;  /* 0x20000015ff0e7230 */ /* 0x000fe40000004100 */
[----:B------:R-:W-:Y:S01]  /*0870*/  FFMA.FTZ R28, R3, R12, R28 ;  /* 0x0000000c031c7223 */ /* 0x000fe2000001001c */
[----:B------:R-:W-:Y:S02]  /*0880*/  HADD2.F32 R106, -RZ, R17.H1_H1 ;  /* 0x30000011ff6a7230 */ /* 0x000fe40000004100 */
[----:B------:R-:W-:Y:S01]  /*0890*/  FADD.FTZ R46, R46, R13 ;  /* 0x0000000d2e2e7221 */ /* 0x000fe20000010000 */
[----:B------:R-:W-:Y:S02]  /*08a0*/  HADD2.F32 R15, -RZ, R21.H1_H1 ;  /* 0x30000015ff0f7230 */ /* 0x000fe40000004100 */
[----:B------:R-:W-:Y:S01]  /*08b0*/  FMUL.FTZ R14, R14, R13 ;  /* 0x0000000d0e0e7220 */ /* 0x000fe20000410000 */
[----:B------:R-:W-:-:S02]  /*08c0*/  HADD2.F32 R17, -RZ, R18.H0_H0 ;  /* 0x20000012ff117230 */ /* 0x000fc40000004100 */
[----:B------:R-:W-:Y:S01]  /*08d0*/  FFMA.FTZ R30, R11, R13, R30 ;  /* 0x0000000d0b1e7223 */ /* 0x000fe2000001001e */
[----:B------:R-:W-:Y:S02]  /*08e0*/  HADD2.F32 R112, -RZ, R18.H1_H1 ;  /* 0x30000012ff707230 */ /* 0x000fe40000004100 */
[----:B------:R-:W-:Y:S01]  /*08f0*/  FMUL.FTZ R13, R15, R106 ;  /* 0x0000006a0f0d7220 */ /* 0x000fe20000410000 */
[--C-:B------:R-:W-:Y:S02]  /*0900*/  HADD2.F32 R77, -RZ, R19.reuse.H0_H0 ;  /* 0x20000013ff4d7230 */ /* 0x100fe40000004100 */
[C---:B------:R-:W-:Y:S01]  /*0910*/  FMUL.FTZ R15, R5.reuse, R108 ;  /* 0x0000006c050f7220 */ /* 0x040fe20000410000 */
[----:B------:R-:W-:Y:S02]  /*0920*/  HADD2.F32 R78, -RZ, R19.H1_H1 ;  /* 0x30000013ff4e7230 */ /* 0x000fe40000004100 */
[----:B------:R-:W-:Y:S01]  /*0930*/  FMUL.FTZ R12, R5, R84 ;  /* 0x00000054050c7220 */ /* 0x000fe20000410000 */
[----:B------:R-:W-:-:S02]  /*0940*/  HADD2.F32 R18, -RZ, R22.H0_H0 ;  /* 0x20000016ff127230 */ /* 0x000fc40000004100 */
[----:B------:R-:W-:Y:S01]  /*0950*/  FADD.FTZ R48, R48, R17 ;  /* 0x0000001130307221 */ /* 0x000fe20000010000 */
[----:B------:R-:W-:Y:S02]  /*0960*/  HADD2.F32 R19, -RZ, R22.H1_H1 ;  /* 0x30000016ff137230 */ /* 0x000fe40000004100 */
[-C--:B------:R-:W-:Y:S01]  /*0970*/  FFMA.FTZ R32, R15, R17.reuse, R32 ;  /* 0x000000110f207223 */ /* 0x080fe20000010020 */
[----:B------:R-:W-:Y:S01]  /*0980*/  FADD.FTZ R86, RZ, R10 ;  /* 0x0000000aff567221 */ /* 0x000fe20000010000 */
[----:B------:R-:W-:Y:S01]  /*0990*/  FMUL.FTZ R18, R18, R17 ;  /* 0x0000001112127220 */ /* 0x000fe20000410000 */
[----:B------:R-:W-:Y:S01]  /*09a0*/  FADD.FTZ R45, R45, R16 ;  /* 0x000000102d2d7221 */ /* 0x000fe20000010000 */
[----:B------:R-:W-:Y:S01]  /*09b0*/  FMUL.FTZ R17, R19, R112 ;  /* 0x0000007013117220 */ /* 0x000fe20000410000 */
[----:B------:R-:W-:Y:S01]  /*09c0*/  FFMA.FTZ R29, R12, R16, R29 ;  /* 0x000000100c1d7223 */ /* 0x000fe2000001001d */
[----:B------:R-:W-:Y:S01]  /*09d0*/  FFMA.FTZ R19, R3, R10, RZ ;  /* 0x0000000a03137223 */ /* 0x000fe200000100ff */
[C---:B------:R-:W-:Y:S01]  /*09e0*/  FADD.FTZ R16, -R103.reuse, R88 ;  /* 0x0000005867107221 */ /* 0x040fe20000010100 */
[----:B------:R-:W-:Y:S01]  /*09f0*/  FADD.FTZ R79, R86, R9 ;  /* 0x00000009564f7221 */ /* 0x000fe20000010000 */
[----:B------:R-:W-:Y:S01]  /*0a00*/  FADD.FTZ R88, -R103, R82 ;  /* 0x0000005267587221 */ /* 0x000fe20000010100 */
[----:B------:R-:W-:Y:S01]  /*0a10*/  FFMA.FTZ R86, R12, R9, R19 ;  /* 0x000000090c567223 */ /* 0x000fe20000010013 */
[----:B------:R-:W-:Y:S01]  /*0a20*/  FMUL.FTZ R16, R5, R16 ;  /* 0x0000001005107220 */ /* 0x000fe20000410000 */
[----:B------:R-:W-:Y:S01]  /*0a30*/  FADD.FTZ R82, R79, R14 ;  /* 0x0000000e4f527221 */ /* 0x000fe20000010000 */
[----:B------:R-:W-:Y:S01]  /*0a40*/  FADD.FTZ R47, R47, R106 ;  /* 0x0000006a2f2f7221 */ /* 0x000fe20000010000 */
[----:B------:R-:W-:Y:S01]  /*0a50*/  FFMA.FTZ R79, R11, R14, R86 ;  /* 0x0000000e0b4f7223 */ /* 0x000fe20000010056 */
[----:B------:R-:W-:Y:S01]  /*0a60*/  FFMA.FTZ R31, R16, R106, R31 ;  /* 0x0000006a101f7223 */ /* 0x000fe2000001001f */
[----:B------:R-:W-:-:S02]  /*0a70*/  HADD2.F32 R106, -RZ, R23.H0_H0 ;  /* 0x20000017ff6a7230 */ /* 0x000fc40000004100 */
[----:B------:R-:W-:Y:S01]  /*0a80*/  FMUL.FTZ R85, R5, R88 ;  /* 0x0000005805557220 */ /* 0x000fe20000410000 */
[----:B------:R-:W-:Y:S01]  /*0a90*/  FADD.FTZ R81, R82, R13 ;  /* 0x0000000d52517221 */ /* 0x000fe20000010000 */
[----:B------:R-:W-:Y:S01]  /*0aa0*/  FADD.FTZ R84, -R103, R110 ;  /* 0x0000006e67547221 */ /* 0x000fe20000010100 */
[----:B------:R-:W-:Y:S01]  /*0ab0*/  FFMA.FTZ R82, R16, R13, R79 ;  /* 0x0000000d10527223 */ /* 0x000fe2000001004f */
[-C--:B------:R-:W-:Y:S01]  /*0ac0*/  FMUL.FTZ R19, R106, R77.reuse ;  /* 0x0000004d6a137220 */ /* 0x080fe20000410000 */
[----:B------:R-:W-:Y:S01]  /*0ad0*/  FADD.FTZ R50, R50, R77 ;  /* 0x0000004d32327221 */ /* 0x000fe20000010000 */
[----:B------:R-:W-:Y:S01]  /*0ae0*/  FFMA.FTZ R34, R85, R77, R34 ;  /* 0x0000004d55227223 */ /* 0x000fe20000010022 */
[----:B------:R-:W-:Y:S01]  /*0af0*/  FADD.FTZ R88, -R103, R76 ;  /* 0x0000004c67587221 */ /* 0x000fe20000010100 */
        /* <DEDUP_REMOVED lines=15> */
.L_x_741:
[----:B----4-:R-:W-:Y:S05]  /*0bf0*/  BSYNC.RECONVERGENT B1 ;  /* 0x0000000000017941 */ /* 0x010fea0003800200 */
.L_x_740:
        /* <DEDUP_REMOVED lines=10> */
[----:B------:R-:W-:Y:S02]  /*0ca0*/  HADD2.F32 R89, -RZ, R24.H1_H1 ;  /* 0x30000018ff597230 */ /* 0x000fe40000004100 */
[----:B0-----:R-:W-:-:S05]  /*0cb0*/  @P0 IMAD.WIDE.U32 R90, R105, 0x10, R90 ;  /* 0x00000010695a0825 */ /* 0x001fca00078e005a */
[----:B------:R0:W5:Y:S01]  /*0cc0*/  @P0 LDG.E.128 R64, desc[UR10][R90.64] ;  /* 0x0000000a5a400981 */ /* 0x000162000c1e1d00 */
[----:B------:R-:W-:Y:S02]  /*0cd0*/  HADD2.F32 R97, -RZ, R26.H1_H1 ;  /* 0x3000001aff617230 */ /* 0x000fe40000004100 */
[----:B0-----:R-:W-:Y:S02]  /*0ce0*/  HADD2.F32 R90, -RZ, R24.H0_H0 ;  /* 0x20000018ff5a7230 */ /* 0x001fe40000004100 */
[--C-:B--2---:R-:W-:Y:S02]  /*0cf0*/  HADD2.F32 R92, -RZ, R76.reuse.H0_H0 ;  /* 0x2000004cff5c7230 */ /* 0x104fe40000004100 */
[----:B------:R-:W-:Y:S02]  /*0d00*/  HADD2.F32 R94, -RZ, R76.H1_H1 ;  /* 0x3000004cff5e7230 */ /* 0x000fe40000004100 */
[--C-:B------:R-:W-:Y:S02]  /*0d10*/  HADD2.F32 R96, -RZ, R77.reuse.H0_H0 ;  /* 0x2000004dff607230 */ /* 0x100fe40000004100 */
[----:B------:R-:W-:Y:S01]  /*0d20*/  FADD.FTZ R92, -R103, R92 ;  /* 0x0000005c675c7221 */ /* 0x000fe20000010100 */
[----:B------:R-:W-:-:S02]  /*0d30*/  HADD2.F32 R76, -RZ, R77.H1_H1 ;  /* 0x3000004dff4c7230 */ /* 0x000fc40000004100 */
[----:B------:R-:W-:Y:S01]  /*0d40*/  FADD.FTZ R94, -R103, R94 ;  /* 0x0000005e675e7221 */ /* 0x000fe20000010100 */
[--C-:B------:R-:W-:Y:S02]  /*0d50*/  HADD2.F32 R102, -RZ, R79.reuse.H0_H0 ;  /* 0x2000004fff667230 */ /* 0x100fe40000004100 */
[----:B-----5:R-:W-:Y:S01]  /*0d60*/  FMUL.FTZ R87, R5, R92 ;  /* 0x0000005c05577220 */ /* 0x020fe20000410000 */
[----:B------:R-:W-:Y:S02]  /*0d70*/  HADD2.F32 R104, -RZ, R79.H1_H1 ;  /* 0x3000004fff687230 */ /* 0x000fe40000004100 */
[C---:B------:R-:W-:Y:S01]  /*0d80*/  FADD.FTZ R96, -R103.reuse, R96 ;  /* 0x0000006067607221 */ /* 0x040fe20000010100 */
[----:B---3--:R-:W-:Y:S02]  /*0d90*/  HADD2.F32 R79, -RZ, R80.H0_H0 ;  /* 0x20000050ff4f7230 */ /* 0x008fe40000004100 */
[----:B------:R-:W-:Y:S01]  /*0da0*/  FADD.FTZ R98, -R103, R76 ;  /* 0x0000004c67627221 */ /* 0x000fe20000010100 */
[----:B------:R-:W-:-:S02]  /*0db0*/  HADD2.F32 R100, -RZ, R78.H0_H0 ;  /* 0x2000004eff647230 */ /* 0x000fc40000004100 */
[----:B------:R-:W-:Y:S01]  /*0dc0*/  FMUL.FTZ R92, R5, R94 ;  /* 0x0000005e055c7220 */ /* 0x000fe20000410000 */
[----:B------:R-:W-:Y:S01]  /*0dd0*/  FADD.FTZ R76, -R103, R102 ;  /* 0x00000066674c7221 */ /* 0x000fe20000010100 */
[----:B------:R-:W-:Y:S02]  /*0de0*/  HADD2.F32 R80, -RZ, R80.H1_H1 ;  /* 0x30000050ff507230 */ /* 0x000fe40000004100 */
[-C--:B------:R-:W-:Y:S01]  /*0df0*/  FMUL.FTZ R90, R90, R79.reuse ;  /* 0x0000004f5a5a7220 */ /* 0x080fe20000410000 */
[----:B------:R-:W-:Y:S02]  /*0e00*/  HADD2.F32 R93, -RZ, R81.H0_H0 ;  /* 0x20000051ff5d7230 */ /* 0x000fe40000004100 */
[----:B------:R-:W-:Y:S01]  /*0e10*/  FADD.FTZ R52, R52, R79 ;  /* 0x0000004f34347221 */ /* 0x000fe20000010000 */
[----:B------:R-:W-:Y:S01]  /*0e20*/  FFMA.FTZ R36, R87, R79, R36 ;  /* 0x0000004f57247223 */ /* 0x000fe20000010024 */
[----:B------:R-:W-:Y:S02]  /*0e30*/  HADD2.F32 R94, -RZ, R25.H0_H0 ;  /* 0x20000019ff5e7230 */ /* 0x000fe40000004100 */
[----:B------:R-:W-:Y:S01]  /*0e40*/  FADD.FTZ R108, -R103, R100 ;  /* 0x00000064676c7221 */ /* 0x000fe20000010100 */
[----:B------:R-:W-:-:S02]  /*0e50*/  HADD2.F32 R102, -RZ, R81.H1_H1 ;  /* 0x30000051ff667230 */ /* 0x000fc40000004100 */
[C---:B------:R-:W-:Y:S01]  /*0e60*/  FMUL.FTZ R91, R5.reuse, R96 ;  /* 0x00000060055b7220 */ /* 0x040fe20000410000 */
[----:B------:R-:W-:Y:S02]  /*0e70*/  HADD2.F32 R79, -RZ, R25.H1_H1 ;  /* 0x30000019ff4f7230 */ /* 0x000fe40000004100 */
[----:B------:R-:W-:Y:S01]  /*0e80*/  FMUL.FTZ R96, R5, R98 ;  /* 0x0000006205607220 */ /* 0x000fe20000410000 */
[----:B------:R-:W-:Y:S02]  /*0e90*/  HADD2.F32 R81, -RZ, R82.H0_H0 ;  /* 0x20000052ff517230 */ /* 0x000fe40000004100 */
[-C--:B------:R-:W-:Y:S01]  /*0ea0*/  FMUL.FTZ R89, R89, R80.reuse ;  /* 0x0000005059597220 */ /* 0x080fe20000410000 */
[----:B------:R-:W-:Y:S02]  /*0eb0*/  HADD2.F32 R98, -RZ, R26.H0_H0 ;  /* 0x2000001aff627230 */ /* 0x000fe40000004100 */
[----:B------:R-:W-:Y:S01]  /*0ec0*/  FADD.FTZ R53, R53, R80 ;  /* 0x0000005035357221 */ /* 0x000fe20000010000 */
[----:B------:R-:W-:Y:S01]  /*0ed0*/  FFMA.FTZ R37, R92, R80, R37 ;  /* 0x000000505c257223 */ /* 0x000fe20000010025 */
[-C--:B------:R-:W-:Y:S01]  /*0ee0*/  FMUL.FTZ R94, R94, R93.reuse ;  /* 0x0000005d5e5e7220 */ /* 0x080fe20000410000 */
[----:B------:R-:W-:Y:S01]  /*0ef0*/  FADD.FTZ R54, R54, R93 ;  /* 0x0000005d36367221 */ /* 0x000fe20000010000 */
[----:B------:R-:W-:Y:S01]  /*0f00*/  FFMA.FTZ R38, R91, R93, R38 ;  /* 0x0000005d5b267223 */ /* 0x000fe20000010026 */
[----:B------:R-:W-:Y:S01]  /*0f10*/  FMUL.FTZ R95, R5, R108 ;  /* 0x0000006c055f7220 */ /* 0x000fe20000410000 */
        /* <DEDUP_REMOVED lines=8> */
[----:B------:R-:W-:-:S02]  /*0fa0*/  HADD2.F32 R78, -RZ, R78.H1_H1 ;  /* 0x3000004eff4e7230 */ /* 0x000fc40000004100 */
[----:B------:R-:W-:Y:S01]  /*0fb0*/  FADD.FTZ R55, R55, R102 ;  /* 0x0000006637377221 */ /* 0x000fe20000010000 */
[----:B------:R-:W-:Y:S02]  /*0fc0*/  HADD2.F32 R110, -RZ, R82.H1_H1 ;  /* 0x30000052ff6e7230 */ /* 0x000fe40000004100 */
[----:B------:R-:W-:Y:S01]  /*0fd0*/  FADD.FTZ R82, R81, R94 ;  /* 0x0000005e51527221 */ /* 0x000fe20000010000 */
[----:B------:R-:W-:Y:S01]  /*0fe0*/  FFMA.FTZ R79, R91, R94, R80 ;  /* 0x0000005e5b4f7223 */ /* 0x000fe20000010050 */
[----:B------:R-:W-:Y:S01]  /*0ff0*/  FADD.FTZ R100, -R103, R78 ;  /* 0x0000004e67647221 */ /* 0x000fe20000010100 */
[----:B------:R-:W-:Y:S01]  /*1000*/  FFMA.FTZ R39, R96, R102, R39 ;  /* 0x0000006660277223 */ /* 0x000fe20000010027 */
[----:B------:R-:W-:Y:S01]  /*1010*/  FADD.FTZ R81, R82, R93 ;  /* 0x0000005d52517221 */ /* 0x000fe20000010000 */
[----:B------:R-:W-:Y:S01]  /*1020*/  FFMA.FTZ R80, R96, R93, R79 ;  /* 0x0000005d60507223 */ /* 0x000fe2000001004f */
[----:B------:R-:W-:Y:S02]  /*1030*/  HADD2.F32 R77, -RZ, R83.H0_H0 ;  /* 0x20000053ff4d7230 */ /* 0x000fe40000004100 */
[----:B------:R-:W-:Y:S01]  /*1040*/  FMUL.FTZ R101, R5, R76 ;  /* 0x0000004c05657220 */ /* 0x000fe20000410000 */
[----:B------:R-:W-:-:S02]  /*1050*/  HADD2.F32 R102, -RZ, R27.H0_H0 ;  /* 0x2000001bff667230 */ /* 0x000fc40000004100 */
[----:B------:R-:W-:Y:S01]  /*1060*/  FMUL.FTZ R97, R97, R110 ;  /* 0x0000006e61617220 */ /* 0x000fe20000410000 */
[----:B------:R-:W-:Y:S01]  /*1070*/  FMUL.FTZ R100, R5, R100 ;  /* 0x0000006405647220 */ /* 0x000fe20000410000 */
[----:B------:R-:W-:Y:S01]  /*1080*/  FADD.FTZ R76, R81, R98 ;  /* 0x00000062514c7221 */ /* 0x000fe20000010000 */
[----:B------:R-:W-:Y:S01]  /*1090*/  FFMA.FTZ R79, R95, R98, R80 ;  /* 0x000000625f4f7223 */ /* 0x000fe20000010050 */
[----:B------:R-:W-:Y:S02]  /*10a0*/  HADD2.F32 R78, -RZ, R83.H1_H1 ;  /* 0x30000053ff4e7230 */ /* 0x000fe40000004100 */
[----:B------:R-:W-:Y:S01]  /*10b0*/  FADD.FTZ R104, -R103, R104 ;  /* 0x0000006867687221 */ /* 0x000fe20000010100 */
[----:B------:R-:W-:Y:S02]  /*10c0*/  HADD2.F32 R83, -RZ, R27.H1_H1 ;  /* 0x3000001bff537230 */ /* 0x000fe40000004100 */
        /* <DEDUP_REMOVED lines=14> */
[----:B------:R-:W-:Y:S01]  /*11b0*/  FFMA.FTZ R106, R104, R102, R77 ;  /* 0x00000066686a7223 */ /* 0x000fe2000001004d */
[----:B------:R-:W-:Y:S06]  /*11c0*/  BRA `(.L_x_742) ;  /* 0x0000000000487947 */ /* 0x000fec0003800000 */
.L_x_739:
        /* <DEDUP_REMOVED lines=18> */
.L_x_742:
[----:B----4-:R-:W-:Y:S05]  /*12f0*/  BSYNC.RECONVERGENT B0 ;  /* 0x0000000000007941 */ /* 0x010fea0003800200 */
.L_x_738:
        /* <DEDUP_REMOVED lines=32> */
.L_x_744:
[----:B------:R-:W-:Y:S05]  /*1500*/  BSYNC.RECONVERGENT B0 ;  /* 0x0000000000007941 */ /* 0x000fea0003800200 */
.L_x_743:
[----:B------:R-:W1:Y:S08]  /*1510*/  S2UR UR5, SR_CgaCtaId ;  /* 0x00000000000579c3 */ /* 0x000e700000008800 */
[----:B------:R-:W-:Y:S01]  /*1520*/  BAR.SYNC.DEFER_BLOCKING 0x0 ;  /* 0x0000000000007b1d */ /* 0x000fe20000010000 */
[----:B-----5:R-:W-:Y:S02]  /*1530*/  ISETP.GE.AND P2, PT, R6, 0x1, PT ;  /* 0x000000010600780c */ /* 0x020fe40003f46270 */
[----:B------:R-:W-:-:S02]  /*1540*/  ISETP.GE.U32.AND P1, PT, R0, 0x80, PT ;  /* 0x000000800000780c */ /* 0x000fc40003f26070 */
[----:B------:R-:W-:Y:S01]  /*1550*/  ISETP.NE.AND P0, PT, RZ, UR9, PT ;  /* 0x00000009ff007c0c */ /* 0x000fe2000bf05270 */
[----:B------:R-:W-:Y:S01]  /*1560*/  UMOV UR4, 0x400 ;  /* 0x0000040000047882 */ /* 0x000fe20000000000 */
[----:B------:R-:W-:Y:S07]  /*1570*/  BSSY.RECONVERGENT B0, `(.L_x_745) ;  /* 0x0000149000007945 */ /* 0x000fee0003800200 */
        /* <DEDUP_REMOVED lines=17> */
[----:B------:R-:W-:Y:S01]  /*1690*/  HFMA2 R81, -RZ, RZ, 0, 0 ;  /* 0x00000000ff517431 */ /* 0x000fe200000001ff */
[----:B------:R-:W-:Y:S01]  /*16a0*/  @P2 LEA.HI.SX32 R81, R106, R103, 0x1d ;  /* 0x000000676a512211 */ /* 0x000fe200078feaff */
[----:B------:R-:W-:Y:S01]  /*16b0*/  FADD.FTZ R82, R82, R105 ;  /* 0x0000006952527221 */ /* 0x000fe20000010000 */
[----:B------:R-:W-:-:S03]  /*16c0*/  FADD.FTZ R6, R83, R6 ;  /* 0x0000000653067221 */ /* 0x000fc60000010000 */
        /* <DEDUP_REMOVED lines=19> */
[----:B------:R-:W-:-:S04]  /*1800*/  F2FP.F16.F32.PACK_AB R76, RZ, R76 ;  /* 0x0000004cff4c723e */ /* 0x000fc800000000ff */
[----:B------:R-:W-:-:S07]  /*1810*/  PRMT R68, R76, 0x7610, R68 ;  /* 0x000076104c447816 */ /* 0x000fce0000000044 */
.L_x_749:
        /* <DEDUP_REMOVED lines=9> */
.L_x_750:
        /* <DEDUP_REMOVED lines=9> */
.L_x_751:
        /* <DEDUP_REMOVED lines=9> */
.L_x_752:
        /* <DEDUP_REMOVED lines=9> */
.L_x_753:
        /* <DEDUP_REMOVED lines=9> */
.L_x_754:
        /* <DEDUP_REMOVED lines=9> */
.L_x_755:
        /* <DEDUP_REMOVED lines=8> */
[----:B------:R-:W-:Y:S01]  /*1c00*/  PRMT R71, R71, 0x5410, R76 ;  /* 0x0000541047477816 */ /* 0x000fe2000000004c */
[----:B------:R-:W-:Y:S06]  /*1c10*/  BRA `(.L_x_756) ;  /* 0x0000000c00507947 */ /* 0x000fec0003800000 */
.L_x_748:
[-CC-:B------:R-:W-:Y:S01]  /*1c20*/  FFMA.FTZ R74, R12, R6.reuse, R83.reuse ;  /* 0x000000060c4a7223 */ /* 0x180fe20000010053 */
[-CC-:B------:R-:W-:Y:S01]  /*1c30*/  FFMA.FTZ R73, R3, R6.reuse, R83.reuse ;  /* 0x0000000603497223 */ /* 0x180fe20000010053 */
[----:B------:R-:W0:Y:S01]  /*1c40*/  @P2 LDC R105, c[0x0][0x40c] ;  /* 0x00010300ff692b82 */ /* 0x000e220000000800 */
[-C--:B------:R-:W-:Y:S01]  /*1c50*/  FFMA.FTZ R77, R11, R6.reuse, R83 ;  /* 0x000000060b4d7223 */ /* 0x080fe20000010053 */
[----:B------:R-:W-:Y:S01]  /*1c60*/  FADD.FTZ R74, R9, -R74 ;  /* 0x8000004a094a7221 */ /* 0x000fe20000010000 */
[----:B------:R-:W-:Y:S01]  /*1c70*/  FADD.FTZ R72, R10, -R73 ;  /* 0x800000490a487221 */ /* 0x000fe20000010000 */
[-CC-:B------:R-:W-:Y:S01]  /*1c80*/  FFMA.FTZ R107, R15, R6.reuse, R83.reuse ;  /* 0x000000060f6b7223 */ /* 0x180fe20000010053 */
[----:B------:R-:W-:Y:S01]  /*1c90*/  FFMA.FTZ R80, R16, R6, R83 ;  /* 0x0000000610507223 */ /* 0x000fe20000010053 */
[----:B------:R-:W-:Y:S01]  /*1ca0*/  FMUL.FTZ R73, R5, R74 ;  /* 0x0000004a05497220 */ /* 0x000fe20000410000 */
[----:B------:R-:W-:Y:S01]  /*1cb0*/  FADD.FTZ R74, R14, -R77 ;  /* 0x8000004d0e4a7221 */ /* 0x000fe20000010000 */
[----:B------:R-:W1:Y:S01]  /*1cc0*/  @P2 LDC R75, c[0x0][0x40c] ;  /* 0x00010300ff4b2b82 */ /* 0x000e620000000800 */
[-CC-:B------:R-:W-:Y:S01]  /*1cd0*/  FFMA.FTZ R108, R84, R6.reuse, R83.reuse ;  /* 0x00000006546c7223 */ /* 0x180fe20000010053 */
[----:B------:R-:W-:Y:S01]  /*1ce0*/  FFMA.FTZ R110, R85, R6, R83 ;  /* 0x00000006556e7223 */ /* 0x000fe20000010053 */
[----:B------:R-:W-:Y:S01]  /*1cf0*/  FADD.FTZ R106, R18, -R107 ;  /* 0x8000006b126a7221 */ /* 0x000fe20000010000 */
[C---:B------:R-:W-:Y:S01]  /*1d00*/  FMUL.FTZ R74, R5.reuse, R74 ;  /* 0x0000004a054a7220 */ /* 0x040fe20000410000 */
[----:B------:R-:W-:Y:S01]  /*1d10*/  ISETP.GT.AND P0, PT, R4, RZ, PT ;  /* 0x000000ff0400720c */ /* 0x000fe20003f04270 */
[----:B------:R-:W-:Y:S01]  /*1d20*/  FMUL.FTZ R72, R5, R72 ;  /* 0x0000004805487220 */ /* 0x000fe20000410000 */
[----:B------:R-:W-:Y:S01]  /*1d30*/  FADD.FTZ R80, R13, -R80 ;  /* 0x800000500d507221 */ /* 0x000fe20000010000 */
[----:B------:R-:W2:Y:S01]  /*1d40*/  @P2 LDC R78, c[0x0][0x40c] ;  /* 0x00010300ff4e2b82 */ /* 0x000ea20000000800 */
[----:B------:R-:W-:Y:S01]  /*1d50*/  FADD.FTZ R108, R17, -R108 ;  /* 0x8000006c116c7221 */ /* 0x000fe20000010000 */
[----:B------:R-:W-:Y:S01]  /*1d60*/  FADD.FTZ R110, R19, -R110 ;  /* 0x8000006e136e7221 */ /* 0x000fe20000010000 */
[C---:B------:R-:W-:Y:S01]  /*1d70*/  FMUL.FTZ R106, R5.reuse, R106 ;  /* 0x0000006a056a7220 */ /* 0x040fe20000410000 */
[----:B------:R-:W-:Y:S01]  /*1d80*/  FSEL R74, R74, RZ, P0 ;  /* 0x000000ff4a4a7208 */ /* 0x000fe20000000000 */
[C---:B------:R-:W-:Y:S01]  /*1d90*/  FMUL.FTZ R82, R5.reuse, R80 ;  /* 0x0000005005527220 */ /* 0x040fe20000410000 */
[C---:B------:R-:W-:Y:S01]  /*1da0*/  FMUL.FTZ R108, R5.reuse, R108 ;  /* 0x0000006c056c7220 */ /* 0x040fe20000410000 */
[----:B------:R-:W-:Y:S01]  /*1db0*/  FMUL.FTZ R110, R5, R110 ;  /* 0x0000006e056e7220 */ /* 0x000fe20000410000 */
[----:B------:R-:W3:Y:S01]  /*1dc0*/  @P2 LDC R76, c[0x0][0x40c] ;  /* 0x00010300ff4c2b82 */ /* 0x000ee20000000800 */
[----:B------:R-:W-:Y:S01]  /*1dd0*/  FSEL R72, R72, RZ, P0 ;  /* 0x000000ff48487208 */ /* 0x000fe20000000000 */
[----:B------:R-:W-:Y:S01]  /*1de0*/  FFMA.FTZ R109, R88, R6, R83 ;  /* 0x00000006586d7223 */ /* 0x000fe20000010053 */
[----:B------:R-:W-:Y:S01]  /*1df0*/  FSEL R107, R106, RZ, P0 ;  /* 0x000000ff6a6b7208 */ /* 0x000fe20000000000 */
[----:B0-----:R-:W-:Y:S01]  /*1e00*/  @P2 FMUL.FTZ R80, R74, R105 ;  /* 0x000000694a502220 */ /* 0x001fe20000410000 */
[----:B------:R-:W-:Y:S01]  /*1e10*/  FSEL R73, R73, RZ, P0 ;  /* 0x000000ff49497208 */ /* 0x000fe20000000000 */
[----:B------:R-:W-:Y:S01]  /*1e20*/  FADD.FTZ R106, R86, -R109 ;  /* 0x8000006d566a7221 */ /* 0x000fe20000010000 */
[----:B------:R-:W-:Y:S01]  /*1e30*/  FSEL R105, R82, RZ, P0 ;  /* 0x000000ff52697208 */ /* 0x000fe20000000000 */
[----:B------:R-:W0:Y:S01]  /*1e40*/  @P2 LDC R112, c[0x0][0x40c] ;  /* 0x00010300ff702b82 */ /* 0x000e220000000800 */
[----:B------:R-:W-:Y:S01]  /*1e50*/  FSEL R108, R108, RZ, P0 ;  /* 0x000000ff6c6c7208 */ /* 0x000fe20000000000 */
[----:B-1----:R-:W-:Y:S01]  /*1e60*/  @P2 FMUL.FTZ R75, R72, R75 ;  /* 0x0000004b484b2220 */ /* 0x002fe20000410000 */
[----:B------:R-:W-:Y:S01]  /*1e70*/  FSEL R110, R110, RZ, P0 ;  /* 0x000000ff6e6e7208 */ /* 0x000fe20000000000 */
[----:B------:R-:W-:Y:S01]  /*1e80*/  FMUL.FTZ R106, R5, R106 ;  /* 0x0000006a056a7220 */ /* 0x000fe20000410000 */
[----:B------:R-:W-:-:S02]  /*1e90*/  @P2 F2FP.F16.F32.PACK_AB R80, RZ, R80 ;  /* 0x00000050ff50223e */ /* 0x000fc400000000ff */
[----:B------:R-:W-:Y:S01]  /*1ea0*/  @P2 F2FP.F16.F32.PACK_AB R75, RZ, R75 ;  /* 0x0000004bff4b223e */ /* 0x000fe200000000ff */
[----:B------:R-:W1:Y:S01]  /*1eb0*/  @P2 LDC R79, c[0x0][0x40c] ;  /* 0x00010300ff4f2b82 */ /* 0x000e620000000800 */
[----:B--2---:R-:W-:Y:S01]  /*1ec0*/  @P2 FMUL.FTZ R78, R107, R78 ;  /* 0x0000004e6b4e2220 */ /* 0x004fe20000410000 */
[----:B------:R-:W-:Y:S02]  /*1ed0*/  F2FP.F16.F32.PACK_AB R72, R73, R72 ;  /* 0x000000484948723e */ /* 0x000fe400000000ff */
[----:B------:R-:W-:Y:S02]  /*1ee0*/  @P2 PRMT R68, R75, 0x7610, R68 ;  /* 0x000076104b442816 */ /* 0x000fe40000000044 */
[----:B------:R-:W-:Y:S02]  /*1ef0*/  @P2 F2FP.F16.F32.PACK_AB R78, RZ, R78 ;  /* 0x0000004eff4e223e */ /* 0x000fe400000000ff */
[----:B------:R-:W2:Y:S01]  /*1f00*/  @P2 LDC R77, c[0x0][0x40c] ;  /* 0x00010300ff4d2b82 */ /* 0x000ea20000000800 */
[----:B---3--:R-:W-:Y:S01]  /*1f10*/  @P2 FMUL.FTZ R76, R73, R76 ;  /* 0x0000004c494c2220 */ /* 0x008fe20000410000 */
[----:B------:R-:W-:-:S02]  /*1f20*/  F2FP.F16.F32.PACK_AB R73, R105, R74 ;  /* 0x0000004a6949723e */ /* 0x000fc400000000ff */
[----:B------:R-:W-:Y:S02]  /*1f30*/  @P2 PRMT R69, R80, 0x7610, R69 ;  /* 0x0000761050452816 */ /* 0x000fe40000000045 */
[----:B------:R-:W-:Y:S01]  /*1f40*/  @P2 F2FP.F16.F32.PACK_AB R76, RZ, R76 ;  /* 0x0000004cff4c223e */ /* 0x000fe200000000ff */
[----:B0-----:R-:W-:Y:S01]  /*1f50*/  @P2 FMUL.FTZ R82, R105, R112 ;  /* 0x0000007069522220 */ /* 0x001fe20000410000 */
[----:B------:R-:W-:Y:S02]  /*1f60*/  FSEL R105, R106, RZ, P0 ;  /* 0x000000ff6a697208 */ /* 0x000fe40000000000 */
[----:B------:R-:W-:Y:S02]  /*1f70*/  @P2 PRMT R70, R78, 0x7610, R70 ;  /* 0x000076104e462816 */ /* 0x000fe40000000046 */
[----:B------:R-:W-:Y:S02]  /*1f80*/  @P2 F2FP.F16.F32.PACK_AB R82, RZ, R82 ;  /* 0x00000052ff52223e */ /* 0x000fe400000000ff */
[C---:B------:R-:W-:Y:S01]  /*1f90*/  F2FP.F16.F32.PACK_AB R74, R108.reuse, R107 ;  /* 0x0000006b6c4a723e */ /* 0x040fe200000000ff */
[----:B-1----:R-:W-:Y:S01]  /*1fa0*/  @P2 FMUL.FTZ R79, R108, R79 ;  /* 0x0000004f6c4f2220 */ /* 0x002fe20000410000 */
[----:B------:R-:W-:-:S02]  /*1fb0*/  @P2 PRMT R68, R68, 0x5410, R76 ;  /* 0x0000541044442816 */ /* 0x000fc4000000004c */
[----:B------:R-:W-:Y:S02]  /*1fc0*/  @P2 PRMT R69, R69, 0x5410, R82 ;  /* 0x0000541045452816 */ /* 0x000fe40000000052 */
[----:B------:R-:W-:Y:S02]  /*1fd0*/  @P2 F2FP.F16.F32.PACK_AB R79, RZ, R79 ;  /* 0x0000004fff4f223e */ /* 0x000fe400000000ff */
[----:B------:R-:W-:Y:S01]  /*1fe0*/  F2FP.F16.F32.PACK_AB R75, R105, R110 ;  /* 0x0000006e694b723e */ /* 0x000fe200000000ff */
[----:B--2---:R-:W-:Y:S01]  /*1ff0*/  @P2 FMUL.FTZ R77, R110, R77 ;  /* 0x0000004d6e4d2220 */ /* 0x004fe20000410000 */
[----:B------:R-:W-:-:S04]  /*2000*/  @P2 PRMT R70, R70, 0x5410, R79 ;  /* 0x0000541046462816 */ /* 0x000fc8000000004f */
[----:B------:R-:W-:-:S04]  /*2010*/  @P2 F2FP.F16.F32.PACK_AB R77, RZ, R77 ;  /* 0x0000004dff4d223e */ /* 0x000fc800000000ff */
[----:B------:R-:W-:Y:S01]  /*2020*/  @P2 PRMT R71, R77, 0x7610, R71 ;  /* 0x000076104d472816 */ /* 0x000fe20000000047 */
[----:B------:R-:W-:Y:S06]  /*2030*/  @!P2 BRA `(.L_x_756) ;  /* 0x000000080048a947 */ /* 0x000fec0003800000 */
[----:B------:R-:W-:-:S05]  /*2040*/  FMUL.FTZ R76, R105, UR15 ;  /* 0x0000000f694c7c20 */ /* 0x000fca0008410000 */
[----:B------:R-:W-:-:S04]  /*2050*/  F2FP.F16.F32.PACK_AB R76, RZ, R76 ;  /* 0x0000004cff4c723e */ /* 0x000fc800000000ff */
[----:B------:R-:W-:Y:S01]  /*2060*/  PRMT R71, R71, 0x5410, R76 ;  /* 0x0000541047477816 */ /* 0x000fe2000000004c */
[----:B------:R-:W-:Y:S06]  /*2070*/  BRA `(.L_x_756) ;  /* 0x0000000800387947 */ /* 0x000fec0003800000 */
.L_x_747:
[----:B------:R-:W-:Y:S01]  /*2080*/  UMOV UR4, UR6 ;  /* 0x0000000600047c82 */ /* 0x000fe20008000000 */
[----:B------:R-:W-:Y:S01]  /*2090*/  UMOV UR5, UR7 ;  /* 0x0000000700057c82 */ /* 0x000fe20008000000 */
[----:B------:R-:W-:-:S04]  /*20a0*/  UISETP.NE.U32.AND UP0, UPT, UR4, URZ, UPT ;  /* 0x000000ff0400728c */ /* 0x000fc8000bf05070 */
[----:B------:R-:W-:-:S09]  /*20b0*/  UISETP.NE.AND.EX UP0, UPT, UR5, URZ, UPT, UP0 ;  /* 0x000000ff0500728c */ /* 0x000fd2000bf05300 */
[----:B------:R-:W-:Y:S05]  /*20c0*/  BRA.U UP0, `(.L_x_757) ;  /* 0x0000000500087547 */ /* 0x000fea000b800000 */
[----:B------:R-:W-:Y:S01]  /*20d0*/  ISETP.GT.AND P0, PT, R4, RZ, PT ;  /* 0x000000ff0400720c */ /* 0x000fe20003f04270 */
[----:B------:R-:W0:Y:S01]  /*20e0*/  @P2 LDC R79, c[0x0][0x40c] ;  /* 0x00010300ff4f2b82 */ /* 0x000e220000000800 */
[--C-:B------:R-:W-:Y:S02]  /*20f0*/  HADD2.F32 R76, -RZ, R60.reuse.H0_H0 ;  /* 0x2000003cff4c7230 */ /* 0x100fe40000004100 */
[----:B------:R-:W-:Y:S02]  /*2100*/  HADD2.F32 R80, -RZ, R60.H1_H1 ;  /* 0x3000003cff507230 */ /* 0x000fe40000004100 */
[--C-:B------:R-:W-:Y:S02]  /*2110*/  HADD2.F32 R82, -RZ, R61.reuse.H0_H0 ;  /* 0x2000003dff527230 */ /* 0x100fe40000004100 */
[----:B------:R-:W-:Y:S01]  /*2120*/  HADD2.F32 R106, -RZ, R61.H1_H1 ;  /* 0x3000003dff6a7230 */ /* 0x000fe20000004100 */
[----:B------:R-:W1:Y:S01]  /*2130*/  @P2 LDC R107, c[0x0][0x40c] ;  /* 0x00010300ff6b2b82 */ /* 0x000e620000000800 */
[----:B------:R-:W-:-:S02]  /*2140*/  HADD2.F32 R110, -RZ, R62.H1_H1 ;  /* 0x3000003eff6e7230 */ /* 0x000fc40000004100 */
[----:B------:R-:W-:Y:S02]  /*2150*/  HADD2.F32 R112, -RZ, R63.H0_H0 ;  /* 0x2000003fff707230 */ /* 0x000fe40000004100 */
[-CC-:B------:R-:W-:Y:S01]  /*2160*/  @P0 FFMA.FTZ R77, R3, R6.reuse, R83.reuse ;  /* 0x00000006034d0223 */ /* 0x180fe20000010053 */
[-CC-:B------:R-:W-:Y:S01]  /*2170*/  @P0 FFMA.FTZ R78, R12, R6.reuse, R83.reuse ;  /* 0x000000060c4e0223 */ /* 0x180fe20000010053 */
[-CC-:B------:R-:W-:Y:S01]  /*2180*/  @P0 FFMA.FTZ R108, R16, R6.reuse, R83.reuse ;  /* 0x00000006106c0223 */ /* 0x180fe20000010053 */
[-C--:B------:R-:W-:Y:S01]  /*2190*/  @P0 FFMA.FTZ R114, R84, R6.reuse, R83 ;  /* 0x0000000654720223 */ /* 0x080fe20000010053 */
[----:B------:R-:W-:Y:S01]  /*21a0*/  @P0 FADD.FTZ R77, R10, -R77 ;  /* 0x8000004d0a4d0221 */ /* 0x000fe20000010000 */
[----:B------:R-:W-:Y:S01]  /*21b0*/  @P0 FADD.FTZ R105, R9, -R78 ;  /* 0x8000004e09690221 */ /* 0x000fe20000010000 */
[----:B------:R-:W2:Y:S01]  /*21c0*/  @P2 LDC R111, c[0x0][0x40c] ;  /* 0x00010300ff6f2b82 */ /* 0x000ea20000000800 */
[----:B------:R-:W-:Y:S01]  /*21d0*/  @P0 FADD.FTZ R109, R13, -R108 ;  /* 0x8000006c0d6d0221 */ /* 0x000fe20000010000 */
[----:B------:R-:W-:Y:S01]  /*21e0*/  @P0 FFMA.FTZ R76, R5, R77, R76 ;  /* 0x0000004d054c0223 */ /* 0x000fe2000001004c */
[----:B------:R-:W-:Y:S01]  /*21f0*/  @P0 FFMA.FTZ R77, R11, R6, R83 ;  /* 0x000000060b4d0223 */ /* 0x000fe20000010053 */
[----:B------:R-:W-:Y:S01]  /*2200*/  @P0 FFMA.FTZ R80, R5, R105, R80 ;  /* 0x0000006905500223 */ /* 0x000fe20000010050 */
[----:B------:R-:W-:-:S02]  /*2210*/  HADD2.F32 R108, -RZ, R62.H0_H0 ;  /* 0x2000003eff6c7230 */ /* 0x000fc40000004100 */
[----:B0-----:R-:W-:Y:S01]  /*2220*/  @P2 FMUL.FTZ R78, R76, R79 ;  /* 0x0000004f4c4e2220 */ /* 0x001fe20000410000 */
[----:B------:R-:W-:Y:S01]  /*2230*/  @P0 FADD.FTZ R79, R14, -R77 ;  /* 0x8000004d0e4f0221 */ /* 0x000fe20000010000 */
[----:B------:R-:W0:Y:S01]  /*2240*/  @P2 LDC R105, c[0x0][0x40c] ;  /* 0x00010300ff692b82 */ /* 0x000e220000000800 */
[-CC-:B------:R-:W-:Y:S01]  /*2250*/  @P0 FFMA.FTZ R116, R85, R6.reuse, R83.reuse ;  /* 0x0000000655740223 */ /* 0x180fe20000010053 */
[C---:B------:R-:W-:Y:S01]  /*2260*/  @P0 FFMA.FTZ R106, R5.reuse, R109, R106 ;  /* 0x0000006d056a0223 */ /* 0x040fe2000001006a */
[----:B------:R-:W-:Y:S01]  /*2270*/  @P0 FFMA.FTZ R82, R5, R79, R82 ;  /* 0x0000004f05520223 */ /* 0x000fe20000010052 */
[----:B------:R-:W-:Y:S01]  /*2280*/  @P0 FFMA.FTZ R79, R15, R6, R83 ;  /* 0x000000060f4f0223 */ /* 0x000fe20000010053 */
[----:B------:R-:W-:Y:S01]  /*2290*/  @P0 FADD.FTZ R109, R19, -R116 ;  /* 0x80000074136d0221 */ /* 0x000fe20000010000 */
[----:B-1----:R-:W-:Y:S01]  /*22a0*/  @P2 FMUL.FTZ R80, R80, R107 ;  /* 0x0000006b50502220 */ /* 0x002fe20000410000 */
[----:B------:R-:W-:Y:S01]  /*22b0*/  @P0 FADD.FTZ R107, R17, -R114 ;  /* 0x80000072116b0221 */ /* 0x000fe20000010000 */
[----:B------:R-:W1:Y:S01]  /*22c0*/  @P2 LDC R76, c[0x0][0x40c] ;  /* 0x00010300ff4c2b82 */ /* 0x000e620000000800 */
[----:B------:R-:W-:Y:S01]  /*22d0*/  @P0 FADD.FTZ R79, R18, -R79 ;  /* 0x8000004f124f0221 */ /* 0x000fe20000010000 */
[C---:B------:R-:W-:Y:S01]  /*22e0*/  @P0 FFMA.FTZ R112, R5.reuse, R109, R112 ;  /* 0x0000006d05700223 */ /* 0x040fe20000010070 */
[C---:B------:R-:W-:Y:S01]  /*22f0*/  @P0 FFMA.FTZ R110, R5.reuse, R107, R110 ;  /* 0x0000006b056e0223 */ /* 0x040fe2000001006e */
[----:B------:R-:W-:Y:S01]  /*2300*/  @P2 F2FP.F16.F32.PACK_AB R78, RZ, R78 ;  /* 0x0000004eff4e223e */ /* 0x000fe200000000ff */
[----:B------:R-:W-:Y:S01]  /*2310*/  @P0 FFMA.FTZ R108, R5, R79, R108 ;  /* 0x0000004f056c0223 */ /* 0x000fe2000001006c */
[----:B------:R-:W-:-:S02]  /*2320*/  @P2 F2FP.F16.F32.PACK_AB R80, RZ, R80 ;  /* 0x00000050ff50223e */ /* 0x000fc400000000ff */
[----:B------:R-:W3:Y:S01]  /*2330*/  @P2 LDC R113, c[0x0][0x40c] ;  /* 0x00010300ff712b82 */ /* 0x000ee20000000800 */
[----:B--2---:R-:W-:Y:S01]  /*2340*/  @P2 FMUL.FTZ R106, R106, R111 ;  /* 0x0000006f6a6a2220 */ /* 0x004fe20000410000 */
[----:B------:R-:W-:-:S04]  /*2350*/  @P2 PRMT R68, R78, 0x7610, R68 ;  /* 0x000076104e442816 */ /* 0x000fc80000000044 */
[----:B------:R-:W-:Y:S02]  /*2360*/  @P2 F2FP.F16.F32.PACK_AB R106, RZ, R106 ;  /* 0x0000006aff6a223e */ /* 0x000fe400000000ff */
[----:B------:R-:W2:Y:S01]  /*2370*/  @P2 LDC R77, c[0x0][0x40c] ;  /* 0x00010300ff4d2b82 */ /* 0x000ea20000000800 */
[----:B0-----:R-:W-:Y:S01]  /*2380*/  @P2 FMUL.FTZ R82, R82, R105 ;  /* 0x0000006952522220 */ /* 0x001fe20000410000 */
[----:B------:R-:W-:-:S04]  /*2390*/  @P2 PRMT R68, R68, 0x5410, R80 ;  /* 0x0000541044442816 */ /* 0x000fc80000000050 */
[----:B------:R-:W-:Y:S01]  /*23a0*/  @P2 F2FP.F16.F32.PACK_AB R82, RZ, R82 ;  /* 0x00000052ff52223e */ /* 0x000fe200000000ff */
[----:B-1----:R-:W-:-:S03]  /*23b0*/  @P2 FMUL.FTZ R76, R108, R76 ;  /* 0x0000004c6c4c2220 */ /* 0x002fc60000410000 */
[----:B------:R-:W-:Y:S02]  /*23c0*/  @P2 PRMT R69, R82, 0x7610, R69 ;  /* 0x0000761052452816 */ /* 0x000fe40000000045 */
[----:B------:R-:W-:Y:S02]  /*23d0*/  @P2 F2FP.F16.F32.PACK_AB R76, RZ, R76 ;  /* 0x0000004cff4c223e */ /* 0x000fe400000000ff */
[----:B------:R-:W-:Y:S01]  /*23e0*/  @P2 PRMT R69, R69, 0x5410, R106 ;  /* 0x0000541045452816 */ /* 0x000fe2000000006a */
[----:B---3--:R-:W-:Y:S01]  /*23f0*/  @P2 FMUL.FTZ R110, R110, R113 ;  /* 0x000000716e6e2220 */ /* 0x008fe20000410000 */
[----:B------:R-:W-:-:S04]  /*2400*/  @P2 PRMT R70, R76, 0x7610, R70 ;  /* 0x000076104c462816 */ /* 0x000fc80000000046 */
[----:B------:R-:W-:Y:S01]  /*2410*/  @P2 F2FP.F16.F32.PACK_AB R110, RZ, R110 ;  /* 0x0000006eff6e223e */ /* 0x000fe200000000ff */
[----:B--2---:R-:W-:-:S03]  /*2420*/  @P2 FMUL.FTZ R77, R112, R77 ;  /* 0x0000004d704d2220 */ /* 0x004fc60000410000 */
[----:B------:R-:W-:Y:S02]  /*2430*/  @P2 PRMT R70, R70, 0x5410, R110 ;  /* 0x0000541046462816 */ /* 0x000fe4000000006e */
[----:B------:R-:W-:-:S04]  /*2440*/  @P2 F2FP.F16.F32.PACK_AB R77, RZ, R77 ;  /* 0x0000004dff4d223e */ /* 0x000fc800000000ff */
[----:B------:R-:W-:Y:S01]  /*2450*/  @P2 PRMT R71, R77, 0x7610, R71 ;  /* 0x000076104d472816 */ /* 0x000fe20000000047 */
[----:B------:R-:W-:Y:S06]  /*2460*/  @!P2 BRA `(.L_x_756) ;  /* 0x00000004003ca947 */ /* 0x000fec0003800000 */
[----:B------:R-:W-:Y:S01]  /*2470*/  @P0 FFMA.FTZ R77, R88, R6, R83 ;  /* 0x00000006584d0223 */ /* 0x000fe20000010053 */
[----:B------:R-:W-:-:S03]  /*2480*/  HADD2.F32 R76, -RZ, R63.H1_H1 ;  /* 0x3000003fff4c7230 */ /* 0x000fc60000004100 */
[----:B------:R-:W-:-:S04]  /*2490*/  @P0 FADD.FTZ R77, R86, -R77 ;  /* 0x8000004d564d0221 */ /* 0x000fc80000010000 */
[----:B------:R-:W-:-:S04]  /*24a0*/  @P0 FFMA.FTZ R76, R5, R77, R76 ;  /* 0x0000004d054c0223 */ /* 0x000fc8000001004c */
[----:B------:R-:W-:-:S05]  /*24b0*/  FMUL.FTZ R76, R76, UR15 ;  /* 0x0000000f4c4c7c20 */ /* 0x000fca0008410000 */
[----:B------:R-:W-:-:S04]  /*24c0*/  F2FP.F16.F32.PACK_AB R76, RZ, R76 ;  /* 0x0000004cff4c723e */ /* 0x000fc800000000ff */
[----:B------:R-:W-:Y:S01]  /*24d0*/  PRMT R71, R71, 0x5410, R76 ;  /* 0x0000541047477816 */ /* 0x000fe2000000004c */
[----:B------:R-:W-:Y:S06]  /*24e0*/  BRA `(.L_x_756) ;  /* 0x00000004001c7947 */ /* 0x000fec0003800000 */
.L_x_757:
[----:B------:R-:W-:Y:S01]  /*24f0*/  ISETP.GT.AND P0, PT, R4, RZ, PT ;  /* 0x000000ff0400720c */ /* 0x000fe20003f04270 */
[----:B------:R-:W0:Y:S01]  /*2500*/  @P2 LDC R109, c[0x0][0x40c] ;  /* 0x00010300ff6d2b82 */ /* 0x000e220000000800 */
[----:B------:R-:W-:Y:S01]  /*2510*/  @P3 FFMA.FTZ R75, R3, R6, R83 ;  /* 0x00000006034b3223 */ /* 0x000fe20000010053 */
[--C-:B------:R-:W-:Y:S02]  /*2520*/  HADD2.F32 R73, -RZ, R61.reuse.H0_H0 ;  /* 0x2000003dff497230 */ /* 0x100fe40000004100 */
[----:B------:R-:W-:Y:S02]  /*2530*/  HADD2.F32 R82, -RZ, R60.H0_H0 ;  /* 0x2000003cff527230 */ /* 0x000fe40000004100 */
[----:B------:R-:W-:Y:S01]  /*2540*/  @P3 FADD.FTZ R75, R10, -R75 ;  /* 0x8000004b0a4b3221 */ /* 0x000fe20000010000 */
[----:B------:R-:W-:Y:S01]  /*2550*/  HADD2.F32 R72, -RZ, R61.H1_H1 ;  /* 0x3000003dff487230 */ /* 0x000fe20000004100 */
[----:B------:R-:W1:Y:S02]  /*2560*/  @P2 LDC R110, c[0x0][0x40c] ;  /* 0x00010300ff6e2b82 */ /* 0x000e640000000800 */
[----:B------:R-:W-:Y:S01]  /*2570*/  @P3 FFMA.FTZ R82, R5, R75, R82 ;  /* 0x0000004b05523223 */ /* 0x000fe20000010052 */
[----:B------:R-:W-:-:S02]  /*2580*/  HADD2.F32 R78, -RZ, R62.H0_H0 ;  /* 0x2000003eff4e7230 */ /* 0x000fc40000004100 */
[-CC-:B------:R-:W-:Y:S01]  /*2590*/  @P0 FFMA.FTZ R77, R11, R6.reuse, R83.reuse ;  /* 0x000000060b4d0223 */ /* 0x180fe20000010053 */
[-CC-:B------:R-:W-:Y:S01]  /*25a0*/  @P0 FFMA.FTZ R76, R16, R6.reuse, R83.reuse ;  /* 0x00000006104c0223 */ /* 0x180fe20000010053 */
[-CC-:B------:R-:W-:Y:S01]  /*25b0*/  @P0 FFMA.FTZ R75, R15, R6.reuse, R83.reuse ;  /* 0x000000060f4b0223 */ /* 0x180fe20000010053 */
[-C--:B------:R-:W-:Y:S01]  /*25c0*/  @P0 FFMA.FTZ R112, R85, R6.reuse, R83 ;  /* 0x0000000655700223 */ /* 0x080fe20000010053 */
[----:B------:R-:W2:Y:S01]  /*25d0*/  @P2 LDC R105, c[0x0][0x40c] ;  /* 0x00010300ff692b82 */ /* 0x000ea20000000800 */
[----:B------:R-:W-:Y:S01]  /*25e0*/  @P0 FADD.FTZ R74, R14, -R77 ;  /* 0x8000004d0e4a0221 */ /* 0x000fe20000010000 */
[----:B------:R-:W-:Y:S01]  /*25f0*/  @P0 FADD.FTZ R77, R13, -R76 ;  /* 0x8000004c0d4d0221 */ /* 0x000fe20000010000 */
[----:B------:R-:W-:Y:S01]  /*2600*/  @P0 FFMA.FTZ R76, R84, R6, R83 ;  /* 0x00000006544c0223 */ /* 0x000fe20000010053 */
[----:B------:R-:W-:Y:S01]  /*2610*/  @P0 FADD.FTZ R75, R18, -R75 ;  /* 0x8000004b124b0221 */ /* 0x000fe20000010000 */
[C---:B------:R-:W-:Y:S01]  /*2620*/  @P0 FFMA.FTZ R73, R5.reuse, R74, R73 ;  /* 0x0000004a05490223 */ /* 0x040fe20000010049 */
[----:B------:R-:W-:Y:S01]  /*2630*/  @P0 FFMA.FTZ R72, R5, R77, R72 ;  /* 0x0000004d05480223 */ /* 0x000fe20000010048 */
[----:B------:R-:W-:Y:S01]  /*2640*/  HADD2.F32 R74, -RZ, R62.H1_H1 ;  /* 0x3000003eff4a7230 */ /* 0x000fe20000004100 */
[----:B------:R-:W3:Y:S01]  /*2650*/  @P2 LDC R113, c[0x0][0x40c] ;  /* 0x00010300ff712b82 */ /* 0x000ee20000000800 */
[----:B------:R-:W-:Y:S01]  /*2660*/  @P0 FADD.FTZ R77, R17, -R76 ;  /* 0x8000004c114d0221 */ /* 0x000fe20000010000 */
[----:B------:R-:W-:Y:S01]  /*2670*/  @P0 FFMA.FTZ R108, R12, R6, R83 ;  /* 0x000000060c6c0223 */ /* 0x000fe20000010053 */
[----:B------:R-:W-:-:S02]  /*2680*/  HADD2.F32 R76, -RZ, R63.H0_H0 ;  /* 0x2000003fff4c7230 */ /* 0x000fc40000004100 */
[----:B------:R-:W-:Y:S01]  /*2690*/  @P0 FFMA.FTZ R107, R88, R6, R83 ;  /* 0x00000006586b0223 */ /* 0x000fe20000010053 */
[----:B------:R-:W-:Y:S01]  /*26a0*/  @P0 FFMA.FTZ R74, R5, R77, R74 ;  /* 0x0000004d054a0223 */ /* 0x000fe2000001004a */
[----:B------:R-:W-:Y:S01]  /*26b0*/  @P0 FADD.FTZ R77, R19, -R112 ;  /* 0x80000070134d0221 */ /* 0x000fe20000010000 */
[----:B------:R-:W-:Y:S01]  /*26c0*/  HADD2.F32 R106, -RZ, R60.H1_H1 ;  /* 0x3000003cff6a7230 */ /* 0x000fe20000004100 */
[----:B------:R-:W4:Y:S01]  /*26d0*/  @P2 LDC R79, c[0x0][0x40c] ;  /* 0x00010300ff4f2b82 */ /* 0x000f220000000800 */
[----:B------:R-:W-:Y:S01]  /*26e0*/  @P0 FFMA.FTZ R78, R5, R75, R78 ;  /* 0x0000004b054e0223 */ /* 0x000fe2000001004e */
[----:B------:R-:W-:Y:S01]  /*26f0*/  @P0 FADD.FTZ R108, R9, -R108 ;  /* 0x8000006c096c0221 */ /* 0x000fe20000010000 */
[----:B------:R-:W-:Y:S02]  /*2700*/  HADD2.F32 R75, -RZ, R63.H1_H1 ;  /* 0x3000003fff4b7230 */ /* 0x000fe40000004100 */
[----:B------:R-:W-:Y:S01]  /*2710*/  @P0 FADD.FTZ R112, R86, -R107 ;  /* 0x8000006b56700221 */ /* 0x000fe20000010000 */
[C---:B------:R-:W-:Y:S01]  /*2720*/  @P0 FFMA.FTZ R76, R5.reuse, R77, R76 ;  /* 0x0000004d054c0223 */ /* 0x040fe2000001004c */
[C---:B------:R-:W-:Y:S01]  /*2730*/  @P0 FFMA.FTZ R106, R5.reuse, R108, R106 ;  /* 0x0000006c056a0223 */ /* 0x040fe2000001006a */
[----:B0-----:R-:W-:Y:S01]  /*2740*/  @P2 FMUL.FTZ R108, R72, R109 ;  /* 0x0000006d486c2220 */ /* 0x001fe20000410000 */
[----:B------:R-:W0:Y:S01]  /*2750*/  @P2 LDC R111, c[0x0][0x40c] ;  /* 0x00010300ff6f2b82 */ /* 0x000e220000000800 */
[----:B------:R-:W-:Y:S01]  /*2760*/  @P0 FFMA.FTZ R75, R5, R112, R75 ;  /* 0x00000070054b0223 */ /* 0x000fe2000001004b */
[----:B--2---:R-:W-:Y:S01]  /*2770*/  @P2 FMUL.FTZ R105, R82, R105 ;  /* 0x0000006952692220 */ /* 0x004fe20000410000 */
[----:B-1----:R-:W-:Y:S01]  /*2780*/  @P2 FMUL.FTZ R107, R73, R110 ;  /* 0x0000006e496b2220 */ /* 0x002fe20000410000 */
[----:B------:R-:W-:-:S02]  /*2790*/  F2FP.F16.F32.PACK_AB R77, RZ, R82 ;  /* 0x00000052ff4d723e */ /* 0x000fc400000000ff */
[----:B------:R-:W-:Y:S02]  /*27a0*/  F2FP.F16.F32.PACK_AB R110, RZ, R106 ;  /* 0x0000006aff6e723e */ /* 0x000fe400000000ff */
[----:B------:R-:W1:Y:S01]  /*27b0*/  @P2 LDC R115, c[0x0][0x40c] ;  /* 0x00010300ff732b82 */ /* 0x000e620000000800 */
[----:B---3--:R-:W-:Y:S01]  /*27c0*/  @P2 FMUL.FTZ R109, R78, R113 ;  /* 0x000000714e6d2220 */ /* 0x008fe20000410000 */
[----:B------:R-:W-:Y:S02]  /*27d0*/  @P2 F2FP.F16.F32.PACK_AB R107, RZ, R107 ;  /* 0x0000006bff6b223e */ /* 0x000fe400000000ff */
[----:B------:R-:W-:Y:S02]  /*27e0*/  @P2 F2FP.F16.F32.PACK_AB R105, RZ, R105 ;  /* 0x00000069ff69223e */ /* 0x000fe400000000ff */
[----:B------:R-:W-:Y:S02]  /*27f0*/  @P2 F2FP.F16.F32.PACK_AB R109, RZ, R109 ;  /* 0x0000006dff6d223e */ /* 0x000fe400000000ff */
[----:B------:R-:W2:Y:S01]  /*2800*/  @P2 LDC R80, c[0x0][0x40c] ;  /* 0x00010300ff502b82 */ /* 0x000ea20000000800 */
[----:B----4-:R-:W-:Y:S01]  /*2810*/  @P2 FMUL.FTZ R79, R76, R79 ;  /* 0x0000004f4c4f2220 */ /* 0x010fe20000410000 */
[----:B------:R-:W-:-:S02]  /*2820*/  @P2 F2FP.F16.F32.PACK_AB R108, RZ, R108 ;  /* 0x0000006cff6c223e */ /* 0x000fc400000000ff */
[----:B------:R-:W-:Y:S02]  /*2830*/  @P2 PRMT R69, R107, 0x7610, R69 ;  /* 0x000076106b452816 */ /* 0x000fe40000000045 */
[----:B------:R-:W-:Y:S01]  /*2840*/  @P2 F2FP.F16.F32.PACK_AB R79, RZ, R79 ;  /* 0x0000004fff4f223e */ /* 0x000fe200000000ff */
[----:B0-----:R-:W-:Y:S01]  /*2850*/  @P2 FMUL.FTZ R82, R106, R111 ;  /* 0x0000006f6a522220 */ /* 0x001fe20000410000 */
[----:B------:R-:W-:Y:S02]  /*2860*/  @P2 PRMT R70, R109, 0x7610, R70 ;  /* 0x000076106d462816 */ /* 0x000fe40000000046 */
[----:B------:R-:W-:Y:S02]  /*2870*/  @P2 PRMT R68, R105, 0x7610, R68 ;  /* 0x0000761069442816 */ /* 0x000fe40000000044 */
[----:B------:R-:W-:Y:S02]  /*2880*/  @P2 F2FP.F16.F32.PACK_AB R82, RZ, R82 ;  /* 0x00000052ff52223e */ /* 0x000fe400000000ff */
[----:B------:R-:W-:Y:S01]  /*2890*/  @P2 PRMT R71, R79, 0x7610, R71 ;  /* 0x000076104f472816 */ /* 0x000fe20000000047 */
[----:B-1----:R-:W-:Y:S01]  /*28a0*/  @P2 FMUL.FTZ R106, R74, R115 ;  /* 0x000000734a6a2220 */ /* 0x002fe20000410000 */
[----:B------:R-:W-:-:S02]  /*28b0*/  F2FP.F16.F32.PACK_AB R73, R72, R73 ;  /* 0x000000494849723e */ /* 0x000fc400000000ff */
[----:B------:R-:W-:Y:S02]  /*28c0*/  F2FP.F16.F32.PACK_AB R74, R74, R78 ;  /* 0x0000004e4a4a723e */ /* 0x000fe400000000ff */
[----:B------:R-:W-:Y:S02]  /*28d0*/  @P2 F2FP.F16.F32.PACK_AB R106, RZ, R106 ;  /* 0x0000006aff6a223e */ /* 0x000fe400000000ff */
[----:B------:R-:W-:Y:S01]  /*28e0*/  @P2 PRMT R69, R69, 0x5410, R108 ;  /* 0x0000541045452816 */ /* 0x000fe2000000006c */
[C---:B--2---:R-:W-:Y:S01]  /*28f0*/  @P2 FMUL.FTZ R80, R75.reuse, R80 ;  /* 0x000000504b502220 */ /* 0x044fe20000410000 */
[----:B------:R-:W-:Y:S02]  /*2900*/  F2FP.F16.F32.PACK_AB R75, R75, R76 ;  /* 0x0000004c4b4b723e */ /* 0x000fe400000000ff */
[----:B------:R-:W-:Y:S02]  /*2910*/  @P2 PRMT R70, R70, 0x5410, R106 ;  /* 0x0000541046462816 */ /* 0x000fe4000000006a */
[----:B------:R-:W-:-:S02]  /*2920*/  @P2 F2FP.F16.F32.PACK_AB R80, RZ, R80 ;  /* 0x00000050ff50223e */ /* 0x000fc400000000ff */
[----:B------:R-:W-:Y:S02]  /*2930*/  @P2 PRMT R68, R68, 0x5410, R82 ;  /* 0x0000541044442816 */ /* 0x000fe40000000052 */
[----:B------:R-:W-:Y:S02]  /*2940*/  @P2 PRMT R71, R71, 0x5410, R80 ;  /* 0x0000541047472816 */ /* 0x000fe40000000050 */
[----:B------:R-:W-:-:S07]  /*2950*/  PRMT R72, R77, 0x5410, R110 ;  /* 0x000054104d487816 */ /* 0x000fce000000006e */
.L_x_756:
        /* <DEDUP_REMOVED lines=10> */
.L_x_746:
[----:B------:R-:W-:Y:S05]  /*2a00*/  BSYNC.RECONVERGENT B0 ;  /* 0x0000000000007941 */ /* 0x000fea0003800200 */
.L_x_745:
        /* <DEDUP_REMOVED lines=11> */
[----:B------:R-:W1:Y:S01]  /*2ac0*/  @P2 LDC R109, c[0x0][0x40c] ;  /* 0x00010300ff6d2b82 */ /* 0x000e620000000800 */
[----:B0-----:R-:W-:Y:S02]  /*2ad0*/  HADD2.F32 R72, -RZ, R64.H0_H0 ;  /* 0x20000040ff487230 */ /* 0x001fe40000004100 */
[----:B------:R-:W-:Y:S02]  /*2ae0*/  HADD2.F32 R4, -RZ, R65.H0_H0 ;  /* 0x20000041ff047230 */ /* 0x000fe40000004100 */
[----:B------:R-:W-:-:S03]  /*2af0*/  HADD2.F32 R74, -RZ, R66.H0_H0 ;  /* 0x20000042ff4a7230 */ /* 0x000fc60000004100 */
[----:B------:R-:W0:Y:S04]  /*2b00*/  @P2 LDC R113, c[0x0][0x40c] ;  /* 0x00010300ff712b82 */ /* 0x000e280000000800 */
[-CC-:B------:R-:W-:Y:S01]  /*2b10*/  @P4 FFMA.FTZ R73, R87, R6.reuse, R83.reuse ;  /* 0x0000000657494223 */ /* 0x180fe20000010053 */
[-CC-:B------:R-:W-:Y:S01]  /*2b20*/  @P4 FFMA.FTZ R76, R92, R6.reuse, R83.reuse ;  /* 0x000000065c4c4223 */ /* 0x180fe20000010053 */
[-CC-:B------:R-:W-:Y:S01]  /*2b30*/  @P4 FFMA.FTZ R75, R91, R6.reuse, R83.reuse ;  /* 0x000000065b4b4223 */ /* 0x180fe20000010053 */
[-C--:B------:R-:W-:Y:S01]  /*2b40*/  @P4 FFMA.FTZ R80, R96, R6.reuse, R83 ;  /* 0x0000000660504223 */ /* 0x080fe20000010053 */
[----:B------:R-:W2:Y:S01]  /*2b50*/  @P2 LDC R79, c[0x0][0x40c] ;  /* 0x00010300ff4f2b82 */ /* 0x000ea20000000800 */
[----:B------:R-:W-:Y:S01]  /*2b60*/  @P4 FADD.FTZ R73, R90, -R73 ;  /* 0x800000495a494221 */ /* 0x000fe20000010000 */
[-CC-:B------:R-:W-:Y:S01]  /*2b70*/  @P4 FFMA.FTZ R105, R95, R6.reuse, R83.reuse ;  /* 0x000000065f694223 */ /* 0x180fe20000010053 */
[-CC-:B------:R-:W-:Y:S01]  /*2b80*/  @P4 FFMA.FTZ R82, R100, R6.reuse, R83.reuse ;  /* 0x0000000664524223 */ /* 0x180fe20000010053 */
[-CC-:B------:R-:W-:Y:S01]  /*2b90*/  @P4 FFMA.FTZ R106, R101, R6.reuse, R83.reuse ;  /* 0x00000006656a4223 */ /* 0x180fe20000010053 */
[----:B------:R-:W-:Y:S01]  /*2ba0*/  @P4 FFMA.FTZ R83, R104, R6, R83 ;  /* 0x0000000668534223 */ /* 0x000fe20000010053 */
[----:B------:R-:W-:Y:S01]  /*2bb0*/  @P4 FFMA.FTZ R72, R5, R73, R72 ;  /* 0x0000004905484223 */ /* 0x000fe20000010048 */
[----:B------:R-:W-:Y:S01]  /*2bc0*/  HADD2.F32 R6, -RZ, R64.H1_H1 ;  /* 0x30000040ff067230 */ /* 0x000fe20000004100 */
[----:B------:R-:W3:Y:S01]  /*2bd0*/  @P2 LDC R111, c[0x0][0x40c] ;  /* 0x00010300ff6f2b82 */ /* 0x000ee20000000800 */
[----:B------:R-:W-:-:S02]  /*2be0*/  HADD2.F32 R73, -RZ, R65.H1_H1 ;  /* 0x30000041ff497230 */ /* 0x000fc40000004100 */
[----:B------:R-:W-:Y:S01]  /*2bf0*/  @P4 FADD.FTZ R76, R89, -R76 ;  /* 0x8000004c594c4221 */ /* 0x000fe20000010000 */
[----:B------:R-:W-:Y:S01]  /*2c00*/  @P4 FADD.FTZ R75, R94, -R75 ;  /* 0x8000004b5e4b4221 */ /* 0x000fe20000010000 */
[----:B------:R-:W-:Y:S01]  /*2c10*/  @P4 FADD.FTZ R80, R93, -R80 ;  /* 0x800000505d504221 */ /* 0x000fe20000010000 */
[----:B------:R-:W-:Y:S01]  /*2c20*/  @P4 FADD.FTZ R105, R98, -R105 ;  /* 0x8000006962694221 */ /* 0x000fe20000010000 */
[C---:B------:R-:W-:Y:S01]  /*2c30*/  @P4 FFMA.FTZ R6, R5.reuse, R76, R6 ;  /* 0x0000004c05064223 */ /* 0x040fe20000010006 */
[C---:B------:R-:W-:Y:S01]  /*2c40*/  @P4 FFMA.FTZ R4, R5.reuse, R75, R4 ;  /* 0x0000004b05044223 */ /* 0x040fe20000010004 */
[----:B------:R-:W4:Y:S01]  /*2c50*/  @P2 LDC R108, c[0x0][0x40c] ;  /* 0x00010300ff6c2b82 */ /* 0x000f220000000800 */
[C---:B------:R-:W-:Y:S01]  /*2c60*/  @P4 FFMA.FTZ R73, R5.reuse, R80, R73 ;  /* 0x0000005005494223 */ /* 0x040fe20000010049 */
[----:B------:R-:W-:Y:S01]  /*2c70*/  @P4 FFMA.FTZ R74, R5, R105, R74 ;  /* 0x00000069054a4223 */ /* 0x000fe2000001004a */
[----:B------:R-:W-:Y:S02]  /*2c80*/  HADD2.F32 R80, -RZ, R66.H1_H1 ;  /* 0x30000042ff507230 */ /* 0x000fe40000004100 */
[----:B------:R-:W-:Y:S01]  /*2c90*/  @P4 FADD.FTZ R105, R97, -R82 ;  /* 0x8000005261694221 */ /* 0x000fe20000010000 */
[----:B------:R-:W-:-:S02]  /*2ca0*/  HADD2.F32 R75, -RZ, R67.H0_H0 ;  /* 0x20000043ff4b7230 */ /* 0x000fc40000004100 */
[----:B------:R-:W-:Y:S01]  /*2cb0*/  @P4 FADD.FTZ R106, R99, -R106 ;  /* 0x8000006a636a4221 */ /* 0x000fe20000010000 */
[----:B------:R-:W-:Y:S01]  /*2cc0*/  HADD2.F32 R76, -RZ, R67.H1_H1 ;  /* 0x30000043ff4c7230 */ /* 0x000fe20000004100 */
[----:B------:R-:W5:Y:S01]  /*2cd0*/  @P2 LDC R77, c[0x0][0x40c] ;  /* 0x00010300ff4d2b82 */ /* 0x000f620000000800 */
[----:B------:R-:W-:Y:S01]  /*2ce0*/  @P4 FADD.FTZ R107, R102, -R83 ;  /* 0x80000053666b4221 */ /* 0x000fe20000010000 */
[C---:B------:R-:W-:Y:S01]  /*2cf0*/  @P4 FFMA.FTZ R80, R5.reuse, R105, R80 ;  /* 0x0000006905504223 */ /* 0x040fe20000010050 */
[C---:B------:R-:W-:Y:S01]  /*2d00*/  @P4 FFMA.FTZ R75, R5.reuse, R106, R75 ;  /* 0x0000006a054b4223 */ /* 0x040fe2000001004b */
[----:B-1----:R-:W-:Y:S01]  /*2d10*/  @P2 FMUL.FTZ R82, R72, R109 ;  /* 0x0000006d48522220 */ /* 0x002fe20000410000 */
[----:B------:R-:W-:Y:S01]  /*2d20*/  @P4 FFMA.FTZ R76, R5, R107, R76 ;  /* 0x0000006b054c4223 */ /* 0x000fe2000001004c */
[----:B0-----:R-:W-:Y:S01]  /*2d30*/  @P2 FMUL.FTZ R5, R4, R113 ;  /* 0x0000007104052220 */ /* 0x001fe20000410000 */
[----:B--2---:R-:W-:Y:S01]  /*2d40*/  @P2 FMUL.FTZ R79, R74, R79 ;  /* 0x0000004f4a4f2220 */ /* 0x004fe20000410000 */
[----:B------:R-:W0:Y:S01]  /*2d50*/  @P2 LDC R78, c[0x0][0x40c] ;  /* 0x00010300ff4e2b82 */ /* 0x000e220000000800 */
[----:B---3--:R-:W-:Y:S01]  /*2d60*/  @P2 FMUL.FTZ R83, R6, R111 ;  /* 0x0000006f06532220 */ /* 0x008fe20000410000 */
[----:B------:R-:W-:-:S02]  /*2d70*/  @P2 F2FP.F16.F32.PACK_AB R82, RZ, R82 ;  /* 0x00000052ff52223e */ /* 0x000fc400000000ff */
[----:B------:R-:W-:Y:S02]  /*2d80*/  @P2 F2FP.F16.F32.PACK_AB R5, RZ, R5 ;  /* 0x00000005ff05223e */ /* 0x000fe400000000ff */
[----:B------:R-:W-:Y:S01]  /*2d90*/  @P2 F2FP.F16.F32.PACK_AB R79, RZ, R79 ;  /* 0x0000004fff4f223e */ /* 0x000fe200000000ff */
[----:B----4-:R-:W-:Y:S01]  /*2da0*/  @P2 FMUL.FTZ R105, R73, R108 ;  /* 0x0000006c49692220 */ /* 0x010fe20000410000 */
[----:B------:R-:W-:Y:S02]  /*2db0*/  @P2 F2FP.F16.F32.PACK_AB R83, RZ, R83 ;  /* 0x00000053ff53223e */ /* 0x000fe400000000ff */
[----:B------:R-:W-:Y:S02]  /*2dc0*/  @P2 PRMT R68, R82, 0x7610, R68 ;  /* 0x0000761052442816 */ /* 0x000fe40000000044 */
[----:B------:R-:W-:Y:S02]  /*2dd0*/  @P2 F2FP.F16.F32.PACK_AB R105, RZ, R105 ;  /* 0x00000069ff69223e */ /* 0x000fe400000000ff */
[----:B------:R-:W-:Y:S01]  /*2de0*/  @P2 PRMT R69, R5, 0x7610, R69 ;  /* 0x0000761005452816 */ /* 0x000fe20000000045 */
[----:B-----5:R-:W-:Y:S01]  /*2df0*/  @P2 FMUL.FTZ R77, R80, R77 ;  /* 0x0000004d504d2220 */ /* 0x020fe20000410000 */
[----:B------:R-:W-:-:S02]  /*2e00*/  @P2 PRMT R70, R79, 0x7610, R70 ;  /* 0x000076104f462816 */ /* 0x000fc40000000046 */
[----:B------:R-:W-:Y:S02]  /*2e10*/  F2FP.F16.F32.PACK_AB R72, R6, R72 ;  /* 0x000000480648723e */ /* 0x000fe400000000ff */
[----:B------:R-:W-:Y:S02]  /*2e20*/  @P2 F2FP.F16.F32.PACK_AB R77, RZ, R77 ;  /* 0x0000004dff4d223e */ /* 0x000fe400000000ff */
[----:B------:R-:W-:Y:S01]  /*2e30*/  F2FP.F16.F32.PACK_AB R73, R73, R4 ;  /* 0x000000044949723e */ /* 0x000fe200000000ff */
[----:B0-----:R-:W-:Y:S01]  /*2e40*/  @P2 FMUL.FTZ R78, R75, R78 ;  /* 0x0000004e4b4e2220 */ /* 0x001fe20000410000 */
[----:B------:R-:W-:Y:S02]  /*2e50*/  F2FP.F16.F32.PACK_AB R74, R80, R74 ;  /* 0x0000004a504a723e */ /* 0x000fe400000000ff */
[----:B------:R-:W-:Y:S02]  /*2e60*/  @P2 PRMT R68, R68, 0x5410, R83 ;  /* 0x0000541044442816 */ /* 0x000fe40000000053 */
[----:B------:R-:W-:-:S02]  /*2e70*/  @P2 F2FP.F16.F32.PACK_AB R78, RZ, R78 ;  /* 0x0000004eff4e223e */ /* 0x000fc400000000ff */
[----:B------:R-:W-:Y:S02]  /*2e80*/  @P2 PRMT R69, R69, 0x5410, R105 ;  /* 0x0000541045452816 */ /* 0x000fe40000000069 */
[----:B------:R-:W-:Y:S02]  /*2e90*/  F2FP.F16.F32.PACK_AB R75, R76, R75 ;  /* 0x0000004b4c4b723e */ /* 0x000fe400000000ff */
[----:B------:R-:W-:Y:S02]  /*2ea0*/  @P2 PRMT R70, R70, 0x5410, R77 ;  /* 0x0000541046462816 */ /* 0x000fe4000000004d */
[----:B------:R-:W-:Y:S01]  /*2eb0*/  @P2 PRMT R71, R78, 0x7610, R71 ;  /* 0x000076104e472816 */ /* 0x000fe20000000047 */
[----:B------:R-:W-:Y:S06]  /*2ec0*/  @!P2 BRA `(.L_x_762) ;  /* 0x0000000c0060a947 */ /* 0x000fec0003800000 */
[----:B------:R-:W-:-:S05]  /*2ed0*/  FMUL.FTZ R76, R76, UR15 ;  /* 0x0000000f4c4c7c20 */ /* 0x000fca0008410000 */
[----:B------:R-:W-:-:S04]  /*2ee0*/  F2FP.F16.F32.PACK_AB R76, RZ, R76 ;  /* 0x0000004cff4c723e */ /* 0x000fc800000000ff */
[----:B------:R-:W-:Y:S01]  /*2ef0*/  PRMT R71, R71, 0x5410, R76 ;  /* 0x0000541047477816 */ /* 0x000fe2000000004c */
[----:B------:R-:W-:Y:S06]  /*2f00*/  BRA `(.L_x_762) ;  /* 0x0000000c00507947 */ /* 0x000fec0003800000 */
.L_x_761:
[----:B------:R-:W-:Y:S01]  /*2f10*/  ISETP.GT.AND P4, PT, R4, RZ, PT ;  /* 0x000000ff0400720c */ /* 0x000fe20003f84270 */
[----:B0-----:R-:W0:Y:S01]  /*2f20*/  @P2 LDC R79, c[0x0][0x40c] ;  /* 0x00010300ff4f2b82 */ /* 0x001e220000000800 */
[--C-:B------:R-:W-:Y:S02]  /*2f30*/  HADD2.F32 R4, -RZ, R64.reuse.H0_H0 ;  /* 0x20000040ff047230 */ /* 0x100fe40000004100 */
[----:B------:R-:W-:Y:S02]  /*2f40*/  HADD2.F32 R76, -RZ, R64.H1_H1 ;  /* 0x30000040ff4c7230 */ /* 0x000fe40000004100 */
[----:B------:R-:W-:Y:S02]  /*2f50*/  HADD2.F32 R80, -RZ, R65.H1_H1 ;  /* 0x30000041ff507230 */ /* 0x000fe40000004100 */
[----:B------:R-:W-:Y:S01]  /*2f60*/  HADD2.F32 R106, -RZ, R66.H1_H1 ;  /* 0x30000042ff6a7230 */ /* 0x000fe20000004100 */
[----:B------:R-:W1:Y:S01]  /*2f70*/  @P2 LDC R107, c[0x0][0x40c] ;  /* 0x00010300ff6b2b82 */ /* 0x000e620000000800 */
[----:B------:R-:W-:-:S03]  /*2f80*/  HADD2.F32 R108, -RZ, R67.H0_H0 ;  /* 0x20000043ff6c7230 */ /* 0x000fc60000004100 */
[-CC-:B------:R-:W-:Y:S01]  /*2f90*/  @P4 FFMA.FTZ R77, R87, R6.reuse, R83.reuse ;  /* 0x00000006574d4223 */ /* 0x180fe20000010053 */
[-CC-:B------:R-:W-:Y:S01]  /*2fa0*/  @P4 FFMA.FTZ R78, R92, R6.reuse, R83.reuse ;  /* 0x000000065c4e4223 */ /* 0x180fe20000010053 */
[-CC-:B------:R-:W-:Y:S01]  /*2fb0*/  @P4 FFMA.FTZ R82, R96, R6.reuse, R83.reuse ;  /* 0x0000000660524223 */ /* 0x180fe20000010053 */
[-C--:B------:R-:W-:Y:S01]  /*2fc0*/  @P4 FFMA.FTZ R110, R100, R6.reuse, R83 ;  /* 0x00000006646e4223 */ /* 0x080fe20000010053 */
[----:B------:R-:W-:Y:S01]  /*2fd0*/  @P4 FADD.FTZ R77, R90, -R77 ;  /* 0x8000004d5a4d4221 */ /* 0x000fe20000010000 */
[----:B------:R-:W2:Y:S01]  /*2fe0*/  @P2 LDC R111, c[0x0][0x40c] ;  /* 0x00010300ff6f2b82 */ /* 0x000ea20000000800 */
[----:B------:R-:W-:Y:S01]  /*2ff0*/  @P4 FADD.FTZ R105, R89, -R78 ;  /* 0x8000004e59694221 */ /* 0x000fe20000010000 */
[----:B------:R-:W-:Y:S02]  /*3000*/  HADD2.F32 R78, -RZ, R65.H0_H0 ;  /* 0x20000041ff4e7230 */ /* 0x000fe40000004100 */
[----:B------:R-:W-:Y:S01]  /*3010*/  @P4 FFMA.FTZ R4, R5, R77, R4 ;  /* 0x0000004d05044223 */ /* 0x000fe20000010004 */
[----:B------:R-:W-:Y:S01]  /*3020*/  @P4 FFMA.FTZ R77, R91, R6, R83 ;  /* 0x000000065b4d4223 */ /* 0x000fe20000010053 */
[----:B------:R-:W-:Y:S01]  /*3030*/  @P4 FFMA.FTZ R76, R5, R105, R76 ;  /* 0x00000069054c4223 */ /* 0x000fe2000001004c */
[----:B------:R-:W-:Y:S01]  /*3040*/  @P4 FADD.FTZ R105, R93, -R82 ;  /* 0x800000525d694221 */ /* 0x000fe20000010000 */
[----:B0-----:R-:W-:Y:S01]  /*3050*/  @P2 FMUL.FTZ R4, R4, R79 ;  /* 0x0000004f04042220 */ /* 0x001fe20000410000 */
[----:B------:R-:W0:Y:S01]  /*3060*/  @P2 LDC R109, c[0x0][0x40c] ;  /* 0x00010300ff6d2b82 */ /* 0x000e220000000800 */
[----:B------:R-:W-:Y:S01]  /*3070*/  @P4 FADD.FTZ R77, R94, -R77 ;  /* 0x8000004d5e4d4221 */ /* 0x000fe20000010000 */
[----:B------:R-:W-:-:S02]  /*3080*/  HADD2.F32 R82, -RZ, R66.H0_H0 ;  /* 0x20000042ff527230 */ /* 0x000fc40000004100 */
[-CC-:B------:R-:W-:Y:S01]  /*3090*/  @P4 FFMA.FTZ R112, R101, R6.reuse, R83.reuse ;  /* 0x0000000665704223 */ /* 0x180fe20000010053 */
[C---:B------:R-:W-:Y:S01]  /*30a0*/  @P4 FFMA.FTZ R80, R5.reuse, R105, R80 ;  /* 0x0000006905504223 */ /* 0x040fe20000010050 */
[----:B------:R-:W-:Y:S01]  /*30b0*/  @P4 FFMA.FTZ R78, R5, R77, R78 ;  /* 0x0000004d054e4223 */ /* 0x000fe2000001004e */
[----:B------:R-:W-:Y:S01]  /*30c0*/  @P4 FFMA.FTZ R77, R95, R6, R83 ;  /* 0x000000065f4d4223 */ /* 0x000fe20000010053 */
[----:B-1----:R-:W-:Y:S01]  /*30d0*/  @P2 FMUL.FTZ R76, R76, R107 ;  /* 0x0000006b4c4c2220 */ /* 0x002fe20000410000 */
[----:B------:R-:W1:Y:S01]  /*30e0*/  @P2 LDC R79, c[0x0][0x40c] ;  /* 0x00010300ff4f2b82 */ /* 0x000e620000000800 */
[----:B------:R-:W-:Y:S01]  /*30f0*/  @P4 FADD.FTZ R105, R97, -R110 ;  /* 0x8000006e61694221 */ /* 0x000fe20000010000 */
[----:B------:R-:W-:Y:S01]  /*3100*/  @P4 FADD.FTZ R77, R98, -R77 ;  /* 0x8000004d624d4221 */ /* 0x000fe20000010000 */
[----:B------:R-:W-:Y:S01]  /*3110*/  @P4 FADD.FTZ R107, R99, -R112 ;  /* 0x80000070636b4221 */ /* 0x000fe20000010000 */
[----:B------:R-:W-:Y:S01]  /*3120*/  @P2 F2FP.F16.F32.PACK_AB R4, RZ, R4 ;  /* 0x00000004ff04223e */ /* 0x000fe200000000ff */
[C---:B------:R-:W-:Y:S01]  /*3130*/  @P4 FFMA.FTZ R106, R5.reuse, R105, R106 ;  /* 0x00000069056a4223 */ /* 0x040fe2000001006a */
[C---:B------:R-:W-:Y:S01]  /*3140*/  @P4 FFMA.FTZ R82, R5.reuse, R77, R82 ;  /* 0x0000004d05524223 */ /* 0x040fe20000010052 */
[----:B------:R-:W-:Y:S01]  /*3150*/  @P4 FFMA.FTZ R108, R5, R107, R108 ;  /* 0x0000006b056c4223 */ /* 0x000fe2000001006c */
[----:B------:R-:W3:Y:S01]  /*3160*/  @P2 LDC R113, c[0x0][0x40c] ;  /* 0x00010300ff712b82 */ /* 0x000ee20000000800 */
[----:B------:R-:W-:Y:S01]  /*3170*/  @P2 F2FP.F16.F32.PACK_AB R76, RZ, R76 ;  /* 0x0000004cff4c223e */ /* 0x000fe200000000ff */
[----:B--2---:R-:W-:Y:S01]  /*3180*/  @P2 FMUL.FTZ R82, R82, R111 ;  /* 0x0000006f52522220 */ /* 0x004fe20000410000 */
[----:B------:R-:W-:-:S04]  /*3190*/  @P2 PRMT R68, R4, 0x7610, R68 ;  /* 0x0000761004442816 */ /* 0x000fc80000000044 */
[----:B------:R-:W-:Y:S01]  /*31a0*/  @P2 F2FP.F16.F32.PACK_AB R82, RZ, R82 ;  /* 0x00000052ff52223e */ /* 0x000fe200000000ff */
[----:B------:R-:W2:Y:S01]  /*31b0*/  @P2 LDC R115, c[0x0][0x40c] ;  /* 0x00010300ff732b82 */ /* 0x000ea20000000800 */
[----:B0-----:R-:W-:Y:S01]  /*31c0*/  @P2 FMUL.FTZ R80, R80, R109 ;  /* 0x0000006d50502220 */ /* 0x001fe20000410000 */
[----:B------:R-:W-:Y:S02]  /*31d0*/  @P2 PRMT R68, R68, 0x5410, R76 ;  /* 0x0000541044442816 */ /* 0x000fe4000000004c */
[----:B------:R-:W-:Y:S02]  /*31e0*/  @P2 PRMT R70, R82, 0x7610, R70 ;  /* 0x0000761052462816 */ /* 0x000fe40000000046 */
[----:B------:R-:W-:Y:S01]  /*31f0*/  @P2 F2FP.F16.F32.PACK_AB R80, RZ, R80 ;  /* 0x00000050ff50223e */ /* 0x000fe200000000ff */
[----:B-1----:R-:W-:-:S05]  /*3200*/  @P2 FMUL.FTZ R78, R78, R79 ;  /* 0x0000004f4e4e2220 */ /* 0x002fca0000410000 */
[----:B------:R-:W-:Y:S01]  /*3210*/  @P2 F2FP.F16.F32.PACK_AB R78, RZ, R78 ;  /* 0x0000004eff4e223e */ /* 0x000fe200000000ff */
[----:B---3--:R-:W-:-:S03]  /*3220*/  @P2 FMUL.FTZ R106, R106, R113 ;  /* 0x000000716a6a2220 */ /* 0x008fc60000410000 */
[----:B------:R-:W-:Y:S02]  /*3230*/  @P2 PRMT R69, R78, 0x7610, R69 ;  /* 0x000076104e452816 */ /* 0x000fe40000000045 */
[----:B------:R-:W-:Y:S02]  /*3240*/  @P2 F2FP.F16.F32.PACK_AB R106, RZ, R106 ;  /* 0x0000006aff6a223e */ /* 0x000fe400000000ff */
[----:B------:R-:W-:Y:S01]  /*3250*/  @P2 PRMT R69, R69, 0x5410, R80 ;  /* 0x0000541045452816 */ /* 0x000fe20000000050 */
[----:B--2---:R-:W-:Y:S01]  /*3260*/  @P2 FMUL.FTZ R108, R108, R115 ;  /* 0x000000736c6c2220 */ /* 0x004fe20000410000 */
[----:B------:R-:W-:-:S04]  /*3270*/  @P2 PRMT R70, R70, 0x5410, R106 ;  /* 0x0000541046462816 */ /* 0x000fc8000000006a */
        /* <DEDUP_REMOVED lines=11> */
.L_x_760:
[----:B0-----:R-:W0:Y:S02]  /*3330*/  LDC.64 R76, c[0x0][0x478] ;  /* 0x00011e00ff4c7b82 */ /* 0x001e240000000a00 */
[----:B0-----:R-:W-:-:S04]  /*3340*/  ISETP.NE.U32.AND P0, PT, R76, RZ, PT ;  /* 0x000000ff4c00720c */ /* 0x001fc80003f05070 */
[----:B------:R-:W-:-:S13]  /*3350*/  ISETP.NE.AND.EX P0, PT, R77, RZ, PT, P0 ;  /* 0x000000ff4d00720c */ /* 0x000fda0003f05300 */
[----:B------:R-:W-:Y:S05]  /*3360*/  @!P0 BRA `(.L_x_763) ;  /* 0x0000000400188947 */ /* 0x000fea0003800000 */
[----:B------:R-:W0:Y:S01]  /*3370*/  @P2 LDC R76, c[0x0][0x40c] ;  /* 0x00010300ff4c2b82 */ /* 0x000e220000000800 */
[-CC-:B------:R-:W-:Y:S01]  /*3380*/  FFMA.FTZ R73, R87, R6.reuse, R83.reuse ;  /* 0x0000000657497223 */ /* 0x180fe20000010053 */
[-CC-:B------:R-:W-:Y:S01]  /*3390*/  FFMA.FTZ R78, R92, R6.reuse, R83.reuse ;  /* 0x000000065c4e7223 */ /* 0x180fe20000010053 */
[-CC-:B------:R-:W-:Y:S01]  /*33a0*/  FFMA.FTZ R79, R91, R6.reuse, R83.reuse ;  /* 0x000000065b4f7223 */ /* 0x180fe20000010053 */
[-CC-:B------:R-:W-:Y:S01]  /*33b0*/  FFMA.FTZ R82, R96, R6.reuse, R83.reuse ;  /* 0x0000000660527223 */ /* 0x180fe20000010053 */
[-CC-:B------:R-:W-:Y:S01]  /*33c0*/  FFMA.FTZ R105, R95, R6.reuse, R83.reuse ;  /* 0x000000065f697223 */ /* 0x180fe20000010053 */
[-CC-:B------:R-:W-:Y:S01]  /*33d0*/  FFMA.FTZ R110, R100, R6.reuse, R83.reuse ;  /* 0x00000006646e7223 */ /* 0x180fe20000010053 */
[-CC-:B------:R-:W-:Y:S01]  /*33e0*/  FFMA.FTZ R112, R101, R6.reuse, R83.reuse ;  /* 0x0000000665707223 */ /* 0x180fe20000010053 */
[----:B------:R-:W1:Y:S01]  /*33f0*/  @P2 LDC R77, c[0x0][0x40c] ;  /* 0x00010300ff4d2b82 */ /* 0x000e620000000800 */
[----:B------:R-:W-:Y:S01]  /*3400*/  ISETP.GT.AND P4, PT, R4, RZ, PT ;  /* 0x000000ff0400720c */ /* 0x000fe20003f84270 */
[----:B------:R-:W-:Y:S01]  /*3410*/  FFMA.FTZ R83, R104, R6, R83 ;  /* 0x0000000668537223 */ /* 0x000fe20000010053 */
[----:B------:R-:W-:Y:S01]  /*3420*/  FADD.FTZ R80, R94, -R79 ;  /* 0x8000004f5e507221 */ /* 0x000fe20000010000 */
[----:B------:R-:W-:Y:S01]  /*3430*/  FADD.FTZ R82, R93, -R82 ;  /* 0x800000525d527221 */ /* 0x000fe20000010000 */
[----:B------:R-:W-:Y:S01]  /*3440*/  FADD.FTZ R72, R90, -R73 ;  /* 0x800000495a487221 */ /* 0x000fe20000010000 */
[----:B------:R-:W-:Y:S01]  /*3450*/  FADD.FTZ R108, R98, -R105 ;  /* 0x80000069626c7221 */ /* 0x000fe20000010000 */
[----:B------:R-:W-:Y:S01]  /*3460*/  FADD.FTZ R78, R89, -R78 ;  /* 0x8000004e594e7221 */ /* 0x000fe20000010000 */
[----:B------:R-:W2:Y:S01]  /*3470*/  @P2 LDC R74, c[0x0][0x40c] ;  /* 0x00010300ff4a2b82 */ /* 0x000ea20000000800 */
[C---:B------:R-:W-:Y:S01]  /*3480*/  FMUL.FTZ R79, R5.reuse, R80 ;  /* 0x00000050054f7220 */ /* 0x040fe20000410000 */
[C---:B------:R-:W-:Y:S01]  /*3490*/  FMUL.FTZ R80, R5.reuse, R82 ;  /* 0x0000005205507220 */ /* 0x040fe20000410000 */
[----:B------:R-:W-:Y:S01]  /*34a0*/  FMUL.FTZ R72, R5, R72 ;  /* 0x0000004805487220 */ /* 0x000fe20000410000 */
[----:B------:R-:W-:Y:S01]  /*34b0*/  FADD.FTZ R110, R97, -R110 ;  /* 0x8000006e616e7221 */ /* 0x000fe20000010000 */
[----:B------:R-:W-:Y:S01]  /*34c0*/  FADD.FTZ R112, R99, -R112 ;  /* 0x8000007063707221 */ /* 0x000fe20000010000 */
[C---:B------:R-:W-:Y:S01]  /*34d0*/  FMUL.FTZ R82, R5.reuse, R108 ;  /* 0x0000006c05527220 */ /* 0x040fe20000410000 */
[C---:B------:R-:W-:Y:S01]  /*34e0*/  FMUL.FTZ R73, R5.reuse, R78 ;  /* 0x0000004e05497220 */ /* 0x040fe20000410000 */
[----:B------:R-:W3:Y:S01]  /*34f0*/  @P2 LDC R106, c[0x0][0x40c] ;  /* 0x00010300ff6a2b82 */ /* 0x000ee20000000800 */
[----:B------:R-:W-:Y:S01]  /*3500*/  FADD.FTZ R114, R102, -R83 ;  /* 0x8000005366727221 */ /* 0x000fe20000010000 */
[C---:B------:R-:W-:Y:S01]  /*3510*/  FMUL.FTZ R83, R5.reuse, R110 ;  /* 0x0000006e05537220 */ /* 0x040fe20000410000 */
[----:B------:R-:W-:Y:S01]  /*3520*/  FMUL.FTZ R105, R5, R112 ;  /* 0x0000007005697220 */ /* 0x000fe20000410000 */
[----:B------:R-:W-:-:S02]  /*3530*/  FSEL R79, R79, RZ, P4 ;  /* 0x000000ff4f4f7208 */ /* 0x000fc40002000000 */
[----:B------:R-:W-:Y:S02]  /*3540*/  FSEL R72, R72, RZ, P4 ;  /* 0x000000ff48487208 */ /* 0x000fe40002000000 */
[----:B------:R-:W4:Y:S01]  /*3550*/  @P2 LDC R75, c[0x0][0x40c] ;  /* 0x00010300ff4b2b82 */ /* 0x000f220000000800 */
[----:B------:R-:W-:Y:S01]  /*3560*/  FSEL R107, R82, RZ, P4 ;  /* 0x000000ff526b7208 */ /* 0x000fe20002000000 */
[----:B0-----:R-:W-:Y:S01]  /*3570*/  @P2 FMUL.FTZ R76, R79, R76 ;  /* 0x0000004c4f4c2220 */ /* 0x001fe20000410000 */
[----:B------:R-:W-:Y:S01]  /*3580*/  FSEL R73, R73, RZ, P4 ;  /* 0x000000ff49497208 */ /* 0x000fe20002000000 */
[----:B-1----:R-:W-:Y:S01]  /*3590*/  @P2 FMUL.FTZ R77, R72, R77 ;  /* 0x0000004d484d2220 */ /* 0x002fe20000410000 */
[----:B------:R-:W-:Y:S02]  /*35a0*/  FSEL R80, R80, RZ, P4 ;  /* 0x000000ff50507208 */ /* 0x000fe40002000000 */
[----:B------:R-:W-:Y:S01]  /*35b0*/  FSEL R83, R83, RZ, P4 ;  /* 0x000000ff53537208 */ /* 0x000fe20002000000 */
[----:B------:R-:W0:Y:S01]  /*35c0*/  @P2 LDC R6, c[0x0][0x40c] ;  /* 0x00010300ff062b82 */ /* 0x000e220000000800 */
[----:B------:R-:W-:Y:S01]  /*35d0*/  FSEL R105, R105, RZ, P4 ;  /* 0x000000ff69697208 */ /* 0x000fe20002000000 */
[----:B--2---:R-:W-:Y:S01]  /*35e0*/  @P2 FMUL.FTZ R74, R107, R74 ;  /* 0x0000004a6b4a2220 */ /* 0x004fe20000410000 */
[----:B------:R-:W-:-:S02]  /*35f0*/  @P2 F2FP.F16.F32.PACK_AB R76, RZ, R76 ;  /* 0x0000004cff4c223e */ /* 0x000fc400000000ff */
[----:B------:R-:W-:Y:S02]  /*3600*/  @P2 F2FP.F16.F32.PACK_AB R77, RZ, R77 ;  /* 0x0000004dff4d223e */ /* 0x000fe400000000ff */
[----:B------:R-:W-:Y:S01]  /*3610*/  @P2 PRMT R69, R76, 0x7610, R69 ;  /* 0x000076104c452816 */ /* 0x000fe20000000045 */
[----:B------:R-:W1:Y:S01]  /*3620*/  @P2 LDC R4, c[0x0][0x40c] ;  /* 0x00010300ff042b82 */ /* 0x000e620000000800 */
[----:B---3--:R-:W-:Y:S01]  /*3630*/  @P2 FMUL.FTZ R78, R73, R106 ;  /* 0x0000006a494e2220 */ /* 0x008fe20000410000 */
[----:B------:R-:W-:Y:S01]  /*3640*/  FMUL.FTZ R106, R5, R114 ;  /* 0x00000072056a7220 */ /* 0x000fe20000410000 */
[----:B------:R-:W-:Y:S02]  /*3650*/  @P2 PRMT R68, R77, 0x7610, R68 ;  /* 0x000076104d442816 */ /* 0x000fe40000000044 */
[----:B------:R-:W-:Y:S02]  /*3660*/  F2FP.F16.F32.PACK_AB R72, R73, R72 ;  /* 0x000000484948723e */ /* 0x000fe400000000ff */
[----:B------:R-:W-:Y:S01]  /*3670*/  @P2 F2FP.F16.F32.PACK_AB R78, RZ, R78 ;  /* 0x0000004eff4e223e */ /* 0x000fe200000000ff */
[----:B----4-:R-:W-:Y:S01]  /*3680*/  @P2 FMUL.FTZ R75, R80, R75 ;  /* 0x0000004b504b2220 */ /* 0x010fe20000410000 */
[----:B------:R-:W-:-:S02]  /*3690*/  FSEL R106, R106, RZ, P4 ;  /* 0x000000ff6a6a7208 */ /* 0x000fc40002000000 */
[----:B------:R-:W-:Y:S02]  /*36a0*/  F2FP.F16.F32.PACK_AB R73, R80, R79 ;  /* 0x0000004f5049723e */ /* 0x000fe400000000ff */
[----:B------:R-:W-:Y:S02]  /*36b0*/  @P2 F2FP.F16.F32.PACK_AB R75, RZ, R75 ;  /* 0x0000004bff4b223e */ /* 0x000fe400000000ff */
[----:B------:R-:W-:Y:S01]  /*36c0*/  @P2 PRMT R68, R68, 0x5410, R78 ;  /* 0x0000541044442816 */ /* 0x000fe2000000004e */
[----:B0-----:R-:W-:Y:S01]  /*36d0*/  @P2 FMUL.FTZ R6, R83, R6 ;  /* 0x0000000653062220 */ /* 0x001fe20000410000 */
[----:B------:R-:W-:Y:S02]  /*36e0*/  @P2 PRMT R69, R69, 0x5410, R75 ;  /* 0x0000541045452816 */ /* 0x000fe4000000004b */
[----:B------:R-:W-:Y:S02]  /*36f0*/  F2FP.F16.F32.PACK_AB R75, R106, R105 ;  /* 0x000000696a4b723e */ /* 0x000fe400000000ff */
[----:B------:R-:W-:Y:S01]  /*3700*/  @P2 F2FP.F16.F32.PACK_AB R6, RZ, R6 ;  /* 0x00000006ff06223e */ /* 0x000fe200000000ff */
[----:B-1----:R-:W-:Y:S01]  /*3710*/  @P2 FMUL.FTZ R5, R105, R4 ;  /* 0x0000000469052220 */ /* 0x002fe20000410000 */
[----:B------:R-:W-:-:S02]  /*3720*/  @P2 F2FP.F16.F32.PACK_AB R4, RZ, R74 ;  /* 0x0000004aff04223e */ /* 0x000fc400000000ff */
[----:B------:R-:W-:Y:S02]  /*3730*/  F2FP.F16.F32.PACK_AB R74, R83, R107 ;  /* 0x0000006b534a723e */ /* 0x000fe400000000ff */
[----:B------:R-:W-:Y:S02]  /*3740*/  @P2 F2FP.F16.F32.PACK_AB R5, RZ, R5 ;  /* 0x00000005ff05223e */ /* 0x000fe400000000ff */
[----:B------:R-:W-:Y:S02]  /*3750*/  @P2 PRMT R70, R4, 0x7610, R70 ;  /* 0x0000761004462816 */ /* 0x000fe40000000046 */
[----:B------:R-:W-:Y:S02]  /*3760*/  @P2 PRMT R71, R5, 0x7610, R71 ;  /* 0x0000761005472816 */ /* 0x000fe40000000047 */
[----:B------:R-:W-:Y:S01]  /*3770*/  @P2 PRMT R70, R70, 0x5410, R6 ;  /* 0x0000541046462816 */ /* 0x000fe20000000006 */
[----:B------:R-:W-:Y:S06]  /*3780*/  @!P2 BRA `(.L_x_762) ;  /* 0x000000040030a947 */ /* 0x000fec0003800000 */
[----:B------:R-:W-:-:S05]  /*3790*/  FMUL.FTZ R4, R106, UR15 ;  /* 0x0000000f6a047c20 */ /* 0x000fca0008410000 */
[----:B------:R-:W-:-:S04]  /*37a0*/  F2FP.F16.F32.PACK_AB R4, RZ, R4 ;  /* 0x00000004ff04723e */ /* 0x000fc800000000ff */
[----:B------:R-:W-:Y:S01]  /*37b0*/  PRMT R71, R71, 0x5410, R4 ;  /* 0x0000541047477816 */ /* 0x000fe20000000004 */
[----:B------:R-:W-:Y:S06]  /*37c0*/  BRA `(.L_x_762) ;  /* 0x0000000400207947 */ /* 0x000fec0003800000 */
.L_x_763:
        /* <DEDUP_REMOVED lines=16> */
.L_x_764:
        /* <DEDUP_REMOVED lines=9> */
.L_x_765:
        /* <DEDUP_REMOVED lines=9> */
.L_x_766:
        /* <DEDUP_REMOVED lines=9> */
.L_x_767:
        /* <DEDUP_REMOVED lines=9> */
.L_x_768:
        /* <DEDUP_REMOVED lines=9> */
.L_x_769:
        /* <DEDUP_REMOVED lines=9> */
.L_x_770:
[----:B------:R-:W-:-:S04]  /*3c30*/  @P2 F2FP.F16.F32.PACK_AB R76, RZ, R76 ;  /* 0x0000004cff4c223e */ /* 0x000fc800000000ff */
[----:B------:R-:W-:-:S07]  /*3c40*/  @P2 PRMT R71, R71, 0x5410, R76 ;  /* 0x0000541047472816 */ /* 0x000fce000000004c */
.L_x_762:
[----:B------:R-:W0:Y:S08]  /*3c50*/  @P0 LDC.64 R76, c[0x0][0x478] ;  /* 0x00011e00ff4c0b82 */ /* 0x000e300000000a00 */
[----:B------:R-:W1:Y:S01]  /*3c60*/  @P2 LDC.64 R4, c[0x0][0x468] ;  /* 0x00011a00ff042b82 */ /* 0x000e620000000a00 */
[----:B0-----:R-:W-:-:S05]  /*3c70*/  @P0 IMAD.WIDE.U32 R76, R8, 0x10, R76 ;  /* 0x00000010084c0825 */ /* 0x001fca00078e004c */
[----:B------:R2:W-:Y:S01]  /*3c80*/  @P0 STG.E.128 desc[UR10][R76.64], R72 ;  /* 0x000000484c000986 */ /* 0x0005e2000c101d0a */
[----:B-1----:R-:W-:-:S05]  /*3c90*/  @P2 IMAD.WIDE.U32 R4, R81, 0x10, R4 ;  /* 0x0000001051042825 */ /* 0x002fca00078e0004 */
[----:B------:R2:W-:Y:S02]  /*3ca0*/  @P2 STG.E.128 desc[UR10][R4.64], R68 ;  /* 0x0000004404002986 */ /* 0x0005e4000c101d0a */
.L_x_759:
[----:B------:R-:W-:Y:S05]  /*3cb0*/  BSYNC.RECONVERGENT B0 ;  /* 0x0000000000007941 */ /* 0x000fea0003800200 */
.L_x_758:
[----:B--2---:R-:W1:Y:S01]  /*3cc0*/  LDC.64 R4, c[0x0][0x380] ;  /* 0x0000e000ff047b82 */ /* 0x004e620000000a00 */
[----:B------:R-:W-:Y:S01]  /*3cd0*/  UPLOP3.LUT UP1, UPT, UPT, UPT, UP1, 0x40, 0x4 ;  /* 0x000000000004789c */ /* 0x000fe20003f2e810 */
[----:B-1----:R-:W-:-:S04]  /*3ce0*/  IADD3 R2, PT, PT, R2, R4, RZ ;  /* 0x0000000402027210 */ /* 0x002fc80007ffe0ff */
[----:B------:R-:W-:-:S13]  /*3cf0*/  ISETP.GE.AND P0, PT, R2, R5, PT ;  /* 0x000000050200720c */ /* 0x000fda0003f06270 */
[----:B------:R-:W-:Y:S05]  /*3d00*/  @!P0 BRA `(.L_x_771) ;  /* 0xffffffc400b48947 */ /* 0x000fea000383ffff */
.L_x_737:
        /* <DEDUP_REMOVED lines=22> */
.L_x_772:
        /* <DEDUP_REMOVED lines=9> */
.L_x_7988:


//--------------------- .text._ZN10layer_norm13ln_bwd_kernelINS_13Kernel_traitsI6__halfS2_S2_S2_fjLj2048ELj1ELj1ELj4ELj16ENS_18Kernel_traits_baseILj2048ES2_S2_S2_S2_fjLj128EEEEELb0ELb0ELb1ELb1EEEvNS_9BwdParamsE --------------------------
	.section	.text._ZN10layer_norm13ln_bwd_kernelINS_13Kernel_traitsI6__halfS2_S2_S2_fjLj2048ELj1ELj1ELj4ELj16ENS_18Kernel_traits_baseILj2048ES2_S2_S2_S2_fjLj128EEEEELb0ELb0ELb1ELb1EEEvNS_9BwdParamsE,"ax",@progbits
	.align	128
        .global         _ZN10layer_norm13ln_bwd_kernelINS_13Kernel_traitsI6__halfS2_S2_S2_fjLj2048ELj1ELj1ELj4ELj16ENS_18Kernel_traits_baseILj2048ES2_S2_S2_S2_fjLj128EEEEELb0ELb0ELb1ELb1EEEvNS_9BwdParamsE
        .type           _ZN10layer_norm13ln_bwd_kernelINS_13Kernel_traitsI6__halfS2_S2_S2_fjLj2048ELj1ELj1ELj4ELj16ENS_18Kernel_traits_baseILj2048ES2_S2_S2_S2_fjLj128EEEEELb0ELb0ELb1ELb1EEEvNS_9BwdParamsE,@function
        .size           _ZN10layer_norm13ln_bwd_kernelINS_13Kernel_traitsI6__halfS2_S2_S2_fjLj2048ELj1ELj1ELj4ELj16ENS_18Kernel_traits_baseILj2048ES2_S2_S2_S2_fjLj128EEEEELb0ELb0ELb1ELb1EEEvNS_9BwdParamsE,(.L_x_7989 - _ZN10layer_norm13ln_bwd_kernelINS_13Kernel_traitsI6__halfS2_S2_S2_fjLj2048ELj1ELj1ELj4ELj16ENS_18Kernel_traits_baseILj2048ES2_S2_S2_S2_fjLj128EEEEELb0ELb0ELb1ELb1EEEvNS_9BwdParamsE)
        .other          _ZN10layer_norm13ln_bwd_kernelINS_13Kernel_traitsI6__halfS2_S2_S2_fjLj2048ELj1ELj1ELj4ELj16ENS_18Kernel_traits_baseILj2048ES2_S2_S2_S2_fjLj128EEEEELb0ELb0ELb1ELb1EEEvNS_9BwdParamsE,@"STO_CUDA_ENTRY STV_DEFAULT"
_ZN10layer_norm13ln_bwd_kernelINS_13Kernel_traitsI6__halfS2_S2_S2_fjLj2048ELj1ELj1ELj4ELj16ENS_18Kernel_traits_baseILj2048ES2_S2_S2_S2_fjLj128EEEEELb0ELb0ELb1ELb1EEEvNS_9BwdParamsE:
.text._ZN10layer_norm13ln_bwd_kernelINS_13Kernel_traitsI6__halfS2_S2_S2_fjLj2048ELj1ELj1ELj4ELj16ENS_18Kernel_traits_baseILj2048ES2_S2_S2_S2_fjLj128EEEEELb0ELb0ELb1ELb1EEEvNS_9BwdParamsE:
        /* <DEDUP_REMOVED lines=27> */
[----:B------:R-:W0:Y:S01]  /*01b0*/  LDCU.64 UR20, c[0x0][0x3c8] ;  /* 0x00007900ff1477ac */ /* 0x000e220008000a00 */
[----:B------:R-:W0:Y:S01]  /*01c0*/  LDCU UR28, c[0x0][0x400] ;  /* 0x00008000ff1c77ac */ /* 0x000e220008000800 */
[----:B------:R-:W0:Y:S02]  /*01d0*/  LDCU.64 UR4, c[0x0][0x438] ;  /* 0x00008700ff0477ac */ /* 0x000e240008000a00 */
[----:B0-----:R-:W-:Y:S01]  /*01e0*/  IMAD.WIDE.U32 R2, R97, 0x10, R2 ;  /* 0x0000001061027825 */ /* 0x001fe200078e0002 */
[----:B------:R-:W0:Y:S04]  /*01f0*/  LDCU.64 UR6, c[0x0][0x478] ;  /* 0x00008f00ff0677ac */ /* 0x000e280008000a00 */
[----:B--2---:R2:W5:Y:S01]  /*0200*/  LDG.E.128 R72, desc[UR18][R2.64+0x800] ;  /* 0x0008001202487981 */ /* 0x004562000c1e1d00 */
[----:B------:R-:W0:Y:S03]  /*0210*/  LDCU.128 UR12, c[0x0][0x3f0] ;  /* 0x00007e00ff0c77ac */ /* 0x000e260008000c00 */
[----:B------:R2:W5:Y:S01]  /*0220*/  LDG.E.128 R12, desc[UR18][R2.64] ;  /* 0x00000012020c7981 */ /* 0x000562000c1e1d00 */
[----:B------:R-:W-:Y:S01]  /*0230*/  HFMA2 R44, -RZ, RZ, 0, 0 ;  /* 0x00000000ff2c7431 */ /* 0x000fe200000001ff */
[----:B------:R-:W0:Y:S01]  /*0240*/  LDCU.64 UR22, c[0x0][0x3c0] ;  /* 0x00007800ff1677ac */ /* 0x000e220008000a00 */
[----:B------:R-:W0:Y:S01]  /*0250*/  LDCU.64 UR24, c[0x0][0x380] ;  /* 0x00007000ff1877ac */ /* 0x000e220008000a00 */
[----:B-1-34-:R-:W-:-:S11]  /*0260*/  UPLOP3.LUT UP1, UPT, UPT, UPT, UPT, 0x40, 0x4 ;  /* 0x000000000004789c */ /* 0x01afd60003f2e870 */
.L_x_800:
[----:B0-----:R-:W-:Y:S02]  /*0270*/  UIMAD.WIDE UR10, UR8, 0x4, UR14 ;  /* 0x00000004080a78a5 */ /* 0x001fe4000f8e020e */
[----:B------:R-:W-:-:S04]  /*0280*/  UIMAD.WIDE UR30, UR8, 0x4, UR12 ;  /* 0x00000004081e78a5 */ /* 0x000fc8000f8e020c */
[----:B------:R-:W-:Y:S02]  /*0290*/  MOV R60, UR10 ;  /* 0x0000000a003c7c02 */ /* 0x000fe40008000f00 */
[----:B------:R-:W-:Y:S01]  /*02a0*/  MOV R61, UR11 ;  /* 0x0000000b003d7c02 */ /* 0x000fe20008000f00 */
[----:B------:R-:W-:-:S04]  /*02b0*/  UIMAD.WIDE UR10, UR8, 0x4, UR20 ;  /* 0x00000004080a78a5 */ /* 0x000fc8000f8e0214 */
[----:B------:R-:W3:Y:S01]  /*02c0*/  LDG.E R60, desc[UR18][R60.64] ;  /* 0x000000123c3c7981 */ /* 0x000ee2000c1e1900 */
[----:B-1----:R-:W-:Y:S02]  /*02d0*/  MOV R58, UR30 ;  /* 0x0000001e003a7c02 */ /* 0x002fe40008000f00 */
[----:B------:R-:W-:Y:S02]  /*02e0*/  MOV R56, UR10 ;  /* 0x0000000a00387c02 */ /* 0x000fe40008000f00 */
[----:B------:R-:W-:Y:S02]  /*02f0*/  MOV R57, UR11 ;  /* 0x0000000b00397c02 */ /* 0x000fe40008000f00 */
[----:B------:R-:W-:-:S03]  /*0300*/  MOV R59, UR31 ;  /* 0x0000001f003b7c02 */ /* 0x000fc60008000f00 */
[----:B------:R-:W4:Y:S04]  /*0310*/  LDG.E R56, desc[UR18][R56.64] ;  /* 0x0000001238387981 */ /* 0x000f28000c1e1900 */
[----:B------:R-:W2:Y:S01]  /*0320*/  LDG.E R58, desc[UR18][R58.64] ;  /* 0x000000123a3a7981 */ /* 0x000ea2000c1e1900 */
[----:B------:R-:W-:Y:S02]  /*0330*/  CS2R R62, SRZ ;  /* 0x00000000003e7805 */ /* 0x000fe4000001ff00 */
[----:B---3--:R-:W-:Y:S02]  /*0340*/  R2UR UR29, R60 ;  /* 0x000000003c1d72ca */ /* 0x008fe400000e0000 */
[----:B----4-:R-:W-:-:S11]  /*0350*/  R2UR UR30, R56 ;  /* 0x00000000381e72ca */ /* 0x010fd600000e0000 */
[----:B------:R-:W-:Y:S01]  /*0360*/  UISETP.GE.AND UP3, UPT, UR29, 0x1, UPT ;  /* 0x000000011d00788c */ /* 0x000fe2000bf66270 */
[----:B--2---:R-:W-:-:S08]  /*0370*/  R2UR UR16, R58 ;  /* 0x000000003a1072ca */ /* 0x004fd000000e0000 */
[----:B-----5:R-:W-:Y:S07]  /*0380*/  BRA.U !UP3, `(.L_x_774) ;  /* 0x0000000d0b247547 */ /* 0x020fee000b800000 */
        /* <DEDUP_REMOVED lines=9> */
[----:B------:R-:W-:Y:S01]  /*0420*/  MOV R0, UR10 ;  /* 0x0000000a00007c02 */ /* 0x000fe20008000f00 */
[----:B------:R-:W-:-:S03]  /*0430*/  ULEA UR10, UP0, UR8, UR22, 0x2 ;  /* 0x00000016080a7291 */ /* 0x000fc6000f8010ff */
[-C--:B------:R-:W-:Y:S02]  /*0440*/  LEA.HI.SX32 R81, R0, R97.reuse, 0x1d ;  /* 0x0000006100517211 */ /* 0x080fe400078feaff */
[----:B------:R-:W-:Y:S01]  /*0450*/  MOV R0, UR9 ;  /* 0x0000000900007c02 */ /* 0x000fe20008000f00 */
[----:B------:R-:W-:Y:S01]  /*0460*/  USHF.R.S32.HI UR9, URZ, 0x1f, UR8 ;  /* 0x0000001fff097899 */ /* 0x000fe20008011408 */
[C---:B------:R-:W-:Y:S02]  /*0470*/  IADD3 R83, PT, PT, R81.reuse, 0x80, RZ ;  /* 0x0000008051537810 */ /* 0x040fe40007ffe0ff */
[----:B------:R-:W-:Y:S01]  /*0480*/  LEA.HI.SX32 R59, R0, R97, 0x1d ;  /* 0x00000061003b7211 */ /* 0x000fe200078feaff */
[----:B------:R-:W-:Y:S01]  /*0490*/  ULEA.HI.X UR9, UR8, UR23, UR9, 0x2, UP0 ;  /* 0x0000001708097291 */ /* 0x000fe200080f1409 */
[----:B0-----:R-:W-:Y:S01]  /*04a0*/  IMAD.WIDE.U32 R68, R81, 0x10, R64 ;  /* 0x0000001051447825 */ /* 0x001fe200078e0040 */
[----:B------:R-:W-:-:S03]  /*04b0*/  MOV R2, UR10 ;  /* 0x0000000a00027c02 */ /* 0x000fc60008000f00 */
[----:B------:R-:W-:Y:S01]  /*04c0*/  IMAD.WIDE.U32 R64, R83, 0x10, R64 ;  /* 0x0000001053407825 */ /* 0x000fe200078e0040 */
[----:B------:R-:W-:Y:S01]  /*04d0*/  MOV R3, UR9 ;  /* 0x0000000900037c02 */ /* 0x000fe20008000f00 */
[----:B------:R-:W2:Y:S02]  /*04e0*/  LDG.E.128 R68, desc[UR18][R68.64] ;  /* 0x0000001244447981 */ /* 0x000ea4000c1e1d00 */
[C-C-:B-1----:R-:W-:Y:S01]  /*04f0*/  IMAD.WIDE.U32 R60, R59.reuse, 0x10, R56.reuse ;  /* 0x000000103b3c7825 */ /* 0x142fe200078e0038 */
[----:B------:R-:W-:Y:S01]  /*0500*/  IADD3 R59, PT, PT, R59, 0x80, RZ ;  /* 0x000000803b3b7810 */ /* 0x000fe20007ffe0ff */
[----:B------:R0:W3:Y:S04]  /*0510*/  LDG.E R80, desc[UR18][R2.64] ;  /* 0x0000001202507981 */ /* 0x0000e8000c1e1900 */
[----:B------:R-:W4:Y:S01]  /*0520*/  LDG.E.128 R60, desc[UR18][R60.64] ;  /* 0x000000123c3c7981 */ /* 0x000f22000c1e1d00 */
[----:B------:R-:W-:-:S03]  /*0530*/  IMAD.WIDE.U32 R56, R59, 0x10, R56 ;  /* 0x000000103b387825 */ /* 0x000fc600078e0038 */
[----:B------:R-:W3:Y:S04]  /*0540*/  LDG.E.128 R64, desc[UR18][R64.64] ;  /* 0x0000001240407981 */ /* 0x000ee8000c1e1d00 */
[----:B------:R-:W3:Y:S01]  /*0550*/  LDG.E.128 R56, desc[UR18][R56.64] ;  /* 0x0000001238387981 */ /* 0x000ee2000c1e1d00 */
        /* <DEDUP_REMOVED lines=10> */
[----:B0----5:R-:W-:Y:S02]  /*0600*/  HADD2.F32 R76, -RZ, R12.H1_H1 ;  /* 0x3000000cff4c7230 */ /* 0x021fe40000004100 */
[----:B------:R-:W-:Y:S02]  /*0610*/  HADD2.F32 R95, -RZ, R73.H1_H1 ;  /* 0x30000049ff5f7230 */ /* 0x000fe40000004100 */
[--C-:B--2---:R-:W-:Y:S02]  /*0620*/  HADD2.F32 R82, -RZ, R69.reuse.H0_H0 ;  /* 0x20000045ff527230 */ /* 0x104fe40000004100 */
[----:B------:R-:W-:Y:S02]  /*0630*/  HADD2.F32 R83, -RZ, R69.H1_H1 ;  /* 0x30000045ff537230 */ /* 0x000fe40000004100 */
[----:B------:R-:W-:-:S02]  /*0640*/  HADD2.F32 R84, -RZ, R70.H0_H0 ;  /* 0x20000046ff547230 */ /* 0x000fc40000004100 */
[----:B------:R-:W-:Y:S02]  /*0650*/  HADD2.F32 R85, -RZ, R70.H1_H1 ;  /* 0x30000046ff557230 */ /* 0x000fe40000004100 */
[--C-:B----4-:R-:W-:Y:S02]  /*0660*/  HADD2.F32 R79, -RZ, R62.reuse.H0_H0 ;  /* 0x2000003eff4f7230 */ /* 0x110fe40000004100 */
[----:B------:R-:W-:Y:S02]  /*0670*/  HADD2.F32 R0, -RZ, R62.H1_H1 ;  /* 0x3000003eff007230 */ /* 0x000fe40000004100 */
[--C-:B------:R-:W-:Y:S02]  /*0680*/  HADD2.F32 R69, -RZ, R60.reuse.H0_H0 ;  /* 0x2000003cff457230 */ /* 0x100fe40000004100 */
[----:B------:R-:W-:Y:S02]  /*0690*/  HADD2.F32 R70, -RZ, R60.H1_H1 ;  /* 0x3000003cff467230 */ /* 0x000fe40000004100 */
[----:B------:R-:W-:-:S02]  /*06a0*/  HADD2.F32 R77, -RZ, R63.H0_H0 ;  /* 0x2000003fff4d7230 */ /* 0x000fc40000004100 */
[----:B------:R-:W-:Y:S01]  /*06b0*/  HADD2.F32 R62, -RZ, R63.H1_H1 ;  /* 0x3000003fff3e7230 */ /* 0x000fe20000004100 */
[----:B---3--:R-:W-:Y:S01]  /*06c0*/  FSEL R63, R80, RZ, !P1 ;  /* 0x000000ff503f7208 */ /* 0x008fe20004800000 */
[----:B------:R-:W-:Y:S02]  /*06d0*/  HADD2.F32 R78, -RZ, R68.H0_H0 ;  /* 0x20000044ff4e7230 */ /* 0x000fe40000004100 */
[----:B------:R-:W-:Y:S02]  /*06e0*/  HADD2.F32 R87, -RZ, R71.H1_H1 ;  /* 0x30000047ff577230 */ /* 0x000fe40000004100 */
[--C-:B------:R-:W-:Y:S02]  /*06f0*/  HADD2.F32 R81, -RZ, R61.reuse.H0_H0 ;  /* 0x2000003dff517230 */ /* 0x100fe40000004100 */
[----:B------:R-:W-:Y:S02]  /*0700*/  HADD2.F32 R2, -RZ, R61.H1_H1 ;  /* 0x3000003dff027230 */ /* 0x000fe40000004100 */
[----:B------:R-:W-:-:S02]  /*0710*/  HADD2.F32 R60, -RZ, R64.H0_H0 ;  /* 0x20000040ff3c7230 */ /* 0x000fc40000004100 */
[----:B------:R-:W-:Y:S02]  /*0720*/  HADD2.F32 R68, -RZ, R68.H1_H1 ;  /* 0x30000044ff447230 */ /* 0x000fe40000004100 */
[----:B------:R-:W-:Y:S02]  /*0730*/  HADD2.F32 R86, -RZ, R71.H0_H0 ;  /* 0x20000047ff567230 */ /* 0x000fe40000004100 */
[----:B------:R-:W-:Y:S02]  /*0740*/  HADD2.F32 R64, -RZ, R64.H1_H1 ;  /* 0x30000040ff407230 */ /* 0x000fe40000004100 */
[--C-:B------:R-:W-:Y:S02]  /*0750*/  HADD2.F32 R61, -RZ, R65.reuse.H0_H0 ;  /* 0x20000041ff3d7230 */ /* 0x100fe40000004100 */
[----:B------:R-:W-:Y:S02]  /*0760*/  HADD2.F32 R88, -RZ, R65.H1_H1 ;  /* 0x30000041ff587230 */ /* 0x000fe40000004100 */
[----:B------:R-:W-:-:S02]  /*0770*/  HADD2.F32 R89, -RZ, R66.H0_H0 ;  /* 0x20000042ff597230 */ /* 0x000fc40000004100 */
[----:B------:R-:W-:Y:S02]  /*0780*/  HADD2.F32 R92, -RZ, R66.H1_H1 ;  /* 0x30000042ff5c7230 */ /* 0x000fe40000004100 */
[--C-:B------:R-:W-:Y:S02]  /*0790*/  HADD2.F32 R93, -RZ, R67.reuse.H0_H0 ;  /* 0x20000043ff5d7230 */ /* 0x100fe40000004100 */
        /* <DEDUP_REMOVED lines=17> */
[----:B------:R-:W-:-:S02]  /*08b0*/  HADD2.F32 R91, -RZ, R56.H0_H0 ;  /* 0x20000038ff5b7230 */ /* 0x000fc40000004100 */
[----:B------:R-:W-:Y:S02]  /*08c0*/  HADD2.F32 R94, -RZ, R56.H1_H1 ;  /* 0x30000038ff5e7230 */ /* 0x000fe40000004100 */
[--C-:B------:R-:W-:Y:S02]  /*08d0*/  HADD2.F32 R63, -RZ, R57.reuse.H0_H0 ;  /* 0x20000039ff3f7230 */ /* 0x100fe40000004100 */
[----:B------:R-:W-:Y:S02]  /*08e0*/  HADD2.F32 R60, -RZ, R57.H1_H1 ;  /* 0x30000039ff3c7230 */ /* 0x000fe40000004100 */
[--C-:B------:R-:W-:Y:S02]  /*08f0*/  HADD2.F32 R57, -RZ, R59.reuse.H0_H0 ;  /* 0x2000003bff397230 */ /* 0x100fe40000004100 */
[----:B------:R-:W-:Y:S02]  /*0900*/  HADD2.F32 R56, -RZ, R59.H1_H1 ;  /* 0x3000003bff387230 */ /* 0x000fe40000004100 */
[----:B------:R-:W-:Y:S01]  /*0910*/  FMUL.FTZ R78, R68, UR30 ;  /* 0x0000001e444e7c20 */ /* 0x000fe20008410000 */
[----:B------:R-:W-:-:S02]  /*0920*/  HADD2.F32 R59, -RZ, R13.H1_H1 ;  /* 0x3000000dff3b7230 */ /* 0x000fc40000004100 */
[----:B------:R-:W-:Y:S01]  /*0930*/  FMUL.FTZ R3, R3, UR30 ;  /* 0x0000001e03037c20 */ /* 0x000fe20008410000 */
[----:B------:R-:W-:Y:S02]  /*0940*/  HADD2.F32 R80, -RZ, R12.H0_H0 ;  /* 0x2000000cff507230 */ /* 0x000fe40000004100 */
[-C--:B------:R-:W-:Y:S01]  /*0950*/  FMUL.FTZ R76, R76, R70.reuse ;  /* 0x000000464c4c7220 */ /* 0x080fe20000410000 */
[----:B------:R-:W-:Y:S02]  /*0960*/  HADD2.F32 R64, -RZ, R13.H0_H0 ;  /* 0x2000000dff407230 */ /* 0x000fe40000004100 */
[----:B------:R-:W-:Y:S01]  /*0970*/  FADD.FTZ R37, R37, R70 ;  /* 0x0000004625257221 */ /* 0x000fe20000010000 */
[----:B------:R-:W-:Y:S01]  /*0980*/  FFMA.FTZ R17, R78, R70, R17 ;  /* 0x000000464e117223 */ /* 0x000fe20000010011 */
[----:B------:R-:W-:Y:S01]  /*0990*/  FMUL.FTZ R68, R59, R2 ;  /* 0x000000023b447220 */ /* 0x000fe20000410000 */
[----:B------:R-:W-:Y:S01]  /*09a0*/  FMUL.FTZ R70, R65, UR30 ;  /* 0x0000001e41467c20 */ /* 0x000fe20008410000 */
[----:B------:R-:W-:-:S02]  /*09b0*/  HADD2.F32 R59, -RZ, R14.H1_H1 ;  /* 0x3000000eff3b7230 */ /* 0x000fc40000004100 */
[-C--:B------:R-:W-:Y:S01]  /*09c0*/  FMUL.FTZ R80, R80, R69.reuse ;  /* 0x0000004550507220 */ /* 0x080fe20000410000 */
[----:B------:R-:W-:Y:S01]  /*09d0*/  FADD.FTZ R36, R36, R69 ;  /* 0x0000004524247221 */ /* 0x000fe20000010000 */
[----:B------:R-:W-:Y:S01]  /*09e0*/  FFMA.FTZ R16, R3, R69, R16 ;  /* 0x0000004503107223 */ /* 0x000fe20000010010 */
[----:B------:R-:W-:Y:S01]  /*09f0*/  FMUL.FTZ R69, R64, R81 ;  /* 0x0000005140457220 */ /* 0x000fe20000410000 */
[----:B------:R-:W-:Y:S01]  /*0a00*/  FADD.FTZ R39, R39, R2 ;  /* 0x0000000227277221 */ /* 0x000fe20000010000 */
[----:B------:R-:W-:Y:S01]  /*0a10*/  FFMA.FTZ R19, R70, R2, R19 ;  /* 0x0000000246137223 */ /* 0x000fe20000010013 */
[----:B------:R-:W-:Y:S01]  /*0a20*/  FMUL.FTZ R64, R85, UR30 ;  /* 0x0000001e55407c20 */ /* 0x000fe20008410000 */
[--C-:B------:R-:W-:Y:S02]  /*0a30*/  HADD2.F32 R82, -RZ, R15.reuse.H0_H0 ;  /* 0x2000000fff527230 */ /* 0x100fe40000004100 */
[----:B------:R-:W-:Y:S01]  /*0a40*/  FMUL.FTZ R2, R59, R0 ;  /* 0x000000003b027220 */ /* 0x000fe20000410000 */
[----:B------:R-:W-:Y:S01]  /*0a50*/  FMUL.FTZ R65, R86, UR30 ;  /* 0x0000001e56417c20 */ /* 0x000fe20008410000 */
[----:B------:R-:W-:-:S02]  /*0a60*/  HADD2.F32 R59, -RZ, R15.H1_H1 ;  /* 0x3000000fff3b7230 */ /* 0x000fc40000004100 */
[----:B------:R-:W-:Y:S01]  /*0a70*/  FADD.FTZ R33, R33, R0 ;  /* 0x0000000021217221 */ /* 0x000fe20000010000 */
[----:B------:R-:W-:Y:S01]  /*0a80*/  FFMA.FTZ R21, R64, R0, R21 ;  /* 0x0000000040157223 */ /* 0x000fe20000010015 */
[----:B------:R-:W-:Y:S01]  /*0a90*/  FMUL.FTZ R71, R71, UR30 ;  /* 0x0000001e47477c20 */ /* 0x000fe20008410000 */
[-C--:B------:R-:W-:Y:S01]  /*0aa0*/  FMUL.FTZ R0, R82, R77.reuse ;  /* 0x0000004d52007220 */ /* 0x080fe20000410000 */
[----:B------:R-:W-:Y:S01]  /*0ab0*/  FADD.FTZ R34, R34, R77 ;  /* 0x0000004d22227221 */ /* 0x000fe20000010000 */
[----:B------:R-:W-:Y:S01]  /*0ac0*/  FFMA.FTZ R22, R65, R77, R22 ;  /* 0x0000004d41167223 */ /* 0x000fe20000010016 */
[----:B------:R-:W-:Y:S01]  /*0ad0*/  FMUL.FTZ R82, R90, UR30 ;  /* 0x0000001e5a527c20 */ /* 0x000fe20008410000 */
[----:B------:R-:W-:Y:S01]  /*0ae0*/  FMUL.FTZ R77, R59, R62 ;  /* 0x0000003e3b4d7220 */ /* 0x000fe20000410000 */
[----:B------:R-:W-:Y:S01]  /*0af0*/  FADD.FTZ R59, RZ, R80 ;  /* 0x00000050ff3b7221 */ /* 0x000fe20000010000 */
[----:B------:R-:W-:Y:S01]  /*0b00*/  FFMA.FTZ R85, R3, R80, RZ ;  /* 0x0000005003557223 */ /* 0x000fe200000100ff */
[----:B------:R-:W-:Y:S01]  /*0b10*/  FADD.FTZ R38, R38, R81 ;  /* 0x0000005126267221 */ /* 0x000fe20000010000 */
[----:B------:R-:W-:Y:S01]  /*0b20*/  FFMA.FTZ R18, R71, R81, R18 ;  /* 0x0000005147127223 */ /* 0x000fe20000010012 */
[----:B------:R-:W-:-:S02]  /*0b30*/  HADD2.F32 R81, -RZ, R72.H0_H0 ;  /* 0x20000048ff517230 */ /* 0x000fc40000004100 */
[----:B------:R-:W-:Y:S01]  /*0b40*/  FADD.FTZ R35, R35, R62 ;  /* 0x0000003e23237221 */ /* 0x000fe20000010000 */
[----:B------:R-:W-:Y:S01]  /*0b50*/  FFMA.FTZ R23, R82, R62, R23 ;  /* 0x0000003e52177223 */ /* 0x000fe20000010017 */
[----:B------:R-:W-:Y:S01]  /*0b60*/  FMUL.FTZ R83, R83, UR30 ;  /* 0x0000001e53537c20 */ /* 0x000fe20008410000 */
[----:B------:R-:W-:Y:S01]  /*0b70*/  FADD.FTZ R62, R59, R76 ;  /* 0x0000004c3b3e7221 */ /* 0x000fe20000010000 */
[----:B------:R-:W-:Y:S01]  /*0b80*/  FFMA.FTZ R86, R78, R76, R85 ;  /* 0x0000004c4e567223 */ /* 0x000fe20000010055 */
[----:B------:R-:W-:Y:S02]  /*0b90*/  HADD2.F32 R66, -RZ, R14.H0_H0 ;  /* 0x2000000eff427230 */ /* 0x000fe40000004100 */
[-C--:B------:R-:W-:Y:S01]  /*0ba0*/  FMUL.FTZ R81, R81, R91.reuse ;  /* 0x0000005b51517220 */ /* 0x080fe20000410000 */
[----:B------:R-:W-:Y:S01]  /*0bb0*/  FADD.FTZ R28, R28, R91 ;  /* 0x0000005b1c1c7221 */ /* 0x000fe20000010000 */
[----:B------:R-:W-:Y:S01]  /*0bc0*/  FFMA.FTZ R44, R83, R91, R44 ;  /* 0x0000005b532c7223 */ /* 0x000fe2000001002c */
[----:B------:R-:W-:Y:S01]  /*0bd0*/  FADD.FTZ R59, R62, R69 ;  /* 0x000000453e3b7221 */ /* 0x000fe20000010000 */
[----:B------:R-:W-:Y:S01]  /*0be0*/  FFMA.FTZ R91, R71, R69, R86 ;  /* 0x00000045475b7223 */ /* 0x000fe20000010056 */
[----:B------:R-:W-:-:S02]  /*0bf0*/  HADD2.F32 R90, -RZ, R73.H0_H0 ;  /* 0x20000049ff5a7230 */ /* 0x000fc40000004100 */
[----:B------:R-:W-:Y:S01]  /*0c00*/  FMUL.FTZ R66, R66, R79 ;  /* 0x0000004f42427220 */ /* 0x000fe20000410000 */
[----:B------:R-:W-:Y:S01]  /*0c10*/  FMUL.FTZ R87, R87, UR30 ;  /* 0x0000001e57577c20 */ /* 0x000fe20008410000 */
[----:B------:R-:W-:Y:S01]  /*0c20*/  FADD.FTZ R59, R59, R68 ;  /* 0x000000443b3b7221 */ /* 0x000fe20000010000 */
[----:B------:R-:W-:Y:S01]  /*0c30*/  FMUL.FTZ R67, R67, UR30 ;  /* 0x0000001e43437c20 */ /* 0x000fe20008410000 */
[----:B------:R-:W-:Y:S01]  /*0c40*/  FFMA.FTZ R62, R70, R68, R91 ;  /* 0x00000044463e7223 */ /* 0x000fe2000001005b */
[-C--:B------:R-:W-:Y:S01]  /*0c50*/  FMUL.FTZ R85, R90, R63.reuse ;  /* 0x0000003f5a557220 */ /* 0x080fe20000410000 */
[----:B------:R-:W-:Y:S01]  /*0c60*/  FADD.FTZ R30, R30, R63 ;  /* 0x0000003f1e1e7221 */ /* 0x000fe20000010000 */
[----:B------:R-:W-:Y:S01]  /*0c70*/  FFMA.FTZ R46, R87, R63, R46 ;  /* 0x0000003f572e7223 */ /* 0x000fe2000001002e */
[----:B------:R-:W-:Y:S01]  /*0c80*/  FMUL.FTZ R88, R88, UR30 ;  /* 0x0000001e58587c20 */ /* 0x000fe20008410000 */
[----:B------:R-:W-:Y:S01]  /*0c90*/  FADD.FTZ R59, R59, R66 ;  /* 0x000000423b3b7221 */ /* 0x000fe20000010000 */
[----:B------:R-:W-:Y:S01]  /*0ca0*/  FFMA.FTZ R63, R67, R66, R62 ;  /* 0x00000042433f7223 */ /* 0x000fe2000001003e */
[-C--:B------:R-:W-:Y:S01]  /*0cb0*/  FMUL.FTZ R86, R95, R60.reuse ;  /* 0x0000003c5f567220 */ /* 0x080fe20000410000 */
[----:B------:R-:W-:Y:S01]  /*0cc0*/  FADD.FTZ R31, R31, R60 ;  /* 0x0000003c1f1f7221 */ /* 0x000fe20000010000 */
[----:B------:R-:W-:Y:S01]  /*0cd0*/  FFMA.FTZ R47, R88, R60, R47 ;  /* 0x0000003c582f7223 */ /* 0x000fe2000001002f */
[----:B------:R-:W-:Y:S01]  /*0ce0*/  FADD.FTZ R59, R59, R2 ;  /* 0x000000023b3b7221 */ /* 0x000fe20000010000 */
[----:B------:R-:W-:Y:S01]  /*0cf0*/  FFMA.FTZ R60, R64, R2, R63 ;  /* 0x00000002403c7223 */ /* 0x000fe2000001003f */
[----:B------:R-:W-:-:S02]  /*0d00*/  FADD.FTZ R32, R32, R79 ;  /* 0x0000004f20207221 */ /* 0x000fc40000010000 */
[----:B------:R-:W-:Y:S01]  /*0d10*/  FADD.FTZ R62, R59, R0 ;  /* 0x000000003b3e7221 */ /* 0x000fe20000010000 */
[----:B------:R-:W-:Y:S01]  /*0d20*/  FFMA.FTZ R59, R65, R0, R60 ;  /* 0x00000000413b7223 */ /* 0x000fe2000001003c */
[----:B------:R-:W-:Y:S01]  /*0d30*/  FFMA.FTZ R20, R67, R79, R20 ;  /* 0x0000004f43147223 */ /* 0x000fe20000010014 */
[----:B------:R-:W-:Y:S02]  /*0d40*/  HADD2.F32 R79, -RZ, R72.H1_H1 ;  /* 0x30000048ff4f7230 */ /* 0x000fe40000004100 */
[----:B------:R-:W-:Y:S01]  /*0d50*/  FADD.FTZ R60, R62, R77 ;  /* 0x0000004d3e3c7221 */ /* 0x000fe20000010000 */
[----:B------:R-:W-:Y:S01]  /*0d60*/  FFMA.FTZ R62, R82, R77, R59 ;  /* 0x0000004d523e7223 */ /* 0x000fe2000001003b */
[----:B------:R-:W-:Y:S01]  /*0d70*/  FMUL.FTZ R84, R84, UR30 ;  /* 0x0000001e54547c20 */ /* 0x000fe20008410000 */
[----:B------:R-:W-:Y:S01]  /*0d80*/  FMUL.FTZ R79, R79, R94 ;  /* 0x0000005e4f4f7220 */ /* 0x000fe20000410000 */
[----:B------:R-:W-:Y:S01]  /*0d90*/  FADD.FTZ R60, R60, R81 ;  /* 0x000000513c3c7221 */ /* 0x000fe20000010000 */
[----:B------:R-:W-:Y:S01]  /*0da0*/  FFMA.FTZ R59, R83, R81, R62 ;  /* 0x00000051533b7223 */ /* 0x000fe2000001003e */
[----:B------:R-:W-:-:S02]  /*0db0*/  HADD2.F32 R61, -RZ, R58.H0_H0 ;  /* 0x2000003aff3d7230 */ /* 0x000fc40000004100 */
[----:B------:R-:W-:Y:S01]  /*0dc0*/  FMUL.FTZ R89, R89, UR30 ;  /* 0x0000001e59597c20 */ /* 0x000fe20008410000 */
[----:B------:R-:W-:Y:S02]  /*0dd0*/  HADD2.F32 R90, -RZ, R74.H0_H0 ;  /* 0x2000004aff5a7230 */ /* 0x000fe40000004100 */
[----:B------:R-:W-:Y:S01]  /*0de0*/  FADD.FTZ R60, R60, R79 ;  /* 0x0000004f3c3c7221 */ /* 0x000fe20000010000 */
[----:B------:R-:W-:Y:S01]  /*0df0*/  FFMA.FTZ R62, R84, R79, R59 ;  /* 0x0000004f543e7223 */ /* 0x000fe2000001003b */
[----:B------:R-:W-:Y:S02]  /*0e00*/  HADD2.F32 R58, -RZ, R58.H1_H1 ;  /* 0x3000003aff3a7230 */ /* 0x000fe40000004100 */
[----:B------:R-:W-:Y:S01]  /*0e10*/  FADD.FTZ R24, R24, R61 ;  /* 0x0000003d18187221 */ /* 0x000fe20000010000 */
[----:B------:R-:W-:Y:S02]  /*0e20*/  HADD2.F32 R91, -RZ, R74.H1_H1 ;  /* 0x3000004aff5b7230 */ /* 0x000fe40000004100 */
[-C--:B------:R-:W-:Y:S01]  /*0e30*/  FMUL.FTZ R90, R90, R61.reuse ;  /* 0x0000003d5a5a7220 */ /* 0x080fe20000410000 */
        /* <DEDUP_REMOVED lines=9> */
[----:B------:R-:W-:Y:S01]  /*0ed0*/  FADD.FTZ R29, R29, R94 ;  /* 0x0000005e1d1d7221 */ /* 0x000fe20000010000 */
[----:B------:R-:W-:Y:S01]  /*0ee0*/  FFMA.FTZ R45, R84, R94, R45 ;  /* 0x0000005e542d7223 */ /* 0x000fe2000001002d */
[----:B------:R-:W-:-:S02]  /*0ef0*/  HADD2.F32 R94, -RZ, R75.H0_H0 ;  /* 0x2000004bff5e7230 */ /* 0x000fc40000004100 */
[----:B------:R-:W-:Y:S01]  /*0f00*/  FMUL.FTZ R93, R93, UR30 ;  /* 0x0000001e5d5d7c20 */ /* 0x000fe20008410000 */
[----:B------:R-:W-:Y:S01]  /*0f10*/  FADD.FTZ R60, R59, R90 ;  /* 0x0000005a3b3c7221 */ /* 0x000fe20000010000 */
[----:B------:R-:W-:Y:S01]  /*0f20*/  FFMA.FTZ R59, R89, R90, R58 ;  /* 0x0000005a593b7223 */ /* 0x000fe2000001003a */
[----:B------:R-:W-:Y:S02]  /*0f30*/  HADD2.F32 R95, -RZ, R75.H1_H1 ;  /* 0x3000004bff5f7230 */ /* 0x000fe40000004100 */
[-C--:B------:R-:W-:Y:S01]  /*0f40*/  FMUL.FTZ R94, R94, R57.reuse ;  /* 0x000000395e5e7220 */ /* 0x080fe20000410000 */
[----:B------:R-:W-:Y:S01]  /*0f50*/  FADD.FTZ R26, R26, R57 ;  /* 0x000000391a1a7221 */ /* 0x000fe20000010000 */
[----:B------:R-:W-:Y:S01]  /*0f60*/  FFMA.FTZ R42, R93, R57, R42 ;  /* 0x000000395d2a7223 */ /* 0x000fe2000001002a */
        /* <DEDUP_REMOVED lines=10> */
[----:B------:R-:W-:Y:S06]  /*1010*/  BRA `(.L_x_775) ;  /* 0x0000000000387947 */ /* 0x000fec0003800000 */
.L_x_774:
        /* <DEDUP_REMOVED lines=14> */
.L_x_775:
        /* <DEDUP_REMOVED lines=32> */
.L_x_777:
[----:B------:R-:W-:Y:S05]  /*1300*/  BSYNC.RECONVERGENT B0 ;  /* 0x0000000000007941 */ /* 0x000fea0003800200 */
.L_x_776:
[----:B------:R-:W1:Y:S08]  /*1310*/  S2UR UR10, SR_CgaCtaId ;  /* 0x00000000000a79c3 */ /* 0x000e700000008800 */
[----:B------:R-:W-:Y:S01]  /*1320*/  BAR.SYNC.DEFER_BLOCKING 0x0 ;  /* 0x0000000000007b1d */ /* 0x000fe20000010000 */
[----:B------:R-:W-:Y:S01]  /*1330*/  UISETP.GE.AND UP2, UPT, UR16, 0x1, UPT ;  /* 0x000000011000788c */ /* 0x000fe2000bf46270 */
[----:B------:R-:W-:Y:S01]  /*1340*/  ISETP.NE.AND P1, PT, RZ, UR27, PT ;  /* 0x0000001bff007c0c */ /* 0x000fe2000bf25270 */
[----:B------:R-:W-:-:S03]  /*1350*/  UISETP.NE.U32.AND UP0, UPT, UR4, URZ, UPT ;  /* 0x000000ff0400728c */ /* 0x000fc6000bf05070 */
[----:B------:R-:W-:Y:S01]  /*1360*/  UMOV UR9, 0x400 ;  /* 0x0000040000097882 */ /* 0x000fe20000000000 */
[----:B------:R-:W-:Y:S01]  /*1370*/  PLOP3.LUT P2, PT, PT, PT, UP2, 0x80, 0x8 ;  /* 0x000000000008781c */ /* 0x000fe20003f4f028 */
[----:B------:R-:W-:Y:S02]  /*1380*/  UISETP.NE.AND.EX UP0, UPT, UR5, URZ, UPT, UP0 ;  /* 0x000000ff0500728c */ /* 0x000fe4000bf05300 */
[----:B-1----:R-:W-:-:S04]  /*1390*/  ULEA UR9, UR10, UR9, 0x18 ;  /* 0x000000090a097291 */ /* 0x002fc8000f8ec0ff */
[----:B------:R-:W-:Y:S02]  /*13a0*/  UIADD3 UR10, UPT, UPT, UR9, 0x2020, URZ ;  /* 0x00002020090a7890 */ /* 0x000fe4000fffe0ff */
[----:B------:R-:W-:Y:S02]  /*13b0*/  @!UP1 UIADD3 UR10, UPT, UPT, UR9, 0x2000, URZ ;  /* 0x00002000090a9890 */ /* 0x000fe4000fffe0ff */
[----:B------:R-:W-:Y:S02]  /*13c0*/  UIADD3 UR11, UPT, UPT, UR9, 0x2030, URZ ;  /* 0x00002030090b7890 */ /* 0x000fe4000fffe0ff */
[----:B------:R-:W-:Y:S02]  /*13d0*/  @!UP1 UIADD3 UR11, UPT, UPT, UR9, 0x2010, URZ ;  /* 0x00002010090b9890 */ /* 0x000fe4000fffe0ff */
[----:B------:R-:W-:-:S03]  /*13e0*/  @UP2 UIADD3 UR9, UPT, UPT, UR16, -0x1, URZ ;  /* 0xffffffff10092890 */ /* 0x000fc6000fffe0ff */
[----:B0-----:R-:W0:Y:S01]  /*13f0*/  LDS.128 R56, [UR10] ;  /* 0x0000000aff387984 */ /* 0x001e220008000c00 */
[----:B------:R-:W-:-:S03]  /*1400*/  @UP2 UIMAD UR9, UR9, UR26, URZ ;  /* 0x0000001a090922a4 */ /* 0x000fc6000f8e02ff */
[----:B------:R-:W1:Y:S01]  /*1410*/  LDS.128 R60, [UR11] ;  /* 0x0000000bff3c7984 */ /* 0x000e620008000c00 */
[----:B------:R-:W-:Y:S02]  /*1420*/  UIMAD UR11, UR8, UR26, URZ ;  /* 0x0000001a080b72a4 */ /* 0x000fe4000f8e02ff */
[----:B------:R-:W-:Y:S02]  /*1430*/  @UP2 USHF.R.S32.HI UR10, URZ, 0x1f, UR9 ;  /* 0x0000001fff0a2899 */ /* 0x000fe40008011409 */
[----:B------:R-:W-:Y:S02]  /*1440*/  USHF.R.S32.HI UR16, URZ, 0x1f, UR11 ;  /* 0x0000001fff107899 */ /* 0x000fe4000801140b */
[----:B------:R-:W-:Y:S02]  /*1450*/  @UP2 ULEA.HI UR10, UR10, UR9, URZ, 0x3 ;  /* 0x000000090a0a2291 */ /* 0x000fe4000f8f18ff */
[----:B------:R-:W-:Y:S01]  /*1460*/  ULEA.HI UR16, UR16, UR11, URZ, 0x3 ;  /* 0x0000000b10107291 */ /* 0x000fe2000f8f18ff */
[----:B0-----:R-:W-:Y:S01]  /*1470*/  FADD.FTZ R98, RZ, R57 ;  /* 0x00000039ff627221 */ /* 0x001fe20000010000 */
[----:B------:R-:W-:-:S04]  /*1480*/  FADD.FTZ R57, RZ, R56 ;  /* 0x00000038ff397221 */ /* 0x000fc80000010000 */
[----:B------:R-:W-:Y:S01]  /*1490*/  MOV R56, UR16 ;  /* 0x0000001000387c02 */ /* 0x000fe20008000f00 */
[----:B------:R-:W-:Y:S01]  /*14a0*/  FADD.FTZ R98, R59, R98 ;  /* 0x000000623b627221 */ /* 0x000fe20000010000 */
[----:B------:R-:W-:Y:S01]  /*14b0*/  FADD.FTZ R57, R58, R57 ;  /* 0x000000393a397221 */ /* 0x000fe20000010000 */
[----:B------:R-:W-:Y:S02]  /*14c0*/  MOV R58, UR10 ;  /* 0x0000000a003a7c02 */ /* 0x000fe40008000f00 */
[----:B-1----:R-:W-:Y:S01]  /*14d0*/  FADD.FTZ R98, R98, R61 ;  /* 0x0000003d62627221 */ /* 0x002fe20000010000 */
[----:B------:R-:W-:Y:S01]  /*14e0*/  FADD.FTZ R57, R57, R60 ;  /* 0x0000003c39397221 */ /* 0x000fe20000010000 */
[----:B------:R-:W-:Y:S02]  /*14f0*/  MOV R60, RZ ;  /* 0x000000ff003c7202 */ /* 0x000fe40000000f00 */
[----:B------:R-:W-:Y:S01]  /*1500*/  FADD.FTZ R63, R63, R98 ;  /* 0x000000623f3f7221 */ /* 0x000fe20000010000 */
[----:B------:R-:W-:Y:S01]  /*1510*/  FADD.FTZ R62, R62, R57 ;  /* 0x000000393e3e7221 */ /* 0x000fe20000010000 */
[----:B------:R-:W-:-:S02]  /*1520*/  @P2 LEA.HI.SX32 R60, R58, R97, 0x1d ;  /* 0x000000613a3c2211 */ /* 0x000fc400078feaff */
[----:B------:R-:W-:Y:S01]  /*1530*/  FMUL.FTZ R63, R63, UR28 ;  /* 0x0000001c3f3f7c20 */ /* 0x000fe20008410000 */
[----:B------:R-:W-:Y:S01]  /*1540*/  FMUL.FTZ R62, R62, UR28 ;  /* 0x0000001c3e3e7c20 */ /* 0x000fe20008410000 */
[----:B------:R-:W-:-:S03]  /*1550*/  LEA.HI.SX32 R61, R56, R97, 0x1d ;  /* 0x00000061383d7211 */ /* 0x000fc600078feaff */
[----:B------:R-:W-:Y:S02]  /*1560*/  R2UR UR9, R63 ;  /* 0x000000003f0972ca */ /* 0x000fe400000e0000 */
[----:B------:R-:W-:Y:S01]  /*1570*/  FSEL R62, R62, RZ, !P1 ;  /* 0x000000ff3e3e7208 */ /* 0x000fe20004800000 */
[----:B------:R-:W-:-:S12]  /*1580*/  BRA.U UP0, `(.L_x_778) ;  /* 0x0000000900487547 */ /* 0x000fd8000b800000 */
[----:B------:R-:W-:-:S04]  /*1590*/  UISETP.NE.U32.AND UP0, UPT, UR6, URZ, UPT ;  /* 0x000000ff0600728c */ /* 0x000fc8000bf05070 */
[----:B------:R-:W-:-:S09]  /*15a0*/  UISETP.NE.AND.EX UP0, UPT, UR7, URZ, UPT, UP0 ;  /* 0x000000ff0700728c */ /* 0x000fd2000bf05300 */
[----:B------:R-:W-:Y:S05]  /*15b0*/  BRA.U UP0, `(.L_x_779) ;  /* 0x0000000500247547 */ /* 0x000fea000b800000 */
[----:B------:R-:W-:Y:S05]  /*15c0*/  BRA.U !UP2, `(.L_x_780) ;  /* 0x000000010a207547 */ /* 0x000fea000b800000 */
[----:B------:R-:W-:Y:S01]  /*15d0*/  FFMA.FTZ R57, R3, UR9, R62 ;  /* 0x0000000903397c23 */ /* 0x000fe2000801003e */
[----:B------:R-:W-:-:S03]  /*15e0*/  ISETP.LT.AND P1, PT, RZ, UR29, PT ;  /* 0x0000001dff007c0c */ /* 0x000fc6000bf21270 */
[----:B------:R-:W-:-:S04]  /*15f0*/  FADD.FTZ R56, R80, -R57 ;  /* 0x8000003950387221 */ /* 0x000fc80000010000 */
[----:B------:R-:W-:-:S05]  /*1600*/  FMUL.FTZ R56, R56, UR30 ;  /* 0x0000001e38387c20 */ /* 0x000fca0008410000 */
[----:B------:R-:W-:-:S05]  /*1610*/  FSEL R56, R56, RZ, P1 ;  /* 0x000000ff38387208 */ /* 0x000fca0000800000 */
[----:B------:R-:W-:-:S05]  /*1620*/  FMUL.FTZ R56, R56, UR17 ;  /* 0x0000001138387c20 */ /* 0x000fca0008410000 */
[----:B------:R-:W-:-:S04]  /*1630*/  F2FP.F16.F32.PACK_AB R56, RZ, R56 ;  /* 0x00000038ff38723e */ /* 0x000fc800000000ff */
[----:B------:R-:W-:-:S07]  /*1640*/  PRMT R48, R56, 0x7610, R48 ;  /* 0x0000761038307816 */ /* 0x000fce0000000030 */
.L_x_780:
        /* <DEDUP_REMOVED lines=9> */
.L_x_781:
        /* <DEDUP_REMOVED lines=9> */
.L_x_782:
        /* <DEDUP_REMOVED lines=9> */
.L_x_783:
        /* <DEDUP_REMOVED lines=9> */
.L_x_784:
        /* <DEDUP_REMOVED lines=9> */
.L_x_785:
        /* <DEDUP_REMOVED lines=9> */
.L_x_786:
        /* <DEDUP_REMOVED lines=8> */
[----:B------:R-:W-:Y:S01]  /*1a30*/  PRMT R51, R51, 0x5410, R56 ;  /* 0x0000541033337816 */ /* 0x000fe20000000038 */
[----:B------:R-:W-:Y:S06]  /*1a40*/  BRA `(.L_x_787) ;  /* 0x0000000c00447947 */ /* 0x000fec0003800000 */
.L_x_779:
[--C-:B------:R-:W-:Y:S01]  /*1a50*/  FFMA.FTZ R53, R3, UR9, R62.reuse ;  /* 0x0000000903357c23 */ /* 0x100fe2000801003e */
[----:B------:R-:W0:Y:S01]  /*1a60*/  @UP2 LDCU UR10, c[0x0][0x40c] ;  /* 0x00008180ff0a27ac */ /* 0x000e220008000800 */
[--C-:B------:R-:W-:Y:S01]  /*1a70*/  FFMA.FTZ R55, R78, UR9, R62.reuse ;  /* 0x000000094e377c23 */ /* 0x100fe2000801003e */
[----:B------:R-:W-:Y:S01]  /*1a80*/  FFMA.FTZ R54, R71, UR9, R62 ;  /* 0x0000000947367c23 */ /* 0x000fe2000801003e */
[----:B------:R-:W-:Y:S01]  /*1a90*/  FADD.FTZ R52, R80, -R53 ;  /* 0x8000003550347221 */ /* 0x000fe20000010000 */
[----:B------:R-:W1:Y:S01]  /*1aa0*/  @UP2 LDCU UR11, c[0x0][0x40c] ;  /* 0x00008180ff0b27ac */ /* 0x000e620008000800 */
[----:B------:R-:W-:Y:S01]  /*1ab0*/  FADD.FTZ R53, R76, -R55 ;  /* 0x800000374c357221 */ /* 0x000fe20000010000 */
[----:B------:R-:W-:Y:S01]  /*1ac0*/  FADD.FTZ R54, R69, -R54 ;  /* 0x8000003645367221 */ /* 0x000fe20000010000 */
[----:B------:R-:W-:Y:S01]  /*1ad0*/  FMUL.FTZ R52, R52, UR30 ;  /* 0x0000001e34347c20 */ /* 0x000fe20008410000 */
[----:B------:R-:W2:Y:S01]  /*1ae0*/  @UP2 LDCU UR16, c[0x0][0x40c] ;  /* 0x00008180ff1027ac */ /* 0x000ea20008000800 */
[----:B------:R-:W-:Y:S01]  /*1af0*/  FMUL.FTZ R53, R53, UR30 ;  /* 0x0000001e35357c20 */ /* 0x000fe20008410000 */
[----:B------:R-:W-:Y:S01]  /*1b00*/  ISETP.LT.AND P1, PT, RZ, UR29, PT ;  /* 0x0000001dff007c0c */ /* 0x000fe2000bf21270 */
[--C-:B------:R-:W-:Y:S01]  /*1b10*/  FFMA.FTZ R57, R70, UR9, R62.reuse ;  /* 0x0000000946397c23 */ /* 0x100fe2000801003e */
[----:B------:R-:W3:Y:S01]  /*1b20*/  @UP2 LDCU UR31, c[0x0][0x40c] ;  /* 0x00008180ff1f27ac */ /* 0x000ee20008000800 */
[----:B------:R-:W-:Y:S01]  /*1b30*/  FMUL.FTZ R54, R54, UR30 ;  /* 0x0000001e36367c20 */ /* 0x000fe20008410000 */
[----:B------:R-:W-:Y:S01]  /*1b40*/  FSEL R52, R52, RZ, P1 ;  /* 0x000000ff34347208 */ /* 0x000fe20000800000 */
[----:B------:R-:W-:Y:S01]  /*1b50*/  FADD.FTZ R57, R68, -R57 ;  /* 0x8000003944397221 */ /* 0x000fe20000010000 */
[----:B------:R-:W-:Y:S01]  /*1b60*/  FSEL R53, R53, RZ, P1 ;  /* 0x000000ff35357208 */ /* 0x000fe20000800000 */
[----:B------:R-:W4:Y:S01]  /*1b70*/  @UP2 LDCU UR32, c[0x0][0x40c] ;  /* 0x00008180ff2027ac */ /* 0x000f220008000800 */
[--C-:B------:R-:W-:Y:S01]  /*1b80*/  FFMA.FTZ R59, R67, UR9, R62.reuse ;  /* 0x00000009433b7c23 */ /* 0x100fe2000801003e */
[----:B------:R-:W-:Y:S01]  /*1b90*/  FSEL R100, R54, RZ, P1 ;  /* 0x000000ff36647208 */ /* 0x000fe20000800000 */
[----:B------:R-:W-:Y:S01]  /*1ba0*/  FMUL.FTZ R57, R57, UR30 ;  /* 0x0000001e39397c20 */ /* 0x000fe20008410000 */
[----:B0-----:R-:W-:Y:S01]  /*1bb0*/  @P2 FMUL.FTZ R55, R52, UR10 ;  /* 0x0000000a34372c20 */ /* 0x001fe20008410000 */
[----:B-1----:R-:W-:Y:S01]  /*1bc0*/  @P2 FMUL.FTZ R56, R53, UR11 ;  /* 0x0000000b35382c20 */ /* 0x002fe20008410000 */
[--C-:B------:R-:W-:Y:S01]  /*1bd0*/  FFMA.FTZ R63, R64, UR9, R62.reuse ;  /* 0x00000009403f7c23 */ /* 0x100fe2000801003e */
[----:B------:R-:W0:Y:S01]  /*1be0*/  @UP2 LDCU UR10, c[0x0][0x40c] ;  /* 0x00008180ff0a27ac */ /* 0x000e220008000800 */
[--C-:B------:R-:W-:Y:S01]  /*1bf0*/  FFMA.FTZ R99, R65, UR9, R62.reuse ;  /* 0x0000000941637c23 */ /* 0x100fe2000801003e */
[----:B------:R-:W-:Y:S01]  /*1c00*/  FADD.FTZ R58, R66, -R59 ;  /* 0x8000003b423a7221 */ /* 0x000fe20000010000 */
[----:B--2---:R-:W-:Y:S01]  /*1c10*/  @P2 FMUL.FTZ R54, R100, UR16 ;  /* 0x0000001064362c20 */ /* 0x004fe20008410000 */
[----:B------:R-:W1:Y:S01]  /*1c20*/  @UP2 LDCU UR11, c[0x0][0x40c] ;  /* 0x00008180ff0b27ac */ /* 0x000e620008000800 */
[----:B------:R-:W-:Y:S01]  /*1c30*/  FADD.FTZ R59, R2, -R63 ;  /* 0x8000003f023b7221 */ /* 0x000fe20000010000 */
[----:B------:R-:W-:Y:S01]  /*1c40*/  FSEL R101, R57, RZ, P1 ;  /* 0x000000ff39657208 */ /* 0x000fe20000800000 */
[----:B------:R-:W-:Y:S01]  /*1c50*/  FADD.FTZ R63, R0, -R99 ;  /* 0x80000063003f7221 */ /* 0x000fe20000010000 */
[----:B------:R-:W-:Y:S01]  /*1c60*/  FMUL.FTZ R58, R58, UR30 ;  /* 0x0000001e3a3a7c20 */ /* 0x000fe20008410000 */
[----:B------:R-:W-:Y:S01]  /*1c70*/  @P2 F2FP.F16.F32.PACK_AB R57, RZ, R54 ;  /* 0x00000036ff39223e */ /* 0x000fe200000000ff */
[----:B------:R-:W-:Y:S01]  /*1c80*/  FMUL.FTZ R59, R59, UR30 ;  /* 0x0000001e3b3b7c20 */ /* 0x000fe20008410000 */
[----:B------:R-:W-:Y:S01]  /*1c90*/  FMUL.FTZ R63, R63, UR30 ;  /* 0x0000001e3f3f7c20 */ /* 0x000fe20008410000 */
[----:B---3--:R-:W-:Y:S01]  /*1ca0*/  @P2 FMUL.FTZ R54, R101, UR31 ;  /* 0x0000001f65362c20 */ /* 0x008fe20008410000 */
[----:B------:R-:W-:Y:S01]  /*1cb0*/  FSEL R102, R58, RZ, P1 ;  /* 0x000000ff3a667208 */ /* 0x000fe20000800000 */
[----:B------:R-:W-:Y:S01]  /*1cc0*/  FFMA.FTZ R106, R82, UR9, R62 ;  /* 0x00000009526a7c23 */ /* 0x000fe2000801003e */
[----:B------:R-:W-:-:S02]  /*1cd0*/  FSEL R103, R59, RZ, P1 ;  /* 0x000000ff3b677208 */ /* 0x000fc40000800000 */
[----:B------:R-:W-:Y:S01]  /*1ce0*/  FSEL R104, R63, RZ, P1 ;  /* 0x000000ff3f687208 */ /* 0x000fe20000800000 */
[----:B----4-:R-:W-:Y:S01]  /*1cf0*/  @P2 FMUL.FTZ R59, R102, UR32 ;  /* 0x00000020663b2c20 */ /* 0x010fe20008410000 */
[----:B------:R-:W-:Y:S01]  /*1d00*/  @P2 F2FP.F16.F32.PACK_AB R58, RZ, R54 ;  /* 0x00000036ff3a223e */ /* 0x000fe200000000ff */
[----:B------:R-:W-:Y:S01]  /*1d10*/  FADD.FTZ R54, R77, -R106 ;  /* 0x8000006a4d367221 */ /* 0x000fe20000010000 */
[----:B0-----:R-:W-:Y:S01]  /*1d20*/  @P2 FMUL.FTZ R63, R103, UR10 ;  /* 0x0000000a673f2c20 */ /* 0x001fe20008410000 */
[----:B-1----:R-:W-:Y:S01]  /*1d30*/  @P2 FMUL.FTZ R98, R104, UR11 ;  /* 0x0000000b68622c20 */ /* 0x002fe20008410000 */
[----:B------:R-:W-:Y:S01]  /*1d40*/  @P2 F2FP.F16.F32.PACK_AB R55, RZ, R55 ;  /* 0x00000037ff37223e */ /* 0x000fe200000000ff */
[----:B------:R-:W-:Y:S01]  /*1d50*/  FMUL.FTZ R99, R54, UR30 ;  /* 0x0000001e36637c20 */ /* 0x000fe20008410000 */
[----:B------:R-:W-:Y:S02]  /*1d60*/  @P2 F2FP.F16.F32.PACK_AB R59, RZ, R59 ;  /* 0x0000003bff3b223e */ /* 0x000fe400000000ff */
[----:B------:R-:W-:-:S02]  /*1d70*/  @P2 F2FP.F16.F32.PACK_AB R56, RZ, R56 ;  /* 0x00000038ff38223e */ /* 0x000fc400000000ff */
[----:B------:R-:W-:Y:S02]  /*1d80*/  @P2 F2FP.F16.F32.PACK_AB R63, RZ, R63 ;  /* 0x0000003fff3f223e */ /* 0x000fe400000000ff */
[----:B------:R-:W-:Y:S02]  /*1d90*/  @P2 F2FP.F16.F32.PACK_AB R98, RZ, R98 ;  /* 0x00000062ff62223e */ /* 0x000fe400000000ff */
[----:B------:R-:W-:Y:S02]  /*1da0*/  @P2 PRMT R48, R55, 0x7610, R48 ;  /* 0x0000761037302816 */ /* 0x000fe40000000030 */
[----:B------:R-:W-:Y:S02]  /*1db0*/  @P2 PRMT R49, R57, 0x7610, R49 ;  /* 0x0000761039312816 */ /* 0x000fe40000000031 */
[----:B------:R-:W-:Y:S02]  /*1dc0*/  FSEL R99, R99, RZ, P1 ;  /* 0x000000ff63637208 */ /* 0x000fe40000800000 */
[----:B------:R-:W-:-:S02]  /*1dd0*/  @P2 PRMT R50, R59, 0x7610, R50 ;  /* 0x000076103b322816 */ /* 0x000fc40000000032 */
[----:B------:R-:W-:Y:S02]  /*1de0*/  F2FP.F16.F32.PACK_AB R52, R53, R52 ;  /* 0x000000343534723e */ /* 0x000fe400000000ff */
[----:B------:R-:W-:Y:S02]  /*1df0*/  F2FP.F16.F32.PACK_AB R53, R101, R100 ;  /* 0x000000646535723e */ /* 0x000fe400000000ff */
[----:B------:R-:W-:Y:S02]  /*1e00*/  F2FP.F16.F32.PACK_AB R54, R103, R102 ;  /* 0x000000666736723e */ /* 0x000fe400000000ff */
[----:B------:R-:W-:Y:S02]  /*1e10*/  @P2 PRMT R51, R98, 0x7610, R51 ;  /* 0x0000761062332816 */ /* 0x000fe40000000033 */
[----:B------:R-:W-:Y:S02]  /*1e20*/  @P2 PRMT R48, R48, 0x5410, R56 ;  /* 0x0000541030302816 */ /* 0x000fe40000000038 */
[----:B------:R-:W-:-:S02]  /*1e30*/  F2FP.F16.F32.PACK_AB R55, R99, R104 ;  /* 0x000000686337723e */ /* 0x000fc400000000ff */
[----:B------:R-:W-:Y:S02]  /*1e40*/  @P2 PRMT R49, R49, 0x5410, R58 ;  /* 0x0000541031312816 */ /* 0x000fe4000000003a */
[----:B------:R-:W-:Y:S01]  /*1e50*/  @P2 PRMT R50, R50, 0x5410, R63 ;  /* 0x0000541032322816 */ /* 0x000fe2000000003f */
[----:B------:R-:W-:Y:S06]  /*1e60*/  BRA.U !UP2, `(.L_x_787) ;  /* 0x000000090a3c7547 */ /* 0x000fec000b800000 */
[----:B------:R-:W-:-:S05]  /*1e70*/  FMUL.FTZ R56, R99, UR17 ;  /* 0x0000001163387c20 */ /* 0x000fca0008410000 */
[----:B------:R-:W-:-:S04]  /*1e80*/  F2FP.F16.F32.PACK_AB R56, RZ, R56 ;  /* 0x00000038ff38723e */ /* 0x000fc800000000ff */
[----:B------:R-:W-:Y:S01]  /*1e90*/  PRMT R51, R51, 0x5410, R56 ;  /* 0x0000541033337816 */ /* 0x000fe20000000038 */
[----:B------:R-:W-:Y:S06]  /*1ea0*/  BRA `(.L_x_787) ;  /* 0x00000008002c7947 */ /* 0x000fec0003800000 */
.L_x_778:
[----:B------:R-:W-:-:S04]  /*1eb0*/  UISETP.NE.U32.AND UP0, UPT, UR6, URZ, UPT ;  /* 0x000000ff0600728c */ /* 0x000fc8000bf05070 */
[----:B------:R-:W-:-:S09]  /*1ec0*/  UISETP.NE.AND.EX UP0, UPT, UR7, URZ, UPT, UP0 ;  /* 0x000000ff0700728c */ /* 0x000fd2000bf05300 */
[----:B------:R-:W-:Y:S05]  /*1ed0*/  BRA.U UP0, `(.L_x_788) ;  /* 0x0000000500087547 */ /* 0x000fea000b800000 */
[----:B------:R-:W-:Y:S01]  /*1ee0*/  ISETP.LT.AND P1, PT, RZ, UR29, PT ;  /* 0x0000001dff007c0c */ /* 0x000fe2000bf21270 */
[----:B------:R-:W0:Y:S01]  /*1ef0*/  @UP2 LDCU UR10, c[0x0][0x40c] ;  /* 0x00008180ff0a27ac */ /* 0x000e220008000800 */
[--C-:B-----5:R-:W-:Y:S02]  /*1f00*/  HADD2.F32 R56, -RZ, R8.reuse.H0_H0 ;  /* 0x20000008ff387230 */ /* 0x120fe40000004100 */
[--C-:B------:R-:W-:Y:S01]  /*1f10*/  HADD2.F32 R58, -RZ, R9.reuse.H0_H0 ;  /* 0x20000009ff3a7230 */ /* 0x100fe20000004100 */
[----:B------:R-:W1:Y:S01]  /*1f20*/  @UP2 LDCU UR16, c[0x0][0x40c] ;  /* 0x00008180ff1027ac */ /* 0x000e620008000800 */
[----:B------:R-:W-:Y:S01]  /*1f30*/  HADD2.F32 R59, -RZ, R9.H1_H1 ;  /* 0x30000009ff3b7230 */ /* 0x000fe20000004100 */
[----:B------:R-:W2:Y:S06]  /*1f40*/  @UP2 LDCU UR32, c[0x0][0x40c] ;  /* 0x00008180ff2027ac */ /* 0x000eac0008000800 */
[--C-:B------:R-:W-:Y:S01]  /*1f50*/  @P1 FFMA.FTZ R57, R3, UR9, R62.reuse ;  /* 0x0000000903391c23 */ /* 0x100fe2000801003e */
[--C-:B------:R-:W-:Y:S01]  /*1f60*/  @P1 FFMA.FTZ R63, R78, UR9, R62.reuse ;  /* 0x000000094e3f1c23 */ /* 0x100fe2000801003e */
[--C-:B------:R-:W-:Y:S01]  /*1f70*/  @P1 FFMA.FTZ R100, R71, UR9, R62.reuse ;  /* 0x0000000947641c23 */ /* 0x100fe2000801003e */
[----:B------:R-:W-:Y:S01]  /*1f80*/  @P1 FFMA.FTZ R99, R70, UR9, R62 ;  /* 0x0000000946631c23 */ /* 0x000fe2000801003e */
[----:B------:R-:W-:Y:S01]  /*1f90*/  @P1 FADD.FTZ R57, R80, -R57 ;  /* 0x8000003950391221 */ /* 0x000fe20000010000 */
[----:B------:R-:W-:Y:S01]  /*1fa0*/  @P1 FADD.FTZ R98, R76, -R63 ;  /* 0x8000003f4c621221 */ /* 0x000fe20000010000 */
[----:B------:R-:W3:Y:S01]  /*1fb0*/  @UP2 LDCU UR11, c[0x0][0x40c] ;  /* 0x00008180ff0b27ac */ /* 0x000ee20008000800 */
[----:B------:R-:W-:Y:S01]  /*1fc0*/  @P1 FADD.FTZ R63, R69, -R100 ;  /* 0x80000064453f1221 */ /* 0x000fe20000010000 */
[----:B------:R-:W-:Y:S01]  /*1fd0*/  @P1 FADD.FTZ R100, R68, -R99 ;  /* 0x8000006344641221 */ /* 0x000fe20000010000 */
[----:B------:R-:W-:Y:S01]  /*1fe0*/  @P1 FFMA.FTZ R56, R57, UR30, R56 ;  /* 0x0000001e39381c23 */ /* 0x000fe20008010038 */
[----:B------:R-:W4:Y:S01]  /*1ff0*/  @UP2 LDCU UR31, c[0x0][0x40c] ;  /* 0x00008180ff1f27ac */ /* 0x000f220008000800 */
[----:B------:R-:W-:Y:S01]  /*2000*/  @P1 FFMA.FTZ R101, R67, UR9, R62 ;  /* 0x0000000943651c23 */ /* 0x000fe2000801003e */
[----:B------:R-:W-:-:S02]  /*2010*/  HADD2.F32 R57, -RZ, R8.H1_H1 ;  /* 0x30000008ff397230 */ /* 0x000fc40000004100 */
[----:B------:R-:W-:Y:S01]  /*2020*/  @P1 FFMA.FTZ R58, R63, UR30, R58 ;  /* 0x0000001e3f3a1c23 */ /* 0x000fe2000801003a */
[----:B------:R-:W4:Y:S01]  /*2030*/  @UP2 LDCU UR33, c[0x0][0x40c] ;  /* 0x00008180ff2127ac */ /* 0x000f220008000800 */
[----:B------:R-:W-:Y:S01]  /*2040*/  @P1 FFMA.FTZ R59, R100, UR30, R59 ;  /* 0x0000001e643b1c23 */ /* 0x000fe2000801003b */
[--C-:B------:R-:W-:Y:S02]  /*2050*/  HADD2.F32 R63, -RZ, R10.reuse.H0_H0 ;  /* 0x2000000aff3f7230 */ /* 0x100fe40000004100 */
[--C-:B------:R-:W-:Y:S01]  /*2060*/  @P1 FFMA.FTZ R103, R64, UR9, R62.reuse ;  /* 0x0000000940671c23 */ /* 0x100fe2000801003e */
[----:B------:R-:W4:Y:S01]  /*2070*/  @UP2 LDCU UR34, c[0x0][0x40c] ;  /* 0x00008180ff2227ac */ /* 0x000f220008000800 */
[----:B------:R-:W-:Y:S01]  /*2080*/  @P1 FFMA.FTZ R105, R65, UR9, R62 ;  /* 0x0000000941691c23 */ /* 0x000fe2000801003e */
[----:B------:R-:W-:Y:S01]  /*2090*/  @P1 FADD.FTZ R100, R66, -R101 ;  /* 0x8000006542641221 */ /* 0x000fe20000010000 */
[----:B------:R-:W-:Y:S01]  /*20a0*/  @P1 FFMA.FTZ R57, R98, UR30, R57 ;  /* 0x0000001e62391c23 */ /* 0x000fe20008010039 */
[----:B------:R-:W-:-:S02]  /*20b0*/  HADD2.F32 R98, -RZ, R10.H1_H1 ;  /* 0x3000000aff627230 */ /* 0x000fc40000004100 */
[----:B------:R-:W-:Y:S01]  /*20c0*/  @P1 FADD.FTZ R103, R2, -R103 ;  /* 0x8000006702671221 */ /* 0x000fe20000010000 */
[----:B------:R-:W-:Y:S02]  /*20d0*/  HADD2.F32 R99, -RZ, R11.H0_H0 ;  /* 0x2000000bff637230 */ /* 0x000fe40000004100 */
[----:B------:R-:W-:Y:S01]  /*20e0*/  @P1 FADD.FTZ R102, R0, -R105 ;  /* 0x8000006900661221 */ /* 0x000fe20000010000 */
[----:B------:R-:W-:Y:S01]  /*20f0*/  @P1 FFMA.FTZ R63, R100, UR30, R63 ;  /* 0x0000001e643f1c23 */ /* 0x000fe2000801003f */
[----:B0-----:R-:W-:Y:S01]  /*2100*/  @P2 FMUL.FTZ R56, R56, UR10 ;  /* 0x0000000a38382c20 */ /* 0x001fe20008410000 */
[----:B------:R-:W-:Y:S01]  /*2110*/  @P1 FFMA.FTZ R98, R103, UR30, R98 ;  /* 0x0000001e67621c23 */ /* 0x000fe20008010062 */
[----:B------:R-:W-:Y:S01]  /*2120*/  @P1 FFMA.FTZ R99, R102, UR30, R99 ;  /* 0x0000001e66631c23 */ /* 0x000fe20008010063 */
[----:B-1----:R-:W-:Y:S01]  /*2130*/  @P2 FMUL.FTZ R58, R58, UR16 ;  /* 0x000000103a3a2c20 */ /* 0x002fe20008410000 */
[----:B--2---:R-:W-:Y:S01]  /*2140*/  @P2 FMUL.FTZ R63, R63, UR32 ;  /* 0x000000203f3f2c20 */ /* 0x004fe20008410000 */
[----:B---3--:R-:W-:Y:S01]  /*2150*/  @P2 FMUL.FTZ R57, R57, UR11 ;  /* 0x0000000b39392c20 */ /* 0x008fe20008410000 */
[----:B----4-:R-:W-:Y:S01]  /*2160*/  @P2 FMUL.FTZ R59, R59, UR31 ;  /* 0x0000001f3b3b2c20 */ /* 0x010fe20008410000 */
[----:B------:R-:W-:Y:S01]  /*2170*/  @P2 FMUL.FTZ R98, R98, UR33 ;  /* 0x0000002162622c20 */ /* 0x000fe20008410000 */
[----:B------:R-:W-:Y:S01]  /*2180*/  @P2 F2FP.F16.F32.PACK_AB R56, RZ, R56 ;  /* 0x00000038ff38223e */ /* 0x000fe200000000ff */
[----:B------:R-:W-:Y:S01]  /*2190*/  @P2 FMUL.FTZ R99, R99, UR34 ;  /* 0x0000002263632c20 */ /* 0x000fe20008410000 */
[----:B------:R-:W-:-:S02]  /*21a0*/  @P2 F2FP.F16.F32.PACK_AB R58, RZ, R58 ;  /* 0x0000003aff3a223e */ /* 0x000fc400000000ff */
[----:B------:R-:W-:Y:S02]  /*21b0*/  @P2 F2FP.F16.F32.PACK_AB R63, RZ, R63 ;  /* 0x0000003fff3f223e */ /* 0x000fe400000000ff */
[----:B------:R-:W-:Y:S02]  /*21c0*/  @P2 F2FP.F16.F32.PACK_AB R57, RZ, R57 ;  /* 0x00000039ff39223e */ /* 0x000fe400000000ff */
[----:B------:R-:W-:Y:S02]  /*21d0*/  @P2 F2FP.F16.F32.PACK_AB R59, RZ, R59 ;  /* 0x0000003bff3b223e */ /* 0x000fe400000000ff */
[----:B------:R-:W-:Y:S02]  /*21e0*/  @P2 F2FP.F16.F32.PACK_AB R99, RZ, R99 ;  /* 0x00000063ff63223e */ /* 0x000fe400000000ff */
[----:B------:R-:W-:Y:S02]  /*21f0*/  @P2 F2FP.F16.F32.PACK_AB R98, RZ, R98 ;  /* 0x00000062ff62223e */ /* 0x000fe400000000ff */
[----:B------:R-:W-:-:S02]  /*2200*/  @P2 PRMT R48, R56, 0x7610, R48 ;  /* 0x0000761038302816 */ /* 0x000fc40000000030 */
[----:B------:R-:W-:Y:S02]  /*2210*/  @P2 PRMT R49, R58, 0x7610, R49 ;  /* 0x000076103a312816 */ /* 0x000fe40000000031 */
[----:B------:R-:W-:Y:S02]  /*2220*/  @P2 PRMT R50, R63, 0x7610, R50 ;  /* 0x000076103f322816 */ /* 0x000fe40000000032 */
[----:B------:R-:W-:Y:S02]  /*2230*/  @P2 PRMT R51, R99, 0x7610, R51 ;  /* 0x0000761063332816 */ /* 0x000fe40000000033 */
[----:B------:R-:W-:Y:S02]  /*2240*/  @P2 PRMT R48, R48, 0x5410, R57 ;  /* 0x0000541030302816 */ /* 0x000fe40000000039 */
[----:B------:R-:W-:Y:S02]  /*2250*/  @P2 PRMT R49, R49, 0x5410, R59 ;  /* 0x0000541031312816 */ /* 0x000fe4000000003b */
[----:B------:R-:W-:Y:S01]  /*2260*/  @P2 PRMT R50, R50, 0x5410, R98 ;  /* 0x0000541032322816 */ /* 0x000fe20000000062 */
[----:B------:R-:W-:Y:S06]  /*2270*/  BRA.U !UP2, `(.L_x_787) ;  /* 0x000000050a387547 */ /* 0x000fec000b800000 */
[----:B------:R-:W-:Y:S01]  /*2280*/  @P1 FFMA.FTZ R58, R82, UR9, R62 ;  /* 0x00000009523a1c23 */ /* 0x000fe2000801003e */
[----:B------:R-:W-:-:S03]  /*2290*/  HADD2.F32 R56, -RZ, R11.H1_H1 ;  /* 0x3000000bff387230 */ /* 0x000fc60000004100 */
[----:B------:R-:W-:-:S04]  /*22a0*/  @P1 FADD.FTZ R57, R77, -R58 ;  /* 0x8000003a4d391221 */ /* 0x000fc80000010000 */
[----:B------:R-:W-:-:S04]  /*22b0*/  @P1 FFMA.FTZ R56, R57, UR30, R56 ;  /* 0x0000001e39381c23 */ /* 0x000fc80008010038 */
[----:B------:R-:W-:-:S05]  /*22c0*/  FMUL.FTZ R56, R56, UR17 ;  /* 0x0000001138387c20 */ /* 0x000fca0008410000 */
[----:B------:R-:W-:-:S04]  /*22d0*/  F2FP.F16.F32.PACK_AB R56, RZ, R56 ;  /* 0x00000038ff38723e */ /* 0x000fc800000000ff */
[----:B------:R-:W-:Y:S01]  /*22e0*/  PRMT R51, R51, 0x5410, R56 ;  /* 0x0000541033337816 */ /* 0x000fe20000000038 */
[----:B------:R-:W-:Y:S06]  /*22f0*/  BRA `(.L_x_787) ;  /* 0x0000000400187947 */ /* 0x000fec0003800000 */
.L_x_788:
[----:B------:R-:W-:Y:S01]  /*2300*/  PLOP3.LUT P3, PT, PT, PT, UP3, 0x80, 0x8 ;  /* 0x000000000008781c */ /* 0x000fe20003f6f038 */
[--C-:B-----5:R-:W-:Y:S01]  /*2310*/  HADD2.F32 R52, -RZ, R8.reuse.H1_H1 ;  /* 0x30000008ff347230 */ /* 0x120fe20000004100 */
[----:B------:R-:W-:Y:S01]  /*2320*/  ISETP.LT.AND P1, PT, RZ, UR29, PT ;  /* 0x0000001dff007c0c */ /* 0x000fe2000bf21270 */
[----:B------:R-:W0:Y:S01]  /*2330*/  @UP2 LDCU UR10, c[0x0][0x40c] ;  /* 0x00008180ff0a27ac */ /* 0x000e220008000800 */
[----:B------:R-:W-:Y:S02]  /*2340*/  HADD2.F32 R55, -RZ, R8.H0_H0 ;  /* 0x20000008ff377230 */ /* 0x000fe40000004100 */
[--C-:B------:R-:W-:Y:S01]  /*2350*/  HADD2.F32 R98, -RZ, R9.reuse.H1_H1 ;  /* 0x30000009ff627230 */ /* 0x100fe20000004100 */
[----:B------:R-:W1:Y:S01]  /*2360*/  @UP2 LDCU UR16, c[0x0][0x40c] ;  /* 0x00008180ff1027ac */ /* 0x000e620008000800 */
[----:B------:R-:W-:Y:S02]  /*2370*/  HADD2.F32 R63, -RZ, R10.H0_H0 ;  /* 0x2000000aff3f7230 */ /* 0x000fe40000004100 */
[----:B------:R-:W-:Y:S01]  /*2380*/  HADD2.F32 R53, -RZ, R9.H0_H0 ;  /* 0x20000009ff357230 */ /* 0x000fe20000004100 */
[----:B------:R-:W2:Y:S01]  /*2390*/  @UP2 LDCU UR32, c[0x0][0x40c] ;  /* 0x00008180ff2027ac */ /* 0x000ea20008000800 */
[----:B------:R-:W-:-:S02]  /*23a0*/  HADD2.F32 R102, -RZ, R11.H0_H0 ;  /* 0x2000000bff667230 */ /* 0x000fc40000004100 */
[--C-:B------:R-:W-:Y:S01]  /*23b0*/  @P3 FFMA.FTZ R57, R3, UR9, R62.reuse ;  /* 0x0000000903393c23 */ /* 0x100fe2000801003e */
[----:B------:R-:W-:Y:S02]  /*23c0*/  HADD2.F32 R100, -RZ, R10.H1_H1 ;  /* 0x3000000aff647230 */ /* 0x000fe40000004100 */
[--C-:B------:R-:W-:Y:S01]  /*23d0*/  @P1 FFMA.FTZ R59, R78, UR9, R62.reuse ;  /* 0x000000094e3b1c23 */ /* 0x100fe2000801003e */
[----:B------:R-:W3:Y:S01]  /*23e0*/  @UP2 LDCU UR34, c[0x0][0x40c] ;  /* 0x00008180ff2227ac */ /* 0x000ee20008000800 */
[----:B------:R-:W-:Y:S01]  /*23f0*/  @P3 FADD.FTZ R54, R80, -R57 ;  /* 0x8000003950363221 */ /* 0x000fe20000010000 */
[----:B------:R-:W-:Y:S01]  /*2400*/  @P1 FFMA.FTZ R57, R70, UR9, R62 ;  /* 0x0000000946391c23 */ /* 0x000fe2000801003e */
[----:B------:R-:W-:Y:S01]  /*2410*/  @P1 FADD.FTZ R59, R76, -R59 ;  /* 0x8000003b4c3b1221 */ /* 0x000fe20000010000 */
[----:B------:R-:W4:Y:S01]  /*2420*/  @UP2 LDCU UR11, c[0x0][0x40c] ;  /* 0x00008180ff0b27ac */ /* 0x000f220008000800 */
[----:B------:R-:W-:Y:S01]  /*2430*/  @P3 FFMA.FTZ R55, R54, UR30, R55 ;  /* 0x0000001e36373c23 */ /* 0x000fe20008010037 */
[----:B------:R-:W-:Y:S01]  /*2440*/  @P1 FADD.FTZ R57, R68, -R57 ;  /* 0x8000003944391221 */ /* 0x000fe20000010000 */
[----:B------:R-:W-:Y:S01]  /*2450*/  @P1 FFMA.FTZ R52, R59, UR30, R52 ;  /* 0x0000001e3b341c23 */ /* 0x000fe20008010034 */
[--C-:B------:R-:W-:Y:S01]  /*2460*/  @P1 FFMA.FTZ R59, R67, UR9, R62.reuse ;  /* 0x00000009433b1c23 */ /* 0x100fe2000801003e */
[----:B------:R-:W4:Y:S01]  /*2470*/  @UP2 LDCU UR31, c[0x0][0x40c] ;  /* 0x00008180ff1f27ac */ /* 0x000f220008000800 */
[----:B------:R-:W-:Y:S01]  /*2480*/  @P1 FFMA.FTZ R56, R71, UR9, R62 ;  /* 0x0000000947381c23 */ /* 0x000fe2000801003e */
[----:B------:R-:W-:Y:S01]  /*2490*/  @P1 FFMA.FTZ R98, R57, UR30, R98 ;  /* 0x0000001e39621c23 */ /* 0x000fe20008010062 */
[----:B------:R-:W-:Y:S01]  /*24a0*/  @P1 FADD.FTZ R54, R66, -R59 ;  /* 0x8000003b42361221 */ /* 0x000fe20000010000 */
[----:B------:R-:W4:Y:S01]  /*24b0*/  @UP2 LDCU UR33, c[0x0][0x40c] ;  /* 0x00008180ff2127ac */ /* 0x000f220008000800 */
[----:B------:R-:W-:Y:S01]  /*24c0*/  @P1 FFMA.FTZ R57, R65, UR9, R62 ;  /* 0x0000000941391c23 */ /* 0x000fe2000801003e */
[----:B------:R-:W-:Y:S01]  /*24d0*/  @P1 FADD.FTZ R56, R69, -R56 ;  /* 0x8000003845381221 */ /* 0x000fe20000010000 */
[--C-:B------:R-:W-:Y:S01]  /*24e0*/  @P1 FFMA.FTZ R99, R64, UR9, R62.reuse ;  /* 0x0000000940631c23 */ /* 0x100fe2000801003e */
[----:B------:R-:W4:Y:S01]  /*24f0*/  @UP2 LDCU UR35, c[0x0][0x40c] ;  /* 0x00008180ff2327ac */ /* 0x000f220008000800 */
[----:B------:R-:W-:Y:S01]  /*2500*/  @P1 FFMA.FTZ R63, R54, UR30, R63 ;  /* 0x0000001e363f1c23 */ /* 0x000fe2000801003f */
[----:B------:R-:W-:Y:S01]  /*2510*/  @P1 FFMA.FTZ R54, R82, UR9, R62 ;  /* 0x0000000952361c23 */ /* 0x000fe2000801003e */
[----:B------:R-:W-:Y:S01]  /*2520*/  @P1 FADD.FTZ R59, R0, -R57 ;  /* 0x80000039003b1221 */ /* 0x000fe20000010000 */
[----:B------:R-:W-:Y:S01]  /*2530*/  @P1 FFMA.FTZ R53, R56, UR30, R53 ;  /* 0x0000001e38351c23 */ /* 0x000fe20008010035 */
[----:B------:R-:W-:Y:S01]  /*2540*/  @P1 FADD.FTZ R99, R2, -R99 ;  /* 0x8000006302631221 */ /* 0x000fe20000010000 */
[----:B------:R-:W-:-:S02]  /*2550*/  HADD2.F32 R105, -RZ, R11.H1_H1 ;  /* 0x3000000bff697230 */ /* 0x000fc40000004100 */
[----:B------:R-:W-:Y:S01]  /*2560*/  @P1 FADD.FTZ R56, R77, -R54 ;  /* 0x800000364d381221 */ /* 0x000fe20000010000 */
[----:B------:R-:W-:Y:S01]  /*2570*/  @P1 FFMA.FTZ R102, R59, UR30, R102 ;  /* 0x0000001e3b661c23 */ /* 0x000fe20008010066 */
[----:B0-----:R-:W-:Y:S01]  /*2580*/  @P2 FMUL.FTZ R54, R55, UR10 ;  /* 0x0000000a37362c20 */ /* 0x001fe20008410000 */
[----:B------:R-:W-:Y:S01]  /*2590*/  @P1 FFMA.FTZ R100, R99, UR30, R100 ;  /* 0x0000001e63641c23 */ /* 0x000fe20008010064 */
[----:B-1----:R-:W-:Y:S01]  /*25a0*/  @P2 FMUL.FTZ R58, R53, UR16 ;  /* 0x00000010353a2c20 */ /* 0x002fe20008410000 */
[----:B------:R-:W-:Y:S01]  /*25b0*/  @P1 FFMA.FTZ R105, R56, UR30, R105 ;  /* 0x0000001e38691c23 */ /* 0x000fe20008010069 */
[----:B--2---:R-:W-:Y:S01]  /*25c0*/  @P2 FMUL.FTZ R99, R63, UR32 ;  /* 0x000000203f632c20 */ /* 0x004fe20008410000 */
[----:B---3--:R-:W-:Y:S01]  /*25d0*/  @P2 FMUL.FTZ R103, R102, UR34 ;  /* 0x0000002266672c20 */ /* 0x008fe20008410000 */
[----:B------:R-:W-:Y:S01]  /*25e0*/  @P2 F2FP.F16.F32.PACK_AB R56, RZ, R54 ;  /* 0x00000036ff38223e */ /* 0x000fe200000000ff */
[----:B----4-:R-:W-:Y:S01]  /*25f0*/  @P2 FMUL.FTZ R57, R52, UR11 ;  /* 0x0000000b34392c20 */ /* 0x010fe20008410000 */
[----:B------:R-:W-:Y:S01]  /*2600*/  @P2 FMUL.FTZ R54, R98, UR31 ;  /* 0x0000001f62362c20 */ /* 0x000fe20008410000 */
[----:B------:R-:W-:Y:S01]  /*2610*/  @P2 FMUL.FTZ R101, R100, UR33 ;  /* 0x0000002164652c20 */ /* 0x000fe20008410000 */
[----:B------:R-:W-:Y:S01]  /*2620*/  @P2 FMUL.FTZ R104, R105, UR35 ;  /* 0x0000002369682c20 */ /* 0x000fe20008410000 */
[----:B------:R-:W-:-:S02]  /*2630*/  @P2 F2FP.F16.F32.PACK_AB R58, RZ, R58 ;  /* 0x0000003aff3a223e */ /* 0x000fc400000000ff */
[----:B------:R-:W-:Y:S02]  /*2640*/  @P2 F2FP.F16.F32.PACK_AB R99, RZ, R99 ;  /* 0x00000063ff63223e */ /* 0x000fe400000000ff */
[----:B------:R-:W-:Y:S02]  /*2650*/  @P2 F2FP.F16.F32.PACK_AB R103, RZ, R103 ;  /* 0x00000067ff67223e */ /* 0x000fe400000000ff */
[----:B------:R-:W-:Y:S02]  /*2660*/  @P2 F2FP.F16.F32.PACK_AB R57, RZ, R57 ;  /* 0x00000039ff39223e */ /* 0x000fe400000000ff */
[----:B------:R-:W-:Y:S02]  /*2670*/  @P2 F2FP.F16.F32.PACK_AB R59, RZ, R54 ;  /* 0x00000036ff3b223e */ /* 0x000fe400000000ff */
[----:B------:R-:W-:Y:S02]  /*2680*/  @P2 F2FP.F16.F32.PACK_AB R101, RZ, R101 ;  /* 0x00000065ff65223e */ /* 0x000fe400000000ff */
[----:B------:R-:W-:-:S02]  /*2690*/  @P2 F2FP.F16.F32.PACK_AB R104, RZ, R104 ;  /* 0x00000068ff68223e */ /* 0x000fc400000000ff */
[----:B------:R-:W-:Y:S02]  /*26a0*/  @P2 PRMT R48, R56, 0x7610, R48 ;  /* 0x0000761038302816 */ /* 0x000fe40000000030 */
[----:B------:R-:W-:Y:S02]  /*26b0*/  @P2 PRMT R49, R58, 0x7610, R49 ;  /* 0x000076103a312816 */ /* 0x000fe40000000031 */
[----:B------:R-:W-:Y:S02]  /*26c0*/  @P2 PRMT R50, R99, 0x7610, R50 ;  /* 0x0000761063322816 */ /* 0x000fe40000000032 */
[----:B------:R-:W-:Y:S02]  /*26d0*/  @P2 PRMT R51, R103, 0x7610, R51 ;  /* 0x0000761067332816 */ /* 0x000fe40000000033 */
[----:B------:R-:W-:Y:S02]  /*26e0*/  F2FP.F16.F32.PACK_AB R52, R52, R55 ;  /* 0x000000373434723e */ /* 0x000fe400000000ff */
[----:B------:R-:W-:-:S02]  /*26f0*/  F2FP.F16.F32.PACK_AB R53, R98, R53 ;  /* 0x000000356235723e */ /* 0x000fc400000000ff */
[----:B------:R-:W-:Y:S02]  /*2700*/  F2FP.F16.F32.PACK_AB R54, R100, R63 ;  /* 0x0000003f6436723e */ /* 0x000fe400000000ff */
[----:B------:R-:W-:Y:S02]  /*2710*/  F2FP.F16.F32.PACK_AB R55, R105, R102 ;  /* 0x000000666937723e */ /* 0x000fe400000000ff */
[----:B------:R-:W-:Y:S02]  /*2720*/  @P2 PRMT R48, R48, 0x5410, R57 ;  /* 0x0000541030302816 */ /* 0x000fe40000000039 */
[----:B------:R-:W-:Y:S02]  /*2730*/  @P2 PRMT R49, R49, 0x5410, R59 ;  /* 0x0000541031312816 */ /* 0x000fe4000000003b */
[----:B------:R-:W-:Y:S02]  /*2740*/  @P2 PRMT R50, R50, 0x5410, R101 ;  /* 0x0000541032322816 */ /* 0x000fe40000000065 */
[----:B------:R-:W-:-:S07]  /*2750*/  @P2 PRMT R51, R51, 0x5410, R104 ;  /* 0x0000541033332816 */ /* 0x000fce0000000068 */
.L_x_787:
[----:B------:R-:W-:Y:S01]  /*2760*/  ISETP.NE.U32.AND P1, PT, RZ, UR6, PT ;  /* 0x00000006ff007c0c */ /* 0x000fe2000bf25070 */
[----:B------:R-:W0:Y:S01]  /*2770*/  @UP2 LDCU.64 UR10, c[0x0][0x468] ;  /* 0x00008d00ff0a27ac */ /* 0x000e220008000a00 */
[----:B------:R-:W-:Y:S02]  /*2780*/  HFMA2 R59, -RZ, RZ, 0, 9.5367431640625e-07 ;  /* 0x00000010ff3b7431 */ /* 0x000fe400000001ff */
[----:B------:R-:W-:-:S13]  /*2790*/  ISETP.NE.AND.EX P1, PT, RZ, UR7, PT, P1 ;  /* 0x00000007ff007c0c */ /* 0x000fda000bf25310 */
[----:B------:R-:W1:Y:S01]  /*27a0*/  @P1 LDC.64 R56, c[0x0][0x478] ;  /* 0x00011e00ff381b82 */ /* 0x000e620000000a00 */
[----:B0-----:R-:W-:-:S04]  /*27b0*/  @P2 IMAD.WIDE.U32 R58, R60, R59, UR10 ;  /* 0x0000000a3c3a2e25 */ /* 0x001fc8000f8e003b */
[----:B-1----:R-:W-:-:S05]  /*27c0*/  @P1 IMAD.WIDE.U32 R56, R61, 0x10, R56 ;  /* 0x000000103d381825 */ /* 0x002fca00078e0038 */
[----:B------:R0:W-:Y:S04]  /*27d0*/  @P1 STG.E.128 desc[UR18][R56.64], R52 ;  /* 0x0000003438001986 */ /* 0x0001e8000c101d12 */
[----:B------:R0:W-:Y:S01]  /*27e0*/  @P2 STG.E.128 desc[UR18][R58.64], R48 ;  /* 0x000000303a002986 */ /* 0x0001e2000c101d12 */
[----:B------:R-:W-:Y:S05]  /*27f0*/  @!P0 BRA `(.L_x_789) ;  /* 0x0000000800248947 */ /* 0x000fea0003800000 */
[----:B------:R-:W-:Y:S05]  /*2800*/  @!P1 BRA `(.L_x_790) ;  /* 0x0000000400189947 */ /* 0x000fea0003800000 */
[----:B------:R-:W-:Y:S01]  /*2810*/  ISETP.LT.AND P0, PT, RZ, UR29, PT ;  /* 0x0000001dff007c0c */ /* 0x000fe2000bf01270 */
[----:B------:R-:W1:Y:S01]  /*2820*/  @UP2 LDCU UR10, c[0x0][0x40c] ;  /* 0x00008180ff0a27ac */ /* 0x000e620008000800 */
[--C-:B0----5:R-:W-:Y:S02]  /*2830*/  HADD2.F32 R52, -RZ, R4.reuse.H0_H0 ;  /* 0x20000004ff347230 */ /* 0x121fe40000004100 */
[--C-:B------:R-:W-:Y:S01]  /*2840*/  HADD2.F32 R57, -RZ, R5.reuse.H0_H0 ;  /* 0x20000005ff397230 */ /* 0x100fe20000004100 */
[----:B------:R-:W0:Y:S01]  /*2850*/  @UP2 LDCU UR16, c[0x0][0x40c] ;  /* 0x00008180ff1027ac */ /* 0x000e220008000800 */
[----:B------:R-:W-:Y:S02]  /*2860*/  HADD2.F32 R53, -RZ, R4.H1_H1 ;  /* 0x30000004ff357230 */ /* 0x000fe40000004100 */
[----:B------:R-:W-:Y:S01]  /*2870*/  HADD2.F32 R98, -RZ, R5.H1_H1 ;  /* 0x30000005ff627230 */ /* 0x000fe20000004100 */
[----:B------:R-:W2:Y:S01]  /*2880*/  @UP2 LDCU UR31, c[0x0][0x40c] ;  /* 0x00008180ff1f27ac */ /* 0x000ea20008000800 */
[----:B------:R-:W-:-:S02]  /*2890*/  HADD2.F32 R63, -RZ, R6.H0_H0 ;  /* 0x20000006ff3f7230 */ /* 0x000fc40000004100 */
[----:B------:R-:W-:Y:S02]  /*28a0*/  HADD2.F32 R100, -RZ, R6.H1_H1 ;  /* 0x30000006ff647230 */ /* 0x000fe40000004100 */
[--C-:B------:R-:W-:Y:S01]  /*28b0*/  @P0 FFMA.FTZ R54, R83, UR9, R62.reuse ;  /* 0x0000000953360c23 */ /* 0x100fe2000801003e */
[--C-:B------:R-:W-:Y:S01]  /*28c0*/  @P0 FFMA.FTZ R56, R84, UR9, R62.reuse ;  /* 0x0000000954380c23 */ /* 0x100fe2000801003e */
[----:B------:R-:W3:Y:S01]  /*28d0*/  @UP2 LDCU UR11, c[0x0][0x40c] ;  /* 0x00008180ff0b27ac */ /* 0x000ee20008000800 */
[----:B------:R-:W-:Y:S01]  /*28e0*/  @P0 FFMA.FTZ R59, R89, UR9, R62 ;  /* 0x00000009593b0c23 */ /* 0x000fe2000801003e */
[----:B------:R-:W-:Y:S01]  /*28f0*/  @P0 FADD.FTZ R55, R81, -R54 ;  /* 0x8000003651370221 */ /* 0x000fe20000010000 */
[----:B------:R-:W-:Y:S01]  /*2900*/  @P0 FFMA.FTZ R54, R87, UR9, R62 ;  /* 0x0000000957360c23 */ /* 0x000fe2000801003e */
[----:B------:R-:W-:Y:S01]  /*2910*/  @P0 FADD.FTZ R56, R79, -R56 ;  /* 0x800000384f380221 */ /* 0x000fe20000010000 */
[----:B------:R-:W4:Y:S01]  /*2920*/  @UP2 LDCU UR29, c[0x0][0x40c] ;  /* 0x00008180ff1d27ac */ /* 0x000f220008000800 */
[----:B------:R-:W-:Y:S01]  /*2930*/  @P0 FFMA.FTZ R52, R55, UR30, R52 ;  /* 0x0000001e37340c23 */ /* 0x000fe20008010034 */
[----:B------:R-:W-:Y:S01]  /*2940*/  @P0 FFMA.FTZ R55, R88, UR9, R62 ;  /* 0x0000000958370c23 */ /* 0x000fe2000801003e */
[----:B------:R-:W-:Y:S01]  /*2950*/  @P0 FADD.FTZ R54, R85, -R54 ;  /* 0x8000003655360221 */ /* 0x000fe20000010000 */
[----:B------:R-:W4:Y:S01]  /*2960*/  @UP2 LDCU UR32, c[0x0][0x40c] ;  /* 0x00008180ff2027ac */ /* 0x000f220008000800 */
[----:B------:R-:W-:Y:S01]  /*2970*/  @P0 FFMA.FTZ R53, R56, UR30, R53 ;  /* 0x0000001e38350c23 */ /* 0x000fe20008010035 */
[----:B------:R-:W-:Y:S01]  /*2980*/  @P0 FADD.FTZ R55, R86, -R55 ;  /* 0x8000003756370221 */ /* 0x000fe20000010000 */
[----:B------:R-:W-:Y:S01]  /*2990*/  @P0 FFMA.FTZ R57, R54, UR30, R57 ;  /* 0x0000001e36390c23 */ /* 0x000fe20008010039 */
[----:B------:R-:W4:Y:S01]  /*29a0*/  @UP2 LDCU UR33, c[0x0][0x40c] ;  /* 0x00008180ff2127ac */ /* 0x000f220008000800 */
[----:B------:R-:W-:Y:S01]  /*29b0*/  @P0 FFMA.FTZ R54, R92, UR9, R62 ;  /* 0x000000095c360c23 */ /* 0x000fe2000801003e */
[----:B------:R-:W-:Y:S01]  /*29c0*/  @P0 FADD.FTZ R56, R90, -R59 ;  /* 0x8000003b5a380221 */ /* 0x000fe20000010000 */
[----:B------:R-:W-:Y:S01]  /*29d0*/  @P0 FFMA.FTZ R98, R55, UR30, R98 ;  /* 0x0000001e37620c23 */ /* 0x000fe20008010062 */
[----:B------:R-:W-:Y:S01]  /*29e0*/  @P0 FFMA.FTZ R59, R93, UR9, R62 ;  /* 0x000000095d3b0c23 */ /* 0x000fe2000801003e */
[----:B------:R-:W-:Y:S01]  /*29f0*/  @P0 FADD.FTZ R55, R91, -R54 ;  /* 0x800000365b370221 */ /* 0x000fe20000010000 */
[----:B-1----:R-:W-:Y:S01]  /*2a00*/  @P2 FMUL.FTZ R54, R52, UR10 ;  /* 0x0000000a34362c20 */ /* 0x002fe20008410000 */
[----:B------:R-:W-:-:S02]  /*2a10*/  HADD2.F32 R101, -RZ, R7.H0_H0 ;  /* 0x20000007ff657230 */ /* 0x000fc40000004100 */
[----:B------:R-:W-:Y:S01]  /*2a20*/  @P0 FFMA.FTZ R62, R96, UR9, R62 ;  /* 0x00000009603e0c23 */ /* 0x000fe2000801003e */
[----:B------:R-:W-:Y:S01]  /*2a30*/  @P0 FFMA.FTZ R63, R56, UR30, R63 ;  /* 0x0000001e383f0c23 */ /* 0x000fe2000801003f */
[----:B------:R-:W-:Y:S01]  /*2a40*/  @P0 FADD.FTZ R58, R94, -R59 ;  /* 0x8000003b5e3a0221 */ /* 0x000fe20000010000 */
[----:B------:R-:W-:Y:S02]  /*2a50*/  HADD2.F32 R104, -RZ, R7.H1_H1 ;  /* 0x30000007ff687230 */ /* 0x000fe40000004100 */
[----:B------:R-:W-:Y:S01]  /*2a60*/  @P0 FFMA.FTZ R100, R55, UR30, R100 ;  /* 0x0000001e37640c23 */ /* 0x000fe20008010064 */
[----:B------:R-:W-:Y:S01]  /*2a70*/  @P0 FADD.FTZ R59, R95, -R62 ;  /* 0x8000003e5f3b0221 */ /* 0x000fe20000010000 */
[----:B------:R-:W-:Y:S01]  /*2a80*/  @P2 F2FP.F16.F32.PACK_AB R55, RZ, R54 ;  /* 0x00000036ff37223e */ /* 0x000fe200000000ff */
[----:B------:R-:W-:Y:S01]  /*2a90*/  @P0 FFMA.FTZ R101, R58, UR30, R101 ;  /* 0x0000001e3a650c23 */ /* 0x000fe20008010065 */
[----:B0-----:R-:W-:Y:S01]  /*2aa0*/  @P2 FMUL.FTZ R54, R57, UR16 ;  /* 0x0000001039362c20 */ /* 0x001fe20008410000 */
[----:B--2---:R-:W-:Y:S01]  /*2ab0*/  @P2 FMUL.FTZ R62, R63, UR31 ;  /* 0x0000001f3f3e2c20 */ /* 0x004fe20008410000 */
[----:B------:R-:W-:Y:S01]  /*2ac0*/  @P0 FFMA.FTZ R104, R59, UR30, R104 ;  /* 0x0000001e3b680c23 */ /* 0x000fe20008010068 */
[----:B---3--:R-:W-:Y:S01]  /*2ad0*/  @P2 FMUL.FTZ R56, R53, UR11 ;  /* 0x0000000b35382c20 */ /* 0x008fe20008410000 */
[----:B----4-:R-:W-:Y:S01]  /*2ae0*/  @P2 FMUL.FTZ R59, R98, UR29 ;  /* 0x0000001d623b2c20 */ /* 0x010fe20008410000 */
        /* <DEDUP_REMOVED lines=11> */
[----:B------:R-:W-:Y:S02]  /*2ba0*/  F2FP.F16.F32.PACK_AB R52, R53, R52 ;  /* 0x000000343534723e */ /* 0x000fe400000000ff */
[----:B------:R-:W-:Y:S02]  /*2bb0*/  F2FP.F16.F32.PACK_AB R53, R98, R57 ;  /* 0x000000396235723e */ /* 0x000fe400000000ff */
[----:B------:R-:W-:Y:S02]  /*2bc0*/  F2FP.F16.F32.PACK_AB R54, R100, R63 ;  /* 0x0000003f6436723e */ /* 0x000fe400000000ff */
[----:B------:R-:W-:-:S02]  /*2bd0*/  @P2 PRMT R51, R102, 0x7610, R51 ;  /* 0x0000761066332816 */ /* 0x000fc40000000033 */
[----:B------:R-:W-:Y:S02]  /*2be0*/  @P2 PRMT R48, R48, 0x5410, R56 ;  /* 0x0000541030302816 */ /* 0x000fe40000000038 */
[----:B------:R-:W-:Y:S02]  /*2bf0*/  F2FP.F16.F32.PACK_AB R55, R104, R101 ;  /* 0x000000656837723e */ /* 0x000fe400000000ff */
[----:B------:R-:W-:Y:S02]  /*2c00*/  @P2 PRMT R49, R49, 0x5410, R59 ;  /* 0x0000541031312816 */ /* 0x000fe4000000003b */
[----:B------:R-:W-:Y:S01]  /*2c10*/  @P2 PRMT R50, R50, 0x5410, R99 ;  /* 0x0000541032322816 */ /* 0x000fe20000000063 */
[----:B------:R-:W-:Y:S06]  /*2c20*/  BRA.U !UP2, `(.L_x_791) ;  /* 0x0000000d0a547547 */ /* 0x000fec000b800000 */
[----:B------:R-:W-:-:S05]  /*2c30*/  FMUL.FTZ R104, R104, UR17 ;  /* 0x0000001168687c20 */ /* 0x000fca0008410000 */
[----:B------:R-:W-:-:S04]  /*2c40*/  F2FP.F16.F32.PACK_AB R104, RZ, R104 ;  /* 0x00000068ff68723e */ /* 0x000fc800000000ff */
[----:B------:R-:W-:Y:S01]  /*2c50*/  PRMT R51, R51, 0x5410, R104 ;  /* 0x0000541033337816 */ /* 0x000fe20000000068 */
[----:B------:R-:W-:Y:S06]  /*2c60*/  BRA `(.L_x_791) ;  /* 0x0000000c00447947 */ /* 0x000fec0003800000 */
.L_x_790:
[----:B------:R-:W-:Y:S01]  /*2c70*/  ISETP.LT.AND P0, PT, RZ, UR29, PT ;  /* 0x0000001dff007c0c */ /* 0x000fe2000bf01270 */
[----:B------:R-:W1:Y:S01]  /*2c80*/  @UP2 LDCU UR10, c[0x0][0x40c] ;  /* 0x00008180ff0a27ac */ /* 0x000e620008000800 */
[----:B0----5:R-:W-:Y:S02]  /*2c90*/  HADD2.F32 R56, -RZ, R4.H0_H0 ;  /* 0x20000004ff387230 */ /* 0x021fe40000004100 */
[--C-:B------:R-:W-:Y:S01]  /*2ca0*/  HADD2.F32 R59, -RZ, R5.reuse.H1_H1 ;  /* 0x30000005ff3b7230 */ /* 0x100fe20000004100 */
[----:B------:R-:W0:Y:S01]  /*2cb0*/  @UP2 LDCU UR16, c[0x0][0x40c] ;  /* 0x00008180ff1027ac */ /* 0x000e220008000800 */
[----:B------:R-:W2:Y:S07]  /*2cc0*/  @UP2 LDCU UR31, c[0x0][0x40c] ;  /* 0x00008180ff1f27ac */ /* 0x000eae0008000800 */
[--C-:B------:R-:W-:Y:S01]  /*2cd0*/  @P0 FFMA.FTZ R58, R83, UR9, R62.reuse ;  /* 0x00000009533a0c23 */ /* 0x100fe2000801003e */
[--C-:B------:R-:W-:Y:S01]  /*2ce0*/  @P0 FFMA.FTZ R100, R87, UR9, R62.reuse ;  /* 0x0000000957640c23 */ /* 0x100fe2000801003e */
[----:B------:R-:W-:Y:S01]  /*2cf0*/  @P0 FFMA.FTZ R99, R88, UR9, R62 ;  /* 0x0000000958630c23 */ /* 0x000fe2000801003e */
[----:B------:R-:W3:Y:S01]  /*2d00*/  @UP2 LDCU UR11, c[0x0][0x40c] ;  /* 0x00008180ff0b27ac */ /* 0x000ee20008000800 */
[----:B------:R-:W-:Y:S01]  /*2d10*/  @P0 FADD.FTZ R57, R81, -R58 ;  /* 0x8000003a51390221 */ /* 0x000fe20000010000 */
[----:B------:R-:W-:-:S02]  /*2d20*/  HADD2.F32 R58, -RZ, R5.H0_H0 ;  /* 0x20000005ff3a7230 */ /* 0x000fc40000004100 */
[----:B------:R-:W-:Y:S01]  /*2d30*/  @P0 FFMA.FTZ R98, R84, UR9, R62 ;  /* 0x0000000954620c23 */ /* 0x000fe2000801003e */
[----:B------:R-:W4:Y:S01]  /*2d40*/  @UP2 LDCU UR29, c[0x0][0x40c] ;  /* 0x00008180ff1d27ac */ /* 0x000f220008000800 */
[----:B------:R-:W-:Y:S01]  /*2d50*/  @P0 FADD.FTZ R63, R85, -R100 ;  /* 0x80000064553f0221 */ /* 0x000fe20000010000 */
[----:B------:R-:W-:Y:S01]  /*2d60*/  @P0 FADD.FTZ R100, R86, -R99 ;  /* 0x8000006356640221 */ /* 0x000fe20000010000 */
[----:B------:R-:W-:Y:S01]  /*2d70*/  @P0 FFMA.FTZ R56, R57, UR30, R56 ;  /* 0x0000001e39380c23 */ /* 0x000fe20008010038 */
[----:B------:R-:W4:Y:S01]  /*2d80*/  @UP2 LDCU UR32, c[0x0][0x40c] ;  /* 0x00008180ff2027ac */ /* 0x000f220008000800 */
[----:B------:R-:W-:Y:S01]  /*2d90*/  @P0 FFMA.FTZ R101, R89, UR9, R62 ;  /* 0x0000000959650c23 */ /* 0x000fe2000801003e */
[----:B------:R-:W-:Y:S02]  /*2da0*/  HADD2.F32 R57, -RZ, R4.H1_H1 ;  /* 0x30000004ff397230 */ /* 0x000fe40000004100 */
[----:B------:R-:W-:Y:S01]  /*2db0*/  @P0 FADD.FTZ R98, R79, -R98 ;  /* 0x800000624f620221 */ /* 0x000fe20000010000 */
[----:B------:R-:W4:Y:S01]  /*2dc0*/  @UP2 LDCU UR33, c[0x0][0x40c] ;  /* 0x00008180ff2127ac */ /* 0x000f220008000800 */
[----:B------:R-:W-:Y:S01]  /*2dd0*/  @P0 FFMA.FTZ R58, R63, UR30, R58 ;  /* 0x0000001e3f3a0c23 */ /* 0x000fe2000801003a */
[----:B------:R-:W-:Y:S01]  /*2de0*/  @P0 FFMA.FTZ R59, R100, UR30, R59 ;  /* 0x0000001e643b0c23 */ /* 0x000fe2000801003b */
[----:B------:R-:W-:-:S02]  /*2df0*/  HADD2.F32 R63, -RZ, R6.H0_H0 ;  /* 0x20000006ff3f7230 */ /* 0x000fc40000004100 */
[--C-:B------:R-:W-:Y:S01]  /*2e00*/  @P0 FFMA.FTZ R102, R92, UR9, R62.reuse ;  /* 0x000000095c660c23 */ /* 0x100fe2000801003e */
[----:B------:R-:W-:Y:S01]  /*2e10*/  @P0 FFMA.FTZ R103, R93, UR9, R62 ;  /* 0x000000095d670c23 */ /* 0x000fe2000801003e */
[----:B------:R-:W-:Y:S01]  /*2e20*/  @P0 FADD.FTZ R100, R90, -R101 ;  /* 0x800000655a640221 */ /* 0x000fe20000010000 */
[----:B------:R-:W-:Y:S01]  /*2e30*/  @P0 FFMA.FTZ R57, R98, UR30, R57 ;  /* 0x0000001e62390c23 */ /* 0x000fe20008010039 */
[----:B------:R-:W-:Y:S02]  /*2e40*/  HADD2.F32 R98, -RZ, R6.H1_H1 ;  /* 0x30000006ff627230 */ /* 0x000fe40000004100 */
[----:B------:R-:W-:Y:S01]  /*2e50*/  @P0 FADD.FTZ R101, R91, -R102 ;  /* 0x800000665b650221 */ /* 0x000fe20000010000 */
[----:B------:R-:W-:Y:S02]  /*2e60*/  HADD2.F32 R99, -RZ, R7.H0_H0 ;  /* 0x20000007ff637230 */ /* 0x000fe40000004100 */
[----:B------:R-:W-:Y:S01]  /*2e70*/  @P0 FADD.FTZ R102, R94, -R103 ;  /* 0x800000675e660221 */ /* 0x000fe20000010000 */
[----:B------:R-:W-:Y:S01]  /*2e80*/  @P0 FFMA.FTZ R63, R100, UR30, R63 ;  /* 0x0000001e643f0c23 */ /* 0x000fe2000801003f */
[----:B-1----:R-:W-:Y:S01]  /*2e90*/  @P2 FMUL.FTZ R56, R56, UR10 ;  /* 0x0000000a38382c20 */ /* 0x002fe20008410000 */
[----:B------:R-:W-:Y:S01]  /*2ea0*/  @P0 FFMA.FTZ R98, R101, UR30, R98 ;  /* 0x0000001e65620c23 */ /* 0x000fe20008010062 */
[----:B------:R-:W-:Y:S01]  /*2eb0*/  @P0 FFMA.FTZ R99, R102, UR30, R99 ;  /* 0x0000001e66630c23 */ /* 0x000fe20008010063 */
[----:B0-----:R-:W-:Y:S01]  /*2ec0*/  @P2 FMUL.FTZ R58, R58, UR16 ;  /* 0x000000103a3a2c20 */ /* 0x001fe20008410000 */
[----:B--2---:R-:W-:Y:S01]  /*2ed0*/  @P2 FMUL.FTZ R63, R63, UR31 ;  /* 0x0000001f3f3f2c20 */ /* 0x004fe20008410000 */
        /* <DEDUP_REMOVED lines=15> */
[----:B------:R-:W-:Y:S02]  /*2fd0*/  @P2 PRMT R48, R48, 0x5410, R57 ;  /* 0x0000541030302816 */ /* 0x000fe40000000039 */
[----:B------:R-:W-:-:S02]  /*2fe0*/  @P2 PRMT R49, R49, 0x5410, R59 ;  /* 0x0000541031312816 */ /* 0x000fc4000000003b */
        /* <DEDUP_REMOVED lines=10> */
.L_x_789:
[----:B------:R-:W-:Y:S05]  /*3090*/  @!P1 BRA `(.L_x_792) ;  /* 0x0000000400189947 */ /* 0x000fea0003800000 */
[----:B------:R-:W1:Y:S01]  /*30a0*/  @UP2 LDCU UR10, c[0x0][0x40c] ;  /* 0x00008180ff0a27ac */ /* 0x000e620008000800 */
[--C-:B0-----:R-:W-:Y:S01]  /*30b0*/  FFMA.FTZ R52, R83, UR9, R62.reuse ;  /* 0x0000000953347c23 */ /* 0x101fe2000801003e */
[----:B------:R-:W-:Y:S01]  /*30c0*/  FFMA.FTZ R54, R84, UR9, R62 ;  /* 0x0000000954367c23 */ /* 0x000fe2000801003e */
[----:B------:R-:W-:Y:S01]  /*30d0*/  ISETP.LT.AND P0, PT, RZ, UR29, PT ;  /* 0x0000001dff007c0c */ /* 0x000fe2000bf01270 */
[----:B------:R-:W0:Y:S01]  /*30e0*/  @UP2 LDCU UR11, c[0x0][0x40c] ;  /* 0x00008180ff0b27ac */ /* 0x000e220008000800 */
[----:B------:R-:W-:Y:S01]  /*30f0*/  FADD.FTZ R52, R81, -R52 ;  /* 0x8000003451347221 */ /* 0x000fe20000010000 */
[----:B------:R-:W-:Y:S01]  /*3100*/  FADD.FTZ R53, R79, -R54 ;  /* 0x800000364f357221 */ /* 0x000fe20000010000 */
[--C-:B------:R-:W-:Y:S01]  /*3110*/  FFMA.FTZ R54, R87, UR9, R62.reuse ;  /* 0x0000000957367c23 */ /* 0x100fe2000801003e */
[----:B------:R-:W2:Y:S01]  /*3120*/  @UP2 LDCU UR16, c[0x0][0x40c] ;  /* 0x00008180ff1027ac */ /* 0x000ea20008000800 */
[----:B------:R-:W-:Y:S01]  /*3130*/  FMUL.FTZ R52, R52, UR30 ;  /* 0x0000001e34347c20 */ /* 0x000fe20008410000 */
[----:B------:R-:W-:Y:S01]  /*3140*/  FMUL.FTZ R53, R53, UR30 ;  /* 0x0000001e35357c20 */ /* 0x000fe20008410000 */
[----:B------:R-:W-:Y:S01]  /*3150*/  FFMA.FTZ R59, R89, UR9, R62 ;  /* 0x00000009593b7c23 */ /* 0x000fe2000801003e */
[----:B------:R-:W3:Y:S01]  /*3160*/  @UP2 LDCU UR31, c[0x0][0x40c] ;  /* 0x00008180ff1f27ac */ /* 0x000ee20008000800 */
[----:B------:R-:W-:Y:S01]  /*3170*/  FADD.FTZ R54, R85, -R54 ;  /* 0x8000003655367221 */ /* 0x000fe20000010000 */
[----:B------:R-:W-:Y:S01]  /*3180*/  FSEL R52, R52, RZ, P0 ;  /* 0x000000ff34347208 */ /* 0x000fe20000000000 */
[--C-:B------:R-:W-:Y:S01]  /*3190*/  FFMA.FTZ R57, R88, UR9, R62.reuse ;  /* 0x0000000958397c23 */ /* 0x100fe2000801003e */
[----:B------:R-:W-:Y:S01]  /*31a0*/  FSEL R53, R53, RZ, P0 ;  /* 0x000000ff35357208 */ /* 0x000fe20000000000 */
[----:B------:R-:W4:Y:S01]  /*31b0*/  @UP2 LDCU UR29, c[0x0][0x40c] ;  /* 0x00008180ff1d27ac */ /* 0x000f220008000800 */
[--C-:B------:R-:W-:Y:S01]  /*31c0*/  FFMA.FTZ R98, R92, UR9, R62.reuse ;  /* 0x000000095c627c23 */ /* 0x100fe2000801003e */
[----:B-1----:R-:W-:Y:S01]  /*31d0*/  @P2 FMUL.FTZ R55, R52, UR10 ;  /* 0x0000000a34372c20 */ /* 0x002fe20008410000 */
[----:B------:R-:W-:Y:S01]  /*31e0*/  FFMA.FTZ R63, R93, UR9, R62 ;  /* 0x000000095d3f7c23 */ /* 0x000fe2000801003e */
[----:B------:R-:W1:Y:S01]  /*31f0*/  @UP2 LDCU UR10, c[0x0][0x40c] ;  /* 0x00008180ff0a27ac */ /* 0x000e620008000800 */
[----:B0-----:R-:W-:Y:S01]  /*3200*/  @P2 FMUL.FTZ R56, R53, UR11 ;  /* 0x0000000b35382c20 */ /* 0x001fe20008410000 */
[----:B------:R-:W-:Y:S01]  /*3210*/  FADD.FTZ R58, R90, -R59 ;  /* 0x8000003b5a3a7221 */ /* 0x000fe20000010000 */
[----:B------:R-:W-:Y:S01]  /*3220*/  FMUL.FTZ R54, R54, UR30 ;  /* 0x0000001e36367c20 */ /* 0x000fe20008410000 */
[----:B------:R-:W0:Y:S01]  /*3230*/  @UP2 LDCU UR11, c[0x0][0x40c] ;  /* 0x00008180ff0b27ac */ /* 0x000e220008000800 */
[----:B------:R-:W-:Y:S01]  /*3240*/  FADD.FTZ R57, R86, -R57 ;  /* 0x8000003956397221 */ /* 0x000fe20000010000 */
[----:B------:R-:W-:Y:S01]  /*3250*/  FADD.FTZ R59, R91, -R98 ;  /* 0x800000625b3b7221 */ /* 0x000fe20000010000 */
[----:B------:R-:W-:Y:S01]  /*3260*/  FADD.FTZ R63, R94, -R63 ;  /* 0x8000003f5e3f7221 */ /* 0x000fe20000010000 */
[----:B------:R-:W-:Y:S01]  /*3270*/  FMUL.FTZ R58, R58, UR30 ;  /* 0x0000001e3a3a7c20 */ /* 0x000fe20008410000 */
[----:B------:R-:W-:Y:S01]  /*3280*/  FSEL R99, R54, RZ, P0 ;  /* 0x000000ff36637208 */ /* 0x000fe20000000000 */
[----:B------:R-:W-:Y:S01]  /*3290*/  FMUL.FTZ R57, R57, UR30 ;  /* 0x0000001e39397c20 */ /* 0x000fe20008410000 */
[----:B------:R-:W-:Y:S01]  /*32a0*/  FMUL.FTZ R59, R59, UR30 ;  /* 0x0000001e3b3b7c20 */ /* 0x000fe20008410000 */
[----:B------:R-:W-:Y:S01]  /*32b0*/  FMUL.FTZ R63, R63, UR30 ;  /* 0x0000001e3f3f7c20 */ /* 0x000fe20008410000 */
[----:B------:R-:W-:Y:S01]  /*32c0*/  FSEL R101, R58, RZ, P0 ;  /* 0x000000ff3a657208 */ /* 0x000fe20000000000 */
[----:B------:R-:W-:Y:S01]  /*32d0*/  FFMA.FTZ R98, R96, UR9, R62 ;  /* 0x0000000960627c23 */ /* 0x000fe2000801003e */
[----:B--2---:R-:W-:Y:S01]  /*32e0*/  @P2 FMUL.FTZ R54, R99, UR16 ;  /* 0x0000001063362c20 */ /* 0x004fe20008410000 */
[----:B------:R-:W-:-:S02]  /*32f0*/  FSEL R100, R57, RZ, P0 ;  /* 0x000000ff39647208 */ /* 0x000fc40000000000 */
[----:B------:R-:W-:Y:S01]  /*3300*/  FSEL R102, R59, RZ, P0 ;  /* 0x000000ff3b667208 */ /* 0x000fe20000000000 */
[----:B---3--:R-:W-:Y:S01]  /*3310*/  @P2 FMUL.FTZ R59, R101, UR31 ;  /* 0x0000001f653b2c20 */ /* 0x008fe20008410000 */
[----:B------:R-:W-:Y:S01]  /*3320*/  FSEL R103, R63, RZ, P0 ;  /* 0x000000ff3f677208 */ /* 0x000fe20000000000 */
[----:B------:R-:W-:Y:S01]  /*3330*/  FADD.FTZ R98, R95, -R98 ;  /* 0x800000625f627221 */ /* 0x000fe20000010000 */
[----:B------:R-:W-:Y:S01]  /*3340*/  @P2 F2FP.F16.F32.PACK_AB R57, RZ, R54 ;  /* 0x00000036ff39223e */ /* 0x000fe200000000ff */
[----:B----4-:R-:W-:Y:S01]  /*3350*/  @P2 FMUL.FTZ R54, R100, UR29 ;  /* 0x0000001d64362c20 */ /* 0x010fe20008410000 */
[----:B-1----:R-:W-:Y:S01]  /*3360*/  @P2 FMUL.FTZ R62, R102, UR10 ;  /* 0x0000000a663e2c20 */ /* 0x002fe20008410000 */
[----:B0-----:R-:W-:Y:S01]  /*3370*/  @P2 FMUL.FTZ R63, R103, UR11 ;  /* 0x0000000b673f2c20 */ /* 0x001fe20008410000 */
[----:B------:R-:W-:Y:S01]  /*3380*/  FMUL.FTZ R98, R98, UR30 ;  /* 0x0000001e62627c20 */ /* 0x000fe20008410000 */
[----:B------:R-:W-:Y:S02]  /*3390*/  @P2 F2FP.F16.F32.PACK_AB R55, RZ, R55 ;  /* 0x00000037ff37223e */ /* 0x000fe400000000ff */
[----:B------:R-:W-:-:S02]  /*33a0*/  @P2 F2FP.F16.F32.PACK_AB R59, RZ, R59 ;  /* 0x0000003bff3b223e */ /* 0x000fc400000000ff */
[----:B------:R-:W-:Y:S02]  /*33b0*/  @P2 F2FP.F16.F32.PACK_AB R56, RZ, R56 ;  /* 0x00000038ff38223e */ /* 0x000fe400000000ff */
[----:B------:R-:W-:Y:S02]  /*33c0*/  @P2 F2FP.F16.F32.PACK_AB R58, RZ, R54 ;  /* 0x00000036ff3a223e */ /* 0x000fe400000000ff */
[----:B------:R-:W-:Y:S02]  /*33d0*/  @P2 F2FP.F16.F32.PACK_AB R62, RZ, R62 ;  /* 0x0000003eff3e223e */ /* 0x000fe400000000ff */
[----:B------:R-:W-:Y:S02]  /*33e0*/  @P2 F2FP.F16.F32.PACK_AB R63, RZ, R63 ;  /* 0x0000003fff3f223e */ /* 0x000fe400000000ff */
[----:B------:R-:W-:Y:S02]  /*33f0*/  @P2 PRMT R48, R55, 0x7610, R48 ;  /* 0x0000761037302816 */ /* 0x000fe40000000030 */
[----:B------:R-:W-:-:S02]  /*3400*/  @P2 PRMT R49, R57, 0x7610, R49 ;  /* 0x0000761039312816 */ /* 0x000fc40000000031 */
[----:B------:R-:W-:Y:S02]  /*3410*/  FSEL R98, R98, RZ, P0 ;  /* 0x000000ff62627208 */ /* 0x000fe40000000000 */
        /* <DEDUP_REMOVED lines=14> */
.L_x_792:
[----:B------:R-:W1:Y:S01]  /*3500*/  @UP2 LDCU UR10, c[0x0][0x40c] ;  /* 0x00008180ff0a27ac */ /* 0x000e620008000800 */
[----:B0-----:R-:W-:Y:S01]  /*3510*/  FFMA.FTZ R56, R96, UR9, R62 ;  /* 0x0000000960387c23 */ /* 0x001fe2000801003e */
[----:B------:R-:W-:-:S03]  /*3520*/  ISETP.LT.AND P0, PT, RZ, UR29, PT ;  /* 0x0000001dff007c0c */ /* 0x000fc6000bf01270 */
[----:B------:R-:W-:-:S04]  /*3530*/  FADD.FTZ R56, R95, -R56 ;  /* 0x800000385f387221 */ /* 0x000fc80000010000 */
[----:B------:R-:W-:-:S05]  /*3540*/  FMUL.FTZ R56, R56, UR30 ;  /* 0x0000001e38387c20 */ /* 0x000fca0008410000 */
[----:B------:R-:W-:-:S05]  /*3550*/  FSEL R56, R56, RZ, P0 ;  /* 0x000000ff38387208 */ /* 0x000fca0000000000 */
[----:B-1----:R-:W-:Y:S01]  /*3560*/  @P2 FMUL.FTZ R56, R56, UR10 ;  /* 0x0000000a38382c20 */ /* 0x002fe20008410000 */
[----:B------:R-:W-:Y:S06]  /*3570*/  BRA.U !UP2, `(.L_x_793) ;  /* 0x000000010a207547 */ /* 0x000fec000b800000 */
        /* <DEDUP_REMOVED lines=8> */
.L_x_793:
        /* <DEDUP_REMOVED lines=9> */
.L_x_794:
        /* <DEDUP_REMOVED lines=9> */
.L_x_795:
        /* <DEDUP_REMOVED lines=9> */
.L_x_796:
        /* <DEDUP_REMOVED lines=9> */
.L_x_797:
        /* <DEDUP_REMOVED lines=9> */
.L_x_798:
        /* <DEDUP_REMOVED lines=9> */
.L_x_799:
[----:B------:R-:W-:-:S04]  /*3960*/  @P2 F2FP.F16.F32.PACK_AB R56, RZ, R56 ;  /* 0x00000038ff38223e */ /* 0x000fc800000000ff */
[----:B------:R-:W-:-:S07]  /*3970*/  @P2 PRMT R51, R51, 0x5410, R56 ;  /* 0x0000541033332816 */ /* 0x000fce0000000038 */
.L_x_791:
[----:B------:R-:W0:Y:S01]  /*3980*/  @P1 LDC.64 R56, c[0x0][0x478] ;  /* 0x00011e00ff381b82 */ /* 0x000e220000000a00 */
[----:B------:R-:W1:Y:S01]  /*3990*/  @UP2 LDCU.64 UR10, c[0x0][0x468] ;  /* 0x00008d00ff0a27ac */ /* 0x000e620008000a00 */
[----:B------:R-:W-:Y:S02]  /*39a0*/  @P1 IADD3 R61, PT, PT, R61, 0x80, RZ ;  /* 0x000000803d3d1810 */ /* 0x000fe40007ffe0ff */
[----:B------:R-:W-:Y:S01]  /*39b0*/  @P2 IADD3 R58, PT, PT, R60, 0x80, RZ ;  /* 0x000000803c3a2810 */ /* 0x000fe20007ffe0ff */
[----:B------:R-:W-:Y:S01]  /*39c0*/  UIADD3 UR8, UPT, UPT, UR8, UR24, URZ ;  /* 0x0000001808087290 */ /* 0x000fe2000fffe0ff */
[----:B------:R-:W-:Y:S01]  /*39d0*/  MOV R59, 0x10 ;  /* 0x00000010003b7802 */ /* 0x000fe20000000f00 */
[----:B------:R-:W-:Y:S02]  /*39e0*/  UPLOP3.LUT UP1, UPT, UPT, UPT, UP1, 0x40, 0x4 ;  /* 0x000000000004789c */ /* 0x000fe40003f2e810 */
[----:B------:R-:W-:Y:S02]  /*39f0*/  UISETP.GE.AND UP0, UPT, UR8, UR25, UPT ;  /* 0x000000190800728c */ /* 0x000fe4000bf06270 */
[----:B-1----:R-:W-:-:S04]  /*3a00*/  @P2 IMAD.WIDE.U32 R58, R58, R59, UR10 ;  /* 0x0000000a3a3a2e25 */ /* 0x002fc8000f8e003b */
[----:B0-----:R-:W-:-:S05]  /*3a10*/  @P1 IMAD.WIDE.U32 R56, R61, 0x10, R56 ;  /* 0x000000103d381825 */ /* 0x001fca00078e0038 */
[----:B------:R1:W-:Y:S04]  /*3a20*/  @P1 STG.E.128 desc[UR18][R56.64], R52 ;  /* 0x0000003438001986 */ /* 0x0003e8000c101d12 */
[----:B------:R1:W-:Y:S01]  /*3a30*/  @P2 STG.E.128 desc[UR18][R58.64], R48 ;  /* 0x000000303a002986 */ /* 0x0003e2000c101d12 */
[----:B------:R-:W-:Y:S05]  /*3a40*/  BRA.U !UP0, `(.L_x_800) ;  /* 0xffffffc908087547 */ /* 0x000fea000b83ffff */
.L_x_773:
[----:B------:R-:W0:Y:S08]  /*3a50*/  S2UR UR9, SR_CTAID.X ;  /* 0x00000000000979c3 */ /* 0x000e300000002500 */
[----:B------:R-:W0:Y:S08]  /*3a60*/  LDC R0, c[0x0][0x388] ;  /* 0x0000e200ff007b82 */ /* 0x000e300000000800 */
[----:B------:R-:W3:Y:S08]  /*3a70*/  LDC.64 R2, c[0x0][0x440] ;  /* 0x00011000ff027b82 */ /* 0x000ef00000000a00 */
[----:B-----5:R-:W4:Y:S01]  /*3a80*/  LDC.64 R4, c[0x0][0x448] ;  /* 0x00011200ff047b82 */ /* 0x020f220000000a00 */
[----:B0-----:R-:W-:-:S05]  /*3a90*/  IMAD R0, R0, UR9, RZ ;  /* 0x0000000900007c24 */ /* 0x001fca000f8e02ff */
[----:B------:R-:W-:-:S05]  /*3aa0*/  LEA.HI R97, R0, R97, RZ, 0x1d ;  /* 0x0000006100617211 */ /* 0x000fca00078fe8ff */
[----:B---3--:R-:W-:-:S05]  /*3ab0*/  IMAD.WIDE.U32 R2, R97, 0x20, R2 ;  /* 0x0000002061027825 */ /* 0x008fca00078e0002 */
[----:B--2---:R-:W-:Y:S01]  /*3ac0*/  STG.E.128 desc[UR18][R2.64], R36 ;  /* 0x0000002402007986 */ /* 0x004fe2000c101d12 */
[----:B----4-:R-:W-:-:S03]  /*3ad0*/  IMAD.WIDE.U32 R4, R97, 0x20, R4 ;  /* 0x0000002061047825 */ /* 0x010fc600078e0004 */
        /* <DEDUP_REMOVED lines=8> */
.L_x_801:
        /* <DEDUP_REMOVED lines=10> */
.L_x_7989:


//--------------------- .text._ZN10layer_norm13ln_bwd_kernelINS_13Kernel_traitsI6__halfS2_S2_S2_fjLj2048ELj1ELj1ELj4ELj16ENS_18Kernel_traits_baseILj2048ES2_S2_S2_S2_fjLj128EEEEELb0ELb1ELb0ELb0EEEvNS_9BwdParamsE --------------------------
	.section	.text._ZN10layer_norm13ln_bwd_kernelINS_13Kernel_traitsI6__halfS2_S2_S2_fjLj2048ELj1ELj1ELj4ELj16ENS_18Kernel_traits_baseILj2048ES2_S2_S2_S2_fjLj128EEEEELb0ELb1ELb0ELb0EEEvNS_9BwdParamsE,"ax",@progbits
	.align	128
        .global         _ZN10layer_norm13ln_bwd_kernelINS_13Kernel_traitsI6__halfS2_S2_S2_fjLj2048ELj1ELj1ELj4ELj16ENS_18Kernel_traits_baseILj2048ES2_S2_S2_S2_fjLj128EEEEELb0ELb1ELb0ELb0EEEvNS_9BwdParamsE
        .type           _ZN10layer_norm13ln_bwd_kernelINS_13Kernel_traitsI6__halfS2_S2_S2_fjLj2048ELj1ELj1ELj4ELj16ENS_18Kernel_traits_baseILj2048ES2_S2_S2_S2_fjLj128EEEEELb0ELb1ELb0ELb0EEEvNS_9BwdParamsE,@function
        .size           _ZN10layer_norm13ln_bwd_kernelINS_13Kernel_traitsI6__halfS2_S2_S2_fjLj2048ELj1ELj1ELj4ELj16ENS_18Kernel_traits_baseILj2048ES2_S2_S2_S2_fjLj128EEEEELb0ELb1ELb0ELb0EEEvNS_9BwdParamsE,(.L_x_7990 - _ZN10layer_norm13ln_bwd_kernelINS_13Kernel_traitsI6__halfS2_S2_S2_fjLj2048ELj1ELj1ELj4ELj16ENS_18Kernel_traits_baseILj2048ES2_S2_S2_S2_fjLj128EEEEELb0ELb1ELb0ELb0EEEvNS_9BwdParamsE)
        .other          _ZN10layer_norm13ln_bwd_kernelINS_13Kernel_traitsI6__halfS2_S2_S2_fjLj2048ELj1ELj1ELj4ELj16ENS_18Kernel_traits_baseILj2048ES2_S2_S2_S2_fjLj128EEEEELb0ELb1ELb0ELb0EEEvNS_9BwdParamsE,@"STO_CUDA_ENTRY STV_DEFAULT"
_ZN10layer_norm13ln_bwd_kernelINS_13Kernel_traitsI6__halfS2_S2_S2_fjLj2048ELj1ELj1ELj4ELj16ENS_18Kernel_traits_baseILj2048ES2_S2_S2_S2_fjLj128EEEEELb0ELb1ELb0ELb0EEEvNS_9BwdParamsE:
.text._ZN10layer_norm13ln_bwd_kernelINS_13Kernel_traitsI6__halfS2_S2_S2_fjLj2048ELj1ELj1ELj4ELj16ENS_18Kernel_traits_baseILj2048ES2_S2_S2_S2_fjLj128EEEEELb0ELb1ELb0ELb0EEEvNS_9BwdParamsE:
[----:B------:R-:W-:Y:S01]  /*0000*/  LDC R1, c[0x0][0x37c] ;  /* 0x0000df00ff017b82 */ /* 0x000fe20000000800 */
[----:B------:R-:W0:Y:S01]  /*0010*/  S2R R0, SR_TID.X ;  /* 0x0000000000007919 */ /* 0x000e220000002100 */
[----:B------:R-:W1:Y:S01]  /*0020*/  LDCU UR8, c[0x0][0x388] ;  /* 0x00007100ff0877ac */ /* 0x000e620008000800 */
[----:B------:R-:W2:Y:S01]  /*0030*/  LDCU.64 UR16, c[0x0][0x358] ;  /* 0x00006b00ff1077ac */ /* 0x000ea20008000a00 */
[----:B-1----:R-:W-:-:S04]  /*0040*/  USHF.R.S32.HI UR4, URZ, 0x1f, UR8 ;  /* 0x0000001fff047899 */ /* 0x002fc80008011408 */
[----:B------:R-:W-:-:S06]  /*0050*/  ULEA.HI UR4, UR4, UR8, URZ, 0x3 ;  /* 0x0000000804047291 */ /* 0x000fcc000f8f18ff */
[----:B------:R-:W-:Y:S02]  /*0060*/  MOV R3, UR4 ;  /* 0x0000000400037c02 */ /* 0x000fe40008000f00 */
[----:B0-----:R-:W-:Y:S01]  /*0070*/  LOP3.LUT R2, R0, 0x7f, RZ, 0x3c, !PT ;  /* 0x0000007f00027812 */ /* 0x001fe200078e3cff */
[----:B------:R-:W0:Y:S02]  /*0080*/  S2UR UR7, SR_CTAID.X ;  /* 0x00000000000779c3 */ /* 0x000e240000002500 */
[----:B------:R-:W0:Y:S01]  /*0090*/  LDCU UR4, c[0x0][0x384] ;  /* 0x00007080ff0477ac */ /* 0x000e220008000800 */
[----:B------:R-:W-:Y:S02]  /*00a0*/  LEA.HI.SX32 R2, R3, R2, 0x1d ;  /* 0x0000000203027211 */ /* 0x000fe400078feaff */
[----:B------:R-:W-:Y:S02]  /*00b0*/  MOV R3, R0 ;  /* 0x0000000000037202 */ /* 0x000fe40000000f00 */
        /* <DEDUP_REMOVED lines=68> */
[----:B------:R-:W-:-:S02]  /*0500*/  UPLOP3.LUT UP2, UPT, UPT, UPT, UPT, 0x40, 0x4 ;  /* 0x000000000004789c */ /* 0x000fc40003f4e870 */
[----:B------:R-:W-:Y:S01]  /*0510*/  UISETP.NE.AND.EX UP0, UPT, UR5, URZ, UPT, UP0 ;  /* 0x000000ff0500728c */ /* 0x000fe2000bf05300 */
[----:B------:R-:W1:Y:S01]  /*0520*/  LDCU UR8, c[0x0][0x388] ;  /* 0x00007100ff0877ac */ /* 0x000e620008000800 */
[----:B------:R-:W2:Y:S01]  /*0530*/  LDCU UR20, c[0x0][0x400] ;  /* 0x00008000ff1477ac */ /* 0x000ea20008000800 */
[----:B------:R-:W3:Y:S01]  /*0540*/  LDCU.64 UR22, c[0x0][0x478] ;  /* 0x00008f00ff1677ac */ /* 0x000ee20008000a00 */
[----:B------:R-:W4:Y:S01]  /*0550*/  LDCU.64 UR18, c[0x0][0x438] ;  /* 0x00008700ff1277ac */ /* 0x000f220008000a00 */
[----:B------:R-:W0:Y:S01]  /*0560*/  LDCU.128 UR12, c[0x0][0x3c0] ;  /* 0x00007800ff0c77ac */ /* 0x000e220008000c00 */
[----:B------:R-:W0:Y:S01]  /*0570*/  LDCU.64 UR24, c[0x0][0x380] ;  /* 0x00007000ff1877ac */ /* 0x000e220008000a00 */
[----:B------:R-:W-:-:S05]  /*0580*/  UMOV UR6, UR7 ;  /* 0x0000000700067c82 */ /* 0x000fca0008000000 */
.L_x_824:
[----:B------:R-:W1:Y:S01]  /*0590*/  @UP0 LDCU.64 UR4, c[0x0][0x3e0] ;  /* 0x00007c00ff0407ac */ /* 0x000e620008000a00 */
[----:B------:R-:W-:Y:S01]  /*05a0*/  PLOP3.LUT P0, PT, PT, PT, UP0, 0x80, 0x8 ;  /* 0x000000000008781c */ /* 0x000fe20003f0f008 */
[----:B-1----:R-:W-:-:S06]  /*05b0*/  @UP0 UIMAD.WIDE UR4, UR6, 0x2, UR4 ;  /* 0x00000002060408a5 */ /* 0x002fcc000f8e0204 */
[----:B0-23--:R-:W-:Y:S02]  /*05c0*/  MOV R88, UR4 ;  /* 0x0000000400587c02 */ /* 0x00dfe40008000f00 */
[----:B------:R-:W-:Y:S01]  /*05d0*/  MOV R89, UR5 ;  /* 0x0000000500597c02 */ /* 0x000fe20008000f00 */
[----:B0-----:R-:W-:-:S04]  /*05e0*/  UIMAD.WIDE UR4, UR6, 0x4, UR14 ;  /* 0x00000004060478a5 */ /* 0x001fc8000f8e020e */
[----:B------:R0:W2:Y:S02]  /*05f0*/  @P0 LDG.E.U16 R88, desc[UR16][R88.64] ;  /* 0x0000001058580981 */ /* 0x0000a4000c1e1500 */
[----:B------:R-:W-:Y:S02]  /*0600*/  MOV R90, UR4 ;  /* 0x00000004005a7c02 */ /* 0x000fe40008000f00 */
[----:B------:R-:W-:Y:S01]  /*0610*/  MOV R91, UR5 ;  /* 0x00000005005b7c02 */ /* 0x000fe20008000f00 */
[----:B------:R-:W-:-:S04]  /*0620*/  UIMAD.WIDE UR4, UR6, 0x4, UR12 ;  /* 0x00000004060478a5 */ /* 0x000fc8000f8e020c */
[----:B------:R-:W3:Y:S02]  /*0630*/  LDG.E R90, desc[UR16][R90.64] ;  /* 0x000000105a5a7981 */ /* 0x000ee4000c1e1900 */
[----:B------:R-:W-:Y:S02]  /*0640*/  MOV R92, UR4 ;  /* 0x00000004005c7c02 */ /* 0x000fe40008000f00 */
[----:B------:R-:W-:-:S05]  /*0650*/  MOV R93, UR5 ;  /* 0x00000005005d7c02 */ /* 0x000fca0008000f00 */
[----:B------:R-:W4:Y:S01]  /*0660*/  LDG.E R92, desc[UR16][R92.64] ;  /* 0x000000105c5c7981 */ /* 0x000f22000c1e1900 */
[----:B------:R-:W-:Y:S01]  /*0670*/  UIMAD UR4, UR6, UR8, URZ ;  /* 0x00000008060472a4 */ /* 0x000fe2000f8e02ff */
[C---:B------:R-:W-:Y:S01]  /*0680*/  ISETP.GE.U32.AND P1, PT, R2.reuse, 0x80, PT ;  /* 0x000000800200780c */ /* 0x040fe20003f26070 */
[----:B------:R-:W-:Y:S01]  /*0690*/  UMOV UR9, 0x3f800000 ;  /* 0x3f80000000097882 */ /* 0x000fe20000000000 */
[----:B------:R-:W-:Y:S01]  /*06a0*/  ISETP.NE.AND P3, PT, RZ, UR11, PT ;  /* 0x0000000bff007c0c */ /* 0x000fe2000bf65270 */
[----:B------:R-:W-:Y:S01]  /*06b0*/  USHF.R.S32.HI UR5, URZ, 0x1f, UR4 ;  /* 0x0000001fff057899 */ /* 0x000fe20008011404 */
[----:B------:R-:W-:Y:S01]  /*06c0*/  BSSY.RECONVERGENT B0, `(.L_x_803) ;  /* 0x000006a000007945 */ /* 0x000fe20003800200 */
[----:B------:R-:W-:Y:S01]  /*06d0*/  HFMA2 R121, -RZ, RZ, 0, 0 ;  /* 0x00000000ff797431 */ /* 0x000fe200000001ff */
[----:B------:R-:W-:Y:S01]  /*06e0*/  ISETP.GE.U32.AND P2, PT, R2, 0x100, PT ;  /* 0x000001000200780c */ /* 0x000fe20003f46070 */
[----:B------:R-:W-:Y:S01]  /*06f0*/  ULEA.HI UR5, UR5, UR4, URZ, 0x3 ;  /* 0x0000000405057291 */ /* 0x000fe2000f8f18ff */
[----:B------:R-:W-:-:S05]  /*0700*/  HFMA2 R122, -RZ, RZ, 0, 0 ;  /* 0x00000000ff7a7431 */ /* 0x000fca00000001ff */
[----:B0-----:R-:W-:Y:S01]  /*0710*/  MOV R89, UR5 ;  /* 0x0000000500597c02 */ /* 0x001fe20008000f00 */
[----:B--2---:R-:W-:-:S05]  /*0720*/  @P0 HADD2.F32 R4, -RZ, R88.H0_H0 ;  /* 0x20000058ff040230 */ /* 0x004fca0000004100 */
[----:B------:R-:W-:Y:S02]  /*0730*/  @P0 R2UR UR10, R4 ;  /* 0x00000000040a02ca */ /* 0x000fe400000e0000 */
[----:B------:R-:W-:Y:S02]  /*0740*/  LEA.HI.SX32 R4, R89, R0, 0x1d ;  /* 0x0000000059047211 */ /* 0x000fe400078feaff */
[----:B---3--:R-:W-:Y:S02]  /*0750*/  R2UR UR21, R90 ;  /* 0x000000005a1572ca */ /* 0x008fe400000e0000 */
[----:B------:R-:W-:-:S07]  /*0760*/  MOV R123, R4 ;  /* 0x00000004007b7202 */ /* 0x000fce0000000f00 */
[----:B------:R-:W-:Y:S01]  /*0770*/  @UP0 UMOV UR9, UR10 ;  /* 0x0000000a00090c82 */ /* 0x000fe20008000000 */
[----:B----4-:R-:W-:Y:S01]  /*0780*/  FSEL R119, R92, RZ, !P3 ;  /* 0x000000ff5c777208 */ /* 0x010fe20005800000 */
[----:B-----5:R-:W-:Y:S06]  /*0790*/  @!P1 BRA `(.L_x_804) ;  /* 0x0000000400709947 */ /* 0x020fec0003800000 */
        /* <DEDUP_REMOVED lines=9> */
[----:B-----5:R-:W-:Y:S02]  /*0830*/  HADD2.F32 R5, -RZ, R20.H0_H0 ;  /* 0x20000014ff057230 */ /* 0x020fe40000004100 */
[----:B0-----:R-:W-:-:S05]  /*0840*/  @P0 IMAD.WIDE.U32 R10, R4, 0x10, R6 ;  /* 0x00000010040a0825 */ /* 0x001fca00078e0006 */
[----:B------:R0:W5:Y:S01]  /*0850*/  @P0 LDG.E.128 R76, desc[UR16][R10.64] ;  /* 0x000000100a4c0981 */ /* 0x000162000c1e1d00 */
[--C-:B------:R-:W-:Y:S01]  /*0860*/  HADD2.F32 R104, -RZ, R22.reuse.H0_H0 ;  /* 0x20000016ff687230 */ /* 0x100fe20000004100 */
[----:B------:R-:W-:Y:S01]  /*0870*/  IADD3 R123, PT, PT, R4, 0x80, RZ ;  /* 0x00000080047b7810 */ /* 0x000fe20007ffe0ff */
[----:B------:R-:W-:Y:S02]  /*0880*/  HADD2.F32 R105, -RZ, R23.H0_H0 ;  /* 0x20000017ff697230 */ /* 0x000fe40000004100 */
[----:B------:R-:W-:Y:S02]  /*0890*/  HADD2.F32 R96, -RZ, R21.H1_H1 ;  /* 0x30000015ff607230 */ /* 0x000fe40000004100 */
[----:B------:R-:W-:Y:S02]  /*08a0*/  HADD2.F32 R108, -RZ, R22.H1_H1 ;  /* 0x30000016ff6c7230 */ /* 0x000fe40000004100 */
[----:B------:R-:W-:Y:S02]  /*08b0*/  HADD2.F32 R117, -RZ, R23.H1_H1 ;  /* 0x30000017ff757230 */ /* 0x000fe40000004100 */
[----:B0-----:R-:W-:-:S02]  /*08c0*/  HADD2.F32 R11, -RZ, R21.H0_H0 ;  /* 0x20000015ff0b7230 */ /* 0x001fc40000004100 */
[--C-:B--2---:R-:W-:Y:S02]  /*08d0*/  HADD2.F32 R6, -RZ, R88.reuse.H0_H0 ;  /* 0x20000058ff067230 */ /* 0x104fe40000004100 */
[----:B------:R-:W-:Y:S02]  /*08e0*/  HADD2.F32 R10, -RZ, R89.H0_H0 ;  /* 0x20000059ff0a7230 */ /* 0x000fe40000004100 */
[----:B------:R-:W-:Y:S02]  /*08f0*/  HADD2.F32 R88, -RZ, R88.H1_H1 ;  /* 0x30000058ff587230 */ /* 0x000fe40000004100 */
[C---:B------:R-:W-:Y:S01]  /*0900*/  FADD.FTZ R3, -R119.reuse, R6 ;  /* 0x0000000677037221 */ /* 0x040fe20000010100 */
[----:B---3--:R-:W-:Y:S02]  /*0910*/  HADD2.F32 R7, -RZ, R92.H0_H0 ;  /* 0x2000005cff077230 */ /* 0x008fe40000004100 */
[----:B------:R-:W-:Y:S01]  /*0920*/  FADD.FTZ R8, -R119, R88 ;  /* 0x0000005877087221 */ /* 0x000fe20000010100 */
[----:B------:R-:W-:-:S02]  /*0930*/  HADD2.F32 R88, -RZ, R93.H0_H0 ;  /* 0x2000005dff587230 */ /* 0x000fc40000004100 */
[----:B------:R-:W-:Y:S01]  /*0940*/  FMUL.FTZ R3, R3, UR21 ;  /* 0x0000001503037c20 */ /* 0x000fe20008410000 */
[----:B------:R-:W-:Y:S02]  /*0950*/  HADD2.F32 R92, -RZ, R92.H1_H1 ;  /* 0x3000005cff5c7230 */ /* 0x000fe40000004100 */
[-C--:B------:R-:W-:Y:S01]  /*0960*/  FMUL.FTZ R6, R5, R7.reuse ;  /* 0x0000000705067220 */ /* 0x080fe20000410000 */
[----:B------:R-:W-:Y:S01]  /*0970*/  FADD.FTZ R5, -R119, R10 ;  /* 0x0000000a77057221 */ /* 0x000fe20000010100 */
[----:B------:R-:W-:Y:S01]  /*0980*/  FMUL.FTZ R10, R11, R88 ;  /* 0x000000580b0a7220 */ /* 0x000fe20000410000 */
[----:B------:R-:W-:Y:S01]  /*0990*/  FADD.FTZ R46, R46, R88 ;  /* 0x000000582e2e7221 */ /* 0x000fe20000010000 */
[----:B------:R-:W-:Y:S01]  /*09a0*/  FADD.FTZ R44, R44, R7 ;  /* 0x000000072c2c7221 */ /* 0x000fe20000010000 */
[----:B------:R-:W-:Y:S01]  /*09b0*/  FMUL.FTZ R5, R5, UR21 ;  /* 0x0000001505057c20 */ /* 0x000fe20008410000 */
[----:B------:R-:W-:Y:S01]  /*09c0*/  FFMA.FTZ R28, R3, R7, R28 ;  /* 0x00000007031c7223 */ /* 0x000fe2000001001c */
[----:B------:R-:W-:-:S02]  /*09d0*/  HADD2.F32 R7, -RZ, R20.H1_H1 ;  /* 0x30000014ff077230 */ /* 0x000fc40000004100 */
[----:B------:R-:W-:Y:S01]  /*09e0*/  FMUL.FTZ R8, R8, UR21 ;  /* 0x0000001508087c20 */ /* 0x000fe20008410000 */
[----:B------:R-:W-:Y:S01]  /*09f0*/  FFMA.FTZ R30, R5, R88, R30 ;  /* 0x00000058051e7223 */ /* 0x000fe2000001001e */
[----:B------:R-:W-:Y:S02]  /*0a00*/  HADD2.F32 R88, -RZ, R90.H0_H0 ;  /* 0x2000005aff587230 */ /* 0x000fe40000004100 */
[----:B------:R-:W-:Y:S01]  /*0a10*/  FADD.FTZ R45, R45, R92 ;  /* 0x0000005c2d2d7221 */ /* 0x000fe20000010000 */
[-C--:B------:R-:W-:Y:S01]  /*0a20*/  FMUL.FTZ R7, R7, R92.reuse ;  /* 0x0000005c07077220 */ /* 0x080fe20000410000 */
[----:B------:R-:W-:Y:S01]  /*0a30*/  FFMA.FTZ R29, R8, R92, R29 ;  /* 0x0000005c081d7223 */ /* 0x000fe2000001001d */
[----:B------:R-:W-:Y:S02]  /*0a40*/  HADD2.F32 R92, -RZ, R89.H1_H1 ;  /* 0x30000059ff5c7230 */ /* 0x000fe40000004100 */
[----:B------:R-:W-:Y:S01]  /*0a50*/  FADD.FTZ R11, -R119, R88 ;  /* 0x00000058770b7221 */ /* 0x000fe20000010100 */
[----:B------:R-:W-:-:S02]  /*0a60*/  HADD2.F32 R88, -RZ, R91.H0_H0 ;  /* 0x2000005bff587230 */ /* 0x000fc40000004100 */
[----:B------:R-:W-:Y:S02]  /*0a70*/  HADD2.F32 R89, -RZ, R94.H0_H0 ;  /* 0x2000005eff597230 */ /* 0x000fe40000004100 */
[----:B------:R-:W-:Y:S01]  /*0a80*/  FMUL.FTZ R11, R11, UR21 ;  /* 0x000000150b0b7c20 */ /* 0x000fe20008410000 */
[C---:B------:R-:W-:Y:S01]  /*0a90*/  FADD.FTZ R92, -R119.reuse, R92 ;  /* 0x0000005c775c7221 */ /* 0x040fe20000010100 */
[----:B------:R-:W-:Y:S01]  /*0aa0*/  FADD.FTZ R88, -R119, R88 ;  /* 0x0000005877587221 */ /* 0x000fe20000010100 */
[----:B------:R-:W-:Y:S02]  /*0ab0*/  HADD2.F32 R93, -RZ, R93.H1_H1 ;  /* 0x3000005dff5d7230 */ /* 0x000fe40000004100 */
[-C--:B------:R-:W-:Y:S01]  /*0ac0*/  FMUL.FTZ R104, R104, R89.reuse ;  /* 0x0000005968687220 */ /* 0x080fe20000410000 */
[----:B------:R-:W-:Y:S01]  /*0ad0*/  FADD.FTZ R48, R48, R89 ;  /* 0x0000005930307221 */ /* 0x000fe20000010000 */
[----:B------:R-:W-:Y:S01]  /*0ae0*/  FFMA.FTZ R32, R11, R89, R32 ;  /* 0x000000590b207223 */ /* 0x000fe20000010020 */
[----:B------:R-:W-:-:S02]  /*0af0*/  HADD2.F32 R89, -RZ, R95.H0_H0 ;  /* 0x2000005fff597230 */ /* 0x000fc40000004100 */
[----:B------:R-:W-:Y:S01]  /*0b00*/  FMUL.FTZ R107, R88, UR21 ;  /* 0x00000015586b7c20 */ /* 0x000fe20008410000 */
[----:B------:R-:W-:Y:S01]  /*0b10*/  FMUL.FTZ R98, R92, UR21 ;  /* 0x000000155c627c20 */ /* 0x000fe20008410000 */
[----:B------:R-:W-:Y:S01]  /*0b20*/  FADD.FTZ R88, RZ, R6 ;  /* 0x00000006ff587221 */ /* 0x000fe20000010000 */
[----:B------:R-:W-:Y:S02]  /*0b30*/  HADD2.F32 R90, -RZ, R90.H1_H1 ;  /* 0x3000005aff5a7230 */ /* 0x000fe40000004100 */
[-C--:B------:R-:W-:Y:S01]  /*0b40*/  FMUL.FTZ R105, R105, R89.reuse ;  /* 0x0000005969697220 */ /* 0x080fe20000410000 */
[----:B------:R-:W-:Y:S01]  /*0b50*/  FADD.FTZ R50, R50, R89 ;  /* 0x0000005932327221 */ /* 0x000fe20000010000 */
[----:B------:R-:W-:Y:S01]  /*0b60*/  FFMA.FTZ R34, R107, R89, R34 ;  /* 0x000000596b227223 */ /* 0x000fe20000010022 */
[----:B------:R-:W-:Y:S01]  /*0b70*/  FFMA.FTZ R89, R3, R6, RZ ;  /* 0x0000000603597223 */ /* 0x000fe200000100ff */
[-C--:B------:R-:W-:Y:S01]  /*0b80*/  FMUL.FTZ R96, R96, R93.reuse ;  /* 0x0000005d60607220 */ /* 0x080fe20000410000 */
[----:B------:R-:W-:Y:S01]  /*0b90*/  FADD.FTZ R47, R47, R93 ;  /* 0x0000005d2f2f7221 */ /* 0x000fe20000010000 */
[----:B------:R-:W-:Y:S01]  /*0ba0*/  FFMA.FTZ R31, R98, R93, R31 ;  /* 0x0000005d621f7223 */ /* 0x000fe2000001001f */
[----:B------:R-:W-:Y:S01]  /*0bb0*/  FADD.FTZ R93, R88, R7 ;  /* 0x00000007585d7221 */ /* 0x000fe20000010000 */
[----:B------:R-:W-:Y:S01]  /*0bc0*/  FFMA.FTZ R88, R8, R7, R89 ;  /* 0x0000000708587223 */ /* 0x000fe20000010059 */
[----:B------:R-:W-:Y:S01]  /*0bd0*/  FADD.FTZ R90, -R119, R90 ;  /* 0x0000005a775a7221 */ /* 0x000fe20000010100 */
[----:B------:R-:W-:-:S02]  /*0be0*/  HADD2.F32 R94, -RZ, R94.H1_H1 ;  /* 0x3000005eff5e7230 */ /* 0x000fc40000004100 */
[----:B------:R-:W-:Y:S01]  /*0bf0*/  FADD.FTZ R93, R93, R10 ;  /* 0x0000000a5d5d7221 */ /* 0x000fe20000010000 */
[----:B------:R-:W-:Y:S01]  /*0c00*/  FFMA.FTZ R89, R5, R10, R88 ;  /* 0x0000000a05597223 */ /* 0x000fe20000010058 */
[----:B------:R-:W-:Y:S01]  /*0c10*/  FMUL.FTZ R110, R90, UR21 ;  /* 0x000000155a6e7c20 */ /* 0x000fe20008410000 */
[----:B------:R-:W-:Y:S02]  /*0c20*/  HADD2.F32 R90, -RZ, R91.H1_H1 ;  /* 0x3000005bff5a7230 */ /* 0x000fe40000004100 */
[----:B------:R-:W-:Y:S01]  /*0c30*/  FADD.FTZ R93, R93, R96 ;  /* 0x000000605d5d7221 */ /* 0x000fe20000010000 */
[----:B------:R-:W-:Y:S01]  /*0c40*/  FFMA.FTZ R88, R98, R96, R89 ;  /* 0x0000006062587223 */ /* 0x000fe20000010059 */
[----:B------:R-:W-:Y:S01]  /*0c50*/  FMUL.FTZ R108, R108, R94 ;  /* 0x0000005e6c6c7220 */ /* 0x000fe20000410000 */
[----:B------:R-:W-:Y:S02]  /*0c60*/  HADD2.F32 R92, -RZ, R95.H1_H1 ;  /* 0x3000005fff5c7230 */ /* 0x000fe40000004100 */
[----:B------:R-:W-:Y:S01]  /*0c70*/  FADD.FTZ R90, -R119, R90 ;  /* 0x0000005a775a7221 */ /* 0x000fe20000010100 */
[----:B------:R-:W-:Y:S01]  /*0c80*/  FADD.FTZ R93, R93, R104 ;  /* 0x000000685d5d7221 */ /* 0x000fe20000010000 */
[----:B------:R-:W-:Y:S01]  /*0c90*/  FFMA.FTZ R89, R11, R104, R88 ;  /* 0x000000680b597223 */ /* 0x000fe20000010058 */
[----:B------:R-:W-:Y:S01]  /*0ca0*/  FADD.FTZ R49, R49, R94 ;  /* 0x0000005e31317221 */ /* 0x000fe20000010000 */
[----:B------:R-:W-:Y:S01]  /*0cb0*/  FMUL.FTZ R120, R90, UR21 ;  /* 0x000000155a787c20 */ /* 0x000fe20008410000 */
[----:B------:R-:W-:Y:S01]  /*0cc0*/  FADD.FTZ R88, R93, R108 ;  /* 0x0000006c5d587221 */ /* 0x000fe20000010000 */
[C---:B------:R-:W-:Y:S01]  /*0cd0*/  FFMA.FTZ R90, R110.reuse, R108, R89 ;  /* 0x0000006c6e5a7223 */ /* 0x040fe20000010059 */
[----:B------:R-:W-:Y:S01]  /*0ce0*/  FMUL.FTZ R117, R117, R92 ;  /* 0x0000005c75757220 */ /* 0x000fe20000410000 */
[----:B------:R-:W-:Y:S01]  /*0cf0*/  FFMA.FTZ R33, R110, R94, R33 ;  /* 0x0000005e6e217223 */ /* 0x000fe20000010021 */
[----:B------:R-:W-:Y:S01]  /*0d00*/  FADD.FTZ R88, R88, R105 ;  /* 0x0000006958587221 */ /* 0x000fe20000010000 */
[----:B------:R-:W-:Y:S01]  /*0d10*/  FFMA.FTZ R89, R107, R105, R90 ;  /* 0x000000696b597223 */ /* 0x000fe2000001005a */
[----:B------:R-:W-:Y:S01]  /*0d20*/  FADD.FTZ R51, R51, R92 ;  /* 0x0000005c33337221 */ /* 0x000fe20000010000 */
[----:B------:R-:W-:Y:S01]  /*0d30*/  FFMA.FTZ R35, R120, R92, R35 ;  /* 0x0000005c78237223 */ /* 0x000fe20000010023 */
[----:B------:R-:W-:Y:S01]  /*0d40*/  FADD.FTZ R121, R88, R117 ;  /* 0x0000007558797221 */ /* 0x000fe20000010000 */
[----:B------:R-:W-:-:S07]  /*0d50*/  FFMA.FTZ R122, R120, R117, R89 ;  /* 0x00000075787a7223 */ /* 0x000fce0000010059 */
.L_x_804:
[----:B------:R-:W-:Y:S05]  /*0d60*/  BSYNC.RECONVERGENT B0 ;  /* 0x0000000000007941 */ /* 0x000fea0003800200 */
.L_x_803:
        /* <DEDUP_REMOVED lines=11> */
[----:B-----5:R-:W-:Y:S02]  /*0e20*/  HADD2.F32 R97, -RZ, R12.H1_H1 ;  /* 0x3000000cff617230 */ /* 0x020fe40000004100 */
[----:B------:R-:W-:Y:S02]  /*0e30*/  HADD2.F32 R99, -RZ, R13.H1_H1 ;  /* 0x3000000dff637230 */ /* 0x000fe40000004100 */
[----:B0-----:R-:W-:-:S05]  /*0e40*/  @P0 IMAD.WIDE.U32 R100, R123, 0x10, R100 ;  /* 0x000000107b640825 */ /* 0x001fca00078e0064 */
[----:B------:R0:W5:Y:S01]  /*0e50*/  @P0 LDG.E.128 R80, desc[UR16][R100.64] ;  /* 0x0000001064500981 */ /* 0x000162000c1e1d00 */
[----:B------:R-:W-:Y:S02]  /*0e60*/  HADD2.F32 R113, -RZ, R14.H0_H0 ;  /* 0x2000000eff717230 */ /* 0x000fe40000004100 */
[----:B------:R-:W-:Y:S02]  /*0e70*/  HADD2.F32 R109, -RZ, R15.H0_H0 ;  /* 0x2000000fff6d7230 */ /* 0x000fe40000004100 */
[----:B0-----:R-:W-:Y:S02]  /*0e80*/  HADD2.F32 R101, -RZ, R13.H0_H0 ;  /* 0x2000000dff657230 */ /* 0x001fe40000004100 */
[----:B--2---:R-:W-:Y:S02]  /*0e90*/  HADD2.F32 R106, -RZ, R92.H1_H1 ;  /* 0x3000005cff6a7230 */ /* 0x004fe40000004100 */
[--C-:B------:R-:W-:Y:S02]  /*0ea0*/  HADD2.F32 R112, -RZ, R93.reuse.H0_H0 ;  /* 0x2000005dff707230 */ /* 0x100fe40000004100 */
[----:B------:R-:W-:-:S02]  /*0eb0*/  HADD2.F32 R114, -RZ, R93.H1_H1 ;  /* 0x3000005dff727230 */ /* 0x000fc40000004100 */
[C---:B------:R-:W-:Y:S01]  /*0ec0*/  FADD.FTZ R100, -R119.reuse, R106 ;  /* 0x0000006a77647221 */ /* 0x040fe20000010100 */
[----:B------:R-:W-:Y:S02]  /*0ed0*/  HADD2.F32 R116, -RZ, R94.H0_H0 ;  /* 0x2000005eff747230 */ /* 0x000fe40000004100 */
[C---:B------:R-:W-:Y:S01]  /*0ee0*/  FADD.FTZ R103, -R119.reuse, R112 ;  /* 0x0000007077677221 */ /* 0x040fe20000010100 */
[--C-:B---3--:R-:W-:Y:S02]  /*0ef0*/  HADD2.F32 R93, -RZ, R88.reuse.H0_H0 ;  /* 0x20000058ff5d7230 */ /* 0x108fe40000004100 */
[----:B------:R-:W-:Y:S01]  /*0f00*/  FMUL.FTZ R100, R100, UR21 ;  /* 0x0000001564647c20 */ /* 0x000fe20008410000 */
[----:B------:R-:W-:Y:S02]  /*0f10*/  HADD2.F32 R88, -RZ, R88.H1_H1 ;  /* 0x30000058ff587230 */ /* 0x000fe40000004100 */
[----:B------:R-:W-:Y:S01]  /*0f20*/  FADD.FTZ R106, -R119, R114 ;  /* 0x00000072776a7221 */ /* 0x000fe20000010100 */
[----:B------:R-:W-:-:S02]  /*0f30*/  HADD2.F32 R102, -RZ, R92.H0_H0 ;  /* 0x2000005cff667230 */ /* 0x000fc40000004100 */
[----:B------:R-:W-:Y:S01]  /*0f40*/  FADD.FTZ R115, -R119, R116 ;  /* 0x0000007477737221 */ /* 0x000fe20000010100 */
[----:B------:R-:W-:Y:S02]  /*0f50*/  HADD2.F32 R94, -RZ, R94.H1_H1 ;  /* 0x3000005eff5e7230 */ /* 0x000fe40000004100 */
[-C--:B------:R-:W-:Y:S01]  /*0f60*/  FMUL.FTZ R97, R97, R88.reuse ;  /* 0x0000005861617220 */ /* 0x080fe20000410000 */
[----:B------:R-:W-:Y:S01]  /*0f70*/  FADD.FTZ R53, R53, R88 ;  /* 0x0000005835357221 */ /* 0x000fe20000010000 */
[----:B------:R-:W-:Y:S01]  /*0f80*/  FFMA.FTZ R37, R100, R88, R37 ;  /* 0x0000005864257223 */ /* 0x000fe20000010025 */
[----:B------:R-:W-:Y:S02]  /*0f90*/  HADD2.F32 R88, -RZ, R89.H1_H1 ;  /* 0x30000059ff587230 */ /* 0x000fe40000004100 */
[----:B------:R-:W-:Y:S01]  /*0fa0*/  FMUL.FTZ R106, R106, UR21 ;  /* 0x000000156a6a7c20 */ /* 0x000fe20008410000 */
[----:B------:R-:W-:Y:S02]  /*0fb0*/  HADD2.F32 R92, -RZ, R12.H0_H0 ;  /* 0x2000000cff5c7230 */ /* 0x000fe40000004100 */
[C---:B------:R-:W-:Y:S01]  /*0fc0*/  FADD.FTZ R9, -R119.reuse, R102 ;  /* 0x0000006677097221 */ /* 0x040fe20000010100 */
[----:B------:R-:W-:Y:S01]  /*0fd0*/  FADD.FTZ R114, -R119, R94 ;  /* 0x0000005e77727221 */ /* 0x000fe20000010100 */
[-C--:B------:R-:W-:Y:S01]  /*0fe0*/  FMUL.FTZ R99, R99, R88.reuse ;  /* 0x0000005863637220 */ /* 0x080fe20000410000 */
[----:B------:R-:W-:Y:S01]  /*0ff0*/  FADD.FTZ R55, R55, R88 ;  /* 0x0000005837377221 */ /* 0x000fe20000010000 */
[----:B------:R-:W-:Y:S01]  /*1000*/  FFMA.FTZ R39, R106, R88, R39 ;  /* 0x000000586a277223 */ /* 0x000fe20000010027 */
[----:B------:R-:W-:-:S02]  /*1010*/  HADD2.F32 R88, -RZ, R90.H0_H0 ;  /* 0x2000005aff587230 */ /* 0x000fc40000004100 */
[----:B------:R-:W-:Y:S01]  /*1020*/  FMUL.FTZ R115, R115, UR21 ;  /* 0x0000001573737c20 */ /* 0x000fe20008410000 */
[----:B------:R-:W-:Y:S01]  /*1030*/  FMUL.FTZ R9, R9, UR21 ;  /* 0x0000001509097c20 */ /* 0x000fe20008410000 */
[----:B------:R-:W-:Y:S01]  /*1040*/  FMUL.FTZ R102, R92, R93 ;  /* 0x0000005d5c667220 */ /* 0x000fe20000410000 */
[----:B------:R-:W-:Y:S02]  /*1050*/  HADD2.F32 R90, -RZ, R90.H1_H1 ;  /* 0x3000005aff5a7230 */ /* 0x000fe40000004100 */
[----:B------:R-:W-:Y:S01]  /*1060*/  FADD.FTZ R56, R56, R88 ;  /* 0x0000005838387221 */ /* 0x000fe20000010000 */
[----:B------:R-:W-:Y:S02]  /*1070*/  HADD2.F32 R112, -RZ, R14.H1_H1 ;  /* 0x3000000eff707230 */ /* 0x000fe40000004100 */
[-C--:B------:R-:W-:Y:S01]  /*1080*/  FFMA.FTZ R40, R115, R88.reuse, R40 ;  /* 0x0000005873287223 */ /* 0x080fe20000010028 */
[----:B------:R-:W-:Y:S02]  /*1090*/  HADD2.F32 R92, -RZ, R89.H0_H0 ;  /* 0x20000059ff5c7230 */ /* 0x000fe40000004100 */
[----:B------:R-:W-:Y:S01]  /*10a0*/  FMUL.FTZ R113, R113, R88 ;  /* 0x0000005871717220 */ /* 0x000fe20000410000 */
[----:B------:R-:W-:Y:S01]  /*10b0*/  FMUL.FTZ R114, R114, UR21 ;  /* 0x0000001572727c20 */ /* 0x000fe20008410000 */
[----:B------:R-:W-:Y:S01]  /*10c0*/  FADD.FTZ R88, R121, R102 ;  /* 0x0000006679587221 */ /* 0x000fe20000010000 */
[----:B------:R-:W-:Y:S01]  /*10d0*/  FFMA.FTZ R89, R9, R102, R122 ;  /* 0x0000006609597223 */ /* 0x000fe2000001007a */
[----:B------:R-:W-:-:S02]  /*10e0*/  HADD2.F32 R118, -RZ, R95.H0_H0 ;  /* 0x2000005fff767230 */ /* 0x000fc40000004100 */
[-C--:B------:R-:W-:Y:S01]  /*10f0*/  FMUL.FTZ R112, R112, R90.reuse ;  /* 0x0000005a70707220 */ /* 0x080fe20000410000 */
[----:B------:R-:W-:Y:S01]  /*1100*/  FADD.FTZ R57, R57, R90 ;  /* 0x0000005a39397221 */ /* 0x000fe20000010000 */
[----:B------:R-:W-:Y:S01]  /*1110*/  FFMA.FTZ R41, R114, R90, R41 ;  /* 0x0000005a72297223 */ /* 0x000fe20000010029 */
[----:B------:R-:W-:Y:S01]  /*1120*/  FMUL.FTZ R103, R103, UR21 ;  /* 0x0000001567677c20 */ /* 0x000fe20008410000 */
[-C--:B------:R-:W-:Y:S01]  /*1130*/  FMUL.FTZ R101, R101, R92.reuse ;  /* 0x0000005c65657220 */ /* 0x080fe20000410000 */
[----:B------:R-:W-:Y:S01]  /*1140*/  FADD.FTZ R88, R88, R97 ;  /* 0x0000006158587221 */ /* 0x000fe20000010000 */
[----:B------:R-:W-:Y:S01]  /*1150*/  FFMA.FTZ R90, R100, R97, R89 ;  /* 0x00000061645a7223 */ /* 0x000fe20000010059 */
[----:B------:R-:W-:Y:S01]  /*1160*/  FADD.FTZ R111, -R119, R118 ;  /* 0x00000076776f7221 */ /* 0x000fe20000010100 */
[----:B------:R-:W-:Y:S01]  /*1170*/  FADD.FTZ R54, R54, R92 ;  /* 0x0000005c36367221 */ /* 0x000fe20000010000 */
[C---:B------:R-:W-:Y:S01]  /*1180*/  FFMA.FTZ R38, R103.reuse, R92, R38 ;  /* 0x0000005c67267223 */ /* 0x040fe20000010026 */
[----:B------:R-:W-:Y:S01]  /*1190*/  FADD.FTZ R88, R88, R101 ;  /* 0x0000006558587221 */ /* 0x000fe20000010000 */
[----:B------:R-:W-:Y:S01]  /*11a0*/  FFMA.FTZ R89, R103, R101, R90 ;  /* 0x0000006567597223 */ /* 0x000fe2000001005a */
[----:B------:R-:W-:-:S02]  /*11b0*/  HADD2.F32 R92, -RZ, R91.H0_H0 ;  /* 0x2000005bff5c7230 */ /* 0x000fc40000004100 */
[----:B------:R-:W-:Y:S01]  /*11c0*/  FMUL.FTZ R111, R111, UR21 ;  /* 0x000000156f6f7c20 */ /* 0x000fe20008410000 */
[----:B------:R-:W-:Y:S01]  /*11d0*/  FADD.FTZ R88, R88, R99 ;  /* 0x0000006358587221 */ /* 0x000fe20000010000 */
[----:B------:R-:W-:Y:S01]  /*11e0*/  FFMA.FTZ R90, R106, R99, R89 ;  /* 0x000000636a5a7223 */ /* 0x000fe20000010059 */
[----:B------:R-:W-:Y:S02]  /*11f0*/  HADD2.F32 R124, -RZ, R95.H1_H1 ;  /* 0x3000005fff7c7230 */ /* 0x000fe40000004100 */
[----:B------:R-:W-:Y:S01]  /*1200*/  FADD.FTZ R58, R58, R92 ;  /* 0x0000005c3a3a7221 */ /* 0x000fe20000010000 */
[-C--:B------:R-:W-:Y:S01]  /*1210*/  FFMA.FTZ R42, R111, R92.reuse, R42 ;  /* 0x0000005c6f2a7223 */ /* 0x080fe2000001002a */
[----:B------:R-:W-:Y:S01]  /*1220*/  FMUL.FTZ R109, R109, R92 ;  /* 0x0000005c6d6d7220 */ /* 0x000fe20000410000 */
[----:B------:R-:W-:Y:S02]  /*1230*/  HADD2.F32 R92, -RZ, R91.H1_H1 ;  /* 0x3000005bff5c7230 */ /* 0x000fe40000004100 */
[----:B------:R-:W-:Y:S01]  /*1240*/  FADD.FTZ R89, R88, R113 ;  /* 0x0000007158597221 */ /* 0x000fe20000010000 */
[----:B------:R-:W-:Y:S01]  /*1250*/  FFMA.FTZ R91, R115, R113, R90 ;  /* 0x00000071735b7223 */ /* 0x000fe2000001005a */
[----:B------:R-:W-:-:S02]  /*1260*/  HADD2.F32 R116, -RZ, R15.H1_H1 ;  /* 0x3000000fff747230 */ /* 0x000fc40000004100 */
[----:B------:R-:W-:Y:S01]  /*1270*/  FADD.FTZ R118, -R119, R124 ;  /* 0x0000007c77767221 */ /* 0x000fe20000010100 */
[----:B------:R-:W-:Y:S01]  /*1280*/  FADD.FTZ R88, R89, R112 ;  /* 0x0000007059587221 */ /* 0x000fe20000010000 */
[----:B------:R-:W-:Y:S01]  /*1290*/  FFMA.FTZ R90, R114, R112, R91 ;  /* 0x00000070725a7223 */ /* 0x000fe2000001005b */
[----:B------:R-:W-:Y:S01]  /*12a0*/  FADD.FTZ R52, R52, R93 ;  /* 0x0000005d34347221 */ /* 0x000fe20000010000 */
[-C--:B------:R-:W-:Y:S01]  /*12b0*/  FMUL.FTZ R116, R116, R92.reuse ;  /* 0x0000005c74747220 */ /* 0x080fe20000410000 */
[----:B------:R-:W-:Y:S01]  /*12c0*/  FMUL.FTZ R118, R118, UR21 ;  /* 0x0000001576767c20 */ /* 0x000fe20008410000 */
[----:B------:R-:W-:Y:S01]  /*12d0*/  FADD.FTZ R121, R88, R109 ;  /* 0x0000006d58797221 */ /* 0x000fe20000010000 */
[----:B------:R-:W-:Y:S01]  /*12e0*/  FFMA.FTZ R89, R111, R109, R90 ;  /* 0x0000006d6f597223 */ /* 0x000fe2000001005a */
[----:B------:R-:W-:Y:S01]  /*12f0*/  FFMA.FTZ R36, R9, R93, R36 ;  /* 0x0000005d09247223 */ /* 0x000fe20000010024 */
[----:B------:R-:W-:Y:S01]  /*1300*/  FADD.FTZ R59, R59, R92 ;  /* 0x0000005c3b3b7221 */ /* 0x000fe20000010000 */
[C---:B------:R-:W-:Y:S01]  /*1310*/  FFMA.FTZ R43, R118.reuse, R92, R43 ;  /* 0x0000005c762b7223 */ /* 0x040fe2000001002b */
[----:B------:R-:W-:Y:S01]  /*1320*/  FADD.FTZ R121, R121, R116 ;  /* 0x0000007479797221 */ /* 0x000fe20000010000 */
[----:B------:R-:W-:-:S07]  /*1330*/  FFMA.FTZ R122, R118, R116, R89 ;  /* 0x00000074767a7223 */ /* 0x000fce0000010059 */
.L_x_806:
[----:B------:R-:W-:Y:S05]  /*1340*/  BSYNC.RECONVERGENT B0 ;  /* 0x0000000000007941 */ /* 0x000fea0003800200 */
.L_x_805:
        /* <DEDUP_REMOVED lines=32> */
.L_x_808:
[----:B------:R-:W-:Y:S05]  /*1550*/  BSYNC.RECONVERGENT B0 ;  /* 0x0000000000007941 */ /* 0x000fea0003800200 */
.L_x_807:
        /* <DEDUP_REMOVED lines=34> */
[----:B------:R-:W-:Y:S01]  /*1780*/  FFMA.FTZ R94, R107, UR4, R92 ;  /* 0x000000046b5e7c23 */ /* 0x000fe2000801005c */
[--C-:B-----5:R-:W-:Y:S02]  /*1790*/  HADD2.F32 R93, -RZ, R91.reuse.H0_H0 ;  /* 0x2000005bff5d7230 */ /* 0x120fe40000004100 */
[----:B------:R-:W-:Y:S02]  /*17a0*/  HADD2.F32 R119, -RZ, R91.H1_H1 ;  /* 0x3000005bff777230 */ /* 0x000fe40000004100 */
[----:B------:R-:W-:Y:S01]  /*17b0*/  FADD.FTZ R94, R105, -R94 ;  /* 0x8000005e695e7221 */ /* 0x000fe20000010000 */
[----:B------:R-:W-:-:S03]  /*17c0*/  HADD2.F32 R121, -RZ, R90.H1_H1 ;  /* 0x3000005aff797230 */ /* 0x000fc60000004100 */
[----:B------:R-:W-:-:S04]  /*17d0*/  FMUL.FTZ R94, R94, UR21 ;  /* 0x000000155e5e7c20 */ /* 0x000fc80008410000 */
[----:B------:R-:W-:Y:S01]  /*17e0*/  FMUL.FTZ R95, R94, UR9 ;  /* 0x000000095e5f7c20 */ /* 0x000fe20008410000 */
[----:B------:R-:W-:-:S03]  /*17f0*/  FFMA.FTZ R94, R120, UR4, R92 ;  /* 0x00000004785e7c23 */ /* 0x000fc6000801005c */
[----:B------:R-:W-:Y:S01]  /*1800*/  FFMA.FTZ R66, R95, R93, R66 ;  /* 0x0000005d5f427223 */ /* 0x000fe20000010042 */
[----:B------:R-:W-:Y:S01]  /*1810*/  FFMA.FTZ R93, R11, UR4, R92 ;  /* 0x000000040b5d7c23 */ /* 0x000fe2000801005c */
[----:B------:R-:W-:-:S03]  /*1820*/  FADD.FTZ R94, R117, -R94 ;  /* 0x8000005e755e7221 */ /* 0x000fc60000010000 */
[----:B------:R-:W-:Y:S01]  /*1830*/  FADD.FTZ R93, R104, -R93 ;  /* 0x8000005d685d7221 */ /* 0x000fe20000010000 */
[----:B------:R-:W-:-:S03]  /*1840*/  FMUL.FTZ R94, R94, UR21 ;  /* 0x000000155e5e7c20 */ /* 0x000fc60008410000 */
[----:B------:R-:W-:Y:S01]  /*1850*/  FMUL.FTZ R91, R93, UR21 ;  /* 0x000000155d5b7c20 */ /* 0x000fe20008410000 */
[----:B------:R-:W-:Y:S02]  /*1860*/  HADD2.F32 R93, -RZ, R90.H0_H0 ;  /* 0x2000005aff5d7230 */ /* 0x000fe40000004100 */
[----:B------:R-:W-:Y:S01]  /*1870*/  FMUL.FTZ R94, R94, UR9 ;  /* 0x000000095e5e7c20 */ /* 0x000fe20008410000 */
[----:B------:R-:W-:-:S03]  /*1880*/  FMUL.FTZ R91, R91, UR9 ;  /* 0x000000095b5b7c20 */ /* 0x000fc60008410000 */
[----:B------:R-:W-:Y:S01]  /*1890*/  FFMA.FTZ R67, R94, R119, R67 ;  /* 0x000000775e437223 */ /* 0x000fe20000010043 */
[----:B------:R-:W-:Y:S01]  /*18a0*/  FFMA.FTZ R64, R91, R93, R64 ;  /* 0x0000005d5b407223 */ /* 0x000fe20000010040 */
[----:B------:R-:W-:-:S04]  /*18b0*/  FFMA.FTZ R93, R110, UR4, R92 ;  /* 0x000000046e5d7c23 */ /* 0x000fc8000801005c */
[----:B------:R-:W-:Y:S01]  /*18c0*/  FADD.FTZ R119, R108, -R93 ;  /* 0x8000005d6c777221 */ /* 0x000fe20000010000 */
[----:B------:R-:W-:-:S03]  /*18d0*/  FFMA.FTZ R93, R5, UR4, R92 ;  /* 0x00000004055d7c23 */ /* 0x000fc6000801005c */
[----:B------:R-:W-:Y:S01]  /*18e0*/  FMUL.FTZ R119, R119, UR21 ;  /* 0x0000001577777c20 */ /* 0x000fe20008410000 */
[----:B------:R-:W-:-:S03]  /*18f0*/  FADD.FTZ R93, R10, -R93 ;  /* 0x8000005d0a5d7221 */ /* 0x000fc60000010000 */
[----:B------:R-:W-:Y:S01]  /*1900*/  FMUL.FTZ R90, R119, UR9 ;  /* 0x00000009775a7c20 */ /* 0x000fe20008410000 */
[----:B------:R-:W-:Y:S01]  /*1910*/  FMUL.FTZ R93, R93, UR21 ;  /* 0x000000155d5d7c20 */ /* 0x000fe20008410000 */
[----:B------:R-:W-:Y:S02]  /*1920*/  FFMA.FTZ R119, R98, UR4, R92 ;  /* 0x0000000462777c23 */ /* 0x000fe4000801005c */
[----:B------:R-:W-:Y:S01]  /*1930*/  FFMA.FTZ R65, R90, R121, R65 ;  /* 0x000000795a417223 */ /* 0x000fe20000010041 */
[----:B------:R-:W-:Y:S01]  /*1940*/  FMUL.FTZ R123, R93, UR9 ;  /* 0x000000095d7b7c20 */ /* 0x000fe20008410000 */
[--C-:B------:R-:W-:Y:S02]  /*1950*/  HADD2.F32 R93, -RZ, R89.reuse.H0_H0 ;  /* 0x20000059ff5d7230 */ /* 0x100fe40000004100 */
[----:B------:R-:W-:-:S03]  /*1960*/  HADD2.F32 R121, -RZ, R89.H1_H1 ;  /* 0x30000059ff797230 */ /* 0x000fc60000004100 */
[----:B------:R-:W-:Y:S01]  /*1970*/  FFMA.FTZ R93, R123, R93, R62 ;  /* 0x0000005d7b5d7223 */ /* 0x000fe2000001003e */
[----:B------:R-:W-:Y:S01]  /*1980*/  FADD.FTZ R62, R96, -R119 ;  /* 0x80000077603e7221 */ /* 0x000fe20000010000 */
[----:B------:R-:W-:-:S03]  /*1990*/  FFMA.FTZ R119, R3, UR4, R92 ;  /* 0x0000000403777c23 */ /* 0x000fc6000801005c */
[----:B------:R-:W-:Y:S01]  /*19a0*/  FMUL.FTZ R62, R62, UR21 ;  /* 0x000000153e3e7c20 */ /* 0x000fe20008410000 */
[----:B------:R-:W-:-:S03]  /*19b0*/  FADD.FTZ R119, R6, -R119 ;  /* 0x8000007706777221 */ /* 0x000fc60000010000 */
[----:B------:R-:W-:Y:S01]  /*19c0*/  FMUL.FTZ R62, R62, UR9 ;  /* 0x000000093e3e7c20 */ /* 0x000fe20008410000 */
[----:B------:R-:W-:-:S03]  /*19d0*/  FMUL.FTZ R89, R119, UR21 ;  /* 0x0000001577597c20 */ /* 0x000fc60008410000 */
[----:B------:R-:W-:Y:S01]  /*19e0*/  FFMA.FTZ R119, R62, R121, R63 ;  /* 0x000000793e777223 */ /* 0x000fe2000001003f */
[--C-:B------:R-:W-:Y:S02]  /*19f0*/  HADD2.F32 R121, -RZ, R88.reuse.H0_H0 ;  /* 0x20000058ff797230 */ /* 0x100fe40000004100 */
[----:B------:R-:W-:Y:S01]  /*1a00*/  FMUL.FTZ R63, R89, UR9 ;  /* 0x00000009593f7c20 */ /* 0x000fe20008410000 */
[----:B------:R-:W-:Y:S02]  /*1a10*/  HADD2.F32 R88, -RZ, R88.H1_H1 ;  /* 0x30000058ff587230 */ /* 0x000fe40000004100 */
[----:B------:R-:W-:Y:S02]  /*1a20*/  HADD2.F32 R89, -RZ, R26.H1_H1 ;  /* 0x3000001aff597230 */ /* 0x000fe40000004100 */
[----:B------:R-:W-:Y:S01]  /*1a30*/  FFMA.FTZ R121, R63, R121, R60 ;  /* 0x000000793f797223 */ /* 0x000fe2000001003c */
[----:B------:R-:W-:Y:S02]  /*1a40*/  FFMA.FTZ R60, R8, UR4, R92 ;  /* 0x00000004083c7c23 */ /* 0x000fe4000801005c */
[----:B------:R-:W-:-:S02]  /*1a50*/  FMUL.FTZ R90, R90, R89 ;  /* 0x000000595a5a7220 */ /* 0x000fc40000410000 */
[----:B------:R-:W-:-:S04]  /*1a60*/  FADD.FTZ R60, R7, -R60 ;  /* 0x8000003c073c7221 */ /* 0x000fc80000010000 */
[----:B------:R-:W-:-:S04]  /*1a70*/  FMUL.FTZ R60, R60, UR21 ;  /* 0x000000153c3c7c20 */ /* 0x000fc80008410000 */
[----:B------:R-:W-:-:S04]  /*1a80*/  FMUL.FTZ R60, R60, UR9 ;  /* 0x000000093c3c7c20 */ /* 0x000fc80008410000 */
[----:B------:R-:W-:Y:S01]  /*1a90*/  FFMA.FTZ R124, R60, R88, R61 ;  /* 0x000000583c7c7223 */ /* 0x000fe2000001003d */
[--C-:B------:R-:W-:Y:S02]  /*1aa0*/  HADD2.F32 R88, -RZ, R27.reuse.H0_H0 ;  /* 0x2000001bff587230 */ /* 0x100fe40000004100 */
[----:B------:R-:W-:-:S03]  /*1ab0*/  HADD2.F32 R61, -RZ, R27.H1_H1 ;  /* 0x3000001bff3d7230 */ /* 0x000fc60000004100 */
[----:B------:R-:W-:Y:S01]  /*1ac0*/  FMUL.FTZ R95, R95, R88 ;  /* 0x000000585f5f7220 */ /* 0x000fe20000410000 */
[----:B------:R-:W-:Y:S02]  /*1ad0*/  HADD2.F32 R88, -RZ, R26.H0_H0 ;  /* 0x2000001aff587230 */ /* 0x000fe40000004100 */
[----:B------:R-:W-:-:S03]  /*1ae0*/  FMUL.FTZ R94, R94, R61 ;  /* 0x0000003d5e5e7220 */ /* 0x000fc60000410000 */
[----:B------:R-:W-:Y:S01]  /*1af0*/  FMUL.FTZ R61, R91, R88 ;  /* 0x000000585b3d7220 */ /* 0x000fe20000410000 */
[--C-:B------:R-:W-:Y:S02]  /*1b00*/  HADD2.F32 R88, -RZ, R25.reuse.H0_H0 ;  /* 0x20000019ff587230 */ /* 0x100fe40000004100 */
[----:B------:R-:W-:Y:S02]  /*1b10*/  HADD2.F32 R91, -RZ, R25.H1_H1 ;  /* 0x30000019ff5b7230 */ /* 0x000fe40000004100 */
[----:B------:R-:W-:Y:S01]  /*1b20*/  F2FP.F16.F32.PACK_AB R90, R90, R61 ;  /* 0x0000003d5a5a723e */ /* 0x000fe200000000ff */
[----:B------:R-:W-:Y:S01]  /*1b30*/  FMUL.FTZ R89, R123, R88 ;  /* 0x000000587b597220 */ /* 0x000fe20000410000 */
[----:B------:R-:W-:Y:S02]  /*1b40*/  HADD2.F32 R88, -RZ, R24.H0_H0 ;  /* 0x20000018ff587230 */ /* 0x000fe40000004100 */
[----:B------:R-:W-:Y:S01]  /*1b50*/  FMUL.FTZ R62, R62, R91 ;  /* 0x0000005b3e3e7220 */ /* 0x000fe20000410000 */
[----:B------:R-:W-:-:S02]  /*1b60*/  F2FP.F16.F32.PACK_AB R91, R94, R95 ;  /* 0x0000005f5e5b723e */ /* 0x000fc400000000ff */
[----:B------:R-:W-:Y:S01]  /*1b70*/  FMUL.FTZ R88, R63, R88 ;  /* 0x000000583f587220 */ /* 0x000fe20000410000 */
[----:B------:R-:W-:Y:S01]  /*1b80*/  HADD2.F32 R63, -RZ, R24.H1_H1 ;  /* 0x30000018ff3f7230 */ /* 0x000fe20000004100 */
[----:B------:R-:W-:-:S04]  /*1b90*/  F2FP.F16.F32.PACK_AB R89, R62, R89 ;  /* 0x000000593e59723e */ /* 0x000fc800000000ff */
[----:B------:R-:W-:-:S05]  /*1ba0*/  FMUL.FTZ R63, R60, R63 ;  /* 0x0000003f3c3f7220 */ /* 0x000fca0000410000 */
[----:B------:R-:W-:Y:S01]  /*1bb0*/  F2FP.F16.F32.PACK_AB R88, R63, R88 ;  /* 0x000000583f58723e */ /* 0x000fe200000000ff */
[----:B------:R-:W-:Y:S06]  /*1bc0*/  BRA `(.L_x_814) ;  /* 0x0000000400207947 */ /* 0x000fec0003800000 */
.L_x_813:
[--C-:B------:R-:W-:Y:S01]  /*1bd0*/  FFMA.FTZ R84, R107, UR4, R92.reuse ;  /* 0x000000046b547c23 */ /* 0x100fe2000801005c */
[--C-:B------:R-:W-:Y:S01]  /*1be0*/  FFMA.FTZ R86, R120, UR4, R92.reuse ;  /* 0x0000000478567c23 */ /* 0x100fe2000801005c */
[----:B------:R-:W-:Y:S01]  /*1bf0*/  FFMA.FTZ R85, R11, UR4, R92 ;  /* 0x000000040b557c23 */ /* 0x000fe2000801005c */
[--C-:B-----5:R-:W-:Y:S02]  /*1c00*/  HADD2.F32 R93, -RZ, R89.reuse.H0_H0 ;  /* 0x20000059ff5d7230 */ /* 0x120fe40000004100 */
[----:B------:R-:W-:Y:S01]  /*1c10*/  FADD.FTZ R84, R105, -R84 ;  /* 0x8000005469547221 */ /* 0x000fe20000010000 */
[----:B------:R-:W-:Y:S01]  /*1c20*/  FADD.FTZ R86, R117, -R86 ;  /* 0x8000005675567221 */ /* 0x000fe20000010000 */
[----:B------:R-:W-:Y:S01]  /*1c30*/  FADD.FTZ R85, R104, -R85 ;  /* 0x8000005568557221 */ /* 0x000fe20000010000 */
[----:B------:R-:W-:Y:S02]  /*1c40*/  HADD2.F32 R89, -RZ, R89.H1_H1 ;  /* 0x30000059ff597230 */ /* 0x000fe40000004100 */
[----:B------:R-:W-:Y:S01]  /*1c50*/  FMUL.FTZ R87, R84, UR21 ;  /* 0x0000001554577c20 */ /* 0x000fe20008410000 */
[----:B------:R-:W-:-:S02]  /*1c60*/  HADD2.F32 R84, -RZ, R91.H0_H0 ;  /* 0x2000005bff547230 */ /* 0x000fc40000004100 */
[----:B------:R-:W-:Y:S01]  /*1c70*/  FMUL.FTZ R86, R86, UR21 ;  /* 0x0000001556567c20 */ /* 0x000fe20008410000 */
[----:B------:R-:W-:Y:S02]  /*1c80*/  HADD2.F32 R91, -RZ, R91.H1_H1 ;  /* 0x3000005bff5b7230 */ /* 0x000fe40000004100 */
[----:B------:R-:W-:Y:S01]  /*1c90*/  FMUL.FTZ R95, R87, UR9 ;  /* 0x00000009575f7c20 */ /* 0x000fe20008410000 */
[----:B------:R-:W-:Y:S01]  /*1ca0*/  FMUL.FTZ R85, R85, UR21 ;  /* 0x0000001555557c20 */ /* 0x000fe20008410000 */
[----:B------:R-:W-:Y:S01]  /*1cb0*/  HADD2.F32 R124, -RZ, R88.H1_H1 ;  /* 0x30000058ff7c7230 */ /* 0x000fe20000004100 */
[C---:B------:R-:W-:Y:S01]  /*1cc0*/  F2FP.F16.F32.PACK_AB R87, R86.reuse, R87 ;  /* 0x000000575657723e */ /* 0x040fe200000000ff */
[----:B------:R-:W-:Y:S01]  /*1cd0*/  FFMA.FTZ R66, R95, R84, R66 ;  /* 0x000000545f427223 */ /* 0x000fe20000010042 */
[----:B------:R-:W-:Y:S01]  /*1ce0*/  FMUL.FTZ R84, R86, UR9 ;  /* 0x0000000956547c20 */ /* 0x000fe20008410000 */
[--C-:B------:R-:W-:Y:S02]  /*1cf0*/  HADD2.F32 R86, -RZ, R90.reuse.H0_H0 ;  /* 0x2000005aff567230 */ /* 0x100fe40000004100 */
[----:B------:R-:W-:Y:S01]  /*1d00*/  FMUL.FTZ R121, R85, UR9 ;  /* 0x0000000955797c20 */ /* 0x000fe20008410000 */
[----:B------:R-:W-:-:S02]  /*1d10*/  HADD2.F32 R90, -RZ, R90.H1_H1 ;  /* 0x3000005aff5a7230 */ /* 0x000fc40000004100 */
[----:B------:R-:W-:Y:S01]  /*1d20*/  FFMA.FTZ R67, R84, R91, R67 ;  /* 0x0000005b54437223 */ /* 0x000fe20000010043 */
[----:B------:R-:W-:Y:S01]  /*1d30*/  FFMA.FTZ R91, R110, UR4, R92 ;  /* 0x000000046e5b7c23 */ /* 0x000fe2000801005c */
[----:B------:R-:W-:-:S03]  /*1d40*/  FFMA.FTZ R64, R121, R86, R64 ;  /* 0x0000005679407223 */ /* 0x000fc60000010040 */
[----:B------:R-:W-:-:S04]  /*1d50*/  FADD.FTZ R91, R108, -R91 ;  /* 0x8000005b6c5b7221 */ /* 0x000fc80000010000 */
[----:B------:R-:W-:Y:S01]  /*1d60*/  FMUL.FTZ R122, R91, UR21 ;  /* 0x000000155b7a7c20 */ /* 0x000fe20008410000 */
[----:B------:R-:W-:-:S03]  /*1d70*/  FFMA.FTZ R91, R98, UR4, R92 ;  /* 0x00000004625b7c23 */ /* 0x000fc6000801005c */
[C---:B------:R-:W-:Y:S01]  /*1d80*/  FMUL.FTZ R94, R122.reuse, UR9 ;  /* 0x000000097a5e7c20 */ /* 0x040fe20008410000 */
[----:B------:R-:W-:Y:S01]  /*1d90*/  F2FP.F16.F32.PACK_AB R86, R122, R85 ;  /* 0x000000557a56723e */ /* 0x000fe200000000ff */
[----:B------:R-:W-:Y:S01]  /*1da0*/  FFMA.FTZ R85, R5, UR4, R92 ;  /* 0x0000000405557c23 */ /* 0x000fe2000801005c */
[----:B------:R-:W-:Y:S01]  /*1db0*/  FADD.FTZ R91, R96, -R91 ;  /* 0x8000005b605b7221 */ /* 0x000fe20000010000 */
[----:B------:R-:W-:Y:S02]  /*1dc0*/  FFMA.FTZ R65, R94, R90, R65 ;  /* 0x0000005a5e417223 */ /* 0x000fe40000010041 */
[----:B------:R-:W-:Y:S01]  /*1dd0*/  FADD.FTZ R85, R10, -R85 ;  /* 0x800000550a557221 */ /* 0x000fe20000010000 */
[----:B------:R-:W-:-:S03]  /*1de0*/  FMUL.FTZ R90, R91, UR21 ;  /* 0x000000155b5a7c20 */ /* 0x000fc60008410000 */
[----:B------:R-:W-:Y:S01]  /*1df0*/  FMUL.FTZ R85, R85, UR21 ;  /* 0x0000001555557c20 */ /* 0x000fe20008410000 */
[----:B------:R-:W-:-:S03]  /*1e00*/  FMUL.FTZ R122, R90, UR9 ;  /* 0x000000095a7a7c20 */ /* 0x000fc60008410000 */
[----:B------:R-:W-:Y:S01]  /*1e10*/  FMUL.FTZ R123, R85, UR9 ;  /* 0x00000009557b7c20 */ /* 0x000fe20008410000 */
[----:B------:R-:W-:Y:S01]  /*1e20*/  FFMA.FTZ R119, R122, R89, R63 ;  /* 0x000000597a777223 */ /* 0x000fe2000001003f */
[--C-:B------:R-:W-:Y:S01]  /*1e30*/  HADD2.F32 R63, -RZ, R27.reuse.H1_H1 ;  /* 0x3000001bff3f7230 */ /* 0x100fe20000004100 */
[----:B------:R-:W-:Y:S01]  /*1e40*/  F2FP.F16.F32.PACK_AB R85, R90, R85 ;  /* 0x000000555a55723e */ /* 0x000fe200000000ff */
[----:B------:R-:W-:Y:S01]  /*1e50*/  FFMA.FTZ R93, R123, R93, R62 ;  /* 0x0000005d7b5d7223 */ /* 0x000fe2000001003e */
[----:B------:R-:W-:Y:S02]  /*1e60*/  HADD2.F32 R62, -RZ, R27.H0_H0 ;  /* 0x2000001bff3e7230 */ /* 0x000fe40000004100 */
[----:B------:R-:W-:-:S03]  /*1e70*/  HADD2.F32 R90, -RZ, R26.H0_H0 ;  /* 0x2000001aff5a7230 */ /* 0x000fc60000004100 */
[----:B------:R-:W-:Y:S01]  /*1e80*/  FMUL.FTZ R91, R95, R62 ;  /* 0x0000003e5f5b7220 */ /* 0x000fe20000410000 */
[----:B------:R-:W-:Y:S01]  /*1e90*/  FMUL.FTZ R62, R84, R63 ;  /* 0x0000003f543e7220 */ /* 0x000fe20000410000 */
[--C-:B------:R-:W-:Y:S02]  /*1ea0*/  HADD2.F32 R84, -RZ, R25.reuse.H0_H0 ;  /* 0x20000019ff547230 */ /* 0x100fe40000004100 */
[----:B------:R-:W-:Y:S01]  /*1eb0*/  FFMA.FTZ R95, R3, UR4, R92 ;  /* 0x00000004035f7c23 */ /* 0x000fe2000801005c */
[----:B------:R-:W-:Y:S02]  /*1ec0*/  HADD2.F32 R63, -RZ, R26.H1_H1 ;  /* 0x3000001aff3f7230 */ /* 0x000fe40000004100 */
[----:B------:R-:W-:Y:S01]  /*1ed0*/  FMUL.FTZ R90, R121, R90 ;  /* 0x0000005a795a7220 */ /* 0x000fe20000410000 */
[----:B------:R-:W-:Y:S02]  /*1ee0*/  HADD2.F32 R121, -RZ, R88.H0_H0 ;  /* 0x20000058ff797230 */ /* 0x000fe40000004100 */
[----:B------:R-:W-:Y:S01]  /*1ef0*/  FMUL.FTZ R89, R123, R84 ;  /* 0x000000547b597220 */ /* 0x000fe20000410000 */
[----:B------:R-:W-:Y:S01]  /*1f00*/  FADD.FTZ R84, R6, -R95 ;  /* 0x8000005f06547221 */ /* 0x000fe20000010000 */
[----:B------:R-:W-:-:S02]  /*1f10*/  HADD2.F32 R95, -RZ, R25.H1_H1 ;  /* 0x30000019ff5f7230 */ /* 0x000fc40000004100 */
[----:B------:R-:W-:Y:S01]  /*1f20*/  FMUL.FTZ R63, R94, R63 ;  /* 0x0000003f5e3f7220 */ /* 0x000fe20000410000 */
[----:B------:R-:W-:Y:S01]  /*1f30*/  F2FP.F16.F32.PACK_AB R91, R62, R91 ;  /* 0x0000005b3e5b723e */ /* 0x000fe200000000ff */
[----:B------:R-:W-:Y:S01]  /*1f40*/  FMUL.FTZ R84, R84, UR21 ;  /* 0x0000001554547c20 */ /* 0x000fe20008410000 */
[----:B------:R-:W-:Y:S01]  /*1f50*/  FMUL.FTZ R94, R122, R95 ;  /* 0x0000005f7a5e7220 */ /* 0x000fe20000410000 */
[----:B------:R-:W-:Y:S02]  /*1f60*/  FFMA.FTZ R122, R8, UR4, R92 ;  /* 0x00000004087a7c23 */ /* 0x000fe4000801005c */
[----:B------:R-:W-:Y:S01]  /*1f70*/  FMUL.FTZ R95, R84, UR9 ;  /* 0x00000009545f7c20 */ /* 0x000fe20008410000 */
[----:B------:R-:W-:Y:S02]  /*1f80*/  F2FP.F16.F32.PACK_AB R90, R63, R90 ;  /* 0x0000005a3f5a723e */ /* 0x000fe400000000ff */
[----:B------:R-:W-:Y:S01]  /*1f90*/  F2FP.F16.F32.PACK_AB R89, R94, R89 ;  /* 0x000000595e59723e */ /* 0x000fe200000000ff */
[----:B------:R-:W-:Y:S01]  /*1fa0*/  FFMA.FTZ R121, R95, R121, R60 ;  /* 0x000000795f797223 */ /* 0x000fe2000001003c */
[----:B------:R-:W-:-:S05]  /*1fb0*/  HADD2.F32 R60, -RZ, R24.H0_H0 ;  /* 0x20000018ff3c7230 */ /* 0x000fca0000004100 */
[----:B------:R-:W-:Y:S01]  /*1fc0*/  FMUL.FTZ R60, R95, R60 ;  /* 0x0000003c5f3c7220 */ /* 0x000fe20000410000 */
[----:B------:R-:W-:-:S04]  /*1fd0*/  FADD.FTZ R95, R7, -R122 ;  /* 0x8000007a075f7221 */ /* 0x000fc80000010000 */
[----:B------:R-:W-:-:S04]  /*1fe0*/  FMUL.FTZ R95, R95, UR21 ;  /* 0x000000155f5f7c20 */ /* 0x000fc80008410000 */
[C---:B------:R-:W-:Y:S01]  /*1ff0*/  FMUL.FTZ R88, R95.reuse, UR9 ;  /* 0x000000095f587c20 */ /* 0x040fe20008410000 */
[----:B------:R-:W-:-:S03]  /*2000*/  F2FP.F16.F32.PACK_AB R84, R95, R84 ;  /* 0x000000545f54723e */ /* 0x000fc600000000ff */
[----:B------:R-:W-:Y:S01]  /*2010*/  FFMA.FTZ R124, R88, R124, R61 ;  /* 0x0000007c587c7223 */ /* 0x000fe2000001003d */
[----:B------:R-:W-:-:S05]  /*2020*/  HADD2.F32 R61, -RZ, R24.H1_H1 ;  /* 0x30000018ff3d7230 */ /* 0x000fca0000004100 */
[----:B------:R-:W-:-:S05]  /*2030*/  FMUL.FTZ R61, R88, R61 ;  /* 0x0000003d583d7220 */ /* 0x000fca0000410000 */
[----:B------:R-:W-:-:S07]  /*2040*/  F2FP.F16.F32.PACK_AB R88, R61, R60 ;  /* 0x0000003c3d58723e */ /* 0x000fce00000000ff */
.L_x_814:
        /* <DEDUP_REMOVED lines=11> */
.L_x_812:
[----:B------:R-:W-:Y:S05]  /*2100*/  BSYNC.RECONVERGENT B1 ;  /* 0x0000000000017941 */ /* 0x000fea0003800200 */
.L_x_811:
        /* <DEDUP_REMOVED lines=8> */
[--C-:B------:R-:W-:Y:S01]  /*2190*/  FFMA.FTZ R85, R114, UR4, R92.reuse ;  /* 0x0000000472557c23 */ /* 0x100fe2000801005c */
[--C-:B------:R-:W-:Y:S01]  /*21a0*/  FFMA.FTZ R94, R106, UR4, R92.reuse ;  /* 0x000000046a5e7c23 */ /* 0x100fe2000801005c */
[----:B------:R-:W-:Y:S01]  /*21b0*/  FFMA.FTZ R122, R100, UR4, R92 ;  /* 0x00000004647a7c23 */ /* 0x000fe2000801005c */
[----:B------:R-:W-:Y:S01]  /*21c0*/  FADD.FTZ R84, R113, -R84 ;  /* 0x8000005471547221 */ /* 0x000fe20000010000 */
[----:B------:R-:W-:Y:S01]  /*21d0*/  FADD.FTZ R86, R112, -R85 ;  /* 0x8000005570567221 */ /* 0x000fe20000010000 */
[--C-:B-----5:R-:W-:Y:S02]  /*21e0*/  HADD2.F32 R85, -RZ, R90.reuse.H0_H0 ;  /* 0x2000005aff557230 */ /* 0x120fe40000004100 */
[----:B------:R-:W-:Y:S01]  /*21f0*/  FADD.FTZ R94, R99, -R94 ;  /* 0x8000005e635e7221 */ /* 0x000fe20000010000 */
[----:B------:R-:W-:Y:S01]  /*2200*/  FMUL.FTZ R84, R84, UR21 ;  /* 0x0000001554547c20 */ /* 0x000fe20008410000 */
[----:B------:R-:W-:Y:S01]  /*2210*/  FMUL.FTZ R93, R86, UR21 ;  /* 0x00000015565d7c20 */ /* 0x000fe20008410000 */
[----:B------:R-:W-:Y:S01]  /*2220*/  FADD.FTZ R122, R97, -R122 ;  /* 0x8000007a617a7221 */ /* 0x000fe20000010000 */
[----:B------:R-:W-:Y:S01]  /*2230*/  FMUL.FTZ R95, R94, UR21 ;  /* 0x000000155e5f7c20 */ /* 0x000fe20008410000 */
[----:B------:R-:W-:Y:S01]  /*2240*/  FMUL.FTZ R87, R84, UR9 ;  /* 0x0000000954577c20 */ /* 0x000fe20008410000 */
[--C-:B------:R-:W-:Y:S01]  /*2250*/  FFMA.FTZ R124, R111, UR4, R92.reuse ;  /* 0x000000046f7c7c23 */ /* 0x100fe2000801005c */
[----:B------:R-:W-:Y:S01]  /*2260*/  F2FP.F16.F32.PACK_AB R86, R93, R84 ;  /* 0x000000545d56723e */ /* 0x000fe200000000ff */
[----:B------:R-:W-:Y:S01]  /*2270*/  FFMA.FTZ R84, R103, UR4, R92 ;  /* 0x0000000467547c23 */ /* 0x000fe2000801005c */
[----:B------:R-:W-:Y:S01]  /*2280*/  FFMA.FTZ R72, R87, R85, R72 ;  /* 0x0000005557487223 */ /* 0x000fe20000010048 */
[----:B------:R-:W-:-:S02]  /*2290*/  HADD2.F32 R85, -RZ, R90.H1_H1 ;  /* 0x3000005aff557230 */ /* 0x000fc40000004100 */
[----:B------:R-:W-:Y:S01]  /*22a0*/  FMUL.FTZ R90, R93, UR9 ;  /* 0x000000095d5a7c20 */ /* 0x000fe20008410000 */
[----:B------:R-:W-:Y:S01]  /*22b0*/  FADD.FTZ R84, R101, -R84 ;  /* 0x8000005465547221 */ /* 0x000fe20000010000 */
[----:B------:R-:W-:Y:S01]  /*22c0*/  FMUL.FTZ R94, R95, UR9 ;  /* 0x000000095f5e7c20 */ /* 0x000fe20008410000 */
[----:B------:R-:W-:Y:S01]  /*22d0*/  FMUL.FTZ R119, R122, UR21 ;  /* 0x000000157a777c20 */ /* 0x000fe20008410000 */
[----:B------:R-:W-:Y:S01]  /*22e0*/  FFMA.FTZ R73, R90, R85, R73 ;  /* 0x000000555a497223 */ /* 0x000fe20000010049 */
[--C-:B------:R-:W-:Y:S02]  /*22f0*/  HADD2.F32 R85, -RZ, R89.reuse.H0_H0 ;  /* 0x20000059ff557230 */ /* 0x100fe40000004100 */
[----:B------:R-:W-:Y:S01]  /*2300*/  FMUL.FTZ R84, R84, UR21 ;  /* 0x0000001554547c20 */ /* 0x000fe20008410000 */
[----:B------:R-:W-:Y:S02]  /*2310*/  HADD2.F32 R89, -RZ, R89.H1_H1 ;  /* 0x30000059ff597230 */ /* 0x000fe40000004100 */
[----:B------:R-:W-:Y:S01]  /*2320*/  FMUL.FTZ R122, R119, UR9 ;  /* 0x00000009777a7c20 */ /* 0x000fe20008410000 */
[----:B------:R-:W-:Y:S01]  /*2330*/  FADD.FTZ R124, R109, -R124 ;  /* 0x8000007c6d7c7221 */ /* 0x000fe20000010000 */
[----:B------:R-:W-:Y:S01]  /*2340*/  FMUL.FTZ R93, R84, UR9 ;  /* 0x00000009545d7c20 */ /* 0x000fe20008410000 */
[----:B------:R-:W-:Y:S01]  /*2350*/  FFMA.FTZ R71, R94, R89, R71 ;  /* 0x000000595e477223 */ /* 0x000fe20000010047 */
[----:B------:R-:W-:-:S02]  /*2360*/  FFMA.FTZ R89, R9, UR4, R92 ;  /* 0x0000000409597c23 */ /* 0x000fc4000801005c */
[----:B------:R-:W-:Y:S01]  /*2370*/  FFMA.FTZ R70, R93, R85, R70 ;  /* 0x000000555d467223 */ /* 0x000fe20000010046 */
[----:B------:R-:W-:Y:S01]  /*2380*/  F2FP.F16.F32.PACK_AB R85, R95, R84 ;  /* 0x000000545f55723e */ /* 0x000fe200000000ff */
[--C-:B------:R-:W-:Y:S02]  /*2390*/  HADD2.F32 R95, -RZ, R88.reuse.H0_H0 ;  /* 0x20000058ff5f7230 */ /* 0x100fe40000004100 */
[----:B------:R-:W-:Y:S01]  /*23a0*/  FADD.FTZ R84, R102, -R89 ;  /* 0x8000005966547221 */ /* 0x000fe20000010000 */
[----:B------:R-:W-:-:S03]  /*23b0*/  HADD2.F32 R88, -RZ, R88.H1_H1 ;  /* 0x30000058ff587230 */ /* 0x000fc60000004100 */
[----:B------:R-:W-:Y:S02]  /*23c0*/  FMUL.FTZ R84, R84, UR21 ;  /* 0x0000001554547c20 */ /* 0x000fe40008410000 */
[----:B------:R-:W-:Y:S01]  /*23d0*/  FFMA.FTZ R69, R122, R88, R69 ;  /* 0x000000587a457223 */ /* 0x000fe20000010045 */
[----:B------:R-:W-:Y:S02]  /*23e0*/  HADD2.F32 R88, -RZ, R18.H0_H0 ;  /* 0x20000012ff587230 */ /* 0x000fe40000004100 */
[----:B------:R-:W-:Y:S01]  /*23f0*/  FMUL.FTZ R89, R84, UR9 ;  /* 0x0000000954597c20 */ /* 0x000fe20008410000 */
[----:B------:R-:W-:-:S03]  /*2400*/  F2FP.F16.F32.PACK_AB R84, R119, R84 ;  /* 0x000000547754723e */ /* 0x000fc600000000ff */
[----:B------:R-:W-:Y:S01]  /*2410*/  FFMA.FTZ R68, R89, R95, R68 ;  /* 0x0000005f59447223 */ /* 0x000fe20000010044 */
[----:B------:R-:W-:Y:S02]  /*2420*/  HADD2.F32 R95, -RZ, R18.H1_H1 ;  /* 0x30000012ff5f7230 */ /* 0x000fe40000004100 */
[----:B------:R-:W-:Y:S01]  /*2430*/  FMUL.FTZ R88, R87, R88 ;  /* 0x0000005857587220 */ /* 0x000fe20000410000 */
[--C-:B------:R-:W-:Y:S02]  /*2440*/  HADD2.F32 R87, -RZ, R17.reuse.H1_H1 ;  /* 0x30000011ff577230 */ /* 0x100fe40000004100 */
[----:B------:R-:W-:Y:S01]  /*2450*/  FMUL.FTZ R95, R90, R95 ;  /* 0x0000005f5a5f7220 */ /* 0x000fe20000410000 */
[----:B------:R-:W-:Y:S02]  /*2460*/  HADD2.F32 R90, -RZ, R17.H0_H0 ;  /* 0x20000011ff5a7230 */ /* 0x000fe40000004100 */
[----:B------:R-:W-:Y:S01]  /*2470*/  FMUL.FTZ R94, R94, R87 ;  /* 0x000000575e5e7220 */ /* 0x000fe20000410000 */
[----:B------:R-:W-:-:S02]  /*2480*/  HADD2.F32 R87, -RZ, R16.H1_H1 ;  /* 0x30000010ff577230 */ /* 0x000fc40000004100 */
[----:B------:R-:W-:Y:S01]  /*2490*/  FMUL.FTZ R119, R93, R90 ;  /* 0x0000005a5d777220 */ /* 0x000fe20000410000 */
[----:B------:R-:W-:Y:S02]  /*24a0*/  HADD2.F32 R90, -RZ, R16.H0_H0 ;  /* 0x20000010ff5a7230 */ /* 0x000fe40000004100 */
[----:B------:R-:W-:Y:S01]  /*24b0*/  FFMA.FTZ R93, R118, UR4, R92 ;  /* 0x00000004765d7c23 */ /* 0x000fe2000801005c */
[----:B------:R-:W-:Y:S01]  /*24c0*/  FMUL.FTZ R122, R122, R87 ;  /* 0x000000577a7a7220 */ /* 0x000fe20000410000 */
[----:B------:R-:W-:Y:S01]  /*24d0*/  FMUL.FTZ R87, R124, UR21 ;  /* 0x000000157c577c20 */ /* 0x000fe20008410000 */
[--C-:B------:R-:W-:Y:S02]  /*24e0*/  HADD2.F32 R92, -RZ, R91.reuse.H0_H0 ;  /* 0x2000005bff5c7230 */ /* 0x100fe40000004100 */
[----:B------:R-:W-:Y:S01]  /*24f0*/  FMUL.FTZ R121, R89, R90 ;  /* 0x0000005a59797220 */ /* 0x000fe20000410000 */
[----:B------:R-:W-:Y:S01]  /*2500*/  FADD.FTZ R90, R116, -R93 ;  /* 0x8000005d745a7221 */ /* 0x000fe20000010000 */
[----:B------:R-:W-:-:S02]  /*2510*/  HADD2.F32 R91, -RZ, R91.H1_H1 ;  /* 0x3000005bff5b7230 */ /* 0x000fc40000004100 */
[----:B------:R-:W-:Y:S01]  /*2520*/  FMUL.FTZ R89, R87, UR9 ;  /* 0x0000000957597c20 */ /* 0x000fe20008410000 */
[----:B------:R-:W-:-:S03]  /*2530*/  FMUL.FTZ R90, R90, UR21 ;  /* 0x000000155a5a7c20 */ /* 0x000fc60008410000 */
[----:B------:R-:W-:Y:S01]  /*2540*/  FFMA.FTZ R92, R89, R92, R74 ;  /* 0x0000005c595c7223 */ /* 0x000fe2000001004a */
[--C-:B------:R-:W-:Y:S02]  /*2550*/  HADD2.F32 R74, -RZ, R19.reuse.H0_H0 ;  /* 0x20000013ff4a7230 */ /* 0x100fe40000004100 */
[C---:B------:R-:W-:Y:S01]  /*2560*/  FMUL.FTZ R124, R90.reuse, UR9 ;  /* 0x000000095a7c7c20 */ /* 0x040fe20008410000 */
[----:B------:R-:W-:Y:S02]  /*2570*/  F2FP.F16.F32.PACK_AB R87, R90, R87 ;  /* 0x000000575a57723e */ /* 0x000fe400000000ff */
[----:B------:R-:W-:Y:S01]  /*2580*/  F2FP.F16.F32.PACK_AB R90, R95, R88 ;  /* 0x000000585f5a723e */ /* 0x000fe200000000ff */
[----:B------:R-:W-:Y:S01]  /*2590*/  FFMA.FTZ R93, R124, R91, R75 ;  /* 0x0000005b7c5d7223 */ /* 0x000fe2000001004b */
[----:B------:R-:W-:Y:S02]  /*25a0*/  HADD2.F32 R75, -RZ, R19.H1_H1 ;  /* 0x30000013ff4b7230 */ /* 0x000fe40000004100 */
[----:B------:R-:W-:Y:S01]  /*25b0*/  FMUL.FTZ R74, R89, R74 ;  /* 0x0000004a594a7220 */ /* 0x000fe20000410000 */
[----:B------:R-:W-:-:S02]  /*25c0*/  F2FP.F16.F32.PACK_AB R89, R94, R119 ;  /* 0x000000775e59723e */ /* 0x000fc400000000ff */
[----:B------:R-:W-:Y:S01]  /*25d0*/  F2FP.F16.F32.PACK_AB R88, R122, R121 ;  /* 0x000000797a58723e */ /* 0x000fe200000000ff */
[----:B------:R-:W-:-:S05]  /*25e0*/  FMUL.FTZ R75, R124, R75 ;  /* 0x0000004b7c4b7220 */ /* 0x000fca0000410000 */
[----:B------:R-:W-:Y:S01]  /*25f0*/  F2FP.F16.F32.PACK_AB R91, R75, R74 ;  /* 0x0000004a4b5b723e */ /* 0x000fe200000000ff */
[----:B------:R-:W-:Y:S06]  /*2600*/  BRA `(.L_x_817) ;  /* 0x0000000400107947 */ /* 0x000fec0003800000 */
.L_x_816:
[--C-:B------:R-:W-:Y:S01]  /*2610*/  FFMA.FTZ R93, R9, UR4, R92.reuse ;  /* 0x00000004095d7c23 */ /* 0x100fe2000801005c */
[--C-:B------:R-:W-:Y:S01]  /*2620*/  FFMA.FTZ R94, R100, UR4, R92.reuse ;  /* 0x00000004645e7c23 */ /* 0x100fe2000801005c */
[----:B------:R-:W-:Y:S01]  /*2630*/  FFMA.FTZ R122, R106, UR4, R92 ;  /* 0x000000046a7a7c23 */ /* 0x000fe2000801005c */
[--C-:B-----5:R-:W-:Y:S02]  /*2640*/  HADD2.F32 R121, -RZ, R88.reuse.H1_H1 ;  /* 0x30000058ff797230 */ /* 0x120fe40000004100 */
[----:B------:R-:W-:Y:S01]  /*2650*/  FADD.FTZ R93, R102, -R93 ;  /* 0x8000005d665d7221 */ /* 0x000fe20000010000 */
[----:B------:R-:W-:Y:S01]  /*2660*/  FADD.FTZ R94, R97, -R94 ;  /* 0x8000005e615e7221 */ /* 0x000fe20000010000 */
[----:B------:R-:W-:Y:S02]  /*2670*/  FADD.FTZ R122, R99, -R122 ;  /* 0x8000007a637a7221 */ /* 0x000fe40000010000 */
[----:B------:R-:W-:Y:S01]  /*2680*/  FMUL.FTZ R93, R93, UR21 ;  /* 0x000000155d5d7c20 */ /* 0x000fe20008410000 */
[----:B------:R-:W-:Y:S01]  /*2690*/  FMUL.FTZ R119, R94, UR21 ;  /* 0x000000155e777c20 */ /* 0x000fe20008410000 */
[----:B------:R-:W-:-:S02]  /*26a0*/  HADD2.F32 R94, -RZ, R88.H0_H0 ;  /* 0x20000058ff5e7230 */ /* 0x000fc40000004100 */
[----:B------:R-:W-:Y:S01]  /*26b0*/  FMUL.FTZ R122, R122, UR21 ;  /* 0x000000157a7a7c20 */ /* 0x000fe20008410000 */
[----:B------:R-:W-:Y:S01]  /*26c0*/  FMUL.FTZ R95, R93, UR9 ;  /* 0x000000095d5f7c20 */ /* 0x000fe20008410000 */
[----:B------:R-:W-:Y:S01]  /*26d0*/  FMUL.FTZ R88, R119, UR9 ;  /* 0x0000000977587c20 */ /* 0x000fe20008410000 */
[--C-:B------:R-:W-:Y:S02]  /*26e0*/  HADD2.F32 R93, -RZ, R89.reuse.H0_H0 ;  /* 0x20000059ff5d7230 */ /* 0x100fe40000004100 */
[----:B------:R-:W-:Y:S01]  /*26f0*/  FFMA.FTZ R68, R95, R94, R68 ;  /* 0x0000005e5f447223 */ /* 0x000fe20000010044 */
[----:B------:R-:W-:Y:S01]  /*2700*/  FFMA.FTZ R94, R103, UR4, R92 ;  /* 0x00000004675e7c23 */ /* 0x000fe2000801005c */
[----:B------:R-:W-:Y:S02]  /*2710*/  HADD2.F32 R119, -RZ, R89.H1_H1 ;  /* 0x30000059ff777230 */ /* 0x000fe40000004100 */
[----:B------:R-:W-:Y:S01]  /*2720*/  FFMA.FTZ R69, R88, R121, R69 ;  /* 0x0000007958457223 */ /* 0x000fe20000010045 */
[----:B------:R-:W-:-:S04]  /*2730*/  FADD.FTZ R94, R101, -R94 ;  /* 0x8000005e655e7221 */ /* 0x000fc80000010000 */
[----:B------:R-:W-:-:S04]  /*2740*/  FMUL.FTZ R94, R94, UR21 ;  /* 0x000000155e5e7c20 */ /* 0x000fc80008410000 */
[----:B------:R-:W-:Y:S01]  /*2750*/  FMUL.FTZ R89, R94, UR9 ;  /* 0x000000095e597c20 */ /* 0x000fe20008410000 */
[----:B------:R-:W-:Y:S01]  /*2760*/  FMUL.FTZ R94, R122, UR9 ;  /* 0x000000097a5e7c20 */ /* 0x000fe20008410000 */
[----:B------:R-:W-:Y:S02]  /*2770*/  FFMA.FTZ R122, R115, UR4, R92 ;  /* 0x00000004737a7c23 */ /* 0x000fe4000801005c */
[----:B------:R-:W-:Y:S01]  /*2780*/  FFMA.FTZ R70, R89, R93, R70 ;  /* 0x0000005d59467223 */ /* 0x000fe20000010046 */
[----:B------:R-:W-:Y:S01]  /*2790*/  FFMA.FTZ R93, R114, UR4, R92 ;  /* 0x00000004725d7c23 */ /* 0x000fe2000801005c */
[----:B------:R-:W-:Y:S01]  /*27a0*/  FADD.FTZ R122, R113, -R122 ;  /* 0x8000007a717a7221 */ /* 0x000fe20000010000 */
[----:B------:R-:W-:Y:S02]  /*27b0*/  FFMA.FTZ R71, R94, R119, R71 ;  /* 0x000000775e477223 */ /* 0x000fe40000010047 */
[----:B------:R-:W-:Y:S01]  /*27c0*/  FADD.FTZ R93, R112, -R93 ;  /* 0x8000005d705d7221 */ /* 0x000fe20000010000 */
[----:B------:R-:W-:Y:S01]  /*27d0*/  FMUL.FTZ R119, R122, UR21 ;  /* 0x000000157a777c20 */ /* 0x000fe20008410000 */
[----:B------:R-:W-:-:S02]  /*27e0*/  HADD2.F32 R122, -RZ, R90.H1_H1 ;  /* 0x3000005aff7a7230 */ /* 0x000fc40000004100 */
[----:B------:R-:W-:Y:S01]  /*27f0*/  FMUL.FTZ R121, R93, UR21 ;  /* 0x000000155d797c20 */ /* 0x000fe20008410000 */
[----:B------:R-:W-:Y:S02]  /*2800*/  HADD2.F32 R93, -RZ, R90.H0_H0 ;  /* 0x2000005aff5d7230 */ /* 0x000fe40000004100 */
[----:B------:R-:W-:Y:S01]  /*2810*/  FMUL.FTZ R119, R119, UR9 ;  /* 0x0000000977777c20 */ /* 0x000fe20008410000 */
[----:B------:R-:W-:Y:S01]  /*2820*/  FMUL.FTZ R90, R121, UR9 ;  /* 0x00000009795a7c20 */ /* 0x000fe20008410000 */
[--C-:B------:R-:W-:Y:S02]  /*2830*/  HADD2.F32 R121, -RZ, R91.reuse.H1_H1 ;  /* 0x3000005bff797230 */ /* 0x100fe40000004100 */
[----:B------:R-:W-:Y:S01]  /*2840*/  FFMA.FTZ R72, R119, R93, R72 ;  /* 0x0000005d77487223 */ /* 0x000fe20000010048 */
[--C-:B------:R-:W-:Y:S01]  /*2850*/  FFMA.FTZ R93, R118, UR4, R92.reuse ;  /* 0x00000004765d7c23 */ /* 0x100fe2000801005c */
[----:B------:R-:W-:Y:S01]  /*2860*/  FFMA.FTZ R73, R90, R122, R73 ;  /* 0x0000007a5a497223 */ /* 0x000fe20000010049 */
[----:B------:R-:W-:Y:S01]  /*2870*/  FFMA.FTZ R122, R111, UR4, R92 ;  /* 0x000000046f7a7c23 */ /* 0x000fe2000801005c */
[----:B------:R-:W-:-:S02]  /*2880*/  HADD2.F32 R92, -RZ, R91.H0_H0 ;  /* 0x2000005bff5c7230 */ /* 0x000fc40000004100 */
[----:B------:R-:W-:Y:S01]  /*2890*/  FADD.FTZ R93, R116, -R93 ;  /* 0x8000005d745d7221 */ /* 0x000fe20000010000 */
[----:B------:R-:W-:-:S03]  /*28a0*/  FADD.FTZ R122, R109, -R122 ;  /* 0x8000007a6d7a7221 */ /* 0x000fc60000010000 */
[----:B------:R-:W-:Y:S01]  /*28b0*/  FMUL.FTZ R93, R93, UR21 ;  /* 0x000000155d5d7c20 */ /* 0x000fe20008410000 */
[----:B------:R-:W-:-:S04]  /*28c0*/  FMUL.FTZ R122, R122, UR21 ;  /* 0x000000157a7a7c20 */ /* 0x000fc80008410000 */
[----:B------:R-:W-:Y:S01]  /*28d0*/  FMUL.FTZ R91, R122, UR9 ;  /* 0x000000097a5b7c20 */ /* 0x000fe20008410000 */
[----:B------:R-:W-:-:S03]  /*28e0*/  FMUL.FTZ R122, R93, UR9 ;  /* 0x000000095d7a7c20 */ /* 0x000fc60008410000 */
[----:B------:R-:W-:Y:S01]  /*28f0*/  FFMA.FTZ R92, R91, R92, R74 ;  /* 0x0000005c5b5c7223 */ /* 0x000fe2000001004a */
[----:B------:R-:W-:Y:S01]  /*2900*/  FFMA.FTZ R93, R122, R121, R75 ;  /* 0x000000797a5d7223 */ /* 0x000fe2000001004b */
[--C-:B------:R-:W-:Y:S02]  /*2910*/  HADD2.F32 R74, -RZ, R19.reuse.H0_H0 ;  /* 0x20000013ff4a7230 */ /* 0x100fe40000004100 */
[----:B------:R-:W-:-:S03]  /*2920*/  HADD2.F32 R75, -RZ, R19.H1_H1 ;  /* 0x30000013ff4b7230 */ /* 0x000fc60000004100 */
[----:B------:R-:W-:Y:S02]  /*2930*/  FMUL.FTZ R91, R91, R74 ;  /* 0x0000004a5b5b7220 */ /* 0x000fe40000410000 */
[----:B------:R-:W-:Y:S01]  /*2940*/  FMUL.FTZ R74, R122, R75 ;  /* 0x0000004b7a4a7220 */ /* 0x000fe20000410000 */
[--C-:B------:R-:W-:Y:S02]  /*2950*/  HADD2.F32 R122, -RZ, R18.reuse.H0_H0 ;  /* 0x20000012ff7a7230 */ /* 0x100fe40000004100 */
[----:B------:R-:W-:Y:S02]  /*2960*/  HADD2.F32 R75, -RZ, R18.H1_H1 ;  /* 0x30000012ff4b7230 */ /* 0x000fe40000004100 */
[----:B------:R-:W-:Y:S01]  /*2970*/  F2FP.F16.F32.PACK_AB R91, R74, R91 ;  /* 0x0000005b4a5b723e */ /* 0x000fe200000000ff */
[----:B------:R-:W-:Y:S01]  /*2980*/  FMUL.FTZ R119, R119, R122 ;  /* 0x0000007a77777220 */ /* 0x000fe20000410000 */
[--C-:B------:R-:W-:Y:S02]  /*2990*/  HADD2.F32 R122, -RZ, R17.reuse.H0_H0 ;  /* 0x20000011ff7a7230 */ /* 0x100fe40000004100 */
[----:B------:R-:W-:Y:S01]  /*29a0*/  FMUL.FTZ R90, R90, R75 ;  /* 0x0000004b5a5a7220 */ /* 0x000fe20000410000 */
[----:B------:R-:W-:-:S02]  /*29b0*/  HADD2.F32 R75, -RZ, R17.H1_H1 ;  /* 0x30000011ff4b7230 */ /* 0x000fc40000004100 */
[----:B------:R-:W-:Y:S02]  /*29c0*/  FMUL.FTZ R89, R89, R122 ;  /* 0x0000007a59597220 */ /* 0x000fe40000410000 */
[----:B------:R-:W-:Y:S01]  /*29d0*/  F2FP.F16.F32.PACK_AB R90, R90, R119 ;  /* 0x000000775a5a723e */ /* 0x000fe200000000ff */
[----:B------:R-:W-:Y:S01]  /*29e0*/  FMUL.FTZ R122, R94, R75 ;  /* 0x0000004b5e7a7220 */ /* 0x000fe20000410000 */
[--C-:B------:R-:W-:Y:S02]  /*29f0*/  HADD2.F32 R94, -RZ, R16.reuse.H0_H0 ;  /* 0x20000010ff5e7230 */ /* 0x100fe40000004100 */
[----:B------:R-:W-:Y:S02]  /*2a00*/  HADD2.F32 R75, -RZ, R16.H1_H1 ;  /* 0x30000010ff4b7230 */ /* 0x000fe40000004100 */
[----:B------:R-:W-:Y:S01]  /*2a10*/  F2FP.F16.F32.PACK_AB R89, R122, R89 ;  /* 0x000000597a59723e */ /* 0x000fe200000000ff */
[----:B------:R-:W-:Y:S02]  /*2a20*/  FMUL.FTZ R94, R95, R94 ;  /* 0x0000005e5f5e7220 */ /* 0x000fe40000410000 */
[----:B------:R-:W-:-:S05]  /*2a30*/  FMUL.FTZ R75, R88, R75 ;  /* 0x0000004b584b7220 */ /* 0x000fca0000410000 */
[----:B------:R-:W-:-:S07]  /*2a40*/  F2FP.F16.F32.PACK_AB R88, R75, R94 ;  /* 0x0000005e4b58723e */ /* 0x000fce00000000ff */
.L_x_817:
[----:B------:R-:W0:Y:S08]  /*2a50*/  @P0 LDC.64 R94, c[0x0][0x478] ;  /* 0x00011e00ff5e0b82 */ /* 0x000e300000000a00 */
[----:B------:R-:W1:Y:S01]  /*2a60*/  LDC.64 R74, c[0x0][0x468] ;  /* 0x00011a00ff4a7b82 */ /* 0x000e620000000a00 */
[----:B0-----:R-:W-:-:S05]  /*2a70*/  @P0 IMAD.WIDE.U32 R94, R4, 0x10, R94 ;  /* 0x00000010045e0825 */ /* 0x001fca00078e005e */
[----:B------:R3:W-:Y:S01]  /*2a80*/  @P0 STG.E.128 desc[UR16][R94.64], R84 ;  /* 0x000000545e000986 */ /* 0x0007e2000c101d10 */
[----:B-1----:R-:W-:Y:S01]  /*2a90*/  IMAD.WIDE.U32 R122, R4, 0x10, R74 ;  /* 0x00000010047a7825 */ /* 0x002fe200078e004a */
[----:B------:R-:W-:Y:S02]  /*2aa0*/  MOV R74, R92 ;  /* 0x0000005c004a7202 */ /* 0x000fe40000000f00 */
[----:B------:R-:W-:Y:S02]  /*2ab0*/  MOV R75, R93 ;  /* 0x0000005d004b7202 */ /* 0x000fe40000000f00 */
[----:B------:R3:W-:Y:S01]  /*2ac0*/  STG.E.128 desc[UR16][R122.64], R88 ;  /* 0x000000587a007986 */ /* 0x0007e2000c101d10 */
[----:B------:R-:W-:Y:S05]  /*2ad0*/  BRA `(.L_x_815) ;  /* 0x00000014006c7947 */ /* 0x000fea0003800000 */
.L_x_810:
        /* <DEDUP_REMOVED lines=8> */
[--C-:B------:R-:W-:Y:S01]  /*2b60*/  FFMA.FTZ R93, R3, UR4, R92.reuse ;  /* 0x00000004035d7c23 */ /* 0x100fe2000801005c */
[----:B------:R-:W-:Y:S01]  /*2b70*/  FFMA.FTZ R94, R8, UR4, R92 ;  /* 0x00000004085e7c23 */ /* 0x000fe2000801005c */
[----:B-----5:R-:W-:Y:S02]  /*2b80*/  HADD2.F32 R119, -RZ, R88.H1_H1 ;  /* 0x30000058ff777230 */ /* 0x020fe40000004100 */
[----:B------:R-:W-:Y:S01]  /*2b90*/  FADD.FTZ R122, R6, -R93 ;  /* 0x8000005d067a7221 */ /* 0x000fe20000010000 */
[----:B------:R-:W-:Y:S01]  /*2ba0*/  FADD.FTZ R95, R7, -R94 ;  /* 0x8000005e075f7221 */ /* 0x000fe20000010000 */
[--C-:B------:R-:W-:Y:S02]  /*2bb0*/  HADD2.F32 R93, -RZ, R76.reuse.H0_H0 ;  /* 0x2000004cff5d7230 */ /* 0x100fe40000004100 */
[----:B------:R-:W-:Y:S02]  /*2bc0*/  HADD2.F32 R94, -RZ, R76.H1_H1 ;  /* 0x3000004cff5e7230 */ /* 0x000fe40000004100 */
[----:B------:R-:W-:-:S02]  /*2bd0*/  HADD2.F32 R124, -RZ, R27.H0_H0 ;  /* 0x2000001bff7c7230 */ /* 0x000fc40000004100 */
[----:B------:R-:W-:Y:S01]  /*2be0*/  FFMA.FTZ R93, R122, UR21, R93 ;  /* 0x000000157a5d7c23 */ /* 0x000fe2000801005d */
[----:B------:R-:W-:Y:S01]  /*2bf0*/  FFMA.FTZ R95, R95, UR21, R94 ;  /* 0x000000155f5f7c23 */ /* 0x000fe2000801005e */
[----:B------:R-:W-:Y:S02]  /*2c00*/  HADD2.F32 R94, -RZ, R88.H0_H0 ;  /* 0x20000058ff5e7230 */ /* 0x000fe40000004100 */
[----:B------:R-:W-:Y:S01]  /*2c10*/  FMUL.FTZ R93, R93, UR9 ;  /* 0x000000095d5d7c20 */ /* 0x000fe20008410000 */
[----:B------:R-:W-:Y:S01]  /*2c20*/  FMUL.FTZ R88, R95, UR9 ;  /* 0x000000095f587c20 */ /* 0x000fe20008410000 */
[----:B------:R-:W-:Y:S02]  /*2c30*/  FFMA.FTZ R95, R5, UR4, R92 ;  /* 0x00000004055f7c23 */ /* 0x000fe4000801005c */
[----:B------:R-:W-:Y:S01]  /*2c40*/  FFMA.FTZ R60, R93, R94, R60 ;  /* 0x0000005e5d3c7223 */ /* 0x000fe2000001003c */
[----:B------:R-:W-:Y:S02]  /*2c50*/  HADD2.F32 R94, -RZ, R77.H0_H0 ;  /* 0x2000004dff5e7230 */ /* 0x000fe40000004100 */
[----:B------:R-:W-:Y:S01]  /*2c60*/  FFMA.FTZ R61, R88, R119, R61 ;  /* 0x00000077583d7223 */ /* 0x000fe2000001003d */
[----:B------:R-:W-:Y:S01]  /*2c70*/  FADD.FTZ R95, R10, -R95 ;  /* 0x8000005f0a5f7221 */ /* 0x000fe20000010000 */
[----:B------:R-:W-:-:S02]  /*2c80*/  HADD2.F32 R119, -RZ, R89.H0_H0 ;  /* 0x20000059ff777230 */ /* 0x000fc40000004100 */
[----:B------:R-:W-:Y:S02]  /*2c90*/  HADD2.F32 R89, -RZ, R89.H1_H1 ;  /* 0x30000059ff597230 */ /* 0x000fe40000004100 */
[----:B------:R-:W-:Y:S01]  /*2ca0*/  FFMA.FTZ R94, R95, UR21, R94 ;  /* 0x000000155f5e7c23 */ /* 0x000fe2000801005e */
[----:B------:R-:W-:-:S04]  /*2cb0*/  FFMA.FTZ R95, R98, UR4, R92 ;  /* 0x00000004625f7c23 */ /* 0x000fc8000801005c */
[----:B------:R-:W-:Y:S01]  /*2cc0*/  FADD.FTZ R121, R96, -R95 ;  /* 0x8000005f60797221 */ /* 0x000fe20000010000 */
[----:B------:R-:W-:Y:S01]  /*2cd0*/  FMUL.FTZ R95, R94, UR9 ;  /* 0x000000095e5f7c20 */ /* 0x000fe20008410000 */
[----:B------:R-:W-:-:S03]  /*2ce0*/  HADD2.F32 R94, -RZ, R77.H1_H1 ;  /* 0x3000004dff5e7230 */ /* 0x000fc60000004100 */
[----:B------:R-:W-:Y:S01]  /*2cf0*/  FFMA.FTZ R62, R95, R119, R62 ;  /* 0x000000775f3e7223 */ /* 0x000fe2000001003e */
[----:B------:R-:W-:Y:S01]  /*2d00*/  FFMA.FTZ R119, R11, UR4, R92 ;  /* 0x000000040b777c23 */ /* 0x000fe2000801005c */
[----:B------:R-:W-:Y:S01]  /*2d10*/  FFMA.FTZ R94, R121, UR21, R94 ;  /* 0x00000015795e7c23 */ /* 0x000fe2000801005e */
[----:B------:R-:W-:Y:S02]  /*2d20*/  HADD2.F32 R121, -RZ, R90.H1_H1 ;  /* 0x3000005aff797230 */ /* 0x000fe40000004100 */
[----:B------:R-:W-:Y:S01]  /*2d30*/  FADD.FTZ R122, R104, -R119 ;  /* 0x80000077687a7221 */ /* 0x000fe20000010000 */
[----:B------:R-:W-:Y:S02]  /*2d40*/  HADD2.F32 R119, -RZ, R78.H0_H0 ;  /* 0x2000004eff777230 */ /* 0x000fe40000004100 */
[----:B------:R-:W-:-:S03]  /*2d50*/  FMUL.FTZ R94, R94, UR9 ;  /* 0x000000095e5e7c20 */ /* 0x000fc60008410000 */
[----:B------:R-:W-:Y:S01]  /*2d60*/  FFMA.FTZ R119, R122, UR21, R119 ;  /* 0x000000157a777c23 */ /* 0x000fe20008010077 */
[----:B------:R-:W-:-:S03]  /*2d70*/  FFMA.FTZ R63, R94, R89, R63 ;  /* 0x000000595e3f7223 */ /* 0x000fc6000001003f */
[----:B------:R-:W-:Y:S01]  /*2d80*/  FMUL.FTZ R89, R119, UR9 ;  /* 0x0000000977597c20 */ /* 0x000fe20008410000 */
[----:B------:R-:W-:-:S05]  /*2d90*/  HADD2.F32 R119, -RZ, R90.H0_H0 ;  /* 0x2000005aff777230 */ /* 0x000fca0000004100 */
[----:B------:R-:W-:Y:S01]  /*2da0*/  FFMA.FTZ R64, R89, R119, R64 ;  /* 0x0000007759407223 */ /* 0x000fe20000010040 */
[----:B------:R-:W-:-:S04]  /*2db0*/  FFMA.FTZ R119, R110, UR4, R92 ;  /* 0x000000046e777c23 */ /* 0x000fc8000801005c */
[----:B------:R-:W-:Y:S01]  /*2dc0*/  FADD.FTZ R122, R108, -R119 ;  /* 0x800000776c7a7221 */ /* 0x000fe20000010000 */
[----:B------:R-:W-:-:S05]  /*2dd0*/  HADD2.F32 R119, -RZ, R78.H1_H1 ;  /* 0x3000004eff777230 */ /* 0x000fca0000004100 */
[----:B------:R-:W-:Y:S01]  /*2de0*/  FFMA.FTZ R119, R122, UR21, R119 ;  /* 0x000000157a777c23 */ /* 0x000fe20008010077 */
[----:B------:R-:W-:-:S03]  /*2df0*/  FFMA.FTZ R122, R107, UR4, R92 ;  /* 0x000000046b7a7c23 */ /* 0x000fc6000801005c */
[----:B------:R-:W-:Y:S01]  /*2e00*/  FMUL.FTZ R90, R119, UR9 ;  /* 0x00000009775a7c20 */ /* 0x000fe20008410000 */
[----:B------:R-:W-:Y:S02]  /*2e10*/  HADD2.F32 R119, -RZ, R79.H0_H0 ;  /* 0x2000004fff777230 */ /* 0x000fe40000004100 */
[----:B------:R-:W-:Y:S01]  /*2e20*/  FADD.FTZ R122, R105, -R122 ;  /* 0x8000007a697a7221 */ /* 0x000fe20000010000 */
[----:B------:R-:W-:Y:S01]  /*2e30*/  FFMA.FTZ R65, R90, R121, R65 ;  /* 0x000000795a417223 */ /* 0x000fe20000010041 */
[--C-:B------:R-:W-:Y:S02]  /*2e40*/  HADD2.F32 R121, -RZ, R91.reuse.H0_H0 ;  /* 0x2000005bff797230 */ /* 0x100fe40000004100 */
[----:B------:R-:W-:Y:S01]  /*2e50*/  FFMA.FTZ R119, R122, UR21, R119 ;  /* 0x000000157a777c23 */ /* 0x000fe20008010077 */
[----:B------:R-:W-:Y:S01]  /*2e60*/  FFMA.FTZ R122, R120, UR4, R92 ;  /* 0x00000004787a7c23 */ /* 0x000fe2000801005c */
[----:B------:R-:W-:Y:S02]  /*2e70*/  HADD2.F32 R91, -RZ, R91.H1_H1 ;  /* 0x3000005bff5b7230 */ /* 0x000fe40000004100 */
[----:B------:R-:W-:Y:S01]  /*2e80*/  FMUL.FTZ R119, R119, UR9 ;  /* 0x0000000977777c20 */ /* 0x000fe20008410000 */
[----:B------:R-:W-:-:S03]  /*2e90*/  FADD.FTZ R122, R117, -R122 ;  /* 0x8000007a757a7221 */ /* 0x000fc60000010000 */
[----:B------:R-:W-:Y:S01]  /*2ea0*/  FFMA.FTZ R66, R119, R121, R66 ;  /* 0x0000007977427223 */ /* 0x000fe20000010042 */
[----:B------:R-:W-:-:S05]  /*2eb0*/  HADD2.F32 R121, -RZ, R79.H1_H1 ;  /* 0x3000004fff797230 */ /* 0x000fca0000004100 */
[----:B------:R-:W-:-:S04]  /*2ec0*/  FFMA.FTZ R121, R122, UR21, R121 ;  /* 0x000000157a797c23 */ /* 0x000fc80008010079 */
[----:B------:R-:W-:-:S04]  /*2ed0*/  FMUL.FTZ R122, R121, UR9 ;  /* 0x00000009797a7c20 */ /* 0x000fc80008410000 */
[----:B------:R-:W-:Y:S01]  /*2ee0*/  FFMA.FTZ R67, R122, R91, R67 ;  /* 0x0000005b7a437223 */ /* 0x000fe20000010043 */
[----:B------:R-:W-:Y:S01]  /*2ef0*/  FMUL.FTZ R91, R124, R119 ;  /* 0x000000777c5b7220 */ /* 0x000fe20000410000 */
[----:B------:R-:W-:Y:S02]  /*2f00*/  HADD2.F32 R119, -RZ, R27.H1_H1 ;  /* 0x3000001bff777230 */ /* 0x000fe40000004100 */
[----:B------:R-:W-:-:S03]  /*2f10*/  HADD2.F32 R124, -RZ, R26.H0_H0 ;  /* 0x2000001aff7c7230 */ /* 0x000fc60000004100 */
[----:B------:R-:W-:Y:S01]  /*2f20*/  FMUL.FTZ R122, R119, R122 ;  /* 0x0000007a777a7220 */ /* 0x000fe20000410000 */
[----:B------:R-:W-:Y:S02]  /*2f30*/  HADD2.F32 R119, -RZ, R26.H1_H1 ;  /* 0x3000001aff777230 */ /* 0x000fe40000004100 */
[----:B------:R-:W-:Y:S01]  /*2f40*/  FMUL.FTZ R89, R124, R89 ;  /* 0x000000597c597220 */ /* 0x000fe20000410000 */
[--C-:B------:R-:W-:Y:S01]  /*2f50*/  HADD2.F32 R124, -RZ, R25.reuse.H0_H0 ;  /* 0x20000019ff7c7230 */ /* 0x100fe20000004100 */
[----:B------:R-:W-:Y:S01]  /*2f60*/  F2FP.F16.F32.PACK_AB R91, R122, R91 ;  /* 0x0000005b7a5b723e */ /* 0x000fe200000000ff */
[----:B------:R-:W-:Y:S01]  /*2f70*/  FMUL.FTZ R90, R119, R90 ;  /* 0x0000005a775a7220 */ /* 0x000fe20000410000 */
[----:B------:R-:W-:Y:S02]  /*2f80*/  HADD2.F32 R119, -RZ, R25.H1_H1 ;  /* 0x30000019ff777230 */ /* 0x000fe40000004100 */
[----:B------:R-:W-:Y:S01]  /*2f90*/  FMUL.FTZ R95, R124, R95 ;  /* 0x0000005f7c5f7220 */ /* 0x000fe20000410000 */
[--C-:B------:R-:W-:Y:S01]  /*2fa0*/  HADD2.F32 R124, -RZ, R24.reuse.H0_H0 ;  /* 0x20000018ff7c7230 */ /* 0x100fe20000004100 */
[----:B------:R-:W-:Y:S01]  /*2fb0*/  F2FP.F16.F32.PACK_AB R90, R90, R89 ;  /* 0x000000595a5a723e */ /* 0x000fe200000000ff */
[----:B------:R-:W-:Y:S01]  /*2fc0*/  FMUL.FTZ R94, R119, R94 ;  /* 0x0000005e775e7220 */ /* 0x000fe20000410000 */
[----:B------:R-:W-:-:S02]  /*2fd0*/  HADD2.F32 R119, -RZ, R24.H1_H1 ;  /* 0x30000018ff777230 */ /* 0x000fc40000004100 */
[----:B------:R-:W-:Y:S02]  /*2fe0*/  FMUL.FTZ R93, R124, R93 ;  /* 0x0000005d7c5d7220 */ /* 0x000fe40000410000 */
[----:B------:R-:W-:Y:S01]  /*2ff0*/  F2FP.F16.F32.PACK_AB R89, R94, R95 ;  /* 0x0000005f5e59723e */ /* 0x000fe200000000ff */
[----:B------:R-:W-:-:S05]  /*3000*/  FMUL.FTZ R88, R119, R88 ;  /* 0x0000005877587220 */ /* 0x000fca0000410000 */
[----:B------:R-:W-:Y:S01]  /*3010*/  F2FP.F16.F32.PACK_AB R88, R88, R93 ;  /* 0x0000005d5858723e */ /* 0x000fe200000000ff */
[----:B------:R-:W-:Y:S06]  /*3020*/  BRA `(.L_x_821) ;  /* 0x0000000400407947 */ /* 0x000fec0003800000 */
.L_x_820:
[--C-:B------:R-:W-:Y:S01]  /*3030*/  FFMA.FTZ R84, R107, UR4, R92.reuse ;  /* 0x000000046b547c23 */ /* 0x100fe2000801005c */
[----:B------:R-:W-:Y:S01]  /*3040*/  FFMA.FTZ R86, R120, UR4, R92 ;  /* 0x0000000478567c23 */ /* 0x000fe2000801005c */
[--C-:B-----5:R-:W-:Y:S02]  /*3050*/  HADD2.F32 R85, -RZ, R79.reuse.H0_H0 ;  /* 0x2000004fff557230 */ /* 0x120fe40000004100 */
[----:B------:R-:W-:Y:S01]  /*3060*/  FADD.FTZ R84, R105, -R84 ;  /* 0x8000005469547221 */ /* 0x000fe20000010000 */
[----:B------:R-:W-:Y:S02]  /*3070*/  HADD2.F32 R87, -RZ, R79.H1_H1 ;  /* 0x3000004fff577230 */ /* 0x000fe40000004100 */
[----:B------:R-:W-:Y:S01]  /*3080*/  FADD.FTZ R86, R117, -R86 ;  /* 0x8000005675567221 */ /* 0x000fe20000010000 */
[----:B------:R-:W-:Y:S02]  /*3090*/  HADD2.F32 R94, -RZ, R78.H1_H1 ;  /* 0x3000004eff5e7230 */ /* 0x000fe40000004100 */
[----:B------:R-:W-:Y:S01]  /*30a0*/  FFMA.FTZ R85, R84, UR21, R85 ;  /* 0x0000001554557c23 */ /* 0x000fe20008010055 */
[----:B------:R-:W-:-:S02]  /*30b0*/  HADD2.F32 R84, -RZ, R91.H0_H0 ;  /* 0x2000005bff547230 */ /* 0x000fc40000004100 */
[----:B------:R-:W-:Y:S01]  /*30c0*/  FFMA.FTZ R86, R86, UR21, R87 ;  /* 0x0000001556567c23 */ /* 0x000fe20008010057 */
[----:B------:R-:W-:Y:S02]  /*30d0*/  HADD2.F32 R91, -RZ, R91.H1_H1 ;  /* 0x3000005bff5b7230 */ /* 0x000fe40000004100 */
[----:B------:R-:W-:Y:S01]  /*30e0*/  FMUL.FTZ R93, R85, UR9 ;  /* 0x00000009555d7c20 */ /* 0x000fe20008410000 */
[----:B------:R-:W-:Y:S01]  /*30f0*/  HADD2.F32 R119, -RZ, R27.H1_H1 ;  /* 0x3000001bff777230 */ /* 0x000fe20000004100 */
[C---:B------:R-:W-:Y:S01]  /*3100*/  F2FP.F16.F32.PACK_AB R87, R86.reuse, R85 ;  /* 0x000000555657723e */ /* 0x040fe200000000ff */
[----:B------:R-:W-:Y:S01]  /*3110*/  FFMA.FTZ R85, R11, UR4, R92 ;  /* 0x000000040b557c23 */ /* 0x000fe2000801005c */
[----:B------:R-:W-:Y:S01]  /*3120*/  FFMA.FTZ R66, R93, R84, R66 ;  /* 0x000000545d427223 */ /* 0x000fe20000010042 */
[----:B------:R-:W-:Y:S01]  /*3130*/  FMUL.FTZ R84, R86, UR9 ;  /* 0x0000000956547c20 */ /* 0x000fe20008410000 */
[----:B------:R-:W-:Y:S02]  /*3140*/  HADD2.F32 R86, -RZ, R78.H0_H0 ;  /* 0x2000004eff567230 */ /* 0x000fe40000004100 */
[----:B------:R-:W-:Y:S01]  /*3150*/  FADD.FTZ R85, R104, -R85 ;  /* 0x8000005568557221 */ /* 0x000fe20000010000 */
[----:B------:R-:W-:-:S03]  /*3160*/  FFMA.FTZ R67, R84, R91, R67 ;  /* 0x0000005b54437223 */ /* 0x000fc60000010043 */
[----:B------:R-:W-:Y:S01]  /*3170*/  FFMA.FTZ R86, R85, UR21, R86 ;  /* 0x0000001555567c23 */ /* 0x000fe20008010056 */
[----:B------:R-:W-:-:S03]  /*3180*/  FFMA.FTZ R85, R110, UR4, R92 ;  /* 0x000000046e557c23 */ /* 0x000fc6000801005c */
[----:B------:R-:W-:Y:S01]  /*3190*/  FMUL.FTZ R91, R86, UR9 ;  /* 0x00000009565b7c20 */ /* 0x000fe20008410000 */
[----:B------:R-:W-:-:S04]  /*31a0*/  FADD.FTZ R85, R108, -R85 ;  /* 0x800000556c557221 */ /* 0x000fc80000010000 */
[----:B------:R-:W-:Y:S01]  /*31b0*/  FFMA.FTZ R95, R85, UR21, R94 ;  /* 0x00000015555f7c23 */ /* 0x000fe2000801005e */
[--C-:B------:R-:W-:Y:S02]  /*31c0*/  HADD2.F32 R85, -RZ, R90.reuse.H0_H0 ;  /* 0x2000005aff557230 */ /* 0x100fe40000004100 */
[----:B------:R-:W-:Y:S02]  /*31d0*/  HADD2.F32 R90, -RZ, R90.H1_H1 ;  /* 0x3000005aff5a7230 */ /* 0x000fe40000004100 */
[C---:B------:R-:W-:Y:S01]  /*31e0*/  FMUL.FTZ R122, R95.reuse, UR9 ;  /* 0x000000095f7a7c20 */ /* 0x040fe20008410000 */
[----:B------:R-:W-:Y:S01]  /*31f0*/  F2FP.F16.F32.PACK_AB R86, R95, R86 ;  /* 0x000000565f56723e */ /* 0x000fe200000000ff */
[----:B------:R-:W-:Y:S01]  /*3200*/  FFMA.FTZ R64, R91, R85, R64 ;  /* 0x000000555b407223 */ /* 0x000fe20000010040 */
[----:B------:R-:W-:Y:S01]  /*3210*/  FFMA.FTZ R85, R5, UR4, R92 ;  /* 0x0000000405557c23 */ /* 0x000fe2000801005c */
[----:B------:R-:W-:Y:S01]  /*3220*/  FFMA.FTZ R65, R122, R90, R65 ;  /* 0x0000005a7a417223 */ /* 0x000fe20000010041 */
[----:B------:R-:W-:-:S02]  /*3230*/  HADD2.F32 R90, -RZ, R77.H0_H0 ;  /* 0x2000004dff5a7230 */ /* 0x000fc40000004100 */
[----:B------:R-:W-:Y:S01]  /*3240*/  FFMA.FTZ R95, R98, UR4, R92 ;  /* 0x00000004625f7c23 */ /* 0x000fe2000801005c */
[----:B------:R-:W-:-:S03]  /*3250*/  FADD.FTZ R85, R10, -R85 ;  /* 0x800000550a557221 */ /* 0x000fc60000010000 */
[----:B------:R-:W-:Y:S01]  /*3260*/  FADD.FTZ R95, R96, -R95 ;  /* 0x8000005f605f7221 */ /* 0x000fe20000010000 */
[----:B------:R-:W-:Y:S01]  /*3270*/  FFMA.FTZ R85, R85, UR21, R90 ;  /* 0x0000001555557c23 */ /* 0x000fe2000801005a */
[----:B------:R-:W-:-:S05]  /*3280*/  HADD2.F32 R90, -RZ, R77.H1_H1 ;  /* 0x3000004dff5a7230 */ /* 0x000fca0000004100 */
[----:B------:R-:W-:Y:S01]  /*3290*/  FFMA.FTZ R94, R95, UR21, R90 ;  /* 0x000000155f5e7c23 */ /* 0x000fe2000801005a */
[--C-:B------:R-:W-:Y:S02]  /*32a0*/  HADD2.F32 R90, -RZ, R89.reuse.H0_H0 ;  /* 0x20000059ff5a7230 */ /* 0x100fe40000004100 */
[----:B------:R-:W-:Y:S01]  /*32b0*/  FMUL.FTZ R95, R85, UR9 ;  /* 0x00000009555f7c20 */ /* 0x000fe20008410000 */
[----:B------:R-:W-:Y:S02]  /*32c0*/  HADD2.F32 R89, -RZ, R89.H1_H1 ;  /* 0x30000059ff597230 */ /* 0x000fe40000004100 */
[C---:B------:R-:W-:Y:S01]  /*32d0*/  FMUL.FTZ R124, R94.reuse, UR9 ;  /* 0x000000095e7c7c20 */ /* 0x040fe20008410000 */
[----:B------:R-:W-:Y:S01]  /*32e0*/  F2FP.F16.F32.PACK_AB R85, R94, R85 ;  /* 0x000000555e55723e */ /* 0x000fe200000000ff */
[----:B------:R-:W-:Y:S01]  /*32f0*/  FFMA.FTZ R62, R95, R90, R62 ;  /* 0x0000005a5f3e7223 */ /* 0x000fe2000001003e */
[----:B------:R-:W-:Y:S02]  /*3300*/  HADD2.F32 R90, -RZ, R76.H0_H0 ;  /* 0x2000004cff5a7230 */ /* 0x000fe40000004100 */
[----:B------:R-:W-:Y:S01]  /*3310*/  FFMA.FTZ R63, R124, R89, R63 ;  /* 0x000000597c3f7223 */ /* 0x000fe2000001003f */
[----:B------:R-:W-:Y:S01]  /*3320*/  FFMA.FTZ R89, R3, UR4, R92 ;  /* 0x0000000403597c23 */ /* 0x000fe2000801005c */
[----:B------:R-:W-:-:S03]  /*3330*/  HADD2.F32 R94, -RZ, R26.H0_H0 ;  /* 0x2000001aff5e7230 */ /* 0x000fc60000004100 */
[----:B------:R-:W-:Y:S02]  /*3340*/  FADD.FTZ R89, R6, -R89 ;  /* 0x8000005906597221 */ /* 0x000fe40000010000 */
[----:B------:R-:W-:Y:S01]  /*3350*/  FMUL.FTZ R94, R94, R91 ;  /* 0x0000005b5e5e7220 */ /* 0x000fe20000410000 */
[----:B------:R-:W-:Y:S02]  /*3360*/  HADD2.F32 R91, -RZ, R25.H1_H1 ;  /* 0x30000019ff5b7230 */ /* 0x000fe40000004100 */
[----:B------:R-:W-:Y:S01]  /*3370*/  FFMA.FTZ R89, R89, UR21, R90 ;  /* 0x0000001559597c23 */ /* 0x000fe2000801005a */
[----:B------:R-:W-:-:S03]  /*3380*/  HADD2.F32 R90, -RZ, R27.H0_H0 ;  /* 0x2000001bff5a7230 */ /* 0x000fc60000004100 */
[----:B------:R-:W-:Y:S02]  /*3390*/  FMUL.FTZ R121, R89, UR9 ;  /* 0x0000000959797c20 */ /* 0x000fe40008410000 */
[----:B------:R-:W-:Y:S01]  /*33a0*/  FMUL.FTZ R93, R90, R93 ;  /* 0x0000005d5a5d7220 */ /* 0x000fe20000410000 */
[----:B------:R-:W-:Y:S01]  /*33b0*/  FMUL.FTZ R90, R119, R84 ;  /* 0x00000054775a7220 */ /* 0x000fe20000410000 */
[----:B------:R-:W-:Y:S02]  /*33c0*/  HADD2.F32 R84, -RZ, R25.H0_H0 ;  /* 0x20000019ff547230 */ /* 0x000fe40000004100 */
[----:B------:R-:W-:-:S03]  /*33d0*/  HADD2.F32 R119, -RZ, R26.H1_H1 ;  /* 0x3000001aff777230 */ /* 0x000fc60000004100 */
[----:B------:R-:W-:Y:S01]  /*33e0*/  FMUL.FTZ R95, R84, R95 ;  /* 0x0000005f545f7220 */ /* 0x000fe20000410000 */
[----:B------:R-:W-:Y:S02]  /*33f0*/  HADD2.F32 R84, -RZ, R88.H0_H0 ;  /* 0x20000058ff547230 */ /* 0x000fe40000004100 */
[----:B------:R-:W-:Y:S01]  /*3400*/  FMUL.FTZ R119, R119, R122 ;  /* 0x0000007a77777220 */ /* 0x000fe20000410000 */
[----:B------:R-:W-:Y:S01]  /*3410*/  FMUL.FTZ R122, R91, R124 ;  /* 0x0000007c5b7a7220 */ /* 0x000fe20000410000 */
[----:B------:R-:W-:Y:S02]  /*3420*/  HADD2.F32 R91, -RZ, R76.H1_H1 ;  /* 0x3000004cff5b7230 */ /* 0x000fe40000004100 */
[----:B------:R-:W-:Y:S01]  /*3430*/  FFMA.FTZ R60, R121, R84, R60 ;  /* 0x00000054793c7223 */ /* 0x000fe2000001003c */
[----:B------:R-:W-:-:S05]  /*3440*/  HADD2.F32 R84, -RZ, R24.H0_H0 ;  /* 0x20000018ff547230 */ /* 0x000fca0000004100 */
[----:B------:R-:W-:Y:S01]  /*3450*/  FMUL.FTZ R121, R84, R121 ;  /* 0x0000007954797220 */ /* 0x000fe20000410000 */
[----:B------:R-:W-:-:S04]  /*3460*/  FFMA.FTZ R84, R8, UR4, R92 ;  /* 0x0000000408547c23 */ /* 0x000fc8000801005c */
[----:B------:R-:W-:-:S04]  /*3470*/  FADD.FTZ R84, R7, -R84 ;  /* 0x8000005407547221 */ /* 0x000fc80000010000 */
[----:B------:R-:W-:Y:S01]  /*3480*/  FFMA.FTZ R84, R84, UR21, R91 ;  /* 0x0000001554547c23 */ /* 0x000fe2000801005b */
[----:B------:R-:W-:-:S03]  /*3490*/  HADD2.F32 R91, -RZ, R88.H1_H1 ;  /* 0x30000058ff5b7230 */ /* 0x000fc60000004100 */
[C---:B------:R-:W-:Y:S01]  /*34a0*/  FMUL.FTZ R88, R84.reuse, UR9 ;  /* 0x0000000954587c20 */ /* 0x040fe20008410000 */
[----:B------:R-:W-:Y:S02]  /*34b0*/  F2FP.F16.F32.PACK_AB R84, R84, R89 ;  /* 0x000000595454723e */ /* 0x000fe400000000ff */
[----:B------:R-:W-:Y:S01]  /*34c0*/  F2FP.F16.F32.PACK_AB R89, R122, R95 ;  /* 0x0000005f7a59723e */ /* 0x000fe200000000ff */
[----:B------:R-:W-:Y:S01]  /*34d0*/  FFMA.FTZ R61, R88, R91, R61 ;  /* 0x0000005b583d7223 */ /* 0x000fe2000001003d */
[----:B------:R-:W-:-:S05]  /*34e0*/  HADD2.F32 R91, -RZ, R24.H1_H1 ;  /* 0x30000018ff5b7230 */ /* 0x000fca0000004100 */
[----:B------:R-:W-:Y:S01]  /*34f0*/  FMUL.FTZ R88, R91, R88 ;  /* 0x000000585b587220 */ /* 0x000fe20000410000 */
[----:B------:R-:W-:Y:S02]  /*3500*/  F2FP.F16.F32.PACK_AB R91, R90, R93 ;  /* 0x0000005d5a5b723e */ /* 0x000fe400000000ff */
[----:B------:R-:W-:Y:S02]  /*3510*/  F2FP.F16.F32.PACK_AB R90, R119, R94 ;  /* 0x0000005e775a723e */ /* 0x000fe400000000ff */
[----:B------:R-:W-:-:S07]  /*3520*/  F2FP.F16.F32.PACK_AB R88, R88, R121 ;  /* 0x000000795858723e */ /* 0x000fce00000000ff */
.L_x_821:
        /* <DEDUP_REMOVED lines=9> */
.L_x_819:
[----:B------:R-:W-:Y:S05]  /*35c0*/  BSYNC.RECONVERGENT B1 ;  /* 0x0000000000017941 */ /* 0x000fea0003800200 */
.L_x_818:
        /* <DEDUP_REMOVED lines=8> */
[--C-:B-----5:R-:W-:Y:S02]  /*3650*/  HADD2.F32 R84, -RZ, R82.reuse.H0_H0 ;  /* 0x20000052ff547230 */ /* 0x120fe40000004100 */
[--C-:B------:R-:W-:Y:S01]  /*3660*/  FFMA.FTZ R87, R114, UR4, R92.reuse ;  /* 0x0000000472577c23 */ /* 0x100fe2000801005c */
[----:B------:R-:W-:Y:S01]  /*3670*/  FFMA.FTZ R94, R106, UR4, R92 ;  /* 0x000000046a5e7c23 */ /* 0x000fe2000801005c */
[----:B------:R-:W-:Y:S01]  /*3680*/  FADD.FTZ R85, R113, -R86 ;  /* 0x8000005671557221 */ /* 0x000fe20000010000 */
[----:B------:R-:W-:Y:S01]  /*3690*/  FFMA.FTZ R122, R100, UR4, R92 ;  /* 0x00000004647a7c23 */ /* 0x000fe2000801005c */
[----:B------:R-:W-:Y:S01]  /*36a0*/  FADD.FTZ R86, R112, -R87 ;  /* 0x8000005770567221 */ /* 0x000fe20000010000 */
[----:B------:R-:W-:Y:S01]  /*36b0*/  FADD.FTZ R94, R99, -R94 ;  /* 0x8000005e635e7221 */ /* 0x000fe20000010000 */
[----:B------:R-:W-:Y:S01]  /*36c0*/  FFMA.FTZ R84, R85, UR21, R84 ;  /* 0x0000001555547c23 */ /* 0x000fe20008010054 */
[----:B------:R-:W-:-:S02]  /*36d0*/  HADD2.F32 R85, -RZ, R82.H1_H1 ;  /* 0x30000052ff557230 */ /* 0x000fc40000004100 */
[----:B------:R-:W-:Y:S01]  /*36e0*/  FADD.FTZ R122, R97, -R122 ;  /* 0x8000007a617a7221 */ /* 0x000fe20000010000 */
[----:B------:R-:W-:Y:S02]  /*36f0*/  HADD2.F32 R121, -RZ, R18.H1_H1 ;  /* 0x30000012ff797230 */ /* 0x000fe40000004100 */
[----:B------:R-:W-:Y:S01]  /*3700*/  FMUL.FTZ R87, R84, UR9 ;  /* 0x0000000954577c20 */ /* 0x000fe20008410000 */
[----:B------:R-:W-:Y:S01]  /*3710*/  FFMA.FTZ R93, R86, UR21, R85 ;  /* 0x00000015565d7c23 */ /* 0x000fe20008010055 */
[----:B------:R-:W-:-:S04]  /*3720*/  HADD2.F32 R85, -RZ, R90.H0_H0 ;  /* 0x2000005aff557230 */ /* 0x000fc80000004100 */
[----:B------:R-:W-:Y:S01]  /*3730*/  F2FP.F16.F32.PACK_AB R86, R93, R84 ;  /* 0x000000545d56723e */ /* 0x000fe200000000ff */
[----:B------:R-:W-:Y:S01]  /*3740*/  FFMA.FTZ R72, R87, R85, R72 ;  /* 0x0000005557487223 */ /* 0x000fe20000010048 */
[----:B------:R-:W-:Y:S02]  /*3750*/  HADD2.F32 R85, -RZ, R90.H1_H1 ;  /* 0x3000005aff557230 */ /* 0x000fe40000004100 */
[----:B------:R-:W-:Y:S01]  /*3760*/  FMUL.FTZ R90, R93, UR9 ;  /* 0x000000095d5a7c20 */ /* 0x000fe20008410000 */
[----:B------:R-:W-:-:S03]  /*3770*/  FFMA.FTZ R84, R103, UR4, R92 ;  /* 0x0000000467547c23 */ /* 0x000fc6000801005c */
[----:B------:R-:W-:Y:S01]  /*3780*/  FFMA.FTZ R73, R90, R85, R73 ;  /* 0x000000555a497223 */ /* 0x000fe20000010049 */
[----:B------:R-:W-:Y:S01]  /*3790*/  FADD.FTZ R85, R101, -R84 ;  /* 0x8000005465557221 */ /* 0x000fe20000010000 */
[----:B------:R-:W-:Y:S02]  /*37a0*/  HADD2.F32 R84, -RZ, R81.H0_H0 ;  /* 0x20000051ff547230 */ /* 0x000fe40000004100 */
[----:B------:R-:W-:-:S03]  /*37b0*/  FMUL.FTZ R90, R121, R90 ;  /* 0x0000005a795a7220 */ /* 0x000fc60000410000 */
[----:B------:R-:W-:Y:S01]  /*37c0*/  FFMA.FTZ R84, R85, UR21, R84 ;  /* 0x0000001555547c23 */ /* 0x000fe20008010054 */
[----:B------:R-:W-:-:S03]  /*37d0*/  HADD2.F32 R85, -RZ, R81.H1_H1 ;  /* 0x30000051ff557230 */ /* 0x000fc60000004100 */
[----:B------:R-:W-:Y:S02]  /*37e0*/  FMUL.FTZ R93, R84, UR9 ;  /* 0x00000009545d7c20 */ /* 0x000fe40008410000 */
[----:B------:R-:W-:Y:S01]  /*37f0*/  FFMA.FTZ R95, R94, UR21, R85 ;  /* 0x000000155e5f7c23 */ /* 0x000fe20008010055 */
[--C-:B------:R-:W-:Y:S02]  /*3800*/  HADD2.F32 R85, -RZ, R89.reuse.H0_H0 ;  /* 0x20000059ff557230 */ /* 0x100fe40000004100 */
[----:B------:R-:W-:Y:S02]  /*3810*/  HADD2.F32 R89, -RZ, R89.H1_H1 ;  /* 0x30000059ff597230 */ /* 0x000fe40000004100 */
[----:B------:R-:W-:Y:S01]  /*3820*/  FMUL.FTZ R94, R95, UR9 ;  /* 0x000000095f5e7c20 */ /* 0x000fe20008410000 */
[----:B------:R-:W-:Y:S01]  /*3830*/  FFMA.FTZ R70, R93, R85, R70 ;  /* 0x000000555d467223 */ /* 0x000fe20000010046 */
[----:B------:R-:W-:Y:S02]  /*3840*/  F2FP.F16.F32.PACK_AB R85, R95, R84 ;  /* 0x000000545f55723e */ /* 0x000fe400000000ff */
[----:B------:R-:W-:Y:S01]  /*3850*/  FFMA.FTZ R71, R94, R89, R71 ;  /* 0x000000595e477223 */ /* 0x000fe20000010047 */
[----:B------:R-:W-:Y:S01]  /*3860*/  FFMA.FTZ R89, R9, UR4, R92 ;  /* 0x0000000409597c23 */ /* 0x000fe2000801005c */
[----:B------:R-:W-:-:S02]  /*3870*/  HADD2.F32 R84, -RZ, R80.H0_H0 ;  /* 0x20000050ff547230 */ /* 0x000fc40000004100 */
[--C-:B------:R-:W-:Y:S02]  /*3880*/  HADD2.F32 R95, -RZ, R88.reuse.H0_H0 ;  /* 0x20000058ff5f7230 */ /* 0x100fe40000004100 */
[----:B------:R-:W-:Y:S01]  /*3890*/  FADD.FTZ R89, R102, -R89 ;  /* 0x8000005966597221 */ /* 0x000fe20000010000 */
[----:B------:R-:W-:-:S03]  /*38a0*/  HADD2.F32 R88, -RZ, R88.H1_H1 ;  /* 0x30000058ff587230 */ /* 0x000fc60000004100 */
[----:B------:R-:W-:Y:S01]  /*38b0*/  FFMA.FTZ R84, R89, UR21, R84 ;  /* 0x0000001559547c23 */ /* 0x000fe20008010054 */
[----:B------:R-:W-:-:S05]  /*38c0*/  HADD2.F32 R89, -RZ, R80.H1_H1 ;  /* 0x30000050ff597230 */ /* 0x000fca0000004100 */
[----:B------:R-:W-:Y:S01]  /*38d0*/  FFMA.FTZ R119, R122, UR21, R89 ;  /* 0x000000157a777c23 */ /* 0x000fe20008010059 */
[----:B------:R-:W-:-:S03]  /*38e0*/  FMUL.FTZ R89, R84, UR9 ;  /* 0x0000000954597c20 */ /* 0x000fc60008410000 */
[----:B------:R-:W-:Y:S01]  /*38f0*/  FMUL.FTZ R122, R119, UR9 ;  /* 0x00000009777a7c20 */ /* 0x000fe20008410000 */
[----:B------:R-:W-:Y:S01]  /*3900*/  FFMA.FTZ R68, R89, R95, R68 ;  /* 0x0000005f59447223 */ /* 0x000fe20000010044 */
[--C-:B------:R-:W-:Y:S01]  /*3910*/  FFMA.FTZ R95, R118, UR4, R92.reuse ;  /* 0x00000004765f7c23 */ /* 0x100fe2000801005c */
[----:B------:R-:W-:Y:S01]  /*3920*/  F2FP.F16.F32.PACK_AB R84, R119, R84 ;  /* 0x000000547754723e */ /* 0x000fe200000000ff */
[----:B------:R-:W-:Y:S01]  /*3930*/  FFMA.FTZ R69, R122, R88, R69 ;  /* 0x000000587a457223 */ /* 0x000fe20000010045 */
[----:B------:R-:W-:Y:S01]  /*3940*/  FFMA.FTZ R88, R111, UR4, R92 ;  /* 0x000000046f587c23 */ /* 0x000fe2000801005c */
[----:B------:R-:W-:Y:S01]  /*3950*/  FADD.FTZ R92, R116, -R95 ;  /* 0x8000005f745c7221 */ /* 0x000fe20000010000 */
[--C-:B------:R-:W-:Y:S02]  /*3960*/  HADD2.F32 R95, -RZ, R83.reuse.H1_H1 ;  /* 0x30000053ff5f7230 */ /* 0x100fe40000004100 */
[----:B------:R-:W-:Y:S01]  /*3970*/  FADD.FTZ R119, R109, -R88 ;  /* 0x800000586d777221 */ /* 0x000fe20000010000 */
[----:B------:R-:W-:-:S02]  /*3980*/  HADD2.F32 R88, -RZ, R83.H0_H0 ;  /* 0x20000053ff587230 */ /* 0x000fc40000004100 */
[----:B------:R-:W-:Y:S01]  /*3990*/  FFMA.FTZ R95, R92, UR21, R95 ;  /* 0x000000155c5f7c23 */ /* 0x000fe2000801005f */
[----:B------:R-:W-:Y:S02]  /*39a0*/  HADD2.F32 R92, -RZ, R18.H0_H0 ;  /* 0x20000012ff5c7230 */ /* 0x000fe40000004100 */
[----:B------:R-:W-:Y:S01]  /*39b0*/  FFMA.FTZ R88, R119, UR21, R88 ;  /* 0x0000001577587c23 */ /* 0x000fe20008010058 */
[----:B------:R-:W-:Y:S02]  /*39c0*/  FMUL.FTZ R124, R95, UR9 ;  /* 0x000000095f7c7c20 */ /* 0x000fe40008410000 */
[----:B------:R-:W-:Y:S01]  /*39d0*/  FMUL.FTZ R119, R92, R87 ;  /* 0x000000575c777220 */ /* 0x000fe20000410000 */
[--C-:B------:R-:W-:Y:S02]  /*39e0*/  HADD2.F32 R92, -RZ, R17.reuse.H0_H0 ;  /* 0x20000011ff5c7230 */ /* 0x100fe40000004100 */
[----:B------:R-:W-:Y:S02]  /*39f0*/  HADD2.F32 R87, -RZ, R17.H1_H1 ;  /* 0x30000011ff577230 */ /* 0x000fe40000004100 */
[----:B------:R-:W-:Y:S01]  /*3a00*/  F2FP.F16.F32.PACK_AB R90, R90, R119 ;  /* 0x000000775a5a723e */ /* 0x000fe200000000ff */
[----:B------:R-:W-:Y:S01]  /*3a10*/  FMUL.FTZ R121, R92, R93 ;  /* 0x0000005d5c797220 */ /* 0x000fe20000410000 */
[----:B------:R-:W-:-:S02]  /*3a20*/  HADD2.F32 R92, -RZ, R16.H0_H0 ;  /* 0x20000010ff5c7230 */ /* 0x000fc40000004100 */
[----:B------:R-:W-:Y:S01]  /*3a30*/  FMUL.FTZ R94, R87, R94 ;  /* 0x0000005e575e7220 */ /* 0x000fe20000410000 */
[----:B------:R-:W-:Y:S02]  /*3a40*/  HADD2.F32 R87, -RZ, R16.H1_H1 ;  /* 0x30000010ff577230 */ /* 0x000fe40000004100 */
[----:B------:R-:W-:Y:S01]  /*3a50*/  FMUL.FTZ R123, R92, R89 ;  /* 0x000000595c7b7220 */ /* 0x000fe20000410000 */
[--C-:B------:R-:W-:Y:S02]  /*3a60*/  HADD2.F32 R92, -RZ, R91.reuse.H0_H0 ;  /* 0x2000005bff5c7230 */ /* 0x100fe40000004100 */
[----:B------:R-:W-:Y:S01]  /*3a70*/  FMUL.FTZ R122, R87, R122 ;  /* 0x0000007a577a7220 */ /* 0x000fe20000410000 */
[----:B------:R-:W-:Y:S02]  /*3a80*/  HADD2.F32 R91, -RZ, R91.H1_H1 ;  /* 0x3000005bff5b7230 */ /* 0x000fe40000004100 */
[----:B------:R-:W-:Y:S01]  /*3a90*/  FMUL.FTZ R87, R88, UR9 ;  /* 0x0000000958577c20 */ /* 0x000fe20008410000 */
[----:B------:R-:W-:-:S03]  /*3aa0*/  F2FP.F16.F32.PACK_AB R89, R94, R121 ;  /* 0x000000795e59723e */ /* 0x000fc600000000ff */
[----:B------:R-:W-:Y:S01]  /*3ab0*/  FFMA.FTZ R92, R87, R92, R74 ;  /* 0x0000005c575c7223 */ /* 0x000fe2000001004a */
[----:B------:R-:W-:Y:S01]  /*3ac0*/  FFMA.FTZ R93, R124, R91, R75 ;  /* 0x0000005b7c5d7223 */ /* 0x000fe2000001004b */
[--C-:B------:R-:W-:Y:S02]  /*3ad0*/  HADD2.F32 R74, -RZ, R19.reuse.H0_H0 ;  /* 0x20000013ff4a7230 */ /* 0x100fe40000004100 */
[----:B------:R-:W-:-:S03]  /*3ae0*/  HADD2.F32 R91, -RZ, R19.H1_H1 ;  /* 0x30000013ff5b7230 */ /* 0x000fc60000004100 */
[----:B------:R-:W-:Y:S01]  /*3af0*/  FMUL.FTZ R74, R74, R87 ;  /* 0x000000574a4a7220 */ /* 0x000fe20000410000 */
[----:B------:R-:W-:Y:S01]  /*3b00*/  F2FP.F16.F32.PACK_AB R87, R95, R88 ;  /* 0x000000585f57723e */ /* 0x000fe200000000ff */
[----:B------:R-:W-:Y:S01]  /*3b10*/  FMUL.FTZ R91, R91, R124 ;  /* 0x0000007c5b5b7220 */ /* 0x000fe20000410000 */
[----:B------:R-:W-:-:S04]  /*3b20*/  F2FP.F16.F32.PACK_AB R88, R122, R123 ;  /* 0x0000007b7a58723e */ /* 0x000fc800000000ff */
[----:B------:R-:W-:Y:S01]  /*3b30*/  F2FP.F16.F32.PACK_AB R91, R91, R74 ;  /* 0x0000004a5b5b723e */ /* 0x000fe200000000ff */
[----:B------:R-:W-:Y:S06]  /*3b40*/  BRA `(.L_x_823) ;  /* 0x0000000400307947 */ /* 0x000fec0003800000 */
.L_x_822:
[--C-:B------:R-:W-:Y:S01]  /*3b50*/  FFMA.FTZ R94, R100, UR4, R92.reuse ;  /* 0x00000004645e7c23 */ /* 0x100fe2000801005c */
[--C-:B------:R-:W-:Y:S01]  /*3b60*/  FFMA.FTZ R93, R9, UR4, R92.reuse ;  /* 0x00000004095d7c23 */ /* 0x100fe2000801005c */
[--C-:B-----5:R-:W-:Y:S02]  /*3b70*/  HADD2.F32 R122, -RZ, R80.reuse.H1_H1 ;  /* 0x30000050ff7a7230 */ /* 0x120fe40000004100 */
[----:B------:R-:W-:Y:S01]  /*3b80*/  FFMA.FTZ R123, R118, UR4, R92 ;  /* 0x00000004767b7c23 */ /* 0x000fe2000801005c */
[----:B------:R-:W-:Y:S01]  /*3b90*/  FADD.FTZ R95, R97, -R94 ;  /* 0x8000005e615f7221 */ /* 0x000fe20000010000 */
[----:B------:R-:W-:Y:S02]  /*3ba0*/  HADD2.F32 R94, -RZ, R80.H0_H0 ;  /* 0x20000050ff5e7230 */ /* 0x000fe40000004100 */
[----:B------:R-:W-:Y:S01]  /*3bb0*/  FADD.FTZ R93, R102, -R93 ;  /* 0x8000005d665d7221 */ /* 0x000fe20000010000 */
[----:B------:R-:W-:Y:S02]  /*3bc0*/  HADD2.F32 R119, -RZ, R88.H1_H1 ;  /* 0x30000058ff777230 */ /* 0x000fe40000004100 */
[----:B------:R-:W-:Y:S01]  /*3bd0*/  FFMA.FTZ R122, R95, UR21, R122 ;  /* 0x000000155f7a7c23 */ /* 0x000fe2000801007a */
[----:B------:R-:W-:-:S02]  /*3be0*/  HADD2.F32 R121, -RZ, R81.H1_H1 ;  /* 0x30000051ff797230 */ /* 0x000fc40000004100 */
[----:B------:R-:W-:Y:S01]  /*3bf0*/  FFMA.FTZ R93, R93, UR21, R94 ;  /* 0x000000155d5d7c23 */ /* 0x000fe2000801005e */
[----:B------:R-:W-:Y:S02]  /*3c00*/  HADD2.F32 R94, -RZ, R88.H0_H0 ;  /* 0x20000058ff5e7230 */ /* 0x000fe40000004100 */
[----:B------:R-:W-:Y:S01]  /*3c10*/  FMUL.FTZ R88, R122, UR9 ;  /* 0x000000097a587c20 */ /* 0x000fe20008410000 */
[----:B------:R-:W-:Y:S01]  /*3c20*/  FFMA.FTZ R122, R115, UR4, R92 ;  /* 0x00000004737a7c23 */ /* 0x000fe2000801005c */
[----:B------:R-:W-:Y:S01]  /*3c30*/  FMUL.FTZ R95, R93, UR9 ;  /* 0x000000095d5f7c20 */ /* 0x000fe20008410000 */
[----:B------:R-:W-:Y:S02]  /*3c40*/  HADD2.F32 R93, -RZ, R81.H0_H0 ;  /* 0x20000051ff5d7230 */ /* 0x000fe40000004100 */
[----:B------:R-:W-:Y:S01]  /*3c50*/  FFMA.FTZ R69, R88, R119, R69 ;  /* 0x0000007758457223 */ /* 0x000fe20000010045 */
[----:B------:R-:W-:Y:S01]  /*3c60*/  FADD.FTZ R122, R113, -R122 ;  /* 0x8000007a717a7221 */ /* 0x000fe20000010000 */
[----:B------:R-:W-:Y:S01]  /*3c70*/  FFMA.FTZ R68, R95, R94, R68 ;  /* 0x0000005e5f447223 */ /* 0x000fe20000010044 */
[----:B------:R-:W-:Y:S01]  /*3c80*/  FFMA.FTZ R94, R103, UR4, R92 ;  /* 0x00000004675e7c23 */ /* 0x000fe2000801005c */
[----:B------:R-:W-:-:S03]  /*3c90*/  FADD.FTZ R123, R116, -R123 ;  /* 0x8000007b747b7221 */ /* 0x000fc60000010000 */
[----:B------:R-:W-:-:S04]  /*3ca0*/  FADD.FTZ R94, R101, -R94 ;  /* 0x8000005e655e7221 */ /* 0x000fc80000010000 */
[----:B------:R-:W-:Y:S01]  /*3cb0*/  FFMA.FTZ R93, R94, UR21, R93 ;  /* 0x000000155e5d7c23 */ /* 0x000fe2000801005d */
[----:B------:R-:W-:-:S03]  /*3cc0*/  FFMA.FTZ R94, R106, UR4, R92 ;  /* 0x000000046a5e7c23 */ /* 0x000fc6000801005c */
[----:B------:R-:W-:Y:S01]  /*3cd0*/  FMUL.FTZ R119, R93, UR9 ;  /* 0x000000095d777c20 */ /* 0x000fe20008410000 */
[--C-:B------:R-:W-:Y:S02]  /*3ce0*/  HADD2.F32 R93, -RZ, R89.reuse.H0_H0 ;  /* 0x20000059ff5d7230 */ /* 0x100fe40000004100 */
[----:B------:R-:W-:Y:S01]  /*3cf0*/  FADD.FTZ R94, R99, -R94 ;  /* 0x8000005e635e7221 */ /* 0x000fe20000010000 */
[----:B------:R-:W-:Y:S02]  /*3d00*/  HADD2.F32 R89, -RZ, R89.H1_H1 ;  /* 0x30000059ff597230 */ /* 0x000fe40000004100 */
[----:B------:R-:W-:Y:S01]  /*3d10*/  FFMA.FTZ R70, R119, R93, R70 ;  /* 0x0000005d77467223 */ /* 0x000fe20000010046 */
[----:B------:R-:W-:Y:S01]  /*3d20*/  FFMA.FTZ R94, R94, UR21, R121 ;  /* 0x000000155e5e7c23 */ /* 0x000fe20008010079 */
[----:B------:R-:W-:Y:S02]  /*3d30*/  HADD2.F32 R93, -RZ, R82.H0_H0 ;  /* 0x20000052ff5d7230 */ /* 0x000fe40000004100 */
[----:B------:R-:W-:-:S02]  /*3d40*/  HADD2.F32 R121, -RZ, R90.H1_H1 ;  /* 0x3000005aff797230 */ /* 0x000fc40000004100 */
[----:B------:R-:W-:Y:S01]  /*3d50*/  FMUL.FTZ R94, R94, UR9 ;  /* 0x000000095e5e7c20 */ /* 0x000fe20008410000 */
[----:B------:R-:W-:Y:S01]  /*3d60*/  FFMA.FTZ R93, R122, UR21, R93 ;  /* 0x000000157a5d7c23 */ /* 0x000fe2000801005d */
[----:B------:R-:W-:Y:S02]  /*3d70*/  HADD2.F32 R122, -RZ, R82.H1_H1 ;  /* 0x30000052ff7a7230 */ /* 0x000fe40000004100 */
[----:B------:R-:W-:Y:S01]  /*3d80*/  FFMA.FTZ R71, R94, R89, R71 ;  /* 0x000000595e477223 */ /* 0x000fe20000010047 */
[----:B------:R-:W-:Y:S01]  /*3d90*/  FMUL.FTZ R89, R93, UR9 ;  /* 0x000000095d597c20 */ /* 0x000fe20008410000 */
[----:B------:R-:W-:-:S05]  /*3da0*/  HADD2.F32 R93, -RZ, R90.H0_H0 ;  /* 0x2000005aff5d7230 */ /* 0x000fca0000004100 */
[----:B------:R-:W-:Y:S01]  /*3db0*/  FFMA.FTZ R72, R89, R93, R72 ;  /* 0x0000005d59487223 */ /* 0x000fe20000010048 */
[----:B------:R-:W-:-:S04]  /*3dc0*/  FFMA.FTZ R93, R114, UR4, R92 ;  /* 0x00000004725d7c23 */ /* 0x000fc8000801005c */
[----:B------:R-:W-:-:S04]  /*3dd0*/  FADD.FTZ R93, R112, -R93 ;  /* 0x8000005d705d7221 */ /* 0x000fc80000010000 */
[----:B------:R-:W-:Y:S01]  /*3de0*/  FFMA.FTZ R93, R93, UR21, R122 ;  /* 0x000000155d5d7c23 */ /* 0x000fe2000801007a */
[----:B------:R-:W-:-:S03]  /*3df0*/  FFMA.FTZ R122, R111, UR4, R92 ;  /* 0x000000046f7a7c23 */ /* 0x000fc6000801005c */
[----:B------:R-:W-:Y:S01]  /*3e00*/  FMUL.FTZ R90, R93, UR9 ;  /* 0x000000095d5a7c20 */ /* 0x000fe20008410000 */
[----:B------:R-:W-:Y:S02]  /*3e10*/  HADD2.F32 R93, -RZ, R83.H0_H0 ;  /* 0x20000053ff5d7230 */ /* 0x000fe40000004100 */
[----:B------:R-:W-:Y:S01]  /*3e20*/  FADD.FTZ R122, R109, -R122 ;  /* 0x8000007a6d7a7221 */ /* 0x000fe20000010000 */
[----:B------:R-:W-:-:S03]  /*3e30*/  FFMA.FTZ R73, R90, R121, R73 ;  /* 0x000000795a497223 */ /* 0x000fc60000010049 */
[----:B------:R-:W-:-:S04]  /*3e40*/  FFMA.FTZ R93, R122, UR21, R93 ;  /* 0x000000157a5d7c23 */ /* 0x000fc8000801005d */
[----:B------:R-:W-:Y:S01]  /*3e50*/  FMUL.FTZ R121, R93, UR9 ;  /* 0x000000095d797c20 */ /* 0x000fe20008410000 */
[--C-:B------:R-:W-:Y:S02]  /*3e60*/  HADD2.F32 R93, -RZ, R91.reuse.H0_H0 ;  /* 0x2000005bff5d7230 */ /* 0x100fe40000004100 */
[----:B------:R-:W-:-:S03]  /*3e70*/  HADD2.F32 R91, -RZ, R91.H1_H1 ;  /* 0x3000005bff5b7230 */ /* 0x000fc60000004100 */
[----:B------:R-:W-:Y:S01]  /*3e80*/  FFMA.FTZ R92, R121, R93, R74 ;  /* 0x0000005d795c7223 */ /* 0x000fe2000001004a */
[----:B------:R-:W-:-:S05]  /*3e90*/  HADD2.F32 R74, -RZ, R83.H1_H1 ;  /* 0x30000053ff4a7230 */ /* 0x000fca0000004100 */
[----:B------:R-:W-:-:S04]  /*3ea0*/  FFMA.FTZ R74, R123, UR21, R74 ;  /* 0x000000157b4a7c23 */ /* 0x000fc8000801004a */
[----:B------:R-:W-:Y:S01]  /*3eb0*/  FMUL.FTZ R122, R74, UR9 ;  /* 0x000000094a7a7c20 */ /* 0x000fe20008410000 */
[----:B------:R-:W-:-:S03]  /*3ec0*/  HADD2.F32 R74, -RZ, R19.H0_H0 ;  /* 0x20000013ff4a7230 */ /* 0x000fc60000004100 */
[----:B------:R-:W-:Y:S01]  /*3ed0*/  FFMA.FTZ R93, R122, R91, R75 ;  /* 0x0000005b7a5d7223 */ /* 0x000fe2000001004b */
[----:B------:R-:W-:Y:S02]  /*3ee0*/  HADD2.F32 R75, -RZ, R19.H1_H1 ;  /* 0x30000013ff4b7230 */ /* 0x000fe40000004100 */
[----:B------:R-:W-:-:S03]  /*3ef0*/  FMUL.FTZ R91, R74, R121 ;  /* 0x000000794a5b7220 */ /* 0x000fc60000410000 */
        /* <DEDUP_REMOVED lines=17> */
.L_x_823:
[----:B------:R-:W0:Y:S08]  /*4010*/  @P0 LDC.64 R94, c[0x0][0x478] ;  /* 0x00011e00ff5e0b82 */ /* 0x000e300000000a00 */
[----:B------:R-:W1:Y:S01]  /*4020*/  LDC.64 R74, c[0x0][0x468] ;  /* 0x00011a00ff4a7b82 */ /* 0x000e620000000a00 */
[----:B0-----:R-:W-:-:S05]  /*4030*/  @P0 IMAD.WIDE.U32 R94, R4, 0x10, R94 ;  /* 0x00000010045e0825 */ /* 0x001fca00078e005e */
[----:B------:R2:W-:Y:S01]  /*4040*/  @P0 STG.E.128 desc[UR16][R94.64], R84 ;  /* 0x000000545e000986 */ /* 0x0005e2000c101d10 */
[----:B-1----:R-:W-:Y:S01]  /*4050*/  IMAD.WIDE.U32 R122, R4, 0x10, R74 ;  /* 0x00000010047a7825 */ /* 0x002fe200078e004a */
[----:B------:R-:W-:Y:S02]  /*4060*/  MOV R74, R92 ;  /* 0x0000005c004a7202 */ /* 0x000fe40000000f00 */
[----:B------:R-:W-:Y:S02]  /*4070*/  MOV R75, R93 ;  /* 0x0000005d004b7202 */ /* 0x000fe40000000f00 */
[----:B------:R2:W-:Y:S05]  /*4080*/  STG.E.128 desc[UR16][R122.64], R88 ;  /* 0x000000587a007986 */ /* 0x0005ea000c101d10 */
.L_x_815:
[----:B------:R-:W-:Y:S05]  /*4090*/  BSYNC.RECONVERGENT B0 ;  /* 0x0000000000007941 */ /* 0x000fea0003800200 */
.L_x_809:
[----:B------:R-:W-:Y:S02]  /*40a0*/  UIADD3 UR6, UPT, UPT, UR6, UR24, URZ ;  /* 0x0000001806067290 */ /* 0x000fe4000fffe0ff */
[----:B------:R-:W-:Y:S02]  /*40b0*/  UPLOP3.LUT UP2, UPT, UPT, UPT, UP2, 0x40, 0x4 ;  /* 0x000000000004789c */ /* 0x000fe40003f4e820 */
[----:B------:R-:W-:-:S09]  /*40c0*/  UISETP.GE.AND UP1, UPT, UR6, UR25, UPT ;  /* 0x000000190600728c */ /* 0x000fd2000bf26270 */
[----:B------:R-:W-:Y:S05]  /*40d0*/  BRA.U !UP1, `(.L_x_824) ;  /* 0xffffffc5092c7547 */ /* 0x000fea000b83ffff */
.L_x_802:
        /* <DEDUP_REMOVED lines=18> */
.L_x_826:
[----:B------:R-:W-:Y:S05]  /*4200*/  BSYNC.RECONVERGENT B0 ;  /* 0x0000000000007941 */ /* 0x000fea0003800200 */
.L_x_825:
        /* <DEDUP_REMOVED lines=14> */
.L_x_827:
        /* <DEDUP_REMOVED lines=9> */
.L_x_7990:


//--------------------- .text._ZN10layer_norm13ln_bwd_kernelINS_13Kernel_traitsI6__halfS2_S2_S2_fjLj2048ELj1ELj1ELj4ELj16ENS_18Kernel_traits_baseILj2048ES2_S2_S2_S2_fjLj128EEEEELb0ELb1ELb0ELb1EEEvNS_9BwdParamsE --------------------------
	.section	.text._ZN10layer_norm13ln_bwd_kernelINS_13Kernel_traitsI6__halfS2_S2_S2_fjLj2048ELj1ELj1ELj4ELj16ENS_18Kernel_traits_baseILj2048ES2_S2_S2_S2_fjLj128EEEEELb0ELb1ELb0ELb1EEEvNS_9BwdParamsE,"ax",@progbits
	.align	128
        .global         _ZN10layer_norm13ln_bwd_kernelINS_13Kernel_traitsI6__halfS2_S2_S2_fjLj2048ELj1ELj1ELj4ELj16ENS_18Kernel_traits_baseILj2048ES2_S2_S2_S2_fjLj128EEEEELb0ELb1ELb0ELb1EEEvNS_9BwdParamsE
        .type           _ZN10layer_norm13ln_bwd_kernelINS_13Kernel_traitsI6__halfS2_S2_S2_fjLj2048ELj1ELj1ELj4ELj16ENS_18Kernel_traits_baseILj2048ES2_S2_S2_S2_fjLj128EEEEELb0ELb1ELb0ELb1EEEvNS_9BwdParamsE,@function
        .size           _ZN10layer_norm13ln_bwd_kernelINS_13Kernel_traitsI6__halfS2_S2_S2_fjLj2048ELj1ELj1ELj4ELj16ENS_18Kernel_traits_baseILj2048ES2_S2_S2_S2_fjLj128EEEEELb0ELb1ELb0ELb1EEEvNS_9BwdParamsE,(.L_x_7991 - _ZN10layer_norm13ln_bwd_kernelINS_13Kernel_traitsI6__halfS2_S2_S2_fjLj2048ELj1ELj1ELj4ELj16ENS_18Kernel_traits_baseILj2048ES2_S2_S2_S2_fjLj128EEEEELb0ELb1ELb0ELb1EEEvNS_9BwdParamsE)
        .other          _ZN10layer_norm13ln_bwd_kernelINS_13Kernel_traitsI6__halfS2_S2_S2_fjLj2048ELj1ELj1ELj4ELj16ENS_18Kernel_traits_baseILj2048ES2_S2_S2_S2_fjLj128EEEEELb0ELb1ELb0ELb1EEEvNS_9BwdParamsE,@"STO_CUDA_ENTRY STV_DEFAULT"
_ZN10layer_norm13ln_bwd_kernelINS_13Kernel_traitsI6__halfS2_S2_S2_fjLj2048ELj1ELj1ELj4ELj16ENS_18Kernel_traits_baseILj2048ES2_S2_S2_S2_fjLj128EEEEELb0ELb1ELb0ELb1EEEvNS_9BwdParamsE:
.text._ZN10layer_norm13ln_bwd_kernelINS_13Kernel_traitsI6__halfS2_S2_S2_fjLj2048ELj1ELj1ELj4ELj16ENS_18Kernel_traits_baseILj2048ES2_S2_S2_S2_fjLj128EEEEELb0ELb1ELb0ELb1EEEvNS_9BwdParamsE:
        /* <DEDUP_REMOVED lines=31> */
[----:B------:R-:W1:Y:S01]  /*01f0*/  LDC.64 R2, c[0x0][0x3d0] ;  /* 0x0000f400ff027b82 */ /* 0x000e620000000a00 */
[----:B------:R-:W2:Y:S07]  /*0200*/  LDCU.64 UR4, c[0x0][0x3e0] ;  /* 0x00007c00ff0477ac */ /* 0x000eae0008000a00 */
[----:B------:R-:W3:Y:S01]  /*0210*/  LDC.64 R4, c[0x0][0x3e8] ;  /* 0x0000fa00ff047b82 */ /* 0x000ee20000000a00 */
[----:B------:R-:W-:Y:S01]  /*0220*/  HFMA2 R107, -RZ, RZ, 0, 0 ;  /* 0x00000000ff6b7431 */ /* 0x000fe200000001ff */
[----:B------:R-:W4:Y:S01]  /*0230*/  LDCU.U8 UR16, c[0x0][0x410] ;  /* 0x00008200ff1077ac */ /* 0x000f220008000000 */
[----:B------:R-:W-:Y:S01]  /*0240*/  HFMA2 R72, -RZ, RZ, 0, 0 ;  /* 0x00000000ff487431 */ /* 0x000fe200000001ff */
[----:B------:R-:W-:-:S02]  /*0250*/  MOV R84, RZ ;  /* 0x000000ff00547202 */ /* 0x000fc40000000f00 */
        /* <DEDUP_REMOVED lines=11> */
[----:B-1----:R-:W-:Y:S01]  /*0310*/  IMAD.WIDE.U32 R2, R73, 0x10, R2 ;  /* 0x0000001049027825 */ /* 0x002fe200078e0002 */
[----:B------:R-:W-:-:S02]  /*0320*/  CS2R R22, SRZ ;  /* 0x0000000000167805 */ /* 0x000fc4000001ff00 */
[----:B------:R-:W-:Y:S02]  /*0330*/  CS2R R20, SRZ ;  /* 0x0000000000147805 */ /* 0x000fe4000001ff00 */
[----:B------:R-:W-:Y:S02]  /*0340*/  CS2R R18, SRZ ;  /* 0x0000000000127805 */ /* 0x000fe4000001ff00 */
[----:B------:R-:W-:Y:S01]  /*0350*/  CS2R R16, SRZ ;  /* 0x0000000000107805 */ /* 0x000fe2000001ff00 */
[----:B0-----:R-:W4:Y:S01]  /*0360*/  LDG.E.128 R12, desc[UR14][R2.64] ;  /* 0x0000000e020c7981 */ /* 0x001f22000c1e1d00 */
[----:B------:R-:W-:Y:S01]  /*0370*/  UPLOP3.LUT UP2, UPT, UPT, UPT, UPT, 0x40, 0x4 ;  /* 0x000000000004789c */ /* 0x000fe20003f4e870 */
[----:B------:R-:W0:Y:S02]  /*0380*/  LDCU UR17, c[0x0][0x388] ;  /* 0x00007100ff1177ac */ /* 0x000e240008000800 */
[----:B------:R1:W4:Y:S01]  /*0390*/  LDG.E.128 R8, desc[UR14][R2.64+0x800] ;  /* 0x0008000e02087981 */ /* 0x000322000c1e1d00 */
[----:B---3--:R-:W-:Y:S01]  /*03a0*/  IMAD.WIDE.U32 R4, R73, 0x10, R4 ;  /* 0x0000001049047825 */ /* 0x008fe200078e0004 */
[----:B------:R-:W-:Y:S01]  /*03b0*/  CS2R R6, SRZ ;  /* 0x0000000000067805 */ /* 0x000fe2000001ff00 */
[----:B--2---:R-:W-:Y:S01]  /*03c0*/  UISETP.NE.U32.AND UP0, UPT, UR4, URZ, UPT ;  /* 0x000000ff0400728c */ /* 0x004fe2000bf05070 */
[----:B------:R-:W-:Y:S01]  /*03d0*/  MOV R0, RZ ;  /* 0x000000ff00007202 */ /* 0x000fe20000000f00 */
[----:B------:R-:W2:Y:S01]  /*03e0*/  LDCU UR20, c[0x0][0x400] ;  /* 0x00008000ff1477ac */ /* 0x000ea20008000800 */
[----:B------:R-:W5:Y:S01]  /*03f0*/  LDG.E.128 R36, desc[UR14][R4.64+0x800] ;  /* 0x0008000e04247981 */ /* 0x000f62000c1e1d00 */
[----:B------:R-:W3:Y:S03]  /*0400*/  LDCU.64 UR22, c[0x0][0x478] ;  /* 0x00008f00ff1677ac */ /* 0x000ee60008000a00 */
[----:B------:R0:W5:Y:S01]  /*0410*/  LDG.E.128 R32, desc[UR14][R4.64] ;  /* 0x0000000e04207981 */ /* 0x000162000c1e1d00 */
[----:B-1----:R-:W-:Y:S01]  /*0420*/  CS2R R2, SRZ ;  /* 0x0000000000027805 */ /* 0x002fe2000001ff00 */
[----:B------:R-:W-:Y:S01]  /*0430*/  UISETP.NE.AND.EX UP0, UPT, UR5, URZ, UPT, UP0 ;  /* 0x000000ff0500728c */ /* 0x000fe2000bf05300 */
[----:B------:R-:W1:Y:S01]  /*0440*/  LDCU.128 UR8, c[0x0][0x3c0] ;  /* 0x00007800ff0877ac */ /* 0x000e620008000c00 */
[----:B------:R-:W1:Y:S01]  /*0450*/  LDCU.64 UR18, c[0x0][0x438] ;  /* 0x00008700ff1277ac */ /* 0x000e620008000a00 */
[----:B0-----:R-:W-:Y:S01]  /*0460*/  CS2R R4, SRZ ;  /* 0x0000000000047805 */ /* 0x001fe2000001ff00 */
[----:B------:R-:W0:Y:S01]  /*0470*/  LDCU.64 UR24, c[0x0][0x380] ;  /* 0x00007000ff1877ac */ /* 0x000e220008000a00 */
[----:B------:R-:W-:Y:S01]  /*0480*/  UMOV UR6, UR7 ;  /* 0x0000000700067c82 */ /* 0x000fe20008000000 */
[----:B----4-:R-:W-:-:S02]  /*0490*/  HADD2.F32 R85, -RZ, R12.H0_H0 ;  /* 0x2000000cff557230 */ /* 0x010fc40000004100 */
        /* <DEDUP_REMOVED lines=9> */
[--C-:B------:R-:W-:Y:S02]  /*0530*/  HADD2.F32 R93, -RZ, R8.reuse.H0_H0 ;  /* 0x20000008ff5d7230 */ /* 0x100fe40000004100 */
        /* <DEDUP_REMOVED lines=8> */
[----:B0123--:R-:W-:-:S07]  /*05c0*/  CS2R R10, SRZ ;  /* 0x00000000000a7805 */ /* 0x00ffce000001ff00 */
.L_x_841:
[----:B------:R-:W-:Y:S01]  /*05d0*/  UIMAD UR4, UR6, UR17, URZ ;  /* 0x00000011060472a4 */ /* 0x000fe2000f8e02ff */
[----:B01----:R-:W0:Y:S03]  /*05e0*/  LDC.64 R60, c[0x0][0x3a8] ;  /* 0x0000ea00ff3c7b82 */ /* 0x003e260000000a00 */
[----:B------:R-:W-:-:S04]  /*05f0*/  USHF.R.S32.HI UR5, URZ, 0x1f, UR4 ;  /* 0x0000001fff057899 */ /* 0x000fc80008011404 */
[----:B------:R-:W-:Y:S01]  /*0600*/  ULEA.HI UR5, UR5, UR4, URZ, 0x3 ;  /* 0x0000000405057291 */ /* 0x000fe2000f8f18ff */
[----:B------:R-:W1:Y:S05]  /*0610*/  LDC.64 R64, c[0x0][0x428] ;  /* 0x00010a00ff407b82 */ /* 0x000e6a0000000a00 */
[----:B------:R-:W-:Y:S01]  /*0620*/  MOV R52, UR5 ;  /* 0x0000000500347c02 */ /* 0x000fe20008000f00 */
[----:B------:R-:W-:-:S03]  /*0630*/  UIMAD.WIDE UR4, UR6, 0x4, UR10 ;  /* 0x00000004060478a5 */ /* 0x000fc6000f8e020a */
[----:B------:R-:W-:-:S03]  /*0640*/  LEA.HI.SX32 R111, R52, R73, 0x1d ;  /* 0x00000049346f7211 */ /* 0x000fc600078feaff */
[----:B------:R-:W-:Y:S02]  /*0650*/  MOV R66, UR4 ;  /* 0x0000000400427c02 */ /* 0x000fe40008000f00 */
[----:B------:R-:W-:Y:S01]  /*0660*/  MOV R67, UR5 ;  /* 0x0000000500437c02 */ /* 0x000fe20008000f00 */
[----:B------:R-:W-:Y:S01]  /*0670*/  UIMAD.WIDE UR4, UR6, 0x4, UR8 ;  /* 0x00000004060478a5 */ /* 0x000fe2000f8e0208 */
[C---:B------:R-:W-:Y:S01]  /*0680*/  IADD3 R109, PT, PT, R111.reuse, 0x80, RZ ;  /* 0x000000806f6d7810 */ /* 0x040fe20007ffe0ff */
[C---:B0-----:R-:W-:Y:S02]  /*0690*/  IMAD.WIDE.U32 R52, R111.reuse, 0x10, R60 ;  /* 0x000000106f347825 */ /* 0x041fe400078e003c */
[----:B------:R-:W2:Y:S02]  /*06a0*/  LDG.E R108, desc[UR14][R66.64] ;  /* 0x0000000e426c7981 */ /* 0x000ea4000c1e1900 */
[----:B------:R-:W-:Y:S02]  /*06b0*/  MOV R102, UR4 ;  /* 0x0000000400667c02 */ /* 0x000fe40008000f00 */
[----:B------:R-:W-:Y:S01]  /*06c0*/  MOV R103, UR5 ;  /* 0x0000000500677c02 */ /* 0x000fe20008000f00 */
[----:B-1----:R-:W-:Y:S01]  /*06d0*/  IMAD.WIDE.U32 R56, R111, 0x10, R64 ;  /* 0x000000106f387825 */ /* 0x002fe200078e0040 */
        /* <DEDUP_REMOVED lines=23> */
[--C-:B---3--:R-:W-:Y:S01]  /*0850*/  HADD2.F32 R108, -RZ, R52.reuse.H0_H0 ;  /* 0x20000034ff6c7230 */ /* 0x108fe20000004100 */
[----:B----4-:R-:W-:Y:S01]  /*0860*/  FSEL R103, R113, RZ, !P0 ;  /* 0x000000ff71677208 */ /* 0x010fe20004000000 */
[----:B------:R-:W-:Y:S02]  /*0870*/  HADD2.F32 R52, -RZ, R52.H1_H1 ;  /* 0x30000034ff347230 */ /* 0x000fe40000004100 */
[----:B------:R-:W-:Y:S02]  /*0880*/  HADD2.F32 R128, -RZ, R56.H0_H0 ;  /* 0x20000038ff807230 */ /* 0x000fe40000004100 */
[----:B------:R-:W-:-:S02]  /*0890*/  HADD2.F32 R130, -RZ, R57.H0_H0 ;  /* 0x20000039ff827230 */ /* 0x000fc40000004100 */
[----:B------:R-:W-:Y:S02]  /*08a0*/  HADD2.F32 R133, -RZ, R57.H1_H1 ;  /* 0x30000039ff857230 */ /* 0x000fe40000004100 */
[--C-:B------:R-:W-:Y:S02]  /*08b0*/  HADD2.F32 R57, -RZ, R61.reuse.H0_H0 ;  /* 0x2000003dff397230 */ /* 0x100fe40000004100 */
[----:B------:R-:W-:Y:S02]  /*08c0*/  HADD2.F32 R113, -RZ, R61.H1_H1 ;  /* 0x3000003dff717230 */ /* 0x000fe40000004100 */
[----:B------:R-:W-:Y:S01]  /*08d0*/  FADD.FTZ R61, -R103, R108 ;  /* 0x0000006c673d7221 */ /* 0x000fe20000010100 */
[----:B------:R-:W-:Y:S02]  /*08e0*/  HADD2.F32 R110, -RZ, R53.H0_H0 ;  /* 0x20000035ff6e7230 */ /* 0x000fe40000004100 */
[----:B------:R-:W-:Y:S02]  /*08f0*/  HADD2.F32 R112, -RZ, R54.H0_H0 ;  /* 0x20000036ff707230 */ /* 0x000fe40000004100 */
[----:B------:R-:W-:-:S02]  /*0900*/  HADD2.F32 R131, -RZ, R56.H1_H1 ;  /* 0x30000038ff837230 */ /* 0x000fc40000004100 */
[----:B------:R-:W-:Y:S02]  /*0910*/  HADD2.F32 R54, -RZ, R54.H1_H1 ;  /* 0x30000036ff367230 */ /* 0x000fe40000004100 */
[--C-:B------:R-:W-:Y:S02]  /*0920*/  HADD2.F32 R56, -RZ, R60.reuse.H0_H0 ;  /* 0x2000003cff387230 */ /* 0x100fe40000004100 */
[----:B------:R-:W-:Y:S02]  /*0930*/  HADD2.F32 R117, -RZ, R60.H1_H1 ;  /* 0x3000003cff757230 */ /* 0x000fe40000004100 */
[----:B------:R-:W-:Y:S01]  /*0940*/  FMUL.FTZ R60, R85, R128 ;  /* 0x00000080553c7220 */ /* 0x000fe20000410000 */
[----:B------:R-:W-:Y:S01]  /*0950*/  FADD.FTZ R129, -R103, R52 ;  /* 0x0000003467817221 */ /* 0x000fe20000010100 */
[----:B------:R-:W-:Y:S01]  /*0960*/  FMUL.FTZ R61, R61, UR21 ;  /* 0x000000153d3d7c20 */ /* 0x000fe20008410000 */
[C---:B------:R-:W-:Y:S01]  /*0970*/  FADD.FTZ R127, -R103.reuse, R110 ;  /* 0x0000006e677f7221 */ /* 0x040fe20000010100 */
[----:B------:R-:W-:Y:S01]  /*0980*/  FADD.FTZ R110, -R103, R57 ;  /* 0x00000039676e7221 */ /* 0x000fe20000010100 */
[----:B------:R-:W-:-:S02]  /*0990*/  HADD2.F32 R53, -RZ, R53.H1_H1 ;  /* 0x30000035ff357230 */ /* 0x000fc40000004100 */
[----:B------:R-:W-:Y:S01]  /*09a0*/  FADD.FTZ R121, -R103, R54 ;  /* 0x0000003667797221 */ /* 0x000fe20000010100 */
[----:B------:R-:W-:Y:S01]  /*09b0*/  FMUL.FTZ R126, R86, R131 ;  /* 0x00000083567e7220 */ /* 0x000fe20000410000 */
[----:B------:R-:W-:Y:S01]  /*09c0*/  FADD.FTZ R57, RZ, R60 ;  /* 0x0000003cff397221 */ /* 0x000fe20000010000 */
[----:B------:R-:W-:Y:S01]  /*09d0*/  FMUL.FTZ R129, R129, UR21 ;  /* 0x0000001581817c20 */ /* 0x000fe20008410000 */
[----:B------:R-:W-:Y:S01]  /*09e0*/  FFMA.FTZ R54, R61, R60, RZ ;  /* 0x0000003c3d367223 */ /* 0x000fe200000100ff */
[----:B------:R-:W-:Y:S01]  /*09f0*/  FMUL.FTZ R122, R87, R130 ;  /* 0x00000082577a7220 */ /* 0x000fe20000410000 */
[----:B------:R-:W-:Y:S01]  /*0a00*/  FADD.FTZ R57, R126, R57 ;  /* 0x000000397e397221 */ /* 0x000fe20000010000 */
[----:B------:R-:W-:Y:S01]  /*0a10*/  FADD.FTZ R53, -R103, R53 ;  /* 0x0000003567357221 */ /* 0x000fe20000010100 */
[----:B------:R-:W-:Y:S01]  /*0a20*/  FMUL.FTZ R127, R127, UR21 ;  /* 0x000000157f7f7c20 */ /* 0x000fe20008410000 */
[----:B------:R-:W-:Y:S01]  /*0a30*/  FFMA.FTZ R54, R129, R126, R54 ;  /* 0x0000007e81367223 */ /* 0x000fe20000010036 */
[----:B------:R-:W-:-:S02]  /*0a40*/  HADD2.F32 R132, -RZ, R58.H0_H0 ;  /* 0x2000003aff847230 */ /* 0x000fc40000004100 */
[----:B------:R-:W-:Y:S01]  /*0a50*/  FMUL.FTZ R120, R88, R133 ;  /* 0x0000008558787220 */ /* 0x000fe20000410000 */
[----:B------:R-:W-:Y:S01]  /*0a60*/  FADD.FTZ R57, R122, R57 ;  /* 0x000000397a397221 */ /* 0x000fe20000010000 */
[----:B------:R-:W-:Y:S01]  /*0a70*/  FADD.FTZ R112, -R103, R112 ;  /* 0x0000007067707221 */ /* 0x000fe20000010100 */
[----:B------:R-:W-:Y:S01]  /*0a80*/  FMUL.FTZ R125, R53, UR21 ;  /* 0x00000015357d7c20 */ /* 0x000fe20008410000 */
[----:B------:R-:W-:Y:S01]  /*0a90*/  FFMA.FTZ R54, R127, R122, R54 ;  /* 0x0000007a7f367223 */ /* 0x000fe20000010036 */
[----:B------:R-:W-:Y:S02]  /*0aa0*/  HADD2.F32 R135, -RZ, R58.H1_H1 ;  /* 0x3000003aff877230 */ /* 0x000fe40000004100 */
[----:B------:R-:W-:Y:S01]  /*0ab0*/  FMUL.FTZ R118, R89, R132 ;  /* 0x0000008459767220 */ /* 0x000fe20000410000 */
[----:B------:R-:W-:Y:S02]  /*0ac0*/  HADD2.F32 R98, -RZ, R55.H0_H0 ;  /* 0x20000037ff627230 */ /* 0x000fe40000004100 */
[----:B------:R-:W-:Y:S01]  /*0ad0*/  FADD.FTZ R57, R120, R57 ;  /* 0x0000003978397221 */ /* 0x000fe20000010000 */
[----:B------:R-:W-:Y:S01]  /*0ae0*/  FMUL.FTZ R123, R112, UR21 ;  /* 0x00000015707b7c20 */ /* 0x000fe20008410000 */
[----:B------:R-:W-:Y:S01]  /*0af0*/  FFMA.FTZ R54, R125, R120, R54 ;  /* 0x000000787d367223 */ /* 0x000fe20000010036 */
[----:B------:R-:W-:-:S02]  /*0b00*/  HADD2.F32 R134, -RZ, R59.H0_H0 ;  /* 0x2000003bff867230 */ /* 0x000fc40000004100 */
[----:B------:R-:W-:Y:S01]  /*0b10*/  FMUL.FTZ R116, R90, R135 ;  /* 0x000000875a747220 */ /* 0x000fe20000410000 */
[----:B------:R-:W-:Y:S02]  /*0b20*/  HADD2.F32 R99, -RZ, R55.H1_H1 ;  /* 0x30000037ff637230 */ /* 0x000fe40000004100 */
[----:B------:R-:W-:Y:S01]  /*0b30*/  FADD.FTZ R57, R118, R57 ;  /* 0x0000003976397221 */ /* 0x000fe20000010000 */
[----:B------:R-:W-:Y:S01]  /*0b40*/  FADD.FTZ R55, -R103, R98 ;  /* 0x0000006267377221 */ /* 0x000fe20000010100 */
[----:B------:R-:W-:Y:S01]  /*0b50*/  FMUL.FTZ R121, R121, UR21 ;  /* 0x0000001579797c20 */ /* 0x000fe20008410000 */
[----:B------:R-:W-:Y:S01]  /*0b60*/  FFMA.FTZ R54, R123, R118, R54 ;  /* 0x000000767b367223 */ /* 0x000fe20000010036 */
[----:B------:R-:W-:Y:S02]  /*0b70*/  HADD2.F32 R137, -RZ, R59.H1_H1 ;  /* 0x3000003bff897230 */ /* 0x000fe40000004100 */
[----:B------:R-:W-:Y:S01]  /*0b80*/  FADD.FTZ R57, R116, R57 ;  /* 0x0000003974397221 */ /* 0x000fe20000010000 */
[----:B------:R-:W-:-:S02]  /*0b90*/  HADD2.F32 R136, -RZ, R64.H0_H0 ;  /* 0x20000040ff887230 */ /* 0x000fc40000004100 */
[----:B------:R-:W-:Y:S02]  /*0ba0*/  HADD2.F32 R139, -RZ, R64.H1_H1 ;  /* 0x30000040ff8b7230 */ /* 0x000fe40000004100 */
[----:B------:R-:W-:Y:S01]  /*0bb0*/  FMUL.FTZ R64, R91, R134 ;  /* 0x000000865b407220 */ /* 0x000fe20000410000 */
[--C-:B------:R-:W-:Y:S02]  /*0bc0*/  HADD2.F32 R58, -RZ, R63.reuse.H0_H0 ;  /* 0x2000003fff3a7230 */ /* 0x100fe40000004100 */
[----:B------:R-:W-:Y:S01]  /*0bd0*/  FFMA.FTZ R54, R121, R116, R54 ;  /* 0x0000007479367223 */ /* 0x000fe20000010036 */
[----:B------:R-:W-:Y:S02]  /*0be0*/  HADD2.F32 R59, -RZ, R63.H1_H1 ;  /* 0x3000003fff3b7230 */ /* 0x000fe40000004100 */
[----:B------:R-:W-:Y:S01]  /*0bf0*/  FADD.FTZ R63, -R103, R99 ;  /* 0x00000063673f7221 */ /* 0x000fe20000010100 */
[--C-:B------:R-:W-:Y:S02]  /*0c00*/  HADD2.F32 R138, -RZ, R65.reuse.H0_H0 ;  /* 0x20000041ff8a7230 */ /* 0x100fe40000004100 */
[----:B------:R-:W-:-:S02]  /*0c10*/  HADD2.F32 R141, -RZ, R65.H1_H1 ;  /* 0x30000041ff8d7230 */ /* 0x000fc40000004100 */
[----:B------:R-:W-:Y:S01]  /*0c20*/  FMUL.FTZ R65, R55, UR21 ;  /* 0x0000001537417c20 */ /* 0x000fe20008410000 */
[--C-:B------:R-:W-:Y:S02]  /*0c30*/  HADD2.F32 R102, -RZ, R62.reuse.H0_H0 ;  /* 0x2000003eff667230 */ /* 0x100fe40000004100 */
[----:B------:R-:W-:Y:S01]  /*0c40*/  FADD.FTZ R57, R64, R57 ;  /* 0x0000003940397221 */ /* 0x000fe20000010000 */
[----:B------:R-:W-:Y:S02]  /*0c50*/  HADD2.F32 R101, -RZ, R62.H1_H1 ;  /* 0x3000003eff657230 */ /* 0x000fe40000004100 */
[----:B------:R-:W-:Y:S01]  /*0c60*/  FMUL.FTZ R62, R92, R137 ;  /* 0x000000895c3e7220 */ /* 0x000fe20000410000 */
[----:B------:R-:W-:Y:S01]  /*0c70*/  FADD.FTZ R56, -R103, R56 ;  /* 0x0000003867387221 */ /* 0x000fe20000010100 */
[----:B------:R-:W-:Y:S01]  /*0c80*/  FMUL.FTZ R63, R63, UR21 ;  /* 0x000000153f3f7c20 */ /* 0x000fe20008410000 */
[----:B------:R-:W-:Y:S01]  /*0c90*/  FFMA.FTZ R54, R65, R64, R54 ;  /* 0x0000004041367223 */ /* 0x000fe20000010036 */
[----:B------:R-:W-:Y:S01]  /*0ca0*/  FADD.FTZ R98, -R103, R58 ;  /* 0x0000003a67627221 */ /* 0x000fe20000010100 */
[----:B------:R-:W-:Y:S01]  /*0cb0*/  FMUL.FTZ R119, R93, R136 ;  /* 0x000000885d777220 */ /* 0x000fe20000410000 */
[----:B------:R-:W-:Y:S01]  /*0cc0*/  FADD.FTZ R58, R62, R57 ;  /* 0x000000393e3a7221 */ /* 0x000fe20000010000 */
[----:B------:R-:W-:Y:S01]  /*0cd0*/  FADD.FTZ R117, -R103, R117 ;  /* 0x0000007567757221 */ /* 0x000fe20000010100 */
[----:B------:R-:W-:Y:S01]  /*0ce0*/  FMUL.FTZ R114, R56, UR21 ;  /* 0x0000001538727c20 */ /* 0x000fe20008410000 */
[----:B------:R-:W-:Y:S01]  /*0cf0*/  FFMA.FTZ R55, R63, R62, R54 ;  /* 0x0000003e3f377223 */ /* 0x000fe20000010036 */
[----:B------:R-:W-:Y:S01]  /*0d00*/  FMUL.FTZ R112, R94, R139 ;  /* 0x0000008b5e707220 */ /* 0x000fe20000410000 */
[----:B------:R-:W-:Y:S01]  /*0d10*/  FADD.FTZ R53, R119, R58 ;  /* 0x0000003a77357221 */ /* 0x000fe20000010000 */
[----:B------:R-:W-:Y:S01]  /*0d20*/  FMUL.FTZ R117, R117, UR21 ;  /* 0x0000001575757c20 */ /* 0x000fe20008410000 */
[----:B------:R-:W-:Y:S01]  /*0d30*/  FFMA.FTZ R54, R114, R119, R55 ;  /* 0x0000007772367223 */ /* 0x000fe20000010037 */
[----:B------:R-:W-:Y:S01]  /*0d40*/  FADD.FTZ R113, -R103, R113 ;  /* 0x0000007167717221 */ /* 0x000fe20000010100 */
[----:B------:R-:W-:Y:S01]  /*0d50*/  FADD.FTZ R56, R53, R112 ;  /* 0x0000007035387221 */ /* 0x000fe20000010000 */
[----:B------:R-:W-:Y:S01]  /*0d60*/  FMUL.FTZ R115, R95, R138 ;  /* 0x0000008a5f737220 */ /* 0x000fe20000410000 */
[----:B------:R-:W-:Y:S01]  /*0d70*/  FMUL.FTZ R110, R110, UR21 ;  /* 0x000000156e6e7c20 */ /* 0x000fe20008410000 */
[----:B------:R-:W-:Y:S01]  /*0d80*/  FFMA.FTZ R53, R117, R112, R54 ;  /* 0x0000007075357223 */ /* 0x000fe20000010036 */
[----:B------:R-:W-:-:S02]  /*0d90*/  HADD2.F32 R140, -RZ, R66.H0_H0 ;  /* 0x20000042ff8c7230 */ /* 0x000fc40000004100 */
[----:B------:R-:W-:Y:S01]  /*0da0*/  FADD.FTZ R102, -R103, R102 ;  /* 0x0000006667667221 */ /* 0x000fe20000010100 */
[----:B------:R-:W-:Y:S01]  /*0db0*/  FMUL.FTZ R108, R96, R141 ;  /* 0x0000008d606c7220 */ /* 0x000fe20000410000 */
[----:B------:R-:W-:Y:S01]  /*0dc0*/  FADD.FTZ R55, R56, R115 ;  /* 0x0000007338377221 */ /* 0x000fe20000010000 */
[----:B------:R-:W-:Y:S01]  /*0dd0*/  FMUL.FTZ R113, R113, UR21 ;  /* 0x0000001571717c20 */ /* 0x000fe20008410000 */
[----:B------:R-:W-:Y:S01]  /*0de0*/  FFMA.FTZ R54, R110, R115, R53 ;  /* 0x000000736e367223 */ /* 0x000fe20000010035 */
[C---:B------:R-:W-:Y:S01]  /*0df0*/  FADD.FTZ R101, -R103.reuse, R101 ;  /* 0x0000006567657221 */ /* 0x040fe20000010100 */
[----:B------:R-:W-:Y:S01]  /*0e00*/  FADD.FTZ R52, -R103, R59 ;  /* 0x0000003b67347221 */ /* 0x000fe20000010100 */
[----:B------:R-:W-:Y:S02]  /*0e10*/  HADD2.F32 R143, -RZ, R66.H1_H1 ;  /* 0x30000042ff8f7230 */ /* 0x000fe40000004100 */
        /* <DEDUP_REMOVED lines=10> */
[----:B------:R-:W-:Y:S01]  /*0ec0*/  FMUL.FTZ R99, R105, R142 ;  /* 0x0000008e69637220 */ /* 0x000fe20000410000 */
[----:B------:R-:W-:Y:S01]  /*0ed0*/  FADD.FTZ R56, R55, R100 ;  /* 0x0000006437387221 */ /* 0x000fe20000010000 */
[----:B------:R-:W-:Y:S01]  /*0ee0*/  FMUL.FTZ R98, R98, UR21 ;  /* 0x0000001562627c20 */ /* 0x000fe20008410000 */
        /* <DEDUP_REMOVED lines=43> */
.L_x_830:
[----:B------:R-:W-:Y:S05]  /*11a0*/  BSYNC.RECONVERGENT B0 ;  /* 0x0000000000007941 */ /* 0x000fea0003800200 */
.L_x_829:
        /* <DEDUP_REMOVED lines=57> */
[----:B------:R-:W0:Y:S02]  /*1540*/  LDC.64 R56, c[0x0][0x390] ;  /* 0x0000e400ff387b82 */ /* 0x000e240000000a00 */
[----:B0-----:R-:W-:-:S06]  /*1550*/  IMAD.WIDE.U32 R52, R111, 0x10, R56 ;  /* 0x000000106f347825 */ /* 0x001fcc00078e0038 */
[----:B------:R-:W5:Y:S01]  /*1560*/  LDG.E.128 R52, desc[UR14][R52.64] ;  /* 0x0000000e34347981 */ /* 0x000f62000c1e1d00 */
[----:B------:R-:W-:-:S04]  /*1570*/  ISETP.NE.U32.AND P0, PT, RZ, UR22, PT ;  /* 0x00000016ff007c0c */ /* 0x000fc8000bf05070 */
[----:B------:R-:W-:-:S13]  /*1580*/  ISETP.NE.AND.EX P0, PT, RZ, UR23, PT, P0 ;  /* 0x00000017ff007c0c */ /* 0x000fda000bf05300 */
[----:B------:R-:W-:Y:S05]  /*1590*/  @P0 BRA `(.L_x_832) ;  /* 0x0000000400140947 */ /* 0x000fea0003800000 */
[--C-:B------:R-:W-:Y:S01]  /*15a0*/  FFMA.FTZ R65, R65, UR4, R124.reuse ;  /* 0x0000000441417c23 */ /* 0x100fe2000801007c */
[--C-:B------:R-:W-:Y:S01]  /*15b0*/  FFMA.FTZ R63, R63, UR4, R124.reuse ;  /* 0x000000043f3f7c23 */ /* 0x100fe2000801007c */
[--C-:B------:R-:W-:Y:S01]  /*15c0*/  FFMA.FTZ R61, R61, UR4, R124.reuse ;  /* 0x000000043d3d7c23 */ /* 0x100fe2000801007c */
[--C-:B------:R-:W-:Y:S01]  /*15d0*/  FFMA.FTZ R123, R123, UR4, R124.reuse ;  /* 0x000000047b7b7c23 */ /* 0x100fe2000801007c */
[----:B------:R-:W-:Y:S01]  /*15e0*/  FADD.FTZ R65, R64, -R65 ;  /* 0x8000004140417221 */ /* 0x000fe20000010000 */
[----:B------:R-:W-:Y:S01]  /*15f0*/  FADD.FTZ R63, R62, -R63 ;  /* 0x8000003f3e3f7221 */ /* 0x000fe20000010000 */
[--C-:B------:R-:W-:Y:S01]  /*1600*/  FFMA.FTZ R121, R121, UR4, R124.reuse ;  /* 0x0000000479797c23 */ /* 0x100fe2000801007c */
[--C-:B------:R-:W-:Y:S01]  /*1610*/  FFMA.FTZ R127, R127, UR4, R124.reuse ;  /* 0x000000047f7f7c23 */ /* 0x100fe2000801007c */
[----:B------:R-:W-:Y:S01]  /*1620*/  FMUL.FTZ R65, R65, UR21 ;  /* 0x0000001541417c20 */ /* 0x000fe20008410000 */
[----:B------:R-:W-:Y:S01]  /*1630*/  FMUL.FTZ R63, R63, UR21 ;  /* 0x000000153f3f7c20 */ /* 0x000fe20008410000 */
[----:B------:R-:W-:Y:S01]  /*1640*/  FFMA.FTZ R129, R129, UR4, R124 ;  /* 0x0000000481817c23 */ /* 0x000fe2000801007c */
[----:B------:R-:W-:-:S02]  /*1650*/  HADD2.F32 R62, -RZ, R35.H0_H0 ;  /* 0x20000023ff3e7230 */ /* 0x000fc40000004100 */
[----:B------:R-:W-:Y:S01]  /*1660*/  FADD.FTZ R60, R60, -R61 ;  /* 0x8000003d3c3c7221 */ /* 0x000fe20000010000 */
[----:B------:R-:W-:Y:S01]  /*1670*/  FMUL.FTZ R65, R65, UR12 ;  /* 0x0000000c41417c20 */ /* 0x000fe20008410000 */
[----:B-----5:R-:W-:Y:S02]  /*1680*/  HADD2.F32 R130, -RZ, R55.H1_H1 ;  /* 0x30000037ff827230 */ /* 0x020fe40000004100 */
[----:B------:R-:W-:Y:S01]  /*1690*/  FADD.FTZ R123, R118, -R123 ;  /* 0x8000007b767b7221 */ /* 0x000fe20000010000 */
[----:B------:R-:W-:Y:S01]  /*16a0*/  FADD.FTZ R61, R116, -R121 ;  /* 0x80000079743d7221 */ /* 0x000fe20000010000 */
[----:B------:R-:W-:Y:S01]  /*16b0*/  FADD.FTZ R127, R122, -R127 ;  /* 0x8000007f7a7f7221 */ /* 0x000fe20000010000 */
[----:B------:R-:W-:Y:S01]  /*16c0*/  FFMA.FTZ R125, R125, UR4, R124 ;  /* 0x000000047d7d7c23 */ /* 0x000fe2000801007c */
[----:B------:R-:W-:Y:S02]  /*16d0*/  HADD2.F32 R64, -RZ, R35.H1_H1 ;  /* 0x30000023ff407230 */ /* 0x000fe40000004100 */
[----:B------:R-:W-:Y:S01]  /*16e0*/  FMUL.FTZ R63, R63, UR12 ;  /* 0x0000000c3f3f7c20 */ /* 0x000fe20008410000 */
[----:B------:R-:W-:-:S02]  /*16f0*/  HADD2.F32 R128, -RZ, R55.H0_H0 ;  /* 0x20000037ff807230 */ /* 0x000fc40000004100 */
[----:B------:R-:W-:Y:S01]  /*1700*/  FADD.FTZ R126, R126, -R129 ;  /* 0x800000817e7e7221 */ /* 0x000fe20000010000 */
[----:B------:R-:W-:Y:S01]  /*1710*/  FMUL.FTZ R129, R65, R62 ;  /* 0x0000003e41817220 */ /* 0x000fe20000410000 */
[----:B------:R-:W-:Y:S01]  /*1720*/  FMUL.FTZ R123, R123, UR21 ;  /* 0x000000157b7b7c20 */ /* 0x000fe20008410000 */
[----:B------:R-:W-:Y:S01]  /*1730*/  FMUL.FTZ R62, R61, UR21 ;  /* 0x000000153d3e7c20 */ /* 0x000fe20008410000 */
[----:B------:R-:W-:Y:S01]  /*1740*/  FADD.FTZ R125, R120, -R125 ;  /* 0x8000007d787d7221 */ /* 0x000fe20000010000 */
[----:B------:R-:W-:Y:S01]  /*1750*/  FMUL.FTZ R116, R63, R130 ;  /* 0x000000823f747220 */ /* 0x000fe20000410000 */
[----:B------:R-:W-:Y:S01]  /*1760*/  FMUL.FTZ R127, R127, UR21 ;  /* 0x000000157f7f7c20 */ /* 0x000fe20008410000 */
[----:B------:R-:W-:Y:S01]  /*1770*/  FMUL.FTZ R130, R63, R64 ;  /* 0x000000403f827220 */ /* 0x000fe20000410000 */
[----:B------:R-:W-:Y:S02]  /*1780*/  HADD2.F32 R59, -RZ, R54.H0_H0 ;  /* 0x20000036ff3b7230 */ /* 0x000fe40000004100 */
[----:B------:R-:W-:Y:S01]  /*1790*/  FMUL.FTZ R121, R65, R128 ;  /* 0x0000008041797220 */ /* 0x000fe20000410000 */
[----:B------:R-:W-:-:S02]  /*17a0*/  HADD2.F32 R63, -RZ, R34.H0_H0 ;  /* 0x20000022ff3f7230 */ /* 0x000fc40000004100 */
[----:B------:R-:W-:Y:S01]  /*17b0*/  FMUL.FTZ R64, R123, UR12 ;  /* 0x0000000c7b407c20 */ /* 0x000fe20008410000 */
[----:B------:R-:W-:Y:S02]  /*17c0*/  HADD2.F32 R120, -RZ, R34.H1_H1 ;  /* 0x30000022ff787230 */ /* 0x000fe40000004100 */
[----:B------:R-:W-:Y:S01]  /*17d0*/  FMUL.FTZ R65, R62, UR12 ;  /* 0x0000000c3e417c20 */ /* 0x000fe20008410000 */
[----:B------:R-:W-:Y:S02]  /*17e0*/  HADD2.F32 R58, -RZ, R54.H1_H1 ;  /* 0x30000036ff3a7230 */ /* 0x000fe40000004100 */
[----:B------:R-:W-:Y:S01]  /*17f0*/  FMUL.FTZ R62, R127, UR12 ;  /* 0x0000000c7f3e7c20 */ /* 0x000fe20008410000 */
[----:B------:R-:W-:Y:S02]  /*1800*/  HADD2.F32 R55, -RZ, R53.H0_H0 ;  /* 0x20000035ff377230 */ /* 0x000fe40000004100 */
[----:B------:R-:W-:Y:S01]  /*1810*/  FMUL.FTZ R125, R125, UR21 ;  /* 0x000000157d7d7c20 */ /* 0x000fe20008410000 */
[----:B------:R-:W-:-:S02]  /*1820*/  HADD2.F32 R61, -RZ, R33.H0_H0 ;  /* 0x20000021ff3d7230 */ /* 0x000fc40000004100 */
[----:B------:R-:W-:Y:S01]  /*1830*/  FMUL.FTZ R60, R60, UR21 ;  /* 0x000000153c3c7c20 */ /* 0x000fe20008410000 */
[----:B------:R-:W-:Y:S01]  /*1840*/  FMUL.FTZ R126, R126, UR21 ;  /* 0x000000157e7e7c20 */ /* 0x000fe20008410000 */
[----:B------:R-:W-:Y:S02]  /*1850*/  HADD2.F32 R53, -RZ, R53.H1_H1 ;  /* 0x30000035ff357230 */ /* 0x000fe40000004100 */
[C---:B------:R-:W-:Y:S01]  /*1860*/  FMUL.FTZ R123, R64.reuse, R59 ;  /* 0x0000003b407b7220 */ /* 0x040fe20000410000 */
[----:B------:R-:W-:Y:S01]  /*1870*/  FMUL.FTZ R63, R64, R63 ;  /* 0x0000003f403f7220 */ /* 0x000fe20000410000 */
[C---:B------:R-:W-:Y:S01]  /*1880*/  FMUL.FTZ R128, R65.reuse, R120 ;  /* 0x0000007841807220 */ /* 0x040fe20000410000 */
[----:B------:R-:W-:Y:S01]  /*1890*/  FMUL.FTZ R118, R65, R58 ;  /* 0x0000003a41767220 */ /* 0x000fe20000410000 */
[C---:B------:R-:W-:Y:S01]  /*18a0*/  FMUL.FTZ R120, R62.reuse, R55 ;  /* 0x000000373e787220 */ /* 0x040fe20000410000 */
[----:B------:R-:W-:Y:S01]  /*18b0*/  FMUL.FTZ R61, R62, R61 ;  /* 0x0000003d3e3d7220 */ /* 0x000fe20000410000 */
[----:B------:R-:W-:-:S02]  /*18c0*/  HADD2.F32 R59, -RZ, R33.H1_H1 ;  /* 0x30000021ff3b7230 */ /* 0x000fc40000004100 */
[----:B------:R-:W-:Y:S01]  /*18d0*/  FMUL.FTZ R64, R125, UR12 ;  /* 0x0000000c7d407c20 */ /* 0x000fe20008410000 */
[--C-:B------:R-:W-:Y:S02]  /*18e0*/  HADD2.F32 R58, -RZ, R32.reuse.H0_H0 ;  /* 0x20000020ff3a7230 */ /* 0x100fe40000004100 */
[----:B------:R-:W-:Y:S01]  /*18f0*/  FMUL.FTZ R55, R60, UR12 ;  /* 0x0000000c3c377c20 */ /* 0x000fe20008410000 */
[----:B------:R-:W-:Y:S02]  /*1900*/  HADD2.F32 R62, -RZ, R32.H1_H1 ;  /* 0x30000020ff3e7230 */ /* 0x000fe40000004100 */
[----:B------:R-:W-:Y:S01]  /*1910*/  FMUL.FTZ R127, R126, UR12 ;  /* 0x0000000c7e7f7c20 */ /* 0x000fe20008410000 */
[--C-:B------:R-:W-:Y:S02]  /*1920*/  HADD2.F32 R54, -RZ, R52.reuse.H0_H0 ;  /* 0x20000034ff367230 */ /* 0x100fe40000004100 */
[----:B------:R-:W-:Y:S01]  /*1930*/  FMUL.FTZ R125, R64, R53 ;  /* 0x00000035407d7220 */ /* 0x000fe20000410000 */
[----:B------:R-:W-:-:S02]  /*1940*/  HADD2.F32 R52, -RZ, R52.H1_H1 ;  /* 0x30000034ff347230 */ /* 0x000fc40000004100 */
[----:B------:R-:W-:Y:S01]  /*1950*/  FMUL.FTZ R64, R64, R59 ;  /* 0x0000003b40407220 */ /* 0x000fe20000410000 */
[----:B------:R-:W-:Y:S01]  /*1960*/  FMUL.FTZ R58, R55, R58 ;  /* 0x0000003a373a7220 */ /* 0x000fe20000410000 */
[----:B------:R-:W-:Y:S01]  /*1970*/  FMUL.FTZ R59, R127, R62 ;  /* 0x0000003e7f3b7220 */ /* 0x000fe20000410000 */
[----:B------:R-:W-:Y:S01]  /*1980*/  FMUL.FTZ R122, R55, R54 ;  /* 0x00000036377a7220 */ /* 0x000fe20000410000 */
[----:B------:R-:W-:Y:S01]  /*1990*/  FMUL.FTZ R127, R127, R52 ;  /* 0x000000347f7f7220 */ /* 0x000fe20000410000 */
[----:B------:R-:W-:Y:S02]  /*19a0*/  F2FP.F16.F32.PACK_AB R55, R130, R129 ;  /* 0x000000818237723e */ /* 0x000fe400000000ff */
[----:B------:R-:W-:Y:S02]  /*19b0*/  F2FP.F16.F32.PACK_AB R54, R128, R63 ;  /* 0x0000003f8036723e */ /* 0x000fe400000000ff */
[----:B------:R-:W-:Y:S02]  /*19c0*/  F2FP.F16.F32.PACK_AB R53, R64, R61 ;  /* 0x0000003d4035723e */ /* 0x000fe400000000ff */
[----:B------:R-:W-:Y:S01]  /*19d0*/  F2FP.F16.F32.PACK_AB R52, R59, R58 ;  /* 0x0000003a3b34723e */ /* 0x000fe200000000ff */
[----:B------:R-:W-:Y:S06]  /*19e0*/  BRA `(.L_x_833) ;  /* 0x0000000400207947 */ /* 0x000fec0003800000 */
.L_x_832:
[--C-:B------:R-:W-:Y:S01]  /*19f0*/  FFMA.FTZ R63, R63, UR4, R124.reuse ;  /* 0x000000043f3f7c23 */ /* 0x100fe2000801007c */
[--C-:B------:R-:W-:Y:S01]  /*1a00*/  FFMA.FTZ R65, R65, UR4, R124.reuse ;  /* 0x0000000441417c23 */ /* 0x100fe2000801007c */
[--C-:B------:R-:W-:Y:S01]  /*1a10*/  FFMA.FTZ R61, R61, UR4, R124.reuse ;  /* 0x000000043d3d7c23 */ /* 0x100fe2000801007c */
[--C-:B------:R-:W-:Y:S01]  /*1a20*/  FFMA.FTZ R123, R123, UR4, R124.reuse ;  /* 0x000000047b7b7c23 */ /* 0x100fe2000801007c */
[----:B------:R-:W-:Y:S01]  /*1a30*/  FADD.FTZ R63, R62, -R63 ;  /* 0x8000003f3e3f7221 */ /* 0x000fe20000010000 */
[----:B------:R-:W-:Y:S01]  /*1a40*/  FADD.FTZ R65, R64, -R65 ;  /* 0x8000004140417221 */ /* 0x000fe20000010000 */
[--C-:B------:R-:W-:Y:S01]  /*1a50*/  FFMA.FTZ R121, R121, UR4, R124.reuse ;  /* 0x0000000479797c23 */ /* 0x100fe2000801007c */
[----:B------:R-:W-:Y:S01]  /*1a60*/  FFMA.FTZ R127, R127, UR4, R124 ;  /* 0x000000047f7f7c23 */ /* 0x000fe2000801007c */
[----:B------:R-:W-:Y:S01]  /*1a70*/  FMUL.FTZ R135, R63, UR21 ;  /* 0x000000153f877c20 */ /* 0x000fe20008410000 */
[----:B------:R-:W-:Y:S01]  /*1a80*/  FMUL.FTZ R130, R65, UR21 ;  /* 0x0000001541827c20 */ /* 0x000fe20008410000 */
[----:B------:R-:W-:Y:S01]  /*1a90*/  FADD.FTZ R61, R60, -R61 ;  /* 0x8000003d3c3d7221 */ /* 0x000fe20000010000 */
[----:B------:R-:W-:Y:S01]  /*1aa0*/  FADD.FTZ R123, R118, -R123 ;  /* 0x8000007b767b7221 */ /* 0x000fe20000010000 */
[----:B-----5:R-:W-:-:S02]  /*1ab0*/  HADD2.F32 R58, -RZ, R55.H0_H0 ;  /* 0x20000037ff3a7230 */ /* 0x020fc40000004100 */
[----:B------:R-:W-:Y:S01]  /*1ac0*/  FFMA.FTZ R129, R129, UR4, R124 ;  /* 0x0000000481817c23 */ /* 0x000fe2000801007c */
[----:B------:R-:W-:Y:S02]  /*1ad0*/  HADD2.F32 R128, -RZ, R55.H1_H1 ;  /* 0x30000037ff807230 */ /* 0x000fe40000004100 */
[----:B------:R-:W-:Y:S01]  /*1ae0*/  FMUL.FTZ R55, R135, UR12 ;  /* 0x0000000c87377c20 */ /* 0x000fe20008410000 */
[--C-:B------:R-:W-:Y:S02]  /*1af0*/  HADD2.F32 R59, -RZ, R54.reuse.H0_H0 ;  /* 0x20000036ff3b7230 */ /* 0x100fe40000004100 */
[----:B------:R-:W-:Y:S01]  /*1b00*/  FADD.FTZ R50, R116, -R121 ;  /* 0x8000007974327221 */ /* 0x000fe20000010000 */
[----:B------:R-:W-:Y:S02]  /*1b10*/  HADD2.F32 R131, -RZ, R54.H1_H1 ;  /* 0x30000036ff837230 */ /* 0x000fe40000004100 */
[----:B------:R-:W-:Y:S01]  /*1b20*/  FADD.FTZ R127, R122, -R127 ;  /* 0x8000007f7a7f7221 */ /* 0x000fe20000010000 */
[----:B------:R-:W-:-:S02]  /*1b30*/  HADD2.F32 R60, -RZ, R35.H1_H1 ;  /* 0x30000023ff3c7230 */ /* 0x000fc40000004100 */
[----:B------:R-:W-:Y:S01]  /*1b40*/  FFMA.FTZ R125, R125, UR4, R124 ;  /* 0x000000047d7d7c23 */ /* 0x000fe2000801007c */
[----:B------:R-:W-:Y:S02]  /*1b50*/  HADD2.F32 R54, -RZ, R35.H0_H0 ;  /* 0x20000023ff367230 */ /* 0x000fe40000004100 */
[----:B------:R-:W-:Y:S01]  /*1b60*/  FMUL.FTZ R51, R130, UR12 ;  /* 0x0000000c82337c20 */ /* 0x000fe20008410000 */
[----:B------:R-:W-:Y:S01]  /*1b70*/  FMUL.FTZ R63, R123, UR21 ;  /* 0x000000157b3f7c20 */ /* 0x000fe20008410000 */
[----:B------:R-:W-:Y:S01]  /*1b80*/  FADD.FTZ R129, R126, -R129 ;  /* 0x800000817e817221 */ /* 0x000fe20000010000 */
[C---:B------:R-:W-:Y:S01]  /*1b90*/  FMUL.FTZ R116, R55.reuse, R128 ;  /* 0x0000008037747220 */ /* 0x040fe20000410000 */
[----:B------:R-:W-:Y:S01]  /*1ba0*/  FMUL.FTZ R137, R55, R60 ;  /* 0x0000003c37897220 */ /* 0x000fe20000410000 */
[----:B------:R-:W-:Y:S01]  /*1bb0*/  FMUL.FTZ R126, R50, UR21 ;  /* 0x00000015327e7c20 */ /* 0x000fe20008410000 */
[----:B------:R-:W-:Y:S01]  /*1bc0*/  FADD.FTZ R125, R120, -R125 ;  /* 0x8000007d787d7221 */ /* 0x000fe20000010000 */
[----:B------:R-:W-:Y:S01]  /*1bd0*/  FMUL.FTZ R132, R51, R54 ;  /* 0x0000003633847220 */ /* 0x000fe20000410000 */
[----:B------:R-:W-:-:S02]  /*1be0*/  HADD2.F32 R65, -RZ, R34.H0_H0 ;  /* 0x20000022ff417230 */ /* 0x000fc40000004100 */
[----:B------:R-:W-:Y:S01]  /*1bf0*/  FMUL.FTZ R55, R127, UR21 ;  /* 0x000000157f377c20 */ /* 0x000fe20008410000 */
[----:B------:R-:W-:Y:S01]  /*1c00*/  FMUL.FTZ R54, R63, UR12 ;  /* 0x0000000c3f367c20 */ /* 0x000fe20008410000 */
[----:B------:R-:W-:Y:S01]  /*1c10*/  FMUL.FTZ R121, R51, R58 ;  /* 0x0000003a33797220 */ /* 0x000fe20000410000 */
[----:B------:R-:W-:Y:S02]  /*1c20*/  HADD2.F32 R133, -RZ, R34.H1_H1 ;  /* 0x30000022ff857230 */ /* 0x000fe40000004100 */
[----:B------:R-:W-:Y:S01]  /*1c30*/  FMUL.FTZ R58, R126, UR12 ;  /* 0x0000000c7e3a7c20 */ /* 0x000fe20008410000 */
[----:B------:R-:W-:Y:S02]  /*1c40*/  HADD2.F32 R49, -RZ, R53.H0_H0 ;  /* 0x20000035ff317230 */ /* 0x000fe40000004100 */
[----:B------:R-:W-:Y:S01]  /*1c50*/  FMUL.FTZ R50, R55, UR12 ;  /* 0x0000000c37327c20 */ /* 0x000fe20008410000 */
[----:B------:R-:W-:Y:S02]  /*1c60*/  HADD2.F32 R51, -RZ, R33.H0_H0 ;  /* 0x20000021ff337230 */ /* 0x000fe40000004100 */
[----:B------:R-:W-:Y:S01]  /*1c70*/  FMUL.FTZ R64, R125, UR21 ;  /* 0x000000157d407c20 */ /* 0x000fe20008410000 */
[C---:B------:R-:W-:Y:S01]  /*1c80*/  FMUL.FTZ R123, R54.reuse, R59 ;  /* 0x0000003b367b7220 */ /* 0x040fe20000410000 */
[----:B------:R-:W-:Y:S01]  /*1c90*/  FMUL.FTZ R65, R54, R65 ;  /* 0x0000004136417220 */ /* 0x000fe20000410000 */
[----:B------:R-:W-:Y:S01]  /*1ca0*/  FMUL.FTZ R61, R61, UR21 ;  /* 0x000000153d3d7c20 */ /* 0x000fe20008410000 */
[----:B------:R-:W-:Y:S01]  /*1cb0*/  FMUL.FTZ R54, R129, UR21 ;  /* 0x0000001581367c20 */ /* 0x000fe20008410000 */
[----:B------:R-:W-:-:S02]  /*1cc0*/  HADD2.F32 R53, -RZ, R53.H1_H1 ;  /* 0x30000035ff357230 */ /* 0x000fc40000004100 */
[C---:B------:R-:W-:Y:S01]  /*1cd0*/  FMUL.FTZ R118, R58.reuse, R131 ;  /* 0x000000833a767220 */ /* 0x040fe20000410000 */
[----:B------:R-:W-:Y:S01]  /*1ce0*/  FMUL.FTZ R128, R58, R133 ;  /* 0x000000853a807220 */ /* 0x000fe20000410000 */
[C---:B------:R-:W-:Y:S01]  /*1cf0*/  FMUL.FTZ R120, R50.reuse, R49 ;  /* 0x0000003132787220 */ /* 0x040fe20000410000 */
[----:B------:R-:W-:Y:S01]  /*1d00*/  FMUL.FTZ R62, R50, R51 ;  /* 0x00000033323e7220 */ /* 0x000fe20000410000 */
[----:B------:R-:W-:Y:S02]  /*1d10*/  HADD2.F32 R59, -RZ, R33.H1_H1 ;  /* 0x30000021ff3b7230 */ /* 0x000fe40000004100 */
[----:B------:R-:W-:Y:S01]  /*1d20*/  FMUL.FTZ R58, R64, UR12 ;  /* 0x0000000c403a7c20 */ /* 0x000fe20008410000 */
[--C-:B------:R-:W-:Y:S02]  /*1d30*/  HADD2.F32 R50, -RZ, R32.reuse.H0_H0 ;  /* 0x20000020ff327230 */ /* 0x100fe40000004100 */
[----:B------:R-:W-:Y:S01]  /*1d40*/  FMUL.FTZ R49, R61, UR12 ;  /* 0x0000000c3d317c20 */ /* 0x000fe20008410000 */
[----:B------:R-:W-:-:S02]  /*1d50*/  HADD2.F32 R60, -RZ, R32.H1_H1 ;  /* 0x30000020ff3c7230 */ /* 0x000fc40000004100 */
[----:B------:R-:W-:Y:S01]  /*1d60*/  FMUL.FTZ R51, R54, UR12 ;  /* 0x0000000c36337c20 */ /* 0x000fe20008410000 */
[--C-:B------:R-:W-:Y:S02]  /*1d70*/  HADD2.F32 R48, -RZ, R52.reuse.H0_H0 ;  /* 0x20000034ff307230 */ /* 0x100fe40000004100 */
[C---:B------:R-:W-:Y:S01]  /*1d80*/  FMUL.FTZ R125, R58.reuse, R53 ;  /* 0x000000353a7d7220 */ /* 0x040fe20000410000 */
[----:B------:R-:W-:Y:S02]  /*1d90*/  HADD2.F32 R52, -RZ, R52.H1_H1 ;  /* 0x30000034ff347230 */ /* 0x000fe40000004100 */
[----:B------:R-:W-:Y:S01]  /*1da0*/  FMUL.FTZ R53, R58, R59 ;  /* 0x0000003b3a357220 */ /* 0x000fe20000410000 */
[----:B------:R-:W-:Y:S01]  /*1db0*/  FMUL.FTZ R58, R49, R50 ;  /* 0x00000032313a7220 */ /* 0x000fe20000410000 */
[----:B------:R-:W-:Y:S01]  /*1dc0*/  FMUL.FTZ R59, R51, R60 ;  /* 0x0000003c333b7220 */ /* 0x000fe20000410000 */
[----:B------:R-:W-:Y:S01]  /*1dd0*/  FMUL.FTZ R122, R49, R48 ;  /* 0x00000030317a7220 */ /* 0x000fe20000410000 */
[----:B------:R-:W-:Y:S01]  /*1de0*/  FMUL.FTZ R127, R51, R52 ;  /* 0x00000034337f7220 */ /* 0x000fe20000410000 */
[----:B------:R-:W-:-:S02]  /*1df0*/  F2FP.F16.F32.PACK_AB R49, R64, R55 ;  /* 0x000000374031723e */ /* 0x000fc400000000ff */
[----:B------:R-:W-:Y:S02]  /*1e00*/  F2FP.F16.F32.PACK_AB R48, R54, R61 ;  /* 0x0000003d3630723e */ /* 0x000fe400000000ff */
[----:B------:R-:W-:Y:S02]  /*1e10*/  F2FP.F16.F32.PACK_AB R51, R135, R130 ;  /* 0x000000828733723e */ /* 0x000fe400000000ff */
[----:B------:R-:W-:Y:S02]  /*1e20*/  F2FP.F16.F32.PACK_AB R50, R126, R63 ;  /* 0x0000003f7e32723e */ /* 0x000fe400000000ff */
[----:B------:R-:W-:Y:S02]  /*1e30*/  F2FP.F16.F32.PACK_AB R55, R137, R132 ;  /* 0x000000848937723e */ /* 0x000fe400000000ff */
[----:B------:R-:W-:Y:S02]  /*1e40*/  F2FP.F16.F32.PACK_AB R54, R128, R65 ;  /* 0x000000418036723e */ /* 0x000fe400000000ff */
[----:B------:R-:W-:-:S02]  /*1e50*/  F2FP.F16.F32.PACK_AB R53, R53, R62 ;  /* 0x0000003e3535723e */ /* 0x000fc400000000ff */
[----:B------:R-:W-:-:S07]  /*1e60*/  F2FP.F16.F32.PACK_AB R52, R59, R58 ;  /* 0x0000003a3b34723e */ /* 0x000fce00000000ff */
.L_x_833:
        /* <DEDUP_REMOVED lines=9> */
[--C-:B------:R-:W-:Y:S01]  /*1f00*/  FFMA.FTZ R67, R67, UR4, R124.reuse ;  /* 0x0000000443437c23 */ /* 0x100fe2000801007c */
[--C-:B------:R-:W-:Y:S01]  /*1f10*/  FFMA.FTZ R98, R98, UR4, R124.reuse ;  /* 0x0000000462627c23 */ /* 0x100fe2000801007c */
[--C-:B------:R-:W-:Y:S01]  /*1f20*/  FFMA.FTZ R113, R113, UR4, R124.reuse ;  /* 0x0000000471717c23 */ /* 0x100fe2000801007c */
[----:B------:R-:W-:Y:S01]  /*1f30*/  FFMA.FTZ R101, R101, UR4, R124 ;  /* 0x0000000465657c23 */ /* 0x000fe2000801007c */
[----:B------:R-:W-:Y:S01]  /*1f40*/  FADD.FTZ R67, R66, -R67 ;  /* 0x8000004342437221 */ /* 0x000fe20000010000 */
[----:B------:R-:W-:Y:S01]  /*1f50*/  FADD.FTZ R98, R99, -R98 ;  /* 0x8000006263627221 */ /* 0x000fe20000010000 */
[--C-:B------:R-:W-:Y:S01]  /*1f60*/  FFMA.FTZ R110, R110, UR4, R124.reuse ;  /* 0x000000046e6e7c23 */ /* 0x100fe2000801007c */
[----:B------:R-:W-:Y:S01]  /*1f70*/  FADD.FTZ R113, R108, -R113 ;  /* 0x800000716c717221 */ /* 0x000fe20000010000 */
[----:B------:R-:W-:Y:S01]  /*1f80*/  FMUL.FTZ R111, R67, UR21 ;  /* 0x00000015436f7c20 */ /* 0x000fe20008410000 */
[----:B------:R-:W-:Y:S01]  /*1f90*/  FMUL.FTZ R108, R98, UR21 ;  /* 0x00000015626c7c20 */ /* 0x000fe20008410000 */
[--C-:B------:R-:W-:Y:S01]  /*1fa0*/  FFMA.FTZ R102, R102, UR4, R124.reuse ;  /* 0x0000000466667c23 */ /* 0x100fe2000801007c */
[----:B------:R-:W-:Y:S01]  /*1fb0*/  FADD.FTZ R101, R100, -R101 ;  /* 0x8000006564657221 */ /* 0x000fe20000010000 */
[----:B------:R-:W-:Y:S01]  /*1fc0*/  FFMA.FTZ R117, R117, UR4, R124 ;  /* 0x0000000475757c23 */ /* 0x000fe2000801007c */
[----:B------:R-:W-:Y:S01]  /*1fd0*/  FADD.FTZ R110, R115, -R110 ;  /* 0x8000006e736e7221 */ /* 0x000fe20000010000 */
[----:B------:R-:W-:-:S02]  /*1fe0*/  HADD2.F32 R66, -RZ, R39.H1_H1 ;  /* 0x30000027ff427230 */ /* 0x000fc40000004100 */
[----:B0-----:R-:W-:Y:S01]  /*1ff0*/  FMUL.FTZ R53, R111, UR12 ;  /* 0x0000000c6f357c20 */ /* 0x001fe20008410000 */
[--C-:B-----5:R-:W-:Y:S02]  /*2000*/  HADD2.F32 R49, -RZ, R59.reuse.H0_H0 ;  /* 0x2000003bff317230 */ /* 0x120fe40000004100 */
[----:B------:R-:W-:Y:S01]  /*2010*/  FMUL.FTZ R48, R108, UR12 ;  /* 0x0000000c6c307c20 */ /* 0x000fe20008410000 */
[----:B------:R-:W-:Y:S02]  /*2020*/  HADD2.F32 R54, -RZ, R59.H1_H1 ;  /* 0x3000003bff367230 */ /* 0x000fe40000004100 */
[----:B------:R-:W-:Y:S01]  /*2030*/  FADD.FTZ R102, R103, -R102 ;  /* 0x8000006667667221 */ /* 0x000fe20000010000 */
[----:B------:R-:W-:Y:S02]  /*2040*/  HADD2.F32 R51, -RZ, R39.H0_H0 ;  /* 0x20000027ff337230 */ /* 0x000fe40000004100 */
[----:B------:R-:W-:Y:S01]  /*2050*/  FMUL.FTZ R101, R101, UR21 ;  /* 0x0000001565657c20 */ /* 0x000fe20008410000 */
[----:B------:R-:W-:Y:S01]  /*2060*/  FADD.FTZ R117, R112, -R117 ;  /* 0x8000007570757221 */ /* 0x000fe20000010000 */
[----:B------:R-:W-:Y:S01]  /*2070*/  FMUL.FTZ R110, R110, UR21 ;  /* 0x000000156e6e7c20 */ /* 0x000fe20008410000 */
[----:B------:R-:W-:Y:S01]  /*2080*/  FFMA.FTZ R114, R114, UR4, R124 ;  /* 0x0000000472727c23 */ /* 0x000fe2000801007c */
[----:B------:R-:W-:-:S02]  /*2090*/  HADD2.F32 R52, -RZ, R58.H0_H0 ;  /* 0x2000003aff347230 */ /* 0x000fc40000004100 */
[C---:B------:R-:W-:Y:S01]  /*20a0*/  FMUL.FTZ R112, R53.reuse, R66 ;  /* 0x0000004235707220 */ /* 0x040fe20000410000 */
[----:B------:R-:W-:Y:S02]  /*20b0*/  HADD2.F32 R62, -RZ, R58.H1_H1 ;  /* 0x3000003aff3e7230 */ /* 0x000fe40000004100 */
[C---:B------:R-:W-:Y:S01]  /*20c0*/  FMUL.FTZ R59, R48.reuse, R49 ;  /* 0x00000031303b7220 */ /* 0x040fe20000410000 */
[----:B------:R-:W-:Y:S01]  /*20d0*/  FMUL.FTZ R58, R53, R54 ;  /* 0x00000036353a7220 */ /* 0x000fe20000410000 */
[----:B------:R-:W-:Y:S02]  /*20e0*/  HADD2.F32 R66, -RZ, R38.H1_H1 ;  /* 0x30000026ff427230 */ /* 0x000fe40000004100 */
[----:B------:R-:W-:Y:S01]  /*20f0*/  FMUL.FTZ R103, R48, R51 ;  /* 0x0000003330677220 */ /* 0x000fe20000410000 */
[----:B------:R-:W-:Y:S02]  /*2100*/  HADD2.F32 R65, -RZ, R57.H0_H0 ;  /* 0x20000039ff417230 */ /* 0x000fe40000004100 */
[----:B------:R-:W-:Y:S01]  /*2110*/  FMUL.FTZ R102, R102, UR21 ;  /* 0x0000001566667c20 */ /* 0x000fe20008410000 */
[----:B------:R-:W-:-:S02]  /*2120*/  HADD2.F32 R49, -RZ, R37.H0_H0 ;  /* 0x20000025ff317230 */ /* 0x000fc40000004100 */
[----:B------:R-:W-:Y:S01]  /*2130*/  FMUL.FTZ R53, R101, UR12 ;  /* 0x0000000c65357c20 */ /* 0x000fe20008410000 */
[----:B------:R-:W-:Y:S01]  /*2140*/  FMUL.FTZ R48, R110, UR12 ;  /* 0x0000000c6e307c20 */ /* 0x000fe20008410000 */
[----:B------:R-:W-:Y:S01]  /*2150*/  FADD.FTZ R114, R119, -R114 ;  /* 0x8000007277727221 */ /* 0x000fe20000010000 */
[----:B------:R-:W-:Y:S02]  /*2160*/  HADD2.F32 R54, -RZ, R38.H0_H0 ;  /* 0x20000026ff367230 */ /* 0x000fe40000004100 */
[----:B------:R-:W-:Y:S01]  /*2170*/  FMUL.FTZ R51, R102, UR12 ;  /* 0x0000000c66337c20 */ /* 0x000fe20008410000 */
[C---:B------:R-:W-:Y:S01]  /*2180*/  FMUL.FTZ R62, R53.reuse, R62 ;  /* 0x0000003e353e7220 */ /* 0x040fe20000410000 */
[----:B------:R-:W-:Y:S01]  /*2190*/  FMUL.FTZ R100, R53, R66 ;  /* 0x0000004235647220 */ /* 0x000fe20000410000 */
[C---:B------:R-:W-:Y:S01]  /*21a0*/  FMUL.FTZ R65, R48.reuse, R65 ;  /* 0x0000004130417220 */ /* 0x040fe20000410000 */
[----:B------:R-:W-:Y:S01]  /*21b0*/  FMUL.FTZ R53, R48, R49 ;  /* 0x0000003130357220 */ /* 0x000fe20000410000 */
[----:B------:R-:W-:Y:S01]  /*21c0*/  FMUL.FTZ R113, R113, UR21 ;  /* 0x0000001571717c20 */ /* 0x000fe20008410000 */
[----:B------:R-:W-:Y:S01]  /*21d0*/  FMUL.FTZ R48, R114, UR21 ;  /* 0x0000001572307c20 */ /* 0x000fe20008410000 */
[----:B------:R-:W-:Y:S01]  /*21e0*/  FMUL.FTZ R117, R117, UR21 ;  /* 0x0000001575757c20 */ /* 0x000fe20008410000 */
        /* <DEDUP_REMOVED lines=8> */
[----:B------:R-:W-:Y:S02]  /*2270*/  HADD2.F32 R50, -RZ, R56.H0_H0 ;  /* 0x20000038ff327230 */ /* 0x000fe40000004100 */
[----:B------:R-:W-:Y:S01]  /*2280*/  FMUL.FTZ R98, R55, R66 ;  /* 0x0000004237627220 */ /* 0x000fe20000410000 */
[----:B------:R-:W-:-:S02]  /*2290*/  HADD2.F32 R64, -RZ, R57.H1_H1 ;  /* 0x30000039ff407230 */ /* 0x000fc40000004100 */
[----:B------:R-:W-:Y:S01]  /*22a0*/  FMUL.FTZ R52, R49, R52 ;  /* 0x0000003431347220 */ /* 0x000fe20000410000 */
[----:B------:R-:W-:Y:S02]  /*22b0*/  HADD2.F32 R56, -RZ, R56.H1_H1 ;  /* 0x30000038ff387230 */ /* 0x000fe40000004100 */
[----:B------:R-:W-:Y:S01]  /*22c0*/  FMUL.FTZ R57, R51, R54 ;  /* 0x0000003633397220 */ /* 0x000fe20000410000 */
[----:B------:R-:W-:Y:S01]  /*22d0*/  FMUL.FTZ R67, R49, R50 ;  /* 0x0000003231437220 */ /* 0x000fe20000410000 */
[----:B------:R-:W-:Y:S01]  /*22e0*/  FMUL.FTZ R64, R55, R64 ;  /* 0x0000004037407220 */ /* 0x000fe20000410000 */
[----:B------:R-:W-:Y:S01]  /*22f0*/  F2FP.F16.F32.PACK_AB R50, R101, R102 ;  /* 0x000000666532723e */ /* 0x000fe200000000ff */
[----:B------:R-:W-:Y:S01]  /*2300*/  FMUL.FTZ R66, R51, R56 ;  /* 0x0000003833427220 */ /* 0x000fe20000410000 */
[----:B------:R-:W-:Y:S02]  /*2310*/  F2FP.F16.F32.PACK_AB R51, R111, R108 ;  /* 0x0000006c6f33723e */ /* 0x000fe400000000ff */
[----:B------:R-:W-:-:S02]  /*2320*/  F2FP.F16.F32.PACK_AB R49, R113, R110 ;  /* 0x0000006e7131723e */ /* 0x000fc400000000ff */
[----:B------:R-:W-:Y:S02]  /*2330*/  F2FP.F16.F32.PACK_AB R48, R117, R48 ;  /* 0x000000307530723e */ /* 0x000fe400000000ff */
[----:B------:R-:W-:Y:S02]  /*2340*/  F2FP.F16.F32.PACK_AB R55, R112, R103 ;  /* 0x000000677037723e */ /* 0x000fe400000000ff */
[----:B------:R-:W-:Y:S02]  /*2350*/  F2FP.F16.F32.PACK_AB R54, R100, R99 ;  /* 0x000000636436723e */ /* 0x000fe400000000ff */
[----:B------:R-:W-:Y:S02]  /*2360*/  F2FP.F16.F32.PACK_AB R53, R98, R53 ;  /* 0x000000356235723e */ /* 0x000fe400000000ff */
[----:B------:R-:W-:Y:S01]  /*2370*/  F2FP.F16.F32.PACK_AB R52, R57, R52 ;  /* 0x000000343934723e */ /* 0x000fe200000000ff */
[----:B------:R-:W-:Y:S06]  /*2380*/  BRA `(.L_x_835) ;  /* 0x0000000400107947 */ /* 0x000fec0003800000 */
.L_x_834:
[--C-:B0-----:R-:W-:Y:S01]  /*2390*/  FFMA.FTZ R55, R67, UR4, R124.reuse ;  /* 0x0000000443377c23 */ /* 0x101fe2000801007c */
[--C-:B------:R-:W-:Y:S01]  /*23a0*/  FFMA.FTZ R98, R98, UR4, R124.reuse ;  /* 0x0000000462627c23 */ /* 0x100fe2000801007c */
[--C-:B------:R-:W-:Y:S01]  /*23b0*/  FFMA.FTZ R101, R101, UR4, R124.reuse ;  /* 0x0000000465657c23 */ /* 0x100fe2000801007c */
[----:B------:R-:W-:Y:S01]  /*23c0*/  FFMA.FTZ R110, R110, UR4, R124 ;  /* 0x000000046e6e7c23 */ /* 0x000fe2000801007c */
[----:B------:R-:W-:Y:S01]  /*23d0*/  FADD.FTZ R55, R66, -R55 ;  /* 0x8000003742377221 */ /* 0x000fe20000010000 */
[----:B------:R-:W-:Y:S01]  /*23e0*/  FADD.FTZ R98, R99, -R98 ;  /* 0x8000006263627221 */ /* 0x000fe20000010000 */
[----:B------:R-:W-:Y:S01]  /*23f0*/  FADD.FTZ R101, R100, -R101 ;  /* 0x8000006564657221 */ /* 0x000fe20000010000 */
[--C-:B-----5:R-:W-:Y:S02]  /*2400*/  HADD2.F32 R65, -RZ, R57.reuse.H0_H0 ;  /* 0x20000039ff417230 */ /* 0x120fe40000004100 */
[----:B------:R-:W-:Y:S01]  /*2410*/  FMUL.FTZ R52, R55, UR21 ;  /* 0x0000001537347c20 */ /* 0x000fe20008410000 */
[----:B------:R-:W-:Y:S01]  /*2420*/  FMUL.FTZ R98, R98, UR21 ;  /* 0x0000001562627c20 */ /* 0x000fe20008410000 */
[----:B------:R-:W-:-:S02]  /*2430*/  HADD2.F32 R64, -RZ, R57.H1_H1 ;  /* 0x30000039ff407230 */ /* 0x000fc40000004100 */
[----:B------:R-:W-:Y:S01]  /*2440*/  FADD.FTZ R110, R115, -R110 ;  /* 0x8000006e736e7221 */ /* 0x000fe20000010000 */
[--C-:B------:R-:W-:Y:S01]  /*2450*/  FFMA.FTZ R113, R113, UR4, R124.reuse ;  /* 0x0000000471717c23 */ /* 0x100fe2000801007c */
[----:B------:R-:W-:Y:S02]  /*2460*/  HADD2.F32 R111, -RZ, R59.H1_H1 ;  /* 0x3000003bff6f7230 */ /* 0x000fe40000004100 */
[--C-:B------:R-:W-:Y:S01]  /*2470*/  FFMA.FTZ R102, R102, UR4, R124.reuse ;  /* 0x0000000466667c23 */ /* 0x100fe2000801007c */
[----:B------:R-:W-:Y:S02]  /*2480*/  HADD2.F32 R57, -RZ, R39.H1_H1 ;  /* 0x30000027ff397230 */ /* 0x000fe40000004100 */
[----:B------:R-:W-:Y:S01]  /*2490*/  FMUL.FTZ R52, R52, UR12 ;  /* 0x0000000c34347c20 */ /* 0x000fe20008410000 */
[----:B------:R-:W-:Y:S02]  /*24a0*/  HADD2.F32 R53, -RZ, R59.H0_H0 ;  /* 0x2000003bff357230 */ /* 0x000fe40000004100 */
[--C-:B------:R-:W-:Y:S01]  /*24b0*/  FFMA.FTZ R114, R114, UR4, R124.reuse ;  /* 0x0000000472727c23 */ /* 0x100fe2000801007c */
[----:B------:R-:W-:Y:S01]  /*24c0*/  FFMA.FTZ R117, R117, UR4, R124 ;  /* 0x0000000475757c23 */ /* 0x000fe2000801007c */
[----:B------:R-:W-:Y:S01]  /*24d0*/  FMUL.FTZ R98, R98, UR12 ;  /* 0x0000000c62627c20 */ /* 0x000fe20008410000 */
[----:B------:R-:W-:Y:S01]  /*24e0*/  FMUL.FTZ R101, R101, UR21 ;  /* 0x0000001565657c20 */ /* 0x000fe20008410000 */
[----:B------:R-:W-:Y:S01]  /*24f0*/  FMUL.FTZ R110, R110, UR21 ;  /* 0x000000156e6e7c20 */ /* 0x000fe20008410000 */
[----:B------:R-:W-:-:S02]  /*2500*/  HADD2.F32 R63, -RZ, R58.H0_H0 ;  /* 0x2000003aff3f7230 */ /* 0x000fc40000004100 */
[----:B------:R-:W-:Y:S01]  /*2510*/  FADD.FTZ R113, R108, -R113 ;  /* 0x800000716c717221 */ /* 0x000fe20000010000 */
[----:B------:R-:W-:Y:S02]  /*2520*/  HADD2.F32 R62, -RZ, R58.H1_H1 ;  /* 0x3000003aff3e7230 */ /* 0x000fe40000004100 */
[----:B------:R-:W-:Y:S01]  /*2530*/  FADD.FTZ R102, R103, -R102 ;  /* 0x8000006667667221 */ /* 0x000fe20000010000 */
[C---:B------:R-:W-:Y:S01]  /*2540*/  FMUL.FTZ R58, R52.reuse, R111 ;  /* 0x0000006f343a7220 */ /* 0x040fe20000410000 */
[----:B------:R-:W-:Y:S01]  /*2550*/  FMUL.FTZ R99, R52, R57 ;  /* 0x0000003934637220 */ /* 0x000fe20000410000 */
[----:B------:R-:W-:Y:S01]  /*2560*/  FADD.FTZ R114, R119, -R114 ;  /* 0x8000007277727221 */ /* 0x000fe20000010000 */
[----:B------:R-:W-:Y:S01]  /*2570*/  FADD.FTZ R117, R112, -R117 ;  /* 0x8000007570757221 */ /* 0x000fe20000010000 */
[----:B------:R-:W-:Y:S01]  /*2580*/  FMUL.FTZ R59, R98, R53 ;  /* 0x00000035623b7220 */ /* 0x000fe20000410000 */
[----:B------:R-:W-:Y:S02]  /*2590*/  HADD2.F32 R52, -RZ, R38.H1_H1 ;  /* 0x30000026ff347230 */ /* 0x000fe40000004100 */
[----:B------:R-:W-:Y:S01]  /*25a0*/  FMUL.FTZ R101, R101, UR12 ;  /* 0x0000000c65657c20 */ /* 0x000fe20008410000 */
[----:B------:R-:W-:-:S02]  /*25b0*/  HADD2.F32 R55, -RZ, R39.H0_H0 ;  /* 0x20000027ff377230 */ /* 0x000fc40000004100 */
[----:B------:R-:W-:Y:S01]  /*25c0*/  FMUL.FTZ R110, R110, UR12 ;  /* 0x0000000c6e6e7c20 */ /* 0x000fe20008410000 */
[--C-:B------:R-:W-:Y:S02]  /*25d0*/  HADD2.F32 R53, -RZ, R37.reuse.H0_H0 ;  /* 0x20000025ff357230 */ /* 0x100fe40000004100 */
[----:B------:R-:W-:Y:S01]  /*25e0*/  FMUL.FTZ R113, R113, UR21 ;  /* 0x0000001571717c20 */ /* 0x000fe20008410000 */
[----:B------:R-:W-:Y:S01]  /*25f0*/  FMUL.FTZ R102, R102, UR21 ;  /* 0x0000001566667c20 */ /* 0x000fe20008410000 */
[----:B------:R-:W-:Y:S01]  /*2600*/  FMUL.FTZ R62, R101, R62 ;  /* 0x0000003e653e7220 */ /* 0x000fe20000410000 */
[----:B------:R-:W-:Y:S01]  /*2610*/  FMUL.FTZ R114, R114, UR21 ;  /* 0x0000001572727c20 */ /* 0x000fe20008410000 */
[----:B------:R-:W-:Y:S01]  /*2620*/  FMUL.FTZ R117, R117, UR21 ;  /* 0x0000001575757c20 */ /* 0x000fe20008410000 */
[----:B------:R-:W-:Y:S01]  /*2630*/  FMUL.FTZ R101, R101, R52 ;  /* 0x0000003465657220 */ /* 0x000fe20000410000 */
[----:B------:R-:W-:Y:S01]  /*2640*/  FMUL.FTZ R65, R110, R65 ;  /* 0x000000416e417220 */ /* 0x000fe20000410000 */
[----:B------:R-:W-:Y:S01]  /*2650*/  FMUL.FTZ R98, R98, R55 ;  /* 0x0000003762627220 */ /* 0x000fe20000410000 */
[----:B------:R-:W-:Y:S01]  /*2660*/  FMUL.FTZ R110, R110, R53 ;  /* 0x000000356e6e7220 */ /* 0x000fe20000410000 */
[----:B------:R-:W-:-:S02]  /*2670*/  HADD2.F32 R52, -RZ, R37.H1_H1 ;  /* 0x30000025ff347230 */ /* 0x000fc40000004100 */
[----:B------:R-:W-:Y:S01]  /*2680*/  FMUL.FTZ R113, R113, UR12 ;  /* 0x0000000c71717c20 */ /* 0x000fe20008410000 */
[----:B------:R-:W-:Y:S02]  /*2690*/  HADD2.F32 R55, -RZ, R38.H0_H0 ;  /* 0x20000026ff377230 */ /* 0x000fe40000004100 */
[----:B------:R-:W-:Y:S01]  /*26a0*/  FMUL.FTZ R102, R102, UR12 ;  /* 0x0000000c66667c20 */ /* 0x000fe20008410000 */
[--C-:B------:R-:W-:Y:S02]  /*26b0*/  HADD2.F32 R53, -RZ, R36.reuse.H0_H0 ;  /* 0x20000024ff357230 */ /* 0x100fe40000004100 */
[----:B------:R-:W-:Y:S01]  /*26c0*/  FMUL.FTZ R114, R114, UR12 ;  /* 0x0000000c72727c20 */ /* 0x000fe20008410000 */
[----:B------:R-:W-:Y:S02]  /*26d0*/  HADD2.F32 R54, -RZ, R36.H1_H1 ;  /* 0x30000024ff367230 */ /* 0x000fe40000004100 */
[----:B------:R-:W-:Y:S01]  /*26e0*/  FMUL.FTZ R117, R117, UR12 ;  /* 0x0000000c75757c20 */ /* 0x000fe20008410000 */
[----:B------:R-:W-:Y:S01]  /*26f0*/  FMUL.FTZ R64, R113, R64 ;  /* 0x0000004071407220 */ /* 0x000fe20000410000 */
[----:B------:R-:W-:-:S02]  /*2700*/  HADD2.F32 R67, -RZ, R56.H0_H0 ;  /* 0x20000038ff437230 */ /* 0x000fc40000004100 */
[C---:B------:R-:W-:Y:S01]  /*2710*/  FMUL.FTZ R63, R102.reuse, R63 ;  /* 0x0000003f663f7220 */ /* 0x040fe20000410000 */
[----:B------:R-:W-:Y:S01]  /*2720*/  FMUL.FTZ R113, R113, R52 ;  /* 0x0000003471717220 */ /* 0x000fe20000410000 */
[----:B------:R-:W-:Y:S02]  /*2730*/  HADD2.F32 R56, -RZ, R56.H1_H1 ;  /* 0x30000038ff387230 */ /* 0x000fe40000004100 */
[----:B------:R-:W-:Y:S01]  /*2740*/  FMUL.FTZ R102, R102, R55 ;  /* 0x0000003766667220 */ /* 0x000fe20000410000 */
[C---:B------:R-:W-:Y:S01]  /*2750*/  FMUL.FTZ R52, R114.reuse, R53 ;  /* 0x0000003572347220 */ /* 0x040fe20000410000 */
[C---:B------:R-:W-:Y:S01]  /*2760*/  FMUL.FTZ R57, R117.reuse, R54 ;  /* 0x0000003675397220 */ /* 0x040fe20000410000 */
[----:B------:R-:W-:Y:S01]  /*2770*/  FMUL.FTZ R67, R114, R67 ;  /* 0x0000004372437220 */ /* 0x000fe20000410000 */
[----:B------:R-:W-:Y:S01]  /*2780*/  FMUL.FTZ R66, R117, R56 ;  /* 0x0000003875427220 */ /* 0x000fe20000410000 */
[----:B------:R-:W-:Y:S02]  /*2790*/  F2FP.F16.F32.PACK_AB R55, R99, R98 ;  /* 0x000000626337723e */ /* 0x000fe400000000ff */
[----:B------:R-:W-:-:S02]  /*27a0*/  F2FP.F16.F32.PACK_AB R54, R101, R102 ;  /* 0x000000666536723e */ /* 0x000fc400000000ff */
[----:B------:R-:W-:Y:S02]  /*27b0*/  F2FP.F16.F32.PACK_AB R53, R113, R110 ;  /* 0x0000006e7135723e */ /* 0x000fe400000000ff */
[----:B------:R-:W-:-:S07]  /*27c0*/  F2FP.F16.F32.PACK_AB R52, R57, R52 ;  /* 0x000000343934723e */ /* 0x000fce00000000ff */
.L_x_835:
[----:B------:R-:W0:Y:S01]  /*27d0*/  @P0 LDC.64 R56, c[0x0][0x478] ;  /* 0x00011e00ff380b82 */ /* 0x000e220000000a00 */
[----:B------:R-:W-:-:S04]  /*27e0*/  IMAD.WIDE.U32 R60, R109, 0x10, R60 ;  /* 0x000000106d3c7825 */ /* 0x000fc800078e003c */
[----:B0-----:R-:W-:-:S05]  /*27f0*/  @P0 IMAD.WIDE.U32 R56, R109, 0x10, R56 ;  /* 0x000000106d380825 */ /* 0x001fca00078e0038 */
[----:B------:R0:W-:Y:S04]  /*2800*/  @P0 STG.E.128 desc[UR14][R56.64], R48 ;  /* 0x0000003038000986 */ /* 0x0001e8000c101d0e */
[----:B------:R0:W-:Y:S01]  /*2810*/  STG.E.128 desc[UR14][R60.64], R52 ;  /* 0x000000343c007986 */ /* 0x0001e2000c101d0e */
[----:B------:R-:W-:Y:S05]  /*2820*/  BRA `(.L_x_836) ;  /* 0x0000001400407947 */ /* 0x000fea0003800000 */
.L_x_831:
[----:B------:R-:W0:Y:S02]  /*2830*/  LDC.64 R56, c[0x0][0x390] ;  /* 0x0000e400ff387b82 */ /* 0x000e240000000a00 */
[----:B0-----:R-:W-:-:S06]  /*2840*/  IMAD.WIDE.U32 R52, R111, 0x10, R56 ;  /* 0x000000106f347825 */ /* 0x001fcc00078e0038 */
[----:B------:R-:W5:Y:S01]  /*2850*/  LDG.E.128 R52, desc[UR14][R52.64] ;  /* 0x0000000e34347981 */ /* 0x000f62000c1e1d00 */
[----:B------:R-:W-:-:S04]  /*2860*/  UISETP.NE.U32.AND UP1, UPT, UR22, URZ, UPT ;  /* 0x000000ff1600728c */ /* 0x000fc8000bf25070 */
[----:B------:R-:W-:-:S09]  /*2870*/  UISETP.NE.AND.EX UP1, UPT, UR23, URZ, UPT, UP1 ;  /* 0x000000ff1700728c */ /* 0x000fd2000bf25310 */
[----:B------:R-:W-:Y:S05]  /*2880*/  BRA.U UP1, `(.L_x_837) ;  /* 0x0000000501347547 */ /* 0x000fea000b800000 */
[--C-:B------:R-:W-:Y:S01]  /*2890*/  FFMA.FTZ R61, R61, UR4, R124.reuse ;  /* 0x000000043d3d7c23 */ /* 0x100fe2000801007c */
[--C-:B------:R-:W-:Y:S01]  /*28a0*/  FFMA.FTZ R63, R63, UR4, R124.reuse ;  /* 0x000000043f3f7c23 */ /* 0x100fe2000801007c */
[--C-:B------:R-:W-:Y:S01]  /*28b0*/  FFMA.FTZ R123, R123, UR4, R124.reuse ;  /* 0x000000047b7b7c23 */ /* 0x100fe2000801007c */
[--C-:B------:R-:W-:Y:S01]  /*28c0*/  FFMA.FTZ R65, R65, UR4, R124.reuse ;  /* 0x0000000441417c23 */ /* 0x100fe2000801007c */
[----:B------:R-:W-:Y:S01]  /*28d0*/  FADD.FTZ R131, R60, -R61 ;  /* 0x8000003d3c837221 */ /* 0x000fe20000010000 */
[--C-:B-----5:R-:W-:Y:S02]  /*28e0*/  HADD2.F32 R61, -RZ, R43.reuse.H1_H1 ;  /* 0x3000002bff3d7230 */ /* 0x120fe40000004100 */
[----:B------:R-:W-:Y:S01]  /*28f0*/  FADD.FTZ R62, R62, -R63 ;  /* 0x8000003f3e3e7221 */ /* 0x000fe20000010000 */
[--C-:B------:R-:W-:Y:S01]  /*2900*/  FFMA.FTZ R127, R127, UR4, R124.reuse ;  /* 0x000000047f7f7c23 */ /* 0x100fe2000801007c */
[----:B------:R-:W-:Y:S01]  /*2910*/  FADD.FTZ R123, R118, -R123 ;  /* 0x8000007b767b7221 */ /* 0x000fe20000010000 */
[--C-:B------:R-:W-:Y:S01]  /*2920*/  FFMA.FTZ R125, R125, UR4, R124.reuse ;  /* 0x000000047d7d7c23 */ /* 0x100fe2000801007c */
[----:B------:R-:W-:Y:S01]  /*2930*/  FFMA.FTZ R121, R121, UR4, R124 ;  /* 0x0000000479797c23 */ /* 0x000fe2000801007c */
[----:B------:R-:W-:-:S02]  /*2940*/  HADD2.F32 R60, -RZ, R43.H0_H0 ;  /* 0x2000002bff3c7230 */ /* 0x000fc40000004100 */
[----:B------:R-:W-:Y:S01]  /*2950*/  FFMA.FTZ R118, R62, UR21, R61 ;  /* 0x000000153e767c23 */ /* 0x000fe2000801003d */
[----:B------:R-:W-:Y:S01]  /*2960*/  FADD.FTZ R65, R64, -R65 ;  /* 0x8000004140417221 */ /* 0x000fe20000010000 */
[--C-:B------:R-:W-:Y:S02]  /*2970*/  HADD2.F32 R62, -RZ, R42.reuse.H0_H0 ;  /* 0x2000002aff3e7230 */ /* 0x100fe40000004100 */
[----:B------:R-:W-:Y:S01]  /*2980*/  FADD.FTZ R122, R122, -R127 ;  /* 0x8000007f7a7a7221 */ /* 0x000fe20000010000 */
[--C-:B------:R-:W-:Y:S02]  /*2990*/  HADD2.F32 R61, -RZ, R41.reuse.H0_H0 ;  /* 0x20000029ff3d7230 */ /* 0x100fe40000004100 */
[----:B------:R-:W-:Y:S01]  /*29a0*/  FADD.FTZ R120, R120, -R125 ;  /* 0x8000007d78787221 */ /* 0x000fe20000010000 */
[----:B------:R-:W-:Y:S02]  /*29b0*/  HADD2.F32 R63, -RZ, R41.H1_H1 ;  /* 0x30000029ff3f7230 */ /* 0x000fe40000004100 */
[----:B------:R-:W-:Y:S01]  /*29c0*/  FADD.FTZ R132, R116, -R121 ;  /* 0x8000007974847221 */ /* 0x000fe20000010000 */
[----:B------:R-:W-:Y:S01]  /*29d0*/  FFMA.FTZ R129, R129, UR4, R124 ;  /* 0x0000000481817c23 */ /* 0x000fe2000801007c */
[----:B------:R-:W-:Y:S01]  /*29e0*/  FFMA.FTZ R116, R65, UR21, R60 ;  /* 0x0000001541747c23 */ /* 0x000fe2000801003c */
[----:B------:R-:W-:-:S02]  /*29f0*/  HADD2.F32 R65, -RZ, R42.H1_H1 ;  /* 0x3000002aff417230 */ /* 0x000fc40000004100 */
[----:B------:R-:W-:Y:S01]  /*2a00*/  FFMA.FTZ R64, R123, UR21, R62 ;  /* 0x000000157b407c23 */ /* 0x000fe2000801003e */
[----:B------:R-:W-:Y:S01]  /*2a10*/  FFMA.FTZ R62, R122, UR21, R61 ;  /* 0x000000157a3e7c23 */ /* 0x000fe2000801003d */
[----:B------:R-:W-:Y:S01]  /*2a20*/  FFMA.FTZ R63, R120, UR21, R63 ;  /* 0x00000015783f7c23 */ /* 0x000fe2000801003f */
[----:B------:R-:W-:Y:S02]  /*2a30*/  HADD2.F32 R61, -RZ, R40.H1_H1 ;  /* 0x30000028ff3d7230 */ /* 0x000fe40000004100 */
[----:B------:R-:W-:Y:S01]  /*2a40*/  FADD.FTZ R126, R126, -R129 ;  /* 0x800000817e7e7221 */ /* 0x000fe20000010000 */
[----:B------:R-:W-:Y:S02]  /*2a50*/  HADD2.F32 R120, -RZ, R35.H0_H0 ;  /* 0x20000023ff787230 */ /* 0x000fe40000004100 */
[----:B------:R-:W-:Y:S01]  /*2a60*/  FMUL.FTZ R123, R116, UR12 ;  /* 0x0000000c747b7c20 */ /* 0x000fe20008410000 */
[----:B------:R-:W-:Y:S01]  /*2a70*/  FFMA.FTZ R65, R132, UR21, R65 ;  /* 0x0000001584417c23 */ /* 0x000fe20008010041 */
[----:B------:R-:W-:-:S02]  /*2a80*/  HADD2.F32 R128, -RZ, R55.H1_H1 ;  /* 0x30000037ff807230 */ /* 0x000fc40000004100 */
[----:B------:R-:W-:Y:S01]  /*2a90*/  FMUL.FTZ R125, R118, UR12 ;  /* 0x0000000c767d7c20 */ /* 0x000fe20008410000 */
[----:B------:R-:W-:Y:S02]  /*2aa0*/  HADD2.F32 R122, -RZ, R35.H1_H1 ;  /* 0x30000023ff7a7230 */ /* 0x000fe40000004100 */
[----:B------:R-:W-:Y:S01]  /*2ab0*/  FFMA.FTZ R61, R126, UR21, R61 ;  /* 0x000000157e3d7c23 */ /* 0x000fe2000801003d */
[----:B------:R-:W-:Y:S02]  /*2ac0*/  HADD2.F32 R60, -RZ, R40.H0_H0 ;  /* 0x20000028ff3c7230 */ /* 0x000fe40000004100 */
[----:B------:R-:W-:Y:S01]  /*2ad0*/  FMUL.FTZ R126, R120, R123 ;  /* 0x0000007b787e7220 */ /* 0x000fe20000410000 */
[----:B------:R-:W-:Y:S02]  /*2ae0*/  HADD2.F32 R58, -RZ, R54.H1_H1 ;  /* 0x30000036ff3a7230 */ /* 0x000fe40000004100 */
[----:B------:R-:W-:Y:S01]  /*2af0*/  FMUL.FTZ R65, R65, UR12 ;  /* 0x0000000c41417c20 */ /* 0x000fe20008410000 */
[----:B------:R-:W-:-:S02]  /*2b00*/  HADD2.F32 R130, -RZ, R55.H0_H0 ;  /* 0x20000037ff827230 */ /* 0x000fc40000004100 */
[----:B------:R-:W-:Y:S01]  /*2b10*/  FMUL.FTZ R116, R125, R128 ;  /* 0x000000807d747220 */ /* 0x000fe20000410000 */
[----:B------:R-:W-:Y:S02]  /*2b20*/  HADD2.F32 R120, -RZ, R34.H1_H1 ;  /* 0x30000022ff787230 */ /* 0x000fe40000004100 */
[----:B------:R-:W-:Y:S01]  /*2b30*/  FMUL.FTZ R129, R122, R125 ;  /* 0x0000007d7a817220 */ /* 0x000fe20000410000 */
[----:B------:R-:W-:Y:S02]  /*2b40*/  HADD2.F32 R55, -RZ, R53.H0_H0 ;  /* 0x20000035ff377230 */ /* 0x000fe40000004100 */
[----:B------:R-:W-:Y:S01]  /*2b50*/  FMUL.FTZ R62, R62, UR12 ;  /* 0x0000000c3e3e7c20 */ /* 0x000fe20008410000 */
[----:B------:R-:W-:Y:S02]  /*2b60*/  HADD2.F32 R59, -RZ, R54.H0_H0 ;  /* 0x20000036ff3b7230 */ /* 0x000fe40000004100 */
[----:B------:R-:W-:Y:S01]  /*2b70*/  FFMA.FTZ R60, R131, UR21, R60 ;  /* 0x00000015833c7c23 */ /* 0x000fe2000801003c */
[----:B------:R-:W-:-:S02]  /*2b80*/  HADD2.F32 R125, -RZ, R33.H0_H0 ;  /* 0x20000021ff7d7230 */ /* 0x000fc40000004100 */
[----:B------:R-:W-:Y:S01]  /*2b90*/  FMUL.FTZ R118, R65, R58 ;  /* 0x0000003a41767220 */ /* 0x000fe20000410000 */
[----:B------:R-:W-:Y:S02]  /*2ba0*/  HADD2.F32 R54, -RZ, R53.H1_H1 ;  /* 0x30000035ff367230 */ /* 0x000fe40000004100 */
[----:B------:R-:W-:Y:S01]  /*2bb0*/  FMUL.FTZ R65, R120, R65 ;  /* 0x0000004178417220 */ /* 0x000fe20000410000 */
[----:B------:R-:W-:Y:S02]  /*2bc0*/  HADD2.F32 R122, -RZ, R33.H1_H1 ;  /* 0x30000021ff7a7230 */ /* 0x000fe40000004100 */
[----:B------:R-:W-:Y:S01]  /*2bd0*/  FMUL.FTZ R63, R63, UR12 ;  /* 0x0000000c3f3f7c20 */ /* 0x000fe20008410000 */
[----:B------:R-:W-:Y:S02]  /*2be0*/  HADD2.F32 R53, -RZ, R52.H0_H0 ;  /* 0x20000034ff357230 */ /* 0x000fe40000004100 */
[----:B------:R-:W-:Y:S01]  /*2bf0*/  FMUL.FTZ R120, R62, R55 ;  /* 0x000000373e787220 */ /* 0x000fe20000410000 */
[----:B------:R-:W-:-:S02]  /*2c00*/  HADD2.F32 R127, -RZ, R34.H0_H0 ;  /* 0x20000022ff7f7230 */ /* 0x000fc40000004100 */
[----:B------:R-:W-:Y:S01]  /*2c10*/  FMUL.FTZ R64, R64, UR12 ;  /* 0x0000000c40407c20 */ /* 0x000fe20008410000 */
[--C-:B------:R-:W-:Y:S02]  /*2c20*/  HADD2.F32 R55, -RZ, R32.reuse.H0_H0 ;  /* 0x20000020ff377230 */ /* 0x100fe40000004100 */
[----:B------:R-:W-:Y:S01]  /*2c30*/  FMUL.FTZ R60, R60, UR12 ;  /* 0x0000000c3c3c7c20 */ /* 0x000fe20008410000 */
[----:B------:R-:W-:Y:S02]  /*2c40*/  HADD2.F32 R58, -RZ, R32.H1_H1 ;  /* 0x30000020ff3a7230 */ /* 0x000fe40000004100 */
[----:B------:R-:W-:Y:S01]  /*2c50*/  FMUL.FTZ R62, R125, R62 ;  /* 0x0000003e7d3e7220 */ /* 0x000fe20000410000 */
[----:B------:R-:W-:Y:S01]  /*2c60*/  FMUL.FTZ R61, R61, UR12 ;  /* 0x0000000c3d3d7c20 */ /* 0x000fe20008410000 */
[----:B------:R-:W-:Y:S01]  /*2c70*/  FMUL.FTZ R125, R63, R54 ;  /* 0x000000363f7d7220 */ /* 0x000fe20000410000 */
[----:B------:R-:W-:Y:S01]  /*2c80*/  FMUL.FTZ R121, R123, R130 ;  /* 0x000000827b797220 */ /* 0x000fe20000410000 */
[----:B------:R-:W-:Y:S01]  /*2c90*/  FMUL.FTZ R63, R122, R63 ;  /* 0x0000003f7a3f7220 */ /* 0x000fe20000410000 */
[----:B------:R-:W-:-:S02]  /*2ca0*/  HADD2.F32 R52, -RZ, R52.H1_H1 ;  /* 0x30000034ff347230 */ /* 0x000fc40000004100 */
[----:B------:R-:W-:Y:S01]  /*2cb0*/  FMUL.FTZ R123, R64, R59 ;  /* 0x0000003b407b7220 */ /* 0x000fe20000410000 */
[----:B------:R-:W-:Y:S01]  /*2cc0*/  FMUL.FTZ R122, R60, R53 ;  /* 0x000000353c7a7220 */ /* 0x000fe20000410000 */
[----:B------:R-:W-:Y:S01]  /*2cd0*/  FMUL.FTZ R64, R127, R64 ;  /* 0x000000407f407220 */ /* 0x000fe20000410000 */
[----:B------:R-:W-:Y:S01]  /*2ce0*/  FMUL.FTZ R60, R55, R60 ;  /* 0x0000003c373c7220 */ /* 0x000fe20000410000 */
[----:B------:R-:W-:Y:S01]  /*2cf0*/  FMUL.FTZ R59, R58, R61 ;  /* 0x0000003d3a3b7220 */ /* 0x000fe20000410000 */
[----:B------:R-:W-:Y:S01]  /*2d00*/  FMUL.FTZ R127, R61, R52 ;  /* 0x000000343d7f7220 */ /* 0x000fe20000410000 */
[----:B------:R-:W-:Y:S02]  /*2d10*/  F2FP.F16.F32.PACK_AB R55, R129, R126 ;  /* 0x0000007e8137723e */ /* 0x000fe400000000ff */
[----:B------:R-:W-:Y:S02]  /*2d20*/  F2FP.F16.F32.PACK_AB R54, R65, R64 ;  /* 0x000000404136723e */ /* 0x000fe400000000ff */
[----:B------:R-:W-:-:S02]  /*2d30*/  F2FP.F16.F32.PACK_AB R53, R63, R62 ;  /* 0x0000003e3f35723e */ /* 0x000fc400000000ff */
[----:B------:R-:W-:Y:S01]  /*2d40*/  F2FP.F16.F32.PACK_AB R52, R59, R60 ;  /* 0x0000003c3b34723e */ /* 0x000fe200000000ff */
[----:B------:R-:W-:Y:S06]  /*2d50*/  BRA `(.L_x_838) ;  /* 0x0000000400407947 */ /* 0x000fec0003800000 */
.L_x_837:
        /* <DEDUP_REMOVED lines=8> */
[--C-:B------:R-:W-:Y:S01]  /*2de0*/  FFMA.FTZ R125, R125, UR4, R124.reuse ;  /* 0x000000047d7d7c23 */ /* 0x100fe2000801007c */
[----:B------:R-:W-:Y:S01]  /*2df0*/  FFMA.FTZ R121, R121, UR4, R124 ;  /* 0x0000000479797c23 */ /* 0x000fe2000801007c */
[----:B------:R-:W-:-:S02]  /*2e00*/  HADD2.F32 R58, -RZ, R43.H0_H0 ;  /* 0x2000002bff3a7230 */ /* 0x000fc40000004100 */
[----:B------:R-:W-:Y:S01]  /*2e10*/  FADD.FTZ R65, R64, -R65 ;  /* 0x8000004140417221 */ /* 0x000fe20000010000 */
[----:B------:R-:W-:Y:S01]  /*2e20*/  FFMA.FTZ R133, R63, UR21, R60 ;  /* 0x000000153f857c23 */ /* 0x000fe2000801003c */
[--C-:B------:R-:W-:Y:S02]  /*2e30*/  HADD2.F32 R62, -RZ, R42.reuse.H0_H0 ;  /* 0x2000002aff3e7230 */ /* 0x100fe40000004100 */
[----:B------:R-:W-:Y:S01]  /*2e40*/  FADD.FTZ R123, R118, -R123 ;  /* 0x8000007b767b7221 */ /* 0x000fe20000010000 */
[--C-:B------:R-:W-:Y:S02]  /*2e50*/  HADD2.F32 R60, -RZ, R41.reuse.H0_H0 ;  /* 0x20000029ff3c7230 */ /* 0x100fe40000004100 */
[----:B------:R-:W-:Y:S01]  /*2e60*/  FADD.FTZ R127, R122, -R127 ;  /* 0x8000007f7a7f7221 */ /* 0x000fe20000010000 */
[----:B------:R-:W-:Y:S02]  /*2e70*/  HADD2.F32 R64, -RZ, R41.H1_H1 ;  /* 0x30000029ff407230 */ /* 0x000fe40000004100 */
[----:B------:R-:W-:Y:S01]  /*2e80*/  FADD.FTZ R125, R120, -R125 ;  /* 0x8000007d787d7221 */ /* 0x000fe20000010000 */
[----:B------:R-:W-:Y:S01]  /*2e90*/  FADD.FTZ R121, R116, -R121 ;  /* 0x8000007974797221 */ /* 0x000fe20000010000 */
[----:B------:R-:W-:Y:S01]  /*2ea0*/  FFMA.FTZ R129, R129, UR4, R124 ;  /* 0x0000000481817c23 */ /* 0x000fe2000801007c */
[----:B------:R-:W-:Y:S01]  /*2eb0*/  FFMA.FTZ R130, R65, UR21, R58 ;  /* 0x0000001541827c23 */ /* 0x000fe2000801003a */
[----:B------:R-:W-:-:S02]  /*2ec0*/  HADD2.F32 R116, -RZ, R42.H1_H1 ;  /* 0x3000002aff747230 */ /* 0x000fc40000004100 */
[----:B------:R-:W-:Y:S01]  /*2ed0*/  FFMA.FTZ R65, R123, UR21, R62 ;  /* 0x000000157b417c23 */ /* 0x000fe2000801003e */
[--C-:B------:R-:W-:Y:S02]  /*2ee0*/  HADD2.F32 R58, -RZ, R40.reuse.H0_H0 ;  /* 0x20000028ff3a7230 */ /* 0x100fe40000004100 */
[----:B------:R-:W-:Y:S01]  /*2ef0*/  FFMA.FTZ R62, R127, UR21, R60 ;  /* 0x000000157f3e7c23 */ /* 0x000fe2000801003c */
[----:B------:R-:W-:Y:S01]  /*2f00*/  FFMA.FTZ R63, R125, UR21, R64 ;  /* 0x000000157d3f7c23 */ /* 0x000fe20008010040 */
[----:B------:R-:W-:Y:S02]  /*2f10*/  HADD2.F32 R59, -RZ, R35.H0_H0 ;  /* 0x20000023ff3b7230 */ /* 0x000fe40000004100 */
[----:B------:R-:W-:Y:S01]  /*2f20*/  FADD.FTZ R129, R126, -R129 ;  /* 0x800000817e817221 */ /* 0x000fe20000010000 */
[----:B------:R-:W-:Y:S02]  /*2f30*/  HADD2.F32 R51, -RZ, R55.H0_H0 ;  /* 0x20000037ff337230 */ /* 0x000fe40000004100 */
[----:B------:R-:W-:Y:S01]  /*2f40*/  FMUL.FTZ R64, R130, UR12 ;  /* 0x0000000c82407c20 */ /* 0x000fe20008410000 */
[----:B------:R-:W-:-:S02]  /*2f50*/  HADD2.F32 R60, -RZ, R40.H1_H1 ;  /* 0x30000028ff3c7230 */ /* 0x000fc40000004100 */
[----:B------:R-:W-:Y:S01]  /*2f60*/  FFMA.FTZ R126, R121, UR21, R116 ;  /* 0x00000015797e7c23 */ /* 0x000fe20008010074 */
[----:B------:R-:W-:Y:S02]  /*2f70*/  HADD2.F32 R55, -RZ, R55.H1_H1 ;  /* 0x30000037ff377230 */ /* 0x000fe40000004100 */
[----:B------:R-:W-:Y:S01]  /*2f80*/  FMUL.FTZ R118, R133, UR12 ;  /* 0x0000000c85767c20 */ /* 0x000fe20008410000 */
[----:B------:R-:W-:Y:S01]  /*2f90*/  FFMA.FTZ R58, R61, UR21, R58 ;  /* 0x000000153d3a7c23 */ /* 0x000fe2000801003a */
[----:B------:R-:W-:Y:S01]  /*2fa0*/  FMUL.FTZ R131, R59, R64 ;  /* 0x000000403b837220 */ /* 0x000fe20000410000 */
[----:B------:R-:W-:Y:S02]  /*2fb0*/  HADD2.F32 R120, -RZ, R34.H1_H1 ;  /* 0x30000022ff787230 */ /* 0x000fe40000004100 */
[----:B------:R-:W-:Y:S01]  /*2fc0*/  FFMA.FTZ R129, R129, UR21, R60 ;  /* 0x0000001581817c23 */ /* 0x000fe2000801003c */
[----:B------:R-:W-:Y:S02]  /*2fd0*/  HADD2.F32 R50, -RZ, R54.H0_H0 ;  /* 0x20000036ff327230 */ /* 0x000fe40000004100 */
[----:B------:R-:W-:Y:S01]  /*2fe0*/  FMUL.FTZ R121, R64, R51 ;  /* 0x0000003340797220 */ /* 0x000fe20000410000 */
[----:B------:R-:W-:-:S02]  /*2ff0*/  HADD2.F32 R49, -RZ, R53.H0_H0 ;  /* 0x20000035ff317230 */ /* 0x000fc40000004100 */
[----:B------:R-:W-:Y:S01]  /*3000*/  FMUL.FTZ R59, R126, UR12 ;  /* 0x0000000c7e3b7c20 */ /* 0x000fe20008410000 */
[----:B------:R-:W-:Y:S02]  /*3010*/  HADD2.F32 R61, -RZ, R35.H1_H1 ;  /* 0x30000023ff3d7230 */ /* 0x000fe40000004100 */
[----:B------:R-:W-:Y:S01]  /*3020*/  FMUL.FTZ R116, R118, R55 ;  /* 0x0000003776747220 */ /* 0x000fe20000410000 */
[----:B------:R-:W-:Y:S02]  /*3030*/  HADD2.F32 R54, -RZ, R54.H1_H1 ;  /* 0x30000036ff367230 */ /* 0x000fe40000004100 */
[----:B------:R-:W-:Y:S01]  /*3040*/  FMUL.FTZ R60, R62, UR12 ;  /* 0x0000000c3e3c7c20 */ /* 0x000fe20008410000 */
[----:B------:R-:W-:Y:S02]  /*3050*/  HADD2.F32 R64, -RZ, R34.H0_H0 ;  /* 0x20000022ff407230 */ /* 0x000fe40000004100 */
[----:B------:R-:W-:Y:S01]  /*3060*/  FMUL.FTZ R55, R65, UR12 ;  /* 0x0000000c41377c20 */ /* 0x000fe20008410000 */
[----:B------:R-:W-:-:S02]  /*3070*/  HADD2.F32 R51, -RZ, R33.H0_H0 ;  /* 0x20000021ff337230 */ /* 0x000fc40000004100 */
[----:B------:R-:W-:Y:S01]  /*3080*/  FMUL.FTZ R128, R120, R59 ;  /* 0x0000003b78807220 */ /* 0x000fe20000410000 */
[--C-:B------:R-:W-:Y:S02]  /*3090*/  HADD2.F32 R48, -RZ, R52.reuse.H0_H0 ;  /* 0x20000034ff307230 */ /* 0x100fe40000004100 */
[----:B------:R-:W-:Y:S01]  /*30a0*/  FMUL.FTZ R132, R61, R118 ;  /* 0x000000763d847220 */ /* 0x000fe20000410000 */
[----:B------:R-:W-:Y:S01]  /*30b0*/  FMUL.FTZ R120, R60, R49 ;  /* 0x000000313c787220 */ /* 0x000fe20000410000 */
[----:B------:R-:W-:Y:S02]  /*30c0*/  HADD2.F32 R53, -RZ, R53.H1_H1 ;  /* 0x30000035ff357230 */ /* 0x000fe40000004100 */
[----:B------:R-:W-:Y:S01]  /*30d0*/  FMUL.FTZ R123, R55, R50 ;  /* 0x00000032377b7220 */ /* 0x000fe20000410000 */
[----:B------:R-:W-:Y:S02]  /*30e0*/  HADD2.F32 R52, -RZ, R52.H1_H1 ;  /* 0x30000034ff347230 */ /* 0x000fe40000004100 */
[----:B------:R-:W-:Y:S01]  /*30f0*/  FMUL.FTZ R61, R64, R55 ;  /* 0x00000037403d7220 */ /* 0x000fe20000410000 */
[----:B------:R-:W-:Y:S01]  /*3100*/  FMUL.FTZ R118, R59, R54 ;  /* 0x000000363b767220 */ /* 0x000fe20000410000 */
[----:B------:R-:W-:Y:S01]  /*3110*/  FMUL.FTZ R60, R51, R60 ;  /* 0x0000003c333c7220 */ /* 0x000fe20000410000 */
[----:B------:R-:W-:-:S02]  /*3120*/  HADD2.F32 R55, -RZ, R33.H1_H1 ;  /* 0x30000021ff377230 */ /* 0x000fc40000004100 */
[----:B------:R-:W-:Y:S01]  /*3130*/  FMUL.FTZ R64, R63, UR12 ;  /* 0x0000000c3f407c20 */ /* 0x000fe20008410000 */
[--C-:B------:R-:W-:Y:S02]  /*3140*/  HADD2.F32 R50, -RZ, R32.reuse.H0_H0 ;  /* 0x20000020ff327230 */ /* 0x100fe40000004100 */
[----:B------:R-:W-:Y:S01]  /*3150*/  FMUL.FTZ R51, R129, UR12 ;  /* 0x0000000c81337c20 */ /* 0x000fe20008410000 */
[----:B------:R-:W-:Y:S02]  /*3160*/  HADD2.F32 R54, -RZ, R32.H1_H1 ;  /* 0x30000020ff367230 */ /* 0x000fe40000004100 */
[----:B------:R-:W-:Y:S01]  /*3170*/  FMUL.FTZ R49, R58, UR12 ;  /* 0x0000000c3a317c20 */ /* 0x000fe20008410000 */
[----:B------:R-:W-:Y:S01]  /*3180*/  FMUL.FTZ R125, R64, R53 ;  /* 0x00000035407d7220 */ /* 0x000fe20000410000 */
        /* <DEDUP_REMOVED lines=13> */
.L_x_838:
        /* <DEDUP_REMOVED lines=11> */
[--C-:B------:R-:W-:Y:S01]  /*3310*/  FFMA.FTZ R117, R117, UR4, R124.reuse ;  /* 0x0000000475757c23 */ /* 0x100fe2000801007c */
[----:B0-----:R-:W-:Y:S02]  /*3320*/  HADD2.F32 R49, -RZ, R44.H1_H1 ;  /* 0x3000002cff317230 */ /* 0x001fe40000004100 */
[--C-:B------:R-:W-:Y:S01]  /*3330*/  FFMA.FTZ R51, R67, UR4, R124.reuse ;  /* 0x0000000443337c23 */ /* 0x100fe2000801007c */
[--C-:B------:R-:W-:Y:S01]  /*3340*/  FFMA.FTZ R110, R110, UR4, R124.reuse ;  /* 0x000000046e6e7c23 */ /* 0x100fe2000801007c */
[----:B------:R-:W-:Y:S01]  /*3350*/  FADD.FTZ R112, R112, -R117 ;  /* 0x8000007570707221 */ /* 0x000fe20000010000 */
[--C-:B------:R-:W-:Y:S01]  /*3360*/  FFMA.FTZ R113, R113, UR4, R124.reuse ;  /* 0x0000000471717c23 */ /* 0x100fe2000801007c */
[----:B------:R-:W-:Y:S01]  /*3370*/  FFMA.FTZ R52, R98, UR4, R124 ;  /* 0x0000000462347c23 */ /* 0x000fe2000801007c */
[----:B------:R-:W-:Y:S01]  /*3380*/  FADD.FTZ R66, R66, -R51 ;  /* 0x8000003342427221 */ /* 0x000fe20000010000 */
[----:B------:R-:W-:Y:S01]  /*3390*/  FFMA.FTZ R53, R112, UR21, R49 ;  /* 0x0000001570357c23 */ /* 0x000fe20008010031 */
[----:B-----5:R-:W-:-:S02]  /*33a0*/  HADD2.F32 R64, -RZ, R59.H0_H0 ;  /* 0x2000003bff407230 */ /* 0x020fc40000004100 */
[----:B------:R-:W-:Y:S01]  /*33b0*/  FFMA.FTZ R102, R102, UR4, R124 ;  /* 0x0000000466667c23 */ /* 0x000fe2000801007c */
[----:B------:R-:W-:Y:S02]  /*33c0*/  HADD2.F32 R63, -RZ, R59.H1_H1 ;  /* 0x3000003bff3f7230 */ /* 0x000fe40000004100 */
[----:B------:R-:W-:Y:S01]  /*33d0*/  FADD.FTZ R54, R115, -R110 ;  /* 0x8000006e73367221 */ /* 0x000fe20000010000 */
[--C-:B------:R-:W-:Y:S02]  /*33e0*/  HADD2.F32 R62, -RZ, R58.reuse.H0_H0 ;  /* 0x2000003aff3e7230 */ /* 0x100fe40000004100 */
[----:B------:R-:W-:Y:S01]  /*33f0*/  FADD.FTZ R108, R108, -R113 ;  /* 0x800000716c6c7221 */ /* 0x000fe20000010000 */
[----:B------:R-:W-:Y:S02]  /*3400*/  HADD2.F32 R65, -RZ, R58.H1_H1 ;  /* 0x3000003aff417230 */ /* 0x000fe40000004100 */
[----:B------:R-:W-:Y:S01]  /*3410*/  FADD.FTZ R99, R99, -R52 ;  /* 0x8000003463637221 */ /* 0x000fe20000010000 */
[----:B------:R-:W-:-:S02]  /*3420*/  HADD2.F32 R49, -RZ, R45.H0_H0 ;  /* 0x2000002dff317230 */ /* 0x000fc40000004100 */
[----:B------:R-:W-:Y:S01]  /*3430*/  FFMA.FTZ R101, R101, UR4, R124 ;  /* 0x0000000465657c23 */ /* 0x000fe2000801007c */
[----:B------:R-:W-:Y:S02]  /*3440*/  HADD2.F32 R51, -RZ, R45.H1_H1 ;  /* 0x3000002dff337230 */ /* 0x000fe40000004100 */
[----:B------:R-:W-:Y:S01]  /*3450*/  FADD.FTZ R103, R103, -R102 ;  /* 0x8000006667677221 */ /* 0x000fe20000010000 */
[--C-:B------:R-:W-:Y:S02]  /*3460*/  HADD2.F32 R58, -RZ, R47.reuse.H0_H0 ;  /* 0x2000002fff3a7230 */ /* 0x100fe40000004100 */
[----:B------:R-:W-:Y:S01]  /*3470*/  FFMA.FTZ R54, R54, UR21, R49 ;  /* 0x0000001536367c23 */ /* 0x000fe20008010031 */
[----:B------:R-:W-:Y:S02]  /*3480*/  HADD2.F32 R59, -RZ, R47.H1_H1 ;  /* 0x3000002fff3b7230 */ /* 0x000fe40000004100 */
[----:B------:R-:W-:Y:S01]  /*3490*/  FFMA.FTZ R55, R108, UR21, R51 ;  /* 0x000000156c377c23 */ /* 0x000fe20008010033 */
[----:B------:R-:W-:-:S02]  /*34a0*/  HADD2.F32 R52, -RZ, R46.H0_H0 ;  /* 0x2000002eff347230 */ /* 0x000fc40000004100 */
[----:B------:R-:W-:Y:S01]  /*34b0*/  FFMA.FTZ R108, R99, UR21, R58 ;  /* 0x00000015636c7c23 */ /* 0x000fe2000801003a */
[----:B------:R-:W-:Y:S02]  /*34c0*/  HADD2.F32 R49, -RZ, R46.H1_H1 ;  /* 0x3000002eff317230 */ /* 0x000fe40000004100 */
[----:B------:R-:W-:Y:S01]  /*34d0*/  FFMA.FTZ R111, R66, UR21, R59 ;  /* 0x00000015426f7c23 */ /* 0x000fe2000801003b */
[----:B------:R-:W-:Y:S01]  /*34e0*/  FADD.FTZ R98, R100, -R101 ;  /* 0x8000006564627221 */ /* 0x000fe20000010000 */
[----:B------:R-:W-:Y:S01]  /*34f0*/  FFMA.FTZ R100, R103, UR21, R52 ;  /* 0x0000001567647c23 */ /* 0x000fe20008010034 */
[--C-:B------:R-:W-:Y:S02]  /*3500*/  HADD2.F32 R110, -RZ, R39.reuse.H0_H0 ;  /* 0x20000027ff6e7230 */ /* 0x100fe40000004100 */
[----:B------:R-:W-:Y:S01]  /*3510*/  FFMA.FTZ R114, R114, UR4, R124 ;  /* 0x0000000472727c23 */ /* 0x000fe2000801007c */
[----:B------:R-:W-:Y:S02]  /*3520*/  HADD2.F32 R113, -RZ, R39.H1_H1 ;  /* 0x30000027ff717230 */ /* 0x000fe40000004100 */
[----:B------:R-:W-:Y:S01]  /*3530*/  FMUL.FTZ R51, R108, UR12 ;  /* 0x0000000c6c337c20 */ /* 0x000fe20008410000 */
[----:B------:R-:W-:Y:S01]  /*3540*/  FMUL.FTZ R52, R111, UR12 ;  /* 0x0000000c6f347c20 */ /* 0x000fe20008410000 */
[----:B------:R-:W-:Y:S01]  /*3550*/  FFMA.FTZ R103, R98, UR21, R49 ;  /* 0x0000001562677c23 */ /* 0x000fe20008010031 */
[----:B------:R-:W-:-:S02]  /*3560*/  HADD2.F32 R48, -RZ, R44.H0_H0 ;  /* 0x2000002cff307230 */ /* 0x000fc40000004100 */
[----:B------:R-:W-:Y:S01]  /*3570*/  FADD.FTZ R119, R119, -R114 ;  /* 0x8000007277777221 */ /* 0x000fe20000010000 */
[----:B------:R-:W-:Y:S01]  /*3580*/  FMUL.FTZ R59, R51, R64 ;  /* 0x00000040333b7220 */ /* 0x000fe20000410000 */
[----:B------:R-:W-:Y:S01]  /*3590*/  FMUL.FTZ R110, R110, R51 ;  /* 0x000000336e6e7220 */ /* 0x000fe20000410000 */
[----:B------:R-:W-:Y:S01]  /*35a0*/  FMUL.FTZ R58, R52, R63 ;  /* 0x0000003f343a7220 */ /* 0x000fe20000410000 */
[----:B------:R-:W-:Y:S01]  /*35b0*/  FMUL.FTZ R113, R113, R52 ;  /* 0x0000003471717220 */ /* 0x000fe20000410000 */
[--C-:B------:R-:W-:Y:S02]  /*35c0*/  HADD2.F32 R99, -RZ, R38.reuse.H1_H1 ;  /* 0x30000026ff637230 */ /* 0x100fe40000004100 */
[----:B------:R-:W-:Y:S01]  /*35d0*/  FMUL.FTZ R51, R100, UR12 ;  /* 0x0000000c64337c20 */ /* 0x000fe20008410000 */
[----:B------:R-:W-:Y:S02]  /*35e0*/  HADD2.F32 R64, -RZ, R38.H0_H0 ;  /* 0x20000026ff407230 */ /* 0x000fe40000004100 */
[----:B------:R-:W-:Y:S01]  /*35f0*/  FMUL.FTZ R52, R103, UR12 ;  /* 0x0000000c67347c20 */ /* 0x000fe20008410000 */
[----:B------:R-:W-:-:S02]  /*3600*/  HADD2.F32 R50, -RZ, R57.H0_H0 ;  /* 0x20000039ff327230 */ /* 0x000fc40000004100 */
[----:B------:R-:W-:Y:S01]  /*3610*/  FMUL.FTZ R49, R54, UR12 ;  /* 0x0000000c36317c20 */ /* 0x000fe20008410000 */
[----:B------:R-:W-:Y:S02]  /*3620*/  HADD2.F32 R98, -RZ, R37.H0_H0 ;  /* 0x20000025ff627230 */ /* 0x000fe40000004100 */
[----:B------:R-:W-:Y:S01]  /*3630*/  FFMA.FTZ R48, R119, UR21, R48 ;  /* 0x0000001577307c23 */ /* 0x000fe20008010030 */
[----:B------:R-:W-:Y:S01]  /*3640*/  FMUL.FTZ R63, R51, R62 ;  /* 0x0000003e333f7220 */ /* 0x000fe20000410000 */
[----:B------:R-:W-:Y:S01]  /*3650*/  FMUL.FTZ R102, R99, R52 ;  /* 0x0000003463667220 */ /* 0x000fe20000410000 */
[----:B------:R-:W-:Y:S02]  /*3660*/  HADD2.F32 R57, -RZ, R57.H1_H1 ;  /* 0x30000039ff397230 */ /* 0x000fe40000004100 */
[----:B------:R-:W-:Y:S01]  /*3670*/  FMUL.FTZ R101, R64, R51 ;  /* 0x0000003340657220 */ /* 0x000fe20000410000 */
[----:B------:R-:W-:Y:S01]  /*3680*/  FMUL.FTZ R62, R52, R65 ;  /* 0x00000041343e7220 */ /* 0x000fe20000410000 */
[----:B------:R-:W-:-:S02]  /*3690*/  HADD2.F32 R99, -RZ, R37.H1_H1 ;  /* 0x30000025ff637230 */ /* 0x000fc40000004100 */
[----:B------:R-:W-:Y:S01]  /*36a0*/  FMUL.FTZ R65, R49, R50 ;  /* 0x0000003231417220 */ /* 0x000fe20000410000 */
[----:B------:R-:W-:Y:S01]  /*36b0*/  FMUL.FTZ R98, R98, R49 ;  /* 0x0000003162627220 */ /* 0x000fe20000410000 */
[--C-:B------:R-:W-:Y:S02]  /*36c0*/  HADD2.F32 R51, -RZ, R36.reuse.H0_H0 ;  /* 0x20000024ff337230 */ /* 0x100fe40000004100 */
[----:B------:R-:W-:Y:S01]  /*36d0*/  FMUL.FTZ R52, R55, UR12 ;  /* 0x0000000c37347c20 */ /* 0x000fe20008410000 */
[----:B------:R-:W-:Y:S02]  /*36e0*/  HADD2.F32 R112, -RZ, R36.H1_H1 ;  /* 0x30000024ff707230 */ /* 0x000fe40000004100 */
[----:B------:R-:W-:Y:S01]  /*36f0*/  FMUL.FTZ R50, R48, UR12 ;  /* 0x0000000c30327c20 */ /* 0x000fe20008410000 */
        /* <DEDUP_REMOVED lines=12> */
[----:B------:R-:W-:-:S02]  /*37c0*/  F2FP.F16.F32.PACK_AB R50, R103, R100 ;  /* 0x000000646732723e */ /* 0x000fc400000000ff */
[----:B------:R-:W-:Y:S02]  /*37d0*/  F2FP.F16.F32.PACK_AB R55, R113, R110 ;  /* 0x0000006e7137723e */ /* 0x000fe400000000ff */
[----:B------:R-:W-:Y:S02]  /*37e0*/  F2FP.F16.F32.PACK_AB R54, R102, R101 ;  /* 0x000000656636723e */ /* 0x000fe400000000ff */
[----:B------:R-:W-:Y:S02]  /*37f0*/  F2FP.F16.F32.PACK_AB R53, R99, R98 ;  /* 0x000000626335723e */ /* 0x000fe400000000ff */
[----:B------:R-:W-:Y:S01]  /*3800*/  F2FP.F16.F32.PACK_AB R52, R57, R52 ;  /* 0x000000343934723e */ /* 0x000fe200000000ff */
[----:B------:R-:W-:Y:S06]  /*3810*/  BRA `(.L_x_840) ;  /* 0x0000000400307947 */ /* 0x000fec0003800000 */
.L_x_839:
[--C-:B------:R-:W-:Y:S01]  /*3820*/  FFMA.FTZ R117, R117, UR4, R124.reuse ;  /* 0x0000000475757c23 */ /* 0x100fe2000801007c */
[--C-:B------:R-:W-:Y:S01]  /*3830*/  FFMA.FTZ R98, R98, UR4, R124.reuse ;  /* 0x0000000462627c23 */ /* 0x100fe2000801007c */
[----:B0-----:R-:W-:Y:S02]  /*3840*/  HADD2.F32 R52, -RZ, R44.H1_H1 ;  /* 0x3000002cff347230 */ /* 0x001fe40000004100 */
[----:B------:R-:W-:Y:S01]  /*3850*/  FFMA.FTZ R113, R113, UR4, R124 ;  /* 0x0000000471717c23 */ /* 0x000fe2000801007c */
[----:B------:R-:W-:Y:S01]  /*3860*/  FADD.FTZ R117, R112, -R117 ;  /* 0x8000007570757221 */ /* 0x000fe20000010000 */
[----:B------:R-:W-:Y:S02]  /*3870*/  HADD2.F32 R65, -RZ, R47.H0_H0 ;  /* 0x2000002fff417230 */ /* 0x000fe40000004100 */
[----:B------:R-:W-:Y:S01]  /*3880*/  FADD.FTZ R98, R99, -R98 ;  /* 0x8000006263627221 */ /* 0x000fe20000010000 */
[--C-:B------:R-:W-:Y:S01]  /*3890*/  FFMA.FTZ R102, R102, UR4, R124.reuse ;  /* 0x0000000466667c23 */ /* 0x100fe2000801007c */
[----:B------:R-:W-:Y:S01]  /*38a0*/  FFMA.FTZ R55, R67, UR4, R124 ;  /* 0x0000000443377c23 */ /* 0x000fe2000801007c */
[----:B------:R-:W-:Y:S01]  /*38b0*/  FFMA.FTZ R117, R117, UR21, R52 ;  /* 0x0000001575757c23 */ /* 0x000fe20008010034 */
[----:B------:R-:W-:-:S02]  /*38c0*/  HADD2.F32 R52, -RZ, R45.H1_H1 ;  /* 0x3000002dff347230 */ /* 0x000fc40000004100 */
[--C-:B------:R-:W-:Y:S01]  /*38d0*/  FFMA.FTZ R110, R110, UR4, R124.reuse ;  /* 0x000000046e6e7c23 */ /* 0x100fe2000801007c */
[--C-:B-----5:R-:W-:Y:S02]  /*38e0*/  HADD2.F32 R64, -RZ, R59.reuse.H0_H0 ;  /* 0x2000003bff407230 */ /* 0x120fe40000004100 */
[----:B------:R-:W-:Y:S01]  /*38f0*/  FADD.FTZ R113, R108, -R113 ;  /* 0x800000716c717221 */ /* 0x000fe20000010000 */
[----:B------:R-:W-:Y:S02]  /*3900*/  HADD2.F32 R111, -RZ, R59.H1_H1 ;  /* 0x3000003bff6f7230 */ /* 0x000fe40000004100 */
[----:B------:R-:W-:Y:S01]  /*3910*/  FFMA.FTZ R65, R98, UR21, R65 ;  /* 0x0000001562417c23 */ /* 0x000fe20008010041 */
[----:B------:R-:W-:Y:S02]  /*3920*/  HADD2.F32 R59, -RZ, R46.H0_H0 ;  /* 0x2000002eff3b7230 */ /* 0x000fe40000004100 */
[----:B------:R-:W-:Y:S01]  /*3930*/  FFMA.FTZ R101, R101, UR4, R124 ;  /* 0x0000000465657c23 */ /* 0x000fe2000801007c */
[----:B------:R-:W-:Y:S01]  /*3940*/  FADD.FTZ R102, R103, -R102 ;  /* 0x8000006667667221 */ /* 0x000fe20000010000 */
[----:B------:R-:W-:Y:S01]  /*3950*/  FADD.FTZ R66, R66, -R55 ;  /* 0x8000003742427221 */ /* 0x000fe20000010000 */
[----:B------:R-:W-:-:S02]  /*3960*/  HADD2.F32 R63, -RZ, R58.H0_H0 ;  /* 0x2000003aff3f7230 */ /* 0x000fc40000004100 */
[----:B------:R-:W-:Y:S01]  /*3970*/  FADD.FTZ R110, R115, -R110 ;  /* 0x8000006e736e7221 */ /* 0x000fe20000010000 */
[----:B------:R-:W-:Y:S02]  /*3980*/  HADD2.F32 R62, -RZ, R58.H1_H1 ;  /* 0x3000003aff3e7230 */ /* 0x000fe40000004100 */
[----:B------:R-:W-:Y:S01]  /*3990*/  FFMA.FTZ R113, R113, UR21, R52 ;  /* 0x0000001571717c23 */ /* 0x000fe20008010034 */
[----:B------:R-:W-:Y:S02]  /*39a0*/  HADD2.F32 R55, -RZ, R45.H0_H0 ;  /* 0x2000002dff377230 */ /* 0x000fe40000004100 */
[----:B------:R-:W-:Y:S01]  /*39b0*/  FFMA.FTZ R114, R114, UR4, R124 ;  /* 0x0000000472727c23 */ /* 0x000fe2000801007c */
[----:B------:R-:W-:Y:S02]  /*39c0*/  HADD2.F32 R99, -RZ, R47.H1_H1 ;  /* 0x3000002fff637230 */ /* 0x000fe40000004100 */
[----:B------:R-:W-:Y:S01]  /*39d0*/  FMUL.FTZ R65, R65, UR12 ;  /* 0x0000000c41417c20 */ /* 0x000fe20008410000 */
[----:B------:R-:W-:-:S02]  /*39e0*/  HADD2.F32 R58, -RZ, R39.H0_H0 ;  /* 0x20000027ff3a7230 */ /* 0x000fc40000004100 */
[----:B------:R-:W-:Y:S01]  /*39f0*/  FADD.FTZ R101, R100, -R101 ;  /* 0x8000006564657221 */ /* 0x000fe20000010000 */
[----:B------:R-:W-:Y:S02]  /*3a00*/  HADD2.F32 R52, -RZ, R46.H1_H1 ;  /* 0x3000002eff347230 */ /* 0x000fe40000004100 */
[----:B------:R-:W-:Y:S01]  /*3a10*/  FFMA.FTZ R102, R102, UR21, R59 ;  /* 0x0000001566667c23 */ /* 0x000fe2000801003b */
[----:B------:R-:W-:Y:S02]  /*3a20*/  HADD2.F32 R53, -RZ, R44.H0_H0 ;  /* 0x2000002cff357230 */ /* 0x000fe40000004100 */
[----:B------:R-:W-:Y:S01]  /*3a30*/  FFMA.FTZ R55, R110, UR21, R55 ;  /* 0x000000156e377c23 */ /* 0x000fe20008010037 */
[----:B------:R-:W-:Y:S01]  /*3a40*/  FFMA.FTZ R66, R66, UR21, R99 ;  /* 0x0000001542427c23 */ /* 0x000fe20008010063 */
[----:B------:R-:W-:Y:S01]  /*3a50*/  FADD.FTZ R114, R119, -R114 ;  /* 0x8000007277727221 */ /* 0x000fe20000010000 */
[----:B------:R-:W-:Y:S01]  /*3a60*/  FMUL.FTZ R59, R65, R64 ;  /* 0x00000040413b7220 */ /* 0x000fe20000410000 */
[----:B------:R-:W-:Y:S01]  /*3a70*/  FMUL.FTZ R100, R58, R65 ;  /* 0x000000413a647220 */ /* 0x000fe20000410000 */
[----:B------:R-:W-:Y:S01]  /*3a80*/  FFMA.FTZ R101, R101, UR21, R52 ;  /* 0x0000001565657c23 */ /* 0x000fe20008010034 */
[----:B------:R-:W-:-:S02]  /*3a90*/  HADD2.F32 R65, -RZ, R38.H0_H0 ;  /* 0x20000026ff417230 */ /* 0x000fc40000004100 */
[----:B------:R-:W-:Y:S01]  /*3aa0*/  FMUL.FTZ R102, R102, UR12 ;  /* 0x0000000c66667c20 */ /* 0x000fe20008410000 */
[----:B------:R-:W-:Y:S02]  /*3ab0*/  HADD2.F32 R54, -RZ, R57.H0_H0 ;  /* 0x20000039ff367230 */ /* 0x000fe40000004100 */
[----:B------:R-:W-:Y:S01]  /*3ac0*/  FMUL.FTZ R66, R66, UR12 ;  /* 0x0000000c42427c20 */ /* 0x000fe20008410000 */
[----:B------:R-:W-:Y:S02]  /*3ad0*/  HADD2.F32 R99, -RZ, R39.H1_H1 ;  /* 0x30000027ff637230 */ /* 0x000fe40000004100 */
[----:B------:R-:W-:Y:S01]  /*3ae0*/  FMUL.FTZ R55, R55, UR12 ;  /* 0x0000000c37377c20 */ /* 0x000fe20008410000 */
[----:B------:R-:W-:Y:S02]  /*3af0*/  HADD2.F32 R52, -RZ, R37.H0_H0 ;  /* 0x20000025ff347230 */ /* 0x000fe40000004100 */
[----:B------:R-:W-:Y:S01]  /*3b00*/  FFMA.FTZ R53, R114, UR21, R53 ;  /* 0x0000001572357c23 */ /* 0x000fe20008010035 */
[----:B------:R-:W-:Y:S01]  /*3b10*/  FMUL.FTZ R63, R102, R63 ;  /* 0x0000003f663f7220 */ /* 0x000fe20000410000 */
[----:B------:R-:W-:-:S02]  /*3b20*/  HADD2.F32 R64, -RZ, R38.H1_H1 ;  /* 0x30000026ff407230 */ /* 0x000fc40000004100 */
[----:B------:R-:W-:Y:S01]  /*3b30*/  FMUL.FTZ R101, R101, UR12 ;  /* 0x0000000c65657c20 */ /* 0x000fe20008410000 */
[----:B------:R-:W-:Y:S01]  /*3b40*/  FMUL.FTZ R102, R65, R102 ;  /* 0x0000006641667220 */ /* 0x000fe20000410000 */
[----:B------:R-:W-:Y:S02]  /*3b50*/  HADD2.F32 R57, -RZ, R57.H1_H1 ;  /* 0x30000039ff397230 */ /* 0x000fe40000004100 */
[----:B------:R-:W-:Y:S01]  /*3b60*/  FMUL.FTZ R58, R66, R111 ;  /* 0x0000006f423a7220 */ /* 0x000fe20000410000 */
[----:B------:R-:W-:Y:S02]  /*3b70*/  HADD2.F32 R67, -RZ, R56.H0_H0 ;  /* 0x20000038ff437230 */ /* 0x000fe40000004100 */
        /* <DEDUP_REMOVED lines=13> */
[----:B------:R-:W-:-:S02]  /*3c50*/  HADD2.F32 R56, -RZ, R56.H1_H1 ;  /* 0x30000038ff387230 */ /* 0x000fc40000004100 */
[----:B------:R-:W-:Y:S01]  /*3c60*/  FMUL.FTZ R53, R99, R66 ;  /* 0x0000004263357220 */ /* 0x000fe20000410000 */
[----:B------:R-:W-:Y:S01]  /*3c70*/  FMUL.FTZ R52, R55, R52 ;  /* 0x0000003437347220 */ /* 0x000fe20000410000 */
[----:B------:R-:W-:Y:S01]  /*3c80*/  FMUL.FTZ R57, R54, R117 ;  /* 0x0000007536397220 */ /* 0x000fe20000410000 */
[----:B------:R-:W-:Y:S01]  /*3c90*/  F2FP.F16.F32.PACK_AB R55, R103, R100 ;  /* 0x000000646737723e */ /* 0x000fe200000000ff */
[----:B------:R-:W-:Y:S01]  /*3ca0*/  FMUL.FTZ R66, R117, R56 ;  /* 0x0000003875427220 */ /* 0x000fe20000410000 */
[----:B------:R-:W-:Y:S02]  /*3cb0*/  F2FP.F16.F32.PACK_AB R54, R101, R102 ;  /* 0x000000666536723e */ /* 0x000fe400000000ff */
[----:B------:R-:W-:Y:S02]  /*3cc0*/  F2FP.F16.F32.PACK_AB R53, R53, R98 ;  /* 0x000000623535723e */ /* 0x000fe400000000ff */
[----:B------:R-:W-:-:S07]  /*3cd0*/  F2FP.F16.F32.PACK_AB R52, R57, R52 ;  /* 0x000000343934723e */ /* 0x000fce00000000ff */
.L_x_840:
[----:B------:R-:W0:Y:S01]  /*3ce0*/  @P0 LDC.64 R56, c[0x0][0x478] ;  /* 0x00011e00ff380b82 */ /* 0x000e220000000a00 */
[----:B------:R-:W-:-:S04]  /*3cf0*/  IMAD.WIDE.U32 R60, R109, 0x10, R60 ;  /* 0x000000106d3c7825 */ /* 0x000fc800078e003c */
[----:B0-----:R-:W-:-:S05]  /*3d00*/  @P0 IMAD.WIDE.U32 R56, R109, 0x10, R56 ;  /* 0x000000106d380825 */ /* 0x001fca00078e0038 */
[----:B------:R1:W-:Y:S04]  /*3d10*/  @P0 STG.E.128 desc[UR14][R56.64], R48 ;  /* 0x0000003038000986 */ /* 0x0003e8000c101d0e */
[----:B------:R1:W-:Y:S02]  /*3d20*/  STG.E.128 desc[UR14][R60.64], R52 ;  /* 0x000000343c007986 */ /* 0x0003e4000c101d0e */
.L_x_836:
[----:B------:R-:W-:Y:S01]  /*3d30*/  UIADD3 UR6, UPT, UPT, UR6, UR24, URZ ;  /* 0x0000001806067290 */ /* 0x000fe2000fffe0ff */
[----:B------:R-:W-:Y:S01]  /*3d40*/  FADD.FTZ R69, R122, R69 ;  /* 0x000000457a457221 */ /* 0x000fe20000010000 */
[----:B------:R-:W-:Y:S01]  /*3d50*/  FADD.FTZ R70, R127, R70 ;  /* 0x000000467f467221 */ /* 0x000fe20000010000 */
[----:B------:R-:W-:Y:S01]  /*3d60*/  FADD.FTZ R71, R120, R71 ;  /* 0x0000004778477221 */ /* 0x000fe20000010000 */
[----:B------:R-:W-:Y:S01]  /*3d70*/  UISETP.GE.AND UP1, UPT, UR6, UR25, UPT ;  /* 0x000000190600728c */ /* 0x000fe2000bf26270 */
        /* <DEDUP_REMOVED lines=13> */
[----:B------:R-:W-:Y:S01]  /*3e50*/  UPLOP3.LUT UP2, UPT, UPT, UPT, UP2, 0x40, 0x4 ;  /* 0x000000000004789c */ /* 0x000fe20003f4e820 */
[----:B------:R-:W-:Y:S10]  /*3e60*/  BRA.U !UP1, `(.L_x_841) ;  /* 0xffffffc509d87547 */ /* 0x000ff4000b83ffff */
[----:B01----:R-:W-:Y:S02]  /*3e70*/  MOV R55, R20 ;  /* 0x0000001400377202 */ /* 0x003fe40000000f00 */
        /* <DEDUP_REMOVED lines=47> */
.L_x_828:
        /* <DEDUP_REMOVED lines=22> */
.L_x_842:
        /* <DEDUP_REMOVED lines=11> */
.L_x_7991:


//--------------------- .text._ZN10layer_norm13ln_bwd_kernelINS_13Kernel_traitsI6__halfS2_S2_S2_fjLj2048ELj1ELj1ELj4ELj16ENS_18Kernel_traits_baseILj2048ES2_S2_S2_S2_fjLj128EEEEELb0ELb1ELb1ELb0EEEvNS_9BwdParamsE --------------------------
	.section	.text._ZN10layer_norm13ln_bwd_kernelINS_13Kernel_traitsI6__halfS2_S2_S2_fjLj2048ELj1ELj1ELj4ELj16ENS_18Kernel_traits_baseILj2048ES2_S2_S2_S2_fjLj128EEEEELb0ELb1ELb1ELb0EEEvNS_9BwdParamsE,"ax",@progbits
	.align	128
        .global         _ZN10layer_norm13ln_bwd_kernelINS_13Kernel_traitsI6__halfS2_S2_S2_fjLj2048ELj1ELj1ELj4ELj16ENS_18Kernel_traits_baseILj2048ES2_S2_S2_S2_fjLj128EEEEELb0ELb1ELb1ELb0EEEvNS_9BwdParamsE
        .type           _ZN10layer_norm13ln_bwd_kernelINS_13Kernel_traitsI6__halfS2_S2_S2_fjLj2048ELj1ELj1ELj4ELj16ENS_18Kernel_traits_baseILj2048ES2_S2_S2_S2_fjLj128EEEEELb0ELb1ELb1ELb0EEEvNS_9BwdParamsE,@function
        .size           _ZN10layer_norm13ln_bwd_kernelINS_13Kernel_traitsI6__halfS2_S2_S2_fjLj2048ELj1ELj1ELj4ELj16ENS_18Kernel_traits_baseILj2048ES2_S2_S2_S2_fjLj128EEEEELb0ELb1ELb1ELb0EEEvNS_9BwdParamsE,(.L_x_7992 - _ZN10layer_norm13ln_bwd_kernelINS_13Kernel_traitsI6__halfS2_S2_S2_fjLj2048ELj1ELj1ELj4ELj16ENS_18Kernel_traits_baseILj2048ES2_S2_S2_S2_fjLj128EEEEELb0ELb1ELb1ELb0EEEvNS_9BwdParamsE)
        .other          _ZN10layer_norm13ln_bwd_kernelINS_13Kernel_traitsI6__halfS2_S2_S2_fjLj2048ELj1ELj1ELj4ELj16ENS_18Kernel_traits_baseILj2048ES2_S2_S2_S2_fjLj128EEEEELb0ELb1ELb1ELb0EEEvNS_9BwdParamsE,@"STO_CUDA_ENTRY STV_DEFAULT"
_ZN10layer_norm13ln_bwd_kernelINS_13Kernel_traitsI6__halfS2_S2_S2_fjLj2048ELj1ELj1ELj4ELj16ENS_18Kernel_traits_baseILj2048ES2_S2_S2_S2_fjLj128EEEEELb0ELb1ELb1ELb0EEEvNS_9BwdParamsE:
.text._ZN10layer_norm13ln_bwd_kernelINS_13Kernel_traitsI6__halfS2_S2_S2_fjLj2048ELj1ELj1ELj4ELj16ENS_18Kernel_traits_baseILj2048ES2_S2_S2_S2_fjLj128EEEEELb0ELb1ELb1ELb0EEEvNS_9BwdParamsE:
        /* <DEDUP_REMOVED lines=90> */
.L_x_919:
[----:B0-----:R-:W-:Y:S02]  /*05a0*/  UIMAD.WIDE UR8, UR6, 0x4, UR18 ;  /* 0x00000004060878a5 */ /* 0x001fe4000f8e0212 */
[----:B------:R-:W-:-:S04]  /*05b0*/  UIMAD.WIDE UR28, UR6, 0x4, UR16 ;  /* 0x00000004061c78a5 */ /* 0x000fc8000f8e0210 */
[----:B-1----:R-:W-:Y:S02]  /*05c0*/  MOV R86, UR8 ;  /* 0x0000000800567c02 */ /* 0x002fe40008000f00 */
[----:B------:R-:W-:Y:S01]  /*05d0*/  MOV R87, UR9 ;  /* 0x0000000900577c02 */ /* 0x000fe20008000f00 */
[----:B---3--:R-:W-:-:S04]  /*05e0*/  UIMAD.WIDE UR8, UR6, 0x4, UR20 ;  /* 0x00000004060878a5 */ /* 0x008fc8000f8e0214 */
[----:B------:R-:W3:Y:S01]  /*05f0*/  LDG.E R86, desc[UR14][R86.64] ;  /* 0x0000000e56567981 */ /* 0x000ee2000c1e1900 */
[----:B------:R-:W-:Y:S02]  /*0600*/  MOV R88, UR28 ;  /* 0x0000001c00587c02 */ /* 0x000fe40008000f00 */
[----:B------:R-:W-:Y:S02]  /*0610*/  MOV R84, UR8 ;  /* 0x0000000800547c02 */ /* 0x000fe40008000f00 */
[----:B------:R-:W-:Y:S02]  /*0620*/  MOV R85, UR9 ;  /* 0x0000000900557c02 */ /* 0x000fe40008000f00 */
[----:B------:R-:W-:-:S03]  /*0630*/  MOV R89, UR29 ;  /* 0x0000001d00597c02 */ /* 0x000fc60008000f00 */
[----:B------:R-:W2:Y:S04]  /*0640*/  LDG.E R84, desc[UR14][R84.64] ;  /* 0x0000000e54547981 */ /* 0x000ea8000c1e1900 */
[----:B------:R-:W4:Y:S01]  /*0650*/  LDG.E R88, desc[UR14][R88.64] ;  /* 0x0000000e58587981 */ /* 0x000f22000c1e1900 */
[----:B------:R-:W-:Y:S01]  /*0660*/  BSSY.RECONVERGENT B0, `(.L_x_844) ;  /* 0x00000ed000007945 */ /* 0x000fe20003800200 */
[----:B------:R-:W-:Y:S02]  /*0670*/  CS2R R132, SRZ ;  /* 0x0000000000847805 */ /* 0x000fe4000001ff00 */
[----:B---3--:R-:W-:Y:S02]  /*0680*/  R2UR UR29, R86 ;  /* 0x00000000561d72ca */ /* 0x008fe400000e0000 */
[----:B--2---:R-:W-:-:S11]  /*0690*/  R2UR UR28, R84 ;  /* 0x00000000541c72ca */ /* 0x004fd600000e0000 */
[----:B------:R-:W-:Y:S01]  /*06a0*/  UISETP.GE.AND UP1, UPT, UR29, 0x1, UPT ;  /* 0x000000011d00788c */ /* 0x000fe2000bf26270 */
[----:B----4-:R-:W-:-:S08]  /*06b0*/  R2UR UR13, R88 ;  /* 0x00000000580d72ca */ /* 0x010fd000000e0000 */
[----:B-----5:R-:W-:Y:S07]  /*06c0*/  BRA.U !UP1, `(.L_x_845) ;  /* 0x0000000d09507547 */ /* 0x020fee000b800000 */
        /* <DEDUP_REMOVED lines=15> */
[----:B------:R-:W-:Y:S01]  /*07c0*/  CS2R R132, SRZ ;  /* 0x0000000000847805 */ /* 0x000fe2000001ff00 */
[----:B------:R-:W-:-:S02]  /*07d0*/  ULEA.HI UR8, UR8, UR7, URZ, 0x3 ;  /* 0x0000000708087291 */ /* 0x000fc4000f8f18ff */
        /* <DEDUP_REMOVED lines=17> */
[----:B-----5:R-:W-:Y:S02]  /*08f0*/  HADD2.F32 R119, -RZ, R65.H1_H1 ;  /* 0x30000041ff777230 */ /* 0x020fe40000004100 */
[----:B0-----:R-:W-:-:S05]  /*0900*/  @P0 IMAD.WIDE.U32 R114, R130, 0x10, R114 ;  /* 0x0000001082720825 */ /* 0x001fca00078e0072 */
[----:B------:R0:W5:Y:S01]  /*0910*/  @P0 LDG.E.128 R8, desc[UR14][R114.64] ;  /* 0x0000000e72080981 */ /* 0x000162000c1e1d00 */
[----:B------:R-:W-:Y:S01]  /*0920*/  HADD2.F32 R123, -RZ, R66.H1_H1 ;  /* 0x30000042ff7b7230 */ /* 0x000fe20000004100 */
[----:B------:R-:W-:Y:S01]  /*0930*/  IADD3 R131, PT, PT, R131, 0x80, RZ ;  /* 0x0000008083837810 */ /* 0x000fe20007ffe0ff */
[----:B------:R-:W-:Y:S01]  /*0940*/  HADD2.F32 R125, -RZ, R67.H0_H0 ;  /* 0x20000043ff7d7230 */ /* 0x000fe20000004100 */
[----:B------:R-:W-:Y:S01]  /*0950*/  IADD3 R130, PT, PT, R130, 0x80, RZ ;  /* 0x0000008082827810 */ /* 0x000fe20007ffe0ff */
[----:B0-----:R-:W-:Y:S02]  /*0960*/  HADD2.F32 R115, -RZ, R64.H1_H1 ;  /* 0x30000040ff737230 */ /* 0x001fe40000004100 */
[----:B---3--:R-:W-:Y:S02]  /*0970*/  HADD2.F32 R116, -RZ, R84.H0_H0 ;  /* 0x20000054ff747230 */ /* 0x008fe40000004100 */
[--C-:B------:R-:W-:Y:S02]  /*0980*/  HADD2.F32 R120, -RZ, R85.reuse.H0_H0 ;  /* 0x20000055ff787230 */ /* 0x100fe40000004100 */
[----:B------:R-:W-:-:S02]  /*0990*/  HADD2.F32 R122, -RZ, R85.H1_H1 ;  /* 0x30000055ff7a7230 */ /* 0x000fc40000004100 */
[C---:B------:R-:W-:Y:S01]  /*09a0*/  FADD.FTZ R3, -R129.reuse, R116 ;  /* 0x0000007481037221 */ /* 0x040fe20000010100 */
[--C-:B------:R-:W-:Y:S02]  /*09b0*/  HADD2.F32 R126, -RZ, R86.reuse.H0_H0 ;  /* 0x20000056ff7e7230 */ /* 0x100fe40000004100 */
[----:B------:R-:W-:Y:S01]  /*09c0*/  FADD.FTZ R117, -R129, R120 ;  /* 0x0000007881757221 */ /* 0x000fe20000010100 */
[----:B------:R-:W-:Y:S02]  /*09d0*/  HADD2.F32 R128, -RZ, R86.H1_H1 ;  /* 0x30000056ff807230 */ /* 0x000fe40000004100 */
[----:B------:R-:W-:Y:S01]  /*09e0*/  FMUL.FTZ R3, R3, UR28 ;  /* 0x0000001c03037c20 */ /* 0x000fe20008410000 */
[----:B------:R-:W-:Y:S02]  /*09f0*/  HADD2.F32 R85, -RZ, R64.H0_H0 ;  /* 0x20000040ff557230 */ /* 0x000fe40000004100 */
[----:B------:R-:W-:Y:S01]  /*0a00*/  FMUL.FTZ R117, R117, UR28 ;  /* 0x0000001c75757c20 */ /* 0x000fe20008410000 */
[----:B--2---:R-:W-:-:S02]  /*0a10*/  HADD2.F32 R86, -RZ, R88.H0_H0 ;  /* 0x20000058ff567230 */ /* 0x004fc40000004100 */
[C---:B------:R-:W-:Y:S01]  /*0a20*/  FADD.FTZ R120, -R129.reuse, R122 ;  /* 0x0000007a81787221 */ /* 0x040fe20000010100 */
[----:B------:R-:W-:Y:S02]  /*0a30*/  HADD2.F32 R118, -RZ, R84.H1_H1 ;  /* 0x30000054ff767230 */ /* 0x000fe40000004100 */
[----:B------:R-:W-:Y:S01]  /*0a40*/  FADD.FTZ R121, -R129, R126 ;  /* 0x0000007e81797221 */ /* 0x000fe20000010100 */
[----:B------:R-:W-:Y:S02]  /*0a50*/  HADD2.F32 R88, -RZ, R88.H1_H1 ;  /* 0x30000058ff587230 */ /* 0x000fe40000004100 */
[----:B------:R-:W-:Y:S01]  /*0a60*/  FMUL.FTZ R114, R85, R86 ;  /* 0x0000005655727220 */ /* 0x000fe20000410000 */
[--C-:B------:R-:W-:Y:S02]  /*0a70*/  HADD2.F32 R132, -RZ, R87.reuse.H0_H0 ;  /* 0x20000057ff847230 */ /* 0x100fe40000004100 */
[----:B------:R-:W-:Y:S01]  /*0a80*/  FADD.FTZ R116, -R129, R118 ;  /* 0x0000007681747221 */ /* 0x000fe20000010100 */
[----:B------:R-:W-:-:S02]  /*0a90*/  HADD2.F32 R134, -RZ, R87.H1_H1 ;  /* 0x30000057ff867230 */ /* 0x000fc40000004100 */
[----:B------:R-:W-:Y:S01]  /*0aa0*/  FADD.FTZ R40, R40, R86 ;  /* 0x0000005628287221 */ /* 0x000fe20000010000 */
[----:B------:R-:W-:Y:S02]  /*0ab0*/  HADD2.F32 R87, -RZ, R89.H0_H0 ;  /* 0x20000059ff577230 */ /* 0x000fe40000004100 */
[----:B------:R-:W-:Y:S01]  /*0ac0*/  FFMA.FTZ R56, R3, R86, R56 ;  /* 0x0000005603387223 */ /* 0x000fe20000010038 */
[----:B------:R-:W-:Y:S02]  /*0ad0*/  HADD2.F32 R118, -RZ, R65.H0_H0 ;  /* 0x20000041ff767230 */ /* 0x000fe40000004100 */
[----:B------:R-:W-:Y:S01]  /*0ae0*/  FMUL.FTZ R115, R115, R88 ;  /* 0x0000005873737220 */ /* 0x000fe20000410000 */
[----:B------:R-:W-:Y:S01]  /*0af0*/  FADD.FTZ R86, RZ, R114 ;  /* 0x00000072ff567221 */ /* 0x000fe20000010000 */
[----:B------:R-:W-:Y:S01]  /*0b00*/  FMUL.FTZ R116, R116, UR28 ;  /* 0x0000001c74747c20 */ /* 0x000fe20008410000 */
[----:B------:R-:W-:Y:S01]  /*0b10*/  FFMA.FTZ R85, R3, R114, RZ ;  /* 0x0000007203557223 */ /* 0x000fe200000100ff */
[-C--:B------:R-:W-:Y:S01]  /*0b20*/  FMUL.FTZ R118, R118, R87.reuse ;  /* 0x0000005776767220 */ /* 0x080fe20000410000 */
[----:B------:R-:W-:Y:S01]  /*0b30*/  FADD.FTZ R42, R42, R87 ;  /* 0x000000572a2a7221 */ /* 0x000fe20000010000 */
[----:B------:R-:W-:Y:S01]  /*0b40*/  FFMA.FTZ R58, R117, R87, R58 ;  /* 0x00000057753a7223 */ /* 0x000fe2000001003a */
[----:B------:R-:W-:-:S02]  /*0b50*/  HADD2.F32 R124, -RZ, R89.H1_H1 ;  /* 0x30000059ff7c7230 */ /* 0x000fc40000004100 */
[----:B------:R-:W-:Y:S01]  /*0b60*/  FADD.FTZ R87, R86, R115 ;  /* 0x0000007356577221 */ /* 0x000fe20000010000 */
[C---:B------:R-:W-:Y:S01]  /*0b70*/  FFMA.FTZ R86, R116.reuse, R115, R85 ;  /* 0x0000007374567223 */ /* 0x040fe20000010055 */
[----:B------:R-:W-:Y:S02]  /*0b80*/  HADD2.F32 R89, -RZ, R90.H0_H0 ;  /* 0x2000005aff597230 */ /* 0x000fe40000004100 */
[----:B------:R-:W-:Y:S01]  /*0b90*/  FADD.FTZ R41, R41, R88 ;  /* 0x0000005829297221 */ /* 0x000fe20000010000 */
[----:B------:R-:W-:Y:S01]  /*0ba0*/  FFMA.FTZ R57, R116, R88, R57 ;  /* 0x0000005874397223 */ /* 0x000fe20000010039 */
[----:B------:R-:W-:Y:S02]  /*0bb0*/  HADD2.F32 R122, -RZ, R66.H0_H0 ;  /* 0x20000042ff7a7230 */ /* 0x000fe40000004100 */
[----:B------:R-:W-:Y:S01]  /*0bc0*/  FMUL.FTZ R120, R120, UR28 ;  /* 0x0000001c78787c20 */ /* 0x000fe20008410000 */
[----:B------:R-:W-:Y:S01]  /*0bd0*/  FMUL.FTZ R119, R119, R124 ;  /* 0x0000007c77777220 */ /* 0x000fe20000410000 */
[----:B------:R-:W-:Y:S01]  /*0be0*/  FADD.FTZ R88, R87, R118 ;  /* 0x0000007657587221 */ /* 0x000fe20000010000 */
[----:B------:R-:W-:Y:S01]  /*0bf0*/  FFMA.FTZ R85, R117, R118, R86 ;  /* 0x0000007675557223 */ /* 0x000fe20000010056 */
[----:B------:R-:W-:-:S02]  /*0c00*/  HADD2.F32 R90, -RZ, R90.H1_H1 ;  /* 0x3000005aff5a7230 */ /* 0x000fc40000004100 */
[----:B------:R-:W-:Y:S01]  /*0c10*/  FADD.FTZ R43, R43, R124 ;  /* 0x0000007c2b2b7221 */ /* 0x000fe20000010000 */
[----:B------:R-:W-:Y:S01]  /*0c20*/  FFMA.FTZ R59, R120, R124, R59 ;  /* 0x0000007c783b7223 */ /* 0x000fe2000001003b */
[----:B------:R-:W-:Y:S01]  /*0c30*/  FADD.FTZ R124, -R129, R128 ;  /* 0x00000080817c7221 */ /* 0x000fe20000010100 */
[----:B------:R-:W-:Y:S01]  /*0c40*/  FMUL.FTZ R121, R121, UR28 ;  /* 0x0000001c79797c20 */ /* 0x000fe20008410000 */
[----:B------:R-:W-:Y:S01]  /*0c50*/  FMUL.FTZ R122, R122, R89 ;  /* 0x000000597a7a7220 */ /* 0x000fe20000410000 */
[----:B------:R-:W-:Y:S01]  /*0c60*/  FADD.FTZ R87, R88, R119 ;  /* 0x0000007758577221 */ /* 0x000fe20000010000 */
[----:B------:R-:W-:Y:S01]  /*0c70*/  FFMA.FTZ R86, R120, R119, R85 ;  /* 0x0000007778567223 */ /* 0x000fe20000010055 */
[--C-:B------:R-:W-:Y:S02]  /*0c80*/  HADD2.F32 R133, -RZ, R91.reuse.H0_H0 ;  /* 0x2000005bff857230 */ /* 0x100fe40000004100 */
[----:B------:R-:W-:Y:S01]  /*0c90*/  FADD.FTZ R127, -R129, R132 ;  /* 0x00000084817f7221 */ /* 0x000fe20000010100 */
[----:B------:R-:W-:Y:S01]  /*0ca0*/  FMUL.FTZ R124, R124, UR28 ;  /* 0x0000001c7c7c7c20 */ /* 0x000fe20008410000 */
[----:B------:R-:W-:Y:S01]  /*0cb0*/  FMUL.FTZ R123, R123, R90 ;  /* 0x0000005a7b7b7220 */ /* 0x000fe20000410000 */
[----:B------:R-:W-:Y:S01]  /*0cc0*/  FADD.FTZ R88, R87, R122 ;  /* 0x0000007a57587221 */ /* 0x000fe20000010000 */
[C---:B------:R-:W-:Y:S01]  /*0cd0*/  FFMA.FTZ R85, R121.reuse, R122, R86 ;  /* 0x0000007a79557223 */ /* 0x040fe20000010056 */
[----:B------:R-:W-:Y:S01]  /*0ce0*/  FADD.FTZ R36, R36, R89 ;  /* 0x0000005924247221 */ /* 0x000fe20000010000 */
[----:B------:R-:W-:Y:S01]  /*0cf0*/  FFMA.FTZ R52, R121, R89, R52 ;  /* 0x0000005979347223 */ /* 0x000fe20000010034 */
[----:B------:R-:W-:-:S02]  /*0d00*/  HADD2.F32 R84, -RZ, R91.H1_H1 ;  /* 0x3000005bff547230 */ /* 0x000fc40000004100 */
[----:B------:R-:W-:Y:S01]  /*0d10*/  FMUL.FTZ R127, R127, UR28 ;  /* 0x0000001c7f7f7c20 */ /* 0x000fe20008410000 */
[----:B------:R-:W-:Y:S02]  /*0d20*/  HADD2.F32 R89, -RZ, R67.H1_H1 ;  /* 0x30000043ff597230 */ /* 0x000fe40000004100 */
[----:B------:R-:W-:Y:S01]  /*0d30*/  FMUL.FTZ R125, R125, R133 ;  /* 0x000000857d7d7220 */ /* 0x000fe20000410000 */
[----:B------:R-:W-:Y:S01]  /*0d40*/  FADD.FTZ R128, -R129, R134 ;  /* 0x0000008681807221 */ /* 0x000fe20000010100 */
        /* <DEDUP_REMOVED lines=14> */
.L_x_847:
[----:B-1----:R-:W-:Y:S05]  /*0e30*/  BSYNC.RECONVERGENT B1 ;  /* 0x0000000000017941 */ /* 0x002fea0003800200 */
.L_x_846:
        /* <DEDUP_REMOVED lines=11> */
[----:B0-----:R-:W-:-:S05]  /*0ef0*/  @P0 IMAD.WIDE.U32 R94, R130, 0x10, R94 ;  /* 0x00000010825e0825 */ /* 0x001fca00078e005e */
[----:B------:R0:W5:Y:S01]  /*0f00*/  @P0 LDG.E.128 R4, desc[UR14][R94.64] ;  /* 0x0000000e5e040981 */ /* 0x000162000c1e1d00 */
[----:B------:R-:W-:Y:S02]  /*0f10*/  HADD2.F32 R103, -RZ, R106.H1_H1 ;  /* 0x3000006aff677230 */ /* 0x000fe40000004100 */
[----:B------:R-:W-:Y:S02]  /*0f20*/  HADD2.F32 R109, -RZ, R107.H0_H0 ;  /* 0x2000006bff6d7230 */ /* 0x000fe40000004100 */
[--C-:B0-----:R-:W-:Y:S02]  /*0f30*/  HADD2.F32 R94, -RZ, R104.reuse.H0_H0 ;  /* 0x20000068ff5e7230 */ /* 0x101fe40000004100 */
[----:B------:R-:W-:Y:S02]  /*0f40*/  HADD2.F32 R95, -RZ, R104.H1_H1 ;  /* 0x30000068ff5f7230 */ /* 0x000fe40000004100 */
[--C-:B--2---:R-:W-:Y:S02]  /*0f50*/  HADD2.F32 R96, -RZ, R84.reuse.H0_H0 ;  /* 0x20000054ff607230 */ /* 0x104fe40000004100 */
[----:B------:R-:W-:-:S02]  /*0f60*/  HADD2.F32 R98, -RZ, R84.H1_H1 ;  /* 0x30000054ff627230 */ /* 0x000fc40000004100 */
[--C-:B------:R-:W-:Y:S02]  /*0f70*/  HADD2.F32 R100, -RZ, R85.reuse.H0_H0 ;  /* 0x20000055ff647230 */ /* 0x100fe40000004100 */
[C---:B------:R-:W-:Y:S01]  /*0f80*/  FADD.FTZ R93, -R129.reuse, R96 ;  /* 0x00000060815d7221 */ /* 0x040fe20000010100 */
[----:B------:R-:W-:Y:S02]  /*0f90*/  HADD2.F32 R84, -RZ, R85.H1_H1 ;  /* 0x30000055ff547230 */ /* 0x000fe40000004100 */
[C---:B------:R-:W-:Y:S01]  /*0fa0*/  FADD.FTZ R96, -R129.reuse, R98 ;  /* 0x0000006281607221 */ /* 0x040fe20000010100 */
[--C-:B---3--:R-:W-:Y:S02]  /*0fb0*/  HADD2.F32 R85, -RZ, R88.reuse.H0_H0 ;  /* 0x20000058ff557230 */ /* 0x108fe40000004100 */
[C---:B------:R-:W-:Y:S01]  /*0fc0*/  FADD.FTZ R97, -R129.reuse, R100 ;  /* 0x0000006481617221 */ /* 0x040fe20000010100 */
[----:B------:R-:W-:Y:S02]  /*0fd0*/  HADD2.F32 R88, -RZ, R88.H1_H1 ;  /* 0x30000058ff587230 */ /* 0x000fe40000004100 */
[----:B------:R-:W-:Y:S01]  /*0fe0*/  FADD.FTZ R84, -R129, R84 ;  /* 0x0000005481547221 */ /* 0x000fe20000010100 */
[----:B------:R-:W-:-:S02]  /*0ff0*/  HADD2.F32 R102, -RZ, R86.H0_H0 ;  /* 0x20000056ff667230 */ /* 0x000fc40000004100 */
[----:B------:R-:W-:Y:S01]  /*1000*/  FMUL.FTZ R93, R93, UR28 ;  /* 0x0000001c5d5d7c20 */ /* 0x000fe20008410000 */
[----:B------:R-:W-:Y:S01]  /*1010*/  FMUL.FTZ R94, R94, R85 ;  /* 0x000000555e5e7220 */ /* 0x000fe20000410000 */
[----:B------:R-:W-:Y:S02]  /*1020*/  HADD2.F32 R86, -RZ, R86.H1_H1 ;  /* 0x30000056ff567230 */ /* 0x000fe40000004100 */
[----:B------:R-:W-:Y:S01]  /*1030*/  FMUL.FTZ R97, R97, UR28 ;  /* 0x0000001c61617c20 */ /* 0x000fe20008410000 */
[--C-:B------:R-:W-:Y:S02]  /*1040*/  HADD2.F32 R110, -RZ, R87.reuse.H0_H0 ;  /* 0x20000057ff6e7230 */ /* 0x100fe40000004100 */
[----:B------:R-:W-:Y:S01]  /*1050*/  FMUL.FTZ R100, R84, UR28 ;  /* 0x0000001c54647c20 */ /* 0x000fe20008410000 */
[----:B------:R-:W-:Y:S02]  /*1060*/  HADD2.F32 R112, -RZ, R87.H1_H1 ;  /* 0x30000057ff707230 */ /* 0x000fe40000004100 */
[----:B------:R-:W-:Y:S01]  /*1070*/  FADD.FTZ R32, R32, R85 ;  /* 0x0000005520207221 */ /* 0x000fe20000010000 */
[----:B------:R-:W-:-:S02]  /*1080*/  HADD2.F32 R87, -RZ, R89.H0_H0 ;  /* 0x20000059ff577230 */ /* 0x000fc40000004100 */
[----:B------:R-:W-:Y:S01]  /*1090*/  FFMA.FTZ R48, R93, R85, R48 ;  /* 0x000000555d307223 */ /* 0x000fe20000010030 */
[----:B------:R-:W-:Y:S02]  /*10a0*/  HADD2.F32 R98, -RZ, R105.H0_H0 ;  /* 0x20000069ff627230 */ /* 0x000fe40000004100 */
[----:B------:R-:W-:Y:S01]  /*10b0*/  FMUL.FTZ R95, R95, R88 ;  /* 0x000000585f5f7220 */ /* 0x000fe20000410000 */
[----:B------:R-:W-:Y:S01]  /*10c0*/  FADD.FTZ R84, R133, R94 ;  /* 0x0000005e85547221 */ /* 0x000fe20000010000 */
[----:B------:R-:W-:Y:S01]  /*10d0*/  FMUL.FTZ R96, R96, UR28 ;  /* 0x0000001c60607c20 */ /* 0x000fe20008410000 */
[----:B------:R-:W-:Y:S01]  /*10e0*/  FFMA.FTZ R85, R93, R94, R132 ;  /* 0x0000005e5d557223 */ /* 0x000fe20000010084 */
[----:B------:R-:W-:Y:S01]  /*10f0*/  FADD.FTZ R108, -R129, R86 ;  /* 0x00000056816c7221 */ /* 0x000fe20000010100 */
[----:B------:R-:W-:Y:S02]  /*1100*/  HADD2.F32 R86, -RZ, R89.H1_H1 ;  /* 0x30000059ff567230 */ /* 0x000fe40000004100 */
[-C--:B------:R-:W-:Y:S01]  /*1110*/  FMUL.FTZ R98, R98, R87.reuse ;  /* 0x0000005762627220 */ /* 0x080fe20000410000 */
[----:B------:R-:W-:Y:S01]  /*1120*/  FADD.FTZ R34, R34, R87 ;  /* 0x0000005722227221 */ /* 0x000fe20000010000 */
[----:B------:R-:W-:Y:S01]  /*1130*/  FFMA.FTZ R50, R97, R87, R50 ;  /* 0x0000005761327223 */ /* 0x000fe20000010032 */
[----:B------:R-:W-:Y:S01]  /*1140*/  FADD.FTZ R87, R84, R95 ;  /* 0x0000005f54577221 */ /* 0x000fe20000010000 */
[----:B------:R-:W-:Y:S01]  /*1150*/  FFMA.FTZ R84, R96, R95, R85 ;  /* 0x0000005f60547223 */ /* 0x000fe20000010055 */
[----:B------:R-:W-:Y:S01]  /*1160*/  FADD.FTZ R101, -R129, R102 ;  /* 0x0000006681657221 */ /* 0x000fe20000010100 */
[----:B------:R-:W-:-:S02]  /*1170*/  HADD2.F32 R89, -RZ, R90.H0_H0 ;  /* 0x2000005aff597230 */ /* 0x000fc40000004100 */
[-C--:B------:R-:W-:Y:S01]  /*1180*/  FMUL.FTZ R99, R99, R86.reuse ;  /* 0x0000005663637220 */ /* 0x080fe20000410000 */
[----:B------:R-:W-:Y:S02]  /*1190*/  HADD2.F32 R102, -RZ, R106.H0_H0 ;  /* 0x2000006aff667230 */ /* 0x000fe40000004100 */
[----:B------:R-:W-:Y:S01]  /*11a0*/  FADD.FTZ R35, R35, R86 ;  /* 0x0000005623237221 */ /* 0x000fe20000010000 */
[----:B------:R-:W-:Y:S01]  /*11b0*/  FFMA.FTZ R51, R100, R86, R51 ;  /* 0x0000005664337223 */ /* 0x000fe20000010033 */
[----:B------:R-:W-:Y:S01]  /*11c0*/  FADD.FTZ R86, R87, R98 ;  /* 0x0000006257567221 */ /* 0x000fe20000010000 */
[----:B------:R-:W-:Y:S01]  /*11d0*/  FFMA.FTZ R85, R97, R98, R84 ;  /* 0x0000006261557223 */ /* 0x000fe20000010054 */
[----:B------:R-:W-:Y:S02]  /*11e0*/  HADD2.F32 R90, -RZ, R90.H1_H1 ;  /* 0x3000005aff5a7230 */ /* 0x000fe40000004100 */
[----:B------:R-:W-:Y:S01]  /*11f0*/  FMUL.FTZ R101, R101, UR28 ;  /* 0x0000001c65657c20 */ /* 0x000fe20008410000 */
[----:B------:R-:W-:Y:S01]  /*1200*/  FMUL.FTZ R102, R102, R89 ;  /* 0x0000005966667220 */ /* 0x000fe20000410000 */
[----:B------:R-:W-:Y:S01]  /*1210*/  FADD.FTZ R87, R86, R99 ;  /* 0x0000006356577221 */ /* 0x000fe20000010000 */
[----:B------:R-:W-:Y:S01]  /*1220*/  FFMA.FTZ R84, R100, R99, R85 ;  /* 0x0000006364547223 */ /* 0x000fe20000010055 */
[C---:B------:R-:W-:Y:S01]  /*1230*/  FADD.FTZ R110, -R129.reuse, R110 ;  /* 0x0000006e816e7221 */ /* 0x040fe20000010100 */
[----:B------:R-:W-:Y:S01]  /*1240*/  FADD.FTZ R129, -R129, R112 ;  /* 0x0000007081817221 */ /* 0x000fe20000010100 */
[----:B------:R-:W-:-:S02]  /*1250*/  HADD2.F32 R112, -RZ, R91.H0_H0 ;  /* 0x2000005bff707230 */ /* 0x000fc40000004100 */
[----:B------:R-:W-:Y:S01]  /*1260*/  FMUL.FTZ R103, R103, R90 ;  /* 0x0000005a67677220 */ /* 0x000fe20000410000 */
[----:B------:R-:W-:Y:S01]  /*1270*/  FMUL.FTZ R108, R108, UR28 ;  /* 0x0000001c6c6c7c20 */ /* 0x000fe20008410000 */
[----:B------:R-:W-:Y:S01]  /*1280*/  FADD.FTZ R86, R87, R102 ;  /* 0x0000006657567221 */ /* 0x000fe20000010000 */
[----:B------:R-:W-:Y:S01]  /*1290*/  FFMA.FTZ R85, R101, R102, R84 ;  /* 0x0000006665557223 */ /* 0x000fe20000010054 */
[----:B------:R-:W-:Y:S01]  /*12a0*/  FADD.FTZ R33, R33, R88 ;  /* 0x0000005821217221 */ /* 0x000fe20000010000 */
[----:B------:R-:W-:Y:S01]  /*12b0*/  FFMA.FTZ R49, R96, R88, R49 ;  /* 0x0000005860317223 */ /* 0x000fe20000010031 */
[----:B------:R-:W-:Y:S02]  /*12c0*/  HADD2.F32 R91, -RZ, R91.H1_H1 ;  /* 0x3000005bff5b7230 */ /* 0x000fe40000004100 */
[----:B------:R-:W-:Y:S01]  /*12d0*/  FMUL.FTZ R111, R110, UR28 ;  /* 0x0000001c6e6f7c20 */ /* 0x000fe20008410000 */
[----:B------:R-:W-:Y:S02]  /*12e0*/  HADD2.F32 R88, -RZ, R107.H1_H1 ;  /* 0x3000006bff587230 */ /* 0x000fe40000004100 */
[-C--:B------:R-:W-:Y:S01]  /*12f0*/  FMUL.FTZ R109, R109, R112.reuse ;  /* 0x000000706d6d7220 */ /* 0x080fe20000410000 */
        /* <DEDUP_REMOVED lines=17> */
.L_x_845:
        /* <DEDUP_REMOVED lines=18> */
.L_x_848:
[----:B-1----:R-:W-:Y:S05]  /*1530*/  BSYNC.RECONVERGENT B0 ;  /* 0x0000000000007941 */ /* 0x002fea0003800200 */
.L_x_844:
[----:B0-----:R-:W0:Y:S01]  /*1540*/  SHFL.DOWN PT, R84, R133, 0x10, 0x1f ;  /* 0x0a001f0085547f89 */ /* 0x001e2200000e0000 */
[----:B------:R-:W-:Y:S01]  /*1550*/  LOP3.LUT P2, RZ, R92, 0x1f, RZ, 0xc0, !PT ;  /* 0x0000001f5cff7812 */ /* 0x000fe2000784c0ff */
[----:B------:R-:W-:Y:S01]  /*1560*/  UISETP.GE.AND UP2, UPT, UR13, 0x1, UPT ;  /* 0x000000010d00788c */ /* 0x000fe2000bf46270 */
[----:B------:R-:W-:Y:S01]  /*1570*/  PLOP3.LUT P0, PT, PT, PT, PT, 0x80, 0x8 ;  /* 0x000000000008781c */ /* 0x000fe20003f0f070 */
[----:B------:R-:W1:Y:S01]  /*1580*/  SHFL.DOWN PT, R85, R132, 0x10, 0x1f ;  /* 0x0a001f0084557f89 */ /* 0x000e6200000e0000 */
[----:B------:R-:W-:Y:S01]  /*1590*/  BSSY.RECONVERGENT B0, `(.L_x_849) ;  /* 0x00001e8000007945 */ /* 0x000fe20003800200 */
[----:B------:R-:W2:Y:S02]  /*15a0*/  S2R R129, SR_CgaCtaId ;  /* 0x0000000000817919 */ /* 0x000ea40000008800 */
[----:B------:R-:W-:-:S05]  /*15b0*/  PLOP3.LUT P3, PT, PT, PT, UP2, 0x80, 0x8 ;  /* 0x000000000008781c */ /* 0x000fca0003f6f028 */
[----:B------:R-:W-:Y:S01]  /*15c0*/  @UP2 UIADD3 UR7, UPT, UPT, UR13, -0x1, URZ ;  /* 0xffffffff0d072890 */ /* 0x000fe2000fffe0ff */
[----:B------:R-:W-:-:S03]  /*15d0*/  @!P2 PLOP3.LUT P0, PT, P1, PT, PT, 0x80, 0x8 ;  /* 0x000000000008a81c */ /* 0x000fc60000f0f070 */
        /* <DEDUP_REMOVED lines=17> */
[----:B------:R-:W-:Y:S02]  /*16f0*/  @!P2 LEA R132, R0, R84, 0x3 ;  /* 0x000000540084a211 */ /* 0x000fe400078e18ff */
[----:B------:R-:W-:Y:S01]  /*1700*/  ISETP.NE.AND P0, PT, RZ, UR30, PT ;  /* 0x0000001eff007c0c */ /* 0x000fe2000bf05270 */
        /* <DEDUP_REMOVED lines=12> */
[----:B------:R-:W-:Y:S01]  /*17d0*/  @!P2 STS.64 [R132], R130 ;  /* 0x000000828400a388 */ /* 0x000fe20000000a00 */
[----:B------:R-:W-:Y:S01]  /*17e0*/  BAR.SYNC.DEFER_BLOCKING 0x0 ;  /* 0x0000000000007b1d */ /* 0x000fe20000010000 */
[----:B------:R-:W-:-:S05]  /*17f0*/  ISETP.GE.U32.AND P2, PT, R2, 0x80, PT ;  /* 0x000000800200780c */ /* 0x000fca0003f46070 */
[----:B------:R-:W0:Y:S04]  /*1800*/  LDS.128 R84, [R85] ;  /* 0x0000000055547984 */ /* 0x000e280000000c00 */
[----:B------:R-:W1:Y:S01]  /*1810*/  LDS.128 R88, [R88] ;  /* 0x0000000058587984 */ /* 0x000e620000000c00 */
[----:B0-----:R-:W-:-:S04]  /*1820*/  FADD.FTZ R134, RZ, R85 ;  /* 0x00000055ff867221 */ /* 0x001fc80000010000 */
[----:B------:R-:W-:Y:S01]  /*1830*/  FADD.FTZ R134, R87, R134 ;  /* 0x0000008657867221 */ /* 0x000fe20000010000 */
[----:B------:R-:W-:Y:S01]  /*1840*/  FADD.FTZ R87, RZ, R84 ;  /* 0x00000054ff577221 */ /* 0x000fe20000010000 */
[----:B------:R-:W-:Y:S02]  /*1850*/  HFMA2 R84, -RZ, RZ, 0, 0 ;  /* 0x00000000ff547431 */ /* 0x000fe400000001ff */
[----:B-1----:R-:W-:Y:S01]  /*1860*/  FADD.FTZ R134, R134, R89 ;  /* 0x0000005986867221 */ /* 0x002fe20000010000 */
[----:B------:R-:W-:-:S03]  /*1870*/  FADD.FTZ R87, R86, R87 ;  /* 0x0000005756577221 */ /* 0x000fc60000010000 */
[----:B------:R-:W-:Y:S01]  /*1880*/  FADD.FTZ R91, R91, R134 ;  /* 0x000000865b5b7221 */ /* 0x000fe20000010000 */
[----:B------:R-:W-:-:S03]  /*1890*/  FADD.FTZ R87, R87, R88 ;  /* 0x0000005857577221 */ /* 0x000fc60000010000 */
[----:B------:R-:W-:Y:S01]  /*18a0*/  FMUL.FTZ R91, R91, UR31 ;  /* 0x0000001f5b5b7c20 */ /* 0x000fe20008410000 */
[----:B------:R-:W-:Y:S01]  /*18b0*/  FADD.FTZ R85, R90, R87 ;  /* 0x000000575a557221 */ /* 0x000fe20000010000 */
[----:B------:R-:W-:-:S03]  /*18c0*/  MOV R87, UR8 ;  /* 0x0000000800577c02 */ /* 0x000fc60008000f00 */
[----:B------:R-:W-:Y:S01]  /*18d0*/  FMUL.FTZ R85, R85, UR31 ;  /* 0x0000001f55557c20 */ /* 0x000fe20008410000 */
[----:B------:R-:W-:Y:S02]  /*18e0*/  R2UR UR7, R91 ;  /* 0x000000005b0772ca */ /* 0x000fe400000e0000 */
[----:B------:R-:W-:Y:S02]  /*18f0*/  @P3 LEA.HI.SX32 R84, R87, R92, 0x1d ;  /* 0x0000005c57543211 */ /* 0x000fe400078feaff */
[----:B------:R-:W-:Y:S01]  /*1900*/  FSEL R85, R85, RZ, !P0 ;  /* 0x000000ff55557208 */ /* 0x000fe20004000000 */
[----:B------:R-:W-:Y:S10]  /*1910*/  @!P2 BRA `(.L_x_850) ;  /* 0x0000001800bca947 */ /* 0x000ff40003800000 */
[----:B------:R-:W-:-:S04]  /*1920*/  UISETP.NE.U32.AND UP0, UPT, UR22, URZ, UPT ;  /* 0x000000ff1600728c */ /* 0x000fc8000bf05070 */
[----:B------:R-:W-:Y:S01]  /*1930*/  UISETP.NE.AND.EX UP0, UPT, UR23, URZ, UPT, UP0 ;  /* 0x000000ff1700728c */ /* 0x000fe2000bf05300 */
[----:B------:R-:W-:Y:S10]  /*1940*/  BRA.U !UP2, `(.L_x_851) ;  /* 0x000000010a0c7547 */ /* 0x000ff4000b800000 */
[----:B------:R-:W0:Y:S02]  /*1950*/  LDC.64 R72, c[0x0][0x390] ;  /* 0x0000e400ff487b82 */ /* 0x000e240000000a00 */
[----:B0-----:R-:W-:-:S06]  /*1960*/  IMAD.WIDE.U32 R72, R84, 0x10, R72 ;  /* 0x0000001054487825 */ /* 0x001fcc00078e0048 */
[----:B------:R-:W5:Y:S02]  /*1970*/  LDG.E.128 R72, desc[UR14][R72.64] ;  /* 0x0000000e48487981 */ /* 0x000f64000c1e1d00 */
.L_x_851:
[----:B------:R-:W-:Y:S05]  /*1980*/  BRA.U UP0, `(.L_x_852) ;  /* 0x0000000d00487547 */ /* 0x000fea000b800000 */
[----:B------:R-:W-:-:S04]  /*1990*/  UISETP.NE.U32.AND UP0, UPT, UR4, URZ, UPT ;  /* 0x000000ff0400728c */ /* 0x000fc8000bf05070 */
[----:B------:R-:W-:-:S09]  /*19a0*/  UISETP.NE.AND.EX UP0, UPT, UR5, URZ, UPT, UP0 ;  /* 0x000000ff0500728c */ /* 0x000fd2000bf05300 */
[----:B------:R-:W-:Y:S05]  /*19b0*/  BRA.U UP0, `(.L_x_853) ;  /* 0x0000000500a47547 */ /* 0x000fea000b800000 */
[----:B------:R-:W-:Y:S05]  /*19c0*/  BRA.U !UP2, `(.L_x_854) ;  /* 0x000000010a307547 */ /* 0x000fea000b800000 */
[----:B------:R-:W-:Y:S01]  /*19d0*/  FFMA.FTZ R87, R3, UR7, R85 ;  /* 0x0000000703577c23 */ /* 0x000fe20008010055 */
[----:B------:R-:W-:Y:S01]  /*19e0*/  ISETP.LT.AND P0, PT, RZ, UR29, PT ;  /* 0x0000001dff007c0c */ /* 0x000fe2000bf01270 */
[----:B-----5:R-:W-:Y:S02]  /*19f0*/  HADD2.F32 R88, -RZ, R60.H0_H0 ;  /* 0x2000003cff587230 */ /* 0x020fe40000004100 */
[----:B------:R-:W-:-:S04]  /*1a00*/  FADD.FTZ R86, R114, -R87 ;  /* 0x8000005772567221 */ /* 0x000fc80000010000 */
[----:B------:R-:W-:-:S05]  /*1a10*/  FMUL.FTZ R86, R86, UR28 ;  /* 0x0000001c56567c20 */ /* 0x000fca0008410000 */
[----:B------:R-:W-:-:S05]  /*1a20*/  FSEL R86, R86, RZ, P0 ;  /* 0x000000ff56567208 */ /* 0x000fca0000000000 */
[----:B------:R-:W-:Y:S01]  /*1a30*/  FMUL.FTZ R87, R86, UR32 ;  /* 0x0000002056577c20 */ /* 0x000fe20008410000 */
[----:B------:R-:W-:-:S03]  /*1a40*/  HADD2.F32 R86, -RZ, R72.H0_H0 ;  /* 0x20000048ff567230 */ /* 0x000fc60000004100 */
[C---:B------:R-:W-:Y:S02]  /*1a50*/  FMUL.FTZ R88, R87.reuse, R88 ;  /* 0x0000005857587220 */ /* 0x040fe40000410000 */
[----:B------:R-:W-:-:S03]  /*1a60*/  FFMA.FTZ R24, R87, R86, R24 ;  /* 0x0000005657187223 */ /* 0x000fc60000010018 */
[----:B------:R-:W-:-:S04]  /*1a70*/  F2FP.F16.F32.PACK_AB R88, RZ, R88 ;  /* 0x00000058ff58723e */ /* 0x000fc800000000ff */
[----:B------:R-:W-:-:S07]  /*1a80*/  PRMT R76, R88, 0x7610, R76 ;  /* 0x00007610584c7816 */ /* 0x000fce000000004c */
.L_x_854:
[----:B------:R-:W-:Y:S05]  /*1a90*/  BRA.U !UP2, `(.L_x_855) ;  /* 0x000000010a307547 */ /* 0x000fea000b800000 */
[----:B------:R-:W-:Y:S01]  /*1aa0*/  FFMA.FTZ R86, R116, UR7, R85 ;  /* 0x0000000774567c23 */ /* 0x000fe20008010055 */
[----:B------:R-:W-:Y:S01]  /*1ab0*/  ISETP.LT.AND P0, PT, RZ, UR29, PT ;  /* 0x0000001dff007c0c */ /* 0x000fe2000bf01270 */
[----:B-----5:R-:W-:Y:S02]  /*1ac0*/  HADD2.F32 R89, -RZ, R60.H1_H1 ;  /* 0x3000003cff597230 */ /* 0x020fe40000004100 */
[----:B------:R-:W-:Y:S01]  /*1ad0*/  FADD.FTZ R86, R115, -R86 ;  /* 0x8000005673567221 */ /* 0x000fe20000010000 */
[----:B------:R-:W-:-:S03]  /*1ae0*/  HADD2.F32 R87, -RZ, R72.H1_H1 ;  /* 0x30000048ff577230 */ /* 0x000fc60000004100 */
[----:B------:R-:W-:-:S05]  /*1af0*/  FMUL.FTZ R86, R86, UR28 ;  /* 0x0000001c56567c20 */ /* 0x000fca0008410000 */
[----:B------:R-:W-:-:S05]  /*1b00*/  FSEL R86, R86, RZ, P0 ;  /* 0x000000ff56567208 */ /* 0x000fca0000000000 */
[----:B------:R-:W-:-:S04]  /*1b10*/  FMUL.FTZ R86, R86, UR32 ;  /* 0x0000002056567c20 */ /* 0x000fc80008410000 */
[C---:B------:R-:W-:Y:S01]  /*1b20*/  FMUL.FTZ R89, R86.reuse, R89 ;  /* 0x0000005956597220 */ /* 0x040fe20000410000 */
[----:B------:R-:W-:-:S04]  /*1b30*/  FFMA.FTZ R25, R86, R87, R25 ;  /* 0x0000005756197223 */ /* 0x000fc80000010019 */
[----:B------:R-:W-:-:S04]  /*1b40*/  F2FP.F16.F32.PACK_AB R89, RZ, R89 ;  /* 0x00000059ff59723e */ /* 0x000fc800000000ff */
[----:B------:R-:W-:-:S07]  /*1b50*/  PRMT R76, R76, 0x5410, R89 ;  /* 0x000054104c4c7816 */ /* 0x000fce0000000059 */
.L_x_855:
        /* <DEDUP_REMOVED lines=13> */
.L_x_856:
        /* <DEDUP_REMOVED lines=13> */
.L_x_857:
        /* <DEDUP_REMOVED lines=13> */
.L_x_858:
        /* <DEDUP_REMOVED lines=13> */
.L_x_859:
        /* <DEDUP_REMOVED lines=13> */
.L_x_860:
[----:B------:R-:W-:Y:S05]  /*1f70*/  BRA.U !UP2, `(.L_x_861) ;  /* 0x000000110af87547 */ /* 0x000fea000b800000 */
[----:B------:R-:W-:Y:S01]  /*1f80*/  FFMA.FTZ R87, R128, UR7, R85 ;  /* 0x0000000780577c23 */ /* 0x000fe20008010055 */
[----:B------:R-:W-:-:S03]  /*1f90*/  ISETP.LT.AND P0, PT, RZ, UR29, PT ;  /* 0x0000001dff007c0c */ /* 0x000fc6000bf01270 */
[----:B------:R-:W-:Y:S01]  /*1fa0*/  FADD.FTZ R86, R126, -R87 ;  /* 0x800000577e567221 */ /* 0x000fe20000010000 */
[----:B-----5:R-:W-:-:S03]  /*1fb0*/  HADD2.F32 R87, -RZ, R63.H1_H1 ;  /* 0x3000003fff577230 */ /* 0x020fc60000004100 */
[----:B------:R-:W-:-:S05]  /*1fc0*/  FMUL.FTZ R86, R86, UR28 ;  /* 0x0000001c56567c20 */ /* 0x000fca0008410000 */
[----:B------:R-:W-:-:S05]  /*1fd0*/  FSEL R86, R86, RZ, P0 ;  /* 0x000000ff56567208 */ /* 0x000fca0000000000 */
[----:B------:R-:W-:-:S04]  /*1fe0*/  FMUL.FTZ R86, R86, UR32 ;  /* 0x0000002056567c20 */ /* 0x000fc80008410000 */
[----:B------:R-:W-:Y:S01]  /*1ff0*/  FMUL.FTZ R88, R86, R87 ;  /* 0x0000005756587220 */ /* 0x000fe20000410000 */
[----:B------:R-:W-:-:S04]  /*2000*/  HADD2.F32 R87, -RZ, R75.H1_H1 ;  /* 0x3000004bff577230 */ /* 0x000fc80000004100 */
[----:B------:R-:W-:Y:S01]  /*2010*/  F2FP.F16.F32.PACK_AB R88, RZ, R88 ;  /* 0x00000058ff58723e */ /* 0x000fe200000000ff */
[----:B------:R-:W-:-:S03]  /*2020*/  FFMA.FTZ R23, R86, R87, R23 ;  /* 0x0000005756177223 */ /* 0x000fc60000010017 */
[----:B------:R-:W-:Y:S01]  /*2030*/  PRMT R79, R79, 0x5410, R88 ;  /* 0x000054104f4f7816 */ /* 0x000fe20000000058 */
[----:B------:R-:W-:Y:S06]  /*2040*/  BRA `(.L_x_861) ;  /* 0x0000001000c47947 */ /* 0x000fec0003800000 */
.L_x_853:
[--C-:B------:R-:W-:Y:S01]  /*2050*/  FFMA.FTZ R81, R3, UR7, R85.reuse ;  /* 0x0000000703517c23 */ /* 0x100fe20008010055 */
[--C-:B------:R-:W-:Y:S01]  /*2060*/  FFMA.FTZ R82, R116, UR7, R85.reuse ;  /* 0x0000000774527c23 */ /* 0x100fe20008010055 */
[----:B------:R-:W-:Y:S01]  /*2070*/  ISETP.LT.AND P0, PT, RZ, UR29, PT ;  /* 0x0000001dff007c0c */ /* 0x000fe2000bf01270 */
[----:B------:R-:W-:Y:S01]  /*2080*/  FFMA.FTZ R89, R117, UR7, R85 ;  /* 0x0000000775597c23 */ /* 0x000fe20008010055 */
[----:B------:R-:W-:Y:S01]  /*2090*/  FADD.FTZ R80, R114, -R81 ;  /* 0x8000005172507221 */ /* 0x000fe20000010000 */
[----:B------:R-:W-:-:S03]  /*20a0*/  FADD.FTZ R81, R115, -R82 ;  /* 0x8000005273517221 */ /* 0x000fc60000010000 */
[----:B------:R-:W-:Y:S01]  /*20b0*/  FMUL.FTZ R80, R80, UR28 ;  /* 0x0000001c50507c20 */ /* 0x000fe20008410000 */
[----:B------:R-:W-:-:S04]  /*20c0*/  FMUL.FTZ R81, R81, UR28 ;  /* 0x0000001c51517c20 */ /* 0x000fc80008410000 */
[----:B------:R-:W-:Y:S02]  /*20d0*/  FSEL R82, R80, RZ, P0 ;  /* 0x000000ff50527208 */ /* 0x000fe40000000000 */
[----:B------:R-:W-:-:S04]  /*20e0*/  FSEL R83, R81, RZ, P0 ;  /* 0x000000ff51537208 */ /* 0x000fc80000000000 */
[----:B------:R-:W-:Y:S01]  /*20f0*/  F2FP.F16.F32.PACK_AB R80, R83, R82 ;  /* 0x000000525350723e */ /* 0x000fe200000000ff */
[----:B------:R-:W-:Y:S06]  /*2100*/  BRA.U !UP2, `(.L_x_862) ;  /* 0x000000010a1c7547 */ /* 0x000fec000b800000 */
[----:B-----5:R-:W-:Y:S02]  /*2110*/  HADD2.F32 R86, -RZ, R60.H0_H0 ;  /* 0x2000003cff567230 */ /* 0x020fe40000004100 */
[----:B------:R-:W-:Y:S01]  /*2120*/  FMUL.FTZ R81, R82, UR32 ;  /* 0x0000002052517c20 */ /* 0x000fe20008410000 */
[----:B------:R-:W-:-:S03]  /*2130*/  HADD2.F32 R87, -RZ, R72.H0_H0 ;  /* 0x20000048ff577230 */ /* 0x000fc60000004100 */
[-C--:B------:R-:W-:Y:S02]  /*2140*/  FMUL.FTZ R82, R86, R81.reuse ;  /* 0x0000005156527220 */ /* 0x080fe40000410000 */
[----:B------:R-:W-:-:S03]  /*2150*/  FFMA.FTZ R24, R87, R81, R24 ;  /* 0x0000005157187223 */ /* 0x000fc60000010018 */
[----:B------:R-:W-:-:S04]  /*2160*/  F2FP.F16.F32.PACK_AB R82, RZ, R82 ;  /* 0x00000052ff52723e */ /* 0x000fc800000000ff */
[----:B------:R-:W-:-:S07]  /*2170*/  PRMT R76, R82, 0x7610, R76 ;  /* 0x00007610524c7816 */ /* 0x000fce000000004c */
.L_x_862:
[----:B------:R-:W-:Y:S05]  /*2180*/  BRA.U !UP2, `(.L_x_863) ;  /* 0x000000010a1c7547 */ /* 0x000fea000b800000 */
[----:B-----5:R-:W-:Y:S02]  /*2190*/  HADD2.F32 R81, -RZ, R60.H1_H1 ;  /* 0x3000003cff517230 */ /* 0x020fe40000004100 */
[----:B------:R-:W-:Y:S01]  /*21a0*/  FMUL.FTZ R82, R83, UR32 ;  /* 0x0000002053527c20 */ /* 0x000fe20008410000 */
[----:B------:R-:W-:-:S03]  /*21b0*/  HADD2.F32 R86, -RZ, R72.H1_H1 ;  /* 0x30000048ff567230 */ /* 0x000fc60000004100 */
[-C--:B------:R-:W-:Y:S02]  /*21c0*/  FMUL.FTZ R81, R81, R82.reuse ;  /* 0x0000005251517220 */ /* 0x080fe40000410000 */
[----:B------:R-:W-:-:S03]  /*21d0*/  FFMA.FTZ R25, R86, R82, R25 ;  /* 0x0000005256197223 */ /* 0x000fc60000010019 */
[----:B------:R-:W-:-:S04]  /*21e0*/  F2FP.F16.F32.PACK_AB R81, RZ, R81 ;  /* 0x00000051ff51723e */ /* 0x000fc800000000ff */
[----:B------:R-:W-:-:S07]  /*21f0*/  PRMT R76, R76, 0x5410, R81 ;  /* 0x000054104c4c7816 */ /* 0x000fce0000000051 */
.L_x_863:
[--C-:B------:R-:W-:Y:S01]  /*2200*/  FFMA.FTZ R82, R120, UR7, R85.reuse ;  /* 0x0000000778527c23 */ /* 0x100fe20008010055 */
[----:B------:R-:W-:Y:S01]  /*2210*/  FFMA.FTZ R88, R127, UR7, R85 ;  /* 0x000000077f587c23 */ /* 0x000fe20008010055 */
[----:B------:R-:W-:Y:S01]  /*2220*/  FADD.FTZ R81, R118, -R89 ;  /* 0x8000005976517221 */ /* 0x000fe20000010000 */
[--C-:B------:R-:W-:Y:S01]  /*2230*/  FFMA.FTZ R83, R121, UR7, R85.reuse ;  /* 0x0000000779537c23 */ /* 0x100fe20008010055 */
[----:B------:R-:W-:Y:S01]  /*2240*/  FADD.FTZ R82, R119, -R82 ;  /* 0x8000005277527221 */ /* 0x000fe20000010000 */
[--C-:B------:R-:W-:Y:S01]  /*2250*/  FFMA.FTZ R86, R124, UR7, R85.reuse ;  /* 0x000000077c567c23 */ /* 0x100fe20008010055 */
[----:B------:R-:W-:Y:S01]  /*2260*/  FFMA.FTZ R91, R128, UR7, R85 ;  /* 0x00000007805b7c23 */ /* 0x000fe20008010055 */
[----:B------:R-:W-:Y:S01]  /*2270*/  FADD.FTZ R87, R125, -R88 ;  /* 0x800000587d577221 */ /* 0x000fe20000010000 */
[----:B------:R-:W-:Y:S01]  /*2280*/  FMUL.FTZ R81, R81, UR28 ;  /* 0x0000001c51517c20 */ /* 0x000fe20008410000 */
[----:B------:R-:W-:Y:S01]  /*2290*/  FMUL.FTZ R82, R82, UR28 ;  /* 0x0000001c52527c20 */ /* 0x000fe20008410000 */
[----:B------:R-:W-:Y:S01]  /*22a0*/  FADD.FTZ R83, R122, -R83 ;  /* 0x800000537a537221 */ /* 0x000fe20000010000 */
[----:B------:R-:W-:Y:S01]  /*22b0*/  FADD.FTZ R86, R123, -R86 ;  /* 0x800000567b567221 */ /* 0x000fe20000010000 */
[----:B------:R-:W-:Y:S01]  /*22c0*/  FADD.FTZ R88, R126, -R91 ;  /* 0x8000005b7e587221 */ /* 0x000fe20000010000 */
[----:B------:R-:W-:Y:S01]  /*22d0*/  FMUL.FTZ R87, R87, UR28 ;  /* 0x0000001c57577c20 */ /* 0x000fe20008410000 */
[----:B------:R-:W-:Y:S01]  /*22e0*/  FMUL.FTZ R83, R83, UR28 ;  /* 0x0000001c53537c20 */ /* 0x000fe20008410000 */
[----:B------:R-:W-:Y:S01]  /*22f0*/  FMUL.FTZ R86, R86, UR28 ;  /* 0x0000001c56567c20 */ /* 0x000fe20008410000 */
[----:B------:R-:W-:Y:S01]  /*2300*/  FMUL.FTZ R88, R88, UR28 ;  /* 0x0000001c58587c20 */ /* 0x000fe20008410000 */
[----:B------:R-:W-:-:S02]  /*2310*/  FSEL R90, R82, RZ, P0 ;  /* 0x000000ff525a7208 */ /* 0x000fc40000000000 */
[----:B------:R-:W-:Y:S01]  /*2320*/  FSEL R89, R81, RZ, P0 ;  /* 0x000000ff51597208 */ /* 0x000fe20000000000 */
        /* <DEDUP_REMOVED lines=8> */
.L_x_864:
        /* <DEDUP_REMOVED lines=8> */
.L_x_865:
[----:B------:R-:W-:Y:S02]  /*2430*/  F2FP.F16.F32.PACK_AB R81, R90, R89 ;  /* 0x000000595a51723e */ /* 0x000fe400000000ff */
[----:B------:R-:W-:Y:S02]  /*2440*/  FSEL R89, R86, RZ, P0 ;  /* 0x000000ff56597208 */ /* 0x000fe40000000000 */
[----:B------:R-:W-:Y:S02]  /*2450*/  FSEL R87, R87, RZ, P0 ;  /* 0x000000ff57577208 */ /* 0x000fe40000000000 */
[----:B------:R-:W-:Y:S02]  /*2460*/  FSEL R88, R88, RZ, P0 ;  /* 0x000000ff58587208 */ /* 0x000fe40000000000 */
        /* <DEDUP_REMOVED lines=9> */
.L_x_866:
        /* <DEDUP_REMOVED lines=8> */
.L_x_867:
[----:B------:R-:W-:Y:S05]  /*2580*/  BRA.U !UP2, `(.L_x_868) ;  /* 0x000000010a1c7547 */ /* 0x000fea000b800000 */
[----:B-----5:R-:W-:Y:S02]  /*2590*/  HADD2.F32 R82, -RZ, R63.H0_H0 ;  /* 0x2000003fff527230 */ /* 0x020fe40000004100 */
[----:B------:R-:W-:Y:S01]  /*25a0*/  FMUL.FTZ R83, R87, UR32 ;  /* 0x0000002057537c20 */ /* 0x000fe20008410000 */
[----:B------:R-:W-:-:S03]  /*25b0*/  HADD2.F32 R91, -RZ, R75.H0_H0 ;  /* 0x2000004bff5b7230 */ /* 0x000fc60000004100 */
[-C--:B------:R-:W-:Y:S02]  /*25c0*/  FMUL.FTZ R82, R82, R83.reuse ;  /* 0x0000005352527220 */ /* 0x080fe40000410000 */
[----:B------:R-:W-:-:S03]  /*25d0*/  FFMA.FTZ R22, R91, R83, R22 ;  /* 0x000000535b167223 */ /* 0x000fc60000010016 */
[----:B------:R-:W-:-:S04]  /*25e0*/  F2FP.F16.F32.PACK_AB R82, RZ, R82 ;  /* 0x00000052ff52723e */ /* 0x000fc800000000ff */
[----:B------:R-:W-:-:S07]  /*25f0*/  PRMT R79, R82, 0x7610, R79 ;  /* 0x00007610524f7816 */ /* 0x000fce000000004f */
.L_x_868:
[----:B------:R-:W-:Y:S02]  /*2600*/  F2FP.F16.F32.PACK_AB R82, R89, R86 ;  /* 0x000000565952723e */ /* 0x000fe400000000ff */
[----:B------:R-:W-:Y:S01]  /*2610*/  F2FP.F16.F32.PACK_AB R83, R88, R87 ;  /* 0x000000575853723e */ /* 0x000fe200000000ff */
[----:B------:R-:W-:Y:S06]  /*2620*/  BRA.U !UP2, `(.L_x_861) ;  /* 0x0000000d0a4c7547 */ /* 0x000fec000b800000 */
[----:B-----5:R-:W-:Y:S02]  /*2630*/  HADD2.F32 R87, -RZ, R63.H1_H1 ;  /* 0x3000003fff577230 */ /* 0x020fe40000004100 */
[----:B------:R-:W-:Y:S01]  /*2640*/  FMUL.FTZ R86, R88, UR32 ;  /* 0x0000002058567c20 */ /* 0x000fe20008410000 */
[----:B------:R-:W-:-:S03]  /*2650*/  HADD2.F32 R88, -RZ, R75.H1_H1 ;  /* 0x3000004bff587230 */ /* 0x000fc60000004100 */
[-C--:B------:R-:W-:Y:S02]  /*2660*/  FMUL.FTZ R87, R87, R86.reuse ;  /* 0x0000005657577220 */ /* 0x080fe40000410000 */
[----:B------:R-:W-:-:S03]  /*2670*/  FFMA.FTZ R23, R88, R86, R23 ;  /* 0x0000005658177223 */ /* 0x000fc60000010017 */
[----:B------:R-:W-:-:S04]  /*2680*/  F2FP.F16.F32.PACK_AB R87, RZ, R87 ;  /* 0x00000057ff57723e */ /* 0x000fc800000000ff */
[----:B------:R-:W-:Y:S01]  /*2690*/  PRMT R79, R79, 0x5410, R87 ;  /* 0x000054104f4f7816 */ /* 0x000fe20000000057 */
[----:B------:R-:W-:Y:S06]  /*26a0*/  BRA `(.L_x_861) ;  /* 0x0000000c002c7947 */ /* 0x000fec0003800000 */
.L_x_852:
[----:B------:R-:W-:-:S04]  /*26b0*/  UISETP.NE.U32.AND UP0, UPT, UR4, URZ, UPT ;  /* 0x000000ff0400728c */ /* 0x000fc8000bf05070 */
[----:B------:R-:W-:-:S09]  /*26c0*/  UISETP.NE.AND.EX UP0, UPT, UR5, URZ, UPT, UP0 ;  /* 0x000000ff0500728c */ /* 0x000fd2000bf05300 */
[----:B------:R-:W-:Y:S05]  /*26d0*/  BRA.U UP0, `(.L_x_869) ;  /* 0x0000000500887547 */ /* 0x000fea000b800000 */
[----:B------:R-:W-:Y:S01]  /*26e0*/  ISETP.LT.AND P0, PT, RZ, UR29, PT ;  /* 0x0000001dff007c0c */ /* 0x000fe2000bf01270 */
[----:B------:R-:W-:-:S12]  /*26f0*/  BRA.U !UP2, `(.L_x_870) ;  /* 0x000000010a2c7547 */ /* 0x000fd8000b800000 */
[----:B------:R-:W-:Y:S01]  /*2700*/  @P0 FFMA.FTZ R87, R3, UR7, R85 ;  /* 0x0000000703570c23 */ /* 0x000fe20008010055 */
[----:B-----5:R-:W-:Y:S02]  /*2710*/  HADD2.F32 R86, -RZ, R8.H0_H0 ;  /* 0x20000008ff567230 */ /* 0x020fe40000004100 */
[----:B------:R-:W-:Y:S02]  /*2720*/  HADD2.F32 R88, -RZ, R60.H0_H0 ;  /* 0x2000003cff587230 */ /* 0x000fe40000004100 */
[----:B------:R-:W-:Y:S01]  /*2730*/  @P0 FADD.FTZ R87, R114, -R87 ;  /* 0x8000005772570221 */ /* 0x000fe20000010000 */
[----:B------:R-:W-:-:S03]  /*2740*/  HADD2.F32 R89, -RZ, R72.H0_H0 ;  /* 0x20000048ff597230 */ /* 0x000fc60000004100 */
[----:B------:R-:W-:-:S04]  /*2750*/  @P0 FFMA.FTZ R86, R87, UR28, R86 ;  /* 0x0000001c57560c23 */ /* 0x000fc80008010056 */
[----:B------:R-:W-:-:S04]  /*2760*/  FMUL.FTZ R87, R86, UR32 ;  /* 0x0000002056577c20 */ /* 0x000fc80008410000 */
[-C--:B------:R-:W-:Y:S01]  /*2770*/  FMUL.FTZ R86, R88, R87.reuse ;  /* 0x0000005758567220 */ /* 0x080fe20000410000 */
[----:B------:R-:W-:-:S04]  /*2780*/  FFMA.FTZ R24, R89, R87, R24 ;  /* 0x0000005759187223 */ /* 0x000fc80000010018 */
[----:B------:R-:W-:-:S04]  /*2790*/  F2FP.F16.F32.PACK_AB R86, RZ, R86 ;  /* 0x00000056ff56723e */ /* 0x000fc800000000ff */
[----:B------:R-:W-:-:S07]  /*27a0*/  PRMT R76, R86, 0x7610, R76 ;  /* 0x00007610564c7816 */ /* 0x000fce000000004c */
.L_x_870:
[----:B------:R-:W-:Y:S05]  /*27b0*/  BRA.U !UP2, `(.L_x_871) ;  /* 0x000000010a2c7547 */ /* 0x000fea000b800000 */
[----:B------:R-:W-:Y:S01]  /*27c0*/  @P0 FFMA.FTZ R88, R116, UR7, R85 ;  /* 0x0000000774580c23 */ /* 0x000fe20008010055 */
[----:B-----5:R-:W-:-:S03]  /*27d0*/  HADD2.F32 R86, -RZ, R8.H1_H1 ;  /* 0x30000008ff567230 */ /* 0x020fc60000004100 */
[----:B------:R-:W-:Y:S01]  /*27e0*/  @P0 FADD.FTZ R87, R115, -R88 ;  /* 0x8000005873570221 */ /* 0x000fe20000010000 */
[----:B------:R-:W-:-:S03]  /*27f0*/  HADD2.F32 R88, -RZ, R72.H1_H1 ;  /* 0x30000048ff587230 */ /* 0x000fc60000004100 */
[----:B------:R-:W-:Y:S01]  /*2800*/  @P0 FFMA.FTZ R86, R87, UR28, R86 ;  /* 0x0000001c57560c23 */ /* 0x000fe20008010056 */
[----:B------:R-:W-:-:S03]  /*2810*/  HADD2.F32 R87, -RZ, R60.H1_H1 ;  /* 0x3000003cff577230 */ /* 0x000fc60000004100 */
[----:B------:R-:W-:-:S04]  /*2820*/  FMUL.FTZ R86, R86, UR32 ;  /* 0x0000002056567c20 */ /* 0x000fc80008410000 */
[-C--:B------:R-:W-:Y:S01]  /*2830*/  FMUL.FTZ R87, R87, R86.reuse ;  /* 0x0000005657577220 */ /* 0x080fe20000410000 */
[----:B------:R-:W-:-:S04]  /*2840*/  FFMA.FTZ R25, R88, R86, R25 ;  /* 0x0000005658197223 */ /* 0x000fc80000010019 */
[----:B------:R-:W-:-:S04]  /*2850*/  F2FP.F16.F32.PACK_AB R87, RZ, R87 ;  /* 0x00000057ff57723e */ /* 0x000fc800000000ff */
[----:B------:R-:W-:-:S07]  /*2860*/  PRMT R76, R76, 0x5410, R87 ;  /* 0x000054104c4c7816 */ /* 0x000fce0000000057 */
.L_x_871:
[----:B------:R-:W-:Y:S05]  /*2870*/  BRA.U !UP2, `(.L_x_872) ;  /* 0x000000010a2c7547 */ /* 0x000fea000b800000 */
        /* <DEDUP_REMOVED lines=11> */
.L_x_872:
        /* <DEDUP_REMOVED lines=12> */
.L_x_873:
        /* <DEDUP_REMOVED lines=12> */
.L_x_874:
        /* <DEDUP_REMOVED lines=12> */
.L_x_875:
        /* <DEDUP_REMOVED lines=12> */
.L_x_876:
[----:B------:R-:W-:Y:S05]  /*2c30*/  BRA.U !UP2, `(.L_x_861) ;  /* 0x000000050ac87547 */ /* 0x000fea000b800000 */
[----:B------:R-:W-:Y:S01]  /*2c40*/  @P0 FFMA.FTZ R87, R128, UR7, R85 ;  /* 0x0000000780570c23 */ /* 0x000fe20008010055 */
[----:B-----5:R-:W-:Y:S02]  /*2c50*/  HADD2.F32 R86, -RZ, R11.H1_H1 ;  /* 0x3000000bff567230 */ /* 0x020fe40000004100 */
[----:B------:R-:W-:Y:S02]  /*2c60*/  HADD2.F32 R88, -RZ, R75.H1_H1 ;  /* 0x3000004bff587230 */ /* 0x000fe40000004100 */
[----:B------:R-:W-:-:S04]  /*2c70*/  @P0 FADD.FTZ R87, R126, -R87 ;  /* 0x800000577e570221 */ /* 0x000fc80000010000 */
[----:B------:R-:W-:Y:S01]  /*2c80*/  @P0 FFMA.FTZ R86, R87, UR28, R86 ;  /* 0x0000001c57560c23 */ /* 0x000fe20008010056 */
[----:B------:R-:W-:-:S03]  /*2c90*/  HADD2.F32 R87, -RZ, R63.H1_H1 ;  /* 0x3000003fff577230 */ /* 0x000fc60000004100 */
[----:B------:R-:W-:-:S04]  /*2ca0*/  FMUL.FTZ R86, R86, UR32 ;  /* 0x0000002056567c20 */ /* 0x000fc80008410000 */
[-C--:B------:R-:W-:Y:S01]  /*2cb0*/  FMUL.FTZ R87, R87, R86.reuse ;  /* 0x0000005657577220 */ /* 0x080fe20000410000 */
[----:B------:R-:W-:-:S04]  /*2cc0*/  FFMA.FTZ R23, R88, R86, R23 ;  /* 0x0000005658177223 */ /* 0x000fc80000010017 */
[----:B------:R-:W-:-:S04]  /*2cd0*/  F2FP.F16.F32.PACK_AB R87, RZ, R87 ;  /* 0x00000057ff57723e */ /* 0x000fc800000000ff */
[----:B------:R-:W-:Y:S01]  /*2ce0*/  PRMT R79, R79, 0x5410, R87 ;  /* 0x000054104f4f7816 */ /* 0x000fe20000000057 */
[----:B------:R-:W-:Y:S06]  /*2cf0*/  BRA `(.L_x_861) ;  /* 0x0000000400987947 */ /* 0x000fec0003800000 */
.L_x_869:
[----:B------:R-:W-:Y:S01]  /*2d00*/  PLOP3.LUT P4, PT, PT, PT, UP1, 0x80, 0x8 ;  /* 0x000000000008781c */ /* 0x000fe20003f8f018 */
[--C-:B-----5:R-:W-:Y:S01]  /*2d10*/  HADD2.F32 R88, -RZ, R8.reuse.H0_H0 ;  /* 0x20000008ff587230 */ /* 0x120fe20000004100 */
[----:B------:R-:W-:Y:S01]  /*2d20*/  ISETP.LT.AND P0, PT, RZ, UR29, PT ;  /* 0x0000001dff007c0c */ /* 0x000fe2000bf01270 */
[----:B------:R-:W-:Y:S02]  /*2d30*/  HADD2.F32 R91, -RZ, R8.H1_H1 ;  /* 0x30000008ff5b7230 */ /* 0x000fe40000004100 */
[--C-:B------:R-:W-:Y:S02]  /*2d40*/  HADD2.F32 R129, -RZ, R9.reuse.H1_H1 ;  /* 0x30000009ff817230 */ /* 0x100fe40000004100 */
[----:B------:R-:W-:Y:S02]  /*2d50*/  HADD2.F32 R90, -RZ, R9.H0_H0 ;  /* 0x20000009ff5a7230 */ /* 0x000fe40000004100 */
[----:B------:R-:W-:Y:S02]  /*2d60*/  HADD2.F32 R87, -RZ, R10.H1_H1 ;  /* 0x3000000aff577230 */ /* 0x000fe40000004100 */
[----:B------:R-:W-:-:S02]  /*2d70*/  HADD2.F32 R86, -RZ, R11.H1_H1 ;  /* 0x3000000bff567230 */ /* 0x000fc40000004100 */
[--C-:B------:R-:W-:Y:S02]  /*2d80*/  @P4 FFMA.FTZ R81, R3, UR7, R85.reuse ;  /* 0x0000000703514c23 */ /* 0x100fe40008010055 */
        /* <DEDUP_REMOVED lines=9> */
[--C-:B------:R-:W-:Y:S01]  /*2e20*/  @P0 FFMA.FTZ R81, R121, UR7, R85.reuse ;  /* 0x0000000779510c23 */ /* 0x100fe20008010055 */
[--C-:B------:R-:W-:Y:S01]  /*2e30*/  @P0 FFMA.FTZ R80, R124, UR7, R85.reuse ;  /* 0x000000077c500c23 */ /* 0x100fe20008010055 */
[--C-:B------:R-:W-:Y:S01]  /*2e40*/  @P0 FFMA.FTZ R130, R127, UR7, R85.reuse ;  /* 0x000000077f820c23 */ /* 0x100fe20008010055 */
[----:B------:R-:W-:Y:S01]  /*2e50*/  @P0 FFMA.FTZ R89, R128, UR7, R85 ;  /* 0x0000000780590c23 */ /* 0x000fe20008010055 */
[----:B------:R-:W-:Y:S01]  /*2e60*/  @P0 FFMA.FTZ R129, R82, UR28, R129 ;  /* 0x0000001c52810c23 */ /* 0x000fe20008010081 */
[----:B------:R-:W-:Y:S01]  /*2e70*/  @P0 FFMA.FTZ R90, R83, UR28, R90 ;  /* 0x0000001c535a0c23 */ /* 0x000fe2000801005a */
[----:B------:R-:W-:-:S02]  /*2e80*/  HADD2.F32 R82, -RZ, R10.H0_H0 ;  /* 0x2000000aff527230 */ /* 0x000fc40000004100 */
[----:B------:R-:W-:Y:S01]  /*2e90*/  @P0 FADD.FTZ R81, R122, -R81 ;  /* 0x800000517a510221 */ /* 0x000fe20000010000 */
[----:B------:R-:W-:Y:S02]  /*2ea0*/  HADD2.F32 R83, -RZ, R11.H0_H0 ;  /* 0x2000000bff537230 */ /* 0x000fe40000004100 */
[----:B------:R-:W-:Y:S01]  /*2eb0*/  @P0 FADD.FTZ R80, R123, -R80 ;  /* 0x800000507b500221 */ /* 0x000fe20000010000 */
[----:B------:R-:W-:Y:S01]  /*2ec0*/  @P0 FADD.FTZ R130, R125, -R130 ;  /* 0x800000827d820221 */ /* 0x000fe20000010000 */
[----:B------:R-:W-:Y:S01]  /*2ed0*/  @P0 FADD.FTZ R89, R126, -R89 ;  /* 0x800000597e590221 */ /* 0x000fe20000010000 */
[----:B------:R-:W-:Y:S01]  /*2ee0*/  @P0 FFMA.FTZ R82, R81, UR28, R82 ;  /* 0x0000001c51520c23 */ /* 0x000fe20008010052 */
[----:B------:R-:W-:Y:S01]  /*2ef0*/  @P0 FFMA.FTZ R87, R80, UR28, R87 ;  /* 0x0000001c50570c23 */ /* 0x000fe20008010057 */
[----:B------:R-:W-:Y:S01]  /*2f00*/  @P0 FFMA.FTZ R83, R130, UR28, R83 ;  /* 0x0000001c82530c23 */ /* 0x000fe20008010053 */
[----:B------:R-:W-:Y:S01]  /*2f10*/  @P0 FFMA.FTZ R86, R89, UR28, R86 ;  /* 0x0000001c59560c23 */ /* 0x000fe20008010056 */
[----:B------:R-:W-:-:S02]  /*2f20*/  F2FP.F16.F32.PACK_AB R80, R91, R88 ;  /* 0x000000585b50723e */ /* 0x000fc400000000ff */
[----:B------:R-:W-:Y:S01]  /*2f30*/  F2FP.F16.F32.PACK_AB R81, R129, R90 ;  /* 0x0000005a8151723e */ /* 0x000fe200000000ff */
[----:B------:R-:W-:Y:S06]  /*2f40*/  BRA.U !UP2, `(.L_x_877) ;  /* 0x000000010a1c7547 */ /* 0x000fec000b800000 */
[----:B------:R-:W-:Y:S02]  /*2f50*/  HADD2.F32 R130, -RZ, R60.H0_H0 ;  /* 0x2000003cff827230 */ /* 0x000fe40000004100 */
[----:B------:R-:W-:Y:S01]  /*2f60*/  FMUL.FTZ R89, R88, UR32 ;  /* 0x0000002058597c20 */ /* 0x000fe20008410000 */
[----:B------:R-:W-:-:S03]  /*2f70*/  HADD2.F32 R131, -RZ, R72.H0_H0 ;  /* 0x20000048ff837230 */ /* 0x000fc60000004100 */
[-C--:B------:R-:W-:Y:S02]  /*2f80*/  FMUL.FTZ R88, R130, R89.reuse ;  /* 0x0000005982587220 */ /* 0x080fe40000410000 */
[----:B------:R-:W-:-:S03]  /*2f90*/  FFMA.FTZ R24, R131, R89, R24 ;  /* 0x0000005983187223 */ /* 0x000fc60000010018 */
[----:B------:R-:W-:-:S04]  /*2fa0*/  F2FP.F16.F32.PACK_AB R88, RZ, R88 ;  /* 0x00000058ff58723e */ /* 0x000fc800000000ff */
[----:B------:R-:W-:-:S07]  /*2fb0*/  PRMT R76, R88, 0x7610, R76 ;  /* 0x00007610584c7816 */ /* 0x000fce000000004c */
.L_x_877:
[----:B------:R-:W-:Y:S05]  /*2fc0*/  BRA.U !UP2, `(.L_x_878) ;  /* 0x000000010a1c7547 */ /* 0x000fea000b800000 */
[----:B------:R-:W-:Y:S02]  /*2fd0*/  HADD2.F32 R89, -RZ, R60.H1_H1 ;  /* 0x3000003cff597230 */ /* 0x000fe40000004100 */
[----:B------:R-:W-:Y:S01]  /*2fe0*/  FMUL.FTZ R88, R91, UR32 ;  /* 0x000000205b587c20 */ /* 0x000fe20008410000 */
[----:B------:R-:W-:-:S03]  /*2ff0*/  HADD2.F32 R130, -RZ, R72.H1_H1 ;  /* 0x30000048ff827230 */ /* 0x000fc60000004100 */
[-C--:B------:R-:W-:Y:S02]  /*3000*/  FMUL.FTZ R89, R89, R88.reuse ;  /* 0x0000005859597220 */ /* 0x080fe40000410000 */
[----:B------:R-:W-:-:S03]  /*3010*/  FFMA.FTZ R25, R130, R88, R25 ;  /* 0x0000005882197223 */ /* 0x000fc60000010019 */
[----:B------:R-:W-:-:S04]  /*3020*/  F2FP.F16.F32.PACK_AB R89, RZ, R89 ;  /* 0x00000059ff59723e */ /* 0x000fc800000000ff */
[----:B------:R-:W-:-:S07]  /*3030*/  PRMT R76, R76, 0x5410, R89 ;  /* 0x000054104c4c7816 */ /* 0x000fce0000000059 */
.L_x_878:
[----:B------:R-:W-:Y:S05]  /*3040*/  BRA.U !UP2, `(.L_x_879) ;  /* 0x000000010a1c7547 */ /* 0x000fea000b800000 */
[----:B------:R-:W-:Y:S02]  /*3050*/  HADD2.F32 R88, -RZ, R61.H0_H0 ;  /* 0x2000003dff587230 */ /* 0x000fe40000004100 */
[----:B------:R-:W-:Y:S01]  /*3060*/  FMUL.FTZ R89, R90, UR32 ;  /* 0x000000205a597c20 */ /* 0x000fe20008410000 */
[----:B------:R-:W-:-:S03]  /*3070*/  HADD2.F32 R91, -RZ, R73.H0_H0 ;  /* 0x20000049ff5b7230 */ /* 0x000fc60000004100 */
[-C--:B------:R-:W-:Y:S02]  /*3080*/  FMUL.FTZ R88, R88, R89.reuse ;  /* 0x0000005958587220 */ /* 0x080fe40000410000 */
[----:B------:R-:W-:-:S03]  /*3090*/  FFMA.FTZ R26, R91, R89, R26 ;  /* 0x000000595b1a7223 */ /* 0x000fc6000001001a */
[----:B------:R-:W-:-:S04]  /*30a0*/  F2FP.F16.F32.PACK_AB R88, RZ, R88 ;  /* 0x00000058ff58723e */ /* 0x000fc800000000ff */
[----:B------:R-:W-:-:S07]  /*30b0*/  PRMT R77, R88, 0x7610, R77 ;  /* 0x00007610584d7816 */ /* 0x000fce000000004d */
.L_x_879:
        /* <DEDUP_REMOVED lines=8> */
.L_x_880:
        /* <DEDUP_REMOVED lines=8> */
.L_x_881:
        /* <DEDUP_REMOVED lines=8> */
.L_x_882:
        /* <DEDUP_REMOVED lines=8> */
.L_x_883:
[----:B------:R-:W-:Y:S02]  /*32c0*/  F2FP.F16.F32.PACK_AB R82, R87, R82 ;  /* 0x000000525752723e */ /* 0x000fe400000000ff */
[----:B------:R-:W-:Y:S01]  /*32d0*/  F2FP.F16.F32.PACK_AB R83, R86, R83 ;  /* 0x000000535653723e */ /* 0x000fe200000000ff */
[----:B------:R-:W-:Y:S06]  /*32e0*/  BRA.U !UP2, `(.L_x_861) ;  /* 0x000000010a1c7547 */ /* 0x000fec000b800000 */
[----:B------:R-:W-:Y:S02]  /*32f0*/  HADD2.F32 R87, -RZ, R63.H1_H1 ;  /* 0x3000003fff577230 */ /* 0x000fe40000004100 */
[----:B------:R-:W-:Y:S01]  /*3300*/  FMUL.FTZ R86, R86, UR32 ;  /* 0x0000002056567c20 */ /* 0x000fe20008410000 */
[----:B------:R-:W-:-:S03]  /*3310*/  HADD2.F32 R88, -RZ, R75.H1_H1 ;  /* 0x3000004bff587230 */ /* 0x000fc60000004100 */
[-C--:B------:R-:W-:Y:S02]  /*3320*/  FMUL.FTZ R87, R87, R86.reuse ;  /* 0x0000005657577220 */ /* 0x080fe40000410000 */
[----:B------:R-:W-:-:S03]  /*3330*/  FFMA.FTZ R23, R88, R86, R23 ;  /* 0x0000005658177223 */ /* 0x000fc60000010017 */
[----:B------:R-:W-:-:S04]  /*3340*/  F2FP.F16.F32.PACK_AB R87, RZ, R87 ;  /* 0x00000057ff57723e */ /* 0x000fc800000000ff */
[----:B------:R-:W-:-:S07]  /*3350*/  PRMT R79, R79, 0x5410, R87 ;  /* 0x000054104f4f7816 */ /* 0x000fce0000000057 */
.L_x_861:
        /* <DEDUP_REMOVED lines=11> */
.L_x_850:
[----:B------:R-:W-:Y:S05]  /*3410*/  BSYNC.RECONVERGENT B0 ;  /* 0x0000000000007941 */ /* 0x000fea0003800200 */
.L_x_849:
[----:B------:R-:W-:Y:S01]  /*3420*/  ISETP.GE.U32.AND P4, PT, R2, 0x100, PT ;  /* 0x000001000200780c */ /* 0x000fe20003f86070 */
[----:B------:R-:W-:-:S12]  /*3430*/  BSSY.RECONVERGENT B0, `(.L_x_884) ;  /* 0x00001ae000007945 */ /* 0x000fd80003800200 */
[----:B------:R-:W-:Y:S05]  /*3440*/  @!P4 BRA `(.L_x_885) ;  /* 0x0000001800b0c947 */ /* 0x000fea0003800000 */
[----:B------:R-:W-:-:S04]  /*3450*/  UISETP.NE.U32.AND UP0, UPT, UR22, URZ, UPT ;  /* 0x000000ff1600728c */ /* 0x000fc8000bf05070 */
[----:B------:R-:W-:Y:S01]  /*3460*/  UISETP.NE.AND.EX UP0, UPT, UR23, URZ, UPT, UP0 ;  /* 0x000000ff1700728c */ /* 0x000fe2000bf05300 */
[----:B------:R-:W-:Y:S10]  /*3470*/  BRA.U !UP2, `(.L_x_886) ;  /* 0x000000010a0c7547 */ /* 0x000ff4000b800000 */
[----:B-----5:R-:W1:Y:S02]  /*3480*/  LDC.64 R72, c[0x0][0x390] ;  /* 0x0000e400ff487b82 */ /* 0x020e640000000a00 */
[----:B-1----:R-:W-:-:S06]  /*3490*/  IMAD.WIDE.U32 R72, R84, 0x10, R72 ;  /* 0x0000001054487825 */ /* 0x002fcc00078e0048 */
[----:B------:R-:W5:Y:S02]  /*34a0*/  LDG.E.128 R72, desc[UR14][R72.64] ;  /* 0x0000000e48487981 */ /* 0x000f64000c1e1d00 */
.L_x_886:
[----:B------:R-:W-:Y:S05]  /*34b0*/  BRA.U !UP0, `(.L_x_887) ;  /* 0x0000000d08307547 */ /* 0x000fea000b800000 */
[----:B------:R-:W-:-:S04]  /*34c0*/  UISETP.NE.U32.AND UP0, UPT, UR4, URZ, UPT ;  /* 0x000000ff0400728c */ /* 0x000fc8000bf05070 */
[----:B------:R-:W-:-:S06]  /*34d0*/  UISETP.NE.AND.EX UP0, UPT, UR5, URZ, UPT, UP0 ;  /* 0x000000ff0500728c */ /* 0x000fcc000bf05300 */
[----:B------:R-:W-:-:S13]  /*34e0*/  PLOP3.LUT P0, PT, PT, PT, UP0, 0x80, 0x8 ;  /* 0x000000000008781c */ /* 0x000fda0003f0f008 */
[----:B------:R-:W-:Y:S05]  /*34f0*/  @!P0 BRA `(.L_x_888) ;  /* 0x0000000400988947 */ /* 0x000fea0003800000 */
[----:B------:R-:W-:Y:S01]  /*3500*/  ISETP.LT.AND P5, PT, RZ, UR29, PT ;  /* 0x0000001dff007c0c */ /* 0x000fe2000bfa1270 */
[--C-:B0----5:R-:W-:Y:S02]  /*3510*/  HADD2.F32 R88, -RZ, R4.reuse.H0_H0 ;  /* 0x20000004ff587230 */ /* 0x121fe40000004100 */
[----:B------:R-:W-:Y:S02]  /*3520*/  HADD2.F32 R89, -RZ, R4.H1_H1 ;  /* 0x30000004ff597230 */ /* 0x000fe40000004100 */
[--C-:B------:R-:W-:Y:S02]  /*3530*/  HADD2.F32 R91, -RZ, R5.reuse.H0_H0 ;  /* 0x20000005ff5b7230 */ /* 0x100fe40000004100 */
[----:B------:R-:W-:Y:S02]  /*3540*/  HADD2.F32 R130, -RZ, R5.H1_H1 ;  /* 0x30000005ff827230 */ /* 0x000fe40000004100 */
[----:B------:R-:W-:-:S04]  /*3550*/  HADD2.F32 R87, -RZ, R6.H1_H1 ;  /* 0x30000006ff577230 */ /* 0x000fc80000004100 */
        /* <DEDUP_REMOVED lines=18> */
[--C-:B------:R-:W-:Y:S02]  /*3680*/  HADD2.F32 R83, -RZ, R7.reuse.H0_H0 ;  /* 0x20000007ff537230 */ /* 0x100fe40000004100 */
[----:B------:R-:W-:Y:S01]  /*3690*/  @P5 FADD.FTZ R80, R103, -R80 ;  /* 0x8000005067505221 */ /* 0x000fe20000010000 */
[----:B------:R-:W-:Y:S02]  /*36a0*/  HADD2.F32 R86, -RZ, R7.H1_H1 ;  /* 0x30000007ff567230 */ /* 0x000fe40000004100 */
        /* <DEDUP_REMOVED lines=12> */
[----:B------:R-:W-:Y:S02]  /*3770*/  FMUL.FTZ R90, R85, R90 ;  /* 0x0000005a555a7220 */ /* 0x000fe40000410000 */
[----:B------:R-:W-:-:S03]  /*3780*/  FFMA.FTZ R16, R129, R85, R16 ;  /* 0x0000005581107223 */ /* 0x000fc60000010010 */
[----:B------:R-:W-:-:S04]  /*3790*/  F2FP.F16.F32.PACK_AB R90, RZ, R90 ;  /* 0x0000005aff5a723e */ /* 0x000fc800000000ff */
[----:B------:R-:W-:-:S07]  /*37a0*/  PRMT R76, R90, 0x7610, R76 ;  /* 0x000076105a4c7816 */ /* 0x000fce000000004c */
.L_x_889:
[----:B------:R-:W-:Y:S05]  /*37b0*/  BRA.U !UP2, `(.L_x_890) ;  /* 0x000000010a1c7547 */ /* 0x000fea000b800000 */
[----:B------:R-:W-:Y:S02]  /*37c0*/  HADD2.F32 R85, -RZ, R68.H1_H1 ;  /* 0x30000044ff557230 */ /* 0x000fe40000004100 */
[----:B------:R-:W-:Y:S01]  /*37d0*/  FMUL.FTZ R88, R89, UR32 ;  /* 0x0000002059587c20 */ /* 0x000fe20008410000 */
[----:B------:R-:W-:-:S03]  /*37e0*/  HADD2.F32 R90, -RZ, R72.H1_H1 ;  /* 0x30000048ff5a7230 */ /* 0x000fc60000004100 */
[----:B------:R-:W-:Y:S02]  /*37f0*/  FMUL.FTZ R85, R88, R85 ;  /* 0x0000005558557220 */ /* 0x000fe40000410000 */
[----:B------:R-:W-:-:S03]  /*3800*/  FFMA.FTZ R17, R90, R88, R17 ;  /* 0x000000585a117223 */ /* 0x000fc60000010011 */
[----:B------:R-:W-:-:S04]  /*3810*/  F2FP.F16.F32.PACK_AB R85, RZ, R85 ;  /* 0x00000055ff55723e */ /* 0x000fc800000000ff */
[----:B------:R-:W-:-:S07]  /*3820*/  PRMT R76, R76, 0x5410, R85 ;  /* 0x000054104c4c7816 */ /* 0x000fce0000000055 */
.L_x_890:
[----:B------:R-:W-:Y:S05]  /*3830*/  BRA.U !UP2, `(.L_x_891) ;  /* 0x000000010a1c7547 */ /* 0x000fea000b800000 */
[----:B------:R-:W-:Y:S02]  /*3840*/  HADD2.F32 R88, -RZ, R69.H0_H0 ;  /* 0x20000045ff587230 */ /* 0x000fe40000004100 */
[----:B------:R-:W-:Y:S01]  /*3850*/  FMUL.FTZ R91, R91, UR32 ;  /* 0x000000205b5b7c20 */ /* 0x000fe20008410000 */
[----:B------:R-:W-:-:S03]  /*3860*/  HADD2.F32 R85, -RZ, R73.H0_H0 ;  /* 0x20000049ff557230 */ /* 0x000fc60000004100 */
[----:B------:R-:W-:Y:S02]  /*3870*/  FMUL.FTZ R88, R91, R88 ;  /* 0x000000585b587220 */ /* 0x000fe40000410000 */
[----:B------:R-:W-:-:S03]  /*3880*/  FFMA.FTZ R18, R85, R91, R18 ;  /* 0x0000005b55127223 */ /* 0x000fc60000010012 */
[----:B------:R-:W-:-:S04]  /*3890*/  F2FP.F16.F32.PACK_AB R88, RZ, R88 ;  /* 0x00000058ff58723e */ /* 0x000fc800000000ff */
[----:B------:R-:W-:-:S07]  /*38a0*/  PRMT R77, R88, 0x7610, R77 ;  /* 0x00007610584d7816 */ /* 0x000fce000000004d */
.L_x_891:
        /* <DEDUP_REMOVED lines=8> */
.L_x_892:
        /* <DEDUP_REMOVED lines=8> */
.L_x_893:
        /* <DEDUP_REMOVED lines=8> */
.L_x_894:
        /* <DEDUP_REMOVED lines=8> */
.L_x_895:
[----:B------:R-:W-:Y:S02]  /*3ab0*/  F2FP.F16.F32.PACK_AB R82, R87, R82 ;  /* 0x000000525752723e */ /* 0x000fe400000000ff */
[----:B------:R-:W-:Y:S01]  /*3ac0*/  F2FP.F16.F32.PACK_AB R83, R86, R83 ;  /* 0x000000535653723e */ /* 0x000fe200000000ff */
[----:B------:R-:W-:Y:S06]  /*3ad0*/  BRA.U !UP2, `(.L_x_896) ;  /* 0x000000110af07547 */ /* 0x000fec000b800000 */
[----:B------:R-:W-:Y:S02]  /*3ae0*/  HADD2.F32 R85, -RZ, R71.H1_H1 ;  /* 0x30000047ff557230 */ /* 0x000fe40000004100 */
[----:B------:R-:W-:Y:S01]  /*3af0*/  FMUL.FTZ R86, R86, UR32 ;  /* 0x0000002056567c20 */ /* 0x000fe20008410000 */
[----:B------:R-:W-:-:S03]  /*3b00*/  HADD2.F32 R88, -RZ, R75.H1_H1 ;  /* 0x3000004bff587230 */ /* 0x000fc60000004100 */
[----:B------:R-:W-:Y:S02]  /*3b10*/  FMUL.FTZ R85, R86, R85 ;  /* 0x0000005556557220 */ /* 0x000fe40000410000 */
[----:B------:R-:W-:-:S03]  /*3b20*/  FFMA.FTZ R15, R88, R86, R15 ;  /* 0x00000056580f7223 */ /* 0x000fc6000001000f */
[----:B------:R-:W-:-:S04]  /*3b30*/  F2FP.F16.F32.PACK_AB R85, RZ, R85 ;  /* 0x00000055ff55723e */ /* 0x000fc800000000ff */
[----:B------:R-:W-:Y:S01]  /*3b40*/  PRMT R79, R79, 0x5410, R85 ;  /* 0x000054104f4f7816 */ /* 0x000fe20000000055 */
[----:B------:R-:W-:Y:S06]  /*3b50*/  BRA `(.L_x_896) ;  /* 0x0000001000d07947 */ /* 0x000fec0003800000 */
.L_x_888:
[----:B------:R-:W-:Y:S01]  /*3b60*/  ISETP.LT.AND P5, PT, RZ, UR29, PT ;  /* 0x0000001dff007c0c */ /* 0x000fe2000bfa1270 */
[----:B------:R-:W-:-:S12]  /*3b70*/  BRA.U !UP2, `(.L_x_897) ;  /* 0x000000010a2c7547 */ /* 0x000fd8000b800000 */
[----:B0-----:R-:W-:Y:S01]  /*3b80*/  @P5 FFMA.FTZ R87, R93, UR7, R85 ;  /* 0x000000075d575c23 */ /* 0x001fe20008010055 */
        /* <DEDUP_REMOVED lines=10> */
.L_x_897:
[----:B------:R-:W-:Y:S05]  /*3c30*/  BRA.U !UP2, `(.L_x_898) ;  /* 0x000000010a2c7547 */ /* 0x000fea000b800000 */
[----:B0-----:R-:W-:Y:S01]  /*3c40*/  @P5 FFMA.FTZ R88, R96, UR7, R85 ;  /* 0x0000000760585c23 */ /* 0x001fe20008010055 */
        /* <DEDUP_REMOVED lines=10> */
.L_x_898:
[----:B------:R-:W-:Y:S05]  /*3cf0*/  BRA.U !UP2, `(.L_x_899) ;  /* 0x000000010a2c7547 */ /* 0x000fea000b800000 */
        /* <DEDUP_REMOVED lines=11> */
.L_x_899:
        /* <DEDUP_REMOVED lines=12> */
.L_x_900:
        /* <DEDUP_REMOVED lines=12> */
.L_x_901:
        /* <DEDUP_REMOVED lines=12> */
.L_x_902:
        /* <DEDUP_REMOVED lines=12> */
.L_x_903:
[----:B------:R-:W-:Y:S05]  /*40b0*/  BRA.U !UP2, `(.L_x_896) ;  /* 0x0000000d0a787547 */ /* 0x000fea000b800000 */
[----:B0-----:R-:W-:Y:S01]  /*40c0*/  @P5 FFMA.FTZ R87, R112, UR7, R85 ;  /* 0x0000000770575c23 */ /* 0x001fe20008010055 */
[----:B-----5:R-:W-:Y:S02]  /*40d0*/  HADD2.F32 R85, -RZ, R7.H1_H1 ;  /* 0x30000007ff557230 */ /* 0x020fe40000004100 */
[----:B------:R-:W-:Y:S02]  /*40e0*/  HADD2.F32 R88, -RZ, R75.H1_H1 ;  /* 0x3000004bff587230 */ /* 0x000fe40000004100 */
[----:B------:R-:W-:Y:S01]  /*40f0*/  @P5 FADD.FTZ R86, R110, -R87 ;  /* 0x800000576e565221 */ /* 0x000fe20000010000 */
[----:B------:R-:W-:-:S03]  /*4100*/  HADD2.F32 R87, -RZ, R71.H1_H1 ;  /* 0x30000047ff577230 */ /* 0x000fc60000004100 */
[----:B------:R-:W-:-:S04]  /*4110*/  @P5 FFMA.FTZ R85, R86, UR28, R85 ;  /* 0x0000001c56555c23 */ /* 0x000fc80008010055 */
[----:B------:R-:W-:-:S04]  /*4120*/  FMUL.FTZ R86, R85, UR32 ;  /* 0x0000002055567c20 */ /* 0x000fc80008410000 */
[-C--:B------:R-:W-:Y:S01]  /*4130*/  FMUL.FTZ R85, R87, R86.reuse ;  /* 0x0000005657557220 */ /* 0x080fe20000410000 */
[----:B------:R-:W-:-:S04]  /*4140*/  FFMA.FTZ R15, R88, R86, R15 ;  /* 0x00000056580f7223 */ /* 0x000fc8000001000f */
[----:B------:R-:W-:-:S04]  /*4150*/  F2FP.F16.F32.PACK_AB R85, RZ, R85 ;  /* 0x00000055ff55723e */ /* 0x000fc800000000ff */
[----:B------:R-:W-:Y:S01]  /*4160*/  PRMT R79, R79, 0x5410, R85 ;  /* 0x000054104f4f7816 */ /* 0x000fe20000000055 */
[----:B------:R-:W-:Y:S06]  /*4170*/  BRA `(.L_x_896) ;  /* 0x0000000c00487947 */ /* 0x000fec0003800000 */
.L_x_887:
[----:B0-----:R-:W0:Y:S02]  /*4180*/  LDC.64 R86, c[0x0][0x478] ;  /* 0x00011e00ff567b82 */ /* 0x001e240000000a00 */
        /* <DEDUP_REMOVED lines=22> */
.L_x_905:
        /* <DEDUP_REMOVED lines=8> */
.L_x_906:
        /* <DEDUP_REMOVED lines=27> */
.L_x_907:
        /* <DEDUP_REMOVED lines=8> */
.L_x_908:
        /* <DEDUP_REMOVED lines=13> */
.L_x_909:
        /* <DEDUP_REMOVED lines=8> */
.L_x_910:
        /* <DEDUP_REMOVED lines=8> */
.L_x_911:
        /* <DEDUP_REMOVED lines=11> */
.L_x_904:
[----:B------:R-:W-:Y:S05]  /*4820*/  BRA.U !UP2, `(.L_x_912) ;  /* 0x000000010a307547 */ /* 0x000fea000b800000 */
[----:B------:R-:W-:Y:S01]  /*4830*/  FFMA.FTZ R87, R93, UR7, R85 ;  /* 0x000000075d577c23 */ /* 0x000fe20008010055 */
[----:B------:R-:W-:Y:S01]  /*4840*/  ISETP.LT.AND P5, PT, RZ, UR29, PT ;  /* 0x0000001dff007c0c */ /* 0x000fe2000bfa1270 */
[----:B-----5:R-:W-:Y:S02]  /*4850*/  HADD2.F32 R88, -RZ, R68.H0_H0 ;  /* 0x20000044ff587230 */ /* 0x020fe40000004100 */
[----:B------:R-:W-:Y:S01]  /*4860*/  FADD.FTZ R86, R94, -R87 ;  /* 0x800000575e567221 */ /* 0x000fe20000010000 */
[----:B------:R-:W-:-:S03]  /*4870*/  HADD2.F32 R89, -RZ, R72.H0_H0 ;  /* 0x20000048ff597230 */ /* 0x000fc60000004100 */
[----:B------:R-:W-:-:S05]  /*4880*/  FMUL.FTZ R86, R86, UR28 ;  /* 0x0000001c56567c20 */ /* 0x000fca0008410000 */
[----:B------:R-:W-:-:S05]  /*4890*/  FSEL R86, R86, RZ, P5 ;  /* 0x000000ff56567208 */ /* 0x000fca0002800000 */
[----:B------:R-:W-:-:S04]  /*48a0*/  FMUL.FTZ R87, R86, UR32 ;  /* 0x0000002056577c20 */ /* 0x000fc80008410000 */
[-C--:B------:R-:W-:Y:S01]  /*48b0*/  FMUL.FTZ R86, R88, R87.reuse ;  /* 0x0000005758567220 */ /* 0x080fe20000410000 */
[----:B------:R-:W-:-:S04]  /*48c0*/  FFMA.FTZ R16, R89, R87, R16 ;  /* 0x0000005759107223 */ /* 0x000fc80000010010 */
[----:B------:R-:W-:-:S04]  /*48d0*/  F2FP.F16.F32.PACK_AB R86, RZ, R86 ;  /* 0x00000056ff56723e */ /* 0x000fc800000000ff */
[----:B------:R-:W-:-:S07]  /*48e0*/  PRMT R76, R86, 0x7610, R76 ;  /* 0x00007610564c7816 */ /* 0x000fce000000004c */
.L_x_912:
        /* <DEDUP_REMOVED lines=9> */
[-C--:B------:R-:W-:Y:S01]  /*4980*/  FMUL.FTZ R87, R87, R86.reuse ;  /* 0x0000005657577220 */ /* 0x080fe20000410000 */
[----:B------:R-:W-:-:S04]  /*4990*/  FFMA.FTZ R17, R88, R86, R17 ;  /* 0x0000005658117223 */ /* 0x000fc80000010011 */
[----:B------:R-:W-:-:S04]  /*49a0*/  F2FP.F16.F32.PACK_AB R87, RZ, R87 ;  /* 0x00000057ff57723e */ /* 0x000fc800000000ff */
[----:B------:R-:W-:-:S07]  /*49b0*/  PRMT R76, R76, 0x5410, R87 ;  /* 0x000054104c4c7816 */ /* 0x000fce0000000057 */
.L_x_913:
        /* <DEDUP_REMOVED lines=13> */
.L_x_914:
        /* <DEDUP_REMOVED lines=13> */
.L_x_915:
        /* <DEDUP_REMOVED lines=13> */
.L_x_916:
        /* <DEDUP_REMOVED lines=13> */
.L_x_917:
        /* <DEDUP_REMOVED lines=13> */
.L_x_918:
[----:B------:R-:W-:Y:S05]  /*4dd0*/  BRA.U !UP2, `(.L_x_896) ;  /* 0x000000010a307547 */ /* 0x000fea000b800000 */
[----:B------:R-:W-:Y:S01]  /*4de0*/  FFMA.FTZ R85, R112, UR7, R85 ;  /* 0x0000000770557c23 */ /* 0x000fe20008010055 */
[----:B------:R-:W-:Y:S01]  /*4df0*/  ISETP.LT.AND P5, PT, RZ, UR29, PT ;  /* 0x0000001dff007c0c */ /* 0x000fe2000bfa1270 */
[----:B-----5:R-:W-:Y:S02]  /*4e00*/  HADD2.F32 R88, -RZ, R75.H1_H1 ;  /* 0x3000004bff587230 */ /* 0x020fe40000004100 */
[----:B------:R-:W-:-:S04]  /*4e10*/  FADD.FTZ R85, R110, -R85 ;  /* 0x800000556e557221 */ /* 0x000fc80000010000 */
[----:B------:R-:W-:-:S05]  /*4e20*/  FMUL.FTZ R85, R85, UR28 ;  /* 0x0000001c55557c20 */ /* 0x000fca0008410000 */
[----:B------:R-:W-:Y:S01]  /*4e30*/  FSEL R86, R85, RZ, P5 ;  /* 0x000000ff55567208 */ /* 0x000fe20002800000 */
[----:B------:R-:W-:-:S04]  /*4e40*/  HADD2.F32 R85, -RZ, R71.H1_H1 ;  /* 0x30000047ff557230 */ /* 0x000fc80000004100 */
[----:B------:R-:W-:-:S04]  /*4e50*/  FMUL.FTZ R86, R86, UR32 ;  /* 0x0000002056567c20 */ /* 0x000fc80008410000 */
[-C--:B------:R-:W-:Y:S01]  /*4e60*/  FMUL.FTZ R85, R85, R86.reuse ;  /* 0x0000005655557220 */ /* 0x080fe20000410000 */
[----:B------:R-:W-:-:S04]  /*4e70*/  FFMA.FTZ R15, R88, R86, R15 ;  /* 0x00000056580f7223 */ /* 0x000fc8000001000f */
[----:B------:R-:W-:-:S04]  /*4e80*/  F2FP.F16.F32.PACK_AB R85, RZ, R85 ;  /* 0x00000055ff55723e */ /* 0x000fc800000000ff */
[----:B------:R-:W-:-:S07]  /*4e90*/  PRMT R79, R79, 0x5410, R85 ;  /* 0x000054104f4f7816 */ /* 0x000fce0000000055 */
.L_x_896:
[----:B0-----:R-:W0:Y:S01]  /*4ea0*/  @P0 LDC.64 R86, c[0x0][0x478] ;  /* 0x00011e00ff560b82 */ /* 0x001e220000000a00 */
[----:B------:R-:W1:Y:S01]  /*4eb0*/  @UP2 LDCU.64 UR8, c[0x0][0x468] ;  /* 0x00008d00ff0827ac */ /* 0x000e620008000a00 */
[----:B------:R-:W-:-:S05]  /*4ec0*/  HFMA2 R85, -RZ, RZ, 0, 9.5367431640625e-07 ;  /* 0x00000010ff557431 */ /* 0x000fca00000001ff */
[----:B-1----:R-:W-:-:S04]  /*4ed0*/  @P3 IMAD.WIDE.U32 R84, R84, R85, UR8 ;  /* 0x0000000854543e25 */ /* 0x002fc8000f8e0055 */
[----:B0-----:R-:W-:-:S05]  /*4ee0*/  @P0 IMAD.WIDE.U32 R86, R113, 0x10, R86 ;  /* 0x0000001071560825 */ /* 0x001fca00078e0056 */
[----:B------:R1:W-:Y:S04]  /*4ef0*/  @P0 STG.E.128 desc[UR14][R86.64], R80 ;  /* 0x0000005056000986 */ /* 0x0003e8000c101d0e */
[----:B------:R1:W-:Y:S02]  /*4f00*/  @P3 STG.E.128 desc[UR14][R84.64], R76 ;  /* 0x0000004c54003986 */ /* 0x0003e4000c101d0e */
.L_x_885:
[----:B------:R-:W-:Y:S05]  /*4f10*/  BSYNC.RECONVERGENT B0 ;  /* 0x0000000000007941 */ /* 0x000fea0003800200 */
.L_x_884:
[----:B------:R-:W-:Y:S01]  /*4f20*/  UIADD3 UR6, UPT, UPT, UR6, UR26, URZ ;  /* 0x0000001a06067290 */ /* 0x000fe2000fffe0ff */
[----:B------:R-:W-:-:S03]  /*4f30*/  PLOP3.LUT P1, PT, P1, PT, PT, 0x8, 0x80 ;  /* 0x000000000080781c */ /* 0x000fc60000f2e170 */
[----:B------:R-:W-:-:S09]  /*4f40*/  UISETP.GE.AND UP0, UPT, UR6, UR27, UPT ;  /* 0x0000001b0600728c */ /* 0x000fd2000bf06270 */
[----:B------:R-:W-:Y:S05]  /*4f50*/  BRA.U !UP0, `(.L_x_919) ;  /* 0xffffffb508907547 */ /* 0x000fea000b83ffff */
.L_x_843:
[----:B------:R-:W-:Y:S01]  /*4f60*/  UIMAD UR4, UR11, UR12, URZ ;  /* 0x0000000c0b0472a4 */ /* 0x000fe2000f8e02ff */
[----:B------:R-:W-:Y:S05]  /*4f70*/  BSSY.RECONVERGENT B0, `(.L_x_920) ;  /* 0x0000011000007945 */ /* 0x000fea0003800200 */
[----:B-----5:R-:W-:-:S04]  /*4f80*/  MOV R9, UR4 ;  /* 0x0000000400097c02 */ /* 0x020fc80008000f00 */
        /* <DEDUP_REMOVED lines=15> */
.L_x_921:
[----:B------:R-:W-:Y:S05]  /*5080*/  BSYNC.RECONVERGENT B0 ;  /* 0x0000000000007941 */ /* 0x000fea0003800200 */
.L_x_920:
        /* <DEDUP_REMOVED lines=14> */
.L_x_922:
        /* <DEDUP_REMOVED lines=9> */
.L_x_7992:


//--------------------- .text._ZN10layer_norm13ln_bwd_kernelINS_13Kernel_traitsI6__halfS2_S2_S2_fjLj2048ELj1ELj1ELj4ELj16ENS_18Kernel_traits_baseILj2048ES2_S2_S2_S2_fjLj128EEEEELb0ELb1ELb1ELb1EEEvNS_9BwdParamsE --------------------------
	.section	.text._ZN10layer_norm13ln_bwd_kernelINS_13Kernel_traitsI6__halfS2_S2_S2_fjLj2048ELj1ELj1ELj4ELj16ENS_18Kernel_traits_baseILj2048ES2_S2_S2_S2_fjLj128EEEEELb0ELb1ELb1ELb1EEEvNS_9BwdParamsE,"ax",@progbits
	.align	128
        .global         _ZN10layer_norm13ln_bwd_kernelINS_13Kernel_traitsI6__halfS2_S2_S2_fjLj2048ELj1ELj1ELj4ELj16ENS_18Kernel_traits_baseILj2048ES2_S2_S2_S2_fjLj128EEEEELb0ELb1ELb1ELb1EEEvNS_9BwdParamsE
        .type           _ZN10layer_norm13ln_bwd_kernelINS_13Kernel_traitsI6__halfS2_S2_S2_fjLj2048ELj1ELj1ELj4ELj16ENS_18Kernel_traits_baseILj2048ES2_S2_S2_S2_fjLj128EEEEELb0ELb1ELb1ELb1EEEvNS_9BwdParamsE,@function
        .size           _ZN10layer_norm13ln_bwd_kernelINS_13Kernel_traitsI6__halfS2_S2_S2_fjLj2048ELj1ELj1ELj4ELj16ENS_18Kernel_traits_baseILj2048ES2_S2_S2_S2_fjLj128EEEEELb0ELb1ELb1ELb1EEEvNS_9BwdParamsE,(.L_x_7993 - _ZN10layer_norm13ln_bwd_kernelINS_13Kernel_traitsI6__halfS2_S2_S2_fjLj2048ELj1ELj1ELj4ELj16ENS_18Kernel_traits_baseILj2048ES2_S2_S2_S2_fjLj128EEEEELb0ELb1ELb1ELb1EEEvNS_9BwdParamsE)
        .other          _ZN10layer_norm13ln_bwd_kernelINS_13Kernel_traitsI6__halfS2_S2_S2_fjLj2048ELj1ELj1ELj4ELj16ENS_18Kernel_traits_baseILj2048ES2_S2_S2_S2_fjLj128EEEEELb0ELb1ELb1ELb1EEEvNS_9BwdParamsE,@"STO_CUDA_ENTRY STV_DEFAULT"
_ZN10layer_norm13ln_bwd_kernelINS_13Kernel_traitsI6__halfS2_S2_S2_fjLj2048ELj1ELj1ELj4ELj16ENS_18Kernel_traits_baseILj2048ES2_S2_S2_S2_fjLj128EEEEELb0ELb1ELb1ELb1EEEvNS_9BwdParamsE:
.text._ZN10layer_norm13ln_bwd_kernelINS_13Kernel_traitsI6__halfS2_S2_S2_fjLj2048ELj1ELj1ELj4ELj16ENS_18Kernel_traits_baseILj2048ES2_S2_S2_S2_fjLj128EEEEELb0ELb1ELb1ELb1EEEvNS_9BwdParamsE:
        /* <DEDUP_REMOVED lines=32> */
[----:B------:R-:W2:Y:S01]  /*0200*/  LDCU.U8 UR13, c[0x0][0x410] ;  /* 0x00008200ff0d77ac */ /* 0x000ea20008000000 */
[----:B------:R-:W3:Y:S06]  /*0210*/  LDCU UR16, c[0x0][0x40c] ;  /* 0x00008180ff1077ac */ /* 0x000eec0008000800 */
[----:B------:R-:W4:Y:S01]  /*0220*/  LDC.64 R6, c[0x0][0x3e8] ;  /* 0x0000fa00ff067b82 */ /* 0x000f220000000a00 */
[----:B------:R-:W0:Y:S01]  /*0230*/  LDCU UR14, c[0x0][0x388] ;  /* 0x00007100ff0e77ac */ /* 0x000e220008000800 */
[----:B------:R-:W0:Y:S01]  /*0240*/  LDCU UR15, c[0x0][0x400] ;  /* 0x00008000ff0f77ac */ /* 0x000e220008000800 */
[----:B------:R-:W0:Y:S01]  /*0250*/  LDCU.64 UR6, c[0x0][0x438] ;  /* 0x00008700ff0677ac */ /* 0x000e220008000a00 */
[----:B------:R-:W0:Y:S01]  /*0260*/  LDCU.64 UR8, c[0x0][0x478] ;  /* 0x00008f00ff0877ac */ /* 0x000e220008000a00 */
[----:B-1----:R-:W-:-:S05]  /*0270*/  IMAD.WIDE.U32 R4, R0, 0x10, R4 ;  /* 0x0000001000047825 */ /* 0x002fca00078e0004 */
[----:B0-----:R0:W5:Y:S01]  /*0280*/  LDG.E.128 R104, desc[UR10][R4.64+0x800] ;  /* 0x0008000a04687981 */ /* 0x001162000c1e1d00 */
[----:B----4-:R-:W-:-:S03]  /*0290*/  IMAD.WIDE.U32 R6, R0, 0x10, R6 ;  /* 0x0000001000067825 */ /* 0x010fc600078e0006 */
[----:B------:R0:W5:Y:S04]  /*02a0*/  LDG.E.128 R20, desc[UR10][R4.64] ;  /* 0x0000000a04147981 */ /* 0x000168000c1e1d00 */
[----:B------:R0:W5:Y:S04]  /*02b0*/  LDG.E.128 R16, desc[UR10][R6.64+0x800] ;  /* 0x0008000a06107981 */ /* 0x000168000c1e1d00 */
[----:B------:R0:W5:Y:S01]  /*02c0*/  LDG.E.128 R12, desc[UR10][R6.64] ;  /* 0x0000000a060c7981 */ /* 0x000162000c1e1d00 */
[----:B------:R-:W-:Y:S01]  /*02d0*/  HFMA2 R68, -RZ, RZ, 0, 0 ;  /* 0x00000000ff447431 */ /* 0x000fe200000001ff */
[----:B------:R-:W-:-:S02]  /*02e0*/  PLOP3.LUT P2, PT, PT, PT, PT, 0x8, 0x80 ;  /* 0x000000000080781c */ /* 0x000fc40003f4e170 */
[----:B------:R-:W-:Y:S02]  /*02f0*/  SHF.R.U32.HI R2, RZ, 0x5, R0 ;  /* 0x00000005ff027819 */ /* 0x000fe40000011600 */
[----:B--23--:R-:W-:-:S09]  /*0300*/  MOV R92, UR12 ;  /* 0x0000000c005c7c02 */ /* 0x00cfd20008000f00 */
.L_x_991:
[----:B-1----:R-:W1:Y:S08]  /*0310*/  LDC.64 R90, c[0x0][0x3f8] ;  /* 0x0000fe00ff5a7b82 */ /* 0x002e700000000a00 */
[----:B------:R-:W2:Y:S08]  /*0320*/  LDC.64 R86, c[0x0][0x3c8] ;  /* 0x0000f200ff567b82 */ /* 0x000eb00000000a00 */
[----:B------:R-:W3:Y:S01]  /*0330*/  LDC.64 R84, c[0x0][0x3f0] ;  /* 0x0000fc00ff547b82 */ /* 0x000ee20000000a00 */
[----:B-1----:R-:W-:-:S05]  /*0340*/  IMAD.WIDE R90, R92, 0x4, R90 ;  /* 0x000000045c5a7825 */ /* 0x002fca00078e025a */
[----:B------:R-:W4:Y:S01]  /*0350*/  LDG.E R93, desc[UR10][R90.64] ;  /* 0x0000000a5a5d7981 */ /* 0x000f22000c1e1900 */
[----:B--2---:R-:W-:Y:S01]  /*0360*/  IMAD.WIDE R86, R92, 0x4, R86 ;  /* 0x000000045c567825 */ /* 0x004fe200078e0256 */
[----:B------:R-:W-:-:S04]  /*0370*/  MOV R89, RZ ;  /* 0x000000ff00597202 */ /* 0x000fc80000000f00 */
[----:B-----5:R1:W5:Y:S01]  /*0380*/  LDG.E R94, desc[UR10][R86.64] ;  /* 0x0000000a565e7981 */ /* 0x020362000c1e1900 */
[----:B---3--:R-:W-:Y:S01]  /*0390*/  IMAD.WIDE R84, R92, 0x4, R84 ;  /* 0x000000045c547825 */ /* 0x008fe200078e0254 */
[----:B------:R-:W-:-:S04]  /*03a0*/  MOV R96, RZ ;  /* 0x000000ff00607202 */ /* 0x000fc80000000f00 */
[----:B------:R1:W5:Y:S01]  /*03b0*/  LDG.E R88, desc[UR10][R84.64] ;  /* 0x0000000a54587981 */ /* 0x000362000c1e1900 */
[----:B----4-:R-:W-:-:S13]  /*03c0*/  ISETP.GE.AND P4, PT, R93, 0x1, PT ;  /* 0x000000015d00780c */ /* 0x010fda0003f86270 */
[----:B-1----:R-:W-:Y:S05]  /*03d0*/  @!P4 BRA `(.L_x_924) ;  /* 0x0000000c0020c947 */ /* 0x002fea0003800000 */
[----:B------:R-:W1:Y:S01]  /*03e0*/  LDC.64 R90, c[0x0][0x3c0] ;  /* 0x0000f000ff5a7b82 */ /* 0x000e620000000a00 */
[----:B------:R-:W-:Y:S01]  /*03f0*/  IMAD R3, R92, UR14, RZ ;  /* 0x0000000e5c037c24 */ /* 0x000fe2000f8e02ff */
[----:B------:R-:W-:-:S04]  /*0400*/  IADD3 R87, PT, PT, R93, -0x1, RZ ;  /* 0xffffffff5d577810 */ /* 0x000fc80007ffe0ff */
[----:B------:R-:W-:Y:S01]  /*0410*/  SHF.R.S32.HI R86, RZ, 0x1f, R3 ;  /* 0x0000001fff567819 */ /* 0x000fe20000011403 */
[----:B------:R-:W-:Y:S01]  /*0420*/  IMAD R87, R87, UR14, RZ ;  /* 0x0000000e57577c24 */ /* 0x000fe2000f8e02ff */
[----:B------:R-:W2:Y:S02]  /*0430*/  LDC.64 R84, c[0x0][0x428] ;  /* 0x00010a00ff547b82 */ /* 0x000ea40000000a00 */
[----:B------:R-:W-:Y:S02]  /*0440*/  LEA.HI R3, R86, R3, RZ, 0x3 ;  /* 0x0000000356037211 */ /* 0x000fe400078f18ff */
[----:B------:R-:W-:Y:S02]  /*0450*/  SHF.R.S32.HI R86, RZ, 0x1f, R87 ;  /* 0x0000001fff567819 */ /* 0x000fe40000011457 */
[----:B------:R-:W-:Y:S02]  /*0460*/  LEA.HI.SX32 R89, R3, R0, 0x1d ;  /* 0x0000000003597211 */ /* 0x000fe400078feaff */
[----:B------:R-:W3:Y:S01]  /*0470*/  LDC.64 R108, c[0x0][0x3a8] ;  /* 0x0000ea00ff6c7b82 */ /* 0x000ee20000000a00 */
[----:B------:R-:W-:-:S04]  /*0480*/  LEA.HI R87, R86, R87, RZ, 0x3 ;  /* 0x0000005756577211 */ /* 0x000fc800078f18ff */
[----:B------:R-:W-:Y:S02]  /*0490*/  LEA.HI.SX32 R87, R87, R0, 0x1d ;  /* 0x0000000057577211 */ /* 0x000fe400078feaff */
[----:B------:R-:W-:Y:S02]  /*04a0*/  SHF.R.S32.HI R3, RZ, 0x1f, R92 ;  /* 0x0000001fff037819 */ /* 0x000fe4000001145c */
[C---:B-1----:R-:W-:Y:S02]  /*04b0*/  LEA R90, P0, R92.reuse, R90, 0x2 ;  /* 0x0000005a5c5a7211 */ /* 0x042fe400078010ff */
[----:B------:R-:W-:Y:S02]  /*04c0*/  IADD3 R95, PT, PT, R89, 0x80, RZ ;  /* 0x00000080595f7810 */ /* 0x000fe40007ffe0ff */
[----:B------:R-:W-:Y:S01]  /*04d0*/  LEA.HI.X R91, R92, R91, R3, 0x2, P0 ;  /* 0x0000005b5c5b7211 */ /* 0x000fe200000f1403 */
[C---:B--2---:R-:W-:Y:S01]  /*04e0*/  IMAD.WIDE.U32 R96, R87.reuse, 0x10, R84 ;  /* 0x0000001057607825 */ /* 0x044fe200078e0054 */
[----:B------:R-:W-:-:S03]  /*04f0*/  IADD3 R87, PT, PT, R87, 0x80, RZ ;  /* 0x0000008057577810 */ /* 0x000fc60007ffe0ff */
[----:B------:R1:W2:Y:S04]  /*0500*/  LDG.E R3, desc[UR10][R90.64] ;  /* 0x0000000a5a037981 */ /* 0x0002a8000c1e1900 */
[----:B------:R-:W4:Y:S01]  /*0510*/  LDG.E.128 R96, desc[UR10][R96.64] ;  /* 0x0000000a60607981 */ /* 0x000f22000c1e1d00 */
[----:B---3--:R-:W-:-:S04]  /*0520*/  IMAD.WIDE.U32 R100, R89, 0x10, R108 ;  /* 0x0000001059647825 */ /* 0x008fc800078e006c */
[----:B------:R-:W-:Y:S02]  /*0530*/  IMAD.WIDE.U32 R108, R95, 0x10, R108 ;  /* 0x000000105f6c7825 */ /* 0x000fe400078e006c */
[----:B------:R-:W3:Y:S02]  /*0540*/  LDG.E.128 R100, desc[UR10][R100.64] ;  /* 0x0000000a64647981 */ /* 0x000ee4000c1e1d00 */
[----:B------:R-:W-:Y:S02]  /*0550*/  IMAD.WIDE.U32 R84, R87, 0x10, R84 ;  /* 0x0000001057547825 */ /* 0x000fe400078e0054 */
[----:B------:R-:W3:Y:S04]  /*0560*/  LDG.E.128 R108, desc[UR10][R108.64] ;  /* 0x0000000a6c6c7981 */ /* 0x000ee8000c1e1d00 */
[----:B------:R-:W3:Y:S01]  /*0570*/  LDG.E.128 R84, desc[UR10][R84.64] ;  /* 0x0000000a54547981 */ /* 0x000ee2000c1e1d00 */
[----:B------:R-:W-:-:S02]  /*0580*/  UMOV UR4, UR6 ;  /* 0x0000000600047c82 */ /* 0x000fc40008000000 */
[----:B------:R-:W-:Y:S01]  /*0590*/  UISETP.NE.U32.AND UP0, UPT, UR4, URZ, UPT ;  /* 0x000000ff0400728c */ /* 0x000fe2000bf05070 */
[----:B------:R-:W-:-:S03]  /*05a0*/  UMOV UR5, UR7 ;  /* 0x0000000700057c82 */ /* 0x000fc60008000000 */
[----:B------:R-:W-:-:S06]  /*05b0*/  UISETP.NE.AND.EX UP0, UPT, UR5, URZ, UPT, UP0 ;  /* 0x000000ff0500728c */ /* 0x000fcc000bf05300 */
[----:B------:R-:W-:-:S13]  /*05c0*/  PLOP3.LUT P1, PT, PT, PT, UP0, 0x80, 0x8 ;  /* 0x000000000008781c */ /* 0x000fda0003f2f008 */
[----:B------:R-:W1:Y:S08]  /*05d0*/  @P1 LDC.64 R112, c[0x0][0x438] ;  /* 0x00010e00ff701b82 */ /* 0x000e700000000a00 */
[----:B------:R-:W0:Y:S01]  /*05e0*/  @P1 LDC.64 R114, c[0x0][0x438] ;  /* 0x00010e00ff721b82 */ /* 0x000e220000000a00 */
[----:B------:R-:W-:Y:S01]  /*05f0*/  ISETP.NE.AND P0, PT, RZ, UR13, PT ;  /* 0x0000000dff007c0c */ /* 0x000fe2000bf05270 */
[----:B-1----:R-:W-:-:S05]  /*0600*/  @P1 IMAD.WIDE.U32 R90, R89, 0x10, R112 ;  /* 0x00000010595a1825 */ /* 0x002fca00078e0070 */
[----:B------:R-:W5:Y:S01]  /*0610*/  @P1 LDG.E.128 R8, desc[UR10][R90.64] ;  /* 0x0000000a5a081981 */ /* 0x000f62000c1e1d00 */
[----:B0-----:R-:W-:-:S05]  /*0620*/  @P1 IMAD.WIDE.U32 R112, R95, 0x10, R114 ;  /* 0x000000105f701825 */ /* 0x001fca00078e0072 */
[----:B------:R0:W5:Y:S02]  /*0630*/  @P1 LDG.E.128 R4, desc[UR10][R112.64] ;  /* 0x0000000a70041981 */ /* 0x000164000c1e1d00 */
[----:B0-----:R-:W-:Y:S02]  /*0640*/  HADD2.F32 R112, -RZ, R20.H0_H0 ;  /* 0x20000014ff707230 */ /* 0x001fe40000004100 */
[--C-:B----4-:R-:W-:Y:S02]  /*0650*/  HADD2.F32 R95, -RZ, R98.reuse.H0_H0 ;  /* 0x20000062ff5f7230 */ /* 0x110fe40000004100 */
[----:B------:R-:W-:Y:S01]  /*0660*/  HADD2.F32 R114, -RZ, R98.H1_H1 ;  /* 0x30000062ff727230 */ /* 0x000fe20000004100 */
[----:B--2---:R-:W-:Y:S01]  /*0670*/  FSEL R98, R3, RZ, !P0 ;  /* 0x000000ff03627208 */ /* 0x004fe20004000000 */
[----:B---3--:R-:W-:Y:S02]  /*0680*/  HADD2.F32 R89, -RZ, R100.H0_H0 ;  /* 0x20000064ff597230 */ /* 0x008fe40000004100 */
[----:B------:R-:W-:-:S02]  /*0690*/  HADD2.F32 R119, -RZ, R102.H0_H0 ;  /* 0x20000066ff777230 */ /* 0x000fc40000004100 */
[----:B------:R-:W-:Y:S02]  /*06a0*/  HADD2.F32 R121, -RZ, R103.H0_H0 ;  /* 0x20000067ff797230 */ /* 0x000fe40000004100 */
[----:B------:R-:W-:Y:S01]  /*06b0*/  FADD.FTZ R3, -R98, R89 ;  /* 0x0000005962037221 */ /* 0x000fe20000010100 */
[----:B------:R-:W-:Y:S02]  /*06c0*/  HADD2.F32 R116, -RZ, R101.H0_H0 ;  /* 0x20000065ff747230 */ /* 0x000fe40000004100 */
[----:B------:R-:W-:Y:S02]  /*06d0*/  HADD2.F32 R120, -RZ, R102.H1_H1 ;  /* 0x30000066ff787230 */ /* 0x000fe40000004100 */
[--C-:B------:R-:W-:Y:S02]  /*06e0*/  HADD2.F32 R113, -RZ, R97.reuse.H0_H0 ;  /* 0x20000061ff717230 */ /* 0x100fe40000004100 */
[----:B------:R-:W-:Y:S02]  /*06f0*/  HADD2.F32 R118, -RZ, R97.H1_H1 ;  /* 0x30000061ff767230 */ /* 0x000fe40000004100 */
[----:B------:R-:W-:-:S02]  /*0700*/  HADD2.F32 R90, -RZ, R108.H0_H0 ;  /* 0x2000006cff5a7230 */ /* 0x000fc40000004100 */
[----:B------:R-:W-:Y:S02]  /*0710*/  HADD2.F32 R91, -RZ, R109.H0_H0 ;  /* 0x2000006dff5b7230 */ /* 0x000fe40000004100 */
[----:B------:R-:W-:Y:S02]  /*0720*/  HADD2.F32 R125, -RZ, R110.H0_H0 ;  /* 0x2000006eff7d7230 */ /* 0x000fe40000004100 */
[----:B------:R-:W-:Y:S02]  /*0730*/  HADD2.F32 R100, -RZ, R100.H1_H1 ;  /* 0x30000064ff647230 */ /* 0x000fe40000004100 */
[----:B------:R-:W-:Y:S02]  /*0740*/  HADD2.F32 R117, -RZ, R101.H1_H1 ;  /* 0x30000065ff757230 */ /* 0x000fe40000004100 */
[----:B------:R-:W-:Y:S02]  /*0750*/  HADD2.F32 R103, -RZ, R103.H1_H1 ;  /* 0x30000067ff677230 */ /* 0x000fe40000004100 */
[----:B------:R-:W-:-:S02]  /*0760*/  HADD2.F32 R108, -RZ, R108.H1_H1 ;  /* 0x3000006cff6c7230 */ /* 0x000fc40000004100 */
[----:B------:R-:W-:Y:S02]  /*0770*/  HADD2.F32 R123, -RZ, R109.H1_H1 ;  /* 0x3000006dff7b7230 */ /* 0x000fe40000004100 */
[----:B------:R-:W-:Y:S02]  /*0780*/  HADD2.F32 R110, -RZ, R110.H1_H1 ;  /* 0x3000006eff6e7230 */ /* 0x000fe40000004100 */
[--C-:B------:R-:W-:Y:S02]  /*0790*/  HADD2.F32 R129, -RZ, R111.reuse.H0_H0 ;  /* 0x2000006fff817230 */ /* 0x100fe40000004100 */
[----:B------:R-:W-:Y:S02]  /*07a0*/  HADD2.F32 R97, -RZ, R111.H1_H1 ;  /* 0x3000006fff617230 */ /* 0x000fe40000004100 */
[----:B-----5:R-:W-:Y:S01]  /*07b0*/  FMUL.FTZ R3, R94, R3 ;  /* 0x000000035e037220 */ /* 0x020fe20000410000 */
[--C-:B------:R-:W-:Y:S02]  /*07c0*/  HADD2.F32 R101, -RZ, R96.reuse.H0_H0 ;  /* 0x20000060ff657230 */ /* 0x100fe40000004100 */
[----:B------:R-:W-:Y:S01]  /*07d0*/  FADD.FTZ R119, -R98, R119 ;  /* 0x0000007762777221 */ /* 0x000fe20000010100 */
[----:B------:R-:W-:-:S02]  /*07e0*/  HADD2.F32 R102, -RZ, R96.H1_H1 ;  /* 0x30000060ff667230 */ /* 0x000fc40000004100 */
[C---:B------:R-:W-:Y:S01]  /*07f0*/  FADD.FTZ R127, -R98.reuse, R121 ;  /* 0x00000079627f7221 */ /* 0x040fe20000010100 */
[--C-:B------:R-:W-:Y:S02]  /*0800*/  HADD2.F32 R115, -RZ, R99.reuse.H0_H0 ;  /* 0x20000063ff737230 */ /* 0x100fe40000004100 */
        /* <DEDUP_REMOVED lines=15> */
[-C--:B------:R-:W-:Y:S01]  /*0900*/  FMUL.FTZ R112, R112, R101.reuse ;  /* 0x0000006570707220 */ /* 0x080fe20000410000 */
[----:B------:R-:W-:Y:S02]  /*0910*/  HADD2.F32 R122, -RZ, R84.H1_H1 ;  /* 0x30000054ff7a7230 */ /* 0x000fe40000004100 */
[----:B------:R-:W-:Y:S01]  /*0920*/  FADD.FTZ R68, R68, R101 ;  /* 0x0000006544447221 */ /* 0x000fe20000010000 */
[--C-:B------:R-:W-:Y:S02]  /*0930*/  HADD2.F32 R137, -RZ, R85.reuse.H0_H0 ;  /* 0x20000055ff897230 */ /* 0x100fe40000004100 */
[----:B------:R-:W-:Y:S01]  /*0940*/  FFMA.FTZ R24, R3, R101, R24 ;  /* 0x0000006503187223 */ /* 0x000fe20000010018 */
[----:B------:R-:W-:Y:S02]  /*0950*/  HADD2.F32 R90, -RZ, R85.H1_H1 ;  /* 0x30000055ff5a7230 */ /* 0x000fe40000004100 */
[----:B------:R-:W-:Y:S01]  /*0960*/  FMUL.FTZ R101, R94, R119 ;  /* 0x000000775e657220 */ /* 0x000fe20000410000 */
[----:B------:R-:W-:-:S02]  /*0970*/  HADD2.F32 R85, -RZ, R87.H0_H0 ;  /* 0x20000057ff557230 */ /* 0x000fc40000004100 */
[----:B------:R-:W-:Y:S02]  /*0980*/  HADD2.F32 R84, -RZ, R87.H1_H1 ;  /* 0x30000057ff547230 */ /* 0x000fe40000004100 */
[--C-:B------:R-:W-:Y:S02]  /*0990*/  HADD2.F32 R98, -RZ, R22.reuse.H0_H0 ;  /* 0x20000016ff627230 */ /* 0x100fe40000004100 */
[C---:B------:R-:W-:Y:S01]  /*09a0*/  FMUL.FTZ R109, R94.reuse, R109 ;  /* 0x0000006d5e6d7220 */ /* 0x040fe20000410000 */
[----:B------:R-:W-:Y:S02]  /*09b0*/  HADD2.F32 R103, -RZ, R21.H0_H0 ;  /* 0x20000015ff677230 */ /* 0x000fe40000004100 */
[----:B------:R-:W-:Y:S02]  /*09c0*/  HADD2.F32 R87, -RZ, R22.H1_H1 ;  /* 0x30000016ff577230 */ /* 0x000fe40000004100 */
[----:B------:R-:W-:Y:S01]  /*09d0*/  FMUL.FTZ R110, R94, R99 ;  /* 0x000000635e6e7220 */ /* 0x000fe20000410000 */
[----:B------:R-:W-:-:S02]  /*09e0*/  HADD2.F32 R108, -RZ, R20.H1_H1 ;  /* 0x30000014ff6c7230 */ /* 0x000fc40000004100 */
[-C--:B------:R-:W-:Y:S01]  /*09f0*/  FMUL.FTZ R99, R98, R95.reuse ;  /* 0x0000005f62637220 */ /* 0x080fe20000410000 */
[----:B------:R-:W-:Y:S01]  /*0a00*/  FADD.FTZ R64, R64, R95 ;  /* 0x0000005f40407221 */ /* 0x000fe20000010000 */
[----:B------:R-:W-:Y:S01]  /*0a10*/  FFMA.FTZ R28, R101, R95, R28 ;  /* 0x0000005f651c7223 */ /* 0x000fe2000001001c */
[-C--:B------:R-:W-:Y:S01]  /*0a20*/  FMUL.FTZ R103, R103, R113.reuse ;  /* 0x0000007167677220 */ /* 0x080fe20000410000 */
[----:B------:R-:W-:Y:S01]  /*0a30*/  FADD.FTZ R70, R70, R113 ;  /* 0x0000007146467221 */ /* 0x000fe20000010000 */
[----:B------:R-:W-:Y:S01]  /*0a40*/  FFMA.FTZ R26, R109, R113, R26 ;  /* 0x000000716d1a7223 */ /* 0x000fe2000001001a */
[----:B------:R-:W-:Y:S02]  /*0a50*/  HADD2.F32 R116, -RZ, R23.H0_H0 ;  /* 0x20000017ff747230 */ /* 0x000fe40000004100 */
[----:B------:R-:W-:Y:S01]  /*0a60*/  FMUL.FTZ R95, R87, R114 ;  /* 0x00000072575f7220 */ /* 0x000fe20000410000 */
[-C--:B------:R-:W-:Y:S01]  /*0a70*/  FMUL.FTZ R108, R108, R102.reuse ;  /* 0x000000666c6c7220 */ /* 0x080fe20000410000 */
[----:B------:R-:W-:Y:S01]  /*0a80*/  FADD.FTZ R69, R69, R102 ;  /* 0x0000006645457221 */ /* 0x000fe20000010000 */
[----:B------:R-:W-:Y:S01]  /*0a90*/  FFMA.FTZ R25, R110, R102, R25 ;  /* 0x000000666e197223 */ /* 0x000fe20000010019 */
[----:B------:R-:W-:-:S02]  /*0aa0*/  HADD2.F32 R100, -RZ, R21.H1_H1 ;  /* 0x30000015ff647230 */ /* 0x000fc40000004100 */
[C---:B------:R-:W-:Y:S01]  /*0ab0*/  FMUL.FTZ R98, R94.reuse, R111 ;  /* 0x0000006f5e627220 */ /* 0x040fe20000410000 */
[C---:B------:R-:W-:Y:S01]  /*0ac0*/  FMUL.FTZ R113, R94.reuse, R127 ;  /* 0x0000007f5e717220 */ /* 0x040fe20000410000 */
[----:B------:R-:W-:Y:S02]  /*0ad0*/  HADD2.F32 R87, -RZ, R23.H1_H1 ;  /* 0x30000017ff577230 */ /* 0x000fe40000004100 */
[----:B------:R-:W-:Y:S01]  /*0ae0*/  FMUL.FTZ R102, R94, R117 ;  /* 0x000000755e667220 */ /* 0x000fe20000410000 */
[----:B------:R-:W-:Y:S01]  /*0af0*/  FADD.FTZ R65, R65, R114 ;  /* 0x0000007241417221 */ /* 0x000fe20000010000 */
[----:B------:R-:W-:Y:S01]  /*0b00*/  FFMA.FTZ R29, R98, R114, R29 ;  /* 0x00000072621d7223 */ /* 0x000fe2000001001d */
[-C--:B------:R-:W-:Y:S01]  /*0b10*/  FMUL.FTZ R111, R116, R115.reuse ;  /* 0x00000073746f7220 */ /* 0x080fe20000410000 */
[----:B------:R-:W-:Y:S01]  /*0b20*/  FADD.FTZ R66, R66, R115 ;  /* 0x0000007342427221 */ /* 0x000fe20000010000 */
[----:B------:R-:W-:Y:S01]  /*0b30*/  FFMA.FTZ R30, R113, R115, R30 ;  /* 0x00000073711e7223 */ /* 0x000fe2000001001e */
[-C--:B------:R-:W-:Y:S01]  /*0b40*/  FMUL.FTZ R100, R100, R118.reuse ;  /* 0x0000007664647220 */ /* 0x080fe20000410000 */
[----:B------:R-:W-:Y:S01]  /*0b50*/  FADD.FTZ R71, R71, R118 ;  /* 0x0000007647477221 */ /* 0x000fe20000010000 */
[----:B------:R-:W-:Y:S01]  /*0b60*/  FFMA.FTZ R27, R102, R118, R27 ;  /* 0x00000076661b7223 */ /* 0x000fe2000001001b */
[----:B------:R-:W-:Y:S01]  /*0b70*/  FMUL.FTZ R116, R94, R131 ;  /* 0x000000835e747220 */ /* 0x000fe20000410000 */
[----:B------:R-:W-:Y:S01]  /*0b80*/  FMUL.FTZ R114, R87, R96 ;  /* 0x0000006057727220 */ /* 0x000fe20000410000 */
[----:B------:R-:W-:-:S02]  /*0b90*/  HADD2.F32 R115, -RZ, R104.H1_H1 ;  /* 0x30000068ff737230 */ /* 0x000fc40000004100 */
[----:B------:R-:W-:Y:S01]  /*0ba0*/  FMUL.FTZ R118, R94, R135 ;  /* 0x000000875e767220 */ /* 0x000fe20000410000 */
[----:B------:R-:W-:Y:S01]  /*0bb0*/  FADD.FTZ R87, RZ, R112 ;  /* 0x00000070ff577221 */ /* 0x000fe20000010000 */
[----:B------:R-:W-:Y:S01]  /*0bc0*/  FFMA.FTZ R127, R3, R112, RZ ;  /* 0x00000070037f7223 */ /* 0x000fe200000100ff */
        /* <DEDUP_REMOVED lines=8> */
[----:B------:R-:W-:-:S03]  /*0c50*/  FFMA.FTZ R127, R109, R103, R122 ;  /* 0x000000676d7f7223 */ /* 0x000fc6000001007a */
[----:B------:R-:W-:Y:S01]  /*0c60*/  FADD.FTZ R96, R87, R100 ;  /* 0x0000006457607221 */ /* 0x000fe20000010000 */
[----:B------:R-:W-:Y:S01]  /*0c70*/  FFMA.FTZ R124, R102, R100, R127 ;  /* 0x00000064667c7223 */ /* 0x000fe2000001007f */
[----:B------:R-:W-:Y:S02]  /*0c80*/  HADD2.F32 R131, -RZ, R105.H1_H1 ;  /* 0x30000069ff837230 */ /* 0x000fe40000004100 */
        /* <DEDUP_REMOVED lines=8> */
[----:B------:R-:W-:-:S02]  /*0d10*/  HADD2.F32 R117, -RZ, R104.H0_H0 ;  /* 0x20000068ff757230 */ /* 0x000fc40000004100 */
        /* <DEDUP_REMOVED lines=8> */
[----:B------:R-:W-:Y:S02]  /*0da0*/  HADD2.F32 R120, -RZ, R105.H0_H0 ;  /* 0x20000069ff787230 */ /* 0x000fe40000004100 */
[----:B------:R-:W-:Y:S01]  /*0db0*/  FADD.FTZ R90, R90, R117 ;  /* 0x000000755a5a7221 */ /* 0x000fe20000010000 */
[----:B------:R-:W-:-:S02]  /*0dc0*/  HADD2.F32 R97, -RZ, R86.H0_H0 ;  /* 0x20000056ff617230 */ /* 0x000fc40000004100 */
[----:B------:R-:W-:Y:S01]  /*0dd0*/  FFMA.FTZ R87, R119, R117, R96 ;  /* 0x0000007577577223 */ /* 0x000fe20000010060 */
[----:B------:R-:W-:Y:S02]  /*0de0*/  HADD2.F32 R86, -RZ, R86.H1_H1 ;  /* 0x30000056ff567230 */ /* 0x000fe40000004100 */
[----:B------:R-:W-:Y:S01]  /*0df0*/  FMUL.FTZ R128, R94, R91 ;  /* 0x0000005b5e807220 */ /* 0x000fe20000410000 */
[--C-:B------:R-:W-:Y:S02]  /*0e00*/  HADD2.F32 R131, -RZ, R106.reuse.H1_H1 ;  /* 0x3000006aff837230 */ /* 0x100fe40000004100 */
[----:B------:R-:W-:Y:S01]  /*0e10*/  FMUL.FTZ R120, R120, R137 ;  /* 0x0000008978787220 */ /* 0x000fe20000410000 */
[----:B------:R-:W-:Y:S01]  /*0e20*/  FADD.FTZ R91, R90, R115 ;  /* 0x000000735a5b7221 */ /* 0x000fe20000010000 */
[----:B------:R-:W-:Y:S01]  /*0e30*/  FMUL.FTZ R121, R94, R121 ;  /* 0x000000795e797220 */ /* 0x000fe20000410000 */
[----:B------:R-:W-:Y:S01]  /*0e40*/  FFMA.FTZ R90, R118, R115, R87 ;  /* 0x00000073765a7223 */ /* 0x000fe20000010057 */
[-C--:B------:R-:W-:Y:S01]  /*0e50*/  FMUL.FTZ R126, R131, R86.reuse ;  /* 0x00000056837e7220 */ /* 0x080fe20000410000 */
[----:B------:R-:W-:Y:S01]  /*0e60*/  FADD.FTZ R57, R57, R86 ;  /* 0x0000005639397221 */ /* 0x000fe20000010000 */
[----:B------:R-:W-:Y:S01]  /*0e70*/  FFMA.FTZ R37, R128, R86, R37 ;  /* 0x0000005680257223 */ /* 0x000fe20000010025 */
[----:B------:R-:W-:-:S02]  /*0e80*/  HADD2.F32 R124, -RZ, R106.H0_H0 ;  /* 0x2000006aff7c7230 */ /* 0x000fc40000004100 */
[----:B------:R-:W-:Y:S01]  /*0e90*/  FADD.FTZ R86, R91, R120 ;  /* 0x000000785b567221 */ /* 0x000fe20000010000 */
[----:B------:R-:W-:Y:S01]  /*0ea0*/  FFMA.FTZ R87, R121, R120, R90 ;  /* 0x0000007879577223 */ /* 0x000fe2000001005a */
[----:B------:R-:W-:Y:S02]  /*0eb0*/  FMUL.FTZ R125, R94, R125 ;  /* 0x0000007d5e7d7220 */ /* 0x000fe40000410000 */
[----:B------:R-:W-:Y:S01]  /*0ec0*/  FADD.FTZ R91, R86, R123 ;  /* 0x0000007b565b7221 */ /* 0x000fe20000010000 */
[----:B------:R-:W-:Y:S01]  /*0ed0*/  FMUL.FTZ R124, R124, R97 ;  /* 0x000000617c7c7220 */ /* 0x000fe20000410000 */
[----:B------:R-:W-:Y:S01]  /*0ee0*/  FFMA.FTZ R86, R122, R123, R87 ;  /* 0x0000007b7a567223 */ /* 0x000fe20000010057 */
[--C-:B------:R-:W-:Y:S02]  /*0ef0*/  HADD2.F32 R90, -RZ, R107.reuse.H0_H0 ;  /* 0x2000006bff5a7230 */ /* 0x100fe40000004100 */
[----:B------:R-:W-:Y:S01]  /*0f00*/  FADD.FTZ R91, R91, R124 ;  /* 0x0000007c5b5b7221 */ /* 0x000fe20000010000 */
[C---:B------:R-:W-:Y:S01]  /*0f10*/  FFMA.FTZ R87, R125.reuse, R124, R86 ;  /* 0x0000007c7d577223 */ /* 0x040fe20000010056 */
[----:B------:R-:W-:Y:S01]  /*0f20*/  FADD.FTZ R56, R56, R97 ;  /* 0x0000006138387221 */ /* 0x000fe20000010000 */
[----:B------:R-:W-:Y:S01]  /*0f30*/  FFMA.FTZ R36, R125, R97, R36 ;  /* 0x000000617d247223 */ /* 0x000fe20000010024 */
[----:B------:R-:W-:-:S02]  /*0f40*/  HADD2.F32 R97, -RZ, R107.H1_H1 ;  /* 0x3000006bff617230 */ /* 0x000fc40000004100 */
[----:B------:R-:W-:Y:S01]  /*0f50*/  FMUL.FTZ R129, R94, R129 ;  /* 0x000000815e817220 */ /* 0x000fe20000410000 */
[-C--:B------:R-:W-:Y:S01]  /*0f60*/  FMUL.FTZ R127, R90, R85.reuse ;  /* 0x000000555a7f7220 */ /* 0x080fe20000410000 */
[----:B------:R-:W-:Y:S01]  /*0f70*/  FADD.FTZ R86, R91, R126 ;  /* 0x0000007e5b567221 */ /* 0x000fe20000010000 */
[----:B------:R-:W-:Y:S01]  /*0f80*/  FFMA.FTZ R90, R128, R126, R87 ;  /* 0x0000007e805a7223 */ /* 0x000fe20000010057 */
[----:B------:R-:W-:Y:S01]  /*0f90*/  FADD.FTZ R58, R58, R85 ;  /* 0x000000553a3a7221 */ /* 0x000fe20000010000 */
[----:B------:R-:W-:Y:S01]  /*0fa0*/  FFMA.FTZ R38, R129, R85, R38 ;  /* 0x0000005581267223 */ /* 0x000fe20000010026 */
[----:B------:R-:W-:Y:S01]  /*0fb0*/  FMUL.FTZ R132, R94, R89 ;  /* 0x000000595e847220 */ /* 0x000fe20000410000 */
[-C--:B------:R-:W-:Y:S01]  /*0fc0*/  FMUL.FTZ R130, R97, R84.reuse ;  /* 0x0000005461827220 */ /* 0x080fe20000410000 */
        /* <DEDUP_REMOVED lines=9> */
.L_x_924:
[----:B------:R-:W-:Y:S01]  /*1060*/  UMOV UR4, UR6 ;  /* 0x0000000600047c82 */ /* 0x000fe20008000000 */
[----:B------:R-:W-:Y:S01]  /*1070*/  UMOV UR5, UR7 ;  /* 0x0000000700057c82 */ /* 0x000fe20008000000 */
[----:B------:R-:W-:-:S04]  /*1080*/  ISETP.NE.U32.AND P1, PT, RZ, UR4, PT ;  /* 0x00000004ff007c0c */ /* 0x000fc8000bf25070 */
[----:B------:R-:W-:-:S13]  /*1090*/  ISETP.NE.AND.EX P1, PT, RZ, UR5, PT, P1 ;  /* 0x00000005ff007c0c */ /* 0x000fda000bf25310 */
[----:B------:R-:W-:Y:S05]  /*10a0*/  @!P1 BRA `(.L_x_925) ;  /* 0x0000000000289947 */ /* 0x000fea0003800000 */
[----:B0-----:R-:W0:Y:S01]  /*10b0*/  LDC.64 R4, c[0x0][0x438] ;  /* 0x00010e00ff047b82 */ /* 0x001e220000000a00 */
        /* <DEDUP_REMOVED lines=9> */
.L_x_925:
[----:B------:R-:W1:Y:S01]  /*1150*/  SHFL.DOWN PT, R84, R89, 0x10, 0x1f ;  /* 0x0a001f0059547f89 */ /* 0x000e6200000e0000 */
[----:B------:R-:W-:Y:S01]  /*1160*/  LOP3.LUT P5, RZ, R0, 0x1f, RZ, 0xc0, !PT ;  /* 0x0000001f00ff7812 */ /* 0x000fe200078ac0ff */
[----:B------:R-:W2:Y:S01]  /*1170*/  LDC R139, c[0x0][0x388] ;  /* 0x0000e200ff8b7b82 */ /* 0x000ea20000000800 */
[----:B-----5:R-:W-:Y:S01]  /*1180*/  ISETP.GE.AND P3, PT, R88, 0x1, PT ;  /* 0x000000015800780c */ /* 0x020fe20003f66270 */
[----:B------:R-:W3:Y:S01]  /*1190*/  SHFL.DOWN PT, R85, R96, 0x10, 0x1f ;  /* 0x0a001f0060557f89 */ /* 0x000ee200000e0000 */
[----:B------:R-:W-:Y:S01]  /*11a0*/  PLOP3.LUT P0, PT, PT, PT, PT, 0x80, 0x8 ;  /* 0x000000000008781c */ /* 0x000fe20003f0f070 */
[----:B------:R-:W-:Y:S01]  /*11b0*/  HFMA2 R131, -RZ, RZ, 0, 0 ;  /* 0x00000000ff837431 */ /* 0x000fe200000001ff */
[----:B------:R-:W4:Y:S07]  /*11c0*/  S2R R134, SR_CgaCtaId ;  /* 0x0000000000867919 */ /* 0x000f2e0000008800 */
[----:B------:R-:W-:Y:S01]  /*11d0*/  @!P5 PLOP3.LUT P0, PT, P2, PT, PT, 0x80, 0x8 ;  /* 0x000000000008d81c */ /* 0x000fe2000170f070 */
[----:B-1----:R-:W-:Y:S01]  /*11e0*/  FADD.FTZ R84, R84, R89 ;  /* 0x0000005954547221 */ /* 0x002fe20000010000 */
[----:B---3--:R-:W-:-:S04]  /*11f0*/  FADD.FTZ R85, R85, R96 ;  /* 0x0000006055557221 */ /* 0x008fc80000010000 */
[----:B------:R-:W1:Y:S04]  /*1200*/  SHFL.DOWN PT, R87, R84, 0x8, 0x1f ;  /* 0x09001f0054577f89 */ /* 0x000e6800000e0000 */
[----:B------:R-:W3:Y:S01]  /*1210*/  SHFL.DOWN PT, R86, R85, 0x8, 0x1f ;  /* 0x09001f0055567f89 */ /* 0x000ee200000e0000 */
[----:B-1----:R-:W-:Y:S01]  /*1220*/  FADD.FTZ R87, R84, R87 ;  /* 0x0000005754577221 */ /* 0x002fe20000010000 */
[----:B---3--:R-:W-:-:S04]  /*1230*/  FADD.FTZ R86, R85, R86 ;  /* 0x0000005655567221 */ /* 0x008fc80000010000 */
[----:B------:R-:W1:Y:S01]  /*1240*/  SHFL.DOWN PT, R90, R87, 0x4, 0x1f ;  /* 0x08801f00575a7f89 */ /* 0x000e6200000e0000 */
[----:B------:R-:W3:Y:S03]  /*1250*/  @P3 LDC.64 R84, c[0x0][0x390] ;  /* 0x0000e400ff543b82 */ /* 0x000ee60000000a00 */
[----:B------:R-:W0:Y:S01]  /*1260*/  SHFL.DOWN PT, R91, R86, 0x4, 0x1f ;  /* 0x08801f00565b7f89 */ /* 0x000e2200000e0000 */
[----:B-1----:R-:W-:Y:S01]  /*1270*/  FADD.FTZ R90, R87, R90 ;  /* 0x0000005a575a7221 */ /* 0x002fe20000010000 */
[----:B------:R-:W-:Y:S01]  /*1280*/  MOV R87, 0x400 ;  /* 0x0000040000577802 */ /* 0x000fe20000000f00 */
[----:B0-----:R-:W-:-:S03]  /*1290*/  FADD.FTZ R91, R86, R91 ;  /* 0x0000005b565b7221 */ /* 0x001fc60000010000 */
[----:B------:R-:W0:Y:S04]  /*12a0*/  SHFL.DOWN PT, R89, R90, 0x2, 0x1f ;  /* 0x08401f005a597f89 */ /* 0x000e2800000e0000 */
[----:B------:R-:W1:Y:S01]  /*12b0*/  SHFL.DOWN PT, R96, R91, 0x2, 0x1f ;  /* 0x08401f005b607f89 */ /* 0x000e6200000e0000 */
[----:B0-----:R-:W-:Y:S01]  /*12c0*/  FADD.FTZ R89, R90, R89 ;  /* 0x000000595a597221 */ /* 0x001fe20000010000 */
[----:B------:R-:W-:Y:S02]  /*12d0*/  @P3 IADD3 R90, PT, PT, R88, -0x1, RZ ;  /* 0xffffffff585a3810 */ /* 0x000fe40007ffe0ff */
[----:B----4-:R-:W-:Y:S01]  /*12e0*/  LEA R88, R134, R87, 0x18 ;  /* 0x0000005786587211 */ /* 0x010fe200078ec0ff */
[----:B-1----:R-:W-:Y:S02]  /*12f0*/  FADD.FTZ R97, R91, R96 ;  /* 0x000000605b617221 */ /* 0x002fe40000010000 */
[----:B------:R-:W0:Y:S01]  /*1300*/  SHFL.DOWN PT, R96, R89, 0x1, 0x1f ;  /* 0x08201f0059607f89 */ /* 0x000e2200000e0000 */
[----:B------:R-:W-:Y:S01]  /*1310*/  IADD3 R136, PT, PT, R88, 0x2020, RZ ;  /* 0x0000202058887810 */ /* 0x000fe20007ffe0ff */
[----:B--2---:R-:W-:-:S02]  /*1320*/  @P3 IMAD R90, R90, R139, RZ ;  /* 0x0000008b5a5a3224 */ /* 0x004fc400078e02ff */
[----:B------:R-:W1:Y:S01]  /*1330*/  SHFL.DOWN PT, R86, R97, 0x1, 0x1f ;  /* 0x08201f0061567f89 */ /* 0x000e6200000e0000 */
[----:B------:R-:W-:Y:S02]  /*1340*/  @!P5 MOV R87, R136 ;  /* 0x000000880057d202 */ /* 0x000fe40000000f00 */
[----:B------:R-:W-:Y:S02]  /*1350*/  @!P0 IADD3 R87, PT, PT, R88, 0x2000, RZ ;  /* 0x0000200058578810 */ /* 0x000fe40007ffe0ff */
[----:B------:R-:W-:Y:S02]  /*1360*/  @P3 SHF.R.S32.HI R91, RZ, 0x1f, R90 ;  /* 0x0000001fff5b3819 */ /* 0x000fe4000001145a */
[----:B------:R-:W-:Y:S02]  /*1370*/  @!P5 LEA R133, R2, R87, 0x3 ;  /* 0x000000570285d211 */ /* 0x000fe400078e18ff */
[----:B------:R-:W-:-:S04]  /*1380*/  @P3 LEA.HI R91, R91, R90, RZ, 0x3 ;  /* 0x0000005a5b5b3211 */ /* 0x000fc800078f18ff */
[----:B------:R-:W-:-:S05]  /*1390*/  @P3 LEA.HI.SX32 R131, R91, R0, 0x1d ;  /* 0x000000005b833211 */ /* 0x000fca00078feaff */
[----:B---3--:R-:W-:-:S04]  /*13a0*/  @P3 IMAD.WIDE.U32 R134, R131, 0x10, R84 ;  /* 0x0000001083863825 */ /* 0x008fc800078e0054 */
[----:B0-----:R-:W-:Y:S01]  /*13b0*/  FADD.FTZ R96, R89, R96 ;  /* 0x0000006059607221 */ /* 0x001fe20000010000 */
[----:B-1----:R-:W-:-:S05]  /*13c0*/  FADD.FTZ R97, R97, R86 ;  /* 0x0000005661617221 */ /* 0x002fca0000010000 */
[----:B------:R-:W-:Y:S01]  /*13d0*/  @!P5 STS.64 [R133], R96 ;  /* 0x000000608500d388 */ /* 0x000fe20000000a00 */
[----:B------:R-:W-:Y:S06]  /*13e0*/  BAR.SYNC.DEFER_BLOCKING 0x0 ;  /* 0x0000000000007b1d */ /* 0x000fec0000010000 */
[----:B------:R0:W5:Y:S01]  /*13f0*/  @P3 LDG.E.128 R72, desc[UR10][R134.64] ;  /* 0x0000000a86483981 */ /* 0x000162000c1e1d00 */
[C---:B------:R-:W-:Y:S01]  /*1400*/  @!P2 IADD3 R136, PT, PT, R88.reuse, 0x2000, RZ ;  /* 0x000020005888a810 */ /* 0x040fe20007ffe0ff */
[----:B------:R-:W-:Y:S01]  /*1410*/  UISETP.NE.U32.AND UP0, UPT, UR4, URZ, UPT ;  /* 0x000000ff0400728c */ /* 0x000fe2000bf05070 */
[----:B------:R-:W-:Y:S01]  /*1420*/  IADD3 R89, PT, PT, R88, 0x2030, RZ ;  /* 0x0000203058597810 */ /* 0x000fe20007ffe0ff */
[----:B------:R-:W-:Y:S01]  /*1430*/  IMAD R139, R92, R139, RZ ;  /* 0x0000008b5c8b7224 */ /* 0x000fe200078e02ff */
[----:B------:R-:W-:Y:S01]  /*1440*/  @!P2 IADD3 R89, PT, PT, R88, 0x2010, RZ ;  /* 0x000020105859a810 */ /* 0x000fe20007ffe0ff */
[----:B------:R-:W1:Y:S01]  /*1450*/  LDS.128 R84, [R136] ;  /* 0x0000000088547984 */ /* 0x000e620000000c00 */
[----:B------:R-:W-:Y:S01]  /*1460*/  UISETP.NE.AND.EX UP0, UPT, UR5, URZ, UPT, UP0 ;  /* 0x000000ff0500728c */ /* 0x000fe2000bf05300 */
[----:B------:R-:W-:-:S03]  /*1470*/  ISETP.NE.AND P0, PT, RZ, UR13, PT ;  /* 0x0000000dff007c0c */ /* 0x000fc6000bf05270 */
[----:B------:R-:W2:Y:S01]  /*1480*/  LDS.128 R88, [R89] ;  /* 0x0000000059587984 */ /* 0x000ea20000000c00 */
[----:B-1----:R-:W-:Y:S01]  /*1490*/  FADD.FTZ R137, RZ, R84 ;  /* 0x00000054ff897221 */ /* 0x002fe20000010000 */
[----:B------:R-:W-:-:S03]  /*14a0*/  FADD.FTZ R84, RZ, R85 ;  /* 0x00000055ff547221 */ /* 0x000fc60000010000 */
[----:B------:R-:W-:Y:S01]  /*14b0*/  FADD.FTZ R137, R86, R137 ;  /* 0x0000008956897221 */ /* 0x000fe20000010000 */
[----:B------:R-:W-:Y:S01]  /*14c0*/  FADD.FTZ R84, R87, R84 ;  /* 0x0000005457547221 */ /* 0x000fe20000010000 */
[----:B------:R-:W-:Y:S02]  /*14d0*/  SHF.R.S32.HI R86, RZ, 0x1f, R139 ;  /* 0x0000001fff567819 */ /* 0x000fe4000001148b */
[----:B--2---:R-:W-:Y:S01]  /*14e0*/  FADD.FTZ R137, R137, R88 ;  /* 0x0000005889897221 */ /* 0x004fe20000010000 */
[----:B------:R-:W-:Y:S01]  /*14f0*/  FADD.FTZ R84, R84, R89 ;  /* 0x0000005954547221 */ /* 0x000fe20000010000 */
[----:B------:R-:W-:Y:S02]  /*1500*/  LEA.HI R89, R86, R139, RZ, 0x3 ;  /* 0x0000008b56597211 */ /* 0x000fe400078f18ff */
[----:B------:R-:W-:Y:S01]  /*1510*/  FADD.FTZ R90, R90, R137 ;  /* 0x000000895a5a7221 */ /* 0x000fe20000010000 */
[----:B------:R-:W-:Y:S01]  /*1520*/  FADD.FTZ R84, R91, R84 ;  /* 0x000000545b547221 */ /* 0x000fe20000010000 */
[----:B------:R-:W-:-:S02]  /*1530*/  LEA.HI.SX32 R89, R89, R0, 0x1d ;  /* 0x0000000059597211 */ /* 0x000fc400078feaff */
[----:B------:R-:W-:Y:S01]  /*1540*/  FMUL.FTZ R91, R90, UR15 ;  /* 0x0000000f5a5b7c20 */ /* 0x000fe20008410000 */
[----:B------:R-:W-:-:S04]  /*1550*/  FMUL.FTZ R88, R84, UR15 ;  /* 0x0000000f54587c20 */ /* 0x000fc80008410000 */
[----:B------:R-:W-:Y:S01]  /*1560*/  FSEL R91, R91, RZ, !P0 ;  /* 0x000000ff5b5b7208 */ /* 0x000fe20004000000 */
[----:B0-----:R-:W-:Y:S06]  /*1570*/  BRA.U UP0, `(.L_x_926) ;  /* 0x0000000d00507547 */ /* 0x001fec000b800000 */
[----:B------:R-:W-:Y:S01]  /*1580*/  UMOV UR4, UR8 ;  /* 0x0000000800047c82 */ /* 0x000fe20008000000 */
[----:B------:R-:W-:Y:S01]  /*1590*/  UMOV UR5, UR9 ;  /* 0x0000000900057c82 */ /* 0x000fe20008000000 */
[----:B------:R-:W-:-:S04]  /*15a0*/  UISETP.NE.U32.AND UP0, UPT, UR4, URZ, UPT ;  /* 0x000000ff0400728c */ /* 0x000fc8000bf05070 */
[----:B------:R-:W-:-:S09]  /*15b0*/  UISETP.NE.AND.EX UP0, UPT, UR5, URZ, UPT, UP0 ;  /* 0x000000ff0500728c */ /* 0x000fd2000bf05300 */
[----:B------:R-:W-:Y:S05]  /*15c0*/  BRA.U UP0, `(.L_x_927) ;  /* 0x0000000500a47547 */ /* 0x000fea000b800000 */
[----:B------:R-:W-:Y:S05]  /*15d0*/  @!P3 BRA `(.L_x_928) ;  /* 0x000000000030b947 */ /* 0x000fea0003800000 */
[----:B------:R-:W-:Y:S01]  /*15e0*/  FFMA.FTZ R85, R3, R88, R91 ;  /* 0x0000005803557223 */ /* 0x000fe2000001005b */
[----:B------:R-:W-:Y:S01]  /*15f0*/  ISETP.GT.AND P0, PT, R93, RZ, PT ;  /* 0x000000ff5d00720c */ /* 0x000fe20003f04270 */
[----:B------:R-:W-:Y:S02]  /*1600*/  HADD2.F32 R86, -RZ, R12.H0_H0 ;  /* 0x2000000cff567230 */ /* 0x000fe40000004100 */
[----:B------:R-:W-:Y:S01]  /*1610*/  FADD.FTZ R85, R112, -R85 ;  /* 0x8000005570557221 */ /* 0x000fe20000010000 */
[----:B-----5:R-:W-:-:S03]  /*1620*/  HADD2.F32 R84, -RZ, R72.H0_H0 ;  /* 0x20000048ff547230 */ /* 0x020fc60000004100 */
[----:B------:R-:W-:-:S05]  /*1630*/  FMUL.FTZ R85, R94, R85 ;  /* 0x000000555e557220 */ /* 0x000fca0000410000 */
[----:B------:R-:W-:-:S05]  /*1640*/  FSEL R85, R85, RZ, P0 ;  /* 0x000000ff55557208 */ /* 0x000fca0000000000 */
[----:B------:R-:W-:-:S04]  /*1650*/  FMUL.FTZ R85, R85, UR16 ;  /* 0x0000001055557c20 */ /* 0x000fc80008410000 */
[C---:B------:R-:W-:Y:S01]  /*1660*/  FMUL.FTZ R86, R85.reuse, R86 ;  /* 0x0000005655567220 */ /* 0x040fe20000410000 */
[----:B------:R-:W-:-:S04]  /*1670*/  FFMA.FTZ R52, R85, R84, R52 ;  /* 0x0000005455347223 */ /* 0x000fc80000010034 */
[----:B------:R-:W-:-:S04]  /*1680*/  F2FP.F16.F32.PACK_AB R86, RZ, R86 ;  /* 0x00000056ff56723e */ /* 0x000fc800000000ff */
[----:B------:R-:W-:-:S07]  /*1690*/  PRMT R76, R86, 0x7610, R76 ;  /* 0x00007610564c7816 */ /* 0x000fce000000004c */
.L_x_928:
[----:B------:R-:W-:Y:S05]  /*16a0*/  @!P3 BRA `(.L_x_929) ;  /* 0x000000000030b947 */ /* 0x000fea0003800000 */
[----:B------:R-:W-:Y:S01]  /*16b0*/  FFMA.FTZ R85, R110, R88, R91 ;  /* 0x000000586e557223 */ /* 0x000fe2000001005b */
[----:B------:R-:W-:Y:S01]  /*16c0*/  ISETP.GT.AND P0, PT, R93, RZ, PT ;  /* 0x000000ff5d00720c */ /* 0x000fe20003f04270 */
[----:B------:R-:W-:Y:S02]  /*16d0*/  HADD2.F32 R87, -RZ, R12.H1_H1 ;  /* 0x3000000cff577230 */ /* 0x000fe40000004100 */
[----:B------:R-:W-:-:S04]  /*16e0*/  FADD.FTZ R85, R108, -R85 ;  /* 0x800000556c557221 */ /* 0x000fc80000010000 */
[----:B------:R-:W-:-:S05]  /*16f0*/  FMUL.FTZ R85, R94, R85 ;  /* 0x000000555e557220 */ /* 0x000fca0000410000 */
[----:B------:R-:W-:-:S05]  /*1700*/  FSEL R85, R85, RZ, P0 ;  /* 0x000000ff55557208 */ /* 0x000fca0000000000 */
[----:B------:R-:W-:Y:S01]  /*1710*/  FMUL.FTZ R84, R85, UR16 ;  /* 0x0000001055547c20 */ /* 0x000fe20008410000 */
[----:B-----5:R-:W-:-:S03]  /*1720*/  HADD2.F32 R85, -RZ, R72.H1_H1 ;  /* 0x30000048ff557230 */ /* 0x020fc60000004100 */
[C---:B------:R-:W-:Y:S02]  /*1730*/  FMUL.FTZ R87, R84.reuse, R87 ;  /* 0x0000005754577220 */ /* 0x040fe40000410000 */
[----:B------:R-:W-:-:S03]  /*1740*/  FFMA.FTZ R53, R84, R85, R53 ;  /* 0x0000005554357223 */ /* 0x000fc60000010035 */
[----:B------:R-:W-:-:S04]  /*1750*/  F2FP.F16.F32.PACK_AB R87, RZ, R87 ;  /* 0x00000057ff57723e */ /* 0x000fc800000000ff */
[----:B------:R-:W-:-:S07]  /*1760*/  PRMT R76, R76, 0x5410, R87 ;  /* 0x000054104c4c7816 */ /* 0x000fce0000000057 */
.L_x_929:
        /* <DEDUP_REMOVED lines=13> */
.L_x_930:
        /* <DEDUP_REMOVED lines=13> */
.L_x_931:
        /* <DEDUP_REMOVED lines=13> */
.L_x_932:
        /* <DEDUP_REMOVED lines=13> */
.L_x_933:
        /* <DEDUP_REMOVED lines=13> */
.L_x_934:
        /* <DEDUP_REMOVED lines=12> */
[----:B------:R-:W-:Y:S01]  /*1c40*/  PRMT R79, R79, 0x5410, R87 ;  /* 0x000054104f4f7816 */ /* 0x000fe20000000057 */
[----:B------:R-:W-:Y:S06]  /*1c50*/  BRA `(.L_x_935) ;  /* 0x0000001000c87947 */ /* 0x000fec0003800000 */
.L_x_927:
[-CC-:B------:R-:W-:Y:S01]  /*1c60*/  FFMA.FTZ R81, R3, R88.reuse, R91.reuse ;  /* 0x0000005803517223 */ /* 0x180fe2000001005b */
[-CC-:B------:R-:W-:Y:S01]  /*1c70*/  FFMA.FTZ R83, R110, R88.reuse, R91.reuse ;  /* 0x000000586e537223 */ /* 0x180fe2000001005b */
[----:B------:R-:W-:Y:S01]  /*1c80*/  ISETP.GT.AND P0, PT, R93, RZ, PT ;  /* 0x000000ff5d00720c */ /* 0x000fe20003f04270 */
[----:B------:R-:W-:Y:S01]  /*1c90*/  FFMA.FTZ R86, R109, R88, R91 ;  /* 0x000000586d567223 */ /* 0x000fe2000001005b */
[----:B------:R-:W-:Y:S01]  /*1ca0*/  FADD.FTZ R81, R112, -R81 ;  /* 0x8000005170517221 */ /* 0x000fe20000010000 */
[----:B------:R-:W-:-:S03]  /*1cb0*/  FADD.FTZ R83, R108, -R83 ;  /* 0x800000536c537221 */ /* 0x000fc60000010000 */
[C---:B------:R-:W-:Y:S01]  /*1cc0*/  FMUL.FTZ R81, R94.reuse, R81 ;  /* 0x000000515e517220 */ /* 0x040fe20000410000 */
[----:B------:R-:W-:-:S04]  /*1cd0*/  FMUL.FTZ R83, R94, R83 ;  /* 0x000000535e537220 */ /* 0x000fc80000410000 */
[----:B------:R-:W-:Y:S02]  /*1ce0*/  FSEL R81, R81, RZ, P0 ;  /* 0x000000ff51517208 */ /* 0x000fe40000000000 */
[----:B------:R-:W-:-:S04]  /*1cf0*/  FSEL R84, R83, RZ, P0 ;  /* 0x000000ff53547208 */ /* 0x000fc80000000000 */
[----:B------:R-:W-:Y:S01]  /*1d00*/  F2FP.F16.F32.PACK_AB R80, R84, R81 ;  /* 0x000000515450723e */ /* 0x000fe200000000ff */
[----:B------:R-:W-:Y:S06]  /*1d10*/  @!P3 BRA `(.L_x_936) ;  /* 0x00000000001cb947 */ /* 0x000fec0003800000 */
[----:B------:R-:W-:Y:S02]  /*1d20*/  HADD2.F32 R82, -RZ, R12.H0_H0 ;  /* 0x2000000cff527230 */ /* 0x000fe40000004100 */
[----:B------:R-:W-:Y:S01]  /*1d30*/  FMUL.FTZ R81, R81, UR16 ;  /* 0x0000001051517c20 */ /* 0x000fe20008410000 */
[----:B-----5:R-:W-:-:S03]  /*1d40*/  HADD2.F32 R83, -RZ, R72.H0_H0 ;  /* 0x20000048ff537230 */ /* 0x020fc60000004100 */
[-C--:B------:R-:W-:Y:S02]  /*1d50*/  FMUL.FTZ R82, R82, R81.reuse ;  /* 0x0000005152527220 */ /* 0x080fe40000410000 */
[----:B------:R-:W-:-:S03]  /*1d60*/  FFMA.FTZ R52, R83, R81, R52 ;  /* 0x0000005153347223 */ /* 0x000fc60000010034 */
[----:B------:R-:W-:-:S04]  /*1d70*/  F2FP.F16.F32.PACK_AB R82, RZ, R82 ;  /* 0x00000052ff52723e */ /* 0x000fc800000000ff */
[----:B------:R-:W-:-:S07]  /*1d80*/  PRMT R76, R82, 0x7610, R76 ;  /* 0x00007610524c7816 */ /* 0x000fce000000004c */
.L_x_936:
[----:B------:R-:W-:Y:S05]  /*1d90*/  @!P3 BRA `(.L_x_937) ;  /* 0x00000000001cb947 */ /* 0x000fea0003800000 */
[----:B------:R-:W-:Y:S02]  /*1da0*/  HADD2.F32 R81, -RZ, R12.H1_H1 ;  /* 0x3000000cff517230 */ /* 0x000fe40000004100 */
[----:B------:R-:W-:Y:S01]  /*1db0*/  FMUL.FTZ R82, R84, UR16 ;  /* 0x0000001054527c20 */ /* 0x000fe20008410000 */
[----:B-----5:R-:W-:-:S03]  /*1dc0*/  HADD2.F32 R84, -RZ, R72.H1_H1 ;  /* 0x30000048ff547230 */ /* 0x020fc60000004100 */
[-C--:B------:R-:W-:Y:S02]  /*1dd0*/  FMUL.FTZ R81, R81, R82.reuse ;  /* 0x0000005251517220 */ /* 0x080fe40000410000 */
[----:B------:R-:W-:-:S03]  /*1de0*/  FFMA.FTZ R53, R84, R82, R53 ;  /* 0x0000005254357223 */ /* 0x000fc60000010035 */
[----:B------:R-:W-:-:S04]  /*1df0*/  F2FP.F16.F32.PACK_AB R81, RZ, R81 ;  /* 0x00000051ff51723e */ /* 0x000fc800000000ff */
[----:B------:R-:W-:-:S07]  /*1e00*/  PRMT R76, R76, 0x5410, R81 ;  /* 0x000054104c4c7816 */ /* 0x000fce0000000051 */
.L_x_937:
[-CC-:B------:R-:W-:Y:S01]  /*1e10*/  FFMA.FTZ R83, R102, R88.reuse, R91.reuse ;  /* 0x0000005866537223 */ /* 0x180fe2000001005b */
[----:B------:R-:W-:Y:S01]  /*1e20*/  FADD.FTZ R81, R103, -R86 ;  /* 0x8000005667517221 */ /* 0x000fe20000010000 */
[-CC-:B------:R-:W-:Y:S01]  /*1e30*/  FFMA.FTZ R82, R101, R88.reuse, R91.reuse ;  /* 0x0000005865527223 */ /* 0x180fe2000001005b */
[-C--:B------:R-:W-:Y:S01]  /*1e40*/  FFMA.FTZ R84, R98, R88.reuse, R91 ;  /* 0x0000005862547223 */ /* 0x080fe2000001005b */
[----:B------:R-:W-:Y:S01]  /*1e50*/  FADD.FTZ R83, R100, -R83 ;  /* 0x8000005364537221 */ /* 0x000fe20000010000 */
[-CC-:B------:R-:W-:Y:S01]  /*1e60*/  FFMA.FTZ R90, R113, R88.reuse, R91.reuse ;  /* 0x00000058715a7223 */ /* 0x180fe2000001005b */
[----:B------:R-:W-:Y:S01]  /*1e70*/  FFMA.FTZ R133, R116, R88, R91 ;  /* 0x0000005874857223 */ /* 0x000fe2000001005b */
[C---:B------:R-:W-:Y:S01]  /*1e80*/  FMUL.FTZ R81, R94.reuse, R81 ;  /* 0x000000515e517220 */ /* 0x040fe20000410000 */
[----:B------:R-:W-:Y:S01]  /*1e90*/  FMUL.FTZ R83, R94, R83 ;  /* 0x000000535e537220 */ /* 0x000fe20000410000 */
[----:B------:R-:W-:Y:S01]  /*1ea0*/  FADD.FTZ R85, R99, -R82 ;  /* 0x8000005263557221 */ /* 0x000fe20000010000 */
[----:B------:R-:W-:Y:S01]  /*1eb0*/  FADD.FTZ R87, R95, -R84 ;  /* 0x800000545f577221 */ /* 0x000fe20000010000 */
[----:B------:R-:W-:Y:S01]  /*1ec0*/  FADD.FTZ R97, R111, -R90 ;  /* 0x8000005a6f617221 */ /* 0x000fe20000010000 */
[----:B------:R-:W-:Y:S01]  /*1ed0*/  FADD.FTZ R133, R114, -R133 ;  /* 0x8000008572857221 */ /* 0x000fe20000010000 */
[----:B------:R-:W-:Y:S01]  /*1ee0*/  FSEL R84, R83, RZ, P0 ;  /* 0x000000ff53547208 */ /* 0x000fe20000000000 */
[C---:B------:R-:W-:Y:S01]  /*1ef0*/  FMUL.FTZ R85, R94.reuse, R85 ;  /* 0x000000555e557220 */ /* 0x040fe20000410000 */
[C---:B------:R-:W-:Y:S01]  /*1f00*/  FMUL.FTZ R87, R94.reuse, R87 ;  /* 0x000000575e577220 */ /* 0x040fe20000410000 */
[C---:B------:R-:W-:Y:S01]  /*1f10*/  FMUL.FTZ R97, R94.reuse, R97 ;  /* 0x000000615e617220 */ /* 0x040fe20000410000 */
[----:B------:R-:W-:Y:S01]  /*1f20*/  FMUL.FTZ R133, R94, R133 ;  /* 0x000000855e857220 */ /* 0x000fe20000410000 */
[----:B------:R-:W-:Y:S01]  /*1f30*/  FSEL R83, R81, RZ, P0 ;  /* 0x000000ff51537208 */ /* 0x000fe20000000000 */
        /* <DEDUP_REMOVED lines=8> */
.L_x_938:
        /* <DEDUP_REMOVED lines=8> */
.L_x_939:
[----:B------:R-:W-:Y:S02]  /*2040*/  F2FP.F16.F32.PACK_AB R81, R84, R83 ;  /* 0x000000535451723e */ /* 0x000fe400000000ff */
[----:B------:R-:W-:Y:S02]  /*2050*/  FSEL R84, R87, RZ, P0 ;  /* 0x000000ff57547208 */ /* 0x000fe40000000000 */
[----:B------:R-:W-:Y:S02]  /*2060*/  FSEL R97, R97, RZ, P0 ;  /* 0x000000ff61617208 */ /* 0x000fe40000000000 */
[----:B------:R-:W-:Y:S02]  /*2070*/  FSEL R86, R133, RZ, P0 ;  /* 0x000000ff85567208 */ /* 0x000fe40000000000 */
        /* <DEDUP_REMOVED lines=9> */
.L_x_940:
        /* <DEDUP_REMOVED lines=8> */
.L_x_941:
[----:B------:R-:W-:Y:S05]  /*2190*/  @!P3 BRA `(.L_x_942) ;  /* 0x00000000001cb947 */ /* 0x000fea0003800000 */
[----:B------:R-:W-:Y:S02]  /*21a0*/  HADD2.F32 R82, -RZ, R15.H0_H0 ;  /* 0x2000000fff527230 */ /* 0x000fe40000004100 */
[----:B------:R-:W-:Y:S01]  /*21b0*/  FMUL.FTZ R83, R97, UR16 ;  /* 0x0000001061537c20 */ /* 0x000fe20008410000 */
[----:B-----5:R-:W-:-:S03]  /*21c0*/  HADD2.F32 R87, -RZ, R75.H0_H0 ;  /* 0x2000004bff577230 */ /* 0x020fc60000004100 */
[-C--:B------:R-:W-:Y:S02]  /*21d0*/  FMUL.FTZ R82, R82, R83.reuse ;  /* 0x0000005352527220 */ /* 0x080fe40000410000 */
[----:B------:R-:W-:-:S03]  /*21e0*/  FFMA.FTZ R50, R87, R83, R50 ;  /* 0x0000005357327223 */ /* 0x000fc60000010032 */
[----:B------:R-:W-:-:S04]  /*21f0*/  F2FP.F16.F32.PACK_AB R82, RZ, R82 ;  /* 0x00000052ff52723e */ /* 0x000fc800000000ff */
[----:B------:R-:W-:-:S07]  /*2200*/  PRMT R79, R82, 0x7610, R79 ;  /* 0x00007610524f7816 */ /* 0x000fce000000004f */
.L_x_942:
[----:B------:R-:W-:Y:S02]  /*2210*/  F2FP.F16.F32.PACK_AB R82, R84, R85 ;  /* 0x000000555452723e */ /* 0x000fe400000000ff */
[----:B------:R-:W-:Y:S01]  /*2220*/  F2FP.F16.F32.PACK_AB R83, R86, R97 ;  /* 0x000000615653723e */ /* 0x000fe200000000ff */
[----:B------:R-:W-:Y:S06]  /*2230*/  @!P3 BRA `(.L_x_935) ;  /* 0x0000000c0050b947 */ /* 0x000fec0003800000 */
[----:B------:R-:W-:Y:S02]  /*2240*/  HADD2.F32 R85, -RZ, R15.H1_H1 ;  /* 0x3000000fff557230 */ /* 0x000fe40000004100 */
[----:B------:R-:W-:Y:S01]  /*2250*/  FMUL.FTZ R84, R86, UR16 ;  /* 0x0000001056547c20 */ /* 0x000fe20008410000 */
[----:B-----5:R-:W-:-:S03]  /*2260*/  HADD2.F32 R86, -RZ, R75.H1_H1 ;  /* 0x3000004bff567230 */ /* 0x020fc60000004100 */
[-C--:B------:R-:W-:Y:S02]  /*2270*/  FMUL.FTZ R85, R85, R84.reuse ;  /* 0x0000005455557220 */ /* 0x080fe40000410000 */
[----:B------:R-:W-:-:S03]  /*2280*/  FFMA.FTZ R51, R86, R84, R51 ;  /* 0x0000005456337223 */ /* 0x000fc60000010033 */
[----:B------:R-:W-:-:S04]  /*2290*/  F2FP.F16.F32.PACK_AB R85, RZ, R85 ;  /* 0x00000055ff55723e */ /* 0x000fc800000000ff */
[----:B------:R-:W-:Y:S01]  /*22a0*/  PRMT R79, R79, 0x5410, R85 ;  /* 0x000054104f4f7816 */ /* 0x000fe20000000055 */
[----:B------:R-:W-:Y:S06]  /*22b0*/  BRA `(.L_x_935) ;  /* 0x0000000c00307947 */ /* 0x000fec0003800000 */
.L_x_926:
        /* <DEDUP_REMOVED lines=8> */
[----:B------:R-:W-:Y:S02]  /*2340*/  HADD2.F32 R85, -RZ, R8.H0_H0 ;  /* 0x20000008ff557230 */ /* 0x000fe40000004100 */
[----:B------:R-:W-:Y:S02]  /*2350*/  HADD2.F32 R84, -RZ, R12.H0_H0 ;  /* 0x2000000cff547230 */ /* 0x000fe40000004100 */
[----:B------:R-:W-:-:S04]  /*2360*/  @P0 FADD.FTZ R87, R112, -R87 ;  /* 0x8000005770570221 */ /* 0x000fc80000010000 */
[----:B------:R-:W-:Y:S01]  /*2370*/  @P0 FFMA.FTZ R85, R94, R87, R85 ;  /* 0x000000575e550223 */ /* 0x000fe20000010055 */
[----:B-----5:R-:W-:-:S03]  /*2380*/  HADD2.F32 R87, -RZ, R72.H0_H0 ;  /* 0x20000048ff577230 */ /* 0x020fc60000004100 */
[----:B------:R-:W-:-:S04]  /*2390*/  FMUL.FTZ R85, R85, UR16 ;  /* 0x0000001055557c20 */ /* 0x000fc80008410000 */
[-C--:B------:R-:W-:Y:S01]  /*23a0*/  FMUL.FTZ R84, R84, R85.reuse ;  /* 0x0000005554547220 */ /* 0x080fe20000410000 */
[----:B------:R-:W-:-:S04]  /*23b0*/  FFMA.FTZ R52, R87, R85, R52 ;  /* 0x0000005557347223 */ /* 0x000fc80000010034 */
[----:B------:R-:W-:-:S04]  /*23c0*/  F2FP.F16.F32.PACK_AB R84, RZ, R84 ;  /* 0x00000054ff54723e */ /* 0x000fc800000000ff */
[----:B------:R-:W-:-:S07]  /*23d0*/  PRMT R76, R84, 0x7610, R76 ;  /* 0x00007610544c7816 */ /* 0x000fce000000004c */
.L_x_944:
[----:B------:R-:W-:Y:S05]  /*23e0*/  @!P3 BRA `(.L_x_945) ;  /* 0x00000000002cb947 */ /* 0x000fea0003800000 */
[----:B------:R-:W-:Y:S01]  /*23f0*/  @P0 FFMA.FTZ R87, R110, R88, R91 ;  /* 0x000000586e570223 */ /* 0x000fe2000001005b */
[----:B------:R-:W-:Y:S02]  /*2400*/  HADD2.F32 R85, -RZ, R8.H1_H1 ;  /* 0x30000008ff557230 */ /* 0x000fe40000004100 */
[----:B-----5:R-:W-:Y:S02]  /*2410*/  HADD2.F32 R86, -RZ, R72.H1_H1 ;  /* 0x30000048ff567230 */ /* 0x020fe40000004100 */
[----:B------:R-:W-:-:S04]  /*2420*/  @P0 FADD.FTZ R87, R108, -R87 ;  /* 0x800000576c570221 */ /* 0x000fc80000010000 */
[----:B------:R-:W-:Y:S01]  /*2430*/  @P0 FFMA.FTZ R85, R94, R87, R85 ;  /* 0x000000575e550223 */ /* 0x000fe20000010055 */
[----:B------:R-:W-:-:S03]  /*2440*/  HADD2.F32 R87, -RZ, R12.H1_H1 ;  /* 0x3000000cff577230 */ /* 0x000fc60000004100 */
[----:B------:R-:W-:-:S04]  /*2450*/  FMUL.FTZ R84, R85, UR16 ;  /* 0x0000001055547c20 */ /* 0x000fc80008410000 */
[-C--:B------:R-:W-:Y:S01]  /*2460*/  FMUL.FTZ R85, R87, R84.reuse ;  /* 0x0000005457557220 */ /* 0x080fe20000410000 */
[----:B------:R-:W-:-:S04]  /*2470*/  FFMA.FTZ R53, R86, R84, R53 ;  /* 0x0000005456357223 */ /* 0x000fc80000010035 */
[----:B------:R-:W-:-:S04]  /*2480*/  F2FP.F16.F32.PACK_AB R85, RZ, R85 ;  /* 0x00000055ff55723e */ /* 0x000fc800000000ff */
[----:B------:R-:W-:-:S07]  /*2490*/  PRMT R76, R76, 0x5410, R85 ;  /* 0x000054104c4c7816 */ /* 0x000fce0000000055 */
.L_x_945:
[----:B------:R-:W-:Y:S05]  /*24a0*/  @!P3 BRA `(.L_x_946) ;  /* 0x00000000002cb947 */ /* 0x000fea0003800000 */
[----:B------:R-:W-:Y:S01]  /*24b0*/  @P0 FFMA.FTZ R84, R109, R88, R91 ;  /* 0x000000586d540223 */ /* 0x000fe2000001005b */
[----:B------:R-:W-:Y:S02]  /*24c0*/  HADD2.F32 R85, -RZ, R9.H0_H0 ;  /* 0x20000009ff557230 */ /* 0x000fe40000004100 */
[----:B-----5:R-:W-:Y:S02]  /*24d0*/  HADD2.F32 R87, -RZ, R73.H0_H0 ;  /* 0x20000049ff577230 */ /* 0x020fe40000004100 */
[----:B------:R-:W-:-:S04]  /*24e0*/  @P0 FADD.FTZ R84, R103, -R84 ;  /* 0x8000005467540221 */ /* 0x000fc80000010000 */
[----:B------:R-:W-:Y:S01]  /*24f0*/  @P0 FFMA.FTZ R85, R94, R84, R85 ;  /* 0x000000545e550223 */ /* 0x000fe20000010055 */
[----:B------:R-:W-:-:S03]  /*2500*/  HADD2.F32 R84, -RZ, R13.H0_H0 ;  /* 0x2000000dff547230 */ /* 0x000fc60000004100 */
[----:B------:R-:W-:-:S04]  /*2510*/  FMUL.FTZ R85, R85, UR16 ;  /* 0x0000001055557c20 */ /* 0x000fc80008410000 */
[-C--:B------:R-:W-:Y:S01]  /*2520*/  FMUL.FTZ R84, R84, R85.reuse ;  /* 0x0000005554547220 */ /* 0x080fe20000410000 */
[----:B------:R-:W-:-:S04]  /*2530*/  FFMA.FTZ R54, R87, R85, R54 ;  /* 0x0000005557367223 */ /* 0x000fc80000010036 */
[----:B------:R-:W-:-:S04]  /*2540*/  F2FP.F16.F32.PACK_AB R84, RZ, R84 ;  /* 0x00000054ff54723e */ /* 0x000fc800000000ff */
[----:B------:R-:W-:-:S07]  /*2550*/  PRMT R77, R84, 0x7610, R77 ;  /* 0x00007610544d7816 */ /* 0x000fce000000004d */
.L_x_946:
        /* <DEDUP_REMOVED lines=12> */
.L_x_947:
        /* <DEDUP_REMOVED lines=12> */
.L_x_948:
[----:B------:R-:W-:Y:S05]  /*26e0*/  @!P3 BRA `(.L_x_949) ;  /* 0x00000000002cb947 */ /* 0x000fea0003800000 */
[----:B------:R-:W-:Y:S01]  /*26f0*/  @P0 FFMA.FTZ R84, R98, R88, R91 ;  /* 0x0000005862540223 */ /* 0x000fe2000001005b */
[----:B------:R-:W-:Y:S02]  /*2700*/  HADD2.F32 R85, -RZ, R10.H1_H1 ;  /* 0x3000000aff557230 */ /* 0x000fe40000004100 */
[----:B------:R-:W-:Y:S02]  /*2710*/  HADD2.F32 R87, -RZ, R14.H1_H1 ;  /* 0x3000000eff577230 */ /* 0x000fe40000004100 */
[----:B------:R-:W-:Y:S01]  /*2720*/  @P0 FADD.FTZ R84, R95, -R84 ;  /* 0x800000545f540221 */ /* 0x000fe20000010000 */
[----:B-----5:R-:W-:-:S03]  /*2730*/  HADD2.F32 R86, -RZ, R74.H1_H1 ;  /* 0x3000004aff567230 */ /* 0x020fc60000004100 */
[----:B------:R-:W-:-:S04]  /*2740*/  @P0 FFMA.FTZ R85, R94, R84, R85 ;  /* 0x000000545e550223 */ /* 0x000fc80000010055 */
[----:B------:R-:W-:-:S04]  /*2750*/  FMUL.FTZ R84, R85, UR16 ;  /* 0x0000001055547c20 */ /* 0x000fc80008410000 */
[-C--:B------:R-:W-:Y:S01]  /*2760*/  FMUL.FTZ R85, R87, R84.reuse ;  /* 0x0000005457557220 */ /* 0x080fe20000410000 */
[----:B------:R-:W-:-:S04]  /*2770*/  FFMA.FTZ R49, R86, R84, R49 ;  /* 0x0000005456317223 */ /* 0x000fc80000010031 */
[----:B------:R-:W-:-:S04]  /*2780*/  F2FP.F16.F32.PACK_AB R85, RZ, R85 ;  /* 0x00000055ff55723e */ /* 0x000fc800000000ff */
[----:B------:R-:W-:-:S07]  /*2790*/  PRMT R78, R78, 0x5410, R85 ;  /* 0x000054104e4e7816 */ /* 0x000fce0000000055 */
.L_x_949:
        /* <DEDUP_REMOVED lines=12> */
.L_x_950:
        /* <DEDUP_REMOVED lines=11> */
[----:B------:R-:W-:Y:S01]  /*2910*/  PRMT R79, R79, 0x5410, R85 ;  /* 0x000054104f4f7816 */ /* 0x000fe20000000055 */
[----:B------:R-:W-:Y:S06]  /*2920*/  BRA `(.L_x_935) ;  /* 0x0000000400947947 */ /* 0x000fec0003800000 */
.L_x_943:
[----:B------:R-:W-:Y:S01]  /*2930*/  ISETP.GT.AND P0, PT, R93, RZ, PT ;  /* 0x000000ff5d00720c */ /* 0x000fe20003f04270 */
[--C-:B------:R-:W-:Y:S02]  /*2940*/  HADD2.F32 R133, -RZ, R9.reuse.H0_H0 ;  /* 0x20000009ff857230 */ /* 0x100fe40000004100 */
[----:B------:R-:W-:Y:S01]  /*2950*/  @P4 FFMA.FTZ R81, R3, R88, R91 ;  /* 0x0000005803514223 */ /* 0x000fe2000001005b */
[--C-:B------:R-:W-:Y:S02]  /*2960*/  HADD2.F32 R97, -RZ, R8.reuse.H0_H0 ;  /* 0x20000008ff617230 */ /* 0x100fe40000004100 */
[----:B------:R-:W-:Y:S02]  /*2970*/  HADD2.F32 R86, -RZ, R8.H1_H1 ;  /* 0x30000008ff567230 */ /* 0x000fe40000004100 */
[----:B------:R-:W-:Y:S01]  /*2980*/  @P4 FADD.FTZ R81, R112, -R81 ;  /* 0x8000005170514221 */ /* 0x000fe20000010000 */
[----:B------:R-:W-:Y:S02]  /*2990*/  HADD2.F32 R90, -RZ, R9.H1_H1 ;  /* 0x30000009ff5a7230 */ /* 0x000fe40000004100 */
[----:B------:R-:W-:-:S02]  /*29a0*/  HADD2.F32 R87, -RZ, R10.H0_H0 ;  /* 0x2000000aff577230 */ /* 0x000fc40000004100 */
[----:B------:R-:W-:Y:S01]  /*29b0*/  @P4 FFMA.FTZ R97, R94, R81, R97 ;  /* 0x000000515e614223 */ /* 0x000fe20000010061 */
[----:B------:R-:W-:Y:S02]  /*29c0*/  HADD2.F32 R82, -RZ, R10.H1_H1 ;  /* 0x3000000aff527230 */ /* 0x000fe40000004100 */
        /* <DEDUP_REMOVED lines=8> */
[----:B------:R-:W-:Y:S01]  /*2a50*/  @P0 FFMA.FTZ R133, R94, R80, R133 ;  /* 0x000000505e850223 */ /* 0x000fe20000010085 */
[-CC-:B------:R-:W-:Y:S01]  /*2a60*/  @P0 FFMA.FTZ R80, R101, R88.reuse, R91.reuse ;  /* 0x0000005865500223 */ /* 0x180fe2000001005b */
[----:B------:R-:W-:Y:S01]  /*2a70*/  @P0 FFMA.FTZ R135, R116, R88, R91 ;  /* 0x0000005874870223 */ /* 0x000fe2000001005b */
[C---:B------:R-:W-:Y:S01]  /*2a80*/  @P0 FFMA.FTZ R86, R94.reuse, R83, R86 ;  /* 0x000000535e560223 */ /* 0x040fe20000010056 */
[----:B------:R-:W-:Y:S01]  /*2a90*/  @P0 FFMA.FTZ R90, R94, R85, R90 ;  /* 0x000000555e5a0223 */ /* 0x000fe2000001005a */
[----:B------:R-:W-:-:S02]  /*2aa0*/  HADD2.F32 R83, -RZ, R11.H0_H0 ;  /* 0x2000000bff537230 */ /* 0x000fc40000004100 */
[----:B------:R-:W-:Y:S01]  /*2ab0*/  @P0 FADD.FTZ R80, R99, -R80 ;  /* 0x8000005063500221 */ /* 0x000fe20000010000 */
[----:B------:R-:W-:Y:S02]  /*2ac0*/  HADD2.F32 R85, -RZ, R11.H1_H1 ;  /* 0x3000000bff557230 */ /* 0x000fe40000004100 */
[----:B------:R-:W-:Y:S01]  /*2ad0*/  @P0 FADD.FTZ R81, R95, -R84 ;  /* 0x800000545f510221 */ /* 0x000fe20000010000 */
[----:B------:R-:W-:Y:S01]  /*2ae0*/  @P0 FADD.FTZ R96, R111, -R96 ;  /* 0x800000606f600221 */ /* 0x000fe20000010000 */
[----:B------:R-:W-:Y:S01]  /*2af0*/  @P0 FADD.FTZ R84, R114, -R135 ;  /* 0x8000008772540221 */ /* 0x000fe20000010000 */
[C---:B------:R-:W-:Y:S01]  /*2b00*/  @P0 FFMA.FTZ R87, R94.reuse, R80, R87 ;  /* 0x000000505e570223 */ /* 0x040fe20000010057 */
[C---:B------:R-:W-:Y:S01]  /*2b10*/  @P0 FFMA.FTZ R82, R94.reuse, R81, R82 ;  /* 0x000000515e520223 */ /* 0x040fe20000010052 */
[C---:B------:R-:W-:Y:S01]  /*2b20*/  @P0 FFMA.FTZ R83, R94.reuse, R96, R83 ;  /* 0x000000605e530223 */ /* 0x040fe20000010053 */
[----:B------:R-:W-:Y:S01]  /*2b30*/  @P0 FFMA.FTZ R85, R94, R84, R85 ;  /* 0x000000545e550223 */ /* 0x000fe20000010055 */
[----:B------:R-:W-:-:S02]  /*2b40*/  F2FP.F16.F32.PACK_AB R80, R86, R97 ;  /* 0x000000615650723e */ /* 0x000fc400000000ff */
        /* <DEDUP_REMOVED lines=9> */
.L_x_951:
        /* <DEDUP_REMOVED lines=8> */
.L_x_952:
        /* <DEDUP_REMOVED lines=8> */
.L_x_953:
        /* <DEDUP_REMOVED lines=8> */
.L_x_954:
        /* <DEDUP_REMOVED lines=8> */
.L_x_955:
        /* <DEDUP_REMOVED lines=8> */
.L_x_956:
        /* <DEDUP_REMOVED lines=8> */
.L_x_957:
        /* <DEDUP_REMOVED lines=9> */
[----:B------:R-:W-:-:S07]  /*2f70*/  PRMT R79, R79, 0x5410, R85 ;  /* 0x000054104f4f7816 */ /* 0x000fce0000000055 */
.L_x_935:
[----:B------:R-:W-:Y:S01]  /*2f80*/  ISETP.NE.U32.AND P0, PT, RZ, UR4, PT ;  /* 0x00000004ff007c0c */ /* 0x000fe2000bf05070 */
[----:B------:R-:W0:Y:S03]  /*2f90*/  @P3 LDC.64 R84, c[0x0][0x468] ;  /* 0x00011a00ff543b82 */ /* 0x000e260000000a00 */
[----:B------:R-:W-:-:S13]  /*2fa0*/  ISETP.NE.AND.EX P0, PT, RZ, UR5, PT, P0 ;  /* 0x00000005ff007c0c */ /* 0x000fda000bf05300 */
[----:B------:R-:W1:Y:S01]  /*2fb0*/  @P0 LDC.64 R86, c[0x0][0x478] ;  /* 0x00011e00ff560b82 */ /* 0x000e620000000a00 */
[C---:B0-----:R-:W-:Y:S01]  /*2fc0*/  @P3 IMAD.WIDE.U32 R84, R131.reuse, 0x10, R84 ;  /* 0x0000001083543825 */ /* 0x041fe200078e0054 */
[----:B------:R-:W-:-:S03]  /*2fd0*/  IADD3 R131, PT, PT, R131, 0x80, RZ ;  /* 0x0000008083837810 */ /* 0x000fc60007ffe0ff */
[----:B-1----:R-:W-:-:S05]  /*2fe0*/  @P0 IMAD.WIDE.U32 R86, R89, 0x10, R86 ;  /* 0x0000001059560825 */ /* 0x002fca00078e0056 */
[----:B------:R0:W-:Y:S04]  /*2ff0*/  @P0 STG.E.128 desc[UR10][R86.64], R80 ;  /* 0x0000005056000986 */ /* 0x0001e8000c101d0a */
[----:B------:R0:W-:Y:S01]  /*3000*/  @P3 STG.E.128 desc[UR10][R84.64], R76 ;  /* 0x0000004c54003986 */ /* 0x0001e2000c101d0a */
[----:B------:R-:W-:Y:S05]  /*3010*/  @!P3 BRA `(.L_x_958) ;  /* 0x00000000000cb947 */ /* 0x000fea0003800000 */
[----:B-----5:R-:W1:Y:S02]  /*3020*/  LDC.64 R72, c[0x0][0x390] ;  /* 0x0000e400ff487b82 */ /* 0x020e640000000a00 */
[----:B-1----:R-:W-:-:S06]  /*3030*/  IMAD.WIDE.U32 R72, R131, 0x10, R72 ;  /* 0x0000001083487825 */ /* 0x002fcc00078e0048 */
[----:B------:R-:W5:Y:S02]  /*3040*/  LDG.E.128 R72, desc[UR10][R72.64] ;  /* 0x0000000a48487981 */ /* 0x000f64000c1e1d00 */
.L_x_958:
[----:B------:R-:W-:Y:S05]  /*3050*/  @!P1 BRA `(.L_x_959) ;  /* 0x0000000c00249947 */ /* 0x000fea0003800000 */
[----:B------:R-:W-:Y:S05]  /*3060*/  @!P0 BRA `(.L_x_960) ;  /* 0x0000000400988947 */ /* 0x000fea0003800000 */
[----:B------:R-:W-:Y:S01]  /*3070*/  ISETP.GT.AND P1, PT, R93, RZ, PT ;  /* 0x000000ff5d00720c */ /* 0x000fe20003f24270 */
[----:B------:R-:W-:Y:S02]  /*3080*/  HADD2.F32 R93, -RZ, R5.H0_H0 ;  /* 0x20000005ff5d7230 */ /* 0x000fe40000004100 */
[----:B0-----:R-:W-:Y:S02]  /*3090*/  HADD2.F32 R86, -RZ, R4.H1_H1 ;  /* 0x30000004ff567230 */ /* 0x001fe40000004100 */
[----:B------:R-:W-:Y:S02]  /*30a0*/  HADD2.F32 R85, -RZ, R7.H1_H1 ;  /* 0x30000007ff557230 */ /* 0x000fe40000004100 */
[----:B------:R-:W-:-:S06]  /*30b0*/  HADD2.F32 R87, -RZ, R6.H0_H0 ;  /* 0x20000006ff577230 */ /* 0x000fcc0000004100 */
        /* <DEDUP_REMOVED lines=8> */
[----:B------:R-:W-:Y:S01]  /*3140*/  @P1 FADD.FTZ R81, R115, -R82 ;  /* 0x8000005273511221 */ /* 0x000fe20000010000 */
[----:B------:R-:W-:Y:S02]  /*3150*/  HADD2.F32 R91, -RZ, R4.H0_H0 ;  /* 0x20000004ff5b7230 */ /* 0x000fe40000004100 */
[----:B------:R-:W-:Y:S01]  /*3160*/  @P1 FADD.FTZ R82, R120, -R83 ;  /* 0x8000005378521221 */ /* 0x000fe20000010000 */
[----:B------:R-:W-:-:S02]  /*3170*/  HADD2.F32 R88, -RZ, R5.H1_H1 ;  /* 0x30000005ff587230 */ /* 0x000fc40000004100 */
[----:B------:R-:W-:Y:S01]  /*3180*/  @P1 FADD.FTZ R80, R117, -R80 ;  /* 0x8000005075501221 */ /* 0x000fe20000010000 */
[----:B------:R-:W-:Y:S01]  /*3190*/  @P1 FADD.FTZ R83, R123, -R84 ;  /* 0x800000547b531221 */ /* 0x000fe20000010000 */
[C---:B------:R-:W-:Y:S01]  /*31a0*/  @P1 FFMA.FTZ R93, R94.reuse, R82, R93 ;  /* 0x000000525e5d1223 */ /* 0x040fe2000001005d */
[C---:B------:R-:W-:Y:S01]  /*31b0*/  @P1 FFMA.FTZ R86, R94.reuse, R81, R86 ;  /* 0x000000515e561223 */ /* 0x040fe20000010056 */
[C---:B------:R-:W-:Y:S01]  /*31c0*/  @P1 FFMA.FTZ R91, R94.reuse, R80, R91 ;  /* 0x000000505e5b1223 */ /* 0x040fe2000001005b */
[----:B------:R-:W-:Y:S01]  /*31d0*/  @P1 FFMA.FTZ R88, R94, R83, R88 ;  /* 0x000000535e581223 */ /* 0x000fe20000010058 */
[----:B------:R-:W-:Y:S02]  /*31e0*/  HADD2.F32 R82, -RZ, R6.H1_H1 ;  /* 0x30000006ff527230 */ /* 0x000fe40000004100 */
[----:B------:R-:W-:Y:S01]  /*31f0*/  @P1 FADD.FTZ R80, R130, -R135 ;  /* 0x8000008782501221 */ /* 0x000fe20000010000 */
[----:B------:R-:W-:Y:S02]  /*3200*/  HADD2.F32 R83, -RZ, R7.H0_H0 ;  /* 0x20000007ff537230 */ /* 0x000fe40000004100 */
        /* <DEDUP_REMOVED lines=13> */
[----:B------:R-:W-:Y:S02]  /*32e0*/  FMUL.FTZ R84, R91, R84 ;  /* 0x000000545b547220 */ /* 0x000fe40000410000 */
[----:B------:R-:W-:-:S03]  /*32f0*/  FFMA.FTZ R44, R97, R91, R44 ;  /* 0x0000005b612c7223 */ /* 0x000fc6000001002c */
[----:B------:R-:W-:-:S04]  /*3300*/  F2FP.F16.F32.PACK_AB R84, RZ, R84 ;  /* 0x00000054ff54723e */ /* 0x000fc800000000ff */
[----:B------:R-:W-:-:S07]  /*3310*/  PRMT R76, R84, 0x7610, R76 ;  /* 0x00007610544c7816 */ /* 0x000fce000000004c */
.L_x_961:
[----:B------:R-:W-:Y:S05]  /*3320*/  @!P3 BRA `(.L_x_962) ;  /* 0x00000000001cb947 */ /* 0x000fea0003800000 */
[----:B------:R-:W-:Y:S02]  /*3330*/  HADD2.F32 R91, -RZ, R16.H1_H1 ;  /* 0x30000010ff5b7230 */ /* 0x000fe40000004100 */
[----:B------:R-:W-:Y:S01]  /*3340*/  FMUL.FTZ R86, R86, UR16 ;  /* 0x0000001056567c20 */ /* 0x000fe20008410000 */
[----:B-----5:R-:W-:-:S03]  /*3350*/  HADD2.F32 R84, -RZ, R72.H1_H1 ;  /* 0x30000048ff547230 */ /* 0x020fc60000004100 */
[----:B------:R-:W-:Y:S02]  /*3360*/  FMUL.FTZ R91, R86, R91 ;  /* 0x0000005b565b7220 */ /* 0x000fe40000410000 */
[----:B------:R-:W-:-:S03]  /*3370*/  FFMA.FTZ R45, R84, R86, R45 ;  /* 0x00000056542d7223 */ /* 0x000fc6000001002d */
[----:B------:R-:W-:-:S04]  /*3380*/  F2FP.F16.F32.PACK_AB R91, RZ, R91 ;  /* 0x0000005bff5b723e */ /* 0x000fc800000000ff */
[----:B------:R-:W-:-:S07]  /*3390*/  PRMT R76, R76, 0x5410, R91 ;  /* 0x000054104c4c7816 */ /* 0x000fce000000005b */
.L_x_962:
[----:B------:R-:W-:Y:S05]  /*33a0*/  @!P3 BRA `(.L_x_963) ;  /* 0x00000000001cb947 */ /* 0x000fea0003800000 */
[----:B------:R-:W-:Y:S02]  /*33b0*/  HADD2.F32 R84, -RZ, R17.H0_H0 ;  /* 0x20000011ff547230 */ /* 0x000fe40000004100 */
[----:B------:R-:W-:Y:S01]  /*33c0*/  FMUL.FTZ R93, R93, UR16 ;  /* 0x000000105d5d7c20 */ /* 0x000fe20008410000 */
[----:B-----5:R-:W-:-:S03]  /*33d0*/  HADD2.F32 R91, -RZ, R73.H0_H0 ;  /* 0x20000049ff5b7230 */ /* 0x020fc60000004100 */
[----:B------:R-:W-:Y:S02]  /*33e0*/  FMUL.FTZ R84, R93, R84 ;  /* 0x000000545d547220 */ /* 0x000fe40000410000 */
[----:B------:R-:W-:-:S03]  /*33f0*/  FFMA.FTZ R46, R91, R93, R46 ;  /* 0x0000005d5b2e7223 */ /* 0x000fc6000001002e */
[----:B------:R-:W-:-:S04]  /*3400*/  F2FP.F16.F32.PACK_AB R84, RZ, R84 ;  /* 0x00000054ff54723e */ /* 0x000fc800000000ff */
[----:B------:R-:W-:-:S07]  /*3410*/  PRMT R77, R84, 0x7610, R77 ;  /* 0x00007610544d7816 */ /* 0x000fce000000004d */
.L_x_963:
        /* <DEDUP_REMOVED lines=8> */
.L_x_964:
        /* <DEDUP_REMOVED lines=8> */
.L_x_965:
        /* <DEDUP_REMOVED lines=8> */
.L_x_966:
        /* <DEDUP_REMOVED lines=8> */
.L_x_967:
[----:B------:R-:W-:Y:S02]  /*3620*/  F2FP.F16.F32.PACK_AB R82, R82, R87 ;  /* 0x000000575252723e */ /* 0x000fe400000000ff */
[----:B------:R-:W-:Y:S01]  /*3630*/  F2FP.F16.F32.PACK_AB R83, R85, R83 ;  /* 0x000000535553723e */ /* 0x000fe200000000ff */
[----:B------:R-:W-:Y:S06]  /*3640*/  @!P3 BRA `(.L_x_968) ;  /* 0x0000001000e4b947 */ /* 0x000fec0003800000 */
[----:B------:R-:W-:Y:S02]  /*3650*/  HADD2.F32 R87, -RZ, R19.H1_H1 ;  /* 0x30000013ff577230 */ /* 0x000fe40000004100 */
[----:B------:R-:W-:Y:S01]  /*3660*/  FMUL.FTZ R84, R85, UR16 ;  /* 0x0000001055547c20 */ /* 0x000fe20008410000 */
[----:B-----5:R-:W-:-:S03]  /*3670*/  HADD2.F32 R86, -RZ, R75.H1_H1 ;  /* 0x3000004bff567230 */ /* 0x020fc60000004100 */
[----:B------:R-:W-:Y:S02]  /*3680*/  FMUL.FTZ R87, R84, R87 ;  /* 0x0000005754577220 */ /* 0x000fe40000410000 */
[----:B------:R-:W-:-:S03]  /*3690*/  FFMA.FTZ R43, R86, R84, R43 ;  /* 0x00000054562b7223 */ /* 0x000fc6000001002b */
[----:B------:R-:W-:-:S04]  /*36a0*/  F2FP.F16.F32.PACK_AB R87, RZ, R87 ;  /* 0x00000057ff57723e */ /* 0x000fc800000000ff */
[----:B------:R-:W-:Y:S01]  /*36b0*/  PRMT R79, R79, 0x5410, R87 ;  /* 0x000054104f4f7816 */ /* 0x000fe20000000057 */
[----:B------:R-:W-:Y:S06]  /*36c0*/  BRA `(.L_x_968) ;  /* 0x0000001000c47947 */ /* 0x000fec0003800000 */
.L_x_960:
[----:B------:R-:W-:Y:S01]  /*36d0*/  ISETP.GT.AND P1, PT, R93, RZ, PT ;  /* 0x000000ff5d00720c */ /* 0x000fe20003f24270 */
[----:B------:R-:W-:-:S12]  /*36e0*/  @!P3 BRA `(.L_x_969) ;  /* 0x00000000002cb947 */ /* 0x000fd80003800000 */
[----:B0-----:R-:W-:Y:S01]  /*36f0*/  @P1 FFMA.FTZ R84, R119, R88, R91 ;  /* 0x0000005877541223 */ /* 0x001fe2000001005b */
        /* <DEDUP_REMOVED lines=10> */
.L_x_969:
[----:B------:R-:W-:Y:S05]  /*37a0*/  @!P3 BRA `(.L_x_970) ;  /* 0x00000000002cb947 */ /* 0x000fea0003800000 */
[----:B0-----:R-:W-:Y:S01]  /*37b0*/  @P1 FFMA.FTZ R84, R118, R88, R91 ;  /* 0x0000005876541223 */ /* 0x001fe2000001005b */
        /* <DEDUP_REMOVED lines=10> */
.L_x_970:
[----:B------:R-:W-:Y:S05]  /*3860*/  @!P3 BRA `(.L_x_971) ;  /* 0x00000000002cb947 */ /* 0x000fea0003800000 */
[----:B0-----:R-:W-:Y:S01]  /*3870*/  @P1 FFMA.FTZ R87, R121, R88, R91 ;  /* 0x0000005879571223 */ /* 0x001fe2000001005b */
        /* <DEDUP_REMOVED lines=10> */
.L_x_971:
        /* <DEDUP_REMOVED lines=12> */
.L_x_972:
        /* <DEDUP_REMOVED lines=12> */
.L_x_973:
[----:B------:R-:W-:Y:S05]  /*3aa0*/  @!P3 BRA `(.L_x_974) ;  /* 0x00000000002cb947 */ /* 0x000fea0003800000 */
[----:B0-----:R-:W-:Y:S01]  /*3ab0*/  @P1 FFMA.FTZ R87, R128, R88, R91 ;  /* 0x0000005880571223 */ /* 0x001fe2000001005b */
        /* <DEDUP_REMOVED lines=10> */
.L_x_974:
[----:B------:R-:W-:Y:S05]  /*3b60*/  @!P3 BRA `(.L_x_975) ;  /* 0x00000000002cb947 */ /* 0x000fea0003800000 */
        /* <DEDUP_REMOVED lines=11> */
.L_x_975:
[----:B------:R-:W-:Y:S05]  /*3c20*/  @!P3 BRA `(.L_x_968) ;  /* 0x0000000c006cb947 */ /* 0x000fea0003800000 */
[----:B------:R-:W-:Y:S01]  /*3c30*/  @P1 FFMA.FTZ R91, R132, R88, R91 ;  /* 0x00000058845b1223 */ /* 0x000fe2000001005b */
[----:B0-----:R-:W-:Y:S02]  /*3c40*/  HADD2.F32 R85, -RZ, R7.H1_H1 ;  /* 0x30000007ff557230 */ /* 0x001fe40000004100 */
        /* <DEDUP_REMOVED lines=8> */
[----:B------:R-:W-:Y:S01]  /*3cd0*/  PRMT R79, R79, 0x5410, R85 ;  /* 0x000054104f4f7816 */ /* 0x000fe20000000055 */
[----:B------:R-:W-:Y:S06]  /*3ce0*/  BRA `(.L_x_968) ;  /* 0x0000000c003c7947 */ /* 0x000fec0003800000 */
.L_x_959:
[----:B------:R-:W-:Y:S05]  /*3cf0*/  @!P0 BRA `(.L_x_976) ;  /* 0x0000000400988947 */ /* 0x000fea0003800000 */
[-CC-:B0-----:R-:W-:Y:S01]  /*3d00*/  FFMA.FTZ R80, R119, R88.reuse, R91.reuse ;  /* 0x0000005877507223 */ /* 0x181fe2000001005b */
[-CC-:B------:R-:W-:Y:S01]  /*3d10*/  FFMA.FTZ R82, R118, R88.reuse, R91.reuse ;  /* 0x0000005876527223 */ /* 0x180fe2000001005b */
[----:B------:R-:W-:Y:S01]  /*3d20*/  ISETP.GT.AND P1, PT, R93, RZ, PT ;  /* 0x000000ff5d00720c */ /* 0x000fe20003f24270 */
[-CC-:B------:R-:W-:Y:S01]  /*3d30*/  FFMA.FTZ R85, R121, R88.reuse, R91.reuse ;  /* 0x0000005879557223 */ /* 0x180fe2000001005b */
[----:B------:R-:W-:Y:S01]  /*3d40*/  FADD.FTZ R81, R117, -R80 ;  /* 0x8000005075517221 */ /* 0x000fe20000010000 */
[-CC-:B------:R-:W-:Y:S01]  /*3d50*/  FFMA.FTZ R84, R122, R88.reuse, R91.reuse ;  /* 0x000000587a547223 */ /* 0x180fe2000001005b */
[-CC-:B------:R-:W-:Y:S01]  /*3d60*/  FFMA.FTZ R93, R125, R88.reuse, R91.reuse ;  /* 0x000000587d5d7223 */ /* 0x180fe2000001005b */
[-CC-:B------:R-:W-:Y:S01]  /*3d70*/  FFMA.FTZ R97, R128, R88.reuse, R91.reuse ;  /* 0x0000005880617223 */ /* 0x180fe2000001005b */
[-CC-:B------:R-:W-:Y:S01]  /*3d80*/  FFMA.FTZ R86, R129, R88.reuse, R91.reuse ;  /* 0x0000005881567223 */ /* 0x180fe2000001005b */
[----:B------:R-:W-:Y:S01]  /*3d90*/  FADD.FTZ R83, R115, -R82 ;  /* 0x8000005273537221 */ /* 0x000fe20000010000 */
[----:B------:R-:W-:Y:S01]  /*3da0*/  FFMA.FTZ R133, R132, R88, R91 ;  /* 0x0000005884857223 */ /* 0x000fe2000001005b */
[----:B------:R-:W-:Y:S01]  /*3db0*/  FADD.FTZ R85, R120, -R85 ;  /* 0x8000005578557221 */ /* 0x000fe20000010000 */
[----:B------:R-:W-:Y:S01]  /*3dc0*/  FMUL.FTZ R80, R94, R81 ;  /* 0x000000515e507220 */ /* 0x000fe20000410000 */
[----:B------:R-:W-:Y:S01]  /*3dd0*/  FADD.FTZ R87, R123, -R84 ;  /* 0x800000547b577221 */ /* 0x000fe20000010000 */
[----:B------:R-:W-:Y:S01]  /*3de0*/  FADD.FTZ R93, R124, -R93 ;  /* 0x8000005d7c5d7221 */ /* 0x000fe20000010000 */
[----:B------:R-:W-:Y:S01]  /*3df0*/  FADD.FTZ R97, R126, -R97 ;  /* 0x800000617e617221 */ /* 0x000fe20000010000 */
[----:B------:R-:W-:Y:S01]  /*3e00*/  FADD.FTZ R91, R127, -R86 ;  /* 0x800000567f5b7221 */ /* 0x000fe20000010000 */
[----:B------:R-:W-:Y:S01]  /*3e10*/  FMUL.FTZ R81, R94, R83 ;  /* 0x000000535e517220 */ /* 0x000fe20000410000 */
        /* <DEDUP_REMOVED lines=17> */
.L_x_977:
        /* <DEDUP_REMOVED lines=8> */
.L_x_978:
[----:B------:R-:W-:Y:S02]  /*3fb0*/  F2FP.F16.F32.PACK_AB R80, R88, R87 ;  /* 0x000000575850723e */ /* 0x000fe400000000ff */
        /* <DEDUP_REMOVED lines=10> */
.L_x_979:
        /* <DEDUP_REMOVED lines=8> */
.L_x_980:
        /* <DEDUP_REMOVED lines=13> */
.L_x_981:
        /* <DEDUP_REMOVED lines=8> */
.L_x_982:
        /* <DEDUP_REMOVED lines=8> */
.L_x_983:
        /* <DEDUP_REMOVED lines=11> */
.L_x_976:
[----:B------:R-:W-:Y:S05]  /*4360*/  @!P3 BRA `(.L_x_984) ;  /* 0x000000000030b947 */ /* 0x000fea0003800000 */
[----:B0-----:R-:W-:Y:S01]  /*4370*/  FFMA.FTZ R84, R119, R88, R91 ;  /* 0x0000005877547223 */ /* 0x001fe2000001005b */
[----:B------:R-:W-:Y:S01]  /*4380*/  ISETP.GT.AND P1, PT, R93, RZ, PT ;  /* 0x000000ff5d00720c */ /* 0x000fe20003f24270 */
[----:B-----5:R-:W-:Y:S02]  /*4390*/  HADD2.F32 R87, -RZ, R72.H0_H0 ;  /* 0x20000048ff577230 */ /* 0x020fe40000004100 */
[----:B------:R-:W-:Y:S01]  /*43a0*/  FADD.FTZ R85, R117, -R84 ;  /* 0x8000005475557221 */ /* 0x000fe20000010000 */
[----:B------:R-:W-:-:S03]  /*43b0*/  HADD2.F32 R84, -RZ, R16.H0_H0 ;  /* 0x20000010ff547230 */ /* 0x000fc60000004100 */
[----:B------:R-:W-:-:S05]  /*43c0*/  FMUL.FTZ R85, R94, R85 ;  /* 0x000000555e557220 */ /* 0x000fca0000410000 */
[----:B------:R-:W-:-:S05]  /*43d0*/  FSEL R85, R85, RZ, P1 ;  /* 0x000000ff55557208 */ /* 0x000fca0000800000 */
[----:B------:R-:W-:-:S04]  /*43e0*/  FMUL.FTZ R85, R85, UR16 ;  /* 0x0000001055557c20 */ /* 0x000fc80008410000 */
[-C--:B------:R-:W-:Y:S01]  /*43f0*/  FMUL.FTZ R84, R84, R85.reuse ;  /* 0x0000005554547220 */ /* 0x080fe20000410000 */
[----:B------:R-:W-:-:S04]  /*4400*/  FFMA.FTZ R44, R87, R85, R44 ;  /* 0x00000055572c7223 */ /* 0x000fc8000001002c */
[----:B------:R-:W-:-:S04]  /*4410*/  F2FP.F16.F32.PACK_AB R84, RZ, R84 ;  /* 0x00000054ff54723e */ /* 0x000fc800000000ff */
[----:B------:R-:W-:-:S07]  /*4420*/  PRMT R76, R84, 0x7610, R76 ;  /* 0x00007610544c7816 */ /* 0x000fce000000004c */
.L_x_984:
[----:B------:R-:W-:Y:S05]  /*4430*/  @!P3 BRA `(.L_x_985) ;  /* 0x000000000030b947 */ /* 0x000fea0003800000 */
[----:B0-----:R-:W-:Y:S01]  /*4440*/  FFMA.FTZ R84, R118, R88, R91 ;  /* 0x0000005876547223 */ /* 0x001fe2000001005b */
[----:B------:R-:W-:Y:S01]  /*4450*/  ISETP.GT.AND P1, PT, R93, RZ, PT ;  /* 0x000000ff5d00720c */ /* 0x000fe20003f24270 */
[----:B------:R-:W-:Y:S02]  /*4460*/  HADD2.F32 R87, -RZ, R16.H1_H1 ;  /* 0x30000010ff577230 */ /* 0x000fe40000004100 */
[----:B------:R-:W-:Y:S01]  /*4470*/  FADD.FTZ R85, R115, -R84 ;  /* 0x8000005473557221 */ /* 0x000fe20000010000 */
[----:B-----5:R-:W-:-:S03]  /*4480*/  HADD2.F32 R86, -RZ, R72.H1_H1 ;  /* 0x30000048ff567230 */ /* 0x020fc60000004100 */
[----:B------:R-:W-:-:S05]  /*4490*/  FMUL.FTZ R85, R94, R85 ;  /* 0x000000555e557220 */ /* 0x000fca0000410000 */
[----:B------:R-:W-:-:S05]  /*44a0*/  FSEL R85, R85, RZ, P1 ;  /* 0x000000ff55557208 */ /* 0x000fca0000800000 */
[----:B------:R-:W-:-:S04]  /*44b0*/  FMUL.FTZ R84, R85, UR16 ;  /* 0x0000001055547c20 */ /* 0x000fc80008410000 */
[-C--:B------:R-:W-:Y:S01]  /*44c0*/  FMUL.FTZ R85, R87, R84.reuse ;  /* 0x0000005457557220 */ /* 0x080fe20000410000 */
[----:B------:R-:W-:-:S04]  /*44d0*/  FFMA.FTZ R45, R86, R84, R45 ;  /* 0x00000054562d7223 */ /* 0x000fc8000001002d */
[----:B------:R-:W-:-:S04]  /*44e0*/  F2FP.F16.F32.PACK_AB R85, RZ, R85 ;  /* 0x00000055ff55723e */ /* 0x000fc800000000ff */
[----:B------:R-:W-:-:S07]  /*44f0*/  PRMT R76, R76, 0x5410, R85 ;  /* 0x000054104c4c7816 */ /* 0x000fce0000000055 */
.L_x_985:
[----:B------:R-:W-:Y:S05]  /*4500*/  @!P3 BRA `(.L_x_986) ;  /* 0x000000000030b947 */ /* 0x000fea0003800000 */
[----:B0-----:R-:W-:Y:S01]  /*4510*/  FFMA.FTZ R85, R121, R88, R91 ;  /* 0x0000005879557223 */ /* 0x001fe2000001005b */
[----:B------:R-:W-:Y:S01]  /*4520*/  ISETP.GT.AND P1, PT, R93, RZ, PT ;  /* 0x000000ff5d00720c */ /* 0x000fe20003f24270 */
[----:B------:R-:W-:Y:S02]  /*4530*/  HADD2.F32 R84, -RZ, R17.H0_H0 ;  /* 0x20000011ff547230 */ /* 0x000fe40000004100 */
[----:B------:R-:W-:Y:S01]  /*4540*/  FADD.FTZ R85, R120, -R85 ;  /* 0x8000005578557221 */ /* 0x000fe20000010000 */
[----:B-----5:R-:W-:-:S03]  /*4550*/  HADD2.F32 R87, -RZ, R73.H0_H0 ;  /* 0x20000049ff577230 */ /* 0x020fc60000004100 */
[----:B------:R-:W-:-:S05]  /*4560*/  FMUL.FTZ R85, R94, R85 ;  /* 0x000000555e557220 */ /* 0x000fca0000410000 */
[----:B------:R-:W-:-:S05]  /*4570*/  FSEL R85, R85, RZ, P1 ;  /* 0x000000ff55557208 */ /* 0x000fca0000800000 */
[----:B------:R-:W-:-:S04]  /*4580*/  FMUL.FTZ R85, R85, UR16 ;  /* 0x0000001055557c20 */ /* 0x000fc80008410000 */
[-C--:B------:R-:W-:Y:S01]  /*4590*/  FMUL.FTZ R84, R84, R85.reuse ;  /* 0x0000005554547220 */ /* 0x080fe20000410000 */
[----:B------:R-:W-:-:S04]  /*45a0*/  FFMA.FTZ R46, R87, R85, R46 ;  /* 0x00000055572e7223 */ /* 0x000fc8000001002e */
[----:B------:R-:W-:-:S04]  /*45b0*/  F2FP.F16.F32.PACK_AB R84, RZ, R84 ;  /* 0x00000054ff54723e */ /* 0x000fc800000000ff */
[----:B------:R-:W-:-:S07]  /*45c0*/  PRMT R77, R84, 0x7610, R77 ;  /* 0x00007610544d7816 */ /* 0x000fce000000004d */
.L_x_986:
        /* <DEDUP_REMOVED lines=13> */
.L_x_987:
        /* <DEDUP_REMOVED lines=13> */
.L_x_988:
        /* <DEDUP_REMOVED lines=13> */
.L_x_989:
        /* <DEDUP_REMOVED lines=13> */
.L_x_990:
[----:B------:R-:W-:Y:S05]  /*4910*/  @!P3 BRA `(.L_x_968) ;  /* 0x000000000030b947 */ /* 0x000fea0003800000 */
[----:B------:R-:W-:Y:S01]  /*4920*/  FFMA.FTZ R91, R132, R88, R91 ;  /* 0x00000058845b7223 */ /* 0x000fe2000001005b */
[----:B------:R-:W-:Y:S01]  /*4930*/  ISETP.GT.AND P1, PT, R93, RZ, PT ;  /* 0x000000ff5d00720c */ /* 0x000fe20003f24270 */
[----:B0-----:R-:W-:Y:S02]  /*4940*/  HADD2.F32 R85, -RZ, R19.H1_H1 ;  /* 0x30000013ff557230 */ /* 0x001fe40000004100 */
        /* <DEDUP_REMOVED lines=9> */
.L_x_968:
[----:B------:R-:W1:Y:S01]  /*49e0*/  @P0 LDC.64 R90, c[0x0][0x478] ;  /* 0x00011e00ff5a0b82 */ /* 0x000e620000000a00 */
[----:B------:R-:W-:Y:S02]  /*49f0*/  @P0 IADD3 R89, PT, PT, R89, 0x80, RZ ;  /* 0x0000008059590810 */ /* 0x000fe40007ffe0ff */
[----:B------:R-:W-:-:S05]  /*4a00*/  PLOP3.LUT P2, PT, P2, PT, PT, 0x8, 0x80 ;  /* 0x000000000080781c */ /* 0x000fca000174e170 */
[----:B0-----:R-:W0:Y:S08]  /*4a10*/  LDC.64 R84, c[0x0][0x380] ;  /* 0x0000e000ff547b82 */ /* 0x001e300000000a00 */
[----:B------:R-:W2:Y:S01]  /*4a20*/  @P3 LDC.64 R86, c[0x0][0x468] ;  /* 0x00011a00ff563b82 */ /* 0x000ea20000000a00 */
[----:B-1----:R-:W-:-:S05]  /*4a30*/  @P0 IMAD.WIDE.U32 R90, R89, 0x10, R90 ;  /* 0x00000010595a0825 */ /* 0x002fca00078e005a */
[----:B------:R1:W-:Y:S01]  /*4a40*/  @P0 STG.E.128 desc[UR10][R90.64], R80 ;  /* 0x000000505a000986 */ /* 0x0003e2000c101d0a */
[----:B0-----:R-:W-:-:S04]  /*4a50*/  IADD3 R92, PT, PT, R92, R84, RZ ;  /* 0x000000545c5c7210 */ /* 0x001fc80007ffe0ff */
[----:B------:R-:W-:Y:S01]  /*4a60*/  ISETP.GE.AND P0, PT, R92, R85, PT ;  /* 0x000000555c00720c */ /* 0x000fe20003f06270 */
[----:B--2---:R-:W-:-:S05]  /*4a70*/  @P3 IMAD.WIDE.U32 R86, R131, 0x10, R86 ;  /* 0x0000001083563825 */ /* 0x004fca00078e0056 */
[----:B------:R1:W-:Y:S07]  /*4a80*/  @P3 STG.E.128 desc[UR10][R86.64], R76 ;  /* 0x0000004c56003986 */ /* 0x0003ee000c101d0a */
[----:B------:R-:W-:Y:S05]  /*4a90*/  @!P0 BRA `(.L_x_991) ;  /* 0xffffffb8001c8947 */ /* 0x000fea000383ffff */
.L_x_923:
[----:B------:R-:W2:Y:S08]  /*4aa0*/  LDC R9, c[0x0][0x388] ;  /* 0x0000e200ff097b82 */ /* 0x000eb00000000800 */
[----:B------:R-:W3:Y:S08]  /*4ab0*/  LDC.64 R2, c[0x0][0x440] ;  /* 0x00011000ff027b82 */ /* 0x000ef00000000a00 */
[----:B------:R-:W4:Y:S08]  /*4ac0*/  LDC.64 R4, c[0x0][0x448] ;  /* 0x00011200ff047b82 */ /* 0x000f300000000a00 */
[----:B------:R-:W1:Y:S01]  /*4ad0*/  LDC.64 R6, c[0x0][0x460] ;  /* 0x00011800ff067b82 */ /* 0x000e620000000a00 */
[----:B--2---:R-:W-:-:S05]  /*4ae0*/  IMAD R9, R9, UR12, RZ ;  /* 0x0000000c09097c24 */ /* 0x004fca000f8e02ff */
[----:B------:R-:W-:-:S05]  /*4af0*/  LEA.HI R9, R9, R0, RZ, 0x1d ;  /* 0x0000000009097211 */ /* 0x000fca00078fe8ff */
[----:B---3--:R-:W-:-:S04]  /*4b00*/  IMAD.WIDE.U32 R2, R9, 0x20, R2 ;  /* 0x0000002009027825 */ /* 0x008fc800078e0002 */
[C---:B----4-:R-:W-:Y:S01]  /*4b10*/  IMAD.WIDE.U32 R4, R9.reuse, 0x20, R4 ;  /* 0x0000002009047825 */ /* 0x050fe200078e0004 */
[----:B0-----:R-:W-:Y:S04]  /*4b20*/  STG.E.128 desc[UR10][R2.64], R68 ;  /* 0x0000004402007986 */ /* 0x001fe8000c101d0a */
[----:B------:R-:W-:Y:S01]  /*4b30*/  STG.E.128 desc[UR10][R2.64+0x10], R64 ;  /* 0x0000104002007986 */ /* 0x000fe2000c101d0a */
[----:B-1----:R-:W-:-:S03]  /*4b40*/  IMAD.WIDE.U32 R6, R9, 0x20, R6 ;  /* 0x0000002009067825 */ /* 0x002fc600078e0006 */
        /* <DEDUP_REMOVED lines=11> */
.L_x_992:
        /* <DEDUP_REMOVED lines=16> */
.L_x_7993:


//--------------------- .text._ZN10layer_norm13ln_bwd_kernelINS_13Kernel_traitsI6__halfS2_S2_S2_fjLj2048ELj1ELj1ELj4ELj16ENS_18Kernel_traits_baseILj2048ES2_S2_S2_S2_fjLj128EEEEELb1ELb0ELb0ELb0EEEvNS_9BwdParamsE --------------------------
	.section	.text._ZN10layer_norm13ln_bwd_kernelINS_13Kernel_traitsI6__halfS2_S2_S2_fjLj2048ELj1ELj1ELj4ELj16ENS_18Kernel_traits_baseILj2048ES2_S2_S2_S2_fjLj128EEEEELb1ELb0ELb0ELb0EEEvNS_9BwdParamsE,"ax",@progbits
	.align	128
        .global         _ZN10layer_norm13ln_bwd_kernelINS_13Kernel_traitsI6__halfS2_S2_S2_fjLj2048ELj1ELj1ELj4ELj16ENS_18Kernel_traits_baseILj2048ES2_S2_S2_S2_fjLj128EEEEELb1ELb0ELb0ELb0EEEvNS_9BwdParamsE
        .type           _ZN10layer_norm13ln_bwd_kernelINS_13Kernel_traitsI6__halfS2_S2_S2_fjLj2048ELj1ELj1ELj4ELj16ENS_18Kernel_traits_baseILj2048ES2_S2_S2_S2_fjLj128EEEEELb1ELb0ELb0ELb0EEEvNS_9BwdParamsE,@function
        .size           _ZN10layer_norm13ln_bwd_kernelINS_13Kernel_traitsI6__halfS2_S2_S2_fjLj2048ELj1ELj1ELj4ELj16ENS_18Kernel_traits_baseILj2048ES2_S2_S2_S2_fjLj128EEEEELb1ELb0ELb0ELb0EEEvNS_9BwdParamsE,(.L_x_7994 - _ZN10layer_norm13ln_bwd_kernelINS_13Kernel_traitsI6__halfS2_S2_S2_fjLj2048ELj1ELj1ELj4ELj16ENS_18Kernel_traits_baseILj2048ES2_S2_S2_S2_fjLj128EEEEELb1ELb0ELb0ELb0EEEvNS_9BwdParamsE)
        .other          _ZN10layer_norm13ln_bwd_kernelINS_13Kernel_traitsI6__halfS2_S2_S2_fjLj2048ELj1ELj1ELj4ELj16ENS_18Kernel_traits_baseILj2048ES2_S2_S2_S2_fjLj128EEEEELb1ELb0ELb0ELb0EEEvNS_9BwdParamsE,@"STO_CUDA_ENTRY STV_DEFAULT"
_ZN10layer_norm13ln_bwd_kernelINS_13Kernel_traitsI6__halfS2_S2_S2_fjLj2048ELj1ELj1ELj4ELj16ENS_18Kernel_traits_baseILj2048ES2_S2_S2_S2_fjLj128EEEEELb1ELb0ELb0ELb0EEEvNS_9BwdParamsE:
.text._ZN10layer_norm13ln_bwd_kernelINS_13Kernel_traitsI6__halfS2_S2_S2_fjLj2048ELj1ELj1ELj4ELj16ENS_18Kernel_traits_baseILj2048ES2_S2_S2_S2_fjLj128EEEEELb1ELb0ELb0ELb0EEEvNS_9BwdParamsE:
        /* <DEDUP_REMOVED lines=66> */
.L_x_1012:
[----:B------:R-:W1:Y:S08]  /*0420*/  @P1 LDC.64 R68, c[0x0][0x3e0] ;  /* 0x0000f800ff441b82 */ /* 0x000e700000000a00 */
[----:B------:R-:W2:Y:S08]  /*0430*/  LDC.64 R70, c[0x0][0x3c0] ;  /* 0x0000f000ff467b82 */ /* 0x000eb00000000a00 */
[----:B------:R-:W0:Y:S01]  /*0440*/  LDC R2, c[0x0][0x388] ;  /* 0x0000e200ff027b82 */ /* 0x000e220000000800 */
[----:B-1----:R-:W-:-:S07]  /*0450*/  @P1 IMAD.WIDE R106, R5, 0x2, R68 ;  /* 0x00000002056a1825 */ /* 0x002fce00078e0244 */
[----:B------:R-:W1:Y:S01]  /*0460*/  LDC.64 R68, c[0x0][0x3c8] ;  /* 0x0000f200ff447b82 */ /* 0x000e620000000a00 */
[----:B------:R-:W-:Y:S01]  /*0470*/  ISETP.GE.U32.AND P3, PT, R3, 0x80, PT ;  /* 0x000000800300780c */ /* 0x000fe20003f66070 */
[----:B------:R-:W-:Y:S01]  /*0480*/  BSSY.RECONVERGENT B0, `(.L_x_994) ;  /* 0x0000070000007945 */ /* 0x000fe20003800200 */
[----:B------:R-:W-:Y:S01]  /*0490*/  ISETP.NE.AND P5, PT, RZ, UR7, PT ;  /* 0x00000007ff007c0c */ /* 0x000fe2000bfa5270 */
[----:B------:R-:W-:Y:S01]  /*04a0*/  HFMA2 R99, -RZ, RZ, 0, 0 ;  /* 0x00000000ff637431 */ /* 0x000fe200000001ff */
[----:B-----5:R3:W5:Y:S01]  /*04b0*/  @P1 LDG.E.U16 R106, desc[UR4][R106.64] ;  /* 0x000000046a6a1981 */ /* 0x020762000c1e1500 */
[----:B--2---:R-:W-:-:S06]  /*04c0*/  IMAD.WIDE R70, R5, 0x4, R70 ;  /* 0x0000000405467825 */ /* 0x004fcc00078e0246 */
[----:B------:R-:W2:Y:S01]  /*04d0*/  LDG.E R70, desc[UR4][R70.64] ;  /* 0x0000000446467981 */ /* 0x000ea2000c1e1900 */
[----:B-1----:R-:W-:-:S05]  /*04e0*/  IMAD.WIDE R68, R5, 0x4, R68 ;  /* 0x0000000405447825 */ /* 0x002fca00078e0244 */
[----:B------:R1:W5:Y:S01]  /*04f0*/  LDG.E R101, desc[UR4][R68.64] ;  /* 0x0000000444657981 */ /* 0x000362000c1e1900 */
[----:B0-----:R-:W-:-:S05]  /*0500*/  IMAD R72, R5, R2, RZ ;  /* 0x0000000205487224 */ /* 0x001fca00078e02ff */
[----:B------:R-:W-:-:S04]  /*0510*/  SHF.R.S32.HI R73, RZ, 0x1f, R72 ;  /* 0x0000001fff497819 */ /* 0x000fc80000011448 */
[----:B------:R-:W-:-:S04]  /*0520*/  LEA.HI R73, R73, R72, RZ, 0x3 ;  /* 0x0000004849497211 */ /* 0x000fc800078f18ff */
[----:B------:R-:W-:Y:S02]  /*0530*/  LEA.HI.SX32 R100, R73, R0, 0x1d ;  /* 0x0000000049647211 */ /* 0x000fe400078feaff */
[----:B------:R-:W-:Y:S02]  /*0540*/  ISETP.GE.U32.AND P2, PT, R3, 0x100, PT ;  /* 0x000001000300780c */ /* 0x000fe40003f46070 */
[----:B------:R-:W-:Y:S02]  /*0550*/  MOV R108, RZ ;  /* 0x000000ff006c7202 */ /* 0x000fe40000000f00 */
[----:B---3--:R-:W-:Y:S02]  /*0560*/  MOV R107, R100 ;  /* 0x00000064006b7202 */ /* 0x008fe40000000f00 */
[----:B--2---:R-:W-:Y:S01]  /*0570*/  FSEL R98, R70, RZ, !P5 ;  /* 0x000000ff46627208 */ /* 0x004fe20006800000 */
[----:B-1----:R-:W-:Y:S06]  /*0580*/  @!P3 BRA `(.L_x_995) ;  /* 0x00000004007cb947 */ /* 0x002fec0003800000 */
        /* <DEDUP_REMOVED lines=12> */
[----:B------:R-:W-:-:S02]  /*0650*/  HADD2.F32 R95, -RZ, R20.H0_H0 ;  /* 0x20000014ff5f7230 */ /* 0x000fc40000004100 */
[----:B------:R-:W-:Y:S02]  /*0660*/  HADD2.F32 R93, -RZ, R20.H1_H1 ;  /* 0x30000014ff5d7230 */ /* 0x000fe40000004100 */
[----:B0-----:R-:W-:-:S05]  /*0670*/  @P0 IMAD.WIDE.U32 R6, R100, 0x10, R6 ;  /* 0x0000001064060825 */ /* 0x001fca00078e0006 */
[----:B------:R0:W5:Y:S01]  /*0680*/  @P0 LDG.E.128 R56, desc[UR4][R6.64] ;  /* 0x0000000406380981 */ /* 0x000162000c1e1d00 */
[----:B------:R-:W-:Y:S02]  /*0690*/  HADD2.F32 R76, -RZ, R23.H0_H0 ;  /* 0x20000017ff4c7230 */ /* 0x000fe40000004100 */
[--C-:B---3--:R-:W-:Y:S02]  /*06a0*/  HADD2.F32 R71, -RZ, R8.reuse.H0_H0 ;  /* 0x20000008ff477230 */ /* 0x108fe40000004100 */
[--C-:B------:R-:W-:Y:S02]  /*06b0*/  HADD2.F32 R99, -RZ, R9.reuse.H0_H0 ;  /* 0x20000009ff637230 */ /* 0x100fe40000004100 */
[----:B------:R-:W-:Y:S02]  /*06c0*/  HADD2.F32 R75, -RZ, R8.H1_H1 ;  /* 0x30000008ff4b7230 */ /* 0x000fe40000004100 */
[----:B0-----:R-:W-:Y:S01]  /*06d0*/  FADD.FTZ R6, -R98, R71 ;  /* 0x0000004762067221 */ /* 0x001fe20000010100 */
[----:B------:R-:W-:-:S02]  /*06e0*/  HADD2.F32 R107, -RZ, R9.H1_H1 ;  /* 0x30000009ff6b7230 */ /* 0x000fc40000004100 */
[----:B----4-:R-:W-:Y:S02]  /*06f0*/  HADD2.F32 R7, -RZ, R12.H0_H0 ;  /* 0x2000000cff077230 */ /* 0x010fe40000004100 */
[----:B-----5:R-:W-:Y:S01]  /*0700*/  FMUL.FTZ R97, R101, R6 ;  /* 0x0000000665617220 */ /* 0x020fe20000410000 */
[----:B------:R-:W-:Y:S02]  /*0710*/  HADD2.F32 R9, -RZ, R13.H0_H0 ;  /* 0x2000000dff097230 */ /* 0x000fe40000004100 */
[C---:B------:R-:W-:Y:S01]  /*0720*/  FADD.FTZ R6, -R98.reuse, R99 ;  /* 0x0000006362067221 */ /* 0x040fe20000010100 */
[----:B------:R-:W-:Y:S02]  /*0730*/  HADD2.F32 R8, -RZ, R21.H0_H0 ;  /* 0x20000015ff087230 */ /* 0x000fe40000004100 */
[----:B------:R-:W-:Y:S01]  /*0740*/  FADD.FTZ R96, -R98, R75 ;  /* 0x0000004b62607221 */ /* 0x000fe20000010100 */
[--C-:B------:R-:W-:Y:S02]  /*0750*/  HADD2.F32 R109, -RZ, R10.reuse.H0_H0 ;  /* 0x2000000aff6d7230 */ /* 0x100fe40000004100 */
[----:B------:R-:W-:-:S02]  /*0760*/  HADD2.F32 R111, -RZ, R10.H1_H1 ;  /* 0x3000000aff6f7230 */ /* 0x000fc40000004100 */
[----:B------:R-:W-:Y:S01]  /*0770*/  FADD.FTZ R10, -R98, R107 ;  /* 0x0000006b620a7221 */ /* 0x000fe20000010100 */
[-C--:B------:R-:W-:Y:S01]  /*0780*/  FMUL.FTZ R95, R95, R7.reuse ;  /* 0x000000075f5f7220 */ /* 0x080fe20000410000 */
[----:B------:R-:W-:Y:S01]  /*0790*/  FADD.FTZ R40, R40, R7 ;  /* 0x0000000728287221 */ /* 0x000fe20000010000 */
[----:B------:R-:W-:Y:S01]  /*07a0*/  FFMA.FTZ R24, R97, R7, R24 ;  /* 0x0000000761187223 */ /* 0x000fe20000010018 */
[--C-:B------:R-:W-:Y:S02]  /*07b0*/  HADD2.F32 R73, -RZ, R11.reuse.H0_H0 ;  /* 0x2000000bff497230 */ /* 0x100fe40000004100 */
[C---:B------:R-:W-:Y:S01]  /*07c0*/  FMUL.FTZ R7, R101.reuse, R6 ;  /* 0x0000000665077220 */ /* 0x040fe20000410000 */
[----:B------:R-:W-:Y:S02]  /*07d0*/  HADD2.F32 R69, -RZ, R11.H1_H1 ;  /* 0x3000000bff457230 */ /* 0x000fe40000004100 */
[----:B------:R-:W-:Y:S01]  /*07e0*/  FMUL.FTZ R96, R101, R96 ;  /* 0x0000006065607220 */ /* 0x000fe20000410000 */
[----:B------:R-:W-:-:S02]  /*07f0*/  HADD2.F32 R12, -RZ, R12.H1_H1 ;  /* 0x3000000cff0c7230 */ /* 0x000fc40000004100 */
[-C--:B------:R-:W-:Y:S01]  /*0800*/  FMUL.FTZ R6, R8, R9.reuse ;  /* 0x0000000908067220 */ /* 0x080fe20000410000 */
[----:B------:R-:W-:Y:S02]  /*0810*/  HADD2.F32 R70, -RZ, R13.H1_H1 ;  /* 0x3000000dff467230 */ /* 0x000fe40000004100 */
[----:B------:R-:W-:Y:S01]  /*0820*/  FMUL.FTZ R8, R101, R10 ;  /* 0x0000000a65087220 */ /* 0x000fe20000410000 */
[----:B------:R-:W-:Y:S02]  /*0830*/  HADD2.F32 R11, -RZ, R21.H1_H1 ;  /* 0x30000015ff0b7230 */ /* 0x000fe40000004100 */
[----:B------:R-:W-:Y:S01]  /*0840*/  FADD.FTZ R10, -R98, R109 ;  /* 0x0000006d620a7221 */ /* 0x000fe20000010100 */
[-C--:B------:R-:W-:Y:S01]  /*0850*/  FMUL.FTZ R93, R93, R12.reuse ;  /* 0x0000000c5d5d7220 */ /* 0x080fe20000410000 */
[----:B------:R-:W-:Y:S01]  /*0860*/  FADD.FTZ R41, R41, R12 ;  /* 0x0000000c29297221 */ /* 0x000fe20000010000 */
[----:B------:R-:W-:Y:S01]  /*0870*/  FFMA.FTZ R25, R96, R12, R25 ;  /* 0x0000000c60197223 */ /* 0x000fe20000010019 */
[----:B------:R-:W-:Y:S01]  /*0880*/  FADD.FTZ R42, R42, R9 ;  /* 0x000000092a2a7221 */ /* 0x000fe20000010000 */
[----:B------:R-:W-:Y:S01]  /*0890*/  FFMA.FTZ R26, R7, R9, R26 ;  /* 0x00000009071a7223 */ /* 0x000fe2000001001a */
[----:B------:R-:W-:-:S02]  /*08a0*/  HADD2.F32 R13, -RZ, R14.H0_H0 ;  /* 0x2000000eff0d7230 */ /* 0x000fc40000004100 */
[----:B------:R-:W-:Y:S01]  /*08b0*/  FMUL.FTZ R9, R11, R70 ;  /* 0x000000460b097220 */ /* 0x000fe20000410000 */
[----:B------:R-:W-:Y:S02]  /*08c0*/  HADD2.F32 R12, -RZ, R22.H0_H0 ;  /* 0x20000016ff0c7230 */ /* 0x000fe40000004100 */
[----:B------:R-:W-:Y:S01]  /*08d0*/  FMUL.FTZ R11, R101, R10 ;  /* 0x0000000a650b7220 */ /* 0x000fe20000410000 */
[--C-:B------:R-:W-:Y:S02]  /*08e0*/  HADD2.F32 R71, -RZ, R15.reuse.H0_H0 ;  /* 0x2000000fff477230 */ /* 0x100fe40000004100 */
[----:B------:R-:W-:Y:S02]  /*08f0*/  HADD2.F32 R68, -RZ, R15.H1_H1 ;  /* 0x3000000fff447230 */ /* 0x000fe40000004100 */
[----:B------:R-:W-:Y:S01]  /*0900*/  FADD.FTZ R43, R43, R70 ;  /* 0x000000462b2b7221 */ /* 0x000fe20000010000 */
[----:B------:R-:W-:Y:S02]  /*0910*/  HADD2.F32 R72, -RZ, R14.H1_H1 ;  /* 0x3000000eff487230 */ /* 0x000fe40000004100 */
[----:B------:R-:W-:Y:S01]  /*0920*/  FFMA.FTZ R27, R8, R70, R27 ;  /* 0x00000046081b7223 */ /* 0x000fe2000001001b */
[----:B------:R-:W-:-:S02]  /*0930*/  HADD2.F32 R15, -RZ, R22.H1_H1 ;  /* 0x30000016ff0f7230 */ /* 0x000fc40000004100 */
[----:B------:R-:W-:Y:S01]  /*0940*/  FADD.FTZ R14, -R98, R111 ;  /* 0x0000006f620e7221 */ /* 0x000fe20000010100 */
[-C--:B------:R-:W-:Y:S01]  /*0950*/  FMUL.FTZ R10, R12, R13.reuse ;  /* 0x0000000d0c0a7220 */ /* 0x080fe20000410000 */
[----:B------:R-:W-:Y:S01]  /*0960*/  FADD.FTZ R44, R44, R13 ;  /* 0x0000000d2c2c7221 */ /* 0x000fe20000010000 */
[----:B------:R-:W-:Y:S01]  /*0970*/  FFMA.FTZ R28, R11, R13, R28 ;  /* 0x0000000d0b1c7223 */ /* 0x000fe2000001001c */
[----:B------:R-:W-:Y:S01]  /*0980*/  FADD.FTZ R70, RZ, R95 ;  /* 0x0000005fff467221 */ /* 0x000fe20000010000 */
[----:B------:R-:W-:Y:S01]  /*0990*/  FFMA.FTZ R13, R97, R95, RZ ;  /* 0x0000005f610d7223 */ /* 0x000fe200000100ff */
[----:B------:R-:W-:Y:S01]  /*09a0*/  FMUL.FTZ R12, R15, R72 ;  /* 0x000000480f0c7220 */ /* 0x000fe20000410000 */
[----:B------:R-:W-:Y:S01]  /*09b0*/  FMUL.FTZ R14, R101, R14 ;  /* 0x0000000e650e7220 */ /* 0x000fe20000410000 */
[----:B------:R-:W-:Y:S01]  /*09c0*/  FADD.FTZ R15, R70, R93 ;  /* 0x0000005d460f7221 */ /* 0x000fe20000010000 */
[----:B------:R-:W-:Y:S01]  /*09d0*/  FFMA.FTZ R70, R96, R93, R13 ;  /* 0x0000005d60467223 */ /* 0x000fe2000001000d */
[----:B------:R-:W-:Y:S01]  /*09e0*/  FADD.FTZ R45, R45, R72 ;  /* 0x000000482d2d7221 */ /* 0x000fe20000010000 */
[----:B------:R-:W-:Y:S01]  /*09f0*/  FFMA.FTZ R29, R14, R72, R29 ;  /* 0x000000480e1d7223 */ /* 0x000fe2000001001d */
[----:B------:R-:W-:Y:S01]  /*0a00*/  FADD.FTZ R74, -R98, R73 ;  /* 0x00000049624a7221 */ /* 0x000fe20000010100 */
[----:B------:R-:W-:Y:S01]  /*0a10*/  FADD.FTZ R72, R15, R6 ;  /* 0x000000060f487221 */ /* 0x000fe20000010000 */
[----:B------:R-:W-:-:S02]  /*0a20*/  FFMA.FTZ R73, R7, R6, R70 ;  /* 0x0000000607497223 */ /* 0x000fc40000010046 */
        /* <DEDUP_REMOVED lines=8> */
[----:B------:R-:W-:Y:S02]  /*0ab0*/  HADD2.F32 R99, -RZ, R23.H1_H1 ;  /* 0x30000017ff637230 */ /* 0x000fe40000004100 */
[----:B------:R-:W-:Y:S01]  /*0ac0*/  FADD.FTZ R78, -R98, R69 ;  /* 0x00000045624e7221 */ /* 0x000fe20000010100 */
        /* <DEDUP_REMOVED lines=8> */
[----:B------:R-:W-:Y:S01]  /*0b50*/  IADD3 R107, PT, PT, R100, 0x80, RZ ;  /* 0x00000080646b7810 */ /* 0x000fe20007ffe0ff */
[----:B------:R-:W-:Y:S01]  /*0b60*/  FADD.FTZ R99, R99, R76 ;  /* 0x0000004c63637221 */ /* 0x000fe20000010000 */
[----:B------:R-:W-:-:S07]  /*0b70*/  FFMA.FTZ R108, R78, R76, R69 ;  /* 0x0000004c4e6c7223 */ /* 0x000fce0000010045 */
.L_x_995:
[----:B----4-:R-:W-:Y:S05]  /*0b80*/  BSYNC.RECONVERGENT B0 ;  /* 0x0000000000007941 */ /* 0x010fea0003800200 */
.L_x_994:
        /* <DEDUP_REMOVED lines=13> */
[----:B------:R-:W0:Y:S02]  /*0c60*/  @P0 LDC.64 R80, c[0x0][0x438] ;  /* 0x00010e00ff500b82 */ /* 0x000e240000000a00 */
[----:B0-----:R-:W-:-:S05]  /*0c70*/  @P0 IMAD.WIDE.U32 R80, R107, 0x10, R80 ;  /* 0x000000106b500825 */ /* 0x001fca00078e0050 */
[----:B------:R0:W5:Y:S02]  /*0c80*/  @P0 LDG.E.128 R60, desc[UR4][R80.64] ;  /* 0x00000004503c0981 */ /* 0x000164000c1e1d00 */
[----:B0-----:R-:W-:Y:S02]  /*0c90*/  HADD2.F32 R80, -RZ, R16.H0_H0 ;  /* 0x20000010ff507230 */ /* 0x001fe40000004100 */
[--C-:B---3--:R-:W-:Y:S02]  /*0ca0*/  HADD2.F32 R77, -RZ, R68.reuse.H0_H0 ;  /* 0x20000044ff4d7230 */ /* 0x108fe40000004100 */
[--C-:B------:R-:W-:Y:S02]  /*0cb0*/  HADD2.F32 R89, -RZ, R71.reuse.H0_H0 ;  /* 0x20000047ff597230 */ /* 0x100fe40000004100 */
[----:B------:R-:W-:Y:S02]  /*0cc0*/  HADD2.F32 R71, -RZ, R71.H1_H1 ;  /* 0x30000047ff477230 */ /* 0x000fe40000004100 */
[----:B------:R-:W-:-:S02]  /*0cd0*/  HADD2.F32 R79, -RZ, R68.H1_H1 ;  /* 0x30000044ff4f7230 */ /* 0x000fc40000004100 */
[C---:B------:R-:W-:Y:S01]  /*0ce0*/  FADD.FTZ R82, -R98.reuse, R77 ;  /* 0x0000004d62527221 */ /* 0x040fe20000010100 */
[--C-:B------:R-:W-:Y:S02]  /*0cf0*/  HADD2.F32 R83, -RZ, R69.reuse.H0_H0 ;  /* 0x20000045ff537230 */ /* 0x100fe40000004100 */
[C---:B------:R-:W-:Y:S01]  /*0d00*/  FADD.FTZ R94, -R98.reuse, R71 ;  /* 0x00000047625e7221 */ /* 0x040fe20000010100 */
[----:B------:R-:W-:Y:S02]  /*0d10*/  HADD2.F32 R69, -RZ, R69.H1_H1 ;  /* 0x30000045ff457230 */ /* 0x000fe40000004100 */
[----:B------:R-:W-:Y:S01]  /*0d20*/  FADD.FTZ R84, -R98, R79 ;  /* 0x0000004f62547221 */ /* 0x000fe20000010100 */
[----:B----4-:R-:W-:Y:S02]  /*0d30*/  HADD2.F32 R71, -RZ, R72.H0_H0 ;  /* 0x20000048ff477230 */ /* 0x010fe40000004100 */
[----:B-----5:R-:W-:Y:S01]  /*0d40*/  FMUL.FTZ R77, R101, R82 ;  /* 0x00000052654d7220 */ /* 0x020fe20000410000 */
[----:B------:R-:W-:-:S02]  /*0d50*/  HADD2.F32 R85, -RZ, R70.H0_H0 ;  /* 0x20000046ff557230 */ /* 0x000fc40000004100 */
[C---:B------:R-:W-:Y:S01]  /*0d60*/  FADD.FTZ R86, -R98.reuse, R83 ;  /* 0x0000005362567221 */ /* 0x040fe20000010100 */
[----:B------:R-:W-:Y:S01]  /*0d70*/  FADD.FTZ R88, -R98, R69 ;  /* 0x0000004562587221 */ /* 0x000fe20000010100 */
[----:B------:R-:W-:Y:S01]  /*0d80*/  FMUL.FTZ R82, R101, R84 ;  /* 0x0000005465527220 */ /* 0x000fe20000410000 */
[----:B------:R-:W-:Y:S02]  /*0d90*/  HADD2.F32 R72, -RZ, R72.H1_H1 ;  /* 0x30000048ff487230 */ /* 0x000fe40000004100 */
[-C--:B------:R-:W-:Y:S01]  /*0da0*/  FMUL.FTZ R80, R80, R71.reuse ;  /* 0x0000004750507220 */ /* 0x080fe20000410000 */
[----:B------:R-:W-:Y:S02]  /*0db0*/  HADD2.F32 R83, -RZ, R73.H0_H0 ;  /* 0x20000049ff537230 */ /* 0x000fe40000004100 */
[----:B------:R-:W-:Y:S01]  /*0dc0*/  FADD.FTZ R48, R48, R71 ;  /* 0x0000004730307221 */ /* 0x000fe20000010000 */
[----:B------:R-:W-:Y:S02]  /*0dd0*/  HADD2.F32 R79, -RZ, R16.H1_H1 ;  /* 0x30000010ff4f7230 */ /* 0x000fe40000004100 */
[----:B------:R-:W-:Y:S01]  /*0de0*/  FFMA.FTZ R32, R77, R71, R32 ;  /* 0x000000474d207223 */ /* 0x000fe20000010020 */
[----:B------:R-:W-:-:S02]  /*0df0*/  HADD2.F32 R84, -RZ, R17.H0_H0 ;  /* 0x20000011ff547230 */ /* 0x000fc40000004100 */
[----:B------:R-:W-:Y:S01]  /*0e00*/  FADD.FTZ R110, -R98, R85 ;  /* 0x00000055626e7221 */ /* 0x000fe20000010100 */
[----:B------:R-:W-:Y:S02]  /*0e10*/  HADD2.F32 R92, -RZ, R73.H1_H1 ;  /* 0x30000049ff5c7230 */ /* 0x000fe40000004100 */
[C---:B------:R-:W-:Y:S01]  /*0e20*/  FMUL.FTZ R81, R101.reuse, R86 ;  /* 0x0000005665517220 */ /* 0x040fe20000410000 */
[----:B------:R-:W-:Y:S02]  /*0e30*/  HADD2.F32 R71, -RZ, R17.H1_H1 ;  /* 0x30000011ff477230 */ /* 0x000fe40000004100 */
[----:B------:R-:W-:Y:S01]  /*0e40*/  FMUL.FTZ R86, R101, R88 ;  /* 0x0000005865567220 */ /* 0x000fe20000410000 */
[----:B------:R-:W-:Y:S02]  /*0e50*/  HADD2.F32 R73, -RZ, R74.H0_H0 ;  /* 0x2000004aff497230 */ /* 0x000fe40000004100 */
[----:B------:R-:W-:Y:S01]  /*0e60*/  FMUL.FTZ R79, R79, R72 ;  /* 0x000000484f4f7220 */ /* 0x000fe20000410000 */
[----:B------:R-:W-:-:S02]  /*0e70*/  HADD2.F32 R88, -RZ, R18.H0_H0 ;  /* 0x20000012ff587230 */ /* 0x000fc40000004100 */
        /* <DEDUP_REMOVED lines=15> */
[C---:B------:R-:W-:Y:S01]  /*0f70*/  FADD.FTZ R90, -R98.reuse, R87 ;  /* 0x00000057625a7221 */ /* 0x040fe20000010100 */
[----:B------:R-:W-:Y:S01]  /*0f80*/  FADD.FTZ R68, -R98, R89 ;  /* 0x0000005962447221 */ /* 0x000fe20000010100 */
[----:B------:R-:W-:-:S02]  /*0f90*/  HADD2.F32 R98, -RZ, R74.H1_H1 ;  /* 0x3000004aff627230 */ /* 0x000fc40000004100 */
[----:B------:R-:W-:Y:S01]  /*0fa0*/  FADD.FTZ R74, R73, R84 ;  /* 0x00000054494a7221 */ /* 0x000fe20000010000 */
[----:B------:R-:W-:Y:S01]  /*0fb0*/  FFMA.FTZ R71, R81, R84, R72 ;  /* 0x0000005451477223 */ /* 0x000fe20000010048 */
[----:B------:R-:W-:Y:S02]  /*0fc0*/  HADD2.F32 R87, -RZ, R18.H1_H1 ;  /* 0x30000012ff577230 */ /* 0x000fe40000004100 */
[----:B------:R-:W-:Y:S01]  /*0fd0*/  FADD.FTZ R73, R74, R83 ;  /* 0x000000534a497221 */ /* 0x000fe20000010000 */
[C---:B------:R-:W-:Y:S01]  /*0fe0*/  FFMA.FTZ R72, R86.reuse, R83, R71 ;  /* 0x0000005356487223 */ /* 0x040fe20000010047 */
        /* <DEDUP_REMOVED lines=10> */
[----:B------:R-:W-:Y:S01]  /*1090*/  FMUL.FTZ R89, R92, R69 ;  /* 0x000000455c597220 */ /* 0x000fe20000410000 */
[----:B------:R-:W-:Y:S02]  /*10a0*/  HADD2.F32 R75, -RZ, R19.H1_H1 ;  /* 0x30000013ff4b7230 */ /* 0x000fe40000004100 */
        /* <DEDUP_REMOVED lines=14> */
.L_x_997:
[----:B------:R-:W-:Y:S05]  /*1190*/  BSYNC.RECONVERGENT B0 ;  /* 0x0000000000007941 */ /* 0x000fea0003800200 */
.L_x_996:
[----:B------:R-:W0:Y:S01]  /*11a0*/  SHFL.DOWN PT, R68, R99, 0x10, 0x1f ;  /* 0x0a001f0063447f89 */ /* 0x000e2200000e0000 */
[----:B------:R-:W-:Y:S01]  /*11b0*/  LOP3.LUT P6, RZ, R0, 0x1f, RZ, 0xc0, !PT ;  /* 0x0000001f00ff7812 */ /* 0x000fe200078cc0ff */
[----:B------:R-:W-:Y:S01]  /*11c0*/  UISETP.NE.U32.AND UP0, UPT, UR8, URZ, UPT ;  /* 0x000000ff0800728c */ /* 0x000fe2000bf05070 */
[----:B------:R-:W-:Y:S01]  /*11d0*/  PLOP3.LUT P0, PT, PT, PT, PT, 0x80, 0x8 ;  /* 0x000000000008781c */ /* 0x000fe20003f0f070 */
[----:B------:R-:W1:Y:S01]  /*11e0*/  SHFL.DOWN PT, R69, R108, 0x10, 0x1f ;  /* 0x0a001f006c457f89 */ /* 0x000e6200000e0000 */
[----:B------:R-:W-:Y:S01]  /*11f0*/  BSSY.RECONVERGENT B0, `(.L_x_998) ;  /* 0x0000284000007945 */ /* 0x000fe20003800200 */
[----:B------:R-:W-:Y:S01]  /*1200*/  UISETP.NE.AND.EX UP0, UPT, UR9, URZ, UPT, UP0 ;  /* 0x000000ff0900728c */ /* 0x000fe2000bf05300 */
[----:B------:R-:W2:Y:S07]  /*1210*/  S2R R107, SR_CgaCtaId ;  /* 0x00000000006b7919 */ /* 0x000eae0000008800 */
[----:B------:R-:W-:Y:S01]  /*1220*/  @!P6 PLOP3.LUT P0, PT, P4, PT, PT, 0x80, 0x8 ;  /* 0x000000000008e81c */ /* 0x000fe2000270f070 */
        /* <DEDUP_REMOVED lines=29> */
[----:B0-----:R-:W-:Y:S02]  /*1400*/  HFMA2 R98, -RZ, RZ, 1.875, 0 ;  /* 0x3f800000ff627431 */ /* 0x001fe400000001ff */
[----:B-----5:R-:W-:-:S03]  /*1410*/  @P1 HADD2.F32 R98, -RZ, R106.H0_H0 ;  /* 0x2000006aff621230 */ /* 0x020fc60000004100 */
[----:B------:R-:W0:Y:S04]  /*1420*/  LDS.128 R68, [R69] ;  /* 0x0000000045447984 */ /* 0x000e280000000c00 */
[----:B------:R-:W1:Y:S01]  /*1430*/  LDS.128 R72, [R73] ;  /* 0x0000000049487984 */ /* 0x000e620000000c00 */
        /* <DEDUP_REMOVED lines=24> */
[-C--:B------:R-:W-:Y:S01]  /*15c0*/  FFMA.FTZ R110, R8, R99.reuse, R106 ;  /* 0x00000063086e7223 */ /* 0x080fe2000001006a */
        /* <DEDUP_REMOVED lines=14> */
[-CC-:B------:R-:W-:Y:S01]  /*16b0*/  FFMA.FTZ R72, R97, R99.reuse, R106.reuse ;  /* 0x0000006361487223 */ /* 0x180fe2000001006a */
        /* <DEDUP_REMOVED lines=34> */
[----:B------:R-:W-:Y:S02]  /*18e0*/  F2FP.F16.F32.PACK_AB R71, R68, R71 ;  /* 0x000000474447723e */ /* 0x000fe400000000ff */
[----:B------:R-:W-:Y:S02]  /*18f0*/  F2FP.F16.F32.PACK_AB R70, R109, R70 ;  /* 0x000000466d46723e */ /* 0x000fe400000000ff */
[----:B------:R-:W-:-:S02]  /*1900*/  F2FP.F16.F32.PACK_AB R69, R74, R75 ;  /* 0x0000004b4a45723e */ /* 0x000fc400000000ff */
[----:B------:R-:W-:Y:S01]  /*1910*/  F2FP.F16.F32.PACK_AB R68, R73, R72 ;  /* 0x000000484944723e */ /* 0x000fe200000000ff */
[----:B------:R-:W-:Y:S06]  /*1920*/  BRA `(.L_x_1003) ;  /* 0x0000000400047947 */ /* 0x000fec0003800000 */
.L_x_1002:
[-CC-:B------:R-:W-:Y:S01]  /*1930*/  FFMA.FTZ R64, R15, R99.reuse, R106.reuse ;  /* 0x000000630f407223 */ /* 0x180fe2000001006a */
[-CC-:B------:R-:W-:Y:S01]  /*1940*/  FFMA.FTZ R67, R78, R99.reuse, R106.reuse ;  /* 0x000000634e437223 */ /* 0x180fe2000001006a */
[-C--:B------:R-:W-:Y:S01]  /*1950*/  FFMA.FTZ R65, R11, R99.reuse, R106 ;  /* 0x000000630b417223 */ /* 0x080fe2000001006a */
[----:B------:R-:W-:Y:S01]  /*1960*/  LOP3.LUT P6, RZ, R105, 0xff0000, RZ, 0xc0, !PT ;  /* 0x00ff000069ff7812 */ /* 0x000fe200078cc0ff */
        /* <DEDUP_REMOVED lines=9> */
[----:B------:R-:W-:Y:S01]  /*1a00*/  FFMA.FTZ R66, R96, R99, R106 ;  /* 0x0000006360427223 */ /* 0x000fe2000001006a */
[-C--:B------:R-:W-:Y:S01]  /*1a10*/  FMUL.FTZ R64, R69, R98.reuse ;  /* 0x0000006245407220 */ /* 0x080fe20000410000 */
[C---:B------:R-:W-:Y:S01]  /*1a20*/  F2FP.F16.F32.PACK_AB R67, R68.reuse, R67 ;  /* 0x000000434443723e */ /* 0x040fe200000000ff */
[----:B------:R-:W-:Y:S01]  /*1a30*/  FMUL.FTZ R65, R65, UR11 ;  /* 0x0000000b41417c20 */ /* 0x000fe20008410000 */
[----:B------:R-:W-:Y:S01]  /*1a40*/  FMUL.FTZ R68, R68, R98 ;  /* 0x0000006244447220 */ /* 0x000fe20000410000 */
[----:B------:R-:W-:Y:S01]  /*1a50*/  FMUL.FTZ R64, R64, UR11 ;  /* 0x0000000b40407c20 */ /* 0x000fe20008410000 */
[----:B------:R-:W-:Y:S01]  /*1a60*/  ISETP.GE.U32.AND P5, PT, R104, RZ, PT ;  /* 0x000000ff6800720c */ /* 0x000fe20003fa6070 */
[----:B------:R-:W-:Y:S01]  /*1a70*/  FADD.FTZ R108, R9, -R72 ;  /* 0x80000048096c7221 */ /* 0x000fe20000010000 */
[----:B------:R-:W-:Y:S01]  /*1a80*/  FSEL R71, R65, RZ, P6 ;  /* 0x000000ff41477208 */ /* 0x000fe20003000000 */
[-C--:B------:R-:W-:Y:S01]  /*1a90*/  FFMA.FTZ R65, R7, R99.reuse, R106 ;  /* 0x0000006307417223 */ /* 0x080fe2000001006a */
        /* <DEDUP_REMOVED lines=15> */
[C---:B------:R-:W-:Y:S01]  /*1b90*/  F2FP.F16.F32.PACK_AB R66, R65.reuse, R69 ;  /* 0x000000454142723e */ /* 0x040fe200000000ff */
        /* <DEDUP_REMOVED lines=18> */
[----:B------:R-:W-:Y:S02]  /*1cc0*/  F2FP.F16.F32.PACK_AB R64, R73, R69 ;  /* 0x000000454940723e */ /* 0x000fe400000000ff */
[----:B------:R-:W-:Y:S02]  /*1cd0*/  FSEL R73, R74, RZ, P6 ;  /* 0x000000ff4a497208 */ /* 0x000fe40003000000 */
[----:B------:R-:W-:Y:S02]  /*1ce0*/  FSEL R72, R72, RZ, P5 ;  /* 0x000000ff48487208 */ /* 0x000fe40002800000 */
[----:B------:R-:W-:-:S02]  /*1cf0*/  F2FP.F16.F32.PACK_AB R71, R68, R71 ;  /* 0x000000474447723e */ /* 0x000fc400000000ff */
[----:B------:R-:W-:Y:S02]  /*1d00*/  F2FP.F16.F32.PACK_AB R65, R108, R75 ;  /* 0x0000004b6c41723e */ /* 0x000fe400000000ff */
[----:B------:R-:W-:Y:S02]  /*1d10*/  F2FP.F16.F32.PACK_AB R70, R111, R70 ;  /* 0x000000466f46723e */ /* 0x000fe400000000ff */
[----:B------:R-:W-:Y:S02]  /*1d20*/  F2FP.F16.F32.PACK_AB R69, R110, R107 ;  /* 0x0000006b6e45723e */ /* 0x000fe400000000ff */
[----:B------:R-:W-:-:S07]  /*1d30*/  F2FP.F16.F32.PACK_AB R68, R73, R72 ;  /* 0x000000484944723e */ /* 0x000fce00000000ff */
.L_x_1003:
[----:B------:R-:W0:Y:S08]  /*1d40*/  @P0 LDC.64 R74, c[0x0][0x478] ;  /* 0x00011e00ff4a0b82 */ /* 0x000e300000000a00 */
[----:B------:R-:W1:Y:S01]  /*1d50*/  LDC.64 R72, c[0x0][0x468] ;  /* 0x00011a00ff487b82 */ /* 0x000e620000000a00 */
[----:B0-----:R-:W-:-:S05]  /*1d60*/  @P0 IMAD.WIDE.U32 R74, R100, 0x10, R74 ;  /* 0x00000010644a0825 */ /* 0x001fca00078e004a */
[----:B------:R0:W-:Y:S01]  /*1d70*/  @P0 STG.E.128 desc[UR4][R74.64], R64 ;  /* 0x000000404a000986 */ /* 0x0001e2000c101d04 */
[C---:B-1----:R-:W-:Y:S01]  /*1d80*/  IMAD.WIDE.U32 R72, R100.reuse, 0x10, R72 ;  /* 0x0000001064487825 */ /* 0x042fe200078e0048 */
[----:B------:R-:W-:-:S04]  /*1d90*/  IADD3 R100, PT, PT, R100, 0x80, RZ ;  /* 0x0000008064647810 */ /* 0x000fc80007ffe0ff */
[----:B------:R0:W-:Y:S03]  /*1da0*/  STG.E.128 desc[UR4][R72.64], R68 ;  /* 0x0000004448007986 */ /* 0x0001e6000c101d04 */
.L_x_1001:
[----:B------:R-:W-:Y:S05]  /*1db0*/  BSYNC.RECONVERGENT B1 ;  /* 0x0000000000017941 */ /* 0x000fea0003800200 */
.L_x_1000:
        /* <DEDUP_REMOVED lines=20> */
[----:B------:R-:W-:Y:S01]  /*1f00*/  FMUL.FTZ R69, R101, R66 ;  /* 0x0000004265457220 */ /* 0x000fe20000410000 */
[--C-:B------:R-:W-:Y:S01]  /*1f10*/  FFMA.FTZ R108, R91, R99, R106.reuse ;  /* 0x000000635b6c7223 */ /* 0x100fe2000001006a */
[C---:B------:R-:W-:Y:S01]  /*1f20*/  F2FP.F16.F32.PACK_AB R66, R74.reuse, R71 ;  /* 0x000000474a42723e */ /* 0x040fe200000000ff */
[----:B------:R-:W-:Y:S01]  /*1f30*/  FMUL.FTZ R74, R74, R98 ;  /* 0x000000624a4a7220 */ /* 0x000fe20000410000 */
[----:B------:R-:W-:Y:S01]  /*1f40*/  FMUL.FTZ R71, R68, UR11 ;  /* 0x0000000b44477c20 */ /* 0x000fe20008410000 */
[----:B------:R-:W-:Y:S01]  /*1f50*/  FMUL.FTZ R70, R101, R70 ;  /* 0x0000004665467220 */ /* 0x000fe20000410000 */
[----:B------:R-:W-:Y:S01]  /*1f60*/  LOP3.LUT P6, RZ, R103, 0xff, RZ, 0xc0, !PT ;  /* 0x000000ff67ff7812 */ /* 0x000fe200078cc0ff */
[-C--:B------:R-:W-:Y:S01]  /*1f70*/  FMUL.FTZ R68, R65, R98.reuse ;  /* 0x0000006241447220 */ /* 0x080fe20000410000 */
[----:B------:R-:W-:Y:S01]  /*1f80*/  FFMA.FTZ R99, R94, R99, R106 ;  /* 0x000000635e637223 */ /* 0x000fe2000001006a */
[----:B------:R-:W-:Y:S01]  /*1f90*/  FMUL.FTZ R72, R74, UR11 ;  /* 0x0000000b4a487c20 */ /* 0x000fe20008410000 */
[----:B------:R-:W-:Y:S01]  /*1fa0*/  FADD.FTZ R108, R89, -R108 ;  /* 0x8000006c596c7221 */ /* 0x000fe20000010000 */
[----:B------:R-:W-:Y:S01]  /*1fb0*/  FSEL R74, R71, RZ, P6 ;  /* 0x000000ff474a7208 */ /* 0x000fe20003000000 */
[----:B------:R-:W-:Y:S01]  /*1fc0*/  FMUL.FTZ R71, R70, R98 ;  /* 0x0000006246477220 */ /* 0x000fe20000410000 */
[----:B------:R-:W-:Y:S01]  /*1fd0*/  LOP3.LUT P5, RZ, R103, 0xff00, RZ, 0xc0, !PT ;  /* 0x0000ff0067ff7812 */ /* 0x000fe200078ac0ff */
[----:B------:R-:W-:Y:S01]  /*1fe0*/  FADD.FTZ R106, R92, -R99 ;  /* 0x800000635c6a7221 */ /* 0x000fe20000010000 */
[----:B------:R-:W-:Y:S01]  /*1ff0*/  F2FP.F16.F32.PACK_AB R65, R70, R65 ;  /* 0x000000414641723e */ /* 0x000fe200000000ff */
[----:B------:R-:W-:Y:S01]  /*2000*/  FMUL.FTZ R70, R68, UR11 ;  /* 0x0000000b44467c20 */ /* 0x000fe20008410000 */
[----:B------:R-:W-:Y:S01]  /*2010*/  LOP3.LUT P6, RZ, R102, 0xff0000, RZ, 0xc0, !PT ;  /* 0x00ff000066ff7812 */ /* 0x000fe200078cc0ff */
[----:B------:R-:W-:Y:S01]  /*2020*/  FMUL.FTZ R67, R101, R108 ;  /* 0x0000006c65437220 */ /* 0x000fe20000410000 */
[----:B------:R-:W-:Y:S01]  /*2030*/  FMUL.FTZ R68, R69, R98 ;  /* 0x0000006245447220 */ /* 0x000fe20000410000 */
[----:B------:R-:W-:Y:S01]  /*2040*/  FSEL R75, R72, RZ, P5 ;  /* 0x000000ff484b7208 */ /* 0x000fe20002800000 */
[----:B------:R-:W-:Y:S01]  /*2050*/  FMUL.FTZ R72, R71, UR11 ;  /* 0x0000000b47487c20 */ /* 0x000fe20008410000 */
[C---:B------:R-:W-:Y:S01]  /*2060*/  FMUL.FTZ R64, R101.reuse, R64 ;  /* 0x0000004065407220 */ /* 0x040fe20000410000 */
[----:B------:R-:W-:Y:S01]  /*2070*/  FMUL.FTZ R106, R101, R106 ;  /* 0x0000006a656a7220 */ /* 0x000fe20000410000 */
[----:B------:R-:W-:Y:S01]  /*2080*/  FSEL R71, R70, RZ, P6 ;  /* 0x000000ff46477208 */ /* 0x000fe20003000000 */
[-C--:B------:R-:W-:Y:S01]  /*2090*/  FMUL.FTZ R73, R67, R98.reuse ;  /* 0x0000006243497220 */ /* 0x080fe20000410000 */
[----:B------:R-:W-:Y:S01]  /*20a0*/  FMUL.FTZ R70, R68, UR11 ;  /* 0x0000000b44467c20 */ /* 0x000fe20008410000 */
[----:B------:R-:W-:Y:S01]  /*20b0*/  LOP3.LUT P6, RZ, R102, 0xff00, RZ, 0xc0, !PT ;  /* 0x0000ff0066ff7812 */ /* 0x000fe200078cc0ff */
[-C--:B------:R-:W-:Y:S01]  /*20c0*/  FMUL.FTZ R68, R64, R98.reuse ;  /* 0x0000006240447220 */ /* 0x080fe20000410000 */
[----:B------:R-:W-:Y:S01]  /*20d0*/  LOP3.LUT P5, RZ, R102, 0xff000000, RZ, 0xc0, !PT ;  /* 0xff00000066ff7812 */ /* 0x000fe200078ac0ff */
[----:B------:R-:W-:Y:S01]  /*20e0*/  FMUL.FTZ R99, R106, R98 ;  /* 0x000000626a637220 */ /* 0x000fe20000410000 */
[----:B------:R-:W-:Y:S01]  /*20f0*/  FMUL.FTZ R98, R73, UR11 ;  /* 0x0000000b49627c20 */ /* 0x000fe20008410000 */
[----:B------:R-:W-:Y:S01]  /*2100*/  FSEL R73, R70, RZ, P6 ;  /* 0x000000ff46497208 */ /* 0x000fe20003000000 */
[----:B------:R-:W-:Y:S01]  /*2110*/  FMUL.FTZ R68, R68, UR11 ;  /* 0x0000000b44447c20 */ /* 0x000fe20008410000 */
[----:B------:R-:W-:Y:S01]  /*2120*/  FSEL R72, R72, RZ, P5 ;  /* 0x000000ff48487208 */ /* 0x000fe20002800000 */
[----:B------:R-:W-:Y:S01]  /*2130*/  FMUL.FTZ R99, R99, UR11 ;  /* 0x0000000b63637c20 */ /* 0x000fe20008410000 */
[----:B------:R-:W-:-:S02]  /*2140*/  LOP3.LUT P6, RZ, R103, 0xff0000, RZ, 0xc0, !PT ;  /* 0x00ff000067ff7812 */ /* 0x000fc400078cc0ff */
[----:B------:R-:W-:Y:S02]  /*2150*/  ISETP.GE.U32.AND P5, PT, R102, RZ, PT ;  /* 0x000000ff6600720c */ /* 0x000fe40003fa6070 */
[----:B------:R-:W-:Y:S02]  /*2160*/  FSEL R98, R98, RZ, P6 ;  /* 0x000000ff62627208 */ /* 0x000fe40003000000 */
[----:B------:R-:W-:Y:S02]  /*2170*/  ISETP.GE.U32.AND.EX P5, PT, R103, 0x1000000, PT, P5 ;  /* 0x010000006700780c */ /* 0x000fe40003fa6150 */
[----:B------:R-:W-:Y:S02]  /*2180*/  LOP3.LUT P6, RZ, R102, 0xff, RZ, 0xc0, !PT ;  /* 0x000000ff66ff7812 */ /* 0x000fe400078cc0ff */
[----:B------:R-:W-:Y:S02]  /*2190*/  FSEL R99, R99, RZ, P5 ;  /* 0x000000ff63637208 */ /* 0x000fe40002800000 */
[----:B------:R-:W-:-:S02]  /*21a0*/  FSEL R68, R68, RZ, P6 ;  /* 0x000000ff44447208 */ /* 0x000fc40003000000 */
[----:B------:R-:W-:Y:S02]  /*21b0*/  F2FP.F16.F32.PACK_AB R64, R69, R64 ;  /* 0x000000404540723e */ /* 0x000fe400000000ff */
[----:B------:R-:W-:Y:S02]  /*21c0*/  F2FP.F16.F32.PACK_AB R69, R72, R71 ;  /* 0x000000474845723e */ /* 0x000fe400000000ff */
[----:B------:R-:W-:Y:S02]  /*21d0*/  F2FP.F16.F32.PACK_AB R67, R106, R67 ;  /* 0x000000436a43723e */ /* 0x000fe400000000ff */
[----:B------:R-:W-:Y:S02]  /*21e0*/  F2FP.F16.F32.PACK_AB R70, R75, R74 ;  /* 0x0000004a4b46723e */ /* 0x000fe400000000ff */
[----:B------:R-:W-:Y:S02]  /*21f0*/  F2FP.F16.F32.PACK_AB R71, R99, R98 ;  /* 0x000000626347723e */ /* 0x000fe400000000ff */
[----:B------:R-:W-:Y:S01]  /*2200*/  F2FP.F16.F32.PACK_AB R68, R73, R68 ;  /* 0x000000444944723e */ /* 0x000fe200000000ff */
[----:B------:R-:W-:Y:S06]  /*2210*/  BRA `(.L_x_1006) ;  /* 0x0000000000f47947 */ /* 0x000fec0003800000 */
.L_x_1005:
[-CC-:B0-----:R-:W-:Y:S01]  /*2220*/  FFMA.FTZ R72, R90, R99.reuse, R106.reuse ;  /* 0x000000635a487223 */ /* 0x181fe2000001006a */
        /* <DEDUP_REMOVED lines=20> */
[----:B------:R-:W-:Y:S01]  /*2370*/  FADD.FTZ R68, R80, -R69 ;  /* 0x8000004550447221 */ /* 0x000fe20000010000 */
[----:B------:R-:W-:Y:S01]  /*2380*/  FMUL.FTZ R73, R101, R72 ;  /* 0x0000004865497220 */ /* 0x000fe20000410000 */
[----:B------:R-:W-:Y:S01]  /*2390*/  LOP3.LUT P5, RZ, R103, 0xff00, RZ, 0xc0, !PT ;  /* 0x0000ff0067ff7812 */ /* 0x000fe200078ac0ff */
[----:B------:R-:W-:Y:S01]  /*23a0*/  FMUL.FTZ R75, R75, R98 ;  /* 0x000000624b4b7220 */ /* 0x000fe20000410000 */
        /* <DEDUP_REMOVED lines=32> */
[----:B------:R-:W-:Y:S02]  /*25b0*/  F2FP.F16.F32.PACK_AB R70, R107, R70 ;  /* 0x000000466b46723e */ /* 0x000fe400000000ff */
[----:B------:R-:W-:-:S02]  /*25c0*/  F2FP.F16.F32.PACK_AB R69, R75, R72 ;  /* 0x000000484b45723e */ /* 0x000fc400000000ff */
[----:B------:R-:W-:Y:S02]  /*25d0*/  F2FP.F16.F32.PACK_AB R71, R74, R109 ;  /* 0x0000006d4a47723e */ /* 0x000fe400000000ff */
[----:B------:R-:W-:-:S07]  /*25e0*/  F2FP.F16.F32.PACK_AB R68, R73, R68 ;  /* 0x000000444944723e */ /* 0x000fce00000000ff */
.L_x_1006:
[----:B------:R-:W0:Y:S08]  /*25f0*/  @P0 LDC.64 R74, c[0x0][0x478] ;  /* 0x00011e00ff4a0b82 */ /* 0x000e300000000a00 */
[----:B------:R-:W1:Y:S01]  /*2600*/  LDC.64 R72, c[0x0][0x468] ;  /* 0x00011a00ff487b82 */ /* 0x000e620000000a00 */
[----:B0-----:R-:W-:-:S05]  /*2610*/  @P0 IMAD.WIDE.U32 R74, R100, 0x10, R74 ;  /* 0x00000010644a0825 */ /* 0x001fca00078e004a */
[----:B------:R2:W-:Y:S01]  /*2620*/  @P0 STG.E.128 desc[UR4][R74.64], R64 ;  /* 0x000000404a000986 */ /* 0x0005e2000c101d04 */
[----:B-1----:R-:W-:-:S05]  /*2630*/  IMAD.WIDE.U32 R72, R100, 0x10, R72 ;  /* 0x0000001064487825 */ /* 0x002fca00078e0048 */
[----:B------:R2:W-:Y:S01]  /*2640*/  STG.E.128 desc[UR4][R72.64], R68 ;  /* 0x0000004448007986 */ /* 0x0005e2000c101d04 */
[----:B------:R-:W-:Y:S05]  /*2650*/  BRA `(.L_x_1004) ;  /* 0x0000001000f47947 */ /* 0x000fea0003800000 */
.L_x_999:
        /* <DEDUP_REMOVED lines=8> */
[-CC-:B------:R-:W-:Y:S01]  /*26e0*/  FFMA.FTZ R69, R11, R99.reuse, R106.reuse ;  /* 0x000000630b457223 */ /* 0x180fe2000001006a */
[----:B------:R-:W-:Y:S01]  /*26f0*/  FFMA.FTZ R71, R14, R99, R106 ;  /* 0x000000630e477223 */ /* 0x000fe2000001006a */
[----:B------:R-:W-:Y:S02]  /*2700*/  HADD2.F32 R72, -RZ, R59.H0_H0 ;  /* 0x2000003bff487230 */ /* 0x000fe40000004100 */
[----:B------:R-:W-:Y:S01]  /*2710*/  FADD.FTZ R73, R13, -R108 ;  /* 0x8000006c0d497221 */ /* 0x000fe20000010000 */
[--C-:B------:R-:W-:Y:S02]  /*2720*/  HADD2.F32 R68, -RZ, R58.reuse.H0_H0 ;  /* 0x2000003aff447230 */ /* 0x100fe40000004100 */
[----:B------:R-:W-:Y:S01]  /*2730*/  FADD.FTZ R113, R76, -R75 ;  /* 0x8000004b4c717221 */ /* 0x000fe20000010000 */
[----:B------:R-:W-:-:S02]  /*2740*/  HADD2.F32 R70, -RZ, R58.H1_H1 ;  /* 0x3000003aff467230 */ /* 0x000fc40000004100 */
[----:B------:R-:W-:Y:S01]  /*2750*/  FADD.FTZ R69, R10, -R69 ;  /* 0x800000450a457221 */ /* 0x000fe20000010000 */
[----:B------:R-:W-:Y:S01]  /*2760*/  FADD.FTZ R75, R12, -R71 ;  /* 0x800000470c4b7221 */ /* 0x000fe20000010000 */
[----:B------:R-:W-:Y:S01]  /*2770*/  FFMA.FTZ R73, R101, R73, R72 ;  /* 0x0000004965497223 */ /* 0x000fe20000010048 */
[----:B------:R-:W-:Y:S01]  /*2780*/  FFMA.FTZ R108, R97, R99, R106 ;  /* 0x00000063616c7223 */ /* 0x000fe2000001006a */
[C---:B------:R-:W-:Y:S01]  /*2790*/  FFMA.FTZ R71, R101.reuse, R69, R68 ;  /* 0x0000004565477223 */ /* 0x040fe20000010044 */
[----:B------:R-:W-:Y:S01]  /*27a0*/  FFMA.FTZ R69, R101, R75, R70 ;  /* 0x0000004b65457223 */ /* 0x000fe20000010046 */
[----:B------:R-:W-:Y:S01]  /*27b0*/  FFMA.FTZ R75, R7, R99, R106 ;  /* 0x00000063074b7223 */ /* 0x000fe2000001006a */
[----:B------:R-:W-:Y:S01]  /*27c0*/  FMUL.FTZ R73, R73, R98 ;  /* 0x0000006249497220 */ /* 0x000fe20000410000 */
[----:B------:R-:W-:Y:S01]  /*27d0*/  HADD2.F32 R74, -RZ, R59.H1_H1 ;  /* 0x3000003bff4a7230 */ /* 0x000fe20000004100 */
[----:B------:R-:W-:Y:S01]  /*27e0*/  LOP3.LUT P5, RZ, R105, 0xff0000, RZ, 0xc0, !PT ;  /* 0x00ff000069ff7812 */ /* 0x000fe200078ac0ff */
[----:B------:R-:W-:-:S02]  /*27f0*/  HADD2.F32 R68, -RZ, R56.H0_H0 ;  /* 0x20000038ff447230 */ /* 0x000fc40000004100 */
[----:B------:R-:W-:Y:S01]  /*2800*/  FADD.FTZ R109, R6, -R75 ;  /* 0x8000004b066d7221 */ /* 0x000fe20000010000 */
[----:B------:R-:W-:Y:S01]  /*2810*/  FADD.FTZ R75, R95, -R108 ;  /* 0x8000006c5f4b7221 */ /* 0x000fe20000010000 */
[--C-:B------:R-:W-:Y:S02]  /*2820*/  HADD2.F32 R72, -RZ, R57.reuse.H0_H0 ;  /* 0x20000039ff487230 */ /* 0x100fe40000004100 */
[----:B------:R-:W-:Y:S01]  /*2830*/  FMUL.FTZ R73, R73, UR11 ;  /* 0x0000000b49497c20 */ /* 0x000fe20008410000 */
[C---:B------:R-:W-:Y:S01]  /*2840*/  FFMA.FTZ R113, R101.reuse, R113, R74 ;  /* 0x0000007165717223 */ /* 0x040fe2000001004a */
[----:B------:R-:W-:Y:S01]  /*2850*/  FFMA.FTZ R75, R101, R75, R68 ;  /* 0x0000004b654b7223 */ /* 0x000fe20000010044 */
[-C--:B------:R-:W-:Y:S01]  /*2860*/  FMUL.FTZ R68, R71, R98.reuse ;  /* 0x0000006247447220 */ /* 0x080fe20000410000 */
[-CC-:B------:R-:W-:Y:S01]  /*2870*/  FFMA.FTZ R112, R8, R99.reuse, R106.reuse ;  /* 0x0000006308707223 */ /* 0x180fe2000001006a */
[----:B------:R-:W-:Y:S01]  /*2880*/  FFMA.FTZ R110, R96, R99, R106 ;  /* 0x00000063606e7223 */ /* 0x000fe2000001006a */
[----:B------:R-:W-:Y:S01]  /*2890*/  FFMA.FTZ R109, R101, R109, R72 ;  /* 0x0000006d656d7223 */ /* 0x000fe20000010048 */
[----:B------:R-:W-:Y:S01]  /*28a0*/  FSEL R71, R73, RZ, P5 ;  /* 0x000000ff49477208 */ /* 0x000fe20002800000 */
[----:B------:R-:W-:Y:S01]  /*28b0*/  FMUL.FTZ R113, R113, R98 ;  /* 0x0000006271717220 */ /* 0x000fe20000410000 */
[----:B------:R-:W0:Y:S01]  /*28c0*/  LDC.64 R72, c[0x0][0x468] ;  /* 0x00011a00ff487b82 */ /* 0x000e220000000a00 */
[----:B------:R-:W-:Y:S01]  /*28d0*/  HADD2.F32 R74, -RZ, R57.H1_H1 ;  /* 0x30000039ff4a7230 */ /* 0x000fe20000004100 */
[----:B------:R-:W-:Y:S01]  /*28e0*/  ISETP.GE.U32.AND P0, PT, R104, RZ, PT ;  /* 0x000000ff6800720c */ /* 0x000fe20003f06070 */
[----:B------:R-:W-:-:S02]  /*28f0*/  HADD2.F32 R70, -RZ, R56.H1_H1 ;  /* 0x30000038ff467230 */ /* 0x000fc40000004100 */
[----:B------:R-:W-:Y:S01]  /*2900*/  FADD.FTZ R111, R9, -R112 ;  /* 0x80000070096f7221 */ /* 0x000fe20000010000 */
[----:B------:R-:W-:Y:S01]  /*2910*/  FADD.FTZ R107, R93, -R110 ;  /* 0x8000006e5d6b7221 */ /* 0x000fe20000010000 */
[----:B------:R-:W-:Y:S01]  /*2920*/  FMUL.FTZ R113, R113, UR11 ;  /* 0x0000000b71717c20 */ /* 0x000fe20008410000 */
[-C--:B------:R-:W-:Y:S01]  /*2930*/  FMUL.FTZ R69, R69, R98.reuse ;  /* 0x0000006245457220 */ /* 0x080fe20000410000 */
[----:B------:R-:W-:Y:S01]  /*2940*/  ISETP.GE.U32.AND.EX P0, PT, R105, 0x1000000, PT, P0 ;  /* 0x010000006900780c */ /* 0x000fe20003f06100 */
[-C--:B------:R-:W-:Y:S01]  /*2950*/  FMUL.FTZ R109, R109, R98.reuse ;  /* 0x000000626d6d7220 */ /* 0x080fe20000410000 */
[C---:B------:R-:W-:Y:S01]  /*2960*/  FFMA.FTZ R111, R101.reuse, R111, R74 ;  /* 0x0000006f656f7223 */ /* 0x040fe2000001004a */
[----:B------:R-:W-:Y:S01]  /*2970*/  FFMA.FTZ R107, R101, R107, R70 ;  /* 0x0000006b656b7223 */ /* 0x000fe20000010046 */
[----:B------:R-:W-:Y:S01]  /*2980*/  FMUL.FTZ R69, R69, UR11 ;  /* 0x0000000b45457c20 */ /* 0x000fe20008410000 */
[----:B------:R-:W-:Y:S01]  /*2990*/  LOP3.LUT P5, RZ, R105, 0xff00, RZ, 0xc0, !PT ;  /* 0x0000ff0069ff7812 */ /* 0x000fe200078ac0ff */
[----:B------:R-:W-:Y:S01]  /*29a0*/  FMUL.FTZ R68, R68, UR11 ;  /* 0x0000000b44447c20 */ /* 0x000fe20008410000 */
[----:B------:R-:W-:Y:S01]  /*29b0*/  FSEL R108, R113, RZ, P0 ;  /* 0x000000ff716c7208 */ /* 0x000fe20000000000 */
[----:B------:R-:W-:Y:S01]  /*29c0*/  FMUL.FTZ R109, R109, UR11 ;  /* 0x0000000b6d6d7c20 */ /* 0x000fe20008410000 */
[----:B------:R-:W-:Y:S01]  /*29d0*/  LOP3.LUT P6, RZ, R105, 0xff, RZ, 0xc0, !PT ;  /* 0x000000ff69ff7812 */ /* 0x000fe200078cc0ff */
[-C--:B------:R-:W-:Y:S01]  /*29e0*/  FMUL.FTZ R111, R111, R98.reuse ;  /* 0x000000626f6f7220 */ /* 0x080fe20000410000 */
[----:B------:R-:W-:Y:S01]  /*29f0*/  LOP3.LUT P0, RZ, R104, 0xff0000, RZ, 0xc0, !PT ;  /* 0x00ff000068ff7812 */ /* 0x000fe2000780c0ff */
[-C--:B------:R-:W-:Y:S01]  /*2a00*/  FMUL.FTZ R75, R75, R98.reuse ;  /* 0x000000624b4b7220 */ /* 0x080fe20000410000 */
[----:B------:R-:W-:Y:S01]  /*2a10*/  FMUL.FTZ R107, R107, R98 ;  /* 0x000000626b6b7220 */ /* 0x000fe20000410000 */
[----:B------:R-:W-:Y:S01]  /*2a20*/  FSEL R113, R69, RZ, P5 ;  /* 0x000000ff45717208 */ /* 0x000fe20002800000 */
[----:B------:R-:W-:Y:S01]  /*2a30*/  FMUL.FTZ R111, R111, UR11 ;  /* 0x0000000b6f6f7c20 */ /* 0x000fe20008410000 */
[----:B------:R-:W-:Y:S01]  /*2a40*/  FSEL R70, R68, RZ, P6 ;  /* 0x000000ff44467208 */ /* 0x000fe20003000000 */
[----:B------:R-:W-:Y:S01]  /*2a50*/  FMUL.FTZ R75, R75, UR11 ;  /* 0x0000000b4b4b7c20 */ /* 0x000fe20008410000 */
[----:B------:R-:W-:Y:S01]  /*2a60*/  FMUL.FTZ R107, R107, UR11 ;  /* 0x0000000b6b6b7c20 */ /* 0x000fe20008410000 */
[----:B------:R-:W-:Y:S01]  /*2a70*/  FSEL R69, R109, RZ, P0 ;  /* 0x000000ff6d457208 */ /* 0x000fe20000000000 */
[----:B0-----:R-:W-:Y:S01]  /*2a80*/  IMAD.WIDE.U32 R72, R100, 0x10, R72 ;  /* 0x0000001064487825 */ /* 0x001fe200078e0048 */
[----:B------:R-:W-:-:S02]  /*2a90*/  LOP3.LUT P6, RZ, R104, 0xff000000, RZ, 0xc0, !PT ;  /* 0xff00000068ff7812 */ /* 0x000fc400078cc0ff */
[C---:B------:R-:W-:Y:S02]  /*2aa0*/  LOP3.LUT P5, RZ, R104.reuse, 0xff00, RZ, 0xc0, !PT ;  /* 0x0000ff0068ff7812 */ /* 0x040fe400078ac0ff */
[----:B------:R-:W-:Y:S02]  /*2ab0*/  LOP3.LUT P0, RZ, R104, 0xff, RZ, 0xc0, !PT ;  /* 0x000000ff68ff7812 */ /* 0x000fe4000780c0ff */
[----:B------:R-:W-:Y:S02]  /*2ac0*/  FSEL R74, R111, RZ, P6 ;  /* 0x000000ff6f4a7208 */ /* 0x000fe40003000000 */
[----:B------:R-:W-:Y:S02]  /*2ad0*/  FSEL R107, R107, RZ, P5 ;  /* 0x000000ff6b6b7208 */ /* 0x000fe40002800000 */
[----:B------:R-:W-:Y:S02]  /*2ae0*/  FSEL R68, R75, RZ, P0 ;  /* 0x000000ff4b447208 */ /* 0x000fe40000000000 */
[----:B------:R-:W-:-:S02]  /*2af0*/  F2FP.F16.F32.PACK_AB R71, R108, R71 ;  /* 0x000000476c47723e */ /* 0x000fc400000000ff */
[----:B------:R-:W-:Y:S02]  /*2b00*/  F2FP.F16.F32.PACK_AB R70, R113, R70 ;  /* 0x000000467146723e */ /* 0x000fe400000000ff */
[----:B------:R-:W-:Y:S02]  /*2b10*/  F2FP.F16.F32.PACK_AB R69, R74, R69 ;  /* 0x000000454a45723e */ /* 0x000fe400000000ff */
[----:B------:R-:W-:Y:S02]  /*2b20*/  F2FP.F16.F32.PACK_AB R68, R107, R68 ;  /* 0x000000446b44723e */ /* 0x000fe400000000ff */
[----:B------:R-:W-:-:S03]  /*2b30*/  IADD3 R100, PT, PT, R100, 0x80, RZ ;  /* 0x0000008064647810 */ /* 0x000fc60007ffe0ff */
[----:B------:R0:W-:Y:S04]  /*2b40*/  STG.E.128 desc[UR4][R72.64], R68 ;  /* 0x0000004448007986 */ /* 0x0001e8000c101d04 */
.L_x_1009:
[----:B------:R-:W-:Y:S05]  /*2b50*/  BSYNC.RECONVERGENT B1 ;  /* 0x0000000000017941 */ /* 0x000fea0003800200 */
.L_x_1008:
[----:B------:R-:W-:Y:S05]  /*2b60*/  @!P2 BRA `(.L_x_1004) ;  /* 0x0000000c00b0a947 */ /* 0x000fea0003800000 */
[-CC-:B0-----:R-:W-:Y:S01]  /*2b70*/  FFMA.FTZ R69, R77, R99.reuse, R106.reuse ;  /* 0x000000634d457223 */ /* 0x181fe2000001006a */
[-CC-:B------:R-:W-:Y:S01]  /*2b80*/  FFMA.FTZ R108, R82, R99.reuse, R106.reuse ;  /* 0x00000063526c7223 */ /* 0x180fe2000001006a */
[-CC-:B------:R-:W-:Y:S01]  /*2b90*/  FFMA.FTZ R71, R81, R99.reuse, R106.reuse ;  /* 0x0000006351477223 */ /* 0x180fe2000001006a */
[-CC-:B------:R-:W-:Y:S01]  /*2ba0*/  FFMA.FTZ R110, R86, R99.reuse, R106.reuse ;  /* 0x00000063566e7223 */ /* 0x180fe2000001006a */
[--C-:B------:R-:W-:Y:S02]  /*2bb0*/  HADD2.F32 R68, -RZ, R60.reuse.H0_H0 ;  /* 0x2000003cff447230 */ /* 0x100fe40000004100 */
[----:B------:R-:W-:Y:S01]  /*2bc0*/  FADD.FTZ R69, R80, -R69 ;  /* 0x8000004550457221 */ /* 0x000fe20000010000 */
[----:B------:R-:W-:Y:S02]  /*2bd0*/  HADD2.F32 R70, -RZ, R60.H1_H1 ;  /* 0x3000003cff467230 */ /* 0x000fe40000004100 */
[----:B------:R-:W-:Y:S01]  /*2be0*/  FFMA.FTZ R107, R85, R99, R106 ;  /* 0x00000063556b7223 */ /* 0x000fe2000001006a */
[----:B------:R-:W-:-:S02]  /*2bf0*/  HADD2.F32 R72, -RZ, R61.H0_H0 ;  /* 0x2000003dff487230 */ /* 0x000fc40000004100 */
[-CC-:B------:R-:W-:Y:S01]  /*2c00*/  FFMA.FTZ R112, R90, R99.reuse, R106.reuse ;  /* 0x000000635a707223 */ /* 0x180fe2000001006a */
[-CC-:B------:R-:W-:Y:S01]  /*2c10*/  FFMA.FTZ R114, R91, R99.reuse, R106.reuse ;  /* 0x000000635b727223 */ /* 0x180fe2000001006a */
[----:B------:R-:W-:Y:S01]  /*2c20*/  FFMA.FTZ R113, R94, R99, R106 ;  /* 0x000000635e717223 */ /* 0x000fe2000001006a */
[----:B------:R-:W-:Y:S02]  /*2c30*/  HADD2.F32 R74, -RZ, R61.H1_H1 ;  /* 0x3000003dff4a7230 */ /* 0x000fe40000004100 */
[----:B------:R-:W-:Y:S01]  /*2c40*/  FADD.FTZ R73, R79, -R108 ;  /* 0x8000006c4f497221 */ /* 0x000fe20000010000 */
[----:B------:R-:W-:Y:S01]  /*2c50*/  FADD.FTZ R75, R84, -R71 ;  /* 0x80000047544b7221 */ /* 0x000fe20000010000 */
[----:B------:R-:W-:Y:S01]  /*2c60*/  FADD.FTZ R99, R83, -R110 ;  /* 0x8000006e53637221 */ /* 0x000fe20000010000 */
[C---:B------:R-:W-:Y:S01]  /*2c70*/  FFMA.FTZ R71, R101.reuse, R69, R68 ;  /* 0x0000004565477223 */ /* 0x040fe20000010044 */
[--C-:B------:R-:W-:Y:S02]  /*2c80*/  HADD2.F32 R68, -RZ, R62.reuse.H0_H0 ;  /* 0x2000003eff447230 */ /* 0x100fe40000004100 */
[C---:B------:R-:W-:Y:S01]  /*2c90*/  FFMA.FTZ R73, R101.reuse, R73, R70 ;  /* 0x0000004965497223 */ /* 0x040fe20000010046 */
[C---:B------:R-:W-:Y:S01]  /*2ca0*/  FFMA.FTZ R75, R101.reuse, R75, R72 ;  /* 0x0000004b654b7223 */ /* 0x040fe20000010048 */
[----:B------:R-:W-:Y:S01]  /*2cb0*/  FADD.FTZ R107, R88, -R107 ;  /* 0x8000006b586b7221 */ /* 0x000fe20000010000 */
[----:B------:R-:W-:Y:S01]  /*2cc0*/  FFMA.FTZ R99, R101, R99, R74 ;  /* 0x0000006365637223 */ /* 0x000fe2000001004a */
        /* <DEDUP_REMOVED lines=8> */
[----:B------:R-:W0:Y:S01]  /*2d50*/  LDC.64 R68, c[0x0][0x468] ;  /* 0x00011a00ff447b82 */ /* 0x000e220000000a00 */
[C---:B------:R-:W-:Y:S01]  /*2d60*/  FFMA.FTZ R111, R101.reuse, R111, R72 ;  /* 0x0000006f656f7223 */ /* 0x040fe20000010048 */
[----:B------:R-:W-:Y:S01]  /*2d70*/  FFMA.FTZ R101, R101, R113, R74 ;  /* 0x0000007165657223 */ /* 0x000fe2000001004a */
[C---:B------:R-:W-:Y:S01]  /*2d80*/  ISETP.GE.U32.AND P0, PT, R102.reuse, RZ, PT ;  /* 0x000000ff6600720c */ /* 0x040fe20003f06070 */
[-C--:B------:R-:W-:Y:S01]  /*2d90*/  FMUL.FTZ R75, R75, R98.reuse ;  /* 0x000000624b4b7220 */ /* 0x080fe20000410000 */
[-C--:B------:R-:W-:Y:S01]  /*2da0*/  FMUL.FTZ R111, R111, R98.reuse ;  /* 0x000000626f6f7220 */ /* 0x080fe20000410000 */
[-C--:B------:R-:W-:Y:S01]  /*2db0*/  FMUL.FTZ R101, R101, R98.reuse ;  /* 0x0000006265657220 */ /* 0x080fe20000410000 */
[-C--:B------:R-:W-:Y:S01]  /*2dc0*/  FMUL.FTZ R107, R107, R98.reuse ;  /* 0x000000626b6b7220 */ /* 0x080fe20000410000 */
[-C--:B------:R-:W-:Y:S01]  /*2dd0*/  FMUL.FTZ R109, R109, R98.reuse ;  /* 0x000000626d6d7220 */ /* 0x080fe20000410000 */
[----:B------:R-:W-:Y:S01]  /*2de0*/  FMUL.FTZ R111, R111, UR11 ;  /* 0x0000000b6f6f7c20 */ /* 0x000fe20008410000 */
        /* <DEDUP_REMOVED lines=27> */
[----:B------:R-:W-:Y:S02]  /*2fa0*/  F2FP.F16.F32.PACK_AB R71, R74, R111 ;  /* 0x0000006f4a47723e */ /* 0x000fe400000000ff */
[----:B------:R-:W-:Y:S02]  /*2fb0*/  F2FP.F16.F32.PACK_AB R70, R109, R70 ;  /* 0x000000466d46723e */ /* 0x000fe400000000ff */
[----:B------:R-:W-:Y:S02]  /*2fc0*/  F2FP.F16.F32.PACK_AB R69, R72, R75 ;  /* 0x0000004b4845723e */ /* 0x000fe400000000ff */
[----:B------:R-:W-:-:S05]  /*2fd0*/  F2FP.F16.F32.PACK_AB R68, R73, R68 ;  /* 0x000000444944723e */ /* 0x000fca00000000ff */
[----:B------:R3:W-:Y:S01]  /*2fe0*/  STG.E.128 desc[UR4][R100.64], R68 ;  /* 0x0000004464007986 */ /* 0x0007e2000c101d04 */
[----:B------:R-:W-:Y:S05]  /*2ff0*/  BRA `(.L_x_1004) ;  /* 0x00000008008c7947 */ /* 0x000fea0003800000 */
.L_x_1007:
[----:B------:R-:W-:Y:S04]  /*3000*/  BSSY.RECONVERGENT B1, `(.L_x_1010) ;  /* 0x0000052000017945 */ /* 0x000fe80003800200 */
[----:B------:R-:W-:Y:S05]  /*3010*/  @!P3 BRA `(.L_x_1011) ;  /* 0x000000040040b947 */ /* 0x000fea0003800000 */
[-CC-:B------:R-:W-:Y:S01]  /*3020*/  FFMA.FTZ R64, R15, R99.reuse, R106.reuse ;  /* 0x000000630f407223 */ /* 0x180fe2000001006a */
[-CC-:B------:R-:W-:Y:S01]  /*3030*/  FFMA.FTZ R65, R11, R99.reuse, R106.reuse ;  /* 0x000000630b417223 */ /* 0x180fe2000001006a */
[----:B------:R-:W-:Y:S02]  /*3040*/  HADD2.F32 R67, -RZ, R58.H0_H0 ;  /* 0x2000003aff437230 */ /* 0x000fe40000004100 */
[----:B------:R-:W-:Y:S01]  /*3050*/  FFMA.FTZ R69, R14, R99, R106 ;  /* 0x000000630e457223 */ /* 0x000fe2000001006a */
[----:B------:R-:W-:Y:S01]  /*3060*/  FADD.FTZ R66, R13, -R64 ;  /* 0x800000400d427221 */ /* 0x000fe20000010000 */
[----:B------:R-:W-:Y:S02]  /*3070*/  HADD2.F32 R68, -RZ, R59.H0_H0 ;  /* 0x2000003bff447230 */ /* 0x000fe40000004100 */
[----:B------:R-:W-:Y:S01]  /*3080*/  FADD.FTZ R64, R10, -R65 ;  /* 0x800000410a407221 */ /* 0x000fe20000010000 */
[----:B------:R-:W-:Y:S01]  /*3090*/  FADD.FTZ R72, R12, -R69 ;  /* 0x800000450c487221 */ /* 0x000fe20000010000 */
[----:B------:R-:W-:-:S02]  /*30a0*/  HADD2.F32 R69, -RZ, R56.H0_H0 ;  /* 0x20000038ff457230 */ /* 0x000fc40000004100 */
[-C--:B------:R-:W-:Y:S01]  /*30b0*/  FFMA.FTZ R73, R78, R99.reuse, R106 ;  /* 0x000000634e497223 */ /* 0x080fe2000001006a */
[C---:B------:R-:W-:Y:S01]  /*30c0*/  FFMA.FTZ R65, R101.reuse, R64, R67 ;  /* 0x0000004065417223 */ /* 0x040fe20000010043 */
[----:B------:R-:W-:Y:S01]  /*30d0*/  FFMA.FTZ R75, R101, R66, R68 ;  /* 0x00000042654b7223 */ /* 0x000fe20000010044 */
[-CC-:B------:R-:W-:Y:S01]  /*30e0*/  FFMA.FTZ R64, R97, R99.reuse, R106.reuse ;  /* 0x0000006361407223 */ /* 0x180fe2000001006a */
[----:B------:R-:W-:Y:S01]  /*30f0*/  FFMA.FTZ R66, R96, R99, R106 ;  /* 0x0000006360427223 */ /* 0x000fe2000001006a */
[----:B------:R-:W-:Y:S02]  /*3100*/  HADD2.F32 R71, -RZ, R58.H1_H1 ;  /* 0x3000003aff477230 */ /* 0x000fe40000004100 */
[----:B------:R-:W-:Y:S01]  /*3110*/  FADD.FTZ R70, R76, -R73 ;  /* 0x800000494c467221 */ /* 0x000fe20000010000 */
[----:B------:R-:W-:Y:S02]  /*3120*/  HADD2.F32 R67, -RZ, R56.H1_H1 ;  /* 0x30000038ff437230 */ /* 0x000fe40000004100 */
[----:B------:R-:W-:Y:S01]  /*3130*/  FADD.FTZ R64, R95, -R64 ;  /* 0x800000405f407221 */ /* 0x000fe20000010000 */
[----:B------:R-:W-:Y:S01]  /*3140*/  FADD.FTZ R66, R93, -R66 ;  /* 0x800000425d427221 */ /* 0x000fe20000010000 */
[----:B------:R-:W-:-:S02]  /*3150*/  HADD2.F32 R107, -RZ, R59.H1_H1 ;  /* 0x3000003bff6b7230 */ /* 0x000fc40000004100 */
[C---:B------:R-:W-:Y:S01]  /*3160*/  FFMA.FTZ R72, R101.reuse, R72, R71 ;  /* 0x0000004865487223 */ /* 0x040fe20000010047 */
[C---:B------:R-:W-:Y:S01]  /*3170*/  FFMA.FTZ R69, R101.reuse, R64, R69 ;  /* 0x0000004065457223 */ /* 0x040fe20000010045 */
[----:B------:R-:W-:Y:S01]  /*3180*/  FFMA.FTZ R64, R101, R66, R67 ;  /* 0x0000004265407223 */ /* 0x000fe20000010043 */
[-CC-:B------:R-:W-:Y:S01]  /*3190*/  FFMA.FTZ R71, R7, R99.reuse, R106.reuse ;  /* 0x0000006307477223 */ /* 0x180fe2000001006a */
[----:B------:R-:W-:Y:S01]  /*31a0*/  FFMA.FTZ R74, R8, R99, R106 ;  /* 0x00000063084a7223 */ /* 0x000fe2000001006a */
[----:B------:R-:W-:Y:S01]  /*31b0*/  FMUL.FTZ R66, R65, R98 ;  /* 0x0000006241427220 */ /* 0x000fe20000410000 */
[----:B------:R-:W-:Y:S01]  /*31c0*/  FFMA.FTZ R109, R101, R70, R107 ;  /* 0x00000046656d7223 */ /* 0x000fe2000001006b */
[--C-:B------:R-:W-:Y:S02]  /*31d0*/  HADD2.F32 R70, -RZ, R57.reuse.H0_H0 ;  /* 0x20000039ff467230 */ /* 0x100fe40000004100 */
[----:B------:R-:W-:Y:S01]  /*31e0*/  FADD.FTZ R68, R6, -R71 ;  /* 0x8000004706447221 */ /* 0x000fe20000010000 */
[----:B------:R-:W-:-:S02]  /*31f0*/  HADD2.F32 R73, -RZ, R57.H1_H1 ;  /* 0x30000039ff497230 */ /* 0x000fc40000004100 */
[----:B------:R-:W-:Y:S01]  /*3200*/  FADD.FTZ R74, R9, -R74 ;  /* 0x8000004a094a7221 */ /* 0x000fe20000010000 */
[----:B------:R-:W-:Y:S01]  /*3210*/  FMUL.FTZ R66, R66, UR11 ;  /* 0x0000000b42427c20 */ /* 0x000fe20008410000 */
[----:B------:R-:W-:Y:S01]  /*3220*/  LOP3.LUT P6, RZ, R105, 0xff, RZ, 0xc0, !PT ;  /* 0x000000ff69ff7812 */ /* 0x000fe200078cc0ff */
[C---:B------:R-:W-:Y:S01]  /*3230*/  FFMA.FTZ R107, R101.reuse, R68, R70 ;  /* 0x00000044656b7223 */ /* 0x040fe20000010046 */
[----:B------:R-:W-:Y:S01]  /*3240*/  FFMA.FTZ R108, R101, R74, R73 ;  /* 0x0000004a656c7223 */ /* 0x000fe20000010049 */
[-C--:B------:R-:W-:Y:S01]  /*3250*/  FMUL.FTZ R68, R75, R98.reuse ;  /* 0x000000624b447220 */ /* 0x080fe20000410000 */
[C---:B------:R-:W-:Y:S01]  /*3260*/  F2FP.F16.F32.PACK_AB R67, R109.reuse, R75 ;  /* 0x0000004b6d43723e */ /* 0x040fe200000000ff */
[-C--:B------:R-:W-:Y:S01]  /*3270*/  FMUL.FTZ R110, R72, R98.reuse ;  /* 0x00000062486e7220 */ /* 0x080fe20000410000 */
[----:B------:R-:W-:Y:S01]  /*3280*/  FSEL R70, R66, RZ, P6 ;  /* 0x000000ff42467208 */ /* 0x000fe20003000000 */
[----:B------:R-:W0:Y:S01]  /*3290*/  LDC.64 R74, c[0x0][0x478] ;  /* 0x00011e00ff4a7b82 */ /* 0x000e220000000a00 */
[----:B------:R-:W-:Y:S01]  /*32a0*/  F2FP.F16.F32.PACK_AB R66, R72, R65 ;  /* 0x000000414842723e */ /* 0x000fe200000000ff */
[-C--:B------:R-:W-:Y:S01]  /*32b0*/  FMUL.FTZ R109, R109, R98.reuse ;  /* 0x000000626d6d7220 */ /* 0x080fe20000410000 */
[----:B------:R-:W-:Y:S01]  /*32c0*/  ISETP.GE.U32.AND P0, PT, R104, RZ, PT ;  /* 0x000000ff6800720c */ /* 0x000fe20003f06070 */
[----:B------:R-:W-:Y:S01]  /*32d0*/  FMUL.FTZ R68, R68, UR11 ;  /* 0x0000000b44447c20 */ /* 0x000fe20008410000 */
[----:B------:R-:W-:Y:S01]  /*32e0*/  LOP3.LUT P5, RZ, R105, 0xff0000, RZ, 0xc0, !PT ;  /* 0x00ff000069ff7812 */ /* 0x000fe200078ac0ff */
[----:B------:R-:W-:Y:S01]  /*32f0*/  FMUL.FTZ R71, R109, UR11 ;  /* 0x0000000b6d477c20 */ /* 0x000fe20008410000 */
[----:B------:R-:W-:Y:S01]  /*3300*/  ISETP.GE.U32.AND.EX P0, PT, R105, 0x1000000, PT, P0 ;  /* 0x010000006900780c */ /* 0x000fe20003f06100 */
[----:B------:R-:W1:Y:S01]  /*3310*/  LDC.64 R72, c[0x0][0x468] ;  /* 0x00011a00ff487b82 */ /* 0x000e620000000a00 */
[-C--:B------:R-:W-:Y:S01]  /*3320*/  FMUL.FTZ R109, R107, R98.reuse ;  /* 0x000000626b6d7220 */ /* 0x080fe20000410000 */
[----:B------:R-:W-:Y:S01]  /*3330*/  FMUL.FTZ R111, R110, UR11 ;  /* 0x0000000b6e6f7c20 */ /* 0x000fe20008410000 */
[----:B------:R-:W-:Y:S01]  /*3340*/  FSEL R68, R68, RZ, P5 ;  /* 0x000000ff44447208 */ /* 0x000fe20002800000 */
[CC--:B------:R-:W-:Y:S01]  /*3350*/  FMUL.FTZ R110, R108.reuse, R98.reuse ;  /* 0x000000626c6e7220 */ /* 0x0c0fe20000410000 */
[----:B------:R-:W-:Y:S01]  /*3360*/  FSEL R71, R71, RZ, P0 ;  /* 0x000000ff47477208 */ /* 0x000fe20000000000 */
[----:B------:R-:W-:Y:S01]  /*3370*/  FMUL.FTZ R109, R109, UR11 ;  /* 0x0000000b6d6d7c20 */ /* 0x000fe20008410000 */
[----:B------:R-:W-:Y:S01]  /*3380*/  F2FP.F16.F32.PACK_AB R65, R108, R107 ;  /* 0x0000006b6c41723e */ /* 0x000fe200000000ff */
[-C--:B------:R-:W-:Y:S01]  /*3390*/  FMUL.FTZ R107, R69, R98.reuse ;  /* 0x00000062456b7220 */ /* 0x080fe20000410000 */
[----:B------:R-:W-:Y:S01]  /*33a0*/  LOP3.LUT P5, RZ, R105, 0xff00, RZ, 0xc0, !PT ;  /* 0x0000ff0069ff7812 */ /* 0x000fe200078ac0ff */
[----:B------:R-:W-:Y:S01]  /*33b0*/  FMUL.FTZ R108, R64, R98 ;  /* 0x00000062406c7220 */ /* 0x000fe20000410000 */
[----:B------:R-:W-:Y:S01]  /*33c0*/  LOP3.LUT P0, RZ, R104, 0xff0000, RZ, 0xc0, !PT ;  /* 0x00ff000068ff7812 */ /* 0x000fe2000780c0ff */
        /* <DEDUP_REMOVED lines=9> */
[----:B------:R-:W-:Y:S01]  /*3460*/  FSEL R110, R110, RZ, P6 ;  /* 0x000000ff6e6e7208 */ /* 0x000fe20003000000 */
[----:B-1----:R-:W-:Y:S01]  /*3470*/  IMAD.WIDE.U32 R72, R100, 0x10, R72 ;  /* 0x0000001064487825 */ /* 0x002fe200078e0048 */
[----:B------:R-:W-:Y:S02]  /*3480*/  FSEL R107, R107, RZ, P5 ;  /* 0x000000ff6b6b7208 */ /* 0x000fe40002800000 */
[----:B------:R-:W-:Y:S02]  /*3490*/  FSEL R108, R108, RZ, P0 ;  /* 0x000000ff6c6c7208 */ /* 0x000fe40000000000 */
[----:B------:R-:W-:-:S02]  /*34a0*/  F2FP.F16.F32.PACK_AB R64, R64, R69 ;  /* 0x000000454040723e */ /* 0x000fc400000000ff */
[----:B------:R-:W-:Y:S02]  /*34b0*/  F2FP.F16.F32.PACK_AB R71, R71, R68 ;  /* 0x000000444747723e */ /* 0x000fe400000000ff */
[----:B------:R-:W-:Y:S01]  /*34c0*/  F2FP.F16.F32.PACK_AB R70, R111, R70 ;  /* 0x000000466f46723e */ /* 0x000fe200000000ff */
[----:B------:R0:W-:Y:S01]  /*34d0*/  STG.E.128 desc[UR4][R74.64], R64 ;  /* 0x000000404a007986 */ /* 0x0001e2000c101d04 */
[----:B------:R-:W-:Y:S02]  /*34e0*/  F2FP.F16.F32.PACK_AB R69, R110, R109 ;  /* 0x0000006d6e45723e */ /* 0x000fe400000000ff */
[----:B------:R-:W-:Y:S02]  /*34f0*/  F2FP.F16.F32.PACK_AB R68, R108, R107 ;  /* 0x0000006b6c44723e */ /* 0x000fe400000000ff */
[----:B------:R-:W-:-:S03]  /*3500*/  IADD3 R100, PT, PT, R100, 0x80, RZ ;  /* 0x0000008064647810 */ /* 0x000fc60007ffe0ff */
[----:B------:R0:W-:Y:S04]  /*3510*/  STG.E.128 desc[UR4][R72.64], R68 ;  /* 0x0000004448007986 */ /* 0x0001e8000c101d04 */
.L_x_1011:
[----:B------:R-:W-:Y:S05]  /*3520*/  BSYNC.RECONVERGENT B1 ;  /* 0x0000000000017941 */ /* 0x000fea0003800200 */
.L_x_1010:
        /* <DEDUP_REMOVED lines=15> */
[--C-:B------:R-:W-:Y:S02]  /*3620*/  HADD2.F32 R99, -RZ, R61.reuse.H1_H1 ;  /* 0x3000003dff637230 */ /* 0x100fe40000004100 */
[----:B------:R-:W-:Y:S01]  /*3630*/  FADD.FTZ R70, R83, -R70 ;  /* 0x8000004653467221 */ /* 0x000fe20000010000 */
[----:B------:R-:W-:Y:S02]  /*3640*/  HADD2.F32 R75, -RZ, R61.H0_H0 ;  /* 0x2000003dff4b7230 */ /* 0x000fe40000004100 */
[----:B------:R-:W-:Y:S01]  /*3650*/  FADD.FTZ R66, R84, -R69 ;  /* 0x8000004554427221 */ /* 0x000fe20000010000 */
[C---:B------:R-:W-:Y:S01]  /*3660*/  FFMA.FTZ R71, R101.reuse, R74, R106 ;  /* 0x0000004a65477223 */ /* 0x040fe2000001006a */
[C---:B------:R-:W-:Y:S01]  /*3670*/  FFMA.FTZ R74, R101.reuse, R108, R107 ;  /* 0x0000006c654a7223 */ /* 0x040fe2000001006b */
[----:B------:R-:W-:Y:S01]  /*3680*/  FFMA.FTZ R99, R101, R70, R99 ;  /* 0x0000004665637223 */ /* 0x000fe20000010063 */
[----:B------:R-:W-:-:S02]  /*3690*/  HADD2.F32 R106, -RZ, R63.H1_H1 ;  /* 0x3000003fff6a7230 */ /* 0x000fc40000004100 */
[----:B------:R-:W-:Y:S01]  /*36a0*/  FADD.FTZ R70, R92, -R111 ;  /* 0x8000006f5c467221 */ /* 0x000fe20000010000 */
[--C-:B------:R-:W-:Y:S02]  /*36b0*/  HADD2.F32 R107, -RZ, R60.reuse.H1_H1 ;  /* 0x3000003cff6b7230 */ /* 0x100fe40000004100 */
[----:B------:R-:W-:Y:S01]  /*36c0*/  FFMA.FTZ R75, R101, R66, R75 ;  /* 0x00000042654b7223 */ /* 0x000fe2000001004b */
[----:B------:R-:W-:Y:S02]  /*36d0*/  HADD2.F32 R69, -RZ, R60.H0_H0 ;  /* 0x2000003cff457230 */ /* 0x000fe40000004100 */
[----:B------:R-:W-:Y:S01]  /*36e0*/  FADD.FTZ R68, R79, -R68 ;  /* 0x800000444f447221 */ /* 0x000fe20000010000 */
[----:B------:R-:W-:Y:S02]  /*36f0*/  HADD2.F32 R109, -RZ, R63.H0_H0 ;  /* 0x2000003fff6d7230 */ /* 0x000fe40000004100 */
[----:B------:R-:W-:Y:S01]  /*3700*/  FADD.FTZ R66, R80, -R67 ;  /* 0x8000004350427221 */ /* 0x000fe20000010000 */
[----:B------:R-:W-:Y:S01]  /*3710*/  FADD.FTZ R110, R89, -R110 ;  /* 0x8000006e596e7221 */ /* 0x000fe20000010000 */
[C---:B------:R-:W-:Y:S01]  /*3720*/  FFMA.FTZ R67, R101.reuse, R70, R106 ;  /* 0x0000004665437223 */ /* 0x040fe2000001006a */
[C---:B------:R-:W-:Y:S01]  /*3730*/  FFMA.FTZ R70, R101.reuse, R68, R107 ;  /* 0x0000004465467223 */ /* 0x040fe2000001006b */
[C---:B------:R-:W-:Y:S01]  /*3740*/  FFMA.FTZ R69, R101.reuse, R66, R69 ;  /* 0x0000004265457223 */ /* 0x040fe20000010045 */
[----:B------:R-:W-:Y:S01]  /*3750*/  FFMA.FTZ R68, R101, R110, R109 ;  /* 0x0000006e65447223 */ /* 0x000fe2000001006d */
[----:B0-----:R-:W-:Y:S01]  /*3760*/  IMAD.WIDE.U32 R72, R100, 0x10, R72 ;  /* 0x0000001064487825 */ /* 0x001fe200078e0048 */
[----:B------:R-:W-:-:S03]  /*3770*/  F2FP.F16.F32.PACK_AB R66, R74, R71 ;  /* 0x000000474a42723e */ /* 0x000fc600000000ff */
[----:B------:R-:W-:Y:S01]  /*3780*/  FMUL.FTZ R74, R74, R98 ;  /* 0x000000624a4a7220 */ /* 0x000fe20000410000 */
[----:B------:R-:W-:Y:S01]  /*3790*/  LOP3.LUT P0, RZ, R103, 0xff, RZ, 0xc0, !PT ;  /* 0x000000ff67ff7812 */ /* 0x000fe2000780c0ff */
[----:B-1----:R-:W-:-:S04]  /*37a0*/  IMAD.WIDE.U32 R100, R100, 0x10, R64 ;  /* 0x0000001064647825 */ /* 0x002fc800078e0040 */
[-C--:B------:R-:W-:Y:S01]  /*37b0*/  FMUL.FTZ R65, R71, R98.reuse ;  /* 0x0000006247417220 */ /* 0x080fe20000410000 */
[-C--:B------:R-:W-:Y:S01]  /*37c0*/  FMUL.FTZ R64, R75, R98.reuse ;  /* 0x000000624b407220 */ /* 0x080fe20000410000 */
[----:B------:R-:W-:Y:S01]  /*37d0*/  LOP3.LUT P5, RZ, R102, 0xff0000, RZ, 0xc0, !PT ;  /* 0x00ff000066ff7812 */ /* 0x000fe200078ac0ff */
[----:B------:R-:W-:Y:S01]  /*37e0*/  FMUL.FTZ R74, R74, UR11 ;  /* 0x0000000b4a4a7c20 */ /* 0x000fe20008410000 */
[----:B------:R-:W-:Y:S01]  /*37f0*/  FMUL.FTZ R71, R65, UR11 ;  /* 0x0000000b41477c20 */ /* 0x000fe20008410000 */
[C---:B------:R-:W-:Y:S01]  /*3800*/  F2FP.F16.F32.PACK_AB R65, R99.reuse, R75 ;  /* 0x0000004b6341723e */ /* 0x040fe200000000ff */
[----:B------:R-:W-:Y:S01]  /*3810*/  FMUL.FTZ R99, R99, R98 ;  /* 0x0000006263637220 */ /* 0x000fe20000410000 */
[----:B------:R-:W-:Y:S01]  /*3820*/  FMUL.FTZ R64, R64, UR11 ;  /* 0x0000000b40407c20 */ /* 0x000fe20008410000 */
[----:B------:R-:W-:Y:S02]  /*3830*/  LOP3.LUT P6, RZ, R103, 0xff00, RZ, 0xc0, !PT ;  /* 0x0000ff0067ff7812 */ /* 0x000fe400078cc0ff */
[----:B------:R-:W-:Y:S01]  /*3840*/  FSEL R107, R71, RZ, P0 ;  /* 0x000000ff476b7208 */ /* 0x000fe20000000000 */
[----:B------:R-:W-:Y:S01]  /*3850*/  FMUL.FTZ R71, R99, UR11 ;  /* 0x0000000b63477c20 */ /* 0x000fe20008410000 */
[----:B------:R-:W-:-:S02]  /*3860*/  LOP3.LUT P0, RZ, R102, 0xff000000, RZ, 0xc0, !PT ;  /* 0xff00000066ff7812 */ /* 0x000fc4000780c0ff */
[----:B------:R-:W-:Y:S02]  /*3870*/  FSEL R99, R64, RZ, P5 ;  /* 0x000000ff40637208 */ /* 0x000fe40002800000 */
[----:B------:R-:W-:Y:S01]  /*3880*/  FSEL R106, R71, RZ, P0 ;  /* 0x000000ff476a7208 */ /* 0x000fe20000000000 */
[-C--:B------:R-:W-:Y:S01]  /*3890*/  FMUL.FTZ R71, R69, R98.reuse ;  /* 0x0000006245477220 */ /* 0x080fe20000410000 */
[C---:B------:R-:W-:Y:S01]  /*38a0*/  F2FP.F16.F32.PACK_AB R64, R70.reuse, R69 ;  /* 0x000000454640723e */ /* 0x040fe200000000ff */
[-C--:B------:R-:W-:Y:S01]  /*38b0*/  FMUL.FTZ R70, R70, R98.reuse ;  /* 0x0000006246467220 */ /* 0x080fe20000410000 */
[----:B------:R-:W-:Y:S01]  /*38c0*/  FSEL R108, R74, RZ, P6 ;  /* 0x000000ff4a6c7208 */ /* 0x000fe20003000000 */
[-C--:B------:R-:W-:Y:S01]  /*38d0*/  FMUL.FTZ R69, R68, R98.reuse ;  /* 0x0000006244457220 */ /* 0x080fe20000410000 */
[----:B------:R-:W-:Y:S01]  /*38e0*/  FMUL.FTZ R71, R71, UR11 ;  /* 0x0000000b47477c20 */ /* 0x000fe20008410000 */
[C---:B------:R-:W-:Y:S01]  /*38f0*/  LOP3.LUT P6, RZ, R102.reuse, 0xff, RZ, 0xc0, !PT ;  /* 0x000000ff66ff7812 */ /* 0x040fe200078cc0ff */
[----:B------:R-:W-:Y:S01]  /*3900*/  FMUL.FTZ R98, R67, R98 ;  /* 0x0000006243627220 */ /* 0x000fe20000410000 */
[----:B------:R-:W-:Y:S01]  /*3910*/  ISETP.GE.U32.AND P0, PT, R102, RZ, PT ;  /* 0x000000ff6600720c */ /* 0x000fe20003f06070 */
[----:B------:R-:W-:Y:S01]  /*3920*/  FMUL.FTZ R70, R70, UR11 ;  /* 0x0000000b46467c20 */ /* 0x000fe20008410000 */
        /* <DEDUP_REMOVED lines=9> */
[----:B------:R-:W-:Y:S02]  /*39c0*/  F2FP.F16.F32.PACK_AB R67, R67, R68 ;  /* 0x000000444343723e */ /* 0x000fe400000000ff */
[----:B------:R-:W-:Y:S02]  /*39d0*/  F2FP.F16.F32.PACK_AB R70, R108, R107 ;  /* 0x0000006b6c46723e */ /* 0x000fe400000000ff */
[----:B------:R-:W-:Y:S01]  /*39e0*/  F2FP.F16.F32.PACK_AB R69, R106, R99 ;  /* 0x000000636a45723e */ /* 0x000fe200000000ff */
[----:B------:R1:W-:Y:S01]  /*39f0*/  STG.E.128 desc[UR4][R72.64], R64 ;  /* 0x0000004048007986 */ /* 0x0003e2000c101d04 */
[----:B------:R-:W-:Y:S02]  /*3a00*/  F2FP.F16.F32.PACK_AB R71, R98, R71 ;  /* 0x000000476247723e */ /* 0x000fe400000000ff */
[----:B------:R-:W-:-:S05]  /*3a10*/  F2FP.F16.F32.PACK_AB R68, R75, R74 ;  /* 0x0000004a4b44723e */ /* 0x000fca00000000ff */
[----:B------:R1:W-:Y:S02]  /*3a20*/  STG.E.128 desc[UR4][R100.64], R68 ;  /* 0x0000004464007986 */ /* 0x0003e4000c101d04 */
.L_x_1004:
[----:B------:R-:W-:Y:S05]  /*3a30*/  BSYNC.RECONVERGENT B0 ;  /* 0x0000000000007941 */ /* 0x000fea0003800200 */
.L_x_998:
[----:B0123--:R-:W0:Y:S01]  /*3a40*/  LDC.64 R68, c[0x0][0x380] ;  /* 0x0000e000ff447b82 */ /* 0x00fe220000000a00 */
[----:B------:R-:W-:Y:S02]  /*3a50*/  PLOP3.LUT P4, PT, P4, PT, PT, 0x8, 0x80 ;  /* 0x000000000080781c */ /* 0x000fe4000278e170 */
[----:B0-----:R-:W-:-:S04]  /*3a60*/  IADD3 R5, PT, PT, R5, R68, RZ ;  /* 0x0000004405057210 */ /* 0x001fc80007ffe0ff */
[----:B------:R-:W-:-:S13]  /*3a70*/  ISETP.GE.AND P0, PT, R5, R69, PT ;  /* 0x000000450500720c */ /* 0x000fda0003f06270 */
[----:B------:R-:W-:Y:S05]  /*3a80*/  @!P0 BRA `(.L_x_1012) ;  /* 0xffffffc800648947 */ /* 0x000fea000383ffff */
.L_x_993:
        /* <DEDUP_REMOVED lines=21> */
.L_x_1013:
        /* <DEDUP_REMOVED lines=10> */
.L_x_7994:


//--------------------- .text._ZN10layer_norm13ln_bwd_kernelINS_13Kernel_traitsI6__halfS2_S2_S2_fjLj2048ELj1ELj1ELj4ELj16ENS_18Kernel_traits_baseILj2048ES2_S2_S2_S2_fjLj128EEEEELb1ELb0ELb0ELb1EEEvNS_9BwdParamsE --------------------------
	.section	.text._ZN10layer_norm13ln_bwd_kernelINS_13Kernel_traitsI6__halfS2_S2_S2_fjLj2048ELj1ELj1ELj4ELj16ENS_18Kernel_traits_baseILj2048ES2_S2_S2_S2_fjLj128EEEEELb1ELb0ELb0ELb1EEEvNS_9BwdParamsE,"ax",@progbits
	.align	128
        .global         _ZN10layer_norm13ln_bwd_kernelINS_13Kernel_traitsI6__halfS2_S2_S2_fjLj2048ELj1ELj1ELj4ELj16ENS_18Kernel_traits_baseILj2048ES2_S2_S2_S2_fjLj128EEEEELb1ELb0ELb0ELb1EEEvNS_9BwdParamsE
        .type           _ZN10layer_norm13ln_bwd_kernelINS_13Kernel_traitsI6__halfS2_S2_S2_fjLj2048ELj1ELj1ELj4ELj16ENS_18Kernel_traits_baseILj2048ES2_S2_S2_S2_fjLj128EEEEELb1ELb0ELb0ELb1EEEvNS_9BwdParamsE,@function
        .size           _ZN10layer_norm13ln_bwd_kernelINS_13Kernel_traitsI6__halfS2_S2_S2_fjLj2048ELj1ELj1ELj4ELj16ENS_18Kernel_traits_baseILj2048ES2_S2_S2_S2_fjLj128EEEEELb1ELb0ELb0ELb1EEEvNS_9BwdParamsE,(.L_x_7995 - _ZN10layer_norm13ln_bwd_kernelINS_13Kernel_traitsI6__halfS2_S2_S2_fjLj2048ELj1ELj1ELj4ELj16ENS_18Kernel_traits_baseILj2048ES2_S2_S2_S2_fjLj128EEEEELb1ELb0ELb0ELb1EEEvNS_9BwdParamsE)
        .other          _ZN10layer_norm13ln_bwd_kernelINS_13Kernel_traitsI6__halfS2_S2_S2_fjLj2048ELj1ELj1ELj4ELj16ENS_18Kernel_traits_baseILj2048ES2_S2_S2_S2_fjLj128EEEEELb1ELb0ELb0ELb1EEEvNS_9BwdParamsE,@"STO_CUDA_ENTRY STV_DEFAULT"
_ZN10layer_norm13ln_bwd_kernelINS_13Kernel_traitsI6__halfS2_S2_S2_fjLj2048ELj1ELj1ELj4ELj16ENS_18Kernel_traits_baseILj2048ES2_S2_S2_S2_fjLj128EEEEELb1ELb0ELb0ELb1EEEvNS_9BwdParamsE:
.text._ZN10layer_norm13ln_bwd_kernelINS_13Kernel_traitsI6__halfS2_S2_S2_fjLj2048ELj1ELj1ELj4ELj16ENS_18Kernel_traits_baseILj2048ES2_S2_S2_S2_fjLj128EEEEELb1ELb0ELb0ELb1EEEvNS_9BwdParamsE:
        /* <DEDUP_REMOVED lines=52> */
[--C-:B--2---:R-:W-:Y:S02]  /*0340*/  HADD2.F32 R80, -RZ, R8.reuse.H0_H0 ;  /* 0x20000008ff507230 */ /* 0x104fe40000004100 */
[----:B------:R-:W-:-:S02]  /*0350*/  HADD2.F32 R79, -RZ, R8.H1_H1 ;  /* 0x30000008ff4f7230 */ /* 0x000fc40000004100 */
[--C-:B------:R-:W-:Y:S02]  /*0360*/  HADD2.F32 R78, -RZ, R9.reuse.H0_H0 ;  /* 0x20000009ff4e7230 */ /* 0x100fe40000004100 */
[----:B------:R-:W-:Y:S01]  /*0370*/  HADD2.F32 R77, -RZ, R9.H1_H1 ;  /* 0x30000009ff4d7230 */ /* 0x000fe20000004100 */
[----:B------:R-:W-:Y:S01]  /*0380*/  CS2R R8, SRZ ;  /* 0x0000000000087805 */ /* 0x000fe2000001ff00 */
[--C-:B------:R-:W-:Y:S02]  /*0390*/  HADD2.F32 R76, -RZ, R10.reuse.H0_H0 ;  /* 0x2000000aff4c7230 */ /* 0x100fe40000004100 */
[----:B------:R-:W-:Y:S02]  /*03a0*/  HADD2.F32 R75, -RZ, R10.H1_H1 ;  /* 0x3000000aff4b7230 */ /* 0x000fe40000004100 */
[--C-:B------:R-:W-:Y:S02]  /*03b0*/  HADD2.F32 R74, -RZ, R11.reuse.H0_H0 ;  /* 0x2000000bff4a7230 */ /* 0x100fe40000004100 */
[----:B------:R-:W-:Y:S01]  /*03c0*/  HADD2.F32 R73, -RZ, R11.H1_H1 ;  /* 0x3000000bff497230 */ /* 0x000fe20000004100 */
[----:B------:R-:W-:Y:S01]  /*03d0*/  CS2R R10, SRZ ;  /* 0x00000000000a7805 */ /* 0x000fe2000001ff00 */
[----:B---3--:R-:W-:-:S02]  /*03e0*/  HADD2.F32 R72, -RZ, R4.H0_H0 ;  /* 0x20000004ff487230 */ /* 0x008fc40000004100 */
        /* <DEDUP_REMOVED lines=8> */
[----:B01--4-:R-:W-:-:S07]  /*0470*/  CS2R R6, SRZ ;  /* 0x0000000000067805 */ /* 0x013fce000001ff00 */
.L_x_1022:
        /* <DEDUP_REMOVED lines=8> */
[C---:B0-----:R-:W-:Y:S01]  /*0500*/  IMAD.WIDE.U32 R44, R82.reuse, 0x10, R42 ;  /* 0x00000010522c7825 */ /* 0x041fe200078e002a */
[----:B------:R-:W-:-:S05]  /*0510*/  IADD3 R81, PT, PT, R82, 0x80, RZ ;  /* 0x0000008052517810 */ /* 0x000fca0007ffe0ff */
[----:B------:R-:W4:Y:S01]  /*0520*/  LDG.E.128 R44, desc[UR6][R44.64] ;  /* 0x000000062c2c7981 */ /* 0x000f22000c1e1d00 */
[----:B-1----:R-:W-:-:S06]  /*0530*/  IMAD.WIDE R86, R62, 0x4, R52 ;  /* 0x000000043e567825 */ /* 0x002fcc00078e0234 */
[----:B------:R-:W4:Y:S01]  /*0540*/  LDG.E R87, desc[UR6][R86.64] ;  /* 0x0000000656577981 */ /* 0x000f22000c1e1900 */
[----:B--2---:R-:W-:-:S04]  /*0550*/  IMAD.WIDE.U32 R48, R82, 0x10, R40 ;  /* 0x0000001052307825 */ /* 0x004fc800078e0028 */
[----:B------:R-:W-:Y:S02]  /*0560*/  IMAD.WIDE.U32 R40, R81, 0x10, R40 ;  /* 0x0000001051287825 */ /* 0x000fe400078e0028 */
[----:B------:R-:W2:Y:S02]  /*0570*/  LDG.E.128 R48, desc[UR6][R48.64] ;  /* 0x0000000630307981 */ /* 0x000ea4000c1e1d00 */
[----:B---3--:R-:W-:-:S04]  /*0580*/  IMAD.WIDE R84, R62, 0x4, R84 ;  /* 0x000000043e547825 */ /* 0x008fc800078e0254 */
[----:B------:R-:W-:Y:S01]  /*0590*/  IMAD.WIDE.U32 R52, R81, 0x10, R42 ;  /* 0x0000001051347825 */ /* 0x000fe200078e002a */
[----:B------:R-:W3:Y:S04]  /*05a0*/  LDG.E R83, desc[UR6][R84.64] ;  /* 0x0000000654537981 */ /* 0x000ee8000c1e1900 */
[----:B------:R-:W3:Y:S04]  /*05b0*/  LDG.E.128 R40, desc[UR6][R40.64] ;  /* 0x0000000628287981 */ /* 0x000ee8000c1e1d00 */
[----:B------:R-:W3:Y:S01]  /*05c0*/  LDG.E.128 R52, desc[UR6][R52.64] ;  /* 0x0000000634347981 */ /* 0x000ee2000c1e1d00 */
[----:B------:R-:W-:Y:S01]  /*05d0*/  ISETP.NE.AND P5, PT, RZ, UR8, PT ;  /* 0x00000008ff007c0c */ /* 0x000fe2000bfa5270 */
[----:B------:R-:W0:Y:S01]  /*05e0*/  S2R R122, SR_CgaCtaId ;  /* 0x00000000007a7919 */ /* 0x000e220000008800 */
[----:B------:R-:W-:-:S02]  /*05f0*/  LOP3.LUT P4, RZ, R26, 0x1f, RZ, 0xc0, !PT ;  /* 0x0000001f1aff7812 */ /* 0x000fc4000788c0ff */
[----:B------:R-:W-:-:S11]  /*0600*/  PLOP3.LUT P0, PT, PT, PT, PT, 0x80, 0x8 ;  /* 0x000000000008781c */ /* 0x000fd60003f0f070 */
[----:B------:R-:W-:Y:S02]  /*0610*/  @!P4 PLOP3.LUT P0, PT, P2, PT, PT, 0x80, 0x8 ;  /* 0x000000000008c81c */ /* 0x000fe4000170f070 */
[----:B------:R-:W-:Y:S01]  /*0620*/  ISETP.NE.U32.AND P3, PT, RZ, UR10, PT ;  /* 0x0000000aff007c0c */ /* 0x000fe2000bf65070 */
[--C-:B----4-:R-:W-:Y:S02]  /*0630*/  HADD2.F32 R0, -RZ, R44.reuse.H0_H0 ;  /* 0x2000002cff007230 */ /* 0x110fe40000004100 */
[--C-:B------:R-:W-:Y:S02]  /*0640*/  HADD2.F32 R89, -RZ, R45.reuse.H0_H0 ;  /* 0x2000002dff597230 */ /* 0x100fe40000004100 */
[----:B------:R-:W-:Y:S01]  /*0650*/  HADD2.F32 R116, -RZ, R45.H1_H1 ;  /* 0x3000002dff747230 */ /* 0x000fe20000004100 */
[----:B------:R-:W-:Y:S01]  /*0660*/  FSEL R87, R87, RZ, !P5 ;  /* 0x000000ff57577208 */ /* 0x000fe20006800000 */
[----:B------:R-:W-:Y:S02]  /*0670*/  HADD2.F32 R88, -RZ, R44.H1_H1 ;  /* 0x3000002cff587230 */ /* 0x000fe40000004100 */
[----:B------:R-:W-:-:S02]  /*0680*/  HADD2.F32 R104, -RZ, R46.H0_H0 ;  /* 0x2000002eff687230 */ /* 0x000fc40000004100 */
[C---:B------:R-:W-:Y:S01]  /*0690*/  FADD.FTZ R0, -R87.reuse, R0 ;  /* 0x0000000057007221 */ /* 0x040fe20000010100 */
[----:B--2---:R-:W-:Y:S02]  /*06a0*/  HADD2.F32 R45, -RZ, R48.H0_H0 ;  /* 0x20000030ff2d7230 */ /* 0x004fe40000004100 */
[----:B------:R-:W-:Y:S02]  /*06b0*/  HADD2.F32 R102, -RZ, R46.H1_H1 ;  /* 0x3000002eff667230 */ /* 0x000fe40000004100 */
[----:B------:R-:W-:Y:S02]  /*06c0*/  HADD2.F32 R46, -RZ, R48.H1_H1 ;  /* 0x30000030ff2e7230 */ /* 0x000fe40000004100 */
[----:B------:R-:W-:Y:S01]  /*06d0*/  FMUL.FTZ R101, R80, R45 ;  /* 0x0000002d50657220 */ /* 0x000fe20000410000 */
[----:B------:R-:W-:Y:S01]  /*06e0*/  FADD.FTZ R106, -R87, R88 ;  /* 0x00000058576a7221 */ /* 0x000fe20000010100 */
[----:B---3--:R-:W-:Y:S01]  /*06f0*/  FMUL.FTZ R0, R83, R0 ;  /* 0x0000000053007220 */ /* 0x008fe20000410000 */
[----:B------:R-:W-:-:S02]  /*0700*/  HADD2.F32 R86, -RZ, R47.H0_H0 ;  /* 0x2000002fff567230 */ /* 0x000fc40000004100 */
[----:B------:R-:W-:Y:S02]  /*0710*/  HADD2.F32 R100, -RZ, R47.H1_H1 ;  /* 0x3000002fff647230 */ /* 0x000fe40000004100 */
[----:B------:R-:W-:Y:S01]  /*0720*/  FMUL.FTZ R112, R79, R46 ;  /* 0x0000002e4f707220 */ /* 0x000fe20000410000 */
[----:B------:R-:W-:Y:S02]  /*0730*/  HADD2.F32 R47, -RZ, R49.H0_H0 ;  /* 0x20000031ff2f7230 */ /* 0x000fe40000004100 */
[--C-:B------:R-:W-:Y:S02]  /*0740*/  HADD2.F32 R97, -RZ, R41.reuse.H0_H0 ;  /* 0x20000029ff617230 */ /* 0x100fe40000004100 */
[----:B------:R-:W-:Y:S02]  /*0750*/  HADD2.F32 R98, -RZ, R41.H1_H1 ;  /* 0x30000029ff627230 */ /* 0x000fe40000004100 */
[----:B------:R-:W-:Y:S01]  /*0760*/  FADD.FTZ R41, RZ, R101 ;  /* 0x00000065ff297221 */ /* 0x000fe20000010000 */
[----:B------:R-:W-:-:S02]  /*0770*/  HADD2.F32 R95, -RZ, R40.H0_H0 ;  /* 0x20000028ff5f7230 */ /* 0x000fc40000004100 */
[----:B------:R-:W-:Y:S01]  /*0780*/  FADD.FTZ R120, -R87, R89 ;  /* 0x0000005957787221 */ /* 0x000fe20000010100 */
[----:B------:R-:W-:Y:S02]  /*0790*/  HADD2.F32 R94, -RZ, R40.H1_H1 ;  /* 0x30000028ff5e7230 */ /* 0x000fe40000004100 */
[----:B------:R-:W-:Y:S01]  /*07a0*/  FMUL.FTZ R117, R83, R106 ;  /* 0x0000006a53757220 */ /* 0x000fe20000410000 */
[----:B------:R-:W-:Y:S01]  /*07b0*/  FFMA.FTZ R40, R0, R101, RZ ;  /* 0x0000006500287223 */ /* 0x000fe200000100ff */
[----:B------:R-:W-:Y:S02]  /*07c0*/  HADD2.F32 R96, -RZ, R49.H1_H1 ;  /* 0x30000031ff607230 */ /* 0x000fe40000004100 */
[----:B------:R-:W-:Y:S01]  /*07d0*/  FMUL.FTZ R110, R78, R47 ;  /* 0x0000002f4e6e7220 */ /* 0x000fe20000410000 */
[----:B------:R-:W-:Y:S01]  /*07e0*/  FADD.FTZ R41, R41, R112 ;  /* 0x0000007029297221 */ /* 0x000fe20000010000 */
[----:B------:R-:W-:Y:S01]  /*07f0*/  FADD.FTZ R116, -R87, R116 ;  /* 0x0000007457747221 */ /* 0x000fe20000010100 */
[----:B------:R-:W-:Y:S01]  /*0800*/  FMUL.FTZ R115, R83, R120 ;  /* 0x0000007853737220 */ /* 0x000fe20000410000 */
[----:B------:R-:W-:Y:S01]  /*0810*/  FFMA.FTZ R40, R117, R112, R40 ;  /* 0x0000007075287223 */ /* 0x000fe20000010028 */
[----:B------:R-:W-:-:S02]  /*0820*/  HADD2.F32 R99, -RZ, R50.H0_H0 ;  /* 0x20000032ff637230 */ /* 0x000fc40000004100 */
[----:B------:R-:W-:Y:S01]  /*0830*/  FMUL.FTZ R108, R77, R96 ;  /* 0x000000604d6c7220 */ /* 0x000fe20000410000 */
[----:B------:R-:W-:Y:S01]  /*0840*/  FADD.FTZ R41, R41, R110 ;  /* 0x0000006e29297221 */ /* 0x000fe20000010000 */
[----:B------:R-:W-:Y:S01]  /*0850*/  FADD.FTZ R104, -R87, R104 ;  /* 0x0000006857687221 */ /* 0x000fe20000010100 */
[----:B------:R-:W-:Y:S01]  /*0860*/  FMUL.FTZ R113, R83, R116 ;  /* 0x0000007453717220 */ /* 0x000fe20000410000 */
[----:B------:R-:W-:Y:S01]  /*0870*/  FFMA.FTZ R40, R115, R110, R40 ;  /* 0x0000006e73287223 */ /* 0x000fe20000010028 */
[----:B------:R-:W-:Y:S02]  /*0880*/  HADD2.F32 R44, -RZ, R50.H1_H1 ;  /* 0x30000032ff2c7230 */ /* 0x000fe40000004100 */
[----:B------:R-:W-:Y:S01]  /*0890*/  FMUL.FTZ R106, R76, R99 ;  /* 0x000000634c6a7220 */ /* 0x000fe20000410000 */
[----:B------:R-:W-:Y:S01]  /*08a0*/  FADD.FTZ R41, R41, R108 ;  /* 0x0000006c29297221 */ /* 0x000fe20000010000 */
[--C-:B------:R-:W-:Y:S02]  /*08b0*/  HADD2.F32 R49, -RZ, R51.reuse.H0_H0 ;  /* 0x20000033ff317230 */ /* 0x100fe40000004100 */
[----:B------:R-:W-:Y:S01]  /*08c0*/  FADD.FTZ R102, -R87, R102 ;  /* 0x0000006657667221 */ /* 0x000fe20000010100 */
[----:B------:R-:W-:-:S02]  /*08d0*/  HADD2.F32 R48, -RZ, R51.H1_H1 ;  /* 0x30000033ff307230 */ /* 0x000fc40000004100 */
[----:B------:R-:W-:Y:S01]  /*08e0*/  FMUL.FTZ R109, R83, R104 ;  /* 0x00000068536d7220 */ /* 0x000fe20000410000 */
[----:B------:R-:W-:Y:S01]  /*08f0*/  FFMA.FTZ R40, R113, R108, R40 ;  /* 0x0000006c71287223 */ /* 0x000fe20000010028 */
[----:B------:R-:W-:Y:S02]  /*0900*/  HADD2.F32 R51, -RZ, R52.H0_H0 ;  /* 0x20000034ff337230 */ /* 0x000fe40000004100 */
[----:B------:R-:W-:Y:S01]  /*0910*/  FMUL.FTZ R111, R75, R44 ;  /* 0x0000002c4b6f7220 */ /* 0x000fe20000410000 */
[--C-:B------:R-:W-:Y:S02]  /*0920*/  HADD2.F32 R103, -RZ, R42.reuse.H0_H0 ;  /* 0x2000002aff677230 */ /* 0x100fe40000004100 */
[----:B------:R-:W-:Y:S02]  /*0930*/  HADD2.F32 R114, -RZ, R42.H1_H1 ;  /* 0x3000002aff727230 */ /* 0x000fe40000004100 */
[----:B------:R-:W-:Y:S01]  /*0940*/  FADD.FTZ R42, R41, R106 ;  /* 0x0000006a292a7221 */ /* 0x000fe20000010000 */
[----:B------:R-:W-:Y:S01]  /*0950*/  FADD.FTZ R50, -R87, R86 ;  /* 0x0000005657327221 */ /* 0x000fe20000010100 */
[----:B------:R-:W-:Y:S01]  /*0960*/  FMUL.FTZ R102, R83, R102 ;  /* 0x0000006653667220 */ /* 0x000fe20000410000 */
[----:B------:R-:W-:Y:S01]  /*0970*/  FFMA.FTZ R41, R109, R106, R40 ;  /* 0x0000006a6d297223 */ /* 0x000fe20000010028 */
[----:B------:R-:W-:-:S02]  /*0980*/  HADD2.F32 R84, -RZ, R52.H1_H1 ;  /* 0x30000034ff547230 */ /* 0x000fc40000004100 */
[C---:B------:R-:W-:Y:S01]  /*0990*/  FADD.FTZ R52, -R87.reuse, R51 ;  /* 0x0000003357347221 */ /* 0x040fe20000010100 */
[----:B------:R-:W-:Y:S01]  /*09a0*/  FMUL.FTZ R104, R74, R49 ;  /* 0x000000314a687220 */ /* 0x000fe20000410000 */
[----:B------:R-:W-:Y:S01]  /*09b0*/  FADD.FTZ R51, R42, R111 ;  /* 0x0000006f2a337221 */ /* 0x000fe20000010000 */
[----:B------:R-:W-:Y:S02]  /*09c0*/  HADD2.F32 R118, -RZ, R55.H0_H0 ;  /* 0x20000037ff767230 */ /* 0x000fe40000004100 */
[----:B------:R-:W-:Y:S01]  /*09d0*/  FADD.FTZ R100, -R87, R100 ;  /* 0x0000006457647221 */ /* 0x000fe20000010100 */
[----:B------:R-:W-:Y:S01]  /*09e0*/  FMUL.FTZ R105, R83, R50 ;  /* 0x0000003253697220 */ /* 0x000fe20000410000 */
[----:B------:R-:W-:Y:S01]  /*09f0*/  FFMA.FTZ R40, R102, R111, R41 ;  /* 0x0000006f66287223 */ /* 0x000fe20000010029 */
[----:B------:R-:W-:Y:S02]  /*0a00*/  HADD2.F32 R85, -RZ, R53.H0_H0 ;  /* 0x20000035ff557230 */ /* 0x000fe40000004100 */
[----:B------:R-:W-:-:S02]  /*0a10*/  HADD2.F32 R55, -RZ, R55.H1_H1 ;  /* 0x30000037ff377230 */ /* 0x000fc40000004100 */
[----:B------:R-:W-:Y:S01]  /*0a20*/  FMUL.FTZ R107, R73, R48 ;  /* 0x00000030496b7220 */ /* 0x000fe20000410000 */
[----:B------:R-:W-:Y:S02]  /*0a30*/  HADD2.F32 R53, -RZ, R53.H1_H1 ;  /* 0x30000035ff357230 */ /* 0x000fe40000004100 */
[----:B------:R-:W-:Y:S01]  /*0a40*/  FADD.FTZ R42, R51, R104 ;  /* 0x00000068332a7221 */ /* 0x000fe20000010000 */
[----:B------:R-:W-:Y:S01]  /*0a50*/  FMUL.FTZ R100, R83, R100 ;  /* 0x0000006453647220 */ /* 0x000fe20000410000 */
[----:B------:R-:W-:Y:S01]  /*0a60*/  FFMA.FTZ R41, R105, R104, R40 ;  /* 0x0000006869297223 */ /* 0x000fe20000010028 */
[C---:B------:R-:W-:Y:S01]  /*0a70*/  FADD.FTZ R88, -R87.reuse, R55 ;  /* 0x0000003757587221 */ /* 0x040fe20000010100 */
[--C-:B------:R-:W-:Y:S02]  /*0a80*/  HADD2.F32 R90, -RZ, R54.reuse.H0_H0 ;  /* 0x20000036ff5a7230 */ /* 0x100fe40000004100 */
[----:B------:R-:W-:Y:S01]  /*0a90*/  FADD.FTZ R86, -R87, R53 ;  /* 0x0000003557567221 */ /* 0x000fe20000010100 */
[----:B------:R-:W-:-:S02]  /*0aa0*/  HADD2.F32 R92, -RZ, R54.H1_H1 ;  /* 0x30000036ff5c7230 */ /* 0x000fc40000004100 */
        /* <DEDUP_REMOVED lines=10> */
[C---:B------:R-:W-:Y:S01]  /*0b50*/  FADD.FTZ R90, -R87.reuse, R90 ;  /* 0x0000005a575a7221 */ /* 0x040fe20000010100 */
[C---:B------:R-:W-:Y:S01]  /*0b60*/  FADD.FTZ R92, -R87.reuse, R92 ;  /* 0x0000005c575c7221 */ /* 0x040fe20000010100 */
[----:B------:R-:W-:Y:S01]  /*0b70*/  FADD.FTZ R118, -R87, R118 ;  /* 0x0000007657767221 */ /* 0x000fe20000010100 */
        /* <DEDUP_REMOVED lines=12> */
[----:B------:R-:W-:-:S02]  /*0c40*/  HADD2.F32 R119, -RZ, R43.H0_H0 ;  /* 0x2000002bff777230 */ /* 0x000fc40000004100 */
[----:B------:R-:W-:Y:S01]  /*0c50*/  FMUL.FTZ R87, R67, R114 ;  /* 0x0000007243577220 */ /* 0x000fe20000410000 */
[----:B------:R-:W-:Y:S01]  /*0c60*/  FADD.FTZ R42, R91, R84 ;  /* 0x000000545b2a7221 */ /* 0x000fe20000010000 */
[----:B------:R-:W-:Y:S01]  /*0c70*/  FMUL.FTZ R92, R83, R92 ;  /* 0x0000005c535c7220 */ /* 0x000fe20000410000 */
[----:B------:R-:W-:Y:S01]  /*0c80*/  FFMA.FTZ R41, R89, R84, R40 ;  /* 0x0000005459297223 */ /* 0x000fe20000010028 */
[----:B------:R-:W-:Y:S02]  /*0c90*/  HADD2.F32 R116, -RZ, R43.H1_H1 ;  /* 0x3000002bff747230 */ /* 0x000fe40000004100 */
[----:B------:R-:W-:Y:S01]  /*0ca0*/  FADD.FTZ R43, R42, R87 ;  /* 0x000000572a2b7221 */ /* 0x000fe20000010000 */
[----:B------:R-:W-:Y:S01]  /*0cb0*/  FMUL.FTZ R90, R66, R119 ;  /* 0x00000077425a7220 */ /* 0x000fe20000410000 */
        /* <DEDUP_REMOVED lines=8> */
[----:B------:R-:W1:Y:S04]  /*0d40*/  SHFL.DOWN PT, R43, R42, 0x10, 0x1f ;  /* 0x0a001f002a2b7f89 */ /* 0x000e6800000e0000 */
[----:B------:R-:W2:Y:S01]  /*0d50*/  SHFL.DOWN PT, R40, R41, 0x10, 0x1f ;  /* 0x0a001f0029287f89 */ /* 0x000ea200000e0000 */
[----:B-1----:R-:W-:Y:S01]  /*0d60*/  FADD.FTZ R43, R42, R43 ;  /* 0x0000002b2a2b7221 */ /* 0x002fe20000010000 */
[----:B--2---:R-:W-:-:S04]  /*0d70*/  FADD.FTZ R40, R41, R40 ;  /* 0x0000002829287221 */ /* 0x004fc80000010000 */
        /* <DEDUP_REMOVED lines=11> */
[----:B--2---:R-:W-:Y:S01]  /*0e30*/  FADD.FTZ R125, R120, R125 ;  /* 0x0000007d787d7221 */ /* 0x004fe20000010000 */
[----:B------:R-:W-:-:S03]  /*0e40*/  MOV R42, 0x400 ;  /* 0x00000400002a7802 */ /* 0x000fc60000000f00 */
[----:B------:R-:W1:Y:S04]  /*0e50*/  SHFL.DOWN PT, R40, R41, 0x1, 0x1f ;  /* 0x08201f0029287f89 */ /* 0x000e6800000e0000 */
[----:B------:R-:W2:Y:S01]  /*0e60*/  SHFL.DOWN PT, R118, R125, 0x1, 0x1f ;  /* 0x08201f007d767f89 */ /* 0x000ea200000e0000 */
[----:B0-----:R-:W-:Y:S02]  /*0e70*/  LEA R42, R122, R42, 0x18 ;  /* 0x0000002a7a2a7211 */ /* 0x001fe400078ec0ff */
[----:B------:R-:W0:Y:S02]  /*0e80*/  @P1 LDC.64 R122, c[0x0][0x3e0] ;  /* 0x0000f800ff7a1b82 */ /* 0x000e240000000a00 */
[----:B------:R-:W-:-:S04]  /*0e90*/  IADD3 R43, PT, PT, R42, 0x2020, RZ ;  /* 0x000020202a2b7810 */ /* 0x000fc80007ffe0ff */
[----:B------:R-:W-:Y:S02]  /*0ea0*/  @!P4 MOV R120, R43 ;  /* 0x0000002b0078c202 */ /* 0x000fe40000000f00 */
[----:B------:R-:W-:Y:S02]  /*0eb0*/  @!P0 IADD3 R120, PT, PT, R42, 0x2000, RZ ;  /* 0x000020002a788810 */ /* 0x000fe40007ffe0ff */
[----:B------:R-:W-:Y:S01]  /*0ec0*/  ISETP.NE.AND.EX P0, PT, RZ, UR11, PT, P3 ;  /* 0x0000000bff007c0c */ /* 0x000fe2000bf05330 */
[----:B-1----:R-:W-:Y:S01]  /*0ed0*/  FADD.FTZ R40, R41, R40 ;  /* 0x0000002829287221 */ /* 0x002fe20000010000 */
[----:B--2---:R-:W-:Y:S01]  /*0ee0*/  FADD.FTZ R41, R125, R118 ;  /* 0x000000767d297221 */ /* 0x004fe20000010000 */
[----:B------:R-:W-:-:S10]  /*0ef0*/  @!P4 LEA R118, R64, R120, 0x3 ;  /* 0x000000784076c211 */ /* 0x000fd400078e18ff */
[----:B------:R-:W1:Y:S01]  /*0f00*/  @P0 LDC.64 R120, c[0x0][0x438] ;  /* 0x00010e00ff780b82 */ /* 0x000e620000000a00 */
[----:B------:R2:W-:Y:S01]  /*0f10*/  @!P4 STS.64 [R118], R40 ;  /* 0x000000287600c388 */ /* 0x0005e20000000a00 */
[----:B-1----:R-:W-:-:S06]  /*0f20*/  @P0 IMAD.WIDE.U32 R124, R82, 0x10, R120 ;  /* 0x00000010527c0825 */ /* 0x002fcc00078e0078 */
[----:B------:R-:W1:Y:S01]  /*0f30*/  LDC.64 R120, c[0x0][0x3b0] ;  /* 0x0000ec00ff787b82 */ /* 0x000e620000000a00 */
[----:B------:R0:W5:Y:S02]  /*0f40*/  @P0 LDG.E.128 R32, desc[UR6][R124.64] ;  /* 0x000000067c200981 */ /* 0x000164000c1e1d00 */
[----:B0-----:R-:W-:-:S05]  /*0f50*/  @P1 IMAD.WIDE R124, R62, 0x2, R122 ;  /* 0x000000023e7c1825 */ /* 0x001fca00078e027a */
[----:B------:R-:W0:Y:S01]  /*0f60*/  @P0 LDC.64 R122, c[0x0][0x438] ;  /* 0x00010e00ff7a0b82 */ /* 0x000e220000000a00 */
[----:B--2---:R0:W2:Y:S02]  /*0f70*/  @P1 LDG.E.U16 R118, desc[UR6][R124.64] ;  /* 0x000000067c761981 */ /* 0x0040a4000c1e1500 */
[----:B0-----:R-:W-:-:S04]  /*0f80*/  @P0 IMAD.WIDE.U32 R124, R81, 0x10, R122 ;  /* 0x00000010517c0825 */ /* 0x001fc800078e007a */
[--C-:B-1----:R-:W-:Y:S01]  /*0f90*/  IMAD.WIDE.U32 R122, R82, 0x8, R120.reuse ;  /* 0x00000008527a7825 */ /* 0x102fe200078e0078 */
[----:B------:R0:W5:Y:S03]  /*0fa0*/  @P0 LDG.E.128 R36, desc[UR6][R124.64] ;  /* 0x000000067c240981 */ /* 0x000166000c1e1d00 */
[----:B------:R-:W-:Y:S02]  /*0fb0*/  IMAD.WIDE.U32 R120, R81, 0x8, R120 ;  /* 0x0000000851787825 */ /* 0x000fe400078e0078 */
[----:B------:R-:W5:Y:S04]  /*0fc0*/  LDG.E.64 R122, desc[UR6][R122.64] ;  /* 0x000000067a7a7981 */ /* 0x000f68000c1e1b00 */
[----:B------:R-:W5:Y:S01]  /*0fd0*/  LDG.E.64 R120, desc[UR6][R120.64] ;  /* 0x0000000678787981 */ /* 0x000f62000c1e1b00 */
[----:B------:R-:W-:Y:S01]  /*0fe0*/  @!P2 IADD3 R43, PT, PT, R42, 0x2000, RZ ;  /* 0x000020002a2ba810 */ /* 0x000fe20007ffe0ff */
[----:B------:R-:W-:Y:S01]  /*0ff0*/  FADD.FTZ R61, R45, R61 ;  /* 0x0000003d2d3d7221 */ /* 0x000fe20000010000 */
[----:B------:R-:W-:Y:S01]  /*1000*/  FFMA.FTZ R63, R0, R45, R63 ;  /* 0x0000002d003f7223 */ /* 0x000fe2000001003f */
[----:B------:R-:W-:-:S02]  /*1010*/  IADD3 R45, PT, PT, R42, 0x2030, RZ ;  /* 0x000020302a2d7810 */ /* 0x000fc40007ffe0ff */
[----:B------:R-:W-:Y:S01]  /*1020*/  @!P2 IADD3 R45, PT, PT, R42, 0x2010, RZ ;  /* 0x000020102a2da810 */ /* 0x000fe20007ffe0ff */
[----:B------:R-:W-:Y:S01]  /*1030*/  BAR.SYNC.DEFER_BLOCKING 0x0 ;  /* 0x0000000000007b1d */ /* 0x000fe20000010000 */
[----:B------:R-:W-:Y:S01]  /*1040*/  FADD.FTZ R59, R46, R59 ;  /* 0x0000003b2e3b7221 */ /* 0x000fe20000010000 */
[----:B------:R-:W-:Y:S01]  /*1050*/  FFMA.FTZ R60, R117, R46, R60 ;  /* 0x0000002e753c7223 */ /* 0x000fe2000001003c */
[----:B------:R-:W-:Y:S01]  /*1060*/  FADD.FTZ R57, R47, R57 ;  /* 0x000000392f397221 */ /* 0x000fe20000010000 */
[----:B------:R-:W-:Y:S01]  /*1070*/  FFMA.FTZ R58, R115, R47, R58 ;  /* 0x0000002f733a7223 */ /* 0x000fe2000001003a */
[----:B------:R-:W-:Y:S01]  /*1080*/  FADD.FTZ R15, R44, R15 ;  /* 0x0000000f2c0f7221 */ /* 0x000fe20000010000 */
[----:B------:R-:W-:Y:S01]  /*1090*/  FFMA.FTZ R3, R102, R44, R3 ;  /* 0x0000002c66037223 */ /* 0x000fe20000010003 */
[----:B------:R-:W1:Y:S04]  /*10a0*/  LDS.128 R40, [R43] ;  /* 0x000000002b287984 */ /* 0x000e680000000c00 */
[----:B------:R-:W3:Y:S01]  /*10b0*/  LDS.128 R44, [R45] ;  /* 0x000000002d2c7984 */ /* 0x000ee20000000c00 */
        /* <DEDUP_REMOVED lines=15> */
[----:B-1----:R-:W-:Y:S01]  /*11b0*/  FADD.FTZ R49, RZ, R40 ;  /* 0x00000028ff317221 */ /* 0x002fe20000010000 */
[----:B------:R-:W-:-:S03]  /*11c0*/  FADD.FTZ R40, RZ, R41 ;  /* 0x00000029ff287221 */ /* 0x000fc60000010000 */
[----:B------:R-:W-:Y:S01]  /*11d0*/  FADD.FTZ R49, R42, R49 ;  /* 0x000000312a317221 */ /* 0x000fe20000010000 */
[----:B------:R-:W-:-:S03]  /*11e0*/  FADD.FTZ R40, R43, R40 ;  /* 0x000000282b287221 */ /* 0x000fc60000010000 */
[----:B---3--:R-:W-:Y:S01]  /*11f0*/  FADD.FTZ R49, R49, R44 ;  /* 0x0000002c31317221 */ /* 0x008fe20000010000 */
        /* <DEDUP_REMOVED lines=15> */
[----:B------:R-:W-:Y:S01]  /*12f0*/  FSEL R96, R46, RZ, !P5 ;  /* 0x000000ff2e607208 */ /* 0x000fe20006800000 */
[----:B--2---:R-:W-:Y:S01]  /*1300*/  @P1 HADD2.F32 R94, -RZ, R118.H0_H0 ;  /* 0x20000076ff5e1230 */ /* 0x004fe20000004100 */
[----:B0-----:R-:W-:Y:S06]  /*1310*/  @!P0 BRA `(.L_x_1015) ;  /* 0x0000001000c08947 */ /* 0x001fec0003800000 */
[----:B------:R-:W-:-:S04]  /*1320*/  UISETP.NE.U32.AND UP0, UPT, UR14, URZ, UPT ;  /* 0x000000ff0e00728c */ /* 0x000fc8000bf05070 */
[----:B------:R-:W-:-:S09]  /*1330*/  UISETP.NE.AND.EX UP0, UPT, UR15, URZ, UPT, UP0 ;  /* 0x000000ff0f00728c */ /* 0x000fd2000bf05300 */
[----:B------:R-:W-:Y:S05]  /*1340*/  BRA.U UP0, `(.L_x_1016) ;  /* 0x0000000900407547 */ /* 0x000fea000b800000 */
[-CC-:B------:R-:W-:Y:S01]  /*1350*/  FFMA.FTZ R0, R0, R95.reuse, R96.reuse ;  /* 0x0000005f00007223 */ /* 0x180fe20000010060 */
[--C-:B-----5:R-:W-:Y:S02]  /*1360*/  HADD2.F32 R40, -RZ, R32.reuse.H0_H0 ;  /* 0x20000020ff287230 */ /* 0x120fe40000004100 */
[-CC-:B------:R-:W-:Y:S01]  /*1370*/  FFMA.FTZ R113, R113, R95.reuse, R96.reuse ;  /* 0x0000005f71717223 */ /* 0x180fe20000010060 */
[-C--:B------:R-:W-:Y:S01]  /*1380*/  FFMA.FTZ R117, R117, R95.reuse, R96 ;  /* 0x0000005f75757223 */ /* 0x080fe20000010060 */
[----:B------:R-:W-:Y:S01]  /*1390*/  FADD.FTZ R0, R101, -R0 ;  /* 0x8000000065007221 */ /* 0x000fe20000010000 */
[----:B------:R-:W-:Y:S02]  /*13a0*/  HADD2.F32 R43, -RZ, R32.H1_H1 ;  /* 0x30000020ff2b7230 */ /* 0x000fe40000004100 */
[----:B------:R-:W-:Y:S01]  /*13b0*/  FADD.FTZ R108, R108, -R113 ;  /* 0x800000716c6c7221 */ /* 0x000fe20000010000 */
[----:B------:R-:W-:Y:S01]  /*13c0*/  FFMA.FTZ R115, R115, R95, R96 ;  /* 0x0000005f73737223 */ /* 0x000fe20000010060 */
[----:B------:R-:W-:Y:S01]  /*13d0*/  FFMA.FTZ R41, R83, R0, R40 ;  /* 0x0000000053297223 */ /* 0x000fe20000010028 */
[----:B------:R-:W-:-:S02]  /*13e0*/  HADD2.F32 R40, -RZ, R33.H1_H1 ;  /* 0x30000021ff287230 */ /* 0x000fc40000004100 */
[----:B------:R-:W-:Y:S01]  /*13f0*/  FADD.FTZ R112, R112, -R117 ;  /* 0x8000007570707221 */ /* 0x000fe20000010000 */
[-CC-:B------:R-:W-:Y:S01]  /*1400*/  FFMA.FTZ R102, R102, R95.reuse, R96.reuse ;  /* 0x0000005f66667223 */ /* 0x180fe20000010060 */
[----:B------:R-:W-:Y:S01]  /*1410*/  FMUL.FTZ R41, R41, R94 ;  /* 0x0000005e29297220 */ /* 0x000fe20000410000 */
[-CC-:B------:R-:W-:Y:S01]  /*1420*/  FFMA.FTZ R53, R53, R95.reuse, R96.reuse ;  /* 0x0000005f35357223 */ /* 0x180fe20000010060 */
[----:B------:R-:W-:Y:S01]  /*1430*/  FFMA.FTZ R100, R100, R95, R96 ;  /* 0x0000005f64647223 */ /* 0x000fe20000010060 */
[----:B------:R-:W-:Y:S02]  /*1440*/  HADD2.F32 R45, -RZ, R33.H0_H0 ;  /* 0x20000021ff2d7230 */ /* 0x000fe40000004100 */
[----:B------:R-:W-:Y:S01]  /*1450*/  FMUL.FTZ R0, R41, UR4 ;  /* 0x0000000429007c20 */ /* 0x000fe20008410000 */
[C---:B------:R-:W-:Y:S01]  /*1460*/  FFMA.FTZ R41, R83.reuse, R108, R40 ;  /* 0x0000006c53297223 */ /* 0x040fe20000010028 */
[----:B------:R-:W-:Y:S01]  /*1470*/  FADD.FTZ R110, R110, -R115 ;  /* 0x800000736e6e7221 */ /* 0x000fe20000010000 */
[----:B------:R-:W-:Y:S01]  /*1480*/  FFMA.FTZ R43, R83, R112, R43 ;  /* 0x00000070532b7223 */ /* 0x000fe2000001002b */
[----:B------:R-:W-:-:S02]  /*1490*/  HADD2.F32 R47, -RZ, R34.H1_H1 ;  /* 0x30000022ff2f7230 */ /* 0x000fc40000004100 */
[----:B------:R-:W-:Y:S01]  /*14a0*/  FADD.FTZ R102, R111, -R102 ;  /* 0x800000666f667221 */ /* 0x000fe20000010000 */
[----:B------:R-:W-:Y:S01]  /*14b0*/  FADD.FTZ R50, R50, -R53 ;  /* 0x8000003532327221 */ /* 0x000fe20000010000 */
[----:B------:R-:W-:Y:S01]  /*14c0*/  FMUL.FTZ R41, R41, R94 ;  /* 0x0000005e29297220 */ /* 0x000fe20000410000 */
[--C-:B------:R-:W-:Y:S02]  /*14d0*/  HADD2.F32 R53, -RZ, R35.reuse.H1_H1 ;  /* 0x30000023ff357230 */ /* 0x100fe40000004100 */
[-C--:B------:R-:W-:Y:S01]  /*14e0*/  FFMA.FTZ R85, R85, R95.reuse, R96 ;  /* 0x0000005f55557223 */ /* 0x080fe20000010060 */
[----:B------:R-:W-:Y:S01]  /*14f0*/  FADD.FTZ R100, R107, -R100 ;  /* 0x800000646b647221 */ /* 0x000fe20000010000 */
[----:B------:R-:W-:Y:S02]  /*1500*/  HADD2.F32 R40, -RZ, R36.H0_H0 ;  /* 0x20000024ff287230 */ /* 0x000fe40000004100 */
[----:B------:R-:W-:Y:S01]  /*1510*/  FFMA.FTZ R45, R83, R110, R45 ;  /* 0x0000006e532d7223 */ /* 0x000fe2000001002d */
[----:B------:R-:W-:Y:S01]  /*1520*/  FMUL.FTZ R43, R43, R94 ;  /* 0x0000005e2b2b7220 */ /* 0x000fe20000410000 */
[----:B------:R-:W-:Y:S01]  /*1530*/  FFMA.FTZ R47, R83, R102, R47 ;  /* 0x00000066532f7223 */ /* 0x000fe2000001002f */
[----:B------:R-:W-:Y:S01]  /*1540*/  FMUL.FTZ R41, R41, UR4 ;  /* 0x0000000429297c20 */ /* 0x000fe20008410000 */
[C---:B------:R-:W-:Y:S01]  /*1550*/  LOP3.LUT P6, RZ, R122.reuse, 0xff000000, RZ, 0xc0, !PT ;  /* 0xff0000007aff7812 */ /* 0x040fe200078cc0ff */
[-C--:B------:R-:W-:Y:S01]  /*1560*/  FFMA.FTZ R105, R105, R95.reuse, R96 ;  /* 0x0000005f69697223 */ /* 0x080fe20000010060 */
[----:B------:R-:W-:Y:S01]  /*1570*/  LOP3.LUT P0, RZ, R122, 0xff, RZ, 0xc0, !PT ;  /* 0x000000ff7aff7812 */ /* 0x000fe2000780c0ff */
[----:B------:R-:W-:Y:S01]  /*1580*/  FADD.FTZ R52, R52, -R85 ;  /* 0x8000005534347221 */ /* 0x000fe20000010000 */
[----:B------:R-:W-:Y:S01]  /*1590*/  FFMA.FTZ R53, R83, R100, R53 ;  /* 0x0000006453357223 */ /* 0x000fe20000010035 */
[----:B------:R-:W-:Y:S01]  /*15a0*/  FMUL.FTZ R45, R45, R94 ;  /* 0x0000005e2d2d7220 */ /* 0x000fe20000410000 */
[----:B------:R-:W-:Y:S01]  /*15b0*/  FMUL.FTZ R43, R43, UR4 ;  /* 0x000000042b2b7c20 */ /* 0x000fe20008410000 */
[----:B------:R-:W-:Y:S01]  /*15c0*/  FFMA.FTZ R85, R83, R50, R40 ;  /* 0x0000003253557223 */ /* 0x000fe20000010028 */
[----:B------:R-:W-:Y:S01]  /*15d0*/  LOP3.LUT P5, RZ, R122, 0xff00, RZ, 0xc0, !PT ;  /* 0x0000ff007aff7812 */ /* 0x000fe200078ac0ff */
[-C--:B------:R-:W-:Y:S01]  /*15e0*/  FMUL.FTZ R40, R47, R94.reuse ;  /* 0x0000005e2f287220 */ /* 0x080fe20000410000 */
[----:B------:R-:W-:Y:S01]  /*15f0*/  HADD2.F32 R49, -RZ, R35.H0_H0 ;  /* 0x20000023ff317230 */ /* 0x000fe20000004100 */
[----:B------:R-:W-:Y:S01]  /*1600*/  FSEL R47, R41, RZ, P6 ;  /* 0x000000ff292f7208 */ /* 0x000fe20003000000 */
[-CC-:B------:R-:W-:Y:S01]  /*1610*/  FFMA.FTZ R109, R109, R95.reuse, R96.reuse ;  /* 0x0000005f6d6d7223 */ /* 0x180fe20000010060 */
[-CC-:B------:R-:W-:Y:S01]  /*1620*/  FFMA.FTZ R89, R89, R95.reuse, R96.reuse ;  /* 0x0000005f59597223 */ /* 0x180fe20000010060 */
[----:B------:R-:W-:Y:S01]  /*1630*/  FSEL R0, R0, RZ, P0 ;  /* 0x000000ff00007208 */ /* 0x000fe20000000000 */
[----:B------:R-:W-:Y:S01]  /*1640*/  FADD.FTZ R104, R104, -R105 ;  /* 0x8000006968687221 */ /* 0x000fe20000010000 */
[----:B------:R-:W-:Y:S01]  /*1650*/  FMUL.FTZ R41, R53, R94 ;  /* 0x0000005e35297220 */ /* 0x000fe20000410000 */
[----:B------:R-:W-:Y:S01]  /*1660*/  FMUL.FTZ R44, R45, UR4 ;  /* 0x000000042d2c7c20 */ /* 0x000fe20008410000 */
[----:B------:R-:W-:Y:S01]  /*1670*/  ISETP.GE.U32.AND P0, PT, R122, RZ, PT ;  /* 0x000000ff7a00720c */ /* 0x000fe20003f06070 */
[-CC-:B------:R-:W-:Y:S01]  /*1680*/  FFMA.FTZ R54, R54, R95.reuse, R96.reuse ;  /* 0x0000005f36367223 */ /* 0x180fe20000010060 */
[-CC-:B------:R-:W-:Y:S01]  /*1690*/  FFMA.FTZ R86, R86, R95.reuse, R96.reuse ;  /* 0x0000005f56567223 */ /* 0x180fe20000010060 */
[-CC-:B------:R-:W-:Y:S01]  /*16a0*/  FFMA.FTZ R92, R92, R95.reuse, R96.reuse ;  /* 0x0000005f5c5c7223 */ /* 0x180fe20000010060 */
[-CC-:B------:R-:W-:Y:S01]  /*16b0*/  FFMA.FTZ R93, R93, R95.reuse, R96.reuse ;  /* 0x0000005f5d5d7223 */ /* 0x180fe20000010060 */
[----:B------:R-:W-:Y:S01]  /*16c0*/  FFMA.FTZ R88, R88, R95, R96 ;  /* 0x0000005f58587223 */ /* 0x000fe20000010060 */
[----:B------:R-:W-:Y:S01]  /*16d0*/  FSEL R45, R43, RZ, P5 ;  /* 0x000000ff2b2d7208 */ /* 0x000fe20002800000 */
[----:B------:R-:W-:-:S02]  /*16e0*/  HADD2.F32 R43, -RZ, R34.H0_H0 ;  /* 0x20000022ff2b7230 */ /* 0x000fc40000004100 */
[----:B------:R-:W-:Y:S01]  /*16f0*/  FADD.FTZ R106, R106, -R109 ;  /* 0x8000006d6a6a7221 */ /* 0x000fe20000010000 */
[----:B------:R-:W-:Y:S02]  /*1700*/  HADD2.F32 R95, -RZ, R38.H0_H0 ;  /* 0x20000026ff5f7230 */ /* 0x000fe40000004100 */
[----:B------:R-:W-:Y:S01]  /*1710*/  FADD.FTZ R84, R84, -R89 ;  /* 0x8000005954547221 */ /* 0x000fe20000010000 */
[----:B------:R-:W-:Y:S01]  /*1720*/  FFMA.FTZ R49, R83, R104, R49 ;  /* 0x0000006853317223 */ /* 0x000fe20000010031 */
[----:B------:R-:W-:Y:S01]  /*1730*/  FMUL.FTZ R40, R40, UR4 ;  /* 0x0000000428287c20 */ /* 0x000fe20008410000 */
[----:B------:R-:W-:Y:S01]  /*1740*/  FMUL.FTZ R41, R41, UR4 ;  /* 0x0000000429297c20 */ /* 0x000fe20008410000 */
[----:B------:R-:W-:Y:S01]  /*1750*/  LOP3.LUT P5, RZ, R123, 0xff00, RZ, 0xc0, !PT ;  /* 0x0000ff007bff7812 */ /* 0x000fe200078ac0ff */
[----:B------:R-:W-:Y:S01]  /*1760*/  FFMA.FTZ R43, R83, R106, R43 ;  /* 0x0000006a532b7223 */ /* 0x000fe2000001002b */
[----:B------:R-:W-:Y:S01]  /*1770*/  ISETP.GE.U32.AND.EX P0, PT, R123, 0x1000000, PT, P0 ;  /* 0x010000007b00780c */ /* 0x000fe20003f06100 */
[----:B------:R-:W-:Y:S01]  /*1780*/  FFMA.FTZ R95, R83, R84, R95 ;  /* 0x00000054535f7223 */ /* 0x000fe2000001005f */
[----:B------:R-:W-:Y:S01]  /*1790*/  LOP3.LUT P4, RZ, R122, 0xff0000, RZ, 0xc0, !PT ;  /* 0x00ff00007aff7812 */ /* 0x000fe2000788c0ff */
[-C--:B------:R-:W-:Y:S01]  /*17a0*/  FMUL.FTZ R49, R49, R94.reuse ;  /* 0x0000005e31317220 */ /* 0x080fe20000410000 */
[----:B------:R-:W-:Y:S01]  /*17b0*/  HADD2.F32 R89, -RZ, R37.H0_H0 ;  /* 0x20000025ff597230 */ /* 0x000fe20000004100 */
[----:B------:R-:W-:Y:S01]  /*17c0*/  FSEL R53, R40, RZ, P5 ;  /* 0x000000ff28357208 */ /* 0x000fe20002800000 */
[-C--:B------:R-:W-:Y:S01]  /*17d0*/  FMUL.FTZ R43, R43, R94.reuse ;  /* 0x0000005e2b2b7220 */ /* 0x080fe20000410000 */
[----:B------:R-:W-:Y:S01]  /*17e0*/  FSEL R84, R41, RZ, P0 ;  /* 0x000000ff29547208 */ /* 0x000fe20000000000 */
[----:B------:R-:W-:Y:S01]  /*17f0*/  FMUL.FTZ R49, R49, UR4 ;  /* 0x0000000431317c20 */ /* 0x000fe20008410000 */
[----:B------:R-:W0:Y:S01]  /*1800*/  LDC.64 R40, c[0x0][0x468] ;  /* 0x00011a00ff287b82 */ /* 0x000e220000000a00 */
[----:B------:R-:W-:Y:S01]  /*1810*/  FSEL R44, R44, RZ, P4 ;  /* 0x000000ff2c2c7208 */ /* 0x000fe20002000000 */
[----:B------:R-:W-:Y:S01]  /*1820*/  FMUL.FTZ R85, R85, R94 ;  /* 0x0000005e55557220 */ /* 0x000fe20000410000 */
[----:B------:R-:W-:Y:S01]  /*1830*/  LOP3.LUT P4, RZ, R123, 0xff0000, RZ, 0xc0, !PT ;  /* 0x00ff00007bff7812 */ /* 0x000fe2000788c0ff */
[----:B------:R-:W-:Y:S01]  /*1840*/  FFMA.FTZ R89, R83, R52, R89 ;  /* 0x0000003453597223 */ /* 0x000fe20000010059 */
[----:B------:R-:W-:Y:S01]  /*1850*/  FMUL.FTZ R42, R43, UR4 ;  /* 0x000000042b2a7c20 */ /* 0x000fe20008410000 */
[----:B------:R-:W-:Y:S01]  /*1860*/  FMUL.FTZ R50, R85, UR4 ;  /* 0x0000000455327c20 */ /* 0x000fe20008410000 */
[----:B------:R-:W-:Y:S01]  /*1870*/  FSEL R43, R49, RZ, P4 ;  /* 0x000000ff312b7208 */ /* 0x000fe20002000000 */
[----:B------:R-:W-:Y:S01]  /*1880*/  FADD.FTZ R54, R51, -R54 ;  /* 0x8000003633367221 */ /* 0x000fe20000010000 */
[----:B------:R-:W-:Y:S01]  /*1890*/  FADD.FTZ R92, R87, -R92 ;  /* 0x8000005c575c7221 */ /* 0x000fe20000010000 */
[----:B------:R-:W-:Y:S01]  /*18a0*/  FMUL.FTZ R89, R89, R94 ;  /* 0x0000005e59597220 */ /* 0x000fe20000410000 */
[----:B------:R-:W-:-:S02]  /*18b0*/  HADD2.F32 R48, -RZ, R39.H1_H1 ;  /* 0x30000027ff307230 */ /* 0x000fc40000004100 */
[----:B------:R-:W-:Y:S01]  /*18c0*/  FADD.FTZ R86, R55, -R86 ;  /* 0x8000005637567221 */ /* 0x000fe20000010000 */
[----:B------:R-:W-:Y:S02]  /*18d0*/  HADD2.F32 R49, -RZ, R36.H1_H1 ;  /* 0x30000024ff317230 */ /* 0x000fe40000004100 */
[----:B------:R-:W-:Y:S01]  /*18e0*/  FADD.FTZ R90, R90, -R93 ;  /* 0x8000005d5a5a7221 */ /* 0x000fe20000010000 */
[----:B------:R-:W-:Y:S02]  /*18f0*/  HADD2.F32 R51, -RZ, R37.H1_H1 ;  /* 0x30000025ff337230 */ /* 0x000fe40000004100 */
[----:B------:R-:W-:Y:S01]  /*1900*/  FADD.FTZ R88, R91, -R88 ;  /* 0x800000585b587221 */ /* 0x000fe20000010000 */
[----:B------:R-:W-:Y:S02]  /*1910*/  HADD2.F32 R85, -RZ, R38.H1_H1 ;  /* 0x30000026ff557230 */ /* 0x000fe40000004100 */
[----:B------:R-:W-:Y:S01]  /*1920*/  FMUL.FTZ R95, R95, R94 ;  /* 0x0000005e5f5f7220 */ /* 0x000fe20000410000 */
[----:B------:R-:W-:-:S02]  /*1930*/  HADD2.F32 R87, -RZ, R39.H0_H0 ;  /* 0x20000027ff577230 */ /* 0x000fc40000004100 */
[----:B------:R-:W-:Y:S01]  /*1940*/  FMUL.FTZ R52, R89, UR4 ;  /* 0x0000000459347c20 */ /* 0x000fe20008410000 */
[C---:B------:R-:W-:Y:S01]  /*1950*/  LOP3.LUT P5, RZ, R120.reuse, 0xff0000, RZ, 0xc0, !PT ;  /* 0x00ff000078ff7812 */ /* 0x040fe200078ac0ff */
[C---:B------:R-:W-:Y:S01]  /*1960*/  FFMA.FTZ R89, R83.reuse, R88, R48 ;  /* 0x0000005853597223 */ /* 0x040fe20000010030 */
[C---:B------:R-:W-:Y:S01]  /*1970*/  FFMA.FTZ R49, R83.reuse, R54, R49 ;  /* 0x0000003653317223 */ /* 0x040fe20000010031 */
[C---:B------:R-:W-:Y:S01]  /*1980*/  FFMA.FTZ R55, R83.reuse, R86, R51 ;  /* 0x0000005653377223 */ /* 0x040fe20000010033 */
[C---:B------:R-:W-:Y:S01]  /*1990*/  FFMA.FTZ R85, R83.reuse, R92, R85 ;  /* 0x0000005c53557223 */ /* 0x040fe20000010055 */
[----:B------:R-:W-:Y:S01]  /*19a0*/  FFMA.FTZ R87, R83, R90, R87 ;  /* 0x0000005a53577223 */ /* 0x000fe20000010057 */
[----:B------:R-:W-:Y:S01]  /*19b0*/  FMUL.FTZ R46, R95, UR4 ;  /* 0x000000045f2e7c20 */ /* 0x000fe20008410000 */
[----:B------:R-:W-:Y:S01]  /*19c0*/  LOP3.LUT P3, RZ, R123, 0xff, RZ, 0xc0, !PT ;  /* 0x000000ff7bff7812 */ /* 0x000fe2000786c0ff */
[-C--:B------:R-:W-:Y:S01]  /*19d0*/  FMUL.FTZ R51, R49, R94.reuse ;  /* 0x0000005e31337220 */ /* 0x080fe20000410000 */
[----:B------:R-:W-:Y:S01]  /*19e0*/  LOP3.LUT P6, RZ, R120, 0xff, RZ, 0xc0, !PT ;  /* 0x000000ff78ff7812 */ /* 0x000fe200078cc0ff */
[-C--:B------:R-:W-:Y:S01]  /*19f0*/  FMUL.FTZ R55, R55, R94.reuse ;  /* 0x0000005e37377220 */ /* 0x080fe20000410000 */
[----:B------:R-:W-:Y:S01]  /*1a00*/  LOP3.LUT P0, RZ, R121, 0xff, RZ, 0xc0, !PT ;  /* 0x000000ff79ff7812 */ /* 0x000fe2000780c0ff */
[-C--:B------:R-:W-:Y:S01]  /*1a10*/  FMUL.FTZ R85, R85, R94.reuse ;  /* 0x0000005e55557220 */ /* 0x080fe20000410000 */
[----:B------:R-:W-:Y:S01]  /*1a20*/  FSEL R52, R52, RZ, P5 ;  /* 0x000000ff34347208 */ /* 0x000fe20002800000 */
[-C--:B------:R-:W-:Y:S01]  /*1a30*/  FMUL.FTZ R87, R87, R94.reuse ;  /* 0x0000005e57577220 */ /* 0x080fe20000410000 */
[----:B------:R-:W-:Y:S01]  /*1a40*/  FMUL.FTZ R89, R89, R94 ;  /* 0x0000005e59597220 */ /* 0x000fe20000410000 */
[----:B------:R-:W-:Y:S01]  /*1a50*/  ISETP.GE.U32.AND P5, PT, R120, RZ, PT ;  /* 0x000000ff7800720c */ /* 0x000fe20003fa6070 */
[----:B------:R-:W-:Y:S01]  /*1a60*/  FMUL.FTZ R85, R85, UR4 ;  /* 0x0000000455557c20 */ /* 0x000fe20008410000 */
[----:B------:R-:W-:Y:S01]  /*1a70*/  FSEL R42, R42, RZ, P3 ;  /* 0x000000ff2a2a7208 */ /* 0x000fe20001800000 */
[----:B------:R-:W-:Y:S01]  /*1a80*/  FMUL.FTZ R87, R87, UR4 ;  /* 0x0000000457577c20 */ /* 0x000fe20008410000 */
[----:B------:R-:W-:Y:S01]  /*1a90*/  FSEL R50, R50, RZ, P6 ;  /* 0x000000ff32327208 */ /* 0x000fe20003000000 */
[----:B------:R-:W-:Y:S01]  /*1aa0*/  FMUL.FTZ R89, R89, UR4 ;  /* 0x0000000459597c20 */ /* 0x000fe20008410000 */
[----:B------:R-:W-:Y:S01]  /*1ab0*/  FSEL R46, R46, RZ, P0 ;  /* 0x000000ff2e2e7208 */ /* 0x000fe20000000000 */
[----:B------:R-:W-:Y:S01]  /*1ac0*/  FMUL.FTZ R55, R55, UR4 ;  /* 0x0000000437377c20 */ /* 0x000fe20008410000 */
[----:B------:R-:W-:Y:S01]  /*1ad0*/  FMUL.FTZ R51, R51, UR4 ;  /* 0x0000000433337c20 */ /* 0x000fe20008410000 */
[----:B------:R-:W-:Y:S01]  /*1ae0*/  LOP3.LUT P3, RZ, R120, 0xff00, RZ, 0xc0, !PT ;  /* 0x0000ff0078ff7812 */ /* 0x000fe2000786c0ff */
[----:B0-----:R-:W-:Y:S01]  /*1af0*/  IMAD.WIDE.U32 R82, R82, 0x10, R40 ;  /* 0x0000001052527825 */ /* 0x001fe200078e0028 */
[----:B------:R-:W-:-:S02]  /*1b00*/  LOP3.LUT P4, RZ, R120, 0xff000000, RZ, 0xc0, !PT ;  /* 0xff00000078ff7812 */ /* 0x000fc4000788c0ff */
[----:B------:R-:W-:Y:S01]  /*1b10*/  LOP3.LUT P6, RZ, R121, 0xff00, RZ, 0xc0, !PT ;  /* 0x0000ff0079ff7812 */ /* 0x000fe200078cc0ff */
[----:B------:R-:W-:Y:S01]  /*1b20*/  IMAD.WIDE.U32 R48, R81, 0x10, R40 ;  /* 0x0000001051307825 */ /* 0x000fe200078e0028 */
[C---:B------:R-:W-:Y:S02]  /*1b30*/  LOP3.LUT P0, RZ, R121.reuse, 0xff0000, RZ, 0xc0, !PT ;  /* 0x00ff000079ff7812 */ /* 0x040fe4000780c0ff */
[----:B------:R-:W-:Y:S02]  /*1b40*/  ISETP.GE.U32.AND.EX P5, PT, R121, 0x1000000, PT, P5 ;  /* 0x010000007900780c */ /* 0x000fe40003fa6150 */
[----:B------:R-:W-:Y:S02]  /*1b50*/  F2FP.F16.F32.PACK_AB R41, R47, R44 ;  /* 0x0000002c2f29723e */ /* 0x000fe400000000ff */
[----:B------:R-:W-:Y:S02]  /*1b60*/  F2FP.F16.F32.PACK_AB R40, R45, R0 ;  /* 0x000000002d28723e */ /* 0x000fe400000000ff */
[----:B------:R-:W-:-:S02]  /*1b70*/  FSEL R47, R87, RZ, P0 ;  /* 0x000000ff572f7208 */ /* 0x000fc40000000000 */
[----:B------:R-:W-:Y:S02]  /*1b80*/  FSEL R0, R89, RZ, P5 ;  /* 0x000000ff59007208 */ /* 0x000fe40002800000 */
[----:B------:R-:W-:Y:S02]  /*1b90*/  FSEL R85, R85, RZ, P6 ;  /* 0x000000ff55557208 */ /* 0x000fe40003000000 */
[----:B------:R-:W-:Y:S02]  /*1ba0*/  FSEL R45, R55, RZ, P4 ;  /* 0x000000ff372d7208 */ /* 0x000fe40002000000 */
[----:B------:R-:W-:Y:S02]  /*1bb0*/  FSEL R51, R51, RZ, P3 ;  /* 0x000000ff33337208 */ /* 0x000fe40001800000 */
[----:B------:R-:W-:Y:S02]  /*1bc0*/  F2FP.F16.F32.PACK_AB R43, R84, R43 ;  /* 0x0000002b542b723e */ /* 0x000fe400000000ff */
[----:B------:R-:W-:-:S02]  /*1bd0*/  F2FP.F16.F32.PACK_AB R42, R53, R42 ;  /* 0x0000002a352a723e */ /* 0x000fc400000000ff */
[----:B------:R-:W-:Y:S02]  /*1be0*/  F2FP.F16.F32.PACK_AB R47, R0, R47 ;  /* 0x0000002f002f723e */ /* 0x000fe400000000ff */
[----:B------:R-:W-:Y:S01]  /*1bf0*/  F2FP.F16.F32.PACK_AB R46, R85, R46 ;  /* 0x0000002e552e723e */ /* 0x000fe200000000ff */
[----:B------:R0:W-:Y:S01]  /*1c00*/  STG.E.128 desc[UR6][R82.64], R40 ;  /* 0x0000002852007986 */ /* 0x0001e2000c101d06 */
[----:B------:R-:W-:Y:S02]  /*1c10*/  F2FP.F16.F32.PACK_AB R45, R45, R52 ;  /* 0x000000342d2d723e */ /* 0x000fe400000000ff */
[----:B------:R-:W-:-:S05]  /*1c20*/  F2FP.F16.F32.PACK_AB R44, R51, R50 ;  /* 0x00000032332c723e */ /* 0x000fca00000000ff */
[----:B------:R0:W-:Y:S01]  /*1c30*/  STG.E.128 desc[UR6][R48.64], R44 ;  /* 0x0000002c30007986 */ /* 0x0001e2000c101d06 */
[----:B------:R-:W-:Y:S05]  /*1c40*/  BRA `(.L_x_1017) ;  /* 0x0000001800a87947 */ /* 0x000fea0003800000 */
.L_x_1016:
[-CC-:B------:R-:W-:Y:S01]  /*1c50*/  FFMA.FTZ R109, R109, R95.reuse, R96.reuse ;  /* 0x0000005f6d6d7223 */ /* 0x180fe20000010060 */
[-CC-:B------:R-:W-:Y:S01]  /*1c60*/  FFMA.FTZ R105, R105, R95.reuse, R96.reuse ;  /* 0x0000005f69697223 */ /* 0x180fe20000010060 */
[--C-:B-----5:R-:W-:Y:S02]  /*1c70*/  HADD2.F32 R31, -RZ, R34.reuse.H0_H0 ;  /* 0x20000022ff1f7230 */ /* 0x120fe40000004100 */
[-C--:B------:R-:W-:Y:S01]  /*1c80*/  FFMA.FTZ R100, R100, R95.reuse, R96 ;  /* 0x0000005f64647223 */ /* 0x080fe20000010060 */
[----:B------:R-:W-:Y:S01]  /*1c90*/  FADD.FTZ R106, R106, -R109 ;  /* 0x8000006d6a6a7221 */ /* 0x000fe20000010000 */
[--C-:B------:R-:W-:Y:S02]  /*1ca0*/  HADD2.F32 R28, -RZ, R35.reuse.H0_H0 ;  /* 0x20000023ff1c7230 */ /* 0x100fe40000004100 */
[----:B------:R-:W-:Y:S01]  /*1cb0*/  FADD.FTZ R104, R104, -R105 ;  /* 0x8000006968687221 */ /* 0x000fe20000010000 */
[----:B------:R-:W-:Y:S02]  /*1cc0*/  HADD2.F32 R29, -RZ, R35.H1_H1 ;  /* 0x30000023ff1d7230 */ /* 0x000fe40000004100 */
[----:B------:R-:W-:Y:S01]  /*1cd0*/  FFMA.FTZ R31, R83, R106, R31 ;  /* 0x0000006a531f7223 */ /* 0x000fe2000001001f */
[----:B------:R-:W-:Y:S01]  /*1ce0*/  FADD.FTZ R30, R107, -R100 ;  /* 0x800000646b1e7221 */ /* 0x000fe20000010000 */
[----:B------:R-:W-:Y:S01]  /*1cf0*/  FFMA.FTZ R43, R83, R104, R28 ;  /* 0x00000068532b7223 */ /* 0x000fe2000001001c */
[----:B------:R-:W-:Y:S01]  /*1d00*/  LOP3.LUT P6, RZ, R123, 0xff, RZ, 0xc0, !PT ;  /* 0x000000ff7bff7812 */ /* 0x000fe200078cc0ff */
[----:B------:R-:W-:Y:S01]  /*1d10*/  FMUL.FTZ R28, R31, R94 ;  /* 0x0000005e1f1c7220 */ /* 0x000fe20000410000 */
[----:B------:R-:W-:Y:S01]  /*1d20*/  FFMA.FTZ R30, R83, R30, R29 ;  /* 0x0000001e531e7223 */ /* 0x000fe2000001001d */
[-C--:B------:R-:W-:Y:S01]  /*1d30*/  FMUL.FTZ R29, R43, R94.reuse ;  /* 0x0000005e2b1d7220 */ /* 0x080fe20000410000 */
[----:B------:R-:W-:Y:S01]  /*1d40*/  ISETP.GE.U32.AND P0, PT, R122, RZ, PT ;  /* 0x000000ff7a00720c */ /* 0x000fe20003f06070 */
[----:B------:R-:W-:Y:S01]  /*1d50*/  FMUL.FTZ R28, R28, UR4 ;  /* 0x000000041c1c7c20 */ /* 0x000fe20008410000 */
[----:B------:R-:W-:Y:S01]  /*1d60*/  FMUL.FTZ R40, R30, R94 ;  /* 0x0000005e1e287220 */ /* 0x000fe20000410000 */
[-CC-:B------:R-:W-:Y:S01]  /*1d70*/  FFMA.FTZ R0, R0, R95.reuse, R96.reuse ;  /* 0x0000005f00007223 */ /* 0x180fe20000010060 */
[----:B------:R-:W-:Y:S01]  /*1d80*/  FMUL.FTZ R29, R29, UR4 ;  /* 0x000000041d1d7c20 */ /* 0x000fe20008410000 */
[-CC-:B------:R-:W-:Y:S01]  /*1d90*/  FFMA.FTZ R115, R115, R95.reuse, R96.reuse ;  /* 0x0000005f73737223 */ /* 0x180fe20000010060 */
[-C--:B------:R-:W-:Y:S01]  /*1da0*/  FFMA.FTZ R102, R102, R95.reuse, R96 ;  /* 0x0000005f66667223 */ /* 0x080fe20000010060 */
[----:B------:R-:W-:Y:S01]  /*1db0*/  LOP3.LUT P4, RZ, R123, 0xff0000, RZ, 0xc0, !PT ;  /* 0x00ff00007bff7812 */ /* 0x000fe2000788c0ff */
[----:B------:R-:W-:Y:S01]  /*1dc0*/  FMUL.FTZ R40, R40, UR4 ;  /* 0x0000000428287c20 */ /* 0x000fe20008410000 */
[----:B------:R-:W-:Y:S01]  /*1dd0*/  FSEL R46, R28, RZ, P6 ;  /* 0x000000ff1c2e7208 */ /* 0x000fe20003000000 */
[----:B------:R-:W-:Y:S01]  /*1de0*/  FADD.FTZ R28, R101, -R0 ;  /* 0x80000000651c7221 */ /* 0x000fe20000010000 */
[----:B------:R-:W-:Y:S01]  /*1df0*/  ISETP.GE.U32.AND.EX P0, PT, R123, 0x1000000, PT, P0 ;  /* 0x010000007b00780c */ /* 0x000fe20003f06100 */
[----:B------:R-:W-:Y:S01]  /*1e00*/  FFMA.FTZ R117, R117, R95, R96 ;  /* 0x0000005f75757223 */ /* 0x000fe20000010060 */
[----:B------:R-:W-:-:S02]  /*1e10*/  HADD2.F32 R0, -RZ, R34.H1_H1 ;  /* 0x30000022ff007230 */ /* 0x000fc40000004100 */
[-C--:B------:R-:W-:Y:S01]  /*1e20*/  FFMA.FTZ R113, R113, R95.reuse, R96 ;  /* 0x0000005f71717223 */ /* 0x080fe20000010060 */
[--C-:B------:R-:W-:Y:S02]  /*1e30*/  HADD2.F32 R41, -RZ, R33.reuse.H0_H0 ;  /* 0x20000021ff297230 */ /* 0x100fe40000004100 */
[----:B------:R-:W-:Y:S01]  /*1e40*/  FADD.FTZ R110, R110, -R115 ;  /* 0x800000736e6e7221 */ /* 0x000fe20000010000 */
[----:B------:R-:W-:Y:S01]  /*1e50*/  FADD.FTZ R42, R111, -R102 ;  /* 0x800000666f2a7221 */ /* 0x000fe20000010000 */
[----:B------:R-:W-:Y:S01]  /*1e60*/  FSEL R44, R29, RZ, P4 ;  /* 0x000000ff1d2c7208 */ /* 0x000fe20002000000 */
[--C-:B------:R-:W-:Y:S01]  /*1e70*/  HADD2.F32 R45, -RZ, R32.reuse.H0_H0 ;  /* 0x20000020ff2d7230 */ /* 0x100fe20000004100 */
[----:B------:R-:W-:Y:S01]  /*1e80*/  FSEL R47, R40, RZ, P0 ;  /* 0x000000ff282f7208 */ /* 0x000fe20000000000 */
[----:B------:R-:W-:Y:S02]  /*1e90*/  HADD2.F32 R29, -RZ, R32.H1_H1 ;  /* 0x30000020ff1d7230 */ /* 0x000fe40000004100 */
[----:B------:R-:W-:Y:S01]  /*1ea0*/  FFMA.FTZ R53, R53, R95, R96 ;  /* 0x0000005f35357223 */ /* 0x000fe20000010060 */
[----:B------:R-:W-:Y:S01]  /*1eb0*/  FADD.FTZ R40, R112, -R117 ;  /* 0x8000007570287221 */ /* 0x000fe20000010000 */
[----:B------:R-:W-:-:S02]  /*1ec0*/  HADD2.F32 R49, -RZ, R33.H1_H1 ;  /* 0x30000021ff317230 */ /* 0x000fc40000004100 */
[----:B------:R-:W-:Y:S01]  /*1ed0*/  FADD.FTZ R108, R108, -R113 ;  /* 0x800000716c6c7221 */ /* 0x000fe20000010000 */
[C---:B------:R-:W-:Y:S01]  /*1ee0*/  FFMA.FTZ R42, R83.reuse, R42, R0 ;  /* 0x0000002a532a7223 */ /* 0x040fe20000010000 */
[C---:B------:R-:W-:Y:S01]  /*1ef0*/  FFMA.FTZ R41, R83.reuse, R110, R41 ;  /* 0x0000006e53297223 */ /* 0x040fe20000010029 */
[----:B------:R-:W-:Y:S02]  /*1f00*/  HADD2.F32 R97, -RZ, R36.H0_H0 ;  /* 0x20000024ff617230 */ /* 0x000fe40000004100 */
[----:B------:R-:W-:Y:S01]  /*1f10*/  FADD.FTZ R50, R50, -R53 ;  /* 0x8000003532327221 */ /* 0x000fe20000010000 */
[C---:B------:R-:W-:Y:S01]  /*1f20*/  FFMA.FTZ R45, R83.reuse, R28, R45 ;  /* 0x0000001c532d7223 */ /* 0x040fe2000001002d */
[C---:B------:R-:W-:Y:S01]  /*1f30*/  FFMA.FTZ R40, R83.reuse, R40, R29 ;  /* 0x0000002853287223 */ /* 0x040fe2000001001d */
[----:B------:R-:W-:Y:S01]  /*1f40*/  FFMA.FTZ R0, R83, R108, R49 ;  /* 0x0000006c53007223 */ /* 0x000fe20000010031 */
[-C--:B------:R-:W-:Y:S01]  /*1f50*/  FMUL.FTZ R28, R42, R94.reuse ;  /* 0x0000005e2a1c7220 */ /* 0x080fe20000410000 */
[----:B------:R-:W-:Y:S01]  /*1f60*/  FMUL.FTZ R29, R41, R94 ;  /* 0x0000005e291d7220 */ /* 0x000fe20000410000 */
[-CC-:B------:R-:W-:Y:S01]  /*1f70*/  FFMA.FTZ R85, R85, R95.reuse, R96.reuse ;  /* 0x0000005f55557223 */ /* 0x180fe20000010060 */
[----:B------:R-:W-:Y:S01]  /*1f80*/  FFMA.FTZ R97, R83, R50, R97 ;  /* 0x0000003253617223 */ /* 0x000fe20000010061 */
[----:B------:R-:W-:Y:S01]  /*1f90*/  FMUL.FTZ R49, R28, UR4 ;  /* 0x000000041c317c20 */ /* 0x000fe20008410000 */
[-C--:B------:R-:W-:Y:S01]  /*1fa0*/  FMUL.FTZ R50, R0, R94.reuse ;  /* 0x0000005e00327220 */ /* 0x080fe20000410000 */
[----:B------:R-:W-:Y:S01]  /*1fb0*/  FMUL.FTZ R48, R29, UR4 ;  /* 0x000000041d307c20 */ /* 0x000fe20008410000 */
[-CC-:B------:R-:W-:Y:S01]  /*1fc0*/  FFMA.FTZ R54, R54, R95.reuse, R96.reuse ;  /* 0x0000005f36367223 */ /* 0x180fe20000010060 */
[-CC-:B------:R-:W-:Y:S01]  /*1fd0*/  FFMA.FTZ R86, R86, R95.reuse, R96.reuse ;  /* 0x0000005f56567223 */ /* 0x180fe20000010060 */
[-CC-:B------:R-:W-:Y:S01]  /*1fe0*/  FFMA.FTZ R89, R89, R95.reuse, R96.reuse ;  /* 0x0000005f59597223 */ /* 0x180fe20000010060 */
[-CC-:B------:R-:W-:Y:S01]  /*1ff0*/  FFMA.FTZ R92, R92, R95.reuse, R96.reuse ;  /* 0x0000005f5c5c7223 */ /* 0x180fe20000010060 */
[-CC-:B------:R-:W-:Y:S01]  /*2000*/  FFMA.FTZ R93, R93, R95.reuse, R96.reuse ;  /* 0x0000005f5d5d7223 */ /* 0x180fe20000010060 */
[----:B------:R-:W-:Y:S01]  /*2010*/  FFMA.FTZ R88, R88, R95, R96 ;  /* 0x0000005f58587223 */ /* 0x000fe20000010060 */
[-C--:B------:R-:W-:Y:S01]  /*2020*/  FMUL.FTZ R28, R45, R94.reuse ;  /* 0x0000005e2d1c7220 */ /* 0x080fe20000410000 */
[----:B------:R-:W-:Y:S01]  /*2030*/  FMUL.FTZ R29, R40, R94 ;  /* 0x0000005e281d7220 */ /* 0x000fe20000410000 */
[----:B------:R-:W-:-:S02]  /*2040*/  HADD2.F32 R95, -RZ, R37.H0_H0 ;  /* 0x20000025ff5f7230 */ /* 0x000fc40000004100 */
[----:B------:R-:W-:Y:S01]  /*2050*/  FADD.FTZ R52, R52, -R85 ;  /* 0x8000005534347221 */ /* 0x000fe20000010000 */
[----:B------:R-:W-:Y:S01]  /*2060*/  FMUL.FTZ R50, R50, UR4 ;  /* 0x0000000432327c20 */ /* 0x000fe20008410000 */
[----:B------:R-:W-:Y:S01]  /*2070*/  LOP3.LUT P0, RZ, R122, 0xff000000, RZ, 0xc0, !PT ;  /* 0xff0000007aff7812 */ /* 0x000fe2000780c0ff */
[----:B------:R-:W-:Y:S01]  /*2080*/  FMUL.FTZ R28, R28, UR4 ;  /* 0x000000041c1c7c20 */ /* 0x000fe20008410000 */
[----:B------:R-:W-:Y:S01]  /*2090*/  FMUL.FTZ R29, R29, UR4 ;  /* 0x000000041d1d7c20 */ /* 0x000fe20008410000 */
[C---:B------:R-:W-:Y:S01]  /*20a0*/  LOP3.LUT P5, RZ, R122.reuse, 0xff, RZ, 0xc0, !PT ;  /* 0x000000ff7aff7812 */ /* 0x040fe200078ac0ff */
[----:B------:R-:W-:Y:S01]  /*20b0*/  FFMA.FTZ R95, R83, R52, R95 ;  /* 0x00000034535f7223 */ /* 0x000fe2000001005f */
[----:B------:R-:W-:Y:S01]  /*20c0*/  LOP3.LUT P3, RZ, R122, 0xff00, RZ, 0xc0, !PT ;  /* 0x0000ff007aff7812 */ /* 0x000fe2000786c0ff */
[----:B------:R-:W-:Y:S01]  /*20d0*/  FADD.FTZ R84, R84, -R89 ;  /* 0x8000005954547221 */ /* 0x000fe20000010000 */
[----:B------:R-:W-:Y:S01]  /*20e0*/  FSEL R99, R50, RZ, P0 ;  /* 0x000000ff32637208 */ /* 0x000fe20000000000 */
[----:B------:R-:W-:Y:S01]  /*20f0*/  HADD2.F32 R89, -RZ, R38.H0_H0 ;  /* 0x20000026ff597230 */ /* 0x000fe20000004100 */
[----:B------:R-:W-:Y:S01]  /*2100*/  FSEL R50, R28, RZ, P5 ;  /* 0x000000ff1c327208 */ /* 0x000fe20002800000 */
[-C--:B------:R-:W-:Y:S01]  /*2110*/  FMUL.FTZ R28, R97, R94.reuse ;  /* 0x0000005e611c7220 */ /* 0x080fe20000410000 */
[----:B------:R-:W-:Y:S01]  /*2120*/  FSEL R101, R29, RZ, P3 ;  /* 0x000000ff1d657208 */ /* 0x000fe20001800000 */
[----:B------:R-:W-:Y:S01]  /*2130*/  FMUL.FTZ R29, R95, R94 ;  /* 0x0000005e5f1d7220 */ /* 0x000fe20000410000 */
[----:B------:R-:W0:Y:S01]  /*2140*/  LDC.64 R52, c[0x0][0x478] ;  /* 0x00011e00ff347b82 */ /* 0x000e220000000a00 */
[----:B------:R-:W-:Y:S01]  /*2150*/  FMUL.FTZ R96, R28, UR4 ;  /* 0x000000041c607c20 */ /* 0x000fe20008410000 */
[----:B------:R-:W-:Y:S01]  /*2160*/  FFMA.FTZ R89, R83, R84, R89 ;  /* 0x0000005453597223 */ /* 0x000fe20000010059 */
[----:B------:R-:W-:Y:S01]  /*2170*/  FMUL.FTZ R98, R29, UR4 ;  /* 0x000000041d627c20 */ /* 0x000fe20008410000 */
[----:B------:R-:W-:Y:S01]  /*2180*/  LOP3.LUT P3, RZ, R121, 0xff, RZ, 0xc0, !PT ;  /* 0x000000ff79ff7812 */ /* 0x000fe2000786c0ff */
[----:B------:R-:W-:Y:S01]  /*2190*/  FADD.FTZ R54, R51, -R54 ;  /* 0x8000003633367221 */ /* 0x000fe20000010000 */
[----:B------:R-:W-:Y:S01]  /*21a0*/  FMUL.FTZ R84, R89, R94 ;  /* 0x0000005e59547220 */ /* 0x000fe20000410000 */
[----:B------:R-:W-:Y:S01]  /*21b0*/  FADD.FTZ R86, R55, -R86 ;  /* 0x8000005637567221 */ /* 0x000fe20000010000 */
[----:B------:R-:W1:Y:S01]  /*21c0*/  LDC.64 R28, c[0x0][0x468] ;  /* 0x00011a00ff1c7b82 */ /* 0x000e620000000a00 */
[----:B------:R-:W-:-:S02]  /*21d0*/  HADD2.F32 R51, -RZ, R36.H1_H1 ;  /* 0x30000024ff337230 */ /* 0x000fc40000004100 */
[----:B------:R-:W-:Y:S01]  /*21e0*/  FMUL.FTZ R84, R84, UR4 ;  /* 0x0000000454547c20 */ /* 0x000fe20008410000 */
[----:B------:R-:W-:Y:S02]  /*21f0*/  HADD2.F32 R55, -RZ, R37.H1_H1 ;  /* 0x30000025ff377230 */ /* 0x000fe40000004100 */
[----:B------:R-:W-:Y:S01]  /*2200*/  FADD.FTZ R92, R87, -R92 ;  /* 0x8000005c575c7221 */ /* 0x000fe20000010000 */
[----:B------:R-:W-:Y:S01]  /*2210*/  HADD2.F32 R85, -RZ, R38.H1_H1 ;  /* 0x30000026ff557230 */ /* 0x000fe20000004100 */
[----:B------:R-:W-:Y:S01]  /*2220*/  LOP3.LUT P6, RZ, R123, 0xff00, RZ, 0xc0, !PT ;  /* 0x0000ff007bff7812 */ /* 0x000fe200078cc0ff */
[--C-:B------:R-:W-:Y:S01]  /*2230*/  HADD2.F32 R87, -RZ, R39.reuse.H0_H0 ;  /* 0x20000027ff577230 */ /* 0x100fe20000004100 */
[----:B------:R-:W-:Y:S01]  /*2240*/  FSEL R100, R84, RZ, P3 ;  /* 0x000000ff54647208 */ /* 0x000fe20001800000 */
[----:B------:R-:W-:Y:S01]  /*2250*/  FADD.FTZ R90, R90, -R93 ;  /* 0x8000005d5a5a7221 */ /* 0x000fe20000010000 */
[----:B------:R-:W-:Y:S02]  /*2260*/  HADD2.F32 R84, -RZ, R39.H1_H1 ;  /* 0x30000027ff547230 */ /* 0x000fe40000004100 */
[----:B------:R-:W-:Y:S01]  /*2270*/  FADD.FTZ R88, R91, -R88 ;  /* 0x800000585b587221 */ /* 0x000fe20000010000 */
[C---:B------:R-:W-:Y:S01]  /*2280*/  FFMA.FTZ R51, R83.reuse, R54, R51 ;  /* 0x0000003653337223 */ /* 0x040fe20000010033 */
[C---:B------:R-:W-:Y:S01]  /*2290*/  FFMA.FTZ R86, R83.reuse, R86, R55 ;  /* 0x0000005653567223 */ /* 0x040fe20000010037 */
[----:B------:R-:W-:Y:S01]  /*22a0*/  FFMA.FTZ R92, R83, R92, R85 ;  /* 0x0000005c535c7223 */ /* 0x000fe20000010055 */
[----:B------:R-:W-:Y:S01]  /*22b0*/  FSEL R49, R49, RZ, P6 ;  /* 0x000000ff31317208 */ /* 0x000fe20003000000 */
[C---:B------:R-:W-:Y:S01]  /*22c0*/  FFMA.FTZ R87, R83.reuse, R90, R87 ;  /* 0x0000005a53577223 */ /* 0x040fe20000010057 */
[----:B------:R-:W-:Y:S01]  /*22d0*/  LOP3.LUT P6, RZ, R120, 0xff, RZ, 0xc0, !PT ;  /* 0x000000ff78ff7812 */ /* 0x000fe200078cc0ff */
[----:B------:R-:W-:Y:S01]  /*22e0*/  FFMA.FTZ R88, R83, R88, R84 ;  /* 0x0000005853587223 */ /* 0x000fe20000010054 */
[----:B0-----:R-:W-:Y:S01]  /*22f0*/  IMAD.WIDE.U32 R54, R82, 0x10, R52 ;  /* 0x0000001052367825 */ /* 0x001fe200078e0034 */
[----:B------:R-:W-:-:S02]  /*2300*/  F2FP.F16.F32.PACK_AB R43, R30, R43 ;  /* 0x0000002b1e2b723e */ /* 0x000fc400000000ff */
[----:B------:R-:W-:Y:S01]  /*2310*/  F2FP.F16.F32.PACK_AB R41, R0, R41 ;  /* 0x000000290029723e */ /* 0x000fe200000000ff */
[----:B------:R-:W-:Y:S01]  /*2320*/  FMUL.FTZ R0, R87, R94 ;  /* 0x0000005e57007220 */ /* 0x000fe20000410000 */
[----:B-1----:R-:W-:Y:S01]  /*2330*/  IMAD.WIDE.U32 R82, R82, 0x10, R28 ;  /* 0x0000001052527825 */ /* 0x002fe200078e001c */
[----:B------:R-:W-:-:S03]  /*2340*/  F2FP.F16.F32.PACK_AB R30, R92, R89 ;  /* 0x000000595c1e723e */ /* 0x000fc600000000ff */
[----:B------:R-:W-:Y:S01]  /*2350*/  FMUL.FTZ R92, R92, R94 ;  /* 0x0000005e5c5c7220 */ /* 0x000fe20000410000 */
[----:B------:R-:W-:Y:S01]  /*2360*/  LOP3.LUT P4, RZ, R122, 0xff0000, RZ, 0xc0, !PT ;  /* 0x00ff00007aff7812 */ /* 0x000fe2000788c0ff */
[----:B------:R-:W-:Y:S01]  /*2370*/  IMAD.WIDE.U32 R84, R81, 0x10, R28 ;  /* 0x0000001051547825 */ /* 0x000fe200078e001c */
[----:B------:R-:W-:-:S03]  /*2380*/  F2FP.F16.F32.PACK_AB R28, R51, R97 ;  /* 0x00000061331c723e */ /* 0x000fc600000000ff */
[-C--:B------:R-:W-:Y:S01]  /*2390*/  FMUL.FTZ R51, R51, R94.reuse ;  /* 0x0000005e33337220 */ /* 0x080fe20000410000 */
[C---:B------:R-:W-:Y:S01]  /*23a0*/  F2FP.F16.F32.PACK_AB R29, R86.reuse, R95 ;  /* 0x0000005f561d723e */ /* 0x040fe200000000ff */
[-C--:B------:R-:W-:Y:S01]  /*23b0*/  FMUL.FTZ R86, R86, R94.reuse ;  /* 0x0000005e56567220 */ /* 0x080fe20000410000 */
[----:B------:R-:W-:Y:S01]  /*23c0*/  LOP3.LUT P0, RZ, R120, 0xff0000, RZ, 0xc0, !PT ;  /* 0x00ff000078ff7812 */ /* 0x000fe2000780c0ff */
[----:B------:R-:W-:Y:S01]  /*23d0*/  FMUL.FTZ R94, R88, R94 ;  /* 0x0000005e585e7220 */ /* 0x000fe20000410000 */
[----:B------:R-:W-:Y:S01]  /*23e0*/  FSEL R96, R96, RZ, P6 ;  /* 0x000000ff60607208 */ /* 0x000fe20003000000 */
[----:B------:R-:W-:Y:S01]  /*23f0*/  FMUL.FTZ R0, R0, UR4 ;  /* 0x0000000400007c20 */ /* 0x000fe20008410000 */
[----:B------:R-:W-:Y:S01]  /*2400*/  ISETP.GE.U32.AND P6, PT, R120, RZ, PT ;  /* 0x000000ff7800720c */ /* 0x000fe20003fc6070 */
[----:B------:R-:W-:Y:S01]  /*2410*/  FMUL.FTZ R94, R94, UR4 ;  /* 0x000000045e5e7c20 */ /* 0x000fe20008410000 */
[----:B------:R-:W-:Y:S01]  /*2420*/  FSEL R48, R48, RZ, P4 ;  /* 0x000000ff30307208 */ /* 0x000fe20002000000 */
[----:B------:R-:W-:Y:S01]  /*2430*/  FMUL.FTZ R92, R92, UR4 ;  /* 0x000000045c5c7c20 */ /* 0x000fe20008410000 */
[----:B------:R-:W-:Y:S01]  /*2440*/  FSEL R98, R98, RZ, P0 ;  /* 0x000000ff62627208 */ /* 0x000fe20000000000 */
[----:B------:R-:W-:Y:S01]  /*2450*/  FMUL.FTZ R86, R86, UR4 ;  /* 0x0000000456567c20 */ /* 0x000fe20008410000 */
[----:B------:R-:W-:Y:S01]  /*2460*/  FMUL.FTZ R51, R51, UR4 ;  /* 0x0000000433337c20 */ /* 0x000fe20008410000 */
[C---:B------:R-:W-:Y:S01]  /*2470*/  LOP3.LUT P4, RZ, R120.reuse, 0xff00, RZ, 0xc0, !PT ;  /* 0x0000ff0078ff7812 */ /* 0x040fe2000788c0ff */
[----:B------:R-:W-:Y:S01]  /*2480*/  IMAD.WIDE.U32 R52, R81, 0x10, R52 ;  /* 0x0000001051347825 */ /* 0x000fe200078e0034 */
[----:B------:R-:W-:-:S02]  /*2490*/  LOP3.LUT P5, RZ, R120, 0xff000000, RZ, 0xc0, !PT ;  /* 0xff00000078ff7812 */ /* 0x000fc400078ac0ff */
[C---:B------:R-:W-:Y:S02]  /*24a0*/  LOP3.LUT P0, RZ, R121.reuse, 0xff00, RZ, 0xc0, !PT ;  /* 0x0000ff0079ff7812 */ /* 0x040fe4000780c0ff */
[C---:B------:R-:W-:Y:S02]  /*24b0*/  LOP3.LUT P3, RZ, R121.reuse, 0xff0000, RZ, 0xc0, !PT ;  /* 0x00ff000079ff7812 */ /* 0x040fe4000786c0ff */
[----:B------:R-:W-:Y:S02]  /*24c0*/  ISETP.GE.U32.AND.EX P6, PT, R121, 0x1000000, PT, P6 ;  /* 0x010000007900780c */ /* 0x000fe40003fc6160 */
[----:B------:R-:W-:Y:S02]  /*24d0*/  F2FP.F16.F32.PACK_AB R42, R42, R31 ;  /* 0x0000001f2a2a723e */ /* 0x000fe400000000ff */
[----:B------:R-:W-:Y:S02]  /*24e0*/  F2FP.F16.F32.PACK_AB R31, R88, R87 ;  /* 0x00000057581f723e */ /* 0x000fe400000000ff */
[----:B------:R-:W-:-:S02]  /*24f0*/  F2FP.F16.F32.PACK_AB R46, R49, R46 ;  /* 0x0000002e312e723e */ /* 0x000fc400000000ff */
[----:B------:R-:W-:Y:S02]  /*2500*/  FSEL R0, R0, RZ, P3 ;  /* 0x000000ff00007208 */ /* 0x000fe40001800000 */
[----:B------:R-:W-:Y:S02]  /*2510*/  FSEL R89, R94, RZ, P6 ;  /* 0x000000ff5e597208 */ /* 0x000fe40003000000 */
[----:B------:R-:W-:Y:S02]  /*2520*/  FSEL R87, R92, RZ, P0 ;  /* 0x000000ff5c577208 */ /* 0x000fe40000000000 */
        /* <DEDUP_REMOVED lines=8> */
[----:B------:R-:W-:Y:S01]  /*25b0*/  F2FP.F16.F32.PACK_AB R50, R87, R100 ;  /* 0x000000645732723e */ /* 0x000fe200000000ff */
[----:B------:R1:W-:Y:S01]  /*25c0*/  STG.E.128 desc[UR6][R82.64], R44 ;  /* 0x0000002c52007986 */ /* 0x0003e2000c101d06 */
[----:B------:R-:W-:-:S02]  /*25d0*/  F2FP.F16.F32.PACK_AB R49, R49, R98 ;  /* 0x000000623131723e */ /* 0x000fc400000000ff */
[----:B------:R-:W-:Y:S01]  /*25e0*/  F2FP.F16.F32.PACK_AB R48, R81, R96 ;  /* 0x000000605130723e */ /* 0x000fe200000000ff */
[----:B------:R1:W-:Y:S04]  /*25f0*/  STG.E.128 desc[UR6][R52.64], R28 ;  /* 0x0000001c34007986 */ /* 0x0003e8000c101d06 */
[----:B------:R1:W-:Y:S01]  /*2600*/  STG.E.128 desc[UR6][R84.64], R48 ;  /* 0x0000003054007986 */ /* 0x0003e2000c101d06 */
[----:B------:R-:W-:Y:S05]  /*2610*/  BRA `(.L_x_1017) ;  /* 0x0000001000347947 */ /* 0x000fea0003800000 */
.L_x_1015:
[----:B------:R-:W-:-:S04]  /*2620*/  ISETP.NE.U32.AND P0, PT, RZ, UR14, PT ;  /* 0x0000000eff007c0c */ /* 0x000fc8000bf05070 */
[----:B------:R-:W-:-:S13]  /*2630*/  ISETP.NE.AND.EX P0, PT, RZ, UR15, PT, P0 ;  /* 0x0000000fff007c0c */ /* 0x000fda000bf05300 */
[----:B------:R-:W-:Y:S05]  /*2640*/  @P0 BRA `(.L_x_1018) ;  /* 0x0000000000f80947 */ /* 0x000fea0003800000 */
[-CC-:B------:R-:W-:Y:S01]  /*2650*/  FFMA.FTZ R117, R117, R95.reuse, R96.reuse ;  /* 0x0000005f75757223 */ /* 0x180fe20000010060 */
[-CC-:B------:R-:W-:Y:S01]  /*2660*/  FFMA.FTZ R115, R115, R95.reuse, R96.reuse ;  /* 0x0000005f73737223 */ /* 0x180fe20000010060 */
[-CC-:B------:R-:W-:Y:S01]  /*2670*/  FFMA.FTZ R109, R109, R95.reuse, R96.reuse ;  /* 0x0000005f6d6d7223 */ /* 0x180fe20000010060 */
[-CC-:B------:R-:W-:Y:S01]  /*2680*/  FFMA.FTZ R105, R105, R95.reuse, R96.reuse ;  /* 0x0000005f69697223 */ /* 0x180fe20000010060 */
[----:B------:R-:W-:Y:S01]  /*2690*/  FADD.FTZ R112, R112, -R117 ;  /* 0x8000007570707221 */ /* 0x000fe20000010000 */
[----:B------:R-:W-:Y:S01]  /*26a0*/  FADD.FTZ R110, R110, -R115 ;  /* 0x800000736e6e7221 */ /* 0x000fe20000010000 */
[----:B------:R-:W-:Y:S01]  /*26b0*/  FADD.FTZ R106, R106, -R109 ;  /* 0x8000006d6a6a7221 */ /* 0x000fe20000010000 */
[-CC-:B------:R-:W-:Y:S01]  /*26c0*/  FFMA.FTZ R102, R102, R95.reuse, R96.reuse ;  /* 0x0000005f66667223 */ /* 0x180fe20000010060 */
[C---:B------:R-:W-:Y:S01]  /*26d0*/  FMUL.FTZ R41, R83.reuse, R112 ;  /* 0x0000007053297220 */ /* 0x040fe20000410000 */
[C---:B------:R-:W-:Y:S01]  /*26e0*/  FMUL.FTZ R43, R83.reuse, R110 ;  /* 0x0000006e532b7220 */ /* 0x040fe20000410000 */
[----:B------:R-:W-:Y:S01]  /*26f0*/  FMUL.FTZ R45, R83, R106 ;  /* 0x0000006a532d7220 */ /* 0x000fe20000410000 */
[----:B------:R-:W-:Y:S01]  /*2700*/  FADD.FTZ R104, R104, -R105 ;  /* 0x8000006968687221 */ /* 0x000fe20000010000 */
[-C--:B------:R-:W-:Y:S01]  /*2710*/  FMUL.FTZ R41, R41, R94.reuse ;  /* 0x0000005e29297220 */ /* 0x080fe20000410000 */
[-C--:B------:R-:W-:Y:S01]  /*2720*/  FMUL.FTZ R43, R43, R94.reuse ;  /* 0x0000005e2b2b7220 */ /* 0x080fe20000410000 */
[-CC-:B------:R-:W-:Y:S01]  /*2730*/  FFMA.FTZ R113, R113, R95.reuse, R96.reuse ;  /* 0x0000005f71717223 */ /* 0x180fe20000010060 */
[-CC-:B------:R-:W-:Y:S01]  /*2740*/  FFMA.FTZ R100, R100, R95.reuse, R96.reuse ;  /* 0x0000005f64647223 */ /* 0x180fe20000010060 */
[----:B------:R-:W-:Y:S01]  /*2750*/  FFMA.FTZ R0, R0, R95, R96 ;  /* 0x0000005f00007223 */ /* 0x000fe20000010060 */
[----:B------:R-:W-:Y:S01]  /*2760*/  FMUL.FTZ R45, R45, R94 ;  /* 0x0000005e2d2d7220 */ /* 0x000fe20000410000 */
[----:B------:R-:W-:Y:S01]  /*2770*/  FMUL.FTZ R41, R41, UR4 ;  /* 0x0000000429297c20 */ /* 0x000fe20008410000 */
[----:B------:R-:W-:Y:S01]  /*2780*/  FMUL.FTZ R43, R43, UR4 ;  /* 0x000000042b2b7c20 */ /* 0x000fe20008410000 */
[----:B------:R-:W-:Y:S01]  /*2790*/  FADD.FTZ R102, R111, -R102 ;  /* 0x800000666f667221 */ /* 0x000fe20000010000 */
[C---:B-----5:R-:W-:Y:S01]  /*27a0*/  LOP3.LUT P3, RZ, R122.reuse, 0xff00, RZ, 0xc0, !PT ;  /* 0x0000ff007aff7812 */ /* 0x060fe2000786c0ff */
[----:B------:R-:W-:Y:S01]  /*27b0*/  FMUL.FTZ R49, R83, R104 ;  /* 0x0000006853317220 */ /* 0x000fe20000410000 */
[----:B------:R-:W-:Y:S01]  /*27c0*/  LOP3.LUT P5, RZ, R122, 0xff0000, RZ, 0xc0, !PT ;  /* 0x00ff00007aff7812 */ /* 0x000fe200078ac0ff */
[----:B------:R-:W-:Y:S01]  /*27d0*/  FADD.FTZ R108, R108, -R113 ;  /* 0x800000716c6c7221 */ /* 0x000fe20000010000 */
[----:B------:R-:W-:Y:S01]  /*27e0*/  FADD.FTZ R100, R107, -R100 ;  /* 0x800000646b647221 */ /* 0x000fe20000010000 */
[----:B------:R-:W-:Y:S01]  /*27f0*/  FADD.FTZ R44, R101, -R0 ;  /* 0x80000000652c7221 */ /* 0x000fe20000010000 */
[----:B------:R-:W-:Y:S01]  /*2800*/  FMUL.FTZ R40, R45, UR4 ;  /* 0x000000042d287c20 */ /* 0x000fe20008410000 */
[----:B------:R-:W-:Y:S01]  /*2810*/  LOP3.LUT P6, RZ, R123, 0xff, RZ, 0xc0, !PT ;  /* 0x000000ff7bff7812 */ /* 0x000fe200078cc0ff */
[----:B------:R-:W-:Y:S01]  /*2820*/  FMUL.FTZ R47, R83, R102 ;  /* 0x00000066532f7220 */ /* 0x000fe20000410000 */
[----:B------:R-:W-:Y:S01]  /*2830*/  FSEL R45, R41, RZ, P3 ;  /* 0x000000ff292d7208 */ /* 0x000fe20001800000 */
[----:B------:R-:W-:Y:S01]  /*2840*/  FMUL.FTZ R49, R49, R94 ;  /* 0x0000005e31317220 */ /* 0x000fe20000410000 */
[----:B------:R-:W-:Y:S01]  /*2850*/  FSEL R0, R43, RZ, P5 ;  /* 0x000000ff2b007208 */ /* 0x000fe20002800000 */
[C---:B------:R-:W-:Y:S01]  /*2860*/  FMUL.FTZ R43, R83.reuse, R108 ;  /* 0x0000006c532b7220 */ /* 0x040fe20000410000 */
[C---:B------:R-:W-:Y:S01]  /*2870*/  FMUL.FTZ R97, R83.reuse, R100 ;  /* 0x0000006453617220 */ /* 0x040fe20000410000 */
[----:B------:R-:W-:Y:S01]  /*2880*/  FMUL.FTZ R41, R83, R44 ;  /* 0x0000002c53297220 */ /* 0x000fe20000410000 */
[----:B------:R-:W-:Y:S01]  /*2890*/  FSEL R42, R40, RZ, P6 ;  /* 0x000000ff282a7208 */ /* 0x000fe20003000000 */
[-C--:B------:R-:W-:Y:S01]  /*28a0*/  FMUL.FTZ R47, R47, R94.reuse ;  /* 0x0000005e2f2f7220 */ /* 0x080fe20000410000 */
[----:B------:R-:W-:Y:S01]  /*28b0*/  FMUL.FTZ R49, R49, UR4 ;  /* 0x0000000431317c20 */ /* 0x000fe20008410000 */
[----:B------:R-:W-:Y:S01]  /*28c0*/  LOP3.LUT P6, RZ, R123, 0xff0000, RZ, 0xc0, !PT ;  /* 0x00ff00007bff7812 */ /* 0x000fe200078cc0ff */
[-C--:B------:R-:W-:Y:S01]  /*28d0*/  FMUL.FTZ R43, R43, R94.reuse ;  /* 0x0000005e2b2b7220 */ /* 0x080fe20000410000 */
[-C--:B------:R-:W-:Y:S01]  /*28e0*/  FMUL.FTZ R97, R97, R94.reuse ;  /* 0x0000005e61617220 */ /* 0x080fe20000410000 */
[----:B------:R-:W-:Y:S01]  /*28f0*/  FMUL.FTZ R41, R41, R94 ;  /* 0x0000005e29297220 */ /* 0x000fe20000410000 */
[----:B------:R-:W-:Y:S01]  /*2900*/  ISETP.GE.U32.AND P3, PT, R122, RZ, PT ;  /* 0x000000ff7a00720c */ /* 0x000fe20003f66070 */
[----:B------:R-:W-:Y:S01]  /*2910*/  FMUL.FTZ R47, R47, UR4 ;  /* 0x000000042f2f7c20 */ /* 0x000fe20008410000 */
[----:B------:R-:W-:Y:S01]  /*2920*/  LOP3.LUT P5, RZ, R123, 0xff00, RZ, 0xc0, !PT ;  /* 0x0000ff007bff7812 */ /* 0x000fe200078ac0ff */
        /* <DEDUP_REMOVED lines=11> */
[----:B------:R-:W-:Y:S02]  /*29e0*/  F2FP.F16.F32.PACK_AB R43, R97, R44 ;  /* 0x0000002c612b723e */ /* 0x000fe400000000ff */
[----:B------:R-:W-:Y:S02]  /*29f0*/  F2FP.F16.F32.PACK_AB R42, R49, R42 ;  /* 0x0000002a312a723e */ /* 0x000fe400000000ff */
[----:B------:R-:W-:Y:S02]  /*2a00*/  F2FP.F16.F32.PACK_AB R41, R47, R0 ;  /* 0x000000002f29723e */ /* 0x000fe400000000ff */
[----:B------:R-:W-:Y:S01]  /*2a10*/  F2FP.F16.F32.PACK_AB R40, R45, R40 ;  /* 0x000000282d28723e */ /* 0x000fe200000000ff */
[----:B------:R-:W-:Y:S06]  /*2a20*/  BRA `(.L_x_1019) ;  /* 0x0000000400047947 */ /* 0x000fec0003800000 */
.L_x_1018:
[-CC-:B------:R-:W-:Y:S01]  /*2a30*/  FFMA.FTZ R105, R105, R95.reuse, R96.reuse ;  /* 0x0000005f69697223 */ /* 0x180fe20000010060 */
[-CC-:B------:R-:W-:Y:S01]  /*2a40*/  FFMA.FTZ R102, R102, R95.reuse, R96.reuse ;  /* 0x0000005f66667223 */ /* 0x180fe20000010060 */
[-CC-:B------:R-:W-:Y:S01]  /*2a50*/  FFMA.FTZ R109, R109, R95.reuse, R96.reuse ;  /* 0x0000005f6d6d7223 */ /* 0x180fe20000010060 */
[-C--:B------:R-:W-:Y:S01]  /*2a60*/  FFMA.FTZ R100, R100, R95.reuse, R96 ;  /* 0x0000005f64647223 */ /* 0x080fe20000010060 */
[----:B------:R-:W-:Y:S01]  /*2a70*/  FADD.FTZ R104, R104, -R105 ;  /* 0x8000006968687221 */ /* 0x000fe20000010000 */
[----:B------:R-:W-:Y:S01]  /*2a80*/  FADD.FTZ R102, R111, -R102 ;  /* 0x800000666f667221 */ /* 0x000fe20000010000 */
[----:B------:R-:W-:Y:S01]  /*2a90*/  FADD.FTZ R106, R106, -R109 ;  /* 0x8000006d6a6a7221 */ /* 0x000fe20000010000 */
[----:B-----5:R-:W-:Y:S01]  /*2aa0*/  LOP3.LUT P6, RZ, R123, 0xff0000, RZ, 0xc0, !PT ;  /* 0x00ff00007bff7812 */ /* 0x020fe200078cc0ff */
[C---:B------:R-:W-:Y:S01]  /*2ab0*/  FMUL.FTZ R31, R83.reuse, R104 ;  /* 0x00000068531f7220 */ /* 0x040fe20000410000 */
[C---:B------:R-:W-:Y:S01]  /*2ac0*/  FMUL.FTZ R30, R83.reuse, R102 ;  /* 0x00000066531e7220 */ /* 0x040fe20000410000 */
[----:B------:R-:W-:Y:S01]  /*2ad0*/  FMUL.FTZ R45, R83, R106 ;  /* 0x0000006a532d7220 */ /* 0x000fe20000410000 */
[-CC-:B------:R-:W-:Y:S01]  /*2ae0*/  FFMA.FTZ R115, R115, R95.reuse, R96.reuse ;  /* 0x0000005f73737223 */ /* 0x180fe20000010060 */
[-C--:B------:R-:W-:Y:S01]  /*2af0*/  FMUL.FTZ R29, R31, R94.reuse ;  /* 0x0000005e1f1d7220 */ /* 0x080fe20000410000 */
[-C--:B------:R-:W-:Y:S01]  /*2b00*/  FFMA.FTZ R113, R113, R95.reuse, R96 ;  /* 0x0000005f71717223 */ /* 0x080fe20000010060 */
[-C--:B------:R-:W-:Y:S01]  /*2b10*/  FMUL.FTZ R28, R45, R94.reuse ;  /* 0x0000005e2d1c7220 */ /* 0x080fe20000410000 */
[----:B------:R-:W-:Y:S01]  /*2b20*/  FADD.FTZ R100, R107, -R100 ;  /* 0x800000646b647221 */ /* 0x000fe20000010000 */
[----:B------:R-:W-:Y:S01]  /*2b30*/  FMUL.FTZ R43, R29, UR4 ;  /* 0x000000041d2b7c20 */ /* 0x000fe20008410000 */
[----:B------:R-:W-:Y:S01]  /*2b40*/  FMUL.FTZ R29, R30, R94 ;  /* 0x0000005e1e1d7220 */ /* 0x000fe20000410000 */
[-CC-:B------:R-:W-:Y:S01]  /*2b50*/  FFMA.FTZ R117, R117, R95.reuse, R96.reuse ;  /* 0x0000005f75757223 */ /* 0x180fe20000010060 */
[----:B------:R-:W-:Y:S01]  /*2b60*/  FFMA.FTZ R0, R0, R95, R96 ;  /* 0x0000005f00007223 */ /* 0x000fe20000010060 */
[----:B------:R-:W-:Y:S01]  /*2b70*/  FMUL.FTZ R28, R28, UR4 ;  /* 0x000000041c1c7c20 */ /* 0x000fe20008410000 */
[----:B------:R-:W-:Y:S01]  /*2b80*/  FSEL R43, R43, RZ, P6 ;  /* 0x000000ff2b2b7208 */ /* 0x000fe20003000000 */
[----:B------:R-:W-:Y:S01]  /*2b90*/  FMUL.FTZ R29, R29, UR4 ;  /* 0x000000041d1d7c20 */ /* 0x000fe20008410000 */
[C---:B------:R-:W-:Y:S01]  /*2ba0*/  LOP3.LUT P6, RZ, R123.reuse, 0xff00, RZ, 0xc0, !PT ;  /* 0x0000ff007bff7812 */ /* 0x040fe200078cc0ff */
[----:B------:R-:W-:Y:S01]  /*2bb0*/  FADD.FTZ R110, R110, -R115 ;  /* 0x800000736e6e7221 */ /* 0x000fe20000010000 */
[----:B------:R-:W-:Y:S01]  /*2bc0*/  FADD.FTZ R108, R108, -R113 ;  /* 0x800000716c6c7221 */ /* 0x000fe20000010000 */
[----:B------:R-:W-:Y:S01]  /*2bd0*/  LOP3.LUT P5, RZ, R123, 0xff, RZ, 0xc0, !PT ;  /* 0x000000ff7bff7812 */ /* 0x000fe200078ac0ff */
[----:B------:R-:W-:Y:S01]  /*2be0*/  FMUL.FTZ R100, R83, R100 ;  /* 0x0000006453647220 */ /* 0x000fe20000410000 */
[----:B------:R-:W-:Y:S01]  /*2bf0*/  FADD.FTZ R112, R112, -R117 ;  /* 0x8000007570707221 */ /* 0x000fe20000010000 */
[----:B------:R-:W-:Y:S01]  /*2c00*/  FADD.FTZ R0, R101, -R0 ;  /* 0x8000000065007221 */ /* 0x000fe20000010000 */
[----:B------:R-:W-:Y:S01]  /*2c10*/  FSEL R42, R29, RZ, P6 ;  /* 0x000000ff1d2a7208 */ /* 0x000fe20003000000 */
[C---:B------:R-:W-:Y:S01]  /*2c20*/  FMUL.FTZ R29, R83.reuse, R110 ;  /* 0x0000006e531d7220 */ /* 0x040fe20000410000 */
[C---:B------:R-:W-:Y:S01]  /*2c30*/  FMUL.FTZ R108, R83.reuse, R108 ;  /* 0x0000006c536c7220 */ /* 0x040fe20000410000 */
[----:B------:R-:W-:Y:S01]  /*2c40*/  FMUL.FTZ R40, R100, R94 ;  /* 0x0000005e64287220 */ /* 0x000fe20000410000 */
[----:B------:R-:W-:Y:S01]  /*2c50*/  FSEL R41, R28, RZ, P5 ;  /* 0x000000ff1c297208 */ /* 0x000fe20002800000 */
[C---:B------:R-:W-:Y:S01]  /*2c60*/  FMUL.FTZ R28, R83.reuse, R112 ;  /* 0x00000070531c7220 */ /* 0x040fe20000410000 */
[----:B------:R-:W-:Y:S01]  /*2c70*/  F2FP.F16.F32.PACK_AB R30, R30, R45 ;  /* 0x0000002d1e1e723e */ /* 0x000fe200000000ff */
[----:B------:R-:W-:Y:S01]  /*2c80*/  FMUL.FTZ R45, R83, R0 ;  /* 0x00000000532d7220 */ /* 0x000fe20000410000 */
[----:B------:R-:W-:Y:S01]  /*2c90*/  ISETP.GE.U32.AND P3, PT, R122, RZ, PT ;  /* 0x000000ff7a00720c */ /* 0x000fe20003f66070 */
[-C--:B------:R-:W-:Y:S01]  /*2ca0*/  FMUL.FTZ R46, R29, R94.reuse ;  /* 0x0000005e1d2e7220 */ /* 0x080fe20000410000 */
[----:B------:R-:W-:Y:S01]  /*2cb0*/  FMUL.FTZ R40, R40, UR4 ;  /* 0x0000000428287c20 */ /* 0x000fe20008410000 */
[C---:B------:R-:W-:Y:S01]  /*2cc0*/  F2FP.F16.F32.PACK_AB R29, R108.reuse, R29 ;  /* 0x0000001d6c1d723e */ /* 0x040fe200000000ff */
[-C--:B------:R-:W-:Y:S01]  /*2cd0*/  FMUL.FTZ R108, R108, R94.reuse ;  /* 0x0000005e6c6c7220 */ /* 0x080fe20000410000 */
[----:B------:R-:W-:Y:S01]  /*2ce0*/  ISETP.GE.U32.AND.EX P3, PT, R123, 0x1000000, PT, P3 ;  /* 0x010000007b00780c */ /* 0x000fe20003f66130 */
[-C--:B------:R-:W-:Y:S01]  /*2cf0*/  FMUL.FTZ R44, R28, R94.reuse ;  /* 0x0000005e1c2c7220 */ /* 0x080fe20000410000 */
[----:B------:R-:W-:Y:S01]  /*2d00*/  FMUL.FTZ R0, R45, R94 ;  /* 0x0000005e2d007220 */ /* 0x000fe20000410000 */
[----:B------:R-:W-:Y:S01]  /*2d10*/  FMUL.FTZ R46, R46, UR4 ;  /* 0x000000042e2e7c20 */ /* 0x000fe20008410000 */
[----:B------:R-:W-:Y:S01]  /*2d20*/  FSEL R40, R40, RZ, P3 ;  /* 0x000000ff28287208 */ /* 0x000fe20001800000 */
[----:B------:R-:W-:Y:S01]  /*2d30*/  FMUL.FTZ R108, R108, UR4 ;  /* 0x000000046c6c7c20 */ /* 0x000fe20008410000 */
[----:B------:R-:W-:Y:S01]  /*2d40*/  FMUL.FTZ R44, R44, UR4 ;  /* 0x000000042c2c7c20 */ /* 0x000fe20008410000 */
[----:B------:R-:W-:Y:S01]  /*2d50*/  FMUL.FTZ R0, R0, UR4 ;  /* 0x0000000400007c20 */ /* 0x000fe20008410000 */
[----:B------:R-:W-:-:S02]  /*2d60*/  LOP3.LUT P4, RZ, R122, 0xff, RZ, 0xc0, !PT ;  /* 0x000000ff7aff7812 */ /* 0x000fc4000788c0ff */
[C---:B------:R-:W-:Y:S02]  /*2d70*/  LOP3.LUT P3, RZ, R122.reuse, 0xff00, RZ, 0xc0, !PT ;  /* 0x0000ff007aff7812 */ /* 0x040fe4000786c0ff */
[C---:B------:R-:W-:Y:S02]  /*2d80*/  LOP3.LUT P5, RZ, R122.reuse, 0xff0000, RZ, 0xc0, !PT ;  /* 0x00ff00007aff7812 */ /* 0x040fe400078ac0ff */
[----:B------:R-:W-:Y:S02]  /*2d90*/  LOP3.LUT P6, RZ, R122, 0xff000000, RZ, 0xc0, !PT ;  /* 0xff0000007aff7812 */ /* 0x000fe400078cc0ff */
[----:B------:R-:W-:Y:S02]  /*2da0*/  F2FP.F16.F32.PACK_AB R28, R28, R45 ;  /* 0x0000002d1c1c723e */ /* 0x000fe400000000ff */
[----:B------:R-:W-:Y:S02]  /*2db0*/  FSEL R46, R46, RZ, P5 ;  /* 0x000000ff2e2e7208 */ /* 0x000fe40002800000 */
[----:B------:R-:W-:-:S02]  /*2dc0*/  FSEL R47, R108, RZ, P6 ;  /* 0x000000ff6c2f7208 */ /* 0x000fc40003000000 */
[----:B------:R-:W-:Y:S02]  /*2dd0*/  FSEL R45, R44, RZ, P3 ;  /* 0x000000ff2c2d7208 */ /* 0x000fe40001800000 */
[----:B------:R-:W-:Y:S02]  /*2de0*/  FSEL R0, R0, RZ, P4 ;  /* 0x000000ff00007208 */ /* 0x000fe40002000000 */
[----:B------:R-:W-:Y:S02]  /*2df0*/  F2FP.F16.F32.PACK_AB R43, R40, R43 ;  /* 0x0000002b282b723e */ /* 0x000fe400000000ff */
[----:B------:R-:W-:Y:S02]  /*2e00*/  F2FP.F16.F32.PACK_AB R42, R42, R41 ;  /* 0x000000292a2a723e */ /* 0x000fe400000000ff */
[----:B------:R-:W-:Y:S02]  /*2e10*/  F2FP.F16.F32.PACK_AB R31, R100, R31 ;  /* 0x0000001f641f723e */ /* 0x000fe400000000ff */
[----:B------:R-:W-:-:S02]  /*2e20*/  F2FP.F16.F32.PACK_AB R41, R47, R46 ;  /* 0x0000002e2f29723e */ /* 0x000fc400000000ff */
[----:B------:R-:W-:-:S07]  /*2e30*/  F2FP.F16.F32.PACK_AB R40, R45, R0 ;  /* 0x000000002d28723e */ /* 0x000fce00000000ff */
.L_x_1019:
        /* <DEDUP_REMOVED lines=11> */
[----:B0-----:R-:W-:Y:S01]  /*2ef0*/  FADD.FTZ R28, R51, -R54 ;  /* 0x80000036331c7221 */ /* 0x001fe20000010000 */
[----:B------:R-:W-:Y:S01]  /*2f00*/  FADD.FTZ R84, R84, -R89 ;  /* 0x8000005954547221 */ /* 0x000fe20000010000 */
[----:B------:R-:W-:Y:S01]  /*2f10*/  FADD.FTZ R90, R90, -R93 ;  /* 0x8000005d5a5a7221 */ /* 0x000fe20000010000 */
[----:B------:R-:W-:Y:S01]  /*2f20*/  FADD.FTZ R52, R52, -R85 ;  /* 0x8000005534347221 */ /* 0x000fe20000010000 */
[C---:B------:R-:W-:Y:S01]  /*2f30*/  FMUL.FTZ R28, R83.reuse, R28 ;  /* 0x0000001c531c7220 */ /* 0x040fe20000410000 */
[C---:B------:R-:W-:Y:S01]  /*2f40*/  FMUL.FTZ R31, R83.reuse, R84 ;  /* 0x00000054531f7220 */ /* 0x040fe20000410000 */
[----:B------:R-:W-:Y:S01]  /*2f50*/  FMUL.FTZ R43, R83, R90 ;  /* 0x0000005a532b7220 */ /* 0x000fe20000410000 */
[----:B------:R-:W-:Y:S01]  /*2f60*/  LOP3.LUT P6, RZ, R120, 0xff00, RZ, 0xc0, !PT ;  /* 0x0000ff0078ff7812 */ /* 0x000fe200078cc0ff */
[-C--:B------:R-:W-:Y:S01]  /*2f70*/  FMUL.FTZ R0, R28, R94.reuse ;  /* 0x0000005e1c007220 */ /* 0x080fe20000410000 */
[----:B------:R-:W-:Y:S01]  /*2f80*/  FMUL.FTZ R40, R31, R94 ;  /* 0x0000005e1f287220 */ /* 0x000fe20000410000 */
[----:B------:R-:W-:Y:S01]  /*2f90*/  FMUL.FTZ R29, R83, R52 ;  /* 0x00000034531d7220 */ /* 0x000fe20000410000 */
[-C--:B------:R-:W-:Y:S01]  /*2fa0*/  FMUL.FTZ R41, R43, R94.reuse ;  /* 0x0000005e2b297220 */ /* 0x080fe20000410000 */
[----:B------:R-:W-:Y:S01]  /*2fb0*/  FMUL.FTZ R0, R0, UR4 ;  /* 0x0000000400007c20 */ /* 0x000fe20008410000 */
[-CC-:B------:R-:W-:Y:S01]  /*2fc0*/  FFMA.FTZ R92, R92, R95.reuse, R96.reuse ;  /* 0x0000005f5c5c7223 */ /* 0x180fe20000010060 */
[-CC-:B------:R-:W-:Y:S01]  /*2fd0*/  FFMA.FTZ R86, R86, R95.reuse, R96.reuse ;  /* 0x0000005f56567223 */ /* 0x180fe20000010060 */
[-CC-:B------:R-:W-:Y:S01]  /*2fe0*/  FFMA.FTZ R88, R88, R95.reuse, R96.reuse ;  /* 0x0000005f58587223 */ /* 0x180fe20000010060 */
[----:B------:R-:W-:Y:S01]  /*2ff0*/  FMUL.FTZ R40, R40, UR4 ;  /* 0x0000000428287c20 */ /* 0x000fe20008410000 */
[----:B------:R-:W-:Y:S01]  /*3000*/  FSEL R47, R0, RZ, P6 ;  /* 0x000000ff002f7208 */ /* 0x000fe20003000000 */
[----:B------:R-:W-:Y:S01]  /*3010*/  FMUL.FTZ R30, R29, R94 ;  /* 0x0000005e1d1e7220 */ /* 0x000fe20000410000 */
[----:B------:R-:W-:Y:S01]  /*3020*/  LOP3.LUT P3, RZ, R121, 0xff, RZ, 0xc0, !PT ;  /* 0x000000ff79ff7812 */ /* 0x000fe2000786c0ff */
[----:B------:R-:W-:Y:S01]  /*3030*/  FMUL.FTZ R0, R41, UR4 ;  /* 0x0000000429007c20 */ /* 0x000fe20008410000 */
[----:B------:R-:W-:Y:S01]  /*3040*/  FFMA.FTZ R53, R53, R95, R96 ;  /* 0x0000005f35357223 */ /* 0x000fe20000010060 */
[----:B------:R-:W-:Y:S01]  /*3050*/  FADD.FTZ R92, R87, -R92 ;  /* 0x8000005c575c7221 */ /* 0x000fe20000010000 */
[----:B------:R-:W-:Y:S01]  /*3060*/  LOP3.LUT P6, RZ, R121, 0xff0000, RZ, 0xc0, !PT ;  /* 0x00ff000079ff7812 */ /* 0x000fe200078cc0ff */
[----:B------:R-:W-:Y:S01]  /*3070*/  FADD.FTZ R86, R55, -R86 ;  /* 0x8000005637567221 */ /* 0x000fe20000010000 */
[----:B------:R-:W-:Y:S01]  /*3080*/  FADD.FTZ R48, R91, -R88 ;  /* 0x800000585b307221 */ /* 0x000fe20000010000 */
[----:B------:R-:W-:Y:S01]  /*3090*/  FMUL.FTZ R30, R30, UR4 ;  /* 0x000000041e1e7c20 */ /* 0x000fe20008410000 */
[----:B------:R-:W-:Y:S01]  /*30a0*/  FSEL R42, R40, RZ, P3 ;  /* 0x000000ff282a7208 */ /* 0x000fe20001800000 */
[----:B------:R-:W-:Y:S01]  /*30b0*/  FADD.FTZ R50, R50, -R53 ;  /* 0x8000003532327221 */ /* 0x000fe20000010000 */
[----:B------:R-:W-:Y:S01]  /*30c0*/  LOP3.LUT P5, RZ, R120, 0xff0000, RZ, 0xc0, !PT ;  /* 0x00ff000078ff7812 */ /* 0x000fe200078ac0ff */
[C---:B------:R-:W-:Y:S01]  /*30d0*/  FMUL.FTZ R40, R83.reuse, R92 ;  /* 0x0000005c53287220 */ /* 0x040fe20000410000 */
[----:B------:R-:W-:Y:S01]  /*30e0*/  FSEL R46, R0, RZ, P6 ;  /* 0x000000ff002e7208 */ /* 0x000fe20003000000 */
[C---:B------:R-:W-:Y:S01]  /*30f0*/  FMUL.FTZ R48, R83.reuse, R48 ;  /* 0x0000003053307220 */ /* 0x040fe20000410000 */
[C---:B------:R-:W-:Y:S01]  /*3100*/  FMUL.FTZ R0, R83.reuse, R86 ;  /* 0x0000005653007220 */ /* 0x040fe20000410000 */
[----:B------:R-:W-:Y:S01]  /*3110*/  FSEL R41, R30, RZ, P5 ;  /* 0x000000ff1e297208 */ /* 0x000fe20002800000 */
[----:B------:R-:W-:Y:S01]  /*3120*/  FMUL.FTZ R83, R83, R50 ;  /* 0x0000003253537220 */ /* 0x000fe20000410000 */
[C---:B------:R-:W-:Y:S01]  /*3130*/  F2FP.F16.F32.PACK_AB R30, R40.reuse, R31 ;  /* 0x0000001f281e723e */ /* 0x040fe200000000ff */
[-C--:B------:R-:W-:Y:S01]  /*3140*/  FMUL.FTZ R40, R40, R94.reuse ;  /* 0x0000005e28287220 */ /* 0x080fe20000410000 */
[C---:B------:R-:W-:Y:S01]  /*3150*/  F2FP.F16.F32.PACK_AB R31, R48.reuse, R43 ;  /* 0x0000002b301f723e */ /* 0x040fe200000000ff */
[-C--:B------:R-:W-:Y:S01]  /*3160*/  FMUL.FTZ R48, R48, R94.reuse ;  /* 0x0000005e30307220 */ /* 0x080fe20000410000 */
[C---:B------:R-:W-:Y:S01]  /*3170*/  F2FP.F16.F32.PACK_AB R29, R0.reuse, R29 ;  /* 0x0000001d001d723e */ /* 0x040fe200000000ff */
        /* <DEDUP_REMOVED lines=8> */
[----:B------:R-:W-:-:S02]  /*3200*/  LOP3.LUT P4, RZ, R120, 0xff, RZ, 0xc0, !PT ;  /* 0x000000ff78ff7812 */ /* 0x000fc4000788c0ff */
[----:B------:R-:W-:Y:S02]  /*3210*/  LOP3.LUT P5, RZ, R120, 0xff000000, RZ, 0xc0, !PT ;  /* 0xff00000078ff7812 */ /* 0x000fe400078ac0ff */
[----:B------:R-:W-:Y:S02]  /*3220*/  ISETP.GE.U32.AND.EX P3, PT, R121, 0x1000000, PT, P3 ;  /* 0x010000007900780c */ /* 0x000fe40003f66130 */
[----:B------:R-:W-:Y:S02]  /*3230*/  FSEL R49, R40, RZ, P6 ;  /* 0x000000ff28317208 */ /* 0x000fe40003000000 */
[----:B------:R-:W-:Y:S02]  /*3240*/  FSEL R43, R48, RZ, P3 ;  /* 0x000000ff302b7208 */ /* 0x000fe40001800000 */
[----:B------:R-:W-:Y:S02]  /*3250*/  FSEL R0, R0, RZ, P5 ;  /* 0x000000ff00007208 */ /* 0x000fe40002800000 */
[----:B------:R-:W-:-:S02]  /*3260*/  FSEL R40, R94, RZ, P4 ;  /* 0x000000ff5e287208 */ /* 0x000fc40002000000 */
[----:B------:R-:W-:Y:S02]  /*3270*/  F2FP.F16.F32.PACK_AB R28, R28, R83 ;  /* 0x000000531c1c723e */ /* 0x000fe400000000ff */
[----:B------:R-:W-:Y:S02]  /*3280*/  F2FP.F16.F32.PACK_AB R43, R43, R46 ;  /* 0x0000002e2b2b723e */ /* 0x000fe400000000ff */
[----:B------:R-:W-:Y:S02]  /*3290*/  F2FP.F16.F32.PACK_AB R42, R49, R42 ;  /* 0x0000002a312a723e */ /* 0x000fe400000000ff */
[----:B------:R-:W-:Y:S02]  /*32a0*/  F2FP.F16.F32.PACK_AB R41, R0, R41 ;  /* 0x000000290029723e */ /* 0x000fe400000000ff */
[----:B------:R-:W-:Y:S01]  /*32b0*/  F2FP.F16.F32.PACK_AB R40, R47, R40 ;  /* 0x000000282f28723e */ /* 0x000fe200000000ff */
[----:B------:R-:W-:Y:S06]  /*32c0*/  BRA `(.L_x_1021) ;  /* 0x0000000000f47947 */ /* 0x000fec0003800000 */
.L_x_1020:
[-CC-:B------:R-:W-:Y:S01]  /*32d0*/  FFMA.FTZ R89, R89, R95.reuse, R96.reuse ;  /* 0x0000005f59597223 */ /* 0x180fe20000010060 */
[-CC-:B------:R-:W-:Y:S01]  /*32e0*/  FFMA.FTZ R53, R53, R95.reuse, R96.reuse ;  /* 0x0000005f35357223 */ /* 0x180fe20000010060 */
[-CC-:B------:R-:W-:Y:S01]  /*32f0*/  FFMA.FTZ R54, R54, R95.reuse, R96.reuse ;  /* 0x0000005f36367223 */ /* 0x180fe20000010060 */
[-CC-:B------:R-:W-:Y:S01]  /*3300*/  FFMA.FTZ R85, R85, R95.reuse, R96.reuse ;  /* 0x0000005f55557223 */ /* 0x180fe20000010060 */
[----:B------:R-:W-:Y:S01]  /*3310*/  FADD.FTZ R84, R84, -R89 ;  /* 0x8000005954547221 */ /* 0x000fe20000010000 */
[-C--:B------:R-:W-:Y:S01]  /*3320*/  FFMA.FTZ R93, R93, R95.reuse, R96 ;  /* 0x0000005f5d5d7223 */ /* 0x080fe20000010060 */
[----:B------:R-:W-:Y:S01]  /*3330*/  FADD.FTZ R50, R50, -R53 ;  /* 0x8000003532327221 */ /* 0x000fe20000010000 */
[----:B------:R-:W-:Y:S01]  /*3340*/  FADD.FTZ R54, R51, -R54 ;  /* 0x8000003633367221 */ /* 0x000fe20000010000 */
[-CC-:B------:R-:W-:Y:S01]  /*3350*/  FFMA.FTZ R86, R86, R95.reuse, R96.reuse ;  /* 0x0000005f56567223 */ /* 0x180fe20000010060 */
[C---:B------:R-:W-:Y:S01]  /*3360*/  FMUL.FTZ R51, R83.reuse, R84 ;  /* 0x0000005453337220 */ /* 0x040fe20000410000 */
[-CC-:B------:R-:W-:Y:S01]  /*3370*/  FFMA.FTZ R92, R92, R95.reuse, R96.reuse ;  /* 0x0000005f5c5c7223 */ /* 0x180fe20000010060 */
[----:B------:R-:W-:Y:S01]  /*3380*/  FADD.FTZ R52, R52, -R85 ;  /* 0x8000005534347221 */ /* 0x000fe20000010000 */
[----:B------:R-:W-:Y:S01]  /*3390*/  FADD.FTZ R90, R90, -R93 ;  /* 0x8000005d5a5a7221 */ /* 0x000fe20000010000 */
[----:B0-----:R-:W-:Y:S01]  /*33a0*/  FMUL.FTZ R41, R83, R50 ;  /* 0x0000003253297220 */ /* 0x001fe20000410000 */
[----:B------:R-:W-:Y:S01]  /*33b0*/  FFMA.FTZ R88, R88, R95, R96 ;  /* 0x0000005f58587223 */ /* 0x000fe20000010060 */
[----:B------:R-:W-:Y:S01]  /*33c0*/  FADD.FTZ R86, R55, -R86 ;  /* 0x8000005637567221 */ /* 0x000fe20000010000 */
[----:B------:R-:W-:Y:S01]  /*33d0*/  FMUL.FTZ R51, R51, R94 ;  /* 0x0000005e33337220 */ /* 0x000fe20000410000 */
[----:B------:R-:W-:Y:S01]  /*33e0*/  FADD.FTZ R92, R87, -R92 ;  /* 0x8000005c575c7221 */ /* 0x000fe20000010000 */
[C---:B------:R-:W-:Y:S01]  /*33f0*/  FMUL.FTZ R47, R83.reuse, R52 ;  /* 0x00000034532f7220 */ /* 0x040fe20000410000 */
[----:B------:R-:W-:Y:S01]  /*3400*/  FMUL.FTZ R55, R83, R90 ;  /* 0x0000005a53377220 */ /* 0x000fe20000410000 */
[----:B------:R-:W-:Y:S01]  /*3410*/  FMUL.FTZ R41, R41, R94 ;  /* 0x0000005e29297220 */ /* 0x000fe20000410000 */
[----:B------:R-:W-:Y:S01]  /*3420*/  FADD.FTZ R88, R91, -R88 ;  /* 0x800000585b587221 */ /* 0x000fe20000010000 */
[----:B------:R-:W-:Y:S01]  /*3430*/  FMUL.FTZ R51, R51, UR4 ;  /* 0x0000000433337c20 */ /* 0x000fe20008410000 */
[C---:B------:R-:W-:Y:S01]  /*3440*/  FMUL.FTZ R43, R83.reuse, R54 ;  /* 0x00000036532b7220 */ /* 0x040fe20000410000 */
[C---:B------:R-:W-:Y:S01]  /*3450*/  FMUL.FTZ R49, R83.reuse, R86 ;  /* 0x0000005653317220 */ /* 0x040fe20000410000 */
[----:B------:R-:W-:Y:S01]  /*3460*/  FMUL.FTZ R53, R83, R92 ;  /* 0x0000005c53357220 */ /* 0x000fe20000410000 */
[-C--:B------:R-:W-:Y:S01]  /*3470*/  FMUL.FTZ R47, R47, R94.reuse ;  /* 0x0000005e2f2f7220 */ /* 0x080fe20000410000 */
[----:B------:R-:W-:Y:S01]  /*3480*/  FMUL.FTZ R55, R55, R94 ;  /* 0x0000005e37377220 */ /* 0x000fe20000410000 */
[----:B------:R-:W-:Y:S01]  /*3490*/  FMUL.FTZ R41, R41, UR4 ;  /* 0x0000000429297c20 */ /* 0x000fe20008410000 */
[----:B------:R-:W-:Y:S01]  /*34a0*/  LOP3.LUT P6, RZ, R121, 0xff, RZ, 0xc0, !PT ;  /* 0x000000ff79ff7812 */ /* 0x000fe200078cc0ff */
[----:B------:R-:W-:Y:S01]  /*34b0*/  FMUL.FTZ R83, R83, R88 ;  /* 0x0000005853537220 */ /* 0x000fe20000410000 */
[C---:B------:R-:W-:Y:S01]  /*34c0*/  LOP3.LUT P3, RZ, R120.reuse, 0xff, RZ, 0xc0, !PT ;  /* 0x000000ff78ff7812 */ /* 0x040fe2000786c0ff */
[----:B------:R-:W-:Y:S01]  /*34d0*/  FMUL.FTZ R47, R47, UR4 ;  /* 0x000000042f2f7c20 */ /* 0x000fe20008410000 */
[----:B------:R-:W-:Y:S01]  /*34e0*/  FSEL R42, R51, RZ, P6 ;  /* 0x000000ff332a7208 */ /* 0x000fe20003000000 */
[----:B------:R-:W-:Y:S01]  /*34f0*/  FMUL.FTZ R55, R55, UR4 ;  /* 0x0000000437377c20 */ /* 0x000fe20008410000 */
[-C--:B------:R-:W-:Y:S01]  /*3500*/  FMUL.FTZ R43, R43, R94.reuse ;  /* 0x0000005e2b2b7220 */ /* 0x080fe20000410000 */
[-C--:B------:R-:W-:Y:S01]  /*3510*/  FMUL.FTZ R49, R49, R94.reuse ;  /* 0x0000005e31317220 */ /* 0x080fe20000410000 */
[-C--:B------:R-:W-:Y:S01]  /*3520*/  FMUL.FTZ R53, R53, R94.reuse ;  /* 0x0000005e35357220 */ /* 0x080fe20000410000 */
[----:B------:R-:W-:Y:S01]  /*3530*/  FMUL.FTZ R83, R83, R94 ;  /* 0x0000005e53537220 */ /* 0x000fe20000410000 */
[C---:B------:R-:W-:Y:S01]  /*3540*/  LOP3.LUT P5, RZ, R120.reuse, 0xff0000, RZ, 0xc0, !PT ;  /* 0x00ff000078ff7812 */ /* 0x040fe200078ac0ff */
[----:B------:R-:W-:Y:S01]  /*3550*/  FMUL.FTZ R43, R43, UR4 ;  /* 0x000000042b2b7c20 */ /* 0x000fe20008410000 */
[----:B------:R-:W-:Y:S01]  /*3560*/  FSEL R40, R41, RZ, P3 ;  /* 0x000000ff29287208 */ /* 0x000fe20001800000 */
[----:B------:R-:W-:Y:S01]  /*3570*/  FMUL.FTZ R83, R83, UR4 ;  /* 0x0000000453537c20 */ /* 0x000fe20008410000 */
[----:B------:R-:W-:Y:S01]  /*3580*/  LOP3.LUT P6, RZ, R121, 0xff0000, RZ, 0xc0, !PT ;  /* 0x00ff000079ff7812 */ /* 0x000fe200078cc0ff */
[----:B------:R-:W-:Y:S01]  /*3590*/  FMUL.FTZ R53, R53, UR4 ;  /* 0x0000000435357c20 */ /* 0x000fe20008410000 */
[----:B------:R-:W-:Y:S01]  /*35a0*/  ISETP.GE.U32.AND P3, PT, R120, RZ, PT ;  /* 0x000000ff7800720c */ /* 0x000fe20003f66070 */
[----:B------:R-:W-:Y:S01]  /*35b0*/  FMUL.FTZ R49, R49, UR4 ;  /* 0x0000000431317c20 */ /* 0x000fe20008410000 */
[----:B------:R-:W-:-:S02]  /*35c0*/  FSEL R41, R47, RZ, P5 ;  /* 0x000000ff2f297208 */ /* 0x000fc40002800000 */
[----:B------:R-:W-:Y:S02]  /*35d0*/  FSEL R55, R55, RZ, P6 ;  /* 0x000000ff37377208 */ /* 0x000fe40003000000 */
[C---:B------:R-:W-:Y:S02]  /*35e0*/  LOP3.LUT P4, RZ, R120.reuse, 0xff000000, RZ, 0xc0, !PT ;  /* 0xff00000078ff7812 */ /* 0x040fe4000788c0ff */
[C---:B------:R-:W-:Y:S02]  /*35f0*/  LOP3.LUT P5, RZ, R121.reuse, 0xff00, RZ, 0xc0, !PT ;  /* 0x0000ff0079ff7812 */ /* 0x040fe400078ac0ff */
[----:B------:R-:W-:Y:S02]  /*3600*/  ISETP.GE.U32.AND.EX P3, PT, R121, 0x1000000, PT, P3 ;  /* 0x010000007900780c */ /* 0x000fe40003f66130 */
[----:B------:R-:W-:Y:S02]  /*3610*/  LOP3.LUT P6, RZ, R120, 0xff00, RZ, 0xc0, !PT ;  /* 0x0000ff0078ff7812 */ /* 0x000fe400078cc0ff */
[----:B------:R-:W-:-:S02]  /*3620*/  FSEL R46, R83, RZ, P3 ;  /* 0x000000ff532e7208 */ /* 0x000fc40001800000 */
[----:B------:R-:W-:Y:S02]  /*3630*/  FSEL R53, R53, RZ, P5 ;  /* 0x000000ff35357208 */ /* 0x000fe40002800000 */
[----:B------:R-:W-:Y:S02]  /*3640*/  FSEL R0, R49, RZ, P4 ;  /* 0x000000ff31007208 */ /* 0x000fe40002000000 */
[----:B------:R-:W-:Y:S02]  /*3650*/  FSEL R47, R43, RZ, P6 ;  /* 0x000000ff2b2f7208 */ /* 0x000fe40003000000 */
[----:B------:R-:W-:Y:S02]  /*3660*/  F2FP.F16.F32.PACK_AB R43, R46, R55 ;  /* 0x000000372e2b723e */ /* 0x000fe400000000ff */
[----:B------:R-:W-:Y:S02]  /*3670*/  F2FP.F16.F32.PACK_AB R42, R53, R42 ;  /* 0x0000002a352a723e */ /* 0x000fe400000000ff */
[----:B------:R-:W-:-:S02]  /*3680*/  F2FP.F16.F32.PACK_AB R41, R0, R41 ;  /* 0x000000290029723e */ /* 0x000fc400000000ff */
[----:B------:R-:W-:-:S07]  /*3690*/  F2FP.F16.F32.PACK_AB R40, R47, R40 ;  /* 0x000000282f28723e */ /* 0x000fce00000000ff */
.L_x_1021:
[----:B------:R-:W0:Y:S01]  /*36a0*/  @P0 LDC.64 R46, c[0x0][0x478] ;  /* 0x00011e00ff2e0b82 */ /* 0x000e220000000a00 */
[----:B------:R-:W-:-:S04]  /*36b0*/  IMAD.WIDE.U32 R44, R81, 0x10, R44 ;  /* 0x00000010512c7825 */ /* 0x000fc800078e002c */
[----:B0-----:R-:W-:-:S05]  /*36c0*/  @P0 IMAD.WIDE.U32 R46, R81, 0x10, R46 ;  /* 0x00000010512e0825 */ /* 0x001fca00078e002e */
[----:B------:R2:W-:Y:S04]  /*36d0*/  @P0 STG.E.128 desc[UR6][R46.64], R28 ;  /* 0x0000001c2e000986 */ /* 0x0005e8000c101d06 */
[----:B------:R2:W-:Y:S02]  /*36e0*/  STG.E.128 desc[UR6][R44.64], R40 ;  /* 0x000000282c007986 */ /* 0x0005e4000c101d06 */
.L_x_1017:
        /* <DEDUP_REMOVED lines=37> */
.L_x_1014:
        /* <DEDUP_REMOVED lines=16> */
.L_x_1023:
        /* <DEDUP_REMOVED lines=12> */
.L_x_7995:


//--------------------- .text._ZN10layer_norm22ln_bwd_finalize_kernelINS_22Kernel_traits_finalizeILj2048E6__halfS2_S2_S2_fjLb0ELj1024ELj4ENS_18Kernel_traits_baseILj2048ES2_S2_S2_S2_fjLj1024EEEEELb0ELb0EEEvNS_9BwdParamsE --------------------------
	.section	.text._ZN10layer_norm22ln_bwd_finalize_kernelINS_22Kernel_traits_finalizeILj2048E6__halfS2_S2_S2_fjLb0ELj1024ELj4ENS_18Kernel_traits_baseILj2048ES2_S2_S2_S2_fjLj1024EEEEELb0ELb0EEEvNS_9BwdParamsE,"ax",@progbits
	.align	128
        .global         _ZN10layer_norm22ln_bwd_finalize_kernelINS_22Kernel_traits_finalizeILj2048E6__halfS2_S2_S2_fjLb0ELj1024ELj4ENS_18Kernel_traits_baseILj2048ES2_S2_S2_S2_fjLj1024EEEEELb0ELb0EEEvNS_9BwdParamsE
        .type           _ZN10layer_norm22ln_bwd_finalize_kernelINS_22Kernel_traits_finalizeILj2048E6__halfS2_S2_S2_fjLb0ELj1024ELj4ENS_18Kernel_traits_baseILj2048ES2_S2_S2_S2_fjLj1024EEEEELb0ELb0EEEvNS_9BwdParamsE,@function
        .size           _ZN10layer_norm22ln_bwd_finalize_kernelINS_22Kernel_traits_finalizeILj2048E6__halfS2_S2_S2_fjLb0ELj1024ELj4ENS_18Kernel_traits_baseILj2048ES2_S2_S2_S2_fjLj1024EEEEELb0ELb0EEEvNS_9BwdParamsE,(.L_x_7996 - _ZN10layer_norm22ln_bwd_finalize_kernelINS_22Kernel_traits_finalizeILj2048E6__halfS2_S2_S2_fjLb0ELj1024ELj4ENS_18Kernel_traits_baseILj2048ES2_S2_S2_S2_fjLj1024EEEEELb0ELb0EEEvNS_9BwdParamsE)
        .other          _ZN10layer_norm22ln_bwd_finalize_kernelINS_22Kernel_traits_finalizeILj2048E6__halfS2_S2_S2_fjLb0ELj1024ELj4ENS_18Kernel_traits_baseILj2048ES2_S2_S2_S2_fjLj1024EEEEELb0ELb0EEEvNS_9BwdParamsE,@"STO_CUDA_ENTRY STV_DEFAULT"
_ZN10layer_norm22ln_bwd_finalize_kernelINS_22Kernel_traits_finalizeILj2048E6__halfS2_S2_S2_fjLb0ELj1024ELj4ENS_18Kernel_traits_baseILj2048ES2_S2_S2_S2_fjLj1024EEEEELb0ELb0EEEvNS_9BwdParamsE:
.text._ZN10layer_norm22ln_bwd_finalize_kernelINS_22Kernel_traits_finalizeILj2048E6__halfS2_S2_S2_fjLb0ELj1024ELj4ENS_18Kernel_traits_baseILj2048ES2_S2_S2_S2_fjLj1024EEEEELb0ELb0EEEvNS_9BwdParamsE:
        /* <DEDUP_REMOVED lines=82> */
.L_x_1028:
        /* <DEDUP_REMOVED lines=118> */
.L_x_1027:
[----:B------:R-:W-:Y:S05]  /*0c80*/  BSYNC.RECONVERGENT B1 ;  /* 0x0000000000017941 */ /* 0x000fea0003800200 */
.L_x_1026:
        /* <DEDUP_REMOVED lines=75> */
.L_x_1030:
[----:B------:R-:W-:Y:S05]  /*1140*/  BSYNC.RECONVERGENT B1 ;  /* 0x0000000000017941 */ /* 0x000fea0003800200 */
.L_x_1029:
        /* <DEDUP_REMOVED lines=37> */
.L_x_1032:
[----:B------:R-:W-:Y:S05]  /*13a0*/  BSYNC.RECONVERGENT B1 ;  /* 0x0000000000017941 */ /* 0x000fea0003800200 */
.L_x_1031:
[----:B------:R-:W-:Y:S05]  /*13b0*/  @!P1 BRA `(.L_x_1025) ;  /* 0x0000000000409947 */ /* 0x000fea0003800000 */
[----:B------:R-:W0:Y:S01]  /*13c0*/  LDC.64 R10, c[0x0][0x440] ;  /* 0x00011000ff0a7b82 */ /* 0x000e220000000a00 */
[----:B------:R-:W-:Y:S01]  /*13d0*/  IMAD R59, R0, R56, R59 ;  /* 0x00000038003b7224 */ /* 0x000fe200078e023b */
[----:B------:R-:W-:Y:S02]  /*13e0*/  LOP3.LUT R8, R8, 0x1f, RZ, 0xc0, !PT ;  /* 0x0000001f08087812 */ /* 0x000fe400078ec0ff */
[----:B------:R-:W-:Y:S02]  /*13f0*/  IADD3 R9, PT, PT, -R9, RZ, RZ ;  /* 0x000000ff09097210 */ /* 0x000fe40007ffe1ff */
[----:B------:R-:W-:Y:S02]  /*1400*/  IADD3 R59, PT, PT, R8, R59, RZ ;  /* 0x0000003b083b7210 */ /* 0x000fe40007ffe0ff */
[----:B------:R-:W1:Y:S05]  /*1410*/  LDC.64 R12, c[0x0][0x448] ;  /* 0x00011200ff0c7b82 */ /* 0x000e6a0000000a00 */
.L_x_1033:
        /* <DEDUP_REMOVED lines=10> */
.L_x_1025:
[----:B------:R-:W-:Y:S05]  /*14c0*/  BSYNC.RECONVERGENT B0 ;  /* 0x0000000000007941 */ /* 0x000fea0003800200 */
.L_x_1024:
        /* <DEDUP_REMOVED lines=54> */
[----:B-1----:R-:W-:Y:S02]  /*1830*/  F2FP.F16.F32.PACK_AB R7, R7, R6 ;  /* 0x000000060707723e */ /* 0x002fe400000000ff */
[----:B--2---:R-:W-:-:S03]  /*1840*/  F2FP.F16.F32.PACK_AB R9, R9, R8 ;  /* 0x000000080909723e */ /* 0x004fc600000000ff */
[----:B------:R-:W-:Y:S04]  /*1850*/  STG.E desc[UR6][R2.64], R7 ;  /* 0x0000000702007986 */ /* 0x000fe8000c101906 */
[----:B------:R-:W-:Y:S01]  /*1860*/  STG.E desc[UR6][R4.64], R9 ;  /* 0x0000000904007986 */ /* 0x000fe2000c101906 */
[----:B------:R-:W-:Y:S05]  /*1870*/  EXIT ;  /* 0x000000000000794d */ /* 0x000fea0003800000 */
.L_x_1034:
        /* <DEDUP_REMOVED lines=16> */
.L_x_7996:


//--------------------- .text._ZN10layer_norm13ln_bwd_kernelINS_13Kernel_traitsI6__halfS2_S2_S2_fjLj2048ELj1ELj1ELj4ELj16ENS_18Kernel_traits_baseILj2048ES2_S2_S2_S2_fjLj128EEEEELb1ELb0ELb1ELb0EEEvNS_9BwdParamsE --------------------------
	.section	.text._ZN10layer_norm13ln_bwd_kernelINS_13Kernel_traitsI6__halfS2_S2_S2_fjLj2048ELj1ELj1ELj4ELj16ENS_18Kernel_traits_baseILj2048ES2_S2_S2_S2_fjLj128EEEEELb1ELb0ELb1ELb0EEEvNS_9BwdParamsE,"ax",@progbits
	.align	128
        .global         _ZN10layer_norm13ln_bwd_kernelINS_13Kernel_traitsI6__halfS2_S2_S2_fjLj2048ELj1ELj1ELj4ELj16ENS_18Kernel_traits_baseILj2048ES2_S2_S2_S2_fjLj128EEEEELb1ELb0ELb1ELb0EEEvNS_9BwdParamsE
        .type           _ZN10layer_norm13ln_bwd_kernelINS_13Kernel_traitsI6__halfS2_S2_S2_fjLj2048ELj1ELj1ELj4ELj16ENS_18Kernel_traits_baseILj2048ES2_S2_S2_S2_fjLj128EEEEELb1ELb0ELb1ELb0EEEvNS_9BwdParamsE,@function
        .size           _ZN10layer_norm13ln_bwd_kernelINS_13Kernel_traitsI6__halfS2_S2_S2_fjLj2048ELj1ELj1ELj4ELj16ENS_18Kernel_traits_baseILj2048ES2_S2_S2_S2_fjLj128EEEEELb1ELb0ELb1ELb0EEEvNS_9BwdParamsE,(.L_x_7997 - _ZN10layer_norm13ln_bwd_kernelINS_13Kernel_traitsI6__halfS2_S2_S2_fjLj2048ELj1ELj1ELj4ELj16ENS_18Kernel_traits_baseILj2048ES2_S2_S2_S2_fjLj128EEEEELb1ELb0ELb1ELb0EEEvNS_9BwdParamsE)
        .other          _ZN10layer_norm13ln_bwd_kernelINS_13Kernel_traitsI6__halfS2_S2_S2_fjLj2048ELj1ELj1ELj4ELj16ENS_18Kernel_traits_baseILj2048ES2_S2_S2_S2_fjLj128EEEEELb1ELb0ELb1ELb0EEEvNS_9BwdParamsE,@"STO_CUDA_ENTRY STV_DEFAULT"
_ZN10layer_norm13ln_bwd_kernelINS_13Kernel_traitsI6__halfS2_S2_S2_fjLj2048ELj1ELj1ELj4ELj16ENS_18Kernel_traits_baseILj2048ES2_S2_S2_S2_fjLj128EEEEELb1ELb0ELb1ELb0EEEvNS_9BwdParamsE:
.text._ZN10layer_norm13ln_bwd_kernelINS_13Kernel_traitsI6__halfS2_S2_S2_fjLj2048ELj1ELj1ELj4ELj16ENS_18Kernel_traits_baseILj2048ES2_S2_S2_S2_fjLj128EEEEELb1ELb0ELb1ELb0EEEvNS_9BwdParamsE:
        /* <DEDUP_REMOVED lines=62> */
.L_x_1114:
        /* <DEDUP_REMOVED lines=17> */
[----:B------:R-:W-:Y:S01]  /*04f0*/  BSSY.RECONVERGENT B1, `(.L_x_1038) ;  /* 0x0000079000017945 */ /* 0x000fe20003800200 */
[----:B------:R-:W-:Y:S01]  /*0500*/  IADD3 R78, PT, PT, R2, -0x1, RZ ;  /* 0xffffffff024e7810 */ /* 0x000fe20007ffe0ff */
[----:B------:R-:W-:Y:S01]  /*0510*/  HFMA2 R109, -RZ, RZ, 0, 0 ;  /* 0x00000000ff6d7431 */ /* 0x000fe200000001ff */
[----:B------:R-:W-:Y:S01]  /*0520*/  ISETP.GE.U32.AND P1, PT, R5, 0x80, PT ;  /* 0x000000800500780c */ /* 0x000fe20003f26070 */
[----:B------:R-:W-:Y:S01]  /*0530*/  HFMA2 R112, -RZ, RZ, 0, 0 ;  /* 0x00000000ff707431 */ /* 0x000fe200000001ff */
[----:B------:R-:W-:-:S02]  /*0540*/  ISETP.NE.AND P0, PT, RZ, UR9, PT ;  /* 0x00000009ff007c0c */ /* 0x000fc4000bf05270 */
[----:B------:R-:W-:Y:S02]  /*0550*/  ISETP.GE.U32.AND P2, PT, R5, 0x100, PT ;  /* 0x000001000500780c */ /* 0x000fe40003f46070 */
[----:B------:R-:W-:-:S03]  /*0560*/  MOV R111, RZ ;  /* 0x000000ff006f7202 */ /* 0x000fc60000000f00 */
        /* <DEDUP_REMOVED lines=29> */
[----:B0-----:R-:W-:-:S05]  /*0740*/  @P0 IMAD.WIDE.U32 R10, R107, 0x10, R10 ;  /* 0x000000106b0a0825 */ /* 0x001fca00078e000a */
[----:B------:R4:W5:Y:S01]  /*0750*/  @P0 LDG.E.128 R60, desc[UR10][R10.64] ;  /* 0x0000000a0a3c0981 */ /* 0x000962000c1e1d00 */
[----:B------:R-:W-:Y:S02]  /*0760*/  IADD3 R80, PT, PT, R80, 0x80, RZ ;  /* 0x0000008050507810 */ /* 0x000fe40007ffe0ff */
[----:B------:R-:W-:Y:S02]  /*0770*/  IADD3 R109, PT, PT, R109, 0x80, RZ ;  /* 0x000000806d6d7810 */ /* 0x000fe40007ffe0ff */
[----:B------:R-:W-:Y:S01]  /*0780*/  IADD3 R107, PT, PT, R107, 0x80, RZ ;  /* 0x000000806b6b7810 */ /* 0x000fe20007ffe0ff */
[----:B---3--:R-:W-:-:S05]  /*0790*/  HADD2.F32 R3, -RZ, R12.H0_H0 ;  /* 0x2000000cff037230 */ /* 0x008fca0000004100 */
[----:B------:R-:W-:Y:S01]  /*07a0*/  FADD.FTZ R3, -R110, R3 ;  /* 0x000000036e037221 */ /* 0x000fe20000010100 */
[----:B------:R-:W-:Y:S02]  /*07b0*/  HADD2.F32 R111, -RZ, R13.H0_H0 ;  /* 0x2000000dff6f7230 */ /* 0x000fe40000004100 */
[----:B----4-:R-:W-:Y:S02]  /*07c0*/  HADD2.F32 R11, -RZ, R16.H0_H0 ;  /* 0x20000010ff0b7230 */ /* 0x010fe40000004100 */
[----:B------:R-:W-:Y:S01]  /*07d0*/  FMUL.FTZ R3, R0, R3 ;  /* 0x0000000300037220 */ /* 0x000fe20000410000 */
[----:B------:R-:W-:Y:S02]  /*07e0*/  HADD2.F32 R85, -RZ, R12.H1_H1 ;  /* 0x3000000cff557230 */ /* 0x000fe40000004100 */
[-C--:B------:R-:W-:Y:S01]  /*07f0*/  FMUL.FTZ R10, R9, R11.reuse ;  /* 0x0000000b090a7220 */ /* 0x080fe20000410000 */
[----:B------:R-:W-:Y:S01]  /*0800*/  FADD.FTZ R44, R44, R11 ;  /* 0x0000000b2c2c7221 */ /* 0x000fe20000010000 */
[----:B------:R-:W-:Y:S01]  /*0810*/  FFMA.FTZ R28, R3, R11, R28 ;  /* 0x0000000b031c7223 */ /* 0x000fe2000001001c */
[----:B------:R-:W-:Y:S01]  /*0820*/  FADD.FTZ R11, -R110, R111 ;  /* 0x0000006f6e0b7221 */ /* 0x000fe20000010100 */
[----:B------:R-:W-:-:S02]  /*0830*/  HADD2.F32 R115, -RZ, R14.H0_H0 ;  /* 0x2000000eff737230 */ /* 0x000fc40000004100 */
[----:B------:R-:W-:Y:S02]  /*0840*/  HADD2.F32 R83, -RZ, R14.H1_H1 ;  /* 0x3000000eff537230 */ /* 0x000fe40000004100 */
[--C-:B------:R-:W-:Y:S02]  /*0850*/  HADD2.F32 R81, -RZ, R15.reuse.H0_H0 ;  /* 0x2000000fff517230 */ /* 0x100fe40000004100 */
[----:B------:R-:W-:Y:S02]  /*0860*/  HADD2.F32 R77, -RZ, R15.H1_H1 ;  /* 0x3000000fff4d7230 */ /* 0x000fe40000004100 */
[----:B------:R-:W-:Y:S01]  /*0870*/  FMUL.FTZ R11, R0, R11 ;  /* 0x0000000b000b7220 */ /* 0x000fe20000410000 */
[----:B------:R-:W-:Y:S02]  /*0880*/  HADD2.F32 R15, -RZ, R17.H0_H0 ;  /* 0x20000011ff0f7230 */ /* 0x000fe40000004100 */
[----:B------:R-:W-:Y:S02]  /*0890*/  HADD2.F32 R14, -RZ, R21.H0_H0 ;  /* 0x20000015ff0e7230 */ /* 0x000fe40000004100 */
[----:B------:R-:W-:Y:S01]  /*08a0*/  FADD.FTZ R85, -R110, R85 ;  /* 0x000000556e557221 */ /* 0x000fe20000010100 */
[----:B------:R-:W-:-:S02]  /*08b0*/  HADD2.F32 R113, -RZ, R13.H1_H1 ;  /* 0x3000000dff717230 */ /* 0x000fc40000004100 */
[----:B------:R-:W-:Y:S01]  /*08c0*/  FADD.FTZ R46, R46, R15 ;  /* 0x0000000f2e2e7221 */ /* 0x000fe20000010000 */
[-C--:B------:R-:W-:Y:S01]  /*08d0*/  FFMA.FTZ R30, R11, R15.reuse, R30 ;  /* 0x0000000f0b1e7223 */ /* 0x080fe2000001001e */
[----:B------:R-:W-:Y:S01]  /*08e0*/  FMUL.FTZ R14, R14, R15 ;  /* 0x0000000f0e0e7220 */ /* 0x000fe20000410000 */
[----:B------:R-:W-:Y:S02]  /*08f0*/  HADD2.F32 R16, -RZ, R16.H1_H1 ;  /* 0x30000010ff107230 */ /* 0x000fe40000004100 */
[C---:B------:R-:W-:Y:S01]  /*0900*/  FADD.FTZ R15, -R110.reuse, R115 ;  /* 0x000000736e0f7221 */ /* 0x040fe20000010100 */
[----:B------:R-:W-:Y:S02]  /*0910*/  HADD2.F32 R13, -RZ, R20.H1_H1 ;  /* 0x30000014ff0d7230 */ /* 0x000fe40000004100 */
[----:B------:R-:W-:Y:S01]  /*0920*/  FADD.FTZ R83, -R110, R83 ;  /* 0x000000536e537221 */ /* 0x000fe20000010100 */
[----:B------:R-:W-:Y:S02]  /*0930*/  HADD2.F32 R82, -RZ, R17.H1_H1 ;  /* 0x30000011ff527230 */ /* 0x000fe40000004100 */
[----:B------:R-:W-:Y:S01]  /*0940*/  FMUL.FTZ R12, R0, R85 ;  /* 0x00000055000c7220 */ /* 0x000fe20000410000 */
[----:B------:R-:W-:-:S02]  /*0950*/  HADD2.F32 R17, -RZ, R18.H0_H0 ;  /* 0x20000012ff117230 */ /* 0x000fc40000004100 */
[----:B------:R-:W-:Y:S01]  /*0960*/  FADD.FTZ R113, -R110, R113 ;  /* 0x000000716e717221 */ /* 0x000fe20000010100 */
[----:B------:R-:W-:Y:S02]  /*0970*/  HADD2.F32 R78, -RZ, R18.H1_H1 ;  /* 0x30000012ff4e7230 */ /* 0x000fe40000004100 */
[----:B------:R-:W-:Y:S01]  /*0980*/  FMUL.FTZ R15, R0, R15 ;  /* 0x0000000f000f7220 */ /* 0x000fe20000410000 */
[--C-:B------:R-:W-:Y:S02]  /*0990*/  HADD2.F32 R79, -RZ, R19.reuse.H0_H0 ;  /* 0x20000013ff4f7230 */ /* 0x100fe40000004100 */
[----:B------:R-:W-:Y:S02]  /*09a0*/  HADD2.F32 R76, -RZ, R19.H1_H1 ;  /* 0x30000013ff4c7230 */ /* 0x000fe40000004100 */
[--C-:B------:R-:W-:Y:S02]  /*09b0*/  HADD2.F32 R18, -RZ, R22.reuse.H0_H0 ;  /* 0x20000016ff127230 */ /* 0x100fe40000004100 */
[----:B------:R-:W-:Y:S01]  /*09c0*/  FMUL.FTZ R9, R13, R16 ;  /* 0x000000100d097220 */ /* 0x000fe20000410000 */
[----:B------:R-:W-:-:S02]  /*09d0*/  HADD2.F32 R19, -RZ, R22.H1_H1 ;  /* 0x30000016ff137230 */ /* 0x000fc40000004100 */
[----:B------:R-:W-:Y:S01]  /*09e0*/  FMUL.FTZ R84, R0, R83 ;  /* 0x0000005300547220 */ /* 0x000fe20000410000 */
[----:B------:R-:W-:Y:S01]  /*09f0*/  FADD.FTZ R45, R45, R16 ;  /* 0x000000102d2d7221 */ /* 0x000fe20000010000 */
[----:B------:R-:W-:Y:S01]  /*0a00*/  FFMA.FTZ R29, R12, R16, R29 ;  /* 0x000000100c1d7223 */ /* 0x000fe2000001001d */
[----:B------:R-:W-:Y:S02]  /*0a10*/  HADD2.F32 R13, -RZ, R21.H1_H1 ;  /* 0x30000015ff0d7230 */ /* 0x000fe40000004100 */
[----:B------:R-:W-:Y:S01]  /*0a20*/  FMUL.FTZ R16, R0, R113 ;  /* 0x0000007100107220 */ /* 0x000fe20000410000 */
[-C--:B------:R-:W-:Y:S01]  /*0a30*/  FMUL.FTZ R18, R18, R17.reuse ;  /* 0x0000001112127220 */ /* 0x080fe20000410000 */
[----:B------:R-:W-:Y:S01]  /*0a40*/  FADD.FTZ R48, R48, R17 ;  /* 0x0000001130307221 */ /* 0x000fe20000010000 */
[----:B------:R-:W-:Y:S01]  /*0a50*/  FFMA.FTZ R32, R15, R17, R32 ;  /* 0x000000110f207223 */ /* 0x000fe20000010020 */
[-C--:B------:R-:W-:Y:S01]  /*0a60*/  FMUL.FTZ R17, R19, R78.reuse ;  /* 0x0000004e13117220 */ /* 0x080fe20000410000 */
[----:B------:R-:W-:Y:S01]  /*0a70*/  FADD.FTZ R49, R49, R78 ;  /* 0x0000004e31317221 */ /* 0x000fe20000010000 */
[----:B------:R-:W-:Y:S01]  /*0a80*/  FFMA.FTZ R33, R84, R78, R33 ;  /* 0x0000004e54217223 */ /* 0x000fe20000010021 */
[----:B------:R-:W-:Y:S01]  /*0a90*/  FADD.FTZ R78, RZ, R10 ;  /* 0x0000000aff4e7221 */ /* 0x000fe20000010000 */
[-C--:B------:R-:W-:Y:S01]  /*0aa0*/  FMUL.FTZ R13, R13, R82.reuse ;  /* 0x000000520d0d7220 */ /* 0x080fe20000410000 */
[----:B------:R-:W-:Y:S01]  /*0ab0*/  FADD.FTZ R47, R47, R82 ;  /* 0x000000522f2f7221 */ /* 0x000fe20000010000 */
[----:B------:R-:W-:Y:S01]  /*0ac0*/  FFMA.FTZ R31, R16, R82, R31 ;  /* 0x00000052101f7223 */ /* 0x000fe2000001001f */
[----:B------:R-:W-:Y:S01]  /*0ad0*/  FFMA.FTZ R19, R3, R10, RZ ;  /* 0x0000000a03137223 */ /* 0x000fe200000100ff */
[----:B------:R-:W-:-:S02]  /*0ae0*/  HADD2.F32 R82, -RZ, R23.H0_H0 ;  /* 0x20000017ff527230 */ /* 0x000fc40000004100 */
        /* <DEDUP_REMOVED lines=11> */
[----:B------:R-:W-:-:S02]  /*0ba0*/  FADD.FTZ R81, -R110, R77 ;  /* 0x0000004d6e517221 */ /* 0x000fc40000010100 */
[----:B------:R-:W-:Y:S01]  /*0bb0*/  FADD.FTZ R82, R79, R18 ;  /* 0x000000124f527221 */ /* 0x000fe20000010000 */
[----:B------:R-:W-:Y:S01]  /*0bc0*/  FFMA.FTZ R77, R15, R18, R78 ;  /* 0x000000120f4d7223 */ /* 0x000fe2000001004e */
[----:B------:R-:W-:Y:S02]  /*0bd0*/  HADD2.F32 R83, -RZ, R23.H1_H1 ;  /* 0x30000017ff537230 */ /* 0x000fe40000004100 */
[----:B------:R-:W-:Y:S01]  /*0be0*/  FADD.FTZ R82, R82, R17 ;  /* 0x0000001152527221 */ /* 0x000fe20000010000 */
[----:B------:R-:W-:Y:S01]  /*0bf0*/  FFMA.FTZ R78, R84, R17, R77 ;  /* 0x00000011544e7223 */ /* 0x000fe2000001004d */
[----:B------:R-:W-:Y:S01]  /*0c00*/  FMUL.FTZ R88, R0, R81 ;  /* 0x0000005100587220 */ /* 0x000fe20000410000 */
[-C--:B------:R-:W-:Y:S01]  /*0c10*/  FMUL.FTZ R86, R83, R76.reuse ;  /* 0x0000004c53567220 */ /* 0x080fe20000410000 */
[----:B------:R-:W-:Y:S01]  /*0c20*/  FADD.FTZ R111, R82, R19 ;  /* 0x00000013526f7221 */ /* 0x000fe20000010000 */
[----:B------:R-:W-:Y:S01]  /*0c30*/  FFMA.FTZ R77, R85, R19, R78 ;  /* 0x00000013554d7223 */ /* 0x000fe2000001004e */
[----:B------:R-:W-:Y:S01]  /*0c40*/  FADD.FTZ R51, R51, R76 ;  /* 0x0000004c33337221 */ /* 0x000fe20000010000 */
[C---:B------:R-:W-:Y:S01]  /*0c50*/  FFMA.FTZ R35, R88.reuse, R76, R35 ;  /* 0x0000004c58237223 */ /* 0x040fe20000010023 */
[----:B------:R-:W-:Y:S01]  /*0c60*/  FADD.FTZ R111, R111, R86 ;  /* 0x000000566f6f7221 */ /* 0x000fe20000010000 */
[----:B------:R-:W-:-:S07]  /*0c70*/  FFMA.FTZ R112, R88, R86, R77 ;  /* 0x0000005658707223 */ /* 0x000fce000001004d */
.L_x_1039:
[----:B----4-:R-:W-:Y:S05]  /*0c80*/  BSYNC.RECONVERGENT B1 ;  /* 0x0000000000017941 */ /* 0x010fea0003800200 */
.L_x_1038:
        /* <DEDUP_REMOVED lines=11> */
[----:B------:R-:W0:Y:S01]  /*0d40*/  @P0 LDC.64 R90, c[0x0][0x438] ;  /* 0x00010e00ff5a0b82 */ /* 0x000e220000000a00 */
[----:B------:R-:W-:Y:S02]  /*0d50*/  HADD2.F32 R98, -RZ, R25.H0_H0 ;  /* 0x20000019ff627230 */ /* 0x000fe40000004100 */
[----:B0-----:R-:W-:Y:S02]  /*0d60*/  @P0 IMAD.WIDE.U32 R96, R107, 0x10, R90 ;  /* 0x000000106b600825 */ /* 0x001fe400078e005a */
[----:B------:R0:W5:Y:S04]  /*0d70*/  LDG.E.64 R90, desc[UR10][R94.64] ;  /* 0x0000000a5e5a7981 */ /* 0x000168000c1e1b00 */
[----:B------:R1:W5:Y:S01]  /*0d80*/  @P0 LDG.E.128 R64, desc[UR10][R96.64] ;  /* 0x0000000a60400981 */ /* 0x000362000c1e1d00 */
[----:B0-----:R-:W-:-:S02]  /*0d90*/  HADD2.F32 R94, -RZ, R24.H0_H0 ;  /* 0x20000018ff5e7230 */ /* 0x001fc40000004100 */
[----:B------:R-:W-:Y:S02]  /*0da0*/  HADD2.F32 R106, -RZ, R27.H0_H0 ;  /* 0x2000001bff6a7230 */ /* 0x000fe40000004100 */
[--C-:B---3--:R-:W-:Y:S02]  /*0db0*/  HADD2.F32 R87, -RZ, R76.reuse.H0_H0 ;  /* 0x2000004cff577230 */ /* 0x108fe40000004100 */
[----:B------:R-:W-:Y:S02]  /*0dc0*/  HADD2.F32 R89, -RZ, R76.H1_H1 ;  /* 0x3000004cff597230 */ /* 0x000fe40000004100 */
[--C-:B------:R-:W-:Y:S02]  /*0dd0*/  HADD2.F32 R99, -RZ, R77.reuse.H0_H0 ;  /* 0x2000004dff637230 */ /* 0x100fe40000004100 */
[C---:B------:R-:W-:Y:S01]  /*0de0*/  FADD.FTZ R87, -R110.reuse, R87 ;  /* 0x000000576e577221 */ /* 0x040fe20000010100 */
[----:B------:R-:W-:Y:S02]  /*0df0*/  HADD2.F32 R77, -RZ, R77.H1_H1 ;  /* 0x3000004dff4d7230 */ /* 0x000fe40000004100 */
[----:B-1----:R-:W-:Y:S01]  /*0e00*/  FADD.FTZ R97, -R110, R89 ;  /* 0x000000596e617221 */ /* 0x002fe20000010100 */
[----:B------:R-:W-:-:S02]  /*0e10*/  HADD2.F32 R103, -RZ, R78.H0_H0 ;  /* 0x2000004eff677230 */ /* 0x000fc40000004100 */
[----:B------:R-:W-:Y:S01]  /*0e20*/  FADD.FTZ R95, -R110, R99 ;  /* 0x000000636e5f7221 */ /* 0x000fe20000010100 */
[----:B------:R-:W-:Y:S02]  /*0e30*/  HADD2.F32 R105, -RZ, R78.H1_H1 ;  /* 0x3000004eff697230 */ /* 0x000fe40000004100 */
[----:B------:R-:W-:Y:S01]  /*0e40*/  FMUL.FTZ R87, R0, R87 ;  /* 0x0000005700577220 */ /* 0x000fe20000410000 */
[--C-:B----4-:R-:W-:Y:S02]  /*0e50*/  HADD2.F32 R89, -RZ, R80.reuse.H0_H0 ;  /* 0x20000050ff597230 */ /* 0x110fe40000004100 */
[----:B------:R-:W-:Y:S02]  /*0e60*/  HADD2.F32 R80, -RZ, R80.H1_H1 ;  /* 0x30000050ff507230 */ /* 0x000fe40000004100 */
[----:B------:R-:W-:Y:S02]  /*0e70*/  HADD2.F32 R78, -RZ, R24.H1_H1 ;  /* 0x30000018ff4e7230 */ /* 0x000fe40000004100 */
[----:B------:R-:W-:Y:S01]  /*0e80*/  FADD.FTZ R101, -R110, R77 ;  /* 0x0000004d6e657221 */ /* 0x000fe20000010100 */
[----:B------:R-:W-:-:S02]  /*0e90*/  HADD2.F32 R99, -RZ, R81.H0_H0 ;  /* 0x20000051ff637230 */ /* 0x000fc40000004100 */
[----:B------:R-:W-:Y:S01]  /*0ea0*/  FMUL.FTZ R95, R0, R95 ;  /* 0x0000005f005f7220 */ /* 0x000fe20000410000 */
[----:B------:R-:W-:Y:S01]  /*0eb0*/  FADD.FTZ R107, -R110, R103 ;  /* 0x000000676e6b7221 */ /* 0x000fe20000010100 */
[-C--:B------:R-:W-:Y:S01]  /*0ec0*/  FMUL.FTZ R94, R94, R89.reuse ;  /* 0x000000595e5e7220 */ /* 0x080fe20000410000 */
[----:B------:R-:W-:Y:S01]  /*0ed0*/  FADD.FTZ R52, R52, R89 ;  /* 0x0000005934347221 */ /* 0x000fe20000010000 */
[----:B------:R-:W-:Y:S01]  /*0ee0*/  FFMA.FTZ R36, R87, R89, R36 ;  /* 0x0000005957247223 */ /* 0x000fe20000010024 */
[----:B------:R-:W-:Y:S01]  /*0ef0*/  FMUL.FTZ R96, R0, R97 ;  /* 0x0000006100607220 */ /* 0x000fe20000410000 */
[----:B------:R-:W-:Y:S02]  /*0f00*/  HADD2.F32 R102, -RZ, R81.H1_H1 ;  /* 0x30000051ff667230 */ /* 0x000fe40000004100 */
[----:B------:R-:W-:Y:S01]  /*0f10*/  FMUL.FTZ R89, R78, R80 ;  /* 0x000000504e597220 */ /* 0x000fe20000410000 */
[----:B------:R-:W-:Y:S02]  /*0f20*/  HADD2.F32 R97, -RZ, R25.H1_H1 ;  /* 0x30000019ff617230 */ /* 0x000fe40000004100 */
[----:B------:R-:W-:Y:S01]  /*0f30*/  FMUL.FTZ R100, R0, R101 ;  /* 0x0000006500647220 */ /* 0x000fe20000410000 */
[----:B------:R-:W-:-:S02]  /*0f40*/  HADD2.F32 R81, -RZ, R82.H0_H0 ;  /* 0x20000052ff517230 */ /* 0x000fc40000004100 */
[-C--:B------:R-:W-:Y:S01]  /*0f50*/  FMUL.FTZ R98, R98, R99.reuse ;  /* 0x0000006362627220 */ /* 0x080fe20000410000 */
[----:B------:R-:W-:Y:S02]  /*0f60*/  HADD2.F32 R78, -RZ, R26.H0_H0 ;  /* 0x2000001aff4e7230 */ /* 0x000fe40000004100 */
[----:B------:R-:W-:Y:S01]  /*0f70*/  FADD.FTZ R54, R54, R99 ;  /* 0x0000006336367221 */ /* 0x000fe20000010000 */
[----:B------:R-:W-:Y:S01]  /*0f80*/  FFMA.FTZ R38, R95, R99, R38 ;  /* 0x000000635f267223 */ /* 0x000fe20000010026 */
[--C-:B------:R-:W-:Y:S02]  /*0f90*/  HADD2.F32 R109, -RZ, R79.reuse.H0_H0 ;  /* 0x2000004fff6d7230 */ /* 0x100fe40000004100 */
[----:B------:R-:W-:Y:S01]  /*0fa0*/  FMUL.FTZ R99, R0, R107 ;  /* 0x0000006b00637220 */ /* 0x000fe20000410000 */
[----:B------:R-:W-:Y:S02]  /*0fb0*/  HADD2.F32 R79, -RZ, R79.H1_H1 ;  /* 0x3000004fff4f7230 */ /* 0x000fe40000004100 */
[-C--:B------:R-:W-:Y:S01]  /*0fc0*/  FMUL.FTZ R97, R97, R102.reuse ;  /* 0x0000006661617220 */ /* 0x080fe20000410000 */
[----:B------:R-:W-:Y:S01]  /*0fd0*/  FADD.FTZ R55, R55, R102 ;  /* 0x0000006637377221 */ /* 0x000fe20000010000 */
[----:B------:R-:W-:Y:S01]  /*0fe0*/  FFMA.FTZ R39, R100, R102, R39 ;  /* 0x0000006664277223 */ /* 0x000fe20000010027 */
[-C--:B------:R-:W-:Y:S01]  /*0ff0*/  FMUL.FTZ R102, R78, R81.reuse ;  /* 0x000000514e667220 */ /* 0x080fe20000410000 */
[----:B------:R-:W-:Y:S01]  /*1000*/  FADD.FTZ R56, R56, R81 ;  /* 0x0000005138387221 */ /* 0x000fe20000010000 */
[----:B------:R-:W-:Y:S01]  /*1010*/  FFMA.FTZ R40, R99, R81, R40 ;  /* 0x0000005163287223 */ /* 0x000fe20000010028 */
[----:B------:R-:W-:Y:S01]  /*1020*/  FADD.FTZ R78, R111, R94 ;  /* 0x0000005e6f4e7221 */ /* 0x000fe20000010000 */
[----:B------:R-:W-:Y:S01]  /*1030*/  FFMA.FTZ R81, R87, R94, R112 ;  /* 0x0000005e57517223 */ /* 0x000fe20000010070 */
[----:B------:R-:W-:Y:S01]  /*1040*/  FADD.FTZ R77, -R110, R79 ;  /* 0x0000004f6e4d7221 */ /* 0x000fe20000010100 */
[----:B------:R-:W-:-:S02]  /*1050*/  HADD2.F32 R79, -RZ, R83.H0_H0 ;  /* 0x20000053ff4f7230 */ /* 0x000fc40000004100 */
[----:B------:R-:W-:Y:S02]  /*1060*/  HADD2.F32 R76, -RZ, R83.H1_H1 ;  /* 0x30000053ff4c7230 */ /* 0x000fe40000004100 */
[----:B------:R-:W-:Y:S01]  /*1070*/  FADD.FTZ R83, R78, R89 ;  /* 0x000000594e537221 */ /* 0x000fe20000010000 */
[C---:B------:R-:W-:Y:S01]  /*1080*/  FFMA.FTZ R78, R96.reuse, R89, R81 ;  /* 0x00000059604e7223 */ /* 0x040fe20000010051 */
[----:B------:R-:W-:Y:S01]  /*1090*/  FADD.FTZ R53, R53, R80 ;  /* 0x0000005035357221 */ /* 0x000fe20000010000 */
[----:B------:R-:W-:Y:S01]  /*10a0*/  FFMA.FTZ R37, R96, R80, R37 ;  /* 0x0000005060257223 */ /* 0x000fe20000010025 */
[----:B------:R-:W-:Y:S01]  /*10b0*/  FADD.FTZ R80, R83, R98 ;  /* 0x0000006253507221 */ /* 0x000fe20000010000 */
[----:B------:R-:W-:Y:S01]  /*10c0*/  FFMA.FTZ R81, R95, R98, R78 ;  /* 0x000000625f517223 */ /* 0x000fe2000001004e */
[----:B------:R-:W-:Y:S02]  /*10d0*/  HADD2.F32 R82, -RZ, R82.H1_H1 ;  /* 0x30000052ff527230 */ /* 0x000fe40000004100 */
[----:B------:R-:W-:Y:S01]  /*10e0*/  FADD.FTZ R103, -R110, R105 ;  /* 0x000000696e677221 */ /* 0x000fe20000010100 */
[----:B------:R-:W-:-:S02]  /*10f0*/  HADD2.F32 R101, -RZ, R26.H1_H1 ;  /* 0x3000001aff657230 */ /* 0x000fc40000004100 */
[----:B------:R-:W-:Y:S01]  /*1100*/  FADD.FTZ R83, R80, R97 ;  /* 0x0000006150537221 */ /* 0x000fe20000010000 */
[----:B------:R-:W-:Y:S01]  /*1110*/  FFMA.FTZ R78, R100, R97, R81 ;  /* 0x00000061644e7223 */ /* 0x000fe20000010051 */
[----:B------:R-:W-:Y:S01]  /*1120*/  FADD.FTZ R105, -R110, R109 ;  /* 0x0000006d6e697221 */ /* 0x000fe20000010100 */
[----:B------:R-:W-:Y:S01]  /*1130*/  FMUL.FTZ R104, R0, R103 ;  /* 0x0000006700687220 */ /* 0x000fe20000410000 */
[----:B------:R-:W-:Y:S01]  /*1140*/  FMUL.FTZ R101, R101, R82 ;  /* 0x0000005265657220 */ /* 0x000fe20000410000 */
[----:B------:R-:W-:Y:S01]  /*1150*/  FADD.FTZ R80, R83, R102 ;  /* 0x0000006653507221 */ /* 0x000fe20000010000 */
[----:B------:R-:W-:Y:S01]  /*1160*/  FFMA.FTZ R81, R99, R102, R78 ;  /* 0x0000006663517223 */ /* 0x000fe2000001004e */
[----:B------:R-:W-:Y:S02]  /*1170*/  HADD2.F32 R107, -RZ, R27.H1_H1 ;  /* 0x3000001bff6b7230 */ /* 0x000fe40000004100 */
[----:B------:R-:W-:Y:S01]  /*1180*/  FMUL.FTZ R103, R106, R79 ;  /* 0x0000004f6a677220 */ /* 0x000fe20000410000 */
        /* <DEDUP_REMOVED lines=16> */
.L_x_1037:
[----:B------:R-:W0:Y:S01]  /*1290*/  LDC R7, c[0x0][0x388] ;  /* 0x0000e200ff077b82 */ /* 0x000e220000000800 */
[----:B-----5:R-:W-:Y:S01]  /*12a0*/  ISETP.GE.AND P3, PT, R8, 0x1, PT ;  /* 0x000000010800780c */ /* 0x020fe20003f66270 */
[----:B------:R-:W-:Y:S01]  /*12b0*/  UISETP.NE.U32.AND UP0, UPT, UR12, URZ, UPT ;  /* 0x000000ff0c00728c */ /* 0x000fe2000bf05070 */
[----:B------:R-:W-:-:S03]  /*12c0*/  HFMA2 R109, -RZ, RZ, 0, 0 ;  /* 0x00000000ff6d7431 */ /* 0x000fc600000001ff */
        /* <DEDUP_REMOVED lines=19> */
[----:B------:R-:W-:-:S07]  /*1400*/  IADD3 R109, PT, PT, R109, 0x80, RZ ;  /* 0x000000806d6d7810 */ /* 0x000fce0007ffe0ff */
.L_x_1043:
[----:B----4-:R-:W-:Y:S05]  /*1410*/  BSYNC.RECONVERGENT B1 ;  /* 0x0000000000017941 */ /* 0x010fea0003800200 */
.L_x_1042:
[----:B------:R-:W-:Y:S01]  /*1420*/  HFMA2 R111, -RZ, RZ, 0, 0 ;  /* 0x00000000ff6f7431 */ /* 0x000fe200000001ff */
[----:B------:R-:W-:Y:S01]  /*1430*/  MOV R112, RZ ;  /* 0x000000ff00707202 */ /* 0x000fe20000000f00 */
[----:B------:R-:W-:Y:S06]  /*1440*/  @!P2 BRA `(.L_x_1040) ;  /* 0x000000000058a947 */ /* 0x000fec0003800000 */
[----:B0-----:R-:W0:Y:S02]  /*1450*/  LDC.64 R76, c[0x0][0x3b0] ;  /* 0x0000ec00ff4c7b82 */ /* 0x001e240000000a00 */
[----:B0-----:R-:W-:-:S05]  /*1460*/  IMAD.WIDE.U32 R76, R109, 0x8, R76 ;  /* 0x000000086d4c7825 */ /* 0x001fca00078e004c */
[----:B------:R1:W5:Y:S01]  /*1470*/  LDG.E.64 R90, desc[UR10][R76.64] ;  /* 0x0000000a4c5a7981 */ /* 0x000362000c1e1b00 */
[----:B------:R-:W-:Y:S05]  /*1480*/  BRA `(.L_x_1040) ;  /* 0x0000000000487947 */ /* 0x000fea0003800000 */
.L_x_1041:
        /* <DEDUP_REMOVED lines=16> */
[----:B------:R-:W-:Y:S02]  /*1590*/  MOV R111, RZ ;  /* 0x000000ff006f7202 */ /* 0x000fe40000000f00 */
[----:B------:R-:W-:-:S07]  /*15a0*/  MOV R112, RZ ;  /* 0x000000ff00707202 */ /* 0x000fce0000000f00 */
.L_x_1040:
[----:B----4-:R-:W-:Y:S05]  /*15b0*/  BSYNC.RECONVERGENT B0 ;  /* 0x0000000000007941 */ /* 0x010fea0003800200 */
.L_x_1036:
        /* <DEDUP_REMOVED lines=32> */
.L_x_1045:
[----:B------:R-:W-:Y:S05]  /*17c0*/  BSYNC.RECONVERGENT B0 ;  /* 0x0000000000007941 */ /* 0x000fea0003800200 */
.L_x_1044:
        /* <DEDUP_REMOVED lines=48> */
[----:B------:R-:W-:-:S04]  /*1ad0*/  F2FP.F16.F32.PACK_AB R77, RZ, R77 ;  /* 0x0000004dff4d723e */ /* 0x000fc800000000ff */
[----:B------:R-:W-:-:S07]  /*1ae0*/  PRMT R72, R77, 0x7610, R72 ;  /* 0x000076104d487816 */ /* 0x000fce0000000048 */
.L_x_1050:
        /* <DEDUP_REMOVED lines=12> */
.L_x_1051:
        /* <DEDUP_REMOVED lines=12> */
.L_x_1052:
        /* <DEDUP_REMOVED lines=12> */
.L_x_1053:
        /* <DEDUP_REMOVED lines=12> */
.L_x_1054:
        /* <DEDUP_REMOVED lines=12> */
.L_x_1055:
        /* <DEDUP_REMOVED lines=12> */
.L_x_1056:
        /* <DEDUP_REMOVED lines=11> */
[----:B------:R-:W-:-:S04]  /*2020*/  F2FP.F16.F32.PACK_AB R77, RZ, R77 ;  /* 0x0000004dff4d723e */ /* 0x000fc800000000ff */
[----:B------:R-:W-:Y:S01]  /*2030*/  PRMT R75, R75, 0x5410, R77 ;  /* 0x000054104b4b7816 */ /* 0x000fe2000000004d */
[----:B------:R-:W-:Y:S06]  /*2040*/  BRA `(.L_x_1057) ;  /* 0x0000001000a47947 */ /* 0x000fec0003800000 */
.L_x_1049:
        /* <DEDUP_REMOVED lines=15> */
[----:B------:R-:W-:-:S04]  /*2140*/  F2FP.F16.F32.PACK_AB R68, RZ, R68 ;  /* 0x00000044ff44723e */ /* 0x000fc800000000ff */
[----:B------:R-:W-:-:S07]  /*2150*/  PRMT R72, R68, 0x7610, R72 ;  /* 0x0000761044487816 */ /* 0x000fce0000000048 */
.L_x_1058:
[----:B------:R-:W-:Y:S01]  /*2160*/  F2FP.F16.F32.PACK_AB R68, RZ, R69 ;  /* 0x00000045ff44723e */ /* 0x000fe200000000ff */
        /* <DEDUP_REMOVED lines=10> */
.L_x_1059:
[----:B------:R-:W-:Y:S01]  /*2210*/  F2FP.F16.F32.PACK_AB R76, RZ, R71 ;  /* 0x00000047ff4c723e */ /* 0x000fe200000000ff */
        /* <DEDUP_REMOVED lines=10> */
.L_x_1060:
[----:B------:R-:W-:Y:S01]  /*22c0*/  F2FP.F16.F32.PACK_AB R69, RZ, R77 ;  /* 0x0000004dff45723e */ /* 0x000fe200000000ff */
        /* <DEDUP_REMOVED lines=15> */
.L_x_1061:
[----:B------:R-:W-:Y:S01]  /*23c0*/  F2FP.F16.F32.PACK_AB R77, RZ, R71 ;  /* 0x00000047ff4d723e */ /* 0x000fe200000000ff */
        /* <DEDUP_REMOVED lines=11> */
.L_x_1062:
[----:B------:R-:W-:Y:S01]  /*2480*/  F2FP.F16.F32.PACK_AB R78, RZ, R78 ;  /* 0x0000004eff4e723e */ /* 0x000fe200000000ff */
        /* <DEDUP_REMOVED lines=10> */
.L_x_1063:
[----:B------:R-:W-:Y:S02]  /*2530*/  F2FP.F16.F32.PACK_AB R79, RZ, R79 ;  /* 0x0000004fff4f723e */ /* 0x000fe400000000ff */
[----:B------:R-:W-:Y:S02]  /*2540*/  FSEL R80, R109, RZ, P0 ;  /* 0x000000ff6d507208 */ /* 0x000fe40000000000 */
        /* <DEDUP_REMOVED lines=8> */
.L_x_1064:
[----:B------:R-:W-:Y:S02]  /*25d0*/  F2FP.F16.F32.PACK_AB R71, R80, R71 ;  /* 0x000000475047723e */ /* 0x000fe400000000ff */
        /* <DEDUP_REMOVED lines=9> */
[----:B------:R-:W-:-:S04]  /*2670*/  F2FP.F16.F32.PACK_AB R76, RZ, R76 ;  /* 0x0000004cff4c723e */ /* 0x000fc800000000ff */
[----:B------:R-:W-:Y:S01]  /*2680*/  PRMT R75, R75, 0x5410, R76 ;  /* 0x000054104b4b7816 */ /* 0x000fe2000000004c */
[----:B------:R-:W-:Y:S06]  /*2690*/  BRA `(.L_x_1057) ;  /* 0x0000000c00107947 */ /* 0x000fec0003800000 */
.L_x_1048:
        /* <DEDUP_REMOVED lines=8> */
[----:B-----5:R-:W-:Y:S01]  /*2720*/  HADD2.F32 R77, -RZ, R60.H0_H0 ;  /* 0x2000003cff4d7230 */ /* 0x020fe20000004100 */
[----:B------:R-:W-:Y:S02]  /*2730*/  LOP3.LUT P4, RZ, R92, 0xff, RZ, 0xc0, !PT ;  /* 0x000000ff5cff7812 */ /* 0x000fe4000788c0ff */
[----:B------:R-:W-:-:S04]  /*2740*/  @P0 FADD.FTZ R79, R10, -R79 ;  /* 0x8000004f0a4f0221 */ /* 0x000fc80000010000 */
[----:B------:R-:W-:-:S04]  /*2750*/  @P0 FFMA.FTZ R77, R0, R79, R77 ;  /* 0x0000004f004d0223 */ /* 0x000fc8000001004d */
[----:B------:R-:W-:-:S04]  /*2760*/  FMUL.FTZ R77, R77, UR17 ;  /* 0x000000114d4d7c20 */ /* 0x000fc80008410000 */
[----:B------:R-:W-:-:S05]  /*2770*/  FMUL.FTZ R77, R77, UR16 ;  /* 0x000000104d4d7c20 */ /* 0x000fca0008410000 */
[----:B------:R-:W-:-:S04]  /*2780*/  FSEL R77, R77, RZ, P4 ;  /* 0x000000ff4d4d7208 */ /* 0x000fc80002000000 */
[----:B------:R-:W-:-:S04]  /*2790*/  F2FP.F16.F32.PACK_AB R77, RZ, R77 ;  /* 0x0000004dff4d723e */ /* 0x000fc800000000ff */
[----:B------:R-:W-:-:S07]  /*27a0*/  PRMT R72, R77, 0x7610, R72 ;  /* 0x000076104d487816 */ /* 0x000fce0000000048 */
.L_x_1066:
[----:B------:R-:W-:Y:S05]  /*27b0*/  @!P3 BRA `(.L_x_1067) ;  /* 0x000000000028b947 */ /* 0x000fea0003800000 */
[----:B------:R-:W-:Y:S01]  /*27c0*/  @P0 FFMA.FTZ R76, R12, R83, R8 ;  /* 0x000000530c4c0223 */ /* 0x000fe20000010008 */
[----:B-----5:R-:W-:Y:S01]  /*27d0*/  HADD2.F32 R77, -RZ, R60.H1_H1 ;  /* 0x3000003cff4d7230 */ /* 0x020fe20000004100 */
        /* <DEDUP_REMOVED lines=8> */
.L_x_1067:
[----:B------:R-:W-:Y:S05]  /*2860*/  @!P3 BRA `(.L_x_1068) ;  /* 0x000000000028b947 */ /* 0x000fea0003800000 */
        /* <DEDUP_REMOVED lines=10> */
.L_x_1068:
        /* <DEDUP_REMOVED lines=11> */
.L_x_1069:
        /* <DEDUP_REMOVED lines=11> */
.L_x_1070:
        /* <DEDUP_REMOVED lines=11> */
.L_x_1071:
        /* <DEDUP_REMOVED lines=11> */
.L_x_1072:
[----:B------:R-:W-:Y:S05]  /*2bd0*/  @!P3 BRA `(.L_x_1057) ;  /* 0x0000000400c0b947 */ /* 0x000fea0003800000 */
[----:B------:R-:W-:Y:S01]  /*2be0*/  @P0 FFMA.FTZ R79, R88, R83, R8 ;  /* 0x00000053584f0223 */ /* 0x000fe20000010008 */
[----:B-----5:R-:W-:-:S03]  /*2bf0*/  HADD2.F32 R77, -RZ, R63.H1_H1 ;  /* 0x3000003fff4d7230 */ /* 0x020fc60000004100 */
[----:B------:R-:W-:-:S04]  /*2c00*/  @P0 FADD.FTZ R79, R86, -R79 ;  /* 0x8000004f564f0221 */ /* 0x000fc80000010000 */
[----:B------:R-:W-:Y:S01]  /*2c10*/  @P0 FFMA.FTZ R77, R0, R79, R77 ;  /* 0x0000004f004d0223 */ /* 0x000fe2000001004d */
[----:B------:R-:W-:-:S03]  /*2c20*/  ISETP.GE.U32.AND P0, PT, R92, RZ, PT ;  /* 0x000000ff5c00720c */ /* 0x000fc60003f06070 */
[----:B------:R-:W-:Y:S01]  /*2c30*/  FMUL.FTZ R77, R77, UR17 ;  /* 0x000000114d4d7c20 */ /* 0x000fe20008410000 */
[----:B------:R-:W-:-:S03]  /*2c40*/  ISETP.GE.U32.AND.EX P0, PT, R93, 0x1000000, PT, P0 ;  /* 0x010000005d00780c */ /* 0x000fc60003f06100 */
[----:B------:R-:W-:-:S05]  /*2c50*/  FMUL.FTZ R77, R77, UR16 ;  /* 0x000000104d4d7c20 */ /* 0x000fca0008410000 */
[----:B------:R-:W-:-:S04]  /*2c60*/  FSEL R77, R77, RZ, P0 ;  /* 0x000000ff4d4d7208 */ /* 0x000fc80000000000 */
[----:B------:R-:W-:-:S04]  /*2c70*/  F2FP.F16.F32.PACK_AB R77, RZ, R77 ;  /* 0x0000004dff4d723e */ /* 0x000fc800000000ff */
[----:B------:R-:W-:Y:S01]  /*2c80*/  PRMT R75, R75, 0x5410, R77 ;  /* 0x000054104b4b7816 */ /* 0x000fe2000000004d */
[----:B------:R-:W-:Y:S06]  /*2c90*/  BRA `(.L_x_1057) ;  /* 0x0000000400907947 */ /* 0x000fec0003800000 */
.L_x_1065:
[----:B------:R-:W-:Y:S01]  /*2ca0*/  ISETP.GT.AND P0, PT, R2, RZ, PT ;  /* 0x000000ff0200720c */ /* 0x000fe20003f04270 */
[----:B------:R-:W-:Y:S01]  /*2cb0*/  @P4 FFMA.FTZ R69, R3, R83, R8 ;  /* 0x0000005303454223 */ /* 0x000fe20000010008 */
[--C-:B-----5:R-:W-:Y:S02]  /*2cc0*/  HADD2.F32 R117, -RZ, R60.reuse.H0_H0 ;  /* 0x2000003cff757230 */ /* 0x120fe40000004100 */
[----:B------:R-:W-:Y:S02]  /*2cd0*/  HADD2.F32 R115, -RZ, R60.H1_H1 ;  /* 0x3000003cff737230 */ /* 0x000fe40000004100 */
[----:B------:R-:W-:Y:S01]  /*2ce0*/  @P4 FADD.FTZ R69, R10, -R69 ;  /* 0x800000450a454221 */ /* 0x000fe20000010000 */
[--C-:B------:R-:W-:Y:S02]  /*2cf0*/  HADD2.F32 R113, -RZ, R61.reuse.H0_H0 ;  /* 0x2000003dff717230 */ /* 0x100fe40000004100 */
[----:B------:R-:W-:Y:S02]  /*2d00*/  HADD2.F32 R111, -RZ, R61.H1_H1 ;  /* 0x3000003dff6f7230 */ /* 0x000fe40000004100 */
[----:B------:R-:W-:Y:S01]  /*2d10*/  @P4 FFMA.FTZ R117, R0, R69, R117 ;  /* 0x0000004500754223 */ /* 0x000fe20000010075 */
[----:B------:R-:W-:-:S02]  /*2d20*/  HADD2.F32 R109, -RZ, R62.H1_H1 ;  /* 0x3000003eff6d7230 */ /* 0x000fc40000004100 */
[--C-:B------:R-:W-:Y:S02]  /*2d30*/  HADD2.F32 R80, -RZ, R63.reuse.H0_H0 ;  /* 0x2000003fff507230 */ /* 0x100fe40000004100 */
[-CC-:B------:R-:W-:Y:S01]  /*2d40*/  @P0 FFMA.FTZ R68, R12, R83.reuse, R8.reuse ;  /* 0x000000530c440223 */ /* 0x180fe20000010008 */
[-CC-:B------:R-:W-:Y:S01]  /*2d50*/  @P0 FFMA.FTZ R71, R11, R83.reuse, R8.reuse ;  /* 0x000000530b470223 */ /* 0x180fe20000010008 */
[-CC-:B------:R-:W-:Y:S01]  /*2d60*/  @P0 FFMA.FTZ R76, R16, R83.reuse, R8.reuse ;  /* 0x00000053104c0223 */ /* 0x180fe20000010008 */
[-C--:B------:R-:W-:Y:S01]  /*2d70*/  @P0 FFMA.FTZ R69, R15, R83.reuse, R8 ;  /* 0x000000530f450223 */ /* 0x080fe20000010008 */
[----:B------:R-:W-:Y:S01]  /*2d80*/  @P0 FADD.FTZ R68, R9, -R68 ;  /* 0x8000004409440221 */ /* 0x000fe20000010000 */
[----:B------:R-:W-:Y:S01]  /*2d90*/  @P0 FADD.FTZ R70, R14, -R71 ;  /* 0x800000470e460221 */ /* 0x000fe20000010000 */
[----:B------:R-:W-:Y:S02]  /*2da0*/  HADD2.F32 R71, -RZ, R62.H0_H0 ;  /* 0x2000003eff477230 */ /* 0x000fe40000004100 */
[----:B------:R-:W-:Y:S01]  /*2db0*/  @P0 FADD.FTZ R76, R13, -R76 ;  /* 0x8000004c0d4c0221 */ /* 0x000fe20000010000 */
[----:B------:R-:W-:Y:S01]  /*2dc0*/  @P0 FFMA.FTZ R115, R0, R68, R115 ;  /* 0x0000004400730223 */ /* 0x000fe20000010073 */
[-CC-:B------:R-:W-:Y:S01]  /*2dd0*/  @P0 FFMA.FTZ R68, R84, R83.reuse, R8.reuse ;  /* 0x0000005354440223 */ /* 0x180fe20000010008 */
[----:B------:R-:W-:Y:S01]  /*2de0*/  @P0 FFMA.FTZ R113, R0, R70, R113 ;  /* 0x0000004600710223 */ /* 0x000fe20000010071 */
[-CC-:B------:R-:W-:Y:S01]  /*2df0*/  @P0 FFMA.FTZ R70, R85, R83.reuse, R8.reuse ;  /* 0x0000005355460223 */ /* 0x180fe20000010008 */
[----:B------:R-:W-:Y:S01]  /*2e00*/  @P0 FFMA.FTZ R119, R88, R83, R8 ;  /* 0x0000005358770223 */ /* 0x000fe20000010008 */
[----:B------:R-:W-:Y:S01]  /*2e10*/  @P0 FADD.FTZ R69, R18, -R69 ;  /* 0x8000004512450221 */ /* 0x000fe20000010000 */
[----:B------:R-:W-:Y:S01]  /*2e20*/  @P0 FADD.FTZ R68, R17, -R68 ;  /* 0x8000004411440221 */ /* 0x000fe20000010000 */
[----:B------:R-:W-:-:S02]  /*2e30*/  HADD2.F32 R77, -RZ, R63.H1_H1 ;  /* 0x3000003fff4d7230 */ /* 0x000fc40000004100 */
[----:B------:R-:W-:Y:S01]  /*2e40*/  @P0 FADD.FTZ R79, R19, -R70 ;  /* 0x80000046134f0221 */ /* 0x000fe20000010000 */
[----:B------:R-:W-:Y:S01]  /*2e50*/  @P0 FFMA.FTZ R111, R0, R76, R111 ;  /* 0x0000004c006f0223 */ /* 0x000fe2000001006f */
[----:B------:R-:W-:Y:S01]  /*2e60*/  @P0 FADD.FTZ R70, R86, -R119 ;  /* 0x8000007756460221 */ /* 0x000fe20000010000 */
[C---:B------:R-:W-:Y:S01]  /*2e70*/  @P0 FFMA.FTZ R71, R0.reuse, R69, R71 ;  /* 0x0000004500470223 */ /* 0x040fe20000010047 */
[C---:B------:R-:W-:Y:S01]  /*2e80*/  @P0 FFMA.FTZ R109, R0.reuse, R68, R109 ;  /* 0x00000044006d0223 */ /* 0x040fe2000001006d */
[C---:B------:R-:W-:Y:S01]  /*2e90*/  @P0 FFMA.FTZ R80, R0.reuse, R79, R80 ;  /* 0x0000004f00500223 */ /* 0x040fe20000010050 */
[----:B------:R-:W-:Y:S01]  /*2ea0*/  @P0 FFMA.FTZ R77, R0, R70, R77 ;  /* 0x00000046004d0223 */ /* 0x000fe2000001004d */
[----:B------:R-:W-:Y:S02]  /*2eb0*/  F2FP.F16.F32.PACK_AB R68, RZ, R117 ;  /* 0x00000075ff44723e */ /* 0x000fe400000000ff */
[----:B------:R-:W-:Y:S02]  /*2ec0*/  F2FP.F16.F32.PACK_AB R76, RZ, R115 ;  /* 0x00000073ff4c723e */ /* 0x000fe400000000ff */
[----:B------:R-:W-:-:S02]  /*2ed0*/  F2FP.F16.F32.PACK_AB R69, RZ, R113 ;  /* 0x00000071ff45723e */ /* 0x000fc400000000ff */
[----:B------:R-:W-:Y:S02]  /*2ee0*/  F2FP.F16.F32.PACK_AB R78, RZ, R111 ;  /* 0x0000006fff4e723e */ /* 0x000fe400000000ff */
[----:B------:R-:W-:Y:S02]  /*2ef0*/  F2FP.F16.F32.PACK_AB R79, RZ, R71 ;  /* 0x00000047ff4f723e */ /* 0x000fe400000000ff */
[----:B------:R-:W-:Y:S01]  /*2f00*/  F2FP.F16.F32.PACK_AB R70, RZ, R109 ;  /* 0x0000006dff46723e */ /* 0x000fe200000000ff */
[----:B------:R-:W-:Y:S06]  /*2f10*/  @!P3 BRA `(.L_x_1073) ;  /* 0x000000000018b947 */ /* 0x000fec0003800000 */
[----:B------:R-:W-:Y:S01]  /*2f20*/  FMUL.FTZ R117, R117, UR17 ;  /* 0x0000001175757c20 */ /* 0x000fe20008410000 */
[----:B------:R-:W-:-:S03]  /*2f30*/  LOP3.LUT P0, RZ, R92, 0xff, RZ, 0xc0, !PT ;  /* 0x000000ff5cff7812 */ /* 0x000fc6000780c0ff */
[----:B------:R-:W-:-:S05]  /*2f40*/  FMUL.FTZ R117, R117, UR16 ;  /* 0x0000001075757c20 */ /* 0x000fca0008410000 */
[----:B------:R-:W-:-:S04]  /*2f50*/  FSEL R117, R117, RZ, P0 ;  /* 0x000000ff75757208 */ /* 0x000fc80000000000 */
[----:B------:R-:W-:-:S04]  /*2f60*/  F2FP.F16.F32.PACK_AB R117, RZ, R117 ;  /* 0x00000075ff75723e */ /* 0x000fc800000000ff */
[----:B------:R-:W-:-:S07]  /*2f70*/  PRMT R72, R117, 0x7610, R72 ;  /* 0x0000761075487816 */ /* 0x000fce0000000048 */
.L_x_1073:
[----:B------:R-:W-:Y:S05]  /*2f80*/  @!P3 BRA `(.L_x_1074) ;  /* 0x000000000018b947 */ /* 0x000fea0003800000 */
[----:B------:R-:W-:Y:S01]  /*2f90*/  FMUL.FTZ R115, R115, UR17 ;  /* 0x0000001173737c20 */ /* 0x000fe20008410000 */
[----:B------:R-:W-:-:S03]  /*2fa0*/  LOP3.LUT P0, RZ, R92, 0xff00, RZ, 0xc0, !PT ;  /* 0x0000ff005cff7812 */ /* 0x000fc6000780c0ff */
[----:B------:R-:W-:-:S05]  /*2fb0*/  FMUL.FTZ R115, R115, UR16 ;  /* 0x0000001073737c20 */ /* 0x000fca0008410000 */
[----:B------:R-:W-:-:S04]  /*2fc0*/  FSEL R115, R115, RZ, P0 ;  /* 0x000000ff73737208 */ /* 0x000fc80000000000 */
[----:B------:R-:W-:-:S04]  /*2fd0*/  F2FP.F16.F32.PACK_AB R115, RZ, R115 ;  /* 0x00000073ff73723e */ /* 0x000fc800000000ff */
[----:B------:R-:W-:-:S07]  /*2fe0*/  PRMT R72, R72, 0x5410, R115 ;  /* 0x0000541048487816 */ /* 0x000fce0000000073 */
.L_x_1074:
[----:B------:R-:W-:Y:S05]  /*2ff0*/  @!P3 BRA `(.L_x_1075) ;  /* 0x000000000018b947 */ /* 0x000fea0003800000 */
[----:B------:R-:W-:Y:S01]  /*3000*/  FMUL.FTZ R113, R113, UR17 ;  /* 0x0000001171717c20 */ /* 0x000fe20008410000 */
[----:B------:R-:W-:-:S03]  /*3010*/  LOP3.LUT P0, RZ, R92, 0xff0000, RZ, 0xc0, !PT ;  /* 0x00ff00005cff7812 */ /* 0x000fc6000780c0ff */
[----:B------:R-:W-:-:S05]  /*3020*/  FMUL.FTZ R113, R113, UR16 ;  /* 0x0000001071717c20 */ /* 0x000fca0008410000 */
[----:B------:R-:W-:-:S04]  /*3030*/  FSEL R113, R113, RZ, P0 ;  /* 0x000000ff71717208 */ /* 0x000fc80000000000 */
[----:B------:R-:W-:-:S04]  /*3040*/  F2FP.F16.F32.PACK_AB R113, RZ, R113 ;  /* 0x00000071ff71723e */ /* 0x000fc800000000ff */
[----:B------:R-:W-:-:S07]  /*3050*/  PRMT R73, R113, 0x7610, R73 ;  /* 0x0000761071497816 */ /* 0x000fce0000000049 */
.L_x_1075:
[----:B------:R-:W-:Y:S05]  /*3060*/  @!P3 BRA `(.L_x_1076) ;  /* 0x000000000018b947 */ /* 0x000fea0003800000 */
[----:B------:R-:W-:Y:S01]  /*3070*/  FMUL.FTZ R111, R111, UR17 ;  /* 0x000000116f6f7c20 */ /* 0x000fe20008410000 */
[----:B------:R-:W-:-:S03]  /*3080*/  LOP3.LUT P0, RZ, R92, 0xff000000, RZ, 0xc0, !PT ;  /* 0xff0000005cff7812 */ /* 0x000fc6000780c0ff */
[----:B------:R-:W-:-:S05]  /*3090*/  FMUL.FTZ R111, R111, UR16 ;  /* 0x000000106f6f7c20 */ /* 0x000fca0008410000 */
[----:B------:R-:W-:-:S04]  /*30a0*/  FSEL R111, R111, RZ, P0 ;  /* 0x000000ff6f6f7208 */ /* 0x000fc80000000000 */
[----:B------:R-:W-:-:S04]  /*30b0*/  F2FP.F16.F32.PACK_AB R111, RZ, R111 ;  /* 0x0000006fff6f723e */ /* 0x000fc800000000ff */
[----:B------:R-:W-:-:S07]  /*30c0*/  PRMT R73, R73, 0x5410, R111 ;  /* 0x0000541049497816 */ /* 0x000fce000000006f */
.L_x_1076:
[----:B------:R-:W-:Y:S05]  /*30d0*/  @!P3 BRA `(.L_x_1077) ;  /* 0x000000000018b947 */ /* 0x000fea0003800000 */
[----:B------:R-:W-:Y:S01]  /*30e0*/  FMUL.FTZ R71, R71, UR17 ;  /* 0x0000001147477c20 */ /* 0x000fe20008410000 */
[----:B------:R-:W-:-:S03]  /*30f0*/  LOP3.LUT P0, RZ, R93, 0xff, RZ, 0xc0, !PT ;  /* 0x000000ff5dff7812 */ /* 0x000fc6000780c0ff */
[----:B------:R-:W-:-:S05]  /*3100*/  FMUL.FTZ R71, R71, UR16 ;  /* 0x0000001047477c20 */ /* 0x000fca0008410000 */
[----:B------:R-:W-:-:S04]  /*3110*/  FSEL R71, R71, RZ, P0 ;  /* 0x000000ff47477208 */ /* 0x000fc80000000000 */
[----:B------:R-:W-:-:S04]  /*3120*/  F2FP.F16.F32.PACK_AB R71, RZ, R71 ;  /* 0x00000047ff47723e */ /* 0x000fc800000000ff */
[----:B------:R-:W-:-:S07]  /*3130*/  PRMT R74, R71, 0x7610, R74 ;  /* 0x00007610474a7816 */ /* 0x000fce000000004a */
.L_x_1077:
[----:B------:R-:W-:Y:S05]  /*3140*/  @!P3 BRA `(.L_x_1078) ;  /* 0x000000000018b947 */ /* 0x000fea0003800000 */
[----:B------:R-:W-:Y:S01]  /*3150*/  FMUL.FTZ R109, R109, UR17 ;  /* 0x000000116d6d7c20 */ /* 0x000fe20008410000 */
[----:B------:R-:W-:-:S03]  /*3160*/  LOP3.LUT P0, RZ, R93, 0xff00, RZ, 0xc0, !PT ;  /* 0x0000ff005dff7812 */ /* 0x000fc6000780c0ff */
[----:B------:R-:W-:-:S05]  /*3170*/  FMUL.FTZ R109, R109, UR16 ;  /* 0x000000106d6d7c20 */ /* 0x000fca0008410000 */
[----:B------:R-:W-:-:S04]  /*3180*/  FSEL R109, R109, RZ, P0 ;  /* 0x000000ff6d6d7208 */ /* 0x000fc80000000000 */
[----:B------:R-:W-:-:S04]  /*3190*/  F2FP.F16.F32.PACK_AB R109, RZ, R109 ;  /* 0x0000006dff6d723e */ /* 0x000fc800000000ff */
[----:B------:R-:W-:-:S07]  /*31a0*/  PRMT R74, R74, 0x5410, R109 ;  /* 0x000054104a4a7816 */ /* 0x000fce000000006d */
.L_x_1078:
[----:B------:R-:W-:Y:S05]  /*31b0*/  @!P3 BRA `(.L_x_1079) ;  /* 0x000000000018b947 */ /* 0x000fea0003800000 */
[----:B------:R-:W-:Y:S01]  /*31c0*/  FMUL.FTZ R71, R80, UR17 ;  /* 0x0000001150477c20 */ /* 0x000fe20008410000 */
[----:B------:R-:W-:-:S03]  /*31d0*/  LOP3.LUT P0, RZ, R93, 0xff0000, RZ, 0xc0, !PT ;  /* 0x00ff00005dff7812 */ /* 0x000fc6000780c0ff */
[----:B------:R-:W-:-:S05]  /*31e0*/  FMUL.FTZ R71, R71, UR16 ;  /* 0x0000001047477c20 */ /* 0x000fca0008410000 */
[----:B------:R-:W-:-:S04]  /*31f0*/  FSEL R71, R71, RZ, P0 ;  /* 0x000000ff47477208 */ /* 0x000fc80000000000 */
[----:B------:R-:W-:-:S04]  /*3200*/  F2FP.F16.F32.PACK_AB R71, RZ, R71 ;  /* 0x00000047ff47723e */ /* 0x000fc800000000ff */
[----:B------:R-:W-:-:S07]  /*3210*/  PRMT R75, R71, 0x7610, R75 ;  /* 0x00007610474b7816 */ /* 0x000fce000000004b */
.L_x_1079:
[----:B------:R-:W-:Y:S02]  /*3220*/  F2FP.F16.F32.PACK_AB R71, R77, R80 ;  /* 0x000000504d47723e */ /* 0x000fe400000000ff */
        /* <DEDUP_REMOVED lines=9> */
[----:B------:R-:W-:-:S04]  /*32c0*/  F2FP.F16.F32.PACK_AB R77, RZ, R77 ;  /* 0x0000004dff4d723e */ /* 0x000fc800000000ff */
[----:B------:R-:W-:-:S07]  /*32d0*/  PRMT R75, R75, 0x5410, R77 ;  /* 0x000054104b4b7816 */ /* 0x000fce000000004d */
.L_x_1057:
        /* <DEDUP_REMOVED lines=10> */
.L_x_1047:
[----:B------:R-:W-:Y:S05]  /*3380*/  BSYNC.RECONVERGENT B0 ;  /* 0x0000000000007941 */ /* 0x000fea0003800200 */
.L_x_1046:
        /* <DEDUP_REMOVED lines=10> */
[----:B0----5:R-:W-:Y:S02]  /*3430*/  HADD2.F32 R76, -RZ, R64.H1_H1 ;  /* 0x30000040ff4c7230 */ /* 0x021fe40000004100 */
[----:B------:R-:W-:Y:S02]  /*3440*/  HADD2.F32 R71, -RZ, R65.H1_H1 ;  /* 0x30000041ff477230 */ /* 0x000fe40000004100 */
[----:B------:R-:W-:-:S08]  /*3450*/  HADD2.F32 R70, -RZ, R66.H1_H1 ;  /* 0x30000042ff467230 */ /* 0x000fd00000004100 */
        /* <DEDUP_REMOVED lines=8> */
[----:B------:R-:W-:Y:S02]  /*34e0*/  HADD2.F32 R83, -RZ, R64.H0_H0 ;  /* 0x20000040ff537230 */ /* 0x000fe40000004100 */
[----:B------:R-:W-:Y:S01]  /*34f0*/  @P4 FADD.FTZ R77, R89, -R2 ;  /* 0x80000002594d4221 */ /* 0x000fe20000010000 */
[----:B------:R-:W-:-:S02]  /*3500*/  HADD2.F32 R8, -RZ, R65.H0_H0 ;  /* 0x20000041ff087230 */ /* 0x000fc40000004100 */
[----:B------:R-:W-:Y:S01]  /*3510*/  @P4 FADD.FTZ R69, R94, -R69 ;  /* 0x800000455e454221 */ /* 0x000fe20000010000 */
        /* <DEDUP_REMOVED lines=8> */
[----:B------:R-:W-:-:S02]  /*35a0*/  HADD2.F32 R79, -RZ, R66.H0_H0 ;  /* 0x20000042ff4f7230 */ /* 0x000fc40000004100 */
[----:B------:R-:W-:Y:S01]  /*35b0*/  @P4 FADD.FTZ R68, R106, -R113 ;  /* 0x800000716a444221 */ /* 0x000fe20000010000 */
[----:B------:R-:W-:Y:S02]  /*35c0*/  HADD2.F32 R2, -RZ, R67.H0_H0 ;  /* 0x20000043ff027230 */ /* 0x000fe40000004100 */
[----:B------:R-:W-:Y:S01]  /*35d0*/  @P4 FADD.FTZ R109, R102, -R109 ;  /* 0x8000006d666d4221 */ /* 0x000fe20000010000 */
[----:B------:R-:W-:Y:S01]  /*35e0*/  @P4 FADD.FTZ R111, R103, -R80 ;  /* 0x80000050676f4221 */ /* 0x000fe20000010000 */
[C---:B------:R-:W-:Y:S01]  /*35f0*/  @P4 FFMA.FTZ R70, R0.reuse, R69, R70 ;  /* 0x0000004500464223 */ /* 0x040fe20000010046 */
[C---:B------:R-:W-:Y:S01]  /*3600*/  @P4 FFMA.FTZ R77, R0.reuse, R68, R77 ;  /* 0x00000044004d4223 */ /* 0x040fe2000001004d */
[C---:B------:R-:W-:Y:S01]  /*3610*/  @P4 FFMA.FTZ R79, R0.reuse, R109, R79 ;  /* 0x0000006d004f4223 */ /* 0x040fe2000001004f */
[----:B------:R-:W-:Y:S01]  /*3620*/  @P4 FFMA.FTZ R2, R0, R111, R2 ;  /* 0x0000006f00024223 */ /* 0x000fe20000010002 */
[----:B------:R-:W-:Y:S02]  /*3630*/  F2FP.F16.F32.PACK_AB R68, R76, R83 ;  /* 0x000000534c44723e */ /* 0x000fe400000000ff */
[----:B------:R-:W-:Y:S01]  /*3640*/  F2FP.F16.F32.PACK_AB R69, R71, R8 ;  /* 0x000000084745723e */ /* 0x000fe200000000ff */
[----:B------:R-:W-:Y:S06]  /*3650*/  @!P3 BRA `(.L_x_1084) ;  /* 0x000000000018b947 */ /* 0x000fec0003800000 */
[----:B------:R-:W-:Y:S01]  /*3660*/  FMUL.FTZ R83, R83, UR17 ;  /* 0x0000001153537c20 */ /* 0x000fe20008410000 */
[----:B------:R-:W-:-:S03]  /*3670*/  LOP3.LUT P4, RZ, R90, 0xff, RZ, 0xc0, !PT ;  /* 0x000000ff5aff7812 */ /* 0x000fc6000788c0ff */
[----:B------:R-:W-:-:S05]  /*3680*/  FMUL.FTZ R83, R83, UR16 ;  /* 0x0000001053537c20 */ /* 0x000fca0008410000 */
[----:B------:R-:W-:-:S04]  /*3690*/  FSEL R83, R83, RZ, P4 ;  /* 0x000000ff53537208 */ /* 0x000fc80002000000 */
[----:B------:R-:W-:-:S04]  /*36a0*/  F2FP.F16.F32.PACK_AB R83, RZ, R83 ;  /* 0x00000053ff53723e */ /* 0x000fc800000000ff */
[----:B------:R-:W-:-:S07]  /*36b0*/  PRMT R72, R83, 0x7610, R72 ;  /* 0x0000761053487816 */ /* 0x000fce0000000048 */
.L_x_1084:
[----:B------:R-:W-:Y:S05]  /*36c0*/  @!P3 BRA `(.L_x_1085) ;  /* 0x000000000018b947 */ /* 0x000fea0003800000 */
[----:B------:R-:W-:Y:S01]  /*36d0*/  FMUL.FTZ R76, R76, UR17 ;  /* 0x000000114c4c7c20 */ /* 0x000fe20008410000 */
[----:B------:R-:W-:-:S03]  /*36e0*/  LOP3.LUT P4, RZ, R90, 0xff00, RZ, 0xc0, !PT ;  /* 0x0000ff005aff7812 */ /* 0x000fc6000788c0ff */
[----:B------:R-:W-:-:S05]  /*36f0*/  FMUL.FTZ R76, R76, UR16 ;  /* 0x000000104c4c7c20 */ /* 0x000fca0008410000 */
[----:B------:R-:W-:-:S04]  /*3700*/  FSEL R76, R76, RZ, P4 ;  /* 0x000000ff4c4c7208 */ /* 0x000fc80002000000 */
[----:B------:R-:W-:-:S04]  /*3710*/  F2FP.F16.F32.PACK_AB R76, RZ, R76 ;  /* 0x0000004cff4c723e */ /* 0x000fc800000000ff */
[----:B------:R-:W-:-:S07]  /*3720*/  PRMT R72, R72, 0x5410, R76 ;  /* 0x0000541048487816 */ /* 0x000fce000000004c */
.L_x_1085:
[----:B------:R-:W-:Y:S05]  /*3730*/  @!P3 BRA `(.L_x_1086) ;  /* 0x000000000018b947 */ /* 0x000fea0003800000 */
[----:B------:R-:W-:Y:S01]  /*3740*/  FMUL.FTZ R8, R8, UR17 ;  /* 0x0000001108087c20 */ /* 0x000fe20008410000 */
[----:B------:R-:W-:-:S03]  /*3750*/  LOP3.LUT P4, RZ, R90, 0xff0000, RZ, 0xc0, !PT ;  /* 0x00ff00005aff7812 */ /* 0x000fc6000788c0ff */
[----:B------:R-:W-:-:S05]  /*3760*/  FMUL.FTZ R8, R8, UR16 ;  /* 0x0000001008087c20 */ /* 0x000fca0008410000 */
[----:B------:R-:W-:-:S04]  /*3770*/  FSEL R8, R8, RZ, P4 ;  /* 0x000000ff08087208 */ /* 0x000fc80002000000 */
[----:B------:R-:W-:-:S04]  /*3780*/  F2FP.F16.F32.PACK_AB R8, RZ, R8 ;  /* 0x00000008ff08723e */ /* 0x000fc800000000ff */
[----:B------:R-:W-:-:S07]  /*3790*/  PRMT R73, R8, 0x7610, R73 ;  /* 0x0000761008497816 */ /* 0x000fce0000000049 */
.L_x_1086:
[----:B------:R-:W-:Y:S05]  /*37a0*/  @!P3 BRA `(.L_x_1087) ;  /* 0x000000000018b947 */ /* 0x000fea0003800000 */
[----:B------:R-:W-:Y:S01]  /*37b0*/  FMUL.FTZ R71, R71, UR17 ;  /* 0x0000001147477c20 */ /* 0x000fe20008410000 */
[----:B------:R-:W-:-:S03]  /*37c0*/  LOP3.LUT P4, RZ, R90, 0xff000000, RZ, 0xc0, !PT ;  /* 0xff0000005aff7812 */ /* 0x000fc6000788c0ff */
[----:B------:R-:W-:-:S05]  /*37d0*/  FMUL.FTZ R71, R71, UR16 ;  /* 0x0000001047477c20 */ /* 0x000fca0008410000 */
[----:B------:R-:W-:-:S04]  /*37e0*/  FSEL R71, R71, RZ, P4 ;  /* 0x000000ff47477208 */ /* 0x000fc80002000000 */
[----:B------:R-:W-:-:S04]  /*37f0*/  F2FP.F16.F32.PACK_AB R71, RZ, R71 ;  /* 0x00000047ff47723e */ /* 0x000fc800000000ff */
[----:B------:R-:W-:-:S07]  /*3800*/  PRMT R73, R73, 0x5410, R71 ;  /* 0x0000541049497816 */ /* 0x000fce0000000047 */
.L_x_1087:
[----:B------:R-:W-:Y:S05]  /*3810*/  @!P3 BRA `(.L_x_1088) ;  /* 0x000000000018b947 */ /* 0x000fea0003800000 */
[----:B------:R-:W-:Y:S01]  /*3820*/  FMUL.FTZ R0, R79, UR17 ;  /* 0x000000114f007c20 */ /* 0x000fe20008410000 */
[----:B------:R-:W-:-:S03]  /*3830*/  LOP3.LUT P4, RZ, R91, 0xff, RZ, 0xc0, !PT ;  /* 0x000000ff5bff7812 */ /* 0x000fc6000788c0ff */
[----:B------:R-:W-:-:S05]  /*3840*/  FMUL.FTZ R0, R0, UR16 ;  /* 0x0000001000007c20 */ /* 0x000fca0008410000 */
[----:B------:R-:W-:-:S04]  /*3850*/  FSEL R0, R0, RZ, P4 ;  /* 0x000000ff00007208 */ /* 0x000fc80002000000 */
[----:B------:R-:W-:-:S04]  /*3860*/  F2FP.F16.F32.PACK_AB R0, RZ, R0 ;  /* 0x00000000ff00723e */ /* 0x000fc800000000ff */
[----:B------:R-:W-:-:S07]  /*3870*/  PRMT R74, R0, 0x7610, R74 ;  /* 0x00007610004a7816 */ /* 0x000fce000000004a */
.L_x_1088:
[----:B------:R-:W-:Y:S05]  /*3880*/  @!P3 BRA `(.L_x_1089) ;  /* 0x000000000018b947 */ /* 0x000fea0003800000 */
[----:B------:R-:W-:Y:S01]  /*3890*/  FMUL.FTZ R0, R70, UR17 ;  /* 0x0000001146007c20 */ /* 0x000fe20008410000 */
[----:B------:R-:W-:-:S03]  /*38a0*/  LOP3.LUT P4, RZ, R91, 0xff00, RZ, 0xc0, !PT ;  /* 0x0000ff005bff7812 */ /* 0x000fc6000788c0ff */
[----:B------:R-:W-:-:S05]  /*38b0*/  FMUL.FTZ R0, R0, UR16 ;  /* 0x0000001000007c20 */ /* 0x000fca0008410000 */
[----:B------:R-:W-:-:S04]  /*38c0*/  FSEL R0, R0, RZ, P4 ;  /* 0x000000ff00007208 */ /* 0x000fc80002000000 */
[----:B------:R-:W-:-:S04]  /*38d0*/  F2FP.F16.F32.PACK_AB R0, RZ, R0 ;  /* 0x00000000ff00723e */ /* 0x000fc800000000ff */
[----:B------:R-:W-:-:S07]  /*38e0*/  PRMT R74, R74, 0x5410, R0 ;  /* 0x000054104a4a7816 */ /* 0x000fce0000000000 */
.L_x_1089:
[----:B------:R-:W-:Y:S05]  /*38f0*/  @!P3 BRA `(.L_x_1090) ;  /* 0x000000000018b947 */ /* 0x000fea0003800000 */
[----:B------:R-:W-:Y:S01]  /*3900*/  FMUL.FTZ R0, R2, UR17 ;  /* 0x0000001102007c20 */ /* 0x000fe20008410000 */
[----:B------:R-:W-:-:S03]  /*3910*/  LOP3.LUT P4, RZ, R91, 0xff0000, RZ, 0xc0, !PT ;  /* 0x00ff00005bff7812 */ /* 0x000fc6000788c0ff */
[----:B------:R-:W-:-:S05]  /*3920*/  FMUL.FTZ R0, R0, UR16 ;  /* 0x0000001000007c20 */ /* 0x000fca0008410000 */
[----:B------:R-:W-:-:S04]  /*3930*/  FSEL R0, R0, RZ, P4 ;  /* 0x000000ff00007208 */ /* 0x000fc80002000000 */
[----:B------:R-:W-:-:S04]  /*3940*/  F2FP.F16.F32.PACK_AB R0, RZ, R0 ;  /* 0x00000000ff00723e */ /* 0x000fc800000000ff */
[----:B------:R-:W-:-:S07]  /*3950*/  PRMT R75, R0, 0x7610, R75 ;  /* 0x00007610004b7816 */ /* 0x000fce000000004b */
.L_x_1090:
[----:B------:R-:W-:Y:S02]  /*3960*/  F2FP.F16.F32.PACK_AB R70, R70, R79 ;  /* 0x0000004f4646723e */ /* 0x000fe400000000ff */
[----:B------:R-:W-:Y:S01]  /*3970*/  F2FP.F16.F32.PACK_AB R71, R77, R2 ;  /* 0x000000024d47723e */ /* 0x000fe200000000ff */
[----:B------:R-:W-:Y:S06]  /*3980*/  @!P3 BRA `(.L_x_1091) ;  /* 0x00000010009cb947 */ /* 0x000fec0003800000 */
[----:B------:R-:W-:Y:S01]  /*3990*/  FMUL.FTZ R77, R77, UR17 ;  /* 0x000000114d4d7c20 */ /* 0x000fe20008410000 */
[----:B------:R-:W-:-:S03]  /*39a0*/  ISETP.GE.U32.AND P4, PT, R90, RZ, PT ;  /* 0x000000ff5a00720c */ /* 0x000fc60003f86070 */
[----:B------:R-:W-:Y:S01]  /*39b0*/  FMUL.FTZ R77, R77, UR16 ;  /* 0x000000104d4d7c20 */ /* 0x000fe20008410000 */
[----:B------:R-:W-:-:S04]  /*39c0*/  ISETP.GE.U32.AND.EX P4, PT, R91, 0x1000000, PT, P4 ;  /* 0x010000005b00780c */ /* 0x000fc80003f86140 */
[----:B------:R-:W-:-:S04]  /*39d0*/  FSEL R77, R77, RZ, P4 ;  /* 0x000000ff4d4d7208 */ /* 0x000fc80002000000 */
[----:B------:R-:W-:-:S04]  /*39e0*/  F2FP.F16.F32.PACK_AB R77, RZ, R77 ;  /* 0x0000004dff4d723e */ /* 0x000fc800000000ff */
[----:B------:R-:W-:Y:S01]  /*39f0*/  PRMT R75, R75, 0x5410, R77 ;  /* 0x000054104b4b7816 */ /* 0x000fe2000000004d */
[----:B------:R-:W-:Y:S06]  /*3a00*/  BRA `(.L_x_1091) ;  /* 0x00000010007c7947 */ /* 0x000fec0003800000 */
.L_x_1083:
[----:B------:R-:W-:Y:S01]  /*3a10*/  ISETP.GT.AND P4, PT, R2, RZ, PT ;  /* 0x000000ff0200720c */ /* 0x000fe20003f84270 */
[----:B------:R-:W-:-:S12]  /*3a20*/  @!P3 BRA `(.L_x_1092) ;  /* 0x000000000028b947 */ /* 0x000fd80003800000 */
[----:B0-----:R-:W-:Y:S01]  /*3a30*/  @P4 FFMA.FTZ R79, R87, R83, R8 ;  /* 0x00000053574f4223 */ /* 0x001fe20000010008 */
        /* <DEDUP_REMOVED lines=9> */
.L_x_1092:
[----:B------:R-:W-:Y:S05]  /*3ad0*/  @!P3 BRA `(.L_x_1093) ;  /* 0x000000000028b947 */ /* 0x000fea0003800000 */
[----:B------:R-:W-:Y:S01]  /*3ae0*/  @P4 FFMA.FTZ R2, R96, R83, R8 ;  /* 0x0000005360024223 */ /* 0x000fe20000010008 */
[----:B0----5:R-:W-:Y:S01]  /*3af0*/  HADD2.F32 R77, -RZ, R64.H1_H1 ;  /* 0x30000040ff4d7230 */ /* 0x021fe20000004100 */
        /* <DEDUP_REMOVED lines=8> */
.L_x_1093:
[----:B------:R-:W-:Y:S05]  /*3b80*/  @!P3 BRA `(.L_x_1094) ;  /* 0x000000000028b947 */ /* 0x000fea0003800000 */
        /* <DEDUP_REMOVED lines=10> */
.L_x_1094:
        /* <DEDUP_REMOVED lines=11> */
.L_x_1095:
        /* <DEDUP_REMOVED lines=11> */
.L_x_1096:
        /* <DEDUP_REMOVED lines=11> */
.L_x_1097:
[----:B------:R-:W-:Y:S05]  /*3e40*/  @!P3 BRA `(.L_x_1098) ;  /* 0x000000000028b947 */ /* 0x000fea0003800000 */
[----:B------:R-:W-:Y:S01]  /*3e50*/  @P4 FFMA.FTZ R2, R105, R83, R8 ;  /* 0x0000005369024223 */ /* 0x000fe20000010008 */
[----:B0----5:R-:W-:Y:S01]  /*3e60*/  HADD2.F32 R77, -RZ, R67.H0_H0 ;  /* 0x20000043ff4d7230 */ /* 0x021fe20000004100 */
        /* <DEDUP_REMOVED lines=8> */
.L_x_1098:
[----:B------:R-:W-:Y:S05]  /*3ef0*/  @!P3 BRA `(.L_x_1091) ;  /* 0x0000000c0040b947 */ /* 0x000fea0003800000 */
[----:B------:R-:W-:Y:S01]  /*3f00*/  @P4 FFMA.FTZ R83, R108, R83, R8 ;  /* 0x000000536c534223 */ /* 0x000fe20000010008 */
[----:B0----5:R-:W-:-:S03]  /*3f10*/  HADD2.F32 R77, -RZ, R67.H1_H1 ;  /* 0x30000043ff4d7230 */ /* 0x021fc60000004100 */
        /* <DEDUP_REMOVED lines=10> */
.L_x_1082:
        /* <DEDUP_REMOVED lines=38> */
.L_x_1100:
[----:B------:R-:W-:Y:S05]  /*4220*/  @!P3 BRA `(.L_x_1101) ;  /* 0x000000000018b947 */ /* 0x000fea0003800000 */
[----:B------:R-:W-:Y:S01]  /*4230*/  FMUL.FTZ R68, R78, UR17 ;  /* 0x000000114e447c20 */ /* 0x000fe20008410000 */
[----:B-----5:R-:W-:-:S03]  /*4240*/  LOP3.LUT P5, RZ, R90, 0xff00, RZ, 0xc0, !PT ;  /* 0x0000ff005aff7812 */ /* 0x020fc600078ac0ff */
[----:B------:R-:W-:-:S05]  /*4250*/  FMUL.FTZ R68, R68, UR16 ;  /* 0x0000001044447c20 */ /* 0x000fca0008410000 */
[----:B------:R-:W-:-:S04]  /*4260*/  FSEL R68, R68, RZ, P5 ;  /* 0x000000ff44447208 */ /* 0x000fc80002800000 */
[----:B------:R-:W-:-:S04]  /*4270*/  F2FP.F16.F32.PACK_AB R68, RZ, R68 ;  /* 0x00000044ff44723e */ /* 0x000fc800000000ff */
[----:B------:R-:W-:-:S07]  /*4280*/  PRMT R72, R72, 0x5410, R68 ;  /* 0x0000541048487816 */ /* 0x000fce0000000044 */
.L_x_1101:
[----:B------:R-:W-:Y:S02]  /*4290*/  F2FP.F16.F32.PACK_AB R68, R78, R69 ;  /* 0x000000454e44723e */ /* 0x000fe400000000ff */
        /* <DEDUP_REMOVED lines=9> */
.L_x_1102:
[----:B------:R-:W-:Y:S05]  /*4330*/  @!P3 BRA `(.L_x_1103) ;  /* 0x000000000018b947 */ /* 0x000fea0003800000 */
[----:B------:R-:W-:Y:S01]  /*4340*/  FMUL.FTZ R69, R76, UR17 ;  /* 0x000000114c457c20 */ /* 0x000fe20008410000 */
[----:B-----5:R-:W-:-:S03]  /*4350*/  LOP3.LUT P5, RZ, R90, 0xff000000, RZ, 0xc0, !PT ;  /* 0xff0000005aff7812 */ /* 0x020fc600078ac0ff */
[----:B------:R-:W-:-:S05]  /*4360*/  FMUL.FTZ R69, R69, UR16 ;  /* 0x0000001045457c20 */ /* 0x000fca0008410000 */
[----:B------:R-:W-:-:S04]  /*4370*/  FSEL R69, R69, RZ, P5 ;  /* 0x000000ff45457208 */ /* 0x000fc80002800000 */
[----:B------:R-:W-:-:S04]  /*4380*/  F2FP.F16.F32.PACK_AB R69, RZ, R69 ;  /* 0x00000045ff45723e */ /* 0x000fc800000000ff */
[----:B------:R-:W-:-:S07]  /*4390*/  PRMT R73, R73, 0x5410, R69 ;  /* 0x0000541049497816 */ /* 0x000fce0000000045 */
.L_x_1103:
[----:B------:R-:W-:Y:S02]  /*43a0*/  F2FP.F16.F32.PACK_AB R69, R76, R71 ;  /* 0x000000474c45723e */ /* 0x000fe400000000ff */
        /* <DEDUP_REMOVED lines=11> */
.L_x_1104:
[----:B------:R-:W-:Y:S05]  /*4460*/  @!P3 BRA `(.L_x_1105) ;  /* 0x000000000018b947 */ /* 0x000fea0003800000 */
[----:B------:R-:W-:Y:S01]  /*4470*/  FMUL.FTZ R0, R71, UR17 ;  /* 0x0000001147007c20 */ /* 0x000fe20008410000 */
[----:B-----5:R-:W-:-:S03]  /*4480*/  LOP3.LUT P4, RZ, R91, 0xff00, RZ, 0xc0, !PT ;  /* 0x0000ff005bff7812 */ /* 0x020fc6000788c0ff */
[----:B------:R-:W-:-:S05]  /*4490*/  FMUL.FTZ R0, R0, UR16 ;  /* 0x0000001000007c20 */ /* 0x000fca0008410000 */
[----:B------:R-:W-:-:S04]  /*44a0*/  FSEL R0, R0, RZ, P4 ;  /* 0x000000ff00007208 */ /* 0x000fc80002000000 */
[----:B------:R-:W-:-:S04]  /*44b0*/  F2FP.F16.F32.PACK_AB R0, RZ, R0 ;  /* 0x00000000ff00723e */ /* 0x000fc800000000ff */
[----:B------:R-:W-:-:S07]  /*44c0*/  PRMT R74, R74, 0x5410, R0 ;  /* 0x000054104a4a7816 */ /* 0x000fce0000000000 */
.L_x_1105:
[----:B------:R-:W-:Y:S05]  /*44d0*/  @!P3 BRA `(.L_x_1106) ;  /* 0x000000000018b947 */ /* 0x000fea0003800000 */
[----:B------:R-:W-:Y:S01]  /*44e0*/  FMUL.FTZ R0, R2, UR17 ;  /* 0x0000001102007c20 */ /* 0x000fe20008410000 */
[----:B-----5:R-:W-:-:S03]  /*44f0*/  LOP3.LUT P4, RZ, R91, 0xff0000, RZ, 0xc0, !PT ;  /* 0x00ff00005bff7812 */ /* 0x020fc6000788c0ff */
[----:B------:R-:W-:-:S05]  /*4500*/  FMUL.FTZ R0, R0, UR16 ;  /* 0x0000001000007c20 */ /* 0x000fca0008410000 */
[----:B------:R-:W-:-:S04]  /*4510*/  FSEL R0, R0, RZ, P4 ;  /* 0x000000ff00007208 */ /* 0x000fc80002000000 */
[----:B------:R-:W-:-:S04]  /*4520*/  F2FP.F16.F32.PACK_AB R0, RZ, R0 ;  /* 0x00000000ff00723e */ /* 0x000fc800000000ff */
[----:B------:R-:W-:-:S07]  /*4530*/  PRMT R75, R0, 0x7610, R75 ;  /* 0x00007610004b7816 */ /* 0x000fce000000004b */
.L_x_1106:
[----:B------:R-:W-:Y:S02]  /*4540*/  F2FP.F16.F32.PACK_AB R70, R71, R8 ;  /* 0x000000084746723e */ /* 0x000fe400000000ff */
[----:B------:R-:W-:Y:S01]  /*4550*/  F2FP.F16.F32.PACK_AB R71, R77, R2 ;  /* 0x000000024d47723e */ /* 0x000fe200000000ff */
        /* <DEDUP_REMOVED lines=9> */
.L_x_1099:
        /* <DEDUP_REMOVED lines=12> */
.L_x_1107:
        /* <DEDUP_REMOVED lines=12> */
.L_x_1108:
        /* <DEDUP_REMOVED lines=12> */
.L_x_1109:
        /* <DEDUP_REMOVED lines=12> */
.L_x_1110:
        /* <DEDUP_REMOVED lines=12> */
.L_x_1111:
        /* <DEDUP_REMOVED lines=12> */
.L_x_1112:
        /* <DEDUP_REMOVED lines=12> */
.L_x_1113:
        /* <DEDUP_REMOVED lines=12> */
[----:B------:R-:W-:-:S07]  /*4bf0*/  PRMT R75, R75, 0x5410, R0 ;  /* 0x000054104b4b7816 */ /* 0x000fce0000000000 */
.L_x_1091:
[----:B0-----:R-:W0:Y:S08]  /*4c00*/  @P0 LDC.64 R78, c[0x0][0x478] ;  /* 0x00011e00ff4e0b82 */ /* 0x001e300000000a00 */
[----:B------:R-:W1:Y:S01]  /*4c10*/  @P3 LDC.64 R76, c[0x0][0x468] ;  /* 0x00011a00ff4c3b82 */ /* 0x000e620000000a00 */
[----:B0-----:R-:W-:-:S05]  /*4c20*/  @P0 IMAD.WIDE.U32 R78, R6, 0x10, R78 ;  /* 0x00000010064e0825 */ /* 0x001fca00078e004e */
[----:B------:R2:W-:Y:S01]  /*4c30*/  @P0 STG.E.128 desc[UR10][R78.64], R68 ;  /* 0x000000444e000986 */ /* 0x0005e2000c101d0a */
[----:B-1----:R-:W-:-:S05]  /*4c40*/  @P3 IMAD.WIDE.U32 R76, R81, 0x10, R76 ;  /* 0x00000010514c3825 */ /* 0x002fca00078e004c */
[----:B------:R2:W-:Y:S02]  /*4c50*/  @P3 STG.E.128 desc[UR10][R76.64], R72 ;  /* 0x000000484c003986 */ /* 0x0005e4000c101d0a */
.L_x_1081:
[----:B------:R-:W-:Y:S05]  /*4c60*/  BSYNC.RECONVERGENT B0 ;  /* 0x0000000000007941 */ /* 0x000fea0003800200 */
.L_x_1080:
[----:B0-2---:R-:W0:Y:S01]  /*4c70*/  LDC.64 R76, c[0x0][0x380] ;  /* 0x0000e000ff4c7b82 */ /* 0x005e220000000a00 */
[----:B------:R-:W-:Y:S01]  /*4c80*/  UPLOP3.LUT UP1, UPT, UPT, UPT, UP1, 0x40, 0x4 ;  /* 0x000000000004789c */ /* 0x000fe20003f2e810 */
[----:B0-----:R-:W-:-:S04]  /*4c90*/  IADD3 R4, PT, PT, R4, R76, RZ ;  /* 0x0000004c04047210 */ /* 0x001fc80007ffe0ff */
[----:B------:R-:W-:-:S13]  /*4ca0*/  ISETP.GE.AND P0, PT, R4, R77, PT ;  /* 0x0000004d0400720c */ /* 0x000fda0003f06270 */
[----:B------:R-:W-:Y:S05]  /*4cb0*/  @!P0 BRA `(.L_x_1114) ;  /* 0xffffffb400c88947 */ /* 0x000fea000383ffff */
.L_x_1035:
        /* <DEDUP_REMOVED lines=22> */
.L_x_1115:
        /* <DEDUP_REMOVED lines=14> */
.L_x_7997:


//--------------------- .text._ZN10layer_norm22ln_bwd_finalize_kernelINS_22Kernel_traits_finalizeILj2048E6__halfS2_S2_S2_fjLb0ELj1024ELj4ENS_18Kernel_traits_baseILj2048ES2_S2_S2_S2_fjLj1024EEEEELb0ELb1EEEvNS_9BwdParamsE --------------------------
	.section	.text._ZN10layer_norm22ln_bwd_finalize_kernelINS_22Kernel_traits_finalizeILj2048E6__halfS2_S2_S2_fjLb0ELj1024ELj4ENS_18Kernel_traits_baseILj2048ES2_S2_S2_S2_fjLj1024EEEEELb0ELb1EEEvNS_9BwdParamsE,"ax",@progbits
	.align	128
        .global         _ZN10layer_norm22ln_bwd_finalize_kernelINS_22Kernel_traits_finalizeILj2048E6__halfS2_S2_S2_fjLb0ELj1024ELj4ENS_18Kernel_traits_baseILj2048ES2_S2_S2_S2_fjLj1024EEEEELb0ELb1EEEvNS_9BwdParamsE
        .type           _ZN10layer_norm22ln_bwd_finalize_kernelINS_22Kernel_traits_finalizeILj2048E6__halfS2_S2_S2_fjLb0ELj1024ELj4ENS_18Kernel_traits_baseILj2048ES2_S2_S2_S2_fjLj1024EEEEELb0ELb1EEEvNS_9BwdParamsE,@function
        .size           _ZN10layer_norm22ln_bwd_finalize_kernelINS_22Kernel_traits_finalizeILj2048E6__halfS2_S2_S2_fjLb0ELj1024ELj4ENS_18Kernel_traits_baseILj2048ES2_S2_S2_S2_fjLj1024EEEEELb0ELb1EEEvNS_9BwdParamsE,(.L_x_7998 - _ZN10layer_norm22ln_bwd_finalize_kernelINS_22Kernel_traits_finalizeILj2048E6__halfS2_S2_S2_fjLb0ELj1024ELj4ENS_18Kernel_traits_baseILj2048ES2_S2_S2_S2_fjLj1024EEEEELb0ELb1EEEvNS_9BwdParamsE)
        .other          _ZN10layer_norm22ln_bwd_finalize_kernelINS_22Kernel_traits_finalizeILj2048E6__halfS2_S2_S2_fjLb0ELj1024ELj4ENS_18Kernel_traits_baseILj2048ES2_S2_S2_S2_fjLj1024EEEEELb0ELb1EEEvNS_9BwdParamsE,@"STO_CUDA_ENTRY STV_DEFAULT"
_ZN10layer_norm22ln_bwd_finalize_kernelINS_22Kernel_traits_finalizeILj2048E6__halfS2_S2_S2_fjLb0ELj1024ELj4ENS_18Kernel_traits_baseILj2048ES2_S2_S2_S2_fjLj1024EEEEELb0ELb1EEEvNS_9BwdParamsE:
.text._ZN10layer_norm22ln_bwd_finalize_kernelINS_22Kernel_traits_finalizeILj2048E6__halfS2_S2_S2_fjLb0ELj1024ELj4ENS_18Kernel_traits_baseILj2048ES2_S2_S2_S2_fjLj1024EEEEELb0ELb1EEEvNS_9BwdParamsE:
        /* <DEDUP_REMOVED lines=81> */
.L_x_1120:
        /* <DEDUP_REMOVED lines=118> */
.L_x_1119:
[----:B------:R-:W-:Y:S05]  /*0c70*/  BSYNC.RECONVERGENT B1 ;  /* 0x0000000000017941 */ /* 0x000fea0003800200 */
.L_x_1118:
        /* <DEDUP_REMOVED lines=77> */
.L_x_1122:
[----:B------:R-:W-:Y:S05]  /*1150*/  BSYNC.RECONVERGENT B1 ;  /* 0x0000000000017941 */ /* 0x000fea0003800200 */
.L_x_1121:
        /* <DEDUP_REMOVED lines=38> */
.L_x_1124:
[----:B------:R-:W-:Y:S05]  /*13c0*/  BSYNC.RECONVERGENT B1 ;  /* 0x0000000000017941 */ /* 0x000fea0003800200 */
.L_x_1123:
        /* <DEDUP_REMOVED lines=8> */
.L_x_1125:
        /* <DEDUP_REMOVED lines=10> */
.L_x_1117:
[----:B------:R-:W-:Y:S05]  /*14f0*/  BSYNC.RECONVERGENT B0 ;  /* 0x0000000000007941 */ /* 0x000fea0003800200 */
.L_x_1116:
        /* <DEDUP_REMOVED lines=57> */
.L_x_1126:
        /* <DEDUP_REMOVED lines=15> */
.L_x_7998:


//--------------------- .text._ZN10layer_norm13ln_bwd_kernelINS_13Kernel_traitsI6__halfS2_S2_S2_fjLj2048ELj1ELj1ELj4ELj16ENS_18Kernel_traits_baseILj2048ES2_S2_S2_S2_fjLj128EEEEELb1ELb0ELb1ELb1EEEvNS_9BwdParamsE --------------------------
	.section	.text._ZN10layer_norm13ln_bwd_kernelINS_13Kernel_traitsI6__halfS2_S2_S2_fjLj2048ELj1ELj1ELj4ELj16ENS_18Kernel_traits_baseILj2048ES2_S2_S2_S2_fjLj128EEEEELb1ELb0ELb1ELb1EEEvNS_9BwdParamsE,"ax",@progbits
	.align	128
        .global         _ZN10layer_norm13ln_bwd_kernelINS_13Kernel_traitsI6__halfS2_S2_S2_fjLj2048ELj1ELj1ELj4ELj16ENS_18Kernel_traits_baseILj2048ES2_S2_S2_S2_fjLj128EEEEELb1ELb0ELb1ELb1EEEvNS_9BwdParamsE
        .type           _ZN10layer_norm13ln_bwd_kernelINS_13Kernel_traitsI6__halfS2_S2_S2_fjLj2048ELj1ELj1ELj4ELj16ENS_18Kernel_traits_baseILj2048ES2_S2_S2_S2_fjLj128EEEEELb1ELb0ELb1ELb1EEEvNS_9BwdParamsE,@function
        .size           _ZN10layer_norm13ln_bwd_kernelINS_13Kernel_traitsI6__halfS2_S2_S2_fjLj2048ELj1ELj1ELj4ELj16ENS_18Kernel_traits_baseILj2048ES2_S2_S2_S2_fjLj128EEEEELb1ELb0ELb1ELb1EEEvNS_9BwdParamsE,(.L_x_7999 - _ZN10layer_norm13ln_bwd_kernelINS_13Kernel_traitsI6__halfS2_S2_S2_fjLj2048ELj1ELj1ELj4ELj16ENS_18Kernel_traits_baseILj2048ES2_S2_S2_S2_fjLj128EEEEELb1ELb0ELb1ELb1EEEvNS_9BwdParamsE)
        .other          _ZN10layer_norm13ln_bwd_kernelINS_13Kernel_traitsI6__halfS2_S2_S2_fjLj2048ELj1ELj1ELj4ELj16ENS_18Kernel_traits_baseILj2048ES2_S2_S2_S2_fjLj128EEEEELb1ELb0ELb1ELb1EEEvNS_9BwdParamsE,@"STO_CUDA_ENTRY STV_DEFAULT"
_ZN10layer_norm13ln_bwd_kernelINS_13Kernel_traitsI6__halfS2_S2_S2_fjLj2048ELj1ELj1ELj4ELj16ENS_18Kernel_traits_baseILj2048ES2_S2_S2_S2_fjLj128EEEEELb1ELb0ELb1ELb1EEEvNS_9BwdParamsE:
.text._ZN10layer_norm13ln_bwd_kernelINS_13Kernel_traitsI6__halfS2_S2_S2_fjLj2048ELj1ELj1ELj4ELj16ENS_18Kernel_traits_baseILj2048ES2_S2_S2_S2_fjLj128EEEEELb1ELb0ELb1ELb1EEEvNS_9BwdParamsE:
        /* <DEDUP_REMOVED lines=35> */
.L_x_1196:
        /* <DEDUP_REMOVED lines=13> */
[----:B------:R-:W-:-:S07]  /*0300*/  IADD3 R5, PT, PT, R2, -0x1, RZ ;  /* 0xffffffff02057810 */ /* 0x000fce0007ffe0ff */
        /* <DEDUP_REMOVED lines=14> */
[----:B--2---:R-:W-:Y:S01]  /*03f0*/  IMAD.WIDE.U32 R80, R79, 0x10, R12 ;  /* 0x000000104f507825 */ /* 0x004fe200078e000c */
[----:B------:R-:W-:-:S05]  /*0400*/  LEA.HI.SX32 R5, R10, R105, 0x1d ;  /* 0x000000690a057211 */ /* 0x000fca00078feaff */
[C---:B-1----:R-:W-:Y:S01]  /*0410*/  IMAD.WIDE.U32 R16, R5.reuse, 0x10, R8 ;  /* 0x0000001005107825 */ /* 0x042fe200078e0008 */
[----:B------:R-:W-:Y:S01]  /*0420*/  IADD3 R5, PT, PT, R5, 0x80, RZ ;  /* 0x0000008005057810 */ /* 0x000fe20007ffe0ff */
[----:B------:R-:W2:Y:S02]  /*0430*/  LDG.E.128 R80, desc[UR12][R80.64] ;  /* 0x0000000c50507981 */ /* 0x000ea4000c1e1d00 */
[----:B------:R-:W-:Y:S02]  /*0440*/  IMAD.WIDE.U32 R12, R85, 0x10, R12 ;  /* 0x00000010550c7825 */ /* 0x000fe400078e000c */
[----:B------:R-:W2:Y:S02]  /*0450*/  LDG.E.128 R16, desc[UR12][R16.64] ;  /* 0x0000000c10107981 */ /* 0x000ea4000c1e1d00 */
[----:B------:R-:W-:Y:S02]  /*0460*/  IMAD.WIDE.U32 R8, R5, 0x10, R8 ;  /* 0x0000001005087825 */ /* 0x000fe400078e0008 */
[----:B------:R-:W2:Y:S04]  /*0470*/  LDG.E.128 R12, desc[UR12][R12.64] ;  /* 0x0000000c0c0c7981 */ /* 0x000ea8000c1e1d00 */
[----:B------:R-:W2:Y:S01]  /*0480*/  LDG.E.128 R8, desc[UR12][R8.64] ;  /* 0x0000000c08087981 */ /* 0x000ea2000c1e1d00 */
[----:B------:R-:W-:-:S05]  /*0490*/  @P1 IADD3 R5, PT, PT, R106, -0x1, RZ ;  /* 0xffffffff6a051810 */ /* 0x000fca0007ffe0ff */
[----:B------:R-:W-:-:S05]  /*04a0*/  @P1 IMAD R5, R5, R78, RZ ;  /* 0x0000004e05051224 */ /* 0x000fca00078e02ff */
[----:B------:R-:W-:-:S04]  /*04b0*/  @P1 SHF.R.S32.HI R78, RZ, 0x1f, R5 ;  /* 0x0000001fff4e1819 */ /* 0x000fc80000011405 */
[----:B------:R-:W-:Y:S02]  /*04c0*/  @P1 LEA.HI R78, R78, R5, RZ, 0x3 ;  /* 0x000000054e4e1211 */ /* 0x000fe400078f18ff */
[----:B------:R-:W-:Y:S02]  /*04d0*/  MOV R97, RZ ;  /* 0x000000ff00617202 */ /* 0x000fe40000000f00 */
[----:B------:R-:W-:-:S04]  /*04e0*/  @P1 LEA.HI.SX32 R97, R78, R105, 0x1d ;  /* 0x000000694e611211 */ /* 0x000fc800078feaff */
[C---:B------:R-:W-:Y:S01]  /*04f0*/  IADD3 R5, PT, PT, R97.reuse, 0x80, RZ ;  /* 0x0000008061057810 */ /* 0x040fe20007ffe0ff */
[----:B0-----:R-:W-:-:S04]  /*0500*/  IMAD.WIDE.U32 R96, R97, 0x8, R94 ;  /* 0x0000000861607825 */ /* 0x001fc800078e005e */
[----:B------:R-:W-:Y:S02]  /*0510*/  IMAD.WIDE.U32 R94, R5, 0x8, R94 ;  /* 0x00000008055e7825 */ /* 0x000fe400078e005e */
[----:B------:R-:W5:Y:S04]  /*0520*/  LDG.E.64 R96, desc[UR12][R96.64] ;  /* 0x0000000c60607981 */ /* 0x000f68000c1e1b00 */
[----:B------:R-:W5:Y:S01]  /*0530*/  LDG.E.64 R94, desc[UR12][R94.64] ;  /* 0x0000000c5e5e7981 */ /* 0x000f62000c1e1b00 */
[----:B------:R-:W-:Y:S02]  /*0540*/  MOV R103, UR7 ;  /* 0x0000000700677c02 */ /* 0x000fe40008000f00 */
[----:B------:R-:W-:-:S04]  /*0550*/  ISETP.NE.U32.AND P0, PT, RZ, UR6, PT ;  /* 0x00000006ff007c0c */ /* 0x000fc8000bf05070 */
[----:B------:R-:W-:-:S13]  /*0560*/  ISETP.NE.AND.EX P0, PT, R103, RZ, PT, P0 ;  /* 0x000000ff6700720c */ /* 0x000fda0003f05300 */
[----:B------:R-:W0:Y:S08]  /*0570*/  @P0 LDC.64 R6, c[0x0][0x438] ;  /* 0x00010e00ff060b82 */ /* 0x000e300000000a00 */
[----:B---3--:R-:W1:Y:S01]  /*0580*/  @P0 LDC.64 R76, c[0x0][0x438] ;  /* 0x00010e00ff4c0b82 */ /* 0x008e620000000a00 */
[----:B0-----:R-:W-:-:S05]  /*0590*/  @P0 IMAD.WIDE.U32 R6, R79, 0x10, R6 ;  /* 0x000000104f060825 */ /* 0x001fca00078e0006 */
[----:B------:R4:W5:Y:S01]  /*05a0*/  @P0 LDG.E.128 R24, desc[UR12][R6.64] ;  /* 0x0000000c06180981 */ /* 0x000962000c1e1d00 */
[----:B-1----:R-:W-:-:S05]  /*05b0*/  @P0 IMAD.WIDE.U32 R76, R85, 0x10, R76 ;  /* 0x00000010554c0825 */ /* 0x002fca00078e004c */
[----:B------:R0:W5:Y:S01]  /*05c0*/  @P0 LDG.E.128 R20, desc[UR12][R76.64] ;  /* 0x0000000c4c140981 */ /* 0x000162000c1e1d00 */
[----:B------:R-:W-:Y:S01]  /*05d0*/  ISETP.NE.AND P0, PT, RZ, UR11, PT ;  /* 0x0000000bff007c0c */ /* 0x000fe2000bf05270 */
[----:B------:R-:W-:Y:S02]  /*05e0*/  HADD2.F32 R92, -RZ, R33.H0_H0 ;  /* 0x20000021ff5c7230 */ /* 0x000fe40000004100 */
[----:B------:R-:W-:Y:S02]  /*05f0*/  HADD2.F32 R100, -RZ, R34.H0_H0 ;  /* 0x20000022ff647230 */ /* 0x000fe40000004100 */
[----:B------:R-:W-:Y:S01]  /*0600*/  HADD2.F32 R102, -RZ, R35.H0_H0 ;  /* 0x20000023ff667230 */ /* 0x000fe20000004100 */
[----:B----4-:R-:W-:Y:S01]  /*0610*/  FSEL R6, R3, RZ, !P0 ;  /* 0x000000ff03067208 */ /* 0x010fe20004000000 */
[--C-:B--2---:R-:W-:Y:S02]  /*0620*/  HADD2.F32 R111, -RZ, R82.reuse.H0_H0 ;  /* 0x20000052ff6f7230 */ /* 0x104fe40000004100 */
[----:B------:R-:W-:-:S02]  /*0630*/  HADD2.F32 R86, -RZ, R82.H1_H1 ;  /* 0x30000052ff567230 */ /* 0x000fc40000004100 */
[--C-:B------:R-:W-:Y:S02]  /*0640*/  HADD2.F32 R5, -RZ, R16.reuse.H0_H0 ;  /* 0x20000010ff057230 */ /* 0x100fe40000004100 */
[----:B------:R-:W-:Y:S02]  /*0650*/  HADD2.F32 R84, -RZ, R16.H1_H1 ;  /* 0x30000010ff547230 */ /* 0x000fe40000004100 */
[--C-:B------:R-:W-:Y:S02]  /*0660*/  HADD2.F32 R105, -RZ, R17.reuse.H0_H0 ;  /* 0x20000011ff697230 */ /* 0x100fe40000004100 */
[----:B------:R-:W-:Y:S02]  /*0670*/  HADD2.F32 R16, -RZ, R17.H1_H1 ;  /* 0x30000011ff107230 */ /* 0x000fe40000004100 */
[----:B------:R-:W-:Y:S02]  /*0680*/  HADD2.F32 R78, -RZ, R80.H0_H0 ;  /* 0x20000050ff4e7230 */ /* 0x000fe40000004100 */
[----:B------:R-:W-:-:S02]  /*0690*/  HADD2.F32 R17, -RZ, R19.H0_H0 ;  /* 0x20000013ff117230 */ /* 0x000fc40000004100 */
[----:B------:R-:W-:Y:S02]  /*06a0*/  HADD2.F32 R82, -RZ, R19.H1_H1 ;  /* 0x30000013ff527230 */ /* 0x000fe40000004100 */
[----:B------:R-:W-:Y:S02]  /*06b0*/  HADD2.F32 R79, -RZ, R81.H0_H0 ;  /* 0x20000051ff4f7230 */ /* 0x000fe40000004100 */
[----:B------:R-:W-:Y:S02]  /*06c0*/  HADD2.F32 R87, -RZ, R83.H0_H0 ;  /* 0x20000053ff577230 */ /* 0x000fe40000004100 */
[----:B------:R-:W-:Y:S02]  /*06d0*/  HADD2.F32 R19, -RZ, R12.H0_H0 ;  /* 0x2000000cff137230 */ /* 0x000fe40000004100 */
[----:B------:R-:W-:Y:S02]  /*06e0*/  HADD2.F32 R93, -RZ, R14.H0_H0 ;  /* 0x2000000eff5d7230 */ /* 0x000fe40000004100 */
[----:B------:R-:W-:-:S02]  /*06f0*/  HADD2.F32 R80, -RZ, R80.H1_H1 ;  /* 0x30000050ff507230 */ /* 0x000fc40000004100 */
[----:B------:R-:W-:Y:S02]  /*0700*/  HADD2.F32 R81, -RZ, R81.H1_H1 ;  /* 0x30000051ff517230 */ /* 0x000fe40000004100 */
[----:B------:R-:W-:Y:S02]  /*0710*/  HADD2.F32 R109, -RZ, R83.H1_H1 ;  /* 0x30000053ff6d7230 */ /* 0x000fe40000004100 */
[----:B------:R-:W-:Y:S02]  /*0720*/  HADD2.F32 R12, -RZ, R12.H1_H1 ;  /* 0x3000000cff0c7230 */ /* 0x000fe40000004100 */
[--C-:B------:R-:W-:Y:S02]  /*0730*/  HADD2.F32 R89, -RZ, R13.reuse.H0_H0 ;  /* 0x2000000dff597230 */ /* 0x100fe40000004100 */
[----:B------:R-:W-:Y:S02]  /*0740*/  HADD2.F32 R91, -RZ, R13.H1_H1 ;  /* 0x3000000dff5b7230 */ /* 0x000fe40000004100 */
[----:B------:R-:W-:-:S02]  /*0750*/  HADD2.F32 R14, -RZ, R14.H1_H1 ;  /* 0x3000000eff0e7230 */ /* 0x000fc40000004100 */
[--C-:B------:R-:W-:Y:S02]  /*0760*/  HADD2.F32 R101, -RZ, R15.reuse.H0_H0 ;  /* 0x2000000fff657230 */ /* 0x100fe40000004100 */
[----:B0-----:R-:W-:Y:S02]  /*0770*/  HADD2.F32 R77, -RZ, R15.H1_H1 ;  /* 0x3000000fff4d7230 */ /* 0x001fe40000004100 */
        /* <DEDUP_REMOVED lines=17> */
[----:B------:R-:W-:Y:S01]  /*0890*/  FMUL.FTZ R3, R4, R3 ;  /* 0x0000000304037220 */ /* 0x000fe20000410000 */
[--C-:B------:R-:W-:Y:S02]  /*08a0*/  HADD2.F32 R99, -RZ, R9.reuse.H0_H0 ;  /* 0x20000009ff637230 */ /* 0x100fe40000004100 */
[----:B------:R-:W-:Y:S02]  /*08b0*/  HADD2.F32 R80, -RZ, R9.H1_H1 ;  /* 0x30000009ff507230 */ /* 0x000fe40000004100 */
[----:B------:R-:W-:Y:S02]  /*08c0*/  HADD2.F32 R9, -RZ, R28.H1_H1 ;  /* 0x3000001cff097230 */ /* 0x000fe40000004100 */
[----:B------:R-:W-:Y:S01]  /*08d0*/  FMUL.FTZ R6, R6, R5 ;  /* 0x0000000506067220 */ /* 0x000fe20000410000 */
[--C-:B------:R-:W-:Y:S02]  /*08e0*/  HADD2.F32 R107, -RZ, R8.reuse.H0_H0 ;  /* 0x20000008ff6b7230 */ /* 0x100fe40000004100 */
[----:B------:R-:W-:Y:S01]  /*08f0*/  FADD.FTZ R56, R56, R5 ;  /* 0x0000000538387221 */ /* 0x000fe20000010000 */
[----:B------:R-:W-:-:S02]  /*0900*/  HADD2.F32 R90, -RZ, R8.H1_H1 ;  /* 0x30000008ff5a7230 */ /* 0x000fc40000004100 */
[----:B------:R-:W-:Y:S01]  /*0910*/  FFMA.FTZ R36, R3, R5, R36 ;  /* 0x0000000503247223 */ /* 0x000fe20000010024 */
[--C-:B------:R-:W-:Y:S02]  /*0920*/  HADD2.F32 R83, -RZ, R10.reuse.H0_H0 ;  /* 0x2000000aff537230 */ /* 0x100fe40000004100 */
[C---:B------:R-:W-:Y:S01]  /*0930*/  FMUL.FTZ R8, R4.reuse, R7 ;  /* 0x0000000704087220 */ /* 0x040fe20000410000 */
[----:B------:R-:W-:Y:S02]  /*0940*/  HADD2.F32 R78, -RZ, R10.H1_H1 ;  /* 0x3000000aff4e7230 */ /* 0x000fe40000004100 */
[----:B------:R-:W-:Y:S01]  /*0950*/  FMUL.FTZ R5, R9, R84 ;  /* 0x0000005409057220 */ /* 0x000fe20000410000 */
[--C-:B------:R-:W-:Y:S02]  /*0960*/  HADD2.F32 R10, -RZ, R29.reuse.H0_H0 ;  /* 0x2000001dff0a7230 */ /* 0x100fe40000004100 */
[----:B------:R-:W-:Y:S01]  /*0970*/  FMUL.FTZ R7, R4, R113 ;  /* 0x0000007104077220 */ /* 0x000fe20000410000 */
[----:B------:R-:W-:-:S02]  /*0980*/  HADD2.F32 R9, -RZ, R29.H1_H1 ;  /* 0x3000001dff097230 */ /* 0x000fc40000004100 */
[----:B------:R-:W-:Y:S01]  /*0990*/  FMUL.FTZ R12, R4, R115 ;  /* 0x00000073040c7220 */ /* 0x000fe20000410000 */
[--C-:B------:R-:W-:Y:S02]  /*09a0*/  HADD2.F32 R85, -RZ, R18.reuse.H0_H0 ;  /* 0x20000012ff557230 */ /* 0x100fe40000004100 */
[-C--:B------:R-:W-:Y:S01]  /*09b0*/  FMUL.FTZ R10, R10, R105.reuse ;  /* 0x000000690a0a7220 */ /* 0x080fe20000410000 */
[----:B------:R-:W-:Y:S01]  /*09c0*/  FADD.FTZ R58, R58, R105 ;  /* 0x000000693a3a7221 */ /* 0x000fe20000010000 */
[----:B------:R-:W-:Y:S01]  /*09d0*/  FFMA.FTZ R38, R7, R105, R38 ;  /* 0x0000006907267223 */ /* 0x000fe20000010026 */
[----:B------:R-:W-:Y:S02]  /*09e0*/  HADD2.F32 R18, -RZ, R18.H1_H1 ;  /* 0x30000012ff127230 */ /* 0x000fe40000004100 */
[----:B------:R-:W-:Y:S01]  /*09f0*/  FADD.FTZ R57, R57, R84 ;  /* 0x0000005439397221 */ /* 0x000fe20000010000 */
[--C-:B------:R-:W-:Y:S02]  /*0a00*/  HADD2.F32 R81, -RZ, R11.reuse.H0_H0 ;  /* 0x2000000bff517230 */ /* 0x100fe40000004100 */
[----:B------:R-:W-:Y:S01]  /*0a10*/  FFMA.FTZ R37, R8, R84, R37 ;  /* 0x0000005408257223 */ /* 0x000fe20000010025 */
[----:B------:R-:W-:-:S02]  /*0a20*/  HADD2.F32 R76, -RZ, R11.H1_H1 ;  /* 0x3000000bff4c7230 */ /* 0x000fc40000004100 */
[-C--:B------:R-:W-:Y:S01]  /*0a30*/  FMUL.FTZ R9, R9, R16.reuse ;  /* 0x0000001009097220 */ /* 0x080fe20000410000 */
[--C-:B------:R-:W-:Y:S02]  /*0a40*/  HADD2.F32 R14, -RZ, R30.reuse.H0_H0 ;  /* 0x2000001eff0e7230 */ /* 0x100fe40000004100 */
[----:B------:R-:W-:Y:S01]  /*0a50*/  FADD.FTZ R59, R59, R16 ;  /* 0x000000103b3b7221 */ /* 0x000fe20000010000 */
[----:B------:R-:W-:Y:S01]  /*0a60*/  FFMA.FTZ R39, R12, R16, R39 ;  /* 0x000000100c277223 */ /* 0x000fe20000010027 */
[----:B------:R-:W-:Y:S02]  /*0a70*/  HADD2.F32 R105, -RZ, R30.H1_H1 ;  /* 0x3000001eff697230 */ /* 0x000fe40000004100 */
[C---:B------:R-:W-:Y:S01]  /*0a80*/  FMUL.FTZ R11, R4.reuse, R111 ;  /* 0x0000006f040b7220 */ /* 0x040fe20000410000 */
[----:B------:R-:W-:Y:S01]  /*0a90*/  FMUL.FTZ R16, R4, R13 ;  /* 0x0000000d04107220 */ /* 0x000fe20000410000 */
[--C-:B------:R-:W-:Y:S02]  /*0aa0*/  HADD2.F32 R84, -RZ, R31.reuse.H0_H0 ;  /* 0x2000001fff547230 */ /* 0x100fe40000004100 */
[-C--:B------:R-:W-:Y:S01]  /*0ab0*/  FMUL.FTZ R14, R14, R85.reuse ;  /* 0x000000550e0e7220 */ /* 0x080fe20000410000 */
[----:B------:R-:W-:Y:S01]  /*0ac0*/  FADD.FTZ R52, R52, R85 ;  /* 0x0000005534347221 */ /* 0x000fe20000010000 */
[----:B------:R-:W-:Y:S01]  /*0ad0*/  FFMA.FTZ R40, R11, R85, R40 ;  /* 0x000000550b287223 */ /* 0x000fe20000010028 */
[-C--:B------:R-:W-:Y:S01]  /*0ae0*/  FMUL.FTZ R13, R105, R18.reuse ;  /* 0x00000012690d7220 */ /* 0x080fe20000410000 */
[----:B------:R-:W-:Y:S01]  /*0af0*/  FADD.FTZ R53, R53, R18 ;  /* 0x0000001235357221 */ /* 0x000fe20000010000 */
[----:B------:R-:W-:Y:S01]  /*0b00*/  FFMA.FTZ R41, R16, R18, R41 ;  /* 0x0000001210297223 */ /* 0x000fe20000010029 */
[----:B------:R-:W-:Y:S01]  /*0b10*/  FMUL.FTZ R15, R4, R15 ;  /* 0x0000000f040f7220 */ /* 0x000fe20000410000 */
[----:B------:R-:W-:-:S02]  /*0b20*/  HADD2.F32 R85, -RZ, R31.H1_H1 ;  /* 0x3000001fff557230 */ /* 0x000fc40000004100 */
[----:B------:R-:W-:Y:S01]  /*0b30*/  FMUL.FTZ R18, R84, R17 ;  /* 0x0000001154127220 */ /* 0x000fe20000410000 */
[----:B------:R-:W-:Y:S01]  /*0b40*/  FMUL.FTZ R84, R4, R109 ;  /* 0x0000006d04547220 */ /* 0x000fe20000410000 */
[----:B------:R-:W-:Y:S01]  /*0b50*/  FADD.FTZ R54, R54, R17 ;  /* 0x0000001136367221 */ /* 0x000fe20000010000 */
[----:B------:R-:W-:Y:S01]  /*0b60*/  FFMA.FTZ R42, R15, R17, R42 ;  /* 0x000000110f2a7223 */ /* 0x000fe2000001002a */
[-C--:B------:R-:W-:Y:S01]  /*0b70*/  FMUL.FTZ R17, R85, R82.reuse ;  /* 0x0000005255117220 */ /* 0x080fe20000410000 */
[----:B------:R-:W-:Y:S01]  /*0b80*/  FADD.FTZ R55, R55, R82 ;  /* 0x0000005237377221 */ /* 0x000fe20000010000 */
[----:B------:R-:W-:Y:S01]  /*0b90*/  FFMA.FTZ R43, R84, R82, R43 ;  /* 0x00000052542b7223 */ /* 0x000fe2000001002b */
[----:B------:R-:W-:Y:S01]  /*0ba0*/  FADD.FTZ R82, RZ, R6 ;  /* 0x00000006ff527221 */ /* 0x000fe20000010000 */
[----:B------:R-:W-:Y:S01]  /*0bb0*/  FMUL.FTZ R88, R4, R87 ;  /* 0x0000005704587220 */ /* 0x000fe20000410000 */
[----:B------:R-:W-:Y:S01]  /*0bc0*/  FFMA.FTZ R87, R3, R6, RZ ;  /* 0x0000000603577223 */ /* 0x000fe200000100ff */
[----:B------:R-:W-:-:S02]  /*0bd0*/  HADD2.F32 R85, -RZ, R32.H1_H1 ;  /* 0x30000020ff557230 */ /* 0x000fc40000004100 */
[----:B------:R-:W-:Y:S01]  /*0be0*/  FADD.FTZ R105, R82, R5 ;  /* 0x0000000552697221 */ /* 0x000fe20000010000 */
[----:B------:R-:W-:Y:S01]  /*0bf0*/  FFMA.FTZ R82, R8, R5, R87 ;  /* 0x0000000508527223 */ /* 0x000fe20000010057 */
[----:B------:R-:W-:Y:S01]  /*0c00*/  FADD.FTZ R49, R49, R90 ;  /* 0x0000005a31317221 */ /* 0x000fe20000010000 */
[-C--:B------:R-:W-:Y:S01]  /*0c10*/  FMUL.FTZ R85, R85, R90.reuse ;  /* 0x0000005a55557220 */ /* 0x080fe20000410000 */
[----:B------:R-:W-:Y:S01]  /*0c20*/  FFMA.FTZ R65, R88, R90, R65 ;  /* 0x0000005a58417223 */ /* 0x000fe20000010041 */
[----:B------:R-:W-:Y:S01]  /*0c30*/  FMUL.FTZ R89, R4, R89 ;  /* 0x0000005904597220 */ /* 0x000fe20000410000 */
[----:B------:R-:W-:Y:S01]  /*0c40*/  FADD.FTZ R90, R105, R10 ;  /* 0x0000000a695a7221 */ /* 0x000fe20000010000 */
[----:B------:R-:W-:Y:S01]  /*0c50*/  FFMA.FTZ R105, R7, R10, R82 ;  /* 0x0000000a07697223 */ /* 0x000fe20000010052 */
[-C--:B------:R-:W-:Y:S01]  /*0c60*/  FMUL.FTZ R87, R92, R99.reuse ;  /* 0x000000635c577220 */ /* 0x080fe20000410000 */
[----:B------:R-:W-:Y:S01]  /*0c70*/  FADD.FTZ R50, R50, R99 ;  /* 0x0000006332327221 */ /* 0x000fe20000010000 */
[----:B------:R-:W-:Y:S01]  /*0c80*/  FFMA.FTZ R66, R89, R99, R66 ;  /* 0x0000006359427223 */ /* 0x000fe20000010042 */
[----:B------:R-:W-:Y:S01]  /*0c90*/  FADD.FTZ R99, R90, R9 ;  /* 0x000000095a637221 */ /* 0x000fe20000010000 */
[----:B------:R-:W-:-:S02]  /*0ca0*/  HADD2.F32 R86, -RZ, R32.H0_H0 ;  /* 0x20000020ff567230 */ /* 0x000fc40000004100 */
[----:B------:R-:W-:Y:S01]  /*0cb0*/  FFMA.FTZ R82, R12, R9, R105 ;  /* 0x000000090c527223 */ /* 0x000fe20000010069 */
[----:B------:R-:W-:Y:S01]  /*0cc0*/  FMUL.FTZ R19, R4, R19 ;  /* 0x0000001304137220 */ /* 0x000fe20000410000 */
[----:B------:R-:W-:Y:S01]  /*0cd0*/  FADD.FTZ R98, R99, R14 ;  /* 0x0000000e63627221 */ /* 0x000fe20000010000 */
[----:B------:R-:W-:Y:S01]  /*0ce0*/  FADD.FTZ R48, R48, R107 ;  /* 0x0000006b30307221 */ /* 0x000fe20000010000 */
[----:B------:R-:W-:Y:S01]  /*0cf0*/  FFMA.FTZ R99, R11, R14, R82 ;  /* 0x0000000e0b637223 */ /* 0x000fe20000010052 */
[-C--:B------:R-:W-:Y:S01]  /*0d00*/  FMUL.FTZ R86, R86, R107.reuse ;  /* 0x0000006b56567220 */ /* 0x080fe20000410000 */
        /* <DEDUP_REMOVED lines=37> */
[-C--:B------:R-:W-:Y:S01]  /*0f60*/  FMUL.FTZ R102, R105, R76.reuse ;  /* 0x0000004c69667220 */ /* 0x080fe20000410000 */
[----:B------:R-:W-:Y:S01]  /*0f70*/  FADD.FTZ R77, R78, R99 ;  /* 0x000000634e4d7221 */ /* 0x000fe20000010000 */
[C---:B------:R-:W-:Y:S01]  /*0f80*/  FFMA.FTZ R79, R101.reuse, R99, R80 ;  /* 0x00000063654f7223 */ /* 0x040fe20000010050 */
[----:B------:R-:W-:Y:S01]  /*0f90*/  FADD.FTZ R46, R46, R81 ;  /* 0x000000512e2e7221 */ /* 0x000fe20000010000 */
[----:B------:R-:W-:Y:S01]  /*0fa0*/  FFMA.FTZ R62, R101, R81, R62 ;  /* 0x00000051653e7223 */ /* 0x000fe2000001003e */
[----:B------:R-:W-:Y:S01]  /*0fb0*/  FADD.FTZ R47, R47, R76 ;  /* 0x0000004c2f2f7221 */ /* 0x000fe20000010000 */
[C---:B------:R-:W-:Y:S01]  /*0fc0*/  FFMA.FTZ R63, R104.reuse, R76, R63 ;  /* 0x0000004c683f7223 */ /* 0x040fe2000001003f */
[----:B------:R-:W-:Y:S01]  /*0fd0*/  FADD.FTZ R82, R77, R102 ;  /* 0x000000664d527221 */ /* 0x000fe20000010000 */
[----:B------:R-:W-:Y:S01]  /*0fe0*/  FFMA.FTZ R80, R104, R102, R79 ;  /* 0x0000006668507223 */ /* 0x000fe2000001004f */
[----:B------:R-:W-:Y:S06]  /*0ff0*/  BRA `(.L_x_1129) ;  /* 0x0000000000787947 */ /* 0x000fec0003800000 */
.L_x_1128:
[----:B-----5:R-:W-:Y:S01]  /*1000*/  ISETP.GE.AND P1, PT, R106, 0x1, PT ;  /* 0x000000016a00780c */ /* 0x020fe20003f26270 */
[----:B------:R-:W0:Y:S01]  /*1010*/  LDC.64 R80, c[0x0][0x3b0] ;  /* 0x0000ec00ff507b82 */ /* 0x000e220000000a00 */
[----:B------:R-:W-:Y:S01]  /*1020*/  MOV R103, UR7 ;  /* 0x0000000700677c02 */ /* 0x000fe20008000f00 */
[----:B------:R-:W-:Y:S01]  /*1030*/  HFMA2 R83, -RZ, RZ, 0, 0 ;  /* 0x00000000ff537431 */ /* 0x000fe200000001ff */
        /* <DEDUP_REMOVED lines=24> */
[----:B0-----:R-:W-:Y:S01]  /*11c0*/  MOV R82, RZ ;  /* 0x000000ff00527202 */ /* 0x001fe20000000f00 */
[----:B-1----:R-:W-:-:S07]  /*11d0*/  HFMA2 R80, -RZ, RZ, 0, 0 ;  /* 0x00000000ff507431 */ /* 0x002fce00000001ff */
.L_x_1129:
        /* <DEDUP_REMOVED lines=32> */
.L_x_1131:
[----:B------:R-:W-:Y:S05]  /*13e0*/  BSYNC.RECONVERGENT B0 ;  /* 0x0000000000007941 */ /* 0x000fea0003800200 */
.L_x_1130:
        /* <DEDUP_REMOVED lines=27> */
[----:B------:R-:W-:Y:S02]  /*15a0*/  LEA.HI R78, R78, R77, RZ, 0x3 ;  /* 0x0000004d4e4e7211 */ /* 0x000fe400078f18ff */
[----:B------:R-:W-:Y:S01]  /*15b0*/  FMUL.FTZ R81, R81, UR14 ;  /* 0x0000000e51517c20 */ /* 0x000fe20008410000 */
[----:B------:R-:W-:Y:S01]  /*15c0*/  @P1 LEA.HI R106, R79, R106, RZ, 0x3 ;  /* 0x0000006a4f6a1211 */ /* 0x000fe200078f18ff */
[----:B------:R-:W-:Y:S01]  /*15d0*/  FMUL.FTZ R80, R76, UR14 ;  /* 0x0000000e4c507c20 */ /* 0x000fe20008410000 */
[----:B------:R-:W-:-:S02]  /*15e0*/  MOV R107, RZ ;  /* 0x000000ff006b7202 */ /* 0x000fc40000000f00 */
[-C--:B------:R-:W-:Y:S02]  /*15f0*/  @P1 LEA.HI.SX32 R107, R106, R105.reuse, 0x1d ;  /* 0x000000696a6b1211 */ /* 0x080fe400078feaff */
[----:B------:R-:W-:Y:S02]  /*1600*/  LEA.HI.SX32 R83, R78, R105, 0x1d ;  /* 0x000000694e537211 */ /* 0x000fe400078feaff */
        /* <DEDUP_REMOVED lines=19> */
.L_x_1134:
        /* <DEDUP_REMOVED lines=12> */
.L_x_1135:
        /* <DEDUP_REMOVED lines=12> */
.L_x_1136:
        /* <DEDUP_REMOVED lines=12> */
.L_x_1137:
        /* <DEDUP_REMOVED lines=12> */
.L_x_1138:
        /* <DEDUP_REMOVED lines=12> */
.L_x_1139:
        /* <DEDUP_REMOVED lines=12> */
.L_x_1140:
        /* <DEDUP_REMOVED lines=14> */
.L_x_1133:
        /* <DEDUP_REMOVED lines=13> */
[----:B------:R-:W-:Y:S01]  /*1d70*/  F2FP.F16.F32.PACK_AB R72, RZ, R77 ;  /* 0x0000004dff48723e */ /* 0x000fe200000000ff */
[C---:B------:R-:W-:Y:S01]  /*1d80*/  FMUL.FTZ R73, R4.reuse, R73 ;  /* 0x0000004904497220 */ /* 0x040fe20000410000 */
[----:B------:R-:W-:Y:S01]  /*1d90*/  F2FP.F16.F32.PACK_AB R76, RZ, R78 ;  /* 0x0000004eff4c723e */ /* 0x000fe200000000ff */
        /* <DEDUP_REMOVED lines=8> */
[----:B------:R-:W-:-:S04]  /*1e20*/  F2FP.F16.F32.PACK_AB R72, RZ, R72 ;  /* 0x00000048ff48723e */ /* 0x000fc800000000ff */
[----:B------:R-:W-:-:S07]  /*1e30*/  PRMT R68, R72, 0x7610, R68 ;  /* 0x0000761048447816 */ /* 0x000fce0000000044 */
.L_x_1142:
[----:B------:R-:W-:Y:S02]  /*1e40*/  F2FP.F16.F32.PACK_AB R72, RZ, R74 ;  /* 0x0000004aff48723e */ /* 0x000fe400000000ff */
        /* <DEDUP_REMOVED lines=8> */
.L_x_1143:
[----:B------:R-:W-:Y:S05]  /*1ed0*/  @!P1 BRA `(.L_x_1144) ;  /* 0x0000000000189947 */ /* 0x000fea0003800000 */
[----:B------:R-:W-:Y:S01]  /*1ee0*/  FMUL.FTZ R74, R77, UR17 ;  /* 0x000000114d4a7c20 */ /* 0x000fe20008410000 */
[----:B-----5:R-:W-:-:S03]  /*1ef0*/  LOP3.LUT P2, RZ, R96, 0xff0000, RZ, 0xc0, !PT ;  /* 0x00ff000060ff7812 */ /* 0x020fc6000784c0ff */
[----:B------:R-:W-:-:S05]  /*1f00*/  FMUL.FTZ R74, R74, UR16 ;  /* 0x000000104a4a7c20 */ /* 0x000fca0008410000 */
[----:B------:R-:W-:-:S04]  /*1f10*/  FSEL R74, R74, RZ, P2 ;  /* 0x000000ff4a4a7208 */ /* 0x000fc80001000000 */
[----:B------:R-:W-:-:S04]  /*1f20*/  F2FP.F16.F32.PACK_AB R74, RZ, R74 ;  /* 0x0000004aff4a723e */ /* 0x000fc800000000ff */
[----:B------:R-:W-:-:S07]  /*1f30*/  PRMT R69, R74, 0x7610, R69 ;  /* 0x000076104a457816 */ /* 0x000fce0000000045 */
.L_x_1144:
[----:B------:R-:W-:Y:S05]  /*1f40*/  @!P1 BRA `(.L_x_1145) ;  /* 0x0000000000189947 */ /* 0x000fea0003800000 */
[----:B------:R-:W-:Y:S01]  /*1f50*/  FMUL.FTZ R74, R78, UR17 ;  /* 0x000000114e4a7c20 */ /* 0x000fe20008410000 */
[----:B-----5:R-:W-:-:S03]  /*1f60*/  LOP3.LUT P2, RZ, R96, 0xff000000, RZ, 0xc0, !PT ;  /* 0xff00000060ff7812 */ /* 0x020fc6000784c0ff */
[----:B------:R-:W-:-:S05]  /*1f70*/  FMUL.FTZ R74, R74, UR16 ;  /* 0x000000104a4a7c20 */ /* 0x000fca0008410000 */
[----:B------:R-:W-:-:S04]  /*1f80*/  FSEL R74, R74, RZ, P2 ;  /* 0x000000ff4a4a7208 */ /* 0x000fc80001000000 */
[----:B------:R-:W-:-:S04]  /*1f90*/  F2FP.F16.F32.PACK_AB R74, RZ, R74 ;  /* 0x0000004aff4a723e */ /* 0x000fc800000000ff */
[----:B------:R-:W-:-:S07]  /*1fa0*/  PRMT R69, R69, 0x5410, R74 ;  /* 0x0000541045457816 */ /* 0x000fce000000004a */
.L_x_1145:
        /* <DEDUP_REMOVED lines=10> */
[----:B------:R-:W-:Y:S01]  /*2050*/  F2FP.F16.F32.PACK_AB R76, RZ, R76 ;  /* 0x0000004cff4c723e */ /* 0x000fe200000000ff */
        /* <DEDUP_REMOVED lines=11> */
.L_x_1146:
[----:B------:R-:W-:Y:S05]  /*2110*/  @!P1 BRA `(.L_x_1147) ;  /* 0x0000000000189947 */ /* 0x000fea0003800000 */
[----:B------:R-:W-:Y:S01]  /*2120*/  FMUL.FTZ R74, R78, UR17 ;  /* 0x000000114e4a7c20 */ /* 0x000fe20008410000 */
[----:B-----5:R-:W-:-:S03]  /*2130*/  LOP3.LUT P2, RZ, R97, 0xff00, RZ, 0xc0, !PT ;  /* 0x0000ff0061ff7812 */ /* 0x020fc6000784c0ff */
[----:B------:R-:W-:-:S05]  /*2140*/  FMUL.FTZ R74, R74, UR16 ;  /* 0x000000104a4a7c20 */ /* 0x000fca0008410000 */
[----:B------:R-:W-:-:S04]  /*2150*/  FSEL R74, R74, RZ, P2 ;  /* 0x000000ff4a4a7208 */ /* 0x000fc80001000000 */
[----:B------:R-:W-:-:S04]  /*2160*/  F2FP.F16.F32.PACK_AB R74, RZ, R74 ;  /* 0x0000004aff4a723e */ /* 0x000fc800000000ff */
[----:B------:R-:W-:-:S07]  /*2170*/  PRMT R70, R70, 0x5410, R74 ;  /* 0x0000541046467816 */ /* 0x000fce000000004a */
.L_x_1147:
        /* <DEDUP_REMOVED lines=10> */
.L_x_1148:
[----:B------:R-:W-:Y:S02]  /*2220*/  F2FP.F16.F32.PACK_AB R75, R78, R79 ;  /* 0x0000004f4e4b723e */ /* 0x000fe400000000ff */
        /* <DEDUP_REMOVED lines=10> */
.L_x_1132:
        /* <DEDUP_REMOVED lines=17> */
.L_x_1150:
        /* <DEDUP_REMOVED lines=11> */
.L_x_1151:
        /* <DEDUP_REMOVED lines=11> */
.L_x_1152:
        /* <DEDUP_REMOVED lines=11> */
.L_x_1153:
        /* <DEDUP_REMOVED lines=11> */
.L_x_1154:
        /* <DEDUP_REMOVED lines=11> */
.L_x_1155:
        /* <DEDUP_REMOVED lines=11> */
.L_x_1156:
        /* <DEDUP_REMOVED lines=13> */
.L_x_1149:
        /* <DEDUP_REMOVED lines=13> */
[----:B------:R-:W-:Y:S01]  /*29a0*/  @P0 FFMA.FTZ R73, R11, R80, R81 ;  /* 0x000000500b490223 */ /* 0x000fe20000010051 */
[----:B------:R-:W-:Y:S01]  /*29b0*/  @P0 FADD.FTZ R72, R5, -R72 ;  /* 0x8000004805480221 */ /* 0x000fe20000010000 */
[----:B------:R-:W-:Y:S01]  /*29c0*/  @P0 FADD.FTZ R74, R10, -R75 ;  /* 0x8000004b0a4a0221 */ /* 0x000fe20000010000 */
[----:B------:R-:W-:Y:S02]  /*29d0*/  HADD2.F32 R75, -RZ, R26.H0_H0 ;  /* 0x2000001aff4b7230 */ /* 0x000fe40000004100 */
[----:B------:R-:W-:Y:S01]  /*29e0*/  @P0 FADD.FTZ R76, R9, -R76 ;  /* 0x8000004c094c0221 */ /* 0x000fe20000010000 */
[----:B------:R-:W-:Y:S01]  /*29f0*/  @P0 FFMA.FTZ R115, R4, R72, R115 ;  /* 0x0000004804730223 */ /* 0x000fe20000010073 */
[----:B------:R-:W-:Y:S01]  /*2a00*/  @P0 FFMA.FTZ R72, R16, R80, R81 ;  /* 0x0000005010480223 */ /* 0x000fe20000010051 */
[----:B------:R-:W-:Y:S01]  /*2a10*/  @P0 FFMA.FTZ R113, R4, R74, R113 ;  /* 0x0000004a04710223 */ /* 0x000fe20000010071 */
[-CC-:B------:R-:W-:Y:S01]  /*2a20*/  @P0 FFMA.FTZ R79, R15, R80.reuse, R81.reuse ;  /* 0x000000500f4f0223 */ /* 0x180fe20000010051 */
[----:B------:R-:W-:Y:S01]  /*2a30*/  @P0 FFMA.FTZ R74, R84, R80, R81 ;  /* 0x00000050544a0223 */ /* 0x000fe20000010051 */
[----:B------:R-:W-:Y:S01]  /*2a40*/  @P0 FADD.FTZ R73, R14, -R73 ;  /* 0x800000490e490221 */ /* 0x000fe20000010000 */
[----:B------:R-:W-:Y:S01]  /*2a50*/  @P0 FADD.FTZ R72, R13, -R72 ;  /* 0x800000480d480221 */ /* 0x000fe20000010000 */
[----:B------:R-:W-:-:S02]  /*2a60*/  HADD2.F32 R77, -RZ, R27.H1_H1 ;  /* 0x3000001bff4d7230 */ /* 0x000fc40000004100 */
[----:B------:R-:W-:Y:S01]  /*2a70*/  @P0 FFMA.FTZ R111, R4, R76, R111 ;  /* 0x0000004c046f0223 */ /* 0x000fe2000001006f */
[----:B------:R-:W-:Y:S01]  /*2a80*/  @P0 FADD.FTZ R79, R18, -R79 ;  /* 0x8000004f124f0221 */ /* 0x000fe20000010000 */
        /* <DEDUP_REMOVED lines=18> */
.L_x_1157:
[----:B------:R-:W-:Y:S05]  /*2bb0*/  @!P1 BRA `(.L_x_1158) ;  /* 0x0000000000189947 */ /* 0x000fea0003800000 */
[----:B------:R-:W-:Y:S01]  /*2bc0*/  FMUL.FTZ R115, R115, UR17 ;  /* 0x0000001173737c20 */ /* 0x000fe20008410000 */
[----:B------:R-:W-:-:S03]  /*2bd0*/  LOP3.LUT P0, RZ, R96, 0xff00, RZ, 0xc0, !PT ;  /* 0x0000ff0060ff7812 */ /* 0x000fc6000780c0ff */
[----:B------:R-:W-:-:S05]  /*2be0*/  FMUL.FTZ R115, R115, UR16 ;  /* 0x0000001073737c20 */ /* 0x000fca0008410000 */
[----:B------:R-:W-:-:S04]  /*2bf0*/  FSEL R115, R115, RZ, P0 ;  /* 0x000000ff73737208 */ /* 0x000fc80000000000 */
[----:B------:R-:W-:-:S04]  /*2c00*/  F2FP.F16.F32.PACK_AB R115, RZ, R115 ;  /* 0x00000073ff73723e */ /* 0x000fc800000000ff */
[----:B------:R-:W-:-:S07]  /*2c10*/  PRMT R68, R68, 0x5410, R115 ;  /* 0x0000541044447816 */ /* 0x000fce0000000073 */
.L_x_1158:
[----:B------:R-:W-:Y:S05]  /*2c20*/  @!P1 BRA `(.L_x_1159) ;  /* 0x0000000000189947 */ /* 0x000fea0003800000 */
[----:B------:R-:W-:Y:S01]  /*2c30*/  FMUL.FTZ R113, R113, UR17 ;  /* 0x0000001171717c20 */ /* 0x000fe20008410000 */
[----:B------:R-:W-:-:S03]  /*2c40*/  LOP3.LUT P0, RZ, R96, 0xff0000, RZ, 0xc0, !PT ;  /* 0x00ff000060ff7812 */ /* 0x000fc6000780c0ff */
[----:B------:R-:W-:-:S05]  /*2c50*/  FMUL.FTZ R113, R113, UR16 ;  /* 0x0000001071717c20 */ /* 0x000fca0008410000 */
[----:B------:R-:W-:-:S04]  /*2c60*/  FSEL R113, R113, RZ, P0 ;  /* 0x000000ff71717208 */ /* 0x000fc80000000000 */
[----:B------:R-:W-:-:S04]  /*2c70*/  F2FP.F16.F32.PACK_AB R113, RZ, R113 ;  /* 0x00000071ff71723e */ /* 0x000fc800000000ff */
[----:B------:R-:W-:-:S07]  /*2c80*/  PRMT R69, R113, 0x7610, R69 ;  /* 0x0000761071457816 */ /* 0x000fce0000000045 */
.L_x_1159:
[----:B------:R-:W-:Y:S05]  /*2c90*/  @!P1 BRA `(.L_x_1160) ;  /* 0x0000000000189947 */ /* 0x000fea0003800000 */
[----:B------:R-:W-:Y:S01]  /*2ca0*/  FMUL.FTZ R111, R111, UR17 ;  /* 0x000000116f6f7c20 */ /* 0x000fe20008410000 */
[----:B------:R-:W-:-:S03]  /*2cb0*/  LOP3.LUT P0, RZ, R96, 0xff000000, RZ, 0xc0, !PT ;  /* 0xff00000060ff7812 */ /* 0x000fc6000780c0ff */
[----:B------:R-:W-:-:S05]  /*2cc0*/  FMUL.FTZ R111, R111, UR16 ;  /* 0x000000106f6f7c20 */ /* 0x000fca0008410000 */
[----:B------:R-:W-:-:S04]  /*2cd0*/  FSEL R111, R111, RZ, P0 ;  /* 0x000000ff6f6f7208 */ /* 0x000fc80000000000 */
[----:B------:R-:W-:-:S04]  /*2ce0*/  F2FP.F16.F32.PACK_AB R111, RZ, R111 ;  /* 0x0000006fff6f723e */ /* 0x000fc800000000ff */
[----:B------:R-:W-:-:S07]  /*2cf0*/  PRMT R69, R69, 0x5410, R111 ;  /* 0x0000541045457816 */ /* 0x000fce000000006f */
.L_x_1160:
[----:B------:R-:W-:Y:S05]  /*2d00*/  @!P1 BRA `(.L_x_1161) ;  /* 0x0000000000189947 */ /* 0x000fea0003800000 */
[----:B------:R-:W-:Y:S01]  /*2d10*/  FMUL.FTZ R75, R75, UR17 ;  /* 0x000000114b4b7c20 */ /* 0x000fe20008410000 */
[----:B------:R-:W-:-:S03]  /*2d20*/  LOP3.LUT P0, RZ, R97, 0xff, RZ, 0xc0, !PT ;  /* 0x000000ff61ff7812 */ /* 0x000fc6000780c0ff */
[----:B------:R-:W-:-:S05]  /*2d30*/  FMUL.FTZ R75, R75, UR16 ;  /* 0x000000104b4b7c20 */ /* 0x000fca0008410000 */
[----:B------:R-:W-:-:S04]  /*2d40*/  FSEL R75, R75, RZ, P0 ;  /* 0x000000ff4b4b7208 */ /* 0x000fc80000000000 */
[----:B------:R-:W-:-:S04]  /*2d50*/  F2FP.F16.F32.PACK_AB R75, RZ, R75 ;  /* 0x0000004bff4b723e */ /* 0x000fc800000000ff */
[----:B------:R-:W-:-:S07]  /*2d60*/  PRMT R70, R75, 0x7610, R70 ;  /* 0x000076104b467816 */ /* 0x000fce0000000046 */
.L_x_1161:
[----:B------:R-:W-:Y:S05]  /*2d70*/  @!P1 BRA `(.L_x_1162) ;  /* 0x0000000000189947 */ /* 0x000fea0003800000 */
[----:B------:R-:W-:Y:S01]  /*2d80*/  FMUL.FTZ R109, R109, UR17 ;  /* 0x000000116d6d7c20 */ /* 0x000fe20008410000 */
[----:B------:R-:W-:-:S03]  /*2d90*/  LOP3.LUT P0, RZ, R97, 0xff00, RZ, 0xc0, !PT ;  /* 0x0000ff0061ff7812 */ /* 0x000fc6000780c0ff */
[----:B------:R-:W-:-:S05]  /*2da0*/  FMUL.FTZ R109, R109, UR16 ;  /* 0x000000106d6d7c20 */ /* 0x000fca0008410000 */
[----:B------:R-:W-:-:S04]  /*2db0*/  FSEL R109, R109, RZ, P0 ;  /* 0x000000ff6d6d7208 */ /* 0x000fc80000000000 */
[----:B------:R-:W-:-:S04]  /*2dc0*/  F2FP.F16.F32.PACK_AB R109, RZ, R109 ;  /* 0x0000006dff6d723e */ /* 0x000fc800000000ff */
[----:B------:R-:W-:-:S07]  /*2dd0*/  PRMT R70, R70, 0x5410, R109 ;  /* 0x0000541046467816 */ /* 0x000fce000000006d */
.L_x_1162:
[----:B------:R-:W-:Y:S05]  /*2de0*/  @!P1 BRA `(.L_x_1163) ;  /* 0x0000000000189947 */ /* 0x000fea0003800000 */
[----:B------:R-:W-:Y:S01]  /*2df0*/  FMUL.FTZ R75, R82, UR17 ;  /* 0x00000011524b7c20 */ /* 0x000fe20008410000 */
[----:B------:R-:W-:-:S03]  /*2e00*/  LOP3.LUT P0, RZ, R97, 0xff0000, RZ, 0xc0, !PT ;  /* 0x00ff000061ff7812 */ /* 0x000fc6000780c0ff */
[----:B------:R-:W-:-:S05]  /*2e10*/  FMUL.FTZ R75, R75, UR16 ;  /* 0x000000104b4b7c20 */ /* 0x000fca0008410000 */
[----:B------:R-:W-:-:S04]  /*2e20*/  FSEL R75, R75, RZ, P0 ;  /* 0x000000ff4b4b7208 */ /* 0x000fc80000000000 */
[----:B------:R-:W-:-:S04]  /*2e30*/  F2FP.F16.F32.PACK_AB R75, RZ, R75 ;  /* 0x0000004bff4b723e */ /* 0x000fc800000000ff */
[----:B------:R-:W-:-:S07]  /*2e40*/  PRMT R71, R75, 0x7610, R71 ;  /* 0x000076104b477816 */ /* 0x000fce0000000047 */
.L_x_1163:
        /* <DEDUP_REMOVED lines=12> */
.L_x_1141:
        /* <DEDUP_REMOVED lines=13> */
[----:B0----5:R-:W-:Y:S02]  /*2fe0*/  HADD2.F32 R76, -RZ, R21.H0_H0 ;  /* 0x20000015ff4c7230 */ /* 0x021fe40000004100 */
[--C-:B------:R-:W-:Y:S02]  /*2ff0*/  HADD2.F32 R2, -RZ, R20.reuse.H1_H1 ;  /* 0x30000014ff027230 */ /* 0x100fe40000004100 */
[----:B------:R-:W-:-:S08]  /*3000*/  HADD2.F32 R97, -RZ, R20.H0_H0 ;  /* 0x20000014ff617230 */ /* 0x000fd00000004100 */
        /* <DEDUP_REMOVED lines=8> */
[----:B------:R-:W-:Y:S02]  /*3090*/  HADD2.F32 R81, -RZ, R21.H1_H1 ;  /* 0x30000015ff517230 */ /* 0x000fe40000004100 */
[----:B------:R-:W-:Y:S01]  /*30a0*/  @P2 FADD.FTZ R75, R85, -R72 ;  /* 0x80000048554b2221 */ /* 0x000fe20000010000 */
[----:B------:R-:W-:Y:S01]  /*30b0*/  @P2 FADD.FTZ R77, R87, -R74 ;  /* 0x8000004a574d2221 */ /* 0x000fe20000010000 */
[----:B------:R-:W-:Y:S01]  /*30c0*/  @P2 FADD.FTZ R72, R90, -R79 ;  /* 0x8000004f5a482221 */ /* 0x000fe20000010000 */
[----:B------:R-:W-:Y:S01]  /*30d0*/  @P2 FADD.FTZ R73, R86, -R73 ;  /* 0x8000004956492221 */ /* 0x000fe20000010000 */
[C---:B------:R-:W-:Y:S01]  /*30e0*/  @P2 FFMA.FTZ R2, R4.reuse, R75, R2 ;  /* 0x0000004b04022223 */ /* 0x040fe20000010002 */
[C---:B------:R-:W-:Y:S01]  /*30f0*/  @P2 FFMA.FTZ R76, R4.reuse, R77, R76 ;  /* 0x0000004d044c2223 */ /* 0x040fe2000001004c */
[----:B------:R-:W-:Y:S01]  /*3100*/  @P2 FFMA.FTZ R81, R4, R72, R81 ;  /* 0x0000004804512223 */ /* 0x000fe20000010051 */
[----:B------:R-:W-:-:S02]  /*3110*/  HADD2.F32 R77, -RZ, R23.H1_H1 ;  /* 0x30000017ff4d7230 */ /* 0x000fc40000004100 */
[----:B------:R-:W-:Y:S01]  /*3120*/  @P2 FFMA.FTZ R97, R4, R73, R97 ;  /* 0x0000004904612223 */ /* 0x000fe20000010061 */
[--C-:B------:R-:W-:Y:S02]  /*3130*/  HADD2.F32 R79, -RZ, R22.reuse.H0_H0 ;  /* 0x20000016ff4f7230 */ /* 0x100fe40000004100 */
[----:B------:R-:W-:Y:S01]  /*3140*/  @P2 FADD.FTZ R72, R102, -R109 ;  /* 0x8000006d66482221 */ /* 0x000fe20000010000 */
[----:B------:R-:W-:Y:S02]  /*3150*/  HADD2.F32 R74, -RZ, R22.H1_H1 ;  /* 0x30000016ff4a7230 */ /* 0x000fe40000004100 */
        /* <DEDUP_REMOVED lines=17> */
.L_x_1166:
[----:B------:R-:W-:Y:S05]  /*3270*/  @!P1 BRA `(.L_x_1167) ;  /* 0x0000000000189947 */ /* 0x000fea0003800000 */
[----:B------:R-:W-:Y:S01]  /*3280*/  FMUL.FTZ R2, R2, UR17 ;  /* 0x0000001102027c20 */ /* 0x000fe20008410000 */
[----:B------:R-:W-:-:S03]  /*3290*/  LOP3.LUT P2, RZ, R94, 0xff00, RZ, 0xc0, !PT ;  /* 0x0000ff005eff7812 */ /* 0x000fc6000784c0ff */
[----:B------:R-:W-:-:S05]  /*32a0*/  FMUL.FTZ R2, R2, UR16 ;  /* 0x0000001002027c20 */ /* 0x000fca0008410000 */
[----:B------:R-:W-:-:S04]  /*32b0*/  FSEL R2, R2, RZ, P2 ;  /* 0x000000ff02027208 */ /* 0x000fc80001000000 */
[----:B------:R-:W-:-:S04]  /*32c0*/  F2FP.F16.F32.PACK_AB R2, RZ, R2 ;  /* 0x00000002ff02723e */ /* 0x000fc800000000ff */
[----:B------:R-:W-:-:S07]  /*32d0*/  PRMT R68, R68, 0x5410, R2 ;  /* 0x0000541044447816 */ /* 0x000fce0000000002 */
.L_x_1167:
[----:B------:R-:W-:Y:S05]  /*32e0*/  @!P1 BRA `(.L_x_1168) ;  /* 0x0000000000189947 */ /* 0x000fea0003800000 */
[----:B------:R-:W-:Y:S01]  /*32f0*/  FMUL.FTZ R76, R76, UR17 ;  /* 0x000000114c4c7c20 */ /* 0x000fe20008410000 */
[----:B------:R-:W-:-:S03]  /*3300*/  LOP3.LUT P2, RZ, R94, 0xff0000, RZ, 0xc0, !PT ;  /* 0x00ff00005eff7812 */ /* 0x000fc6000784c0ff */
[----:B------:R-:W-:-:S05]  /*3310*/  FMUL.FTZ R76, R76, UR16 ;  /* 0x000000104c4c7c20 */ /* 0x000fca0008410000 */
[----:B------:R-:W-:-:S04]  /*3320*/  FSEL R76, R76, RZ, P2 ;  /* 0x000000ff4c4c7208 */ /* 0x000fc80001000000 */
[----:B------:R-:W-:-:S04]  /*3330*/  F2FP.F16.F32.PACK_AB R76, RZ, R76 ;  /* 0x0000004cff4c723e */ /* 0x000fc800000000ff */
[----:B------:R-:W-:-:S07]  /*3340*/  PRMT R69, R76, 0x7610, R69 ;  /* 0x000076104c457816 */ /* 0x000fce0000000045 */
.L_x_1168:
[----:B------:R-:W-:Y:S05]  /*3350*/  @!P1 BRA `(.L_x_1169) ;  /* 0x0000000000189947 */ /* 0x000fea0003800000 */
[----:B------:R-:W-:Y:S01]  /*3360*/  FMUL.FTZ R81, R81, UR17 ;  /* 0x0000001151517c20 */ /* 0x000fe20008410000 */
[----:B------:R-:W-:-:S03]  /*3370*/  LOP3.LUT P2, RZ, R94, 0xff000000, RZ, 0xc0, !PT ;  /* 0xff0000005eff7812 */ /* 0x000fc6000784c0ff */
[----:B------:R-:W-:-:S05]  /*3380*/  FMUL.FTZ R81, R81, UR16 ;  /* 0x0000001051517c20 */ /* 0x000fca0008410000 */
[----:B------:R-:W-:-:S04]  /*3390*/  FSEL R81, R81, RZ, P2 ;  /* 0x000000ff51517208 */ /* 0x000fc80001000000 */
[----:B------:R-:W-:-:S04]  /*33a0*/  F2FP.F16.F32.PACK_AB R81, RZ, R81 ;  /* 0x00000051ff51723e */ /* 0x000fc800000000ff */
[----:B------:R-:W-:-:S07]  /*33b0*/  PRMT R69, R69, 0x5410, R81 ;  /* 0x0000541045457816 */ /* 0x000fce0000000051 */
.L_x_1169:
[----:B------:R-:W-:Y:S05]  /*33c0*/  @!P1 BRA `(.L_x_1170) ;  /* 0x0000000000189947 */ /* 0x000fea0003800000 */
[----:B------:R-:W-:Y:S01]  /*33d0*/  FMUL.FTZ R2, R79, UR17 ;  /* 0x000000114f027c20 */ /* 0x000fe20008410000 */
[----:B------:R-:W-:-:S03]  /*33e0*/  LOP3.LUT P2, RZ, R95, 0xff, RZ, 0xc0, !PT ;  /* 0x000000ff5fff7812 */ /* 0x000fc6000784c0ff */
[----:B------:R-:W-:-:S05]  /*33f0*/  FMUL.FTZ R2, R2, UR16 ;  /* 0x0000001002027c20 */ /* 0x000fca0008410000 */
[----:B------:R-:W-:-:S04]  /*3400*/  FSEL R2, R2, RZ, P2 ;  /* 0x000000ff02027208 */ /* 0x000fc80001000000 */
[----:B------:R-:W-:-:S04]  /*3410*/  F2FP.F16.F32.PACK_AB R2, RZ, R2 ;  /* 0x00000002ff02723e */ /* 0x000fc800000000ff */
[----:B------:R-:W-:-:S07]  /*3420*/  PRMT R70, R2, 0x7610, R70 ;  /* 0x0000761002467816 */ /* 0x000fce0000000046 */
.L_x_1170:
[----:B------:R-:W-:Y:S05]  /*3430*/  @!P1 BRA `(.L_x_1171) ;  /* 0x0000000000189947 */ /* 0x000fea0003800000 */
[----:B------:R-:W-:Y:S01]  /*3440*/  FMUL.FTZ R2, R74, UR17 ;  /* 0x000000114a027c20 */ /* 0x000fe20008410000 */
[----:B------:R-:W-:-:S03]  /*3450*/  LOP3.LUT P2, RZ, R95, 0xff00, RZ, 0xc0, !PT ;  /* 0x0000ff005fff7812 */ /* 0x000fc6000784c0ff */
[----:B------:R-:W-:-:S05]  /*3460*/  FMUL.FTZ R2, R2, UR16 ;  /* 0x0000001002027c20 */ /* 0x000fca0008410000 */
[----:B------:R-:W-:-:S04]  /*3470*/  FSEL R2, R2, RZ, P2 ;  /* 0x000000ff02027208 */ /* 0x000fc80001000000 */
[----:B------:R-:W-:-:S04]  /*3480*/  F2FP.F16.F32.PACK_AB R2, RZ, R2 ;  /* 0x00000002ff02723e */ /* 0x000fc800000000ff */
[----:B------:R-:W-:-:S07]  /*3490*/  PRMT R70, R70, 0x5410, R2 ;  /* 0x0000541046467816 */ /* 0x000fce0000000002 */
.L_x_1171:
[----:B------:R-:W-:Y:S05]  /*34a0*/  @!P1 BRA `(.L_x_1172) ;  /* 0x0000000000189947 */ /* 0x000fea0003800000 */
[----:B------:R-:W-:Y:S01]  /*34b0*/  FMUL.FTZ R2, R75, UR17 ;  /* 0x000000114b027c20 */ /* 0x000fe20008410000 */
[----:B------:R-:W-:-:S03]  /*34c0*/  LOP3.LUT P2, RZ, R95, 0xff0000, RZ, 0xc0, !PT ;  /* 0x00ff00005fff7812 */ /* 0x000fc6000784c0ff */
[----:B------:R-:W-:-:S05]  /*34d0*/  FMUL.FTZ R2, R2, UR16 ;  /* 0x0000001002027c20 */ /* 0x000fca0008410000 */
[----:B------:R-:W-:-:S04]  /*34e0*/  FSEL R2, R2, RZ, P2 ;  /* 0x000000ff02027208 */ /* 0x000fc80001000000 */
[----:B------:R-:W-:-:S04]  /*34f0*/  F2FP.F16.F32.PACK_AB R2, RZ, R2 ;  /* 0x00000002ff02723e */ /* 0x000fc800000000ff */
[----:B------:R-:W-:-:S07]  /*3500*/  PRMT R71, R2, 0x7610, R71 ;  /* 0x0000761002477816 */ /* 0x000fce0000000047 */
.L_x_1172:
        /* <DEDUP_REMOVED lines=11> */
.L_x_1165:
        /* <DEDUP_REMOVED lines=12> */
.L_x_1174:
        /* <DEDUP_REMOVED lines=11> */
.L_x_1175:
        /* <DEDUP_REMOVED lines=11> */
.L_x_1176:
[----:B------:R-:W-:Y:S05]  /*37e0*/  @!P1 BRA `(.L_x_1177) ;  /* 0x0000000000289947 */ /* 0x000fea0003800000 */
[----:B0-----:R-:W-:Y:S01]  /*37f0*/  @P2 FFMA.FTZ R79, R92, R80, R81 ;  /* 0x000000505c4f2223 */ /* 0x001fe20000010051 */
        /* <DEDUP_REMOVED lines=9> */
.L_x_1177:
        /* <DEDUP_REMOVED lines=11> */
.L_x_1178:
        /* <DEDUP_REMOVED lines=11> */
.L_x_1179:
        /* <DEDUP_REMOVED lines=11> */
.L_x_1180:
        /* <DEDUP_REMOVED lines=13> */
.L_x_1164:
[----:B------:R-:W-:Y:S05]  /*3b70*/  @!P0 BRA `(.L_x_1181) ;  /* 0x00000004007c8947 */ /* 0x000fea0003800000 */
[----:B------:R-:W-:Y:S01]  /*3b80*/  ISETP.GT.AND P2, PT, R2, RZ, PT ;  /* 0x000000ff0200720c */ /* 0x000fe20003f44270 */
[-CC-:B0-----:R-:W-:Y:S01]  /*3b90*/  FFMA.FTZ R73, R19, R80.reuse, R81.reuse ;  /* 0x0000005013497223 */ /* 0x181fe20000010051 */
[-CC-:B------:R-:W-:Y:S01]  /*3ba0*/  FFMA.FTZ R2, R88, R80.reuse, R81.reuse ;  /* 0x0000005058027223 */ /* 0x180fe20000010051 */
[-CC-:B------:R-:W-:Y:S01]  /*3bb0*/  FFMA.FTZ R72, R89, R80.reuse, R81.reuse ;  /* 0x0000005059487223 */ /* 0x180fe20000010051 */
[-C--:B------:R-:W-:Y:S01]  /*3bc0*/  FFMA.FTZ R79, R92, R80.reuse, R81 ;  /* 0x000000505c4f7223 */ /* 0x080fe20000010051 */
[----:B------:R-:W-:Y:S01]  /*3bd0*/  FADD.FTZ R73, R86, -R73 ;  /* 0x8000004956497221 */ /* 0x000fe20000010000 */
[----:B------:R-:W-:Y:S01]  /*3be0*/  FADD.FTZ R75, R85, -R2 ;  /* 0x80000002554b7221 */ /* 0x000fe20000010000 */
[-CC-:B------:R-:W-:Y:S01]  /*3bf0*/  FFMA.FTZ R74, R93, R80.reuse, R81.reuse ;  /* 0x000000505d4a7223 */ /* 0x180fe20000010051 */
[-CC-:B-----5:R-:W-:Y:S01]  /*3c00*/  FFMA.FTZ R97, R100, R80.reuse, R81.reuse ;  /* 0x0000005064617223 */ /* 0x1a0fe20000010051 */
        /* <DEDUP_REMOVED lines=23> */
[----:B------:R-:W-:-:S04]  /*3d80*/  F2FP.F16.F32.PACK_AB R4, RZ, R4 ;  /* 0x00000004ff04723e */ /* 0x000fc800000000ff */
[----:B------:R-:W-:-:S07]  /*3d90*/  PRMT R68, R4, 0x7610, R68 ;  /* 0x0000761004447816 */ /* 0x000fce0000000044 */
.L_x_1182:
[----:B------:R-:W-:Y:S05]  /*3da0*/  @!P1 BRA `(.L_x_1183) ;  /* 0x0000000000189947 */ /* 0x000fea0003800000 */
[----:B------:R-:W-:Y:S01]  /*3db0*/  FMUL.FTZ R4, R73, UR17 ;  /* 0x0000001149047c20 */ /* 0x000fe20008410000 */
[----:B------:R-:W-:-:S03]  /*3dc0*/  LOP3.LUT P3, RZ, R94, 0xff00, RZ, 0xc0, !PT ;  /* 0x0000ff005eff7812 */ /* 0x000fc6000786c0ff */
[----:B------:R-:W-:-:S05]  /*3dd0*/  FMUL.FTZ R4, R4, UR16 ;  /* 0x0000001004047c20 */ /* 0x000fca0008410000 */
[----:B------:R-:W-:-:S04]  /*3de0*/  FSEL R4, R4, RZ, P3 ;  /* 0x000000ff04047208 */ /* 0x000fc80001800000 */
[----:B------:R-:W-:-:S04]  /*3df0*/  F2FP.F16.F32.PACK_AB R4, RZ, R4 ;  /* 0x00000004ff04723e */ /* 0x000fc800000000ff */
[----:B------:R-:W-:-:S07]  /*3e00*/  PRMT R68, R68, 0x5410, R4 ;  /* 0x0000541044447816 */ /* 0x000fce0000000004 */
.L_x_1183:
[----:B------:R-:W-:Y:S02]  /*3e10*/  F2FP.F16.F32.PACK_AB R72, R73, R72 ;  /* 0x000000484948723e */ /* 0x000fe400000000ff */
[----:B------:R-:W-:Y:S02]  /*3e20*/  FSEL R80, R75, RZ, P2 ;  /* 0x000000ff4b507208 */ /* 0x000fe40001000000 */
        /* <DEDUP_REMOVED lines=8> */
.L_x_1184:
[----:B------:R-:W-:Y:S05]  /*3eb0*/  @!P1 BRA `(.L_x_1185) ;  /* 0x0000000000189947 */ /* 0x000fea0003800000 */
[----:B------:R-:W-:Y:S01]  /*3ec0*/  FMUL.FTZ R4, R80, UR17 ;  /* 0x0000001150047c20 */ /* 0x000fe20008410000 */
[----:B------:R-:W-:-:S03]  /*3ed0*/  LOP3.LUT P3, RZ, R94, 0xff000000, RZ, 0xc0, !PT ;  /* 0xff0000005eff7812 */ /* 0x000fc6000786c0ff */
[----:B------:R-:W-:-:S05]  /*3ee0*/  FMUL.FTZ R4, R4, UR16 ;  /* 0x0000001004047c20 */ /* 0x000fca0008410000 */
[----:B------:R-:W-:-:S04]  /*3ef0*/  FSEL R4, R4, RZ, P3 ;  /* 0x000000ff04047208 */ /* 0x000fc80001800000 */
[----:B------:R-:W-:-:S04]  /*3f00*/  F2FP.F16.F32.PACK_AB R4, RZ, R4 ;  /* 0x00000004ff04723e */ /* 0x000fc800000000ff */
[----:B------:R-:W-:-:S07]  /*3f10*/  PRMT R69, R69, 0x5410, R4 ;  /* 0x0000541045457816 */ /* 0x000fce0000000004 */
.L_x_1185:
[----:B------:R-:W-:Y:S02]  /*3f20*/  F2FP.F16.F32.PACK_AB R73, R80, R73 ;  /* 0x000000495049723e */ /* 0x000fe400000000ff */
        /* <DEDUP_REMOVED lines=11> */
.L_x_1186:
[----:B------:R-:W-:Y:S05]  /*3fe0*/  @!P1 BRA `(.L_x_1187) ;  /* 0x0000000000189947 */ /* 0x000fea0003800000 */
[----:B------:R-:W-:Y:S01]  /*3ff0*/  FMUL.FTZ R2, R75, UR17 ;  /* 0x000000114b027c20 */ /* 0x000fe20008410000 */
[----:B------:R-:W-:-:S03]  /*4000*/  LOP3.LUT P2, RZ, R95, 0xff00, RZ, 0xc0, !PT ;  /* 0x0000ff005fff7812 */ /* 0x000fc6000784c0ff */
[----:B------:R-:W-:-:S05]  /*4010*/  FMUL.FTZ R2, R2, UR16 ;  /* 0x0000001002027c20 */ /* 0x000fca0008410000 */
[----:B------:R-:W-:-:S04]  /*4020*/  FSEL R2, R2, RZ, P2 ;  /* 0x000000ff02027208 */ /* 0x000fc80001000000 */
[----:B------:R-:W-:-:S04]  /*4030*/  F2FP.F16.F32.PACK_AB R2, RZ, R2 ;  /* 0x00000002ff02723e */ /* 0x000fc800000000ff */
[----:B------:R-:W-:-:S07]  /*4040*/  PRMT R70, R70, 0x5410, R2 ;  /* 0x0000541046467816 */ /* 0x000fce0000000002 */
.L_x_1187:
[----:B------:R-:W-:Y:S05]  /*4050*/  @!P1 BRA `(.L_x_1188) ;  /* 0x0000000000189947 */ /* 0x000fea0003800000 */
[----:B------:R-:W-:Y:S01]  /*4060*/  FMUL.FTZ R2, R77, UR17 ;  /* 0x000000114d027c20 */ /* 0x000fe20008410000 */
[----:B------:R-:W-:-:S03]  /*4070*/  LOP3.LUT P2, RZ, R95, 0xff0000, RZ, 0xc0, !PT ;  /* 0x00ff00005fff7812 */ /* 0x000fc6000784c0ff */
[----:B------:R-:W-:-:S05]  /*4080*/  FMUL.FTZ R2, R2, UR16 ;  /* 0x0000001002027c20 */ /* 0x000fca0008410000 */
[----:B------:R-:W-:-:S04]  /*4090*/  FSEL R2, R2, RZ, P2 ;  /* 0x000000ff02027208 */ /* 0x000fc80001000000 */
[----:B------:R-:W-:-:S04]  /*40a0*/  F2FP.F16.F32.PACK_AB R2, RZ, R2 ;  /* 0x00000002ff02723e */ /* 0x000fc800000000ff */
[----:B------:R-:W-:-:S07]  /*40b0*/  PRMT R71, R2, 0x7610, R71 ;  /* 0x0000761002477816 */ /* 0x000fce0000000047 */
.L_x_1188:
        /* <DEDUP_REMOVED lines=11> */
.L_x_1181:
        /* <DEDUP_REMOVED lines=12> */
.L_x_1189:
        /* <DEDUP_REMOVED lines=12> */
.L_x_1190:
        /* <DEDUP_REMOVED lines=12> */
.L_x_1191:
        /* <DEDUP_REMOVED lines=12> */
.L_x_1192:
        /* <DEDUP_REMOVED lines=12> */
.L_x_1193:
        /* <DEDUP_REMOVED lines=12> */
.L_x_1194:
        /* <DEDUP_REMOVED lines=12> */
.L_x_1195:
        /* <DEDUP_REMOVED lines=12> */
[----:B0-----:R-:W-:-:S07]  /*4770*/  PRMT R71, R71, 0x5410, R2 ;  /* 0x0000541047477816 */ /* 0x001fce0000000002 */
.L_x_1173:
        /* <DEDUP_REMOVED lines=13> */
.L_x_1127:
        /* <DEDUP_REMOVED lines=17> */
.L_x_1197:
        /* <DEDUP_REMOVED lines=10> */
.L_x_7999:


//--------------------- .text._ZN10layer_norm13ln_bwd_kernelINS_13Kernel_traitsI6__halfS2_S2_S2_fjLj2048ELj1ELj1ELj4ELj16ENS_18Kernel_traits_baseILj2048ES2_S2_S2_S2_fjLj128EEEEELb1ELb1ELb0ELb0EEEvNS_9BwdParamsE --------------------------
	.section	.text._ZN10layer_norm13ln_bwd_kernelINS_13Kernel_traitsI6__halfS2_S2_S2_fjLj2048ELj1ELj1ELj4ELj16ENS_18Kernel_traits_baseILj2048ES2_S2_S2_S2_fjLj128EEEEELb1ELb1ELb0ELb0EEEvNS_9BwdParamsE,"ax",@progbits
	.align	128
        .global         _ZN10layer_norm13ln_bwd_kernelINS_13Kernel_traitsI6__halfS2_S2_S2_fjLj2048ELj1ELj1ELj4ELj16ENS_18Kernel_traits_baseILj2048ES2_S2_S2_S2_fjLj128EEEEELb1ELb1ELb0ELb0EEEvNS_9BwdParamsE
        .type           _ZN10layer_norm13ln_bwd_kernelINS_13Kernel_traitsI6__halfS2_S2_S2_fjLj2048ELj1ELj1ELj4ELj16ENS_18Kernel_traits_baseILj2048ES2_S2_S2_S2_fjLj128EEEEELb1ELb1ELb0ELb0EEEvNS_9BwdParamsE,@function
        .size           _ZN10layer_norm13ln_bwd_kernelINS_13Kernel_traitsI6__halfS2_S2_S2_fjLj2048ELj1ELj1ELj4ELj16ENS_18Kernel_traits_baseILj2048ES2_S2_S2_S2_fjLj128EEEEELb1ELb1ELb0ELb0EEEvNS_9BwdParamsE,(.L_x_8000 - _ZN10layer_norm13ln_bwd_kernelINS_13Kernel_traitsI6__halfS2_S2_S2_fjLj2048ELj1ELj1ELj4ELj16ENS_18Kernel_traits_baseILj2048ES2_S2_S2_S2_fjLj128EEEEELb1ELb1ELb0ELb0EEEvNS_9BwdParamsE)
        .other          _ZN10layer_norm13ln_bwd_kernelINS_13Kernel_traitsI6__halfS2_S2_S2_fjLj2048ELj1ELj1ELj4ELj16ENS_18Kernel_traits_baseILj2048ES2_S2_S2_S2_fjLj128EEEEELb1ELb1ELb0ELb0EEEvNS_9BwdParamsE,@"STO_CUDA_ENTRY STV_DEFAULT"
_ZN10layer_norm13ln_bwd_kernelINS_13Kernel_traitsI6__halfS2_S2_S2_fjLj2048ELj1ELj1ELj4ELj16ENS_18Kernel_traits_baseILj2048ES2_S2_S2_S2_fjLj128EEEEELb1ELb1ELb0ELb0EEEvNS_9BwdParamsE:
.text._ZN10layer_norm13ln_bwd_kernelINS_13Kernel_traitsI6__halfS2_S2_S2_fjLj2048ELj1ELj1ELj4ELj16ENS_18Kernel_traits_baseILj2048ES2_S2_S2_S2_fjLj128EEEEELb1ELb1ELb0ELb0EEEvNS_9BwdParamsE:
        /* <DEDUP_REMOVED lines=14> */
[----:B------:R-:W1:Y:S01]  /*00e0*/  @P2 LDC.64 R4, c[0x0][0x3d0] ;  /* 0x0000f400ff042b82 */ /* 0x000e620000000a00 */
[----:B------:R-:W-:-:S07]  /*00f0*/  @P2 LOP3.LUT R3, R123, 0x80, RZ, 0xfc, !PT ;  /* 0x000000807b032812 */ /* 0x000fce00078efcff */
[----:B------:R-:W3:Y:S08]  /*0100*/  @P2 LDC.64 R6, c[0x0][0x3e8] ;  /* 0x0000fa00ff062b82 */ /* 0x000ef00000000a00 */
[----:B------:R-:W4:Y:S01]  /*0110*/  @P1 LDC.64 R8, c[0x0][0x3d0] ;  /* 0x0000f400ff081b82 */ /* 0x000f220000000a00 */
[----:B-1----:R-:W-:-:S07]  /*0120*/  @P2 IMAD.WIDE.U32 R4, R123, 0x10, R4 ;  /* 0x000000107b042825 */ /* 0x002fce00078e0004 */
[----:B------:R-:W1:Y:S01]  /*0130*/  @P1 LDC.64 R10, c[0x0][0x3e8] ;  /* 0x0000fa00ff0a1b82 */ /* 0x000e620000000a00 */
[----:B--2---:R-:W5:Y:S01]  /*0140*/  @P2 LDG.E.128 R44, desc[UR16][R4.64] ;  /* 0x00000010042c2981 */ /* 0x004f62000c1e1d00 */
[----:B---3--:R-:W-:-:S05]  /*0150*/  @P2 IMAD.WIDE.U32 R6, R123, 0x10, R6 ;  /* 0x000000107b062825 */ /* 0x008fca00078e0006 */
[----:B------:R-:W5:Y:S01]  /*0160*/  @P2 LDG.E.128 R40, desc[UR16][R6.64] ;  /* 0x0000001006282981 */ /* 0x000f62000c1e1d00 */
[----:B0-----:R-:W-:Y:S01]  /*0170*/  UISETP.GE.AND UP0, UPT, UR7, UR4, UPT ;  /* 0x000000040700728c */ /* 0x001fe2000bf06270 */
[C---:B----4-:R-:W-:Y:S01]  /*0180*/  @P1 IMAD.WIDE.U32 R8, R3.reuse, 0x10, R8 ;  /* 0x0000001003081825 */ /* 0x050fe200078e0008 */
[----:B------:R-:W-:Y:S02]  /*0190*/  CS2R R36, SRZ ;  /* 0x0000000000247805 */ /* 0x000fe4000001ff00 */
[----:B------:R-:W-:Y:S02]  /*01a0*/  CS2R R38, SRZ ;  /* 0x0000000000267805 */ /* 0x000fe4000001ff00 */
[----:B------:R-:W-:Y:S02]  /*01b0*/  CS2R R32, SRZ ;  /* 0x0000000000207805 */ /* 0x000fe4000001ff00 */
[----:B------:R-:W-:Y:S01]  /*01c0*/  CS2R R34, SRZ ;  /* 0x0000000000227805 */ /* 0x000fe2000001ff00 */
[----:B------:R0:W5:Y:S01]  /*01d0*/  @P1 LDG.E.128 R92, desc[UR16][R8.64] ;  /* 0x00000010085c1981 */ /* 0x000162000c1e1d00 */
[----:B-1----:R-:W-:Y:S01]  /*01e0*/  @P1 IMAD.WIDE.U32 R10, R3, 0x10, R10 ;  /* 0x00000010030a1825 */ /* 0x002fe200078e000a */
[----:B------:R-:W-:-:S02]  /*01f0*/  CS2R R28, SRZ ;  /* 0x00000000001c7805 */ /* 0x000fc4000001ff00 */
[----:B------:R-:W-:Y:S02]  /*0200*/  CS2R R30, SRZ ;  /* 0x00000000001e7805 */ /* 0x000fe4000001ff00 */
[----:B------:R-:W-:Y:S02]  /*0210*/  CS2R R24, SRZ ;  /* 0x0000000000187805 */ /* 0x000fe4000001ff00 */
[----:B------:R-:W-:Y:S01]  /*0220*/  CS2R R26, SRZ ;  /* 0x00000000001a7805 */ /* 0x000fe2000001ff00 */
[----:B------:R1:W5:Y:S01]  /*0230*/  @P1 LDG.E.128 R48, desc[UR16][R10.64] ;  /* 0x000000100a301981 */ /* 0x000362000c1e1d00 */
[----:B------:R-:W-:Y:S02]  /*0240*/  CS2R R20, SRZ ;  /* 0x0000000000147805 */ /* 0x000fe4000001ff00 */
[----:B------:R-:W-:Y:S02]  /*0250*/  CS2R R22, SRZ ;  /* 0x0000000000167805 */ /* 0x000fe4000001ff00 */
[----:B------:R-:W-:-:S02]  /*0260*/  CS2R R16, SRZ ;  /* 0x0000000000107805 */ /* 0x000fc4000001ff00 */
[----:B------:R-:W-:Y:S02]  /*0270*/  CS2R R18, SRZ ;  /* 0x0000000000127805 */ /* 0x000fe4000001ff00 */
[----:B------:R-:W-:Y:S02]  /*0280*/  CS2R R12, SRZ ;  /* 0x00000000000c7805 */ /* 0x000fe4000001ff00 */
[----:B------:R-:W-:Y:S02]  /*0290*/  CS2R R14, SRZ ;  /* 0x00000000000e7805 */ /* 0x000fe4000001ff00 */
[----:B0-----:R-:W-:Y:S02]  /*02a0*/  CS2R R8, SRZ ;  /* 0x0000000000087805 */ /* 0x001fe4000001ff00 */
[----:B------:R-:W-:Y:S02]  /*02b0*/  CS2R R72, SRZ ;  /* 0x0000000000487805 */ /* 0x000fe4000001ff00 */
[----:B------:R-:W-:-:S02]  /*02c0*/  CS2R R74, SRZ ;  /* 0x00000000004a7805 */ /* 0x000fc4000001ff00 */
[----:B-1----:R-:W-:Y:S02]  /*02d0*/  CS2R R10, SRZ ;  /* 0x00000000000a7805 */ /* 0x002fe4000001ff00 */
[----:B------:R-:W-:Y:S02]  /*02e0*/  CS2R R68, SRZ ;  /* 0x0000000000447805 */ /* 0x000fe4000001ff00 */
[----:B------:R-:W-:Y:S02]  /*02f0*/  CS2R R70, SRZ ;  /* 0x0000000000467805 */ /* 0x000fe4000001ff00 */
[----:B------:R-:W-:Y:S02]  /*0300*/  CS2R R64, SRZ ;  /* 0x0000000000407805 */ /* 0x000fe4000001ff00 */
[----:B------:R-:W-:Y:S02]  /*0310*/  CS2R R66, SRZ ;  /* 0x0000000000427805 */ /* 0x000fe4000001ff00 */
[----:B------:R-:W-:-:S02]  /*0320*/  CS2R R60, SRZ ;  /* 0x00000000003c7805 */ /* 0x000fc4000001ff00 */
[----:B------:R-:W-:Y:S01]  /*0330*/  CS2R R62, SRZ ;  /* 0x00000000003e7805 */ /* 0x000fe2000001ff00 */
[----:B------:R-:W-:Y:S06]  /*0340*/  BRA.U UP0, `(.L_x_1198) ;  /* 0x00000051005c7547 */ /* 0x000fec000b800000 */
        /* <DEDUP_REMOVED lines=37> */
.L_x_1220:
[----:B------:R-:W1:Y:S01]  /*05a0*/  @UP0 LDCU.64 UR4, c[0x0][0x3e0] ;  /* 0x00007c00ff0407ac */ /* 0x000e620008000a00 */
[----:B------:R-:W-:Y:S01]  /*05b0*/  PLOP3.LUT P0, PT, PT, PT, UP0, 0x80, 0x8 ;  /* 0x000000000008781c */ /* 0x000fe20003f0f008 */
[----:B-1----:R-:W-:-:S06]  /*05c0*/  @UP0 UIMAD.WIDE UR4, UR6, 0x2, UR4 ;  /* 0x00000002060408a5 */ /* 0x002fcc000f8e0204 */
[----:B--23--:R-:W-:Y:S02]  /*05d0*/  MOV R84, UR4 ;  /* 0x0000000400547c02 */ /* 0x00cfe40008000f00 */
[----:B------:R-:W-:Y:S01]  /*05e0*/  MOV R85, UR5 ;  /* 0x0000000500557c02 */ /* 0x000fe20008000f00 */
[----:B0-----:R-:W-:-:S04]  /*05f0*/  UIMAD.WIDE UR4, UR6, 0x4, UR14 ;  /* 0x00000004060478a5 */ /* 0x001fc8000f8e020e */
[----:B------:R-:W3:Y:S02]  /*0600*/  @P0 LDG.E.U16 R84, desc[UR16][R84.64] ;  /* 0x0000001054540981 */ /* 0x000ee4000c1e1500 */
[----:B------:R-:W-:Y:S02]  /*0610*/  MOV R82, UR4 ;  /* 0x0000000400527c02 */ /* 0x000fe40008000f00 */
[----:B------:R-:W-:Y:S01]  /*0620*/  MOV R83, UR5 ;  /* 0x0000000500537c02 */ /* 0x000fe20008000f00 */
[----:B------:R-:W-:-:S04]  /*0630*/  UIMAD.WIDE UR4, UR6, 0x4, UR12 ;  /* 0x00000004060478a5 */ /* 0x000fc8000f8e020c */
[----:B------:R-:W4:Y:S02]  /*0640*/  LDG.E R82, desc[UR16][R82.64] ;  /* 0x0000001052527981 */ /* 0x000f24000c1e1900 */
[----:B------:R-:W-:Y:S02]  /*0650*/  MOV R80, UR4 ;  /* 0x0000000400507c02 */ /* 0x000fe40008000f00 */
[----:B------:R-:W-:-:S05]  /*0660*/  MOV R81, UR5 ;  /* 0x0000000500517c02 */ /* 0x000fca0008000f00 */
[----:B------:R-:W4:Y:S01]  /*0670*/  LDG.E R80, desc[UR16][R80.64] ;  /* 0x0000001050507981 */ /* 0x000f22000c1e1900 */
[----:B------:R-:W-:Y:S01]  /*0680*/  UIMAD UR4, UR6, UR8, URZ ;  /* 0x00000008060472a4 */ /* 0x000fe2000f8e02ff */
[C---:B------:R-:W-:Y:S01]  /*0690*/  ISETP.GE.U32.AND P2, PT, R2.reuse, 0x80, PT ;  /* 0x000000800200780c */ /* 0x040fe20003f46070 */
[----:B------:R-:W-:Y:S01]  /*06a0*/  UMOV UR9, 0x3f800000 ;  /* 0x3f80000000097882 */ /* 0x000fe20000000000 */
[----:B--2---:R-:W-:Y:S01]  /*06b0*/  ISETP.NE.AND P3, PT, RZ, UR11, PT ;  /* 0x0000000bff007c0c */ /* 0x004fe2000bf65270 */
[----:B------:R-:W-:Y:S01]  /*06c0*/  USHF.R.S32.HI UR5, URZ, 0x1f, UR4 ;  /* 0x0000001fff057899 */ /* 0x000fe20008011404 */
[----:B------:R-:W-:Y:S01]  /*06d0*/  BSSY.RECONVERGENT B0, `(.L_x_1199) ;  /* 0x000006c000007945 */ /* 0x000fe20003800200 */
[----:B------:R-:W-:Y:S02]  /*06e0*/  ISETP.GE.U32.AND P1, PT, R2, 0x100, PT ;  /* 0x000001000200780c */ /* 0x000fe40003f26070 */
[----:B------:R-:W-:Y:S01]  /*06f0*/  CS2R R124, SRZ ;  /* 0x00000000007c7805 */ /* 0x000fe2000001ff00 */
[----:B------:R-:W-:Y:S01]  /*0700*/  ULEA.HI UR5, UR5, UR4, URZ, 0x3 ;  /* 0x0000000405057291 */ /* 0x000fe2000f8f18ff */
[----:B---3--:R-:W-:-:S05]  /*0710*/  @P0 HADD2.F32 R0, -RZ, R84.H0_H0 ;  /* 0x20000054ff000230 */ /* 0x008fca0000004100 */
[----:B------:R-:W-:Y:S02]  /*0720*/  MOV R84, UR5 ;  /* 0x0000000500547c02 */ /* 0x000fe40008000f00 */
[----:B------:R-:W-:Y:S02]  /*0730*/  @P0 R2UR UR4, R0 ;  /* 0x00000000000402ca */ /* 0x000fe400000e0000 */
[----:B------:R-:W-:Y:S02]  /*0740*/  LEA.HI.SX32 R0, R84, R123, 0x1d ;  /* 0x0000007b54007211 */ /* 0x000fe400078feaff */
[----:B----4-:R-:W-:Y:S02]  /*0750*/  R2UR UR26, R82 ;  /* 0x00000000521a72ca */ /* 0x010fe400000e0000 */
[----:B------:R-:W-:-:S07]  /*0760*/  MOV R127, R0 ;  /* 0x00000000007f7202 */ /* 0x000fce0000000f00 */
[----:B------:R-:W-:Y:S01]  /*0770*/  @UP0 UMOV UR9, UR4 ;  /* 0x0000000400090c82 */ /* 0x000fe20008000000 */
[----:B------:R-:W-:Y:S01]  /*0780*/  FSEL R123, R80, RZ, !P3 ;  /* 0x000000ff507b7208 */ /* 0x000fe20005800000 */
[----:B-----5:R-:W-:Y:S06]  /*0790*/  @!P2 BRA `(.L_x_1200) ;  /* 0x00000004007ca947 */ /* 0x020fec0003800000 */
        /* <DEDUP_REMOVED lines=12> */
[----:B-----5:R-:W-:-:S02]  /*0860*/  HADD2.F32 R97, -RZ, R45.H1_H1 ;  /* 0x3000002dff617230 */ /* 0x020fc40000004100 */
[----:B0-----:R-:W-:-:S05]  /*0870*/  @P0 IMAD.WIDE.U32 R88, R0, 0x10, R88 ;  /* 0x0000001000580825 */ /* 0x001fca00078e0058 */
[----:B------:R0:W5:Y:S02]  /*0880*/  @P0 LDG.E.128 R4, desc[UR16][R88.64] ;  /* 0x0000001058040981 */ /* 0x000164000c1e1d00 */
[----:B0-----:R-:W-:Y:S02]  /*0890*/  HADD2.F32 R89, -RZ, R44.H1_H1 ;  /* 0x3000002cff597230 */ /* 0x001fe40000004100 */
[----:B------:R-:W-:Y:S02]  /*08a0*/  HADD2.F32 R101, -RZ, R46.H1_H1 ;  /* 0x3000002eff657230 */ /* 0x000fe40000004100 */
[----:B------:R-:W-:Y:S01]  /*08b0*/  HADD2.F32 R103, -RZ, R47.H0_H0 ;  /* 0x2000002fff677230 */ /* 0x000fe20000004100 */
[----:B------:R-:W-:Y:S01]  /*08c0*/  IADD3 R127, PT, PT, R0, 0x80, RZ ;  /* 0x00000080007f7810 */ /* 0x000fe20007ffe0ff */
[--C-:B---3--:R-:W-:Y:S02]  /*08d0*/  HADD2.F32 R90, -RZ, R80.reuse.H0_H0 ;  /* 0x20000050ff5a7230 */ /* 0x108fe40000004100 */
[----:B------:R-:W-:-:S02]  /*08e0*/  HADD2.F32 R96, -RZ, R80.H1_H1 ;  /* 0x30000050ff607230 */ /* 0x000fc40000004100 */
[--C-:B------:R-:W-:Y:S02]  /*08f0*/  HADD2.F32 R98, -RZ, R81.reuse.H0_H0 ;  /* 0x20000051ff627230 */ /* 0x100fe40000004100 */
[----:B------:R-:W-:Y:S02]  /*0900*/  HADD2.F32 R100, -RZ, R81.H1_H1 ;  /* 0x30000051ff647230 */ /* 0x000fe40000004100 */
[C---:B------:R-:W-:Y:S01]  /*0910*/  FADD.FTZ R3, -R123.reuse, R90 ;  /* 0x0000005a7b037221 */ /* 0x040fe20000010100 */
[----:B------:R-:W-:Y:S02]  /*0920*/  HADD2.F32 R80, -RZ, R44.H0_H0 ;  /* 0x2000002cff507230 */ /* 0x000fe40000004100 */
[--C-:B----4-:R-:W-:Y:S02]  /*0930*/  HADD2.F32 R81, -RZ, R84.reuse.H0_H0 ;  /* 0x20000054ff517230 */ /* 0x110fe40000004100 */
[----:B------:R-:W-:Y:S01]  /*0940*/  FADD.FTZ R91, -R123, R98 ;  /* 0x000000627b5b7221 */ /* 0x000fe20000010100 */
[----:B------:R-:W-:-:S02]  /*0950*/  HADD2.F32 R84, -RZ, R84.H1_H1 ;  /* 0x30000054ff547230 */ /* 0x000fc40000004100 */
[----:B------:R-:W-:Y:S01]  /*0960*/  FMUL.FTZ R3, R3, UR26 ;  /* 0x0000001a03037c20 */ /* 0x000fe20008410000 */
[--C-:B------:R-:W-:Y:S02]  /*0970*/  HADD2.F32 R106, -RZ, R83.reuse.H0_H0 ;  /* 0x20000053ff6a7230 */ /* 0x100fe40000004100 */
[----:B------:R-:W-:Y:S01]  /*0980*/  FMUL.FTZ R88, R80, R81 ;  /* 0x0000005150587220 */ /* 0x000fe20000410000 */
[----:B------:R-:W-:Y:S02]  /*0990*/  HADD2.F32 R126, -RZ, R83.H1_H1 ;  /* 0x30000053ff7e7230 */ /* 0x000fe40000004100 */
[----:B------:R-:W-:Y:S01]  /*09a0*/  FADD.FTZ R90, -R123, R96 ;  /* 0x000000607b5a7221 */ /* 0x000fe20000010100 */
[----:B------:R-:W-:Y:S02]  /*09b0*/  HADD2.F32 R83, -RZ, R85.H0_H0 ;  /* 0x20000055ff537230 */ /* 0x000fe40000004100 */
[----:B------:R-:W-:Y:S01]  /*09c0*/  FMUL.FTZ R91, R91, UR26 ;  /* 0x0000001a5b5b7c20 */ /* 0x000fe20008410000 */
[----:B------:R-:W-:-:S02]  /*09d0*/  HADD2.F32 R96, -RZ, R45.H0_H0 ;  /* 0x2000002dff607230 */ /* 0x000fc40000004100 */
[----:B------:R-:W-:Y:S01]  /*09e0*/  FADD.FTZ R20, R20, R81 ;  /* 0x0000005114147221 */ /* 0x000fe20000010000 */
[----:B------:R-:W-:Y:S01]  /*09f0*/  FFMA.FTZ R36, R3, R81, R36 ;  /* 0x0000005103247223 */ /* 0x000fe20000010024 */
[----:B------:R-:W-:Y:S01]  /*0a00*/  FMUL.FTZ R89, R89, R84 ;  /* 0x0000005459597220 */ /* 0x000fe20000410000 */
[----:B------:R-:W-:Y:S01]  /*0a10*/  FADD.FTZ R98, -R123, R100 ;  /* 0x000000647b627221 */ /* 0x000fe20000010100 */
[----:B------:R-:W-:Y:S01]  /*0a20*/  FADD.FTZ R80, RZ, R88 ;  /* 0x00000058ff507221 */ /* 0x000fe20000010000 */
[----:B------:R-:W-:Y:S01]  /*0a30*/  FMUL.FTZ R90, R90, UR26 ;  /* 0x0000001a5a5a7c20 */ /* 0x000fe20008410000 */
[----:B------:R-:W-:Y:S01]  /*0a40*/  FFMA.FTZ R81, R3, R88, RZ ;  /* 0x0000005803517223 */ /* 0x000fe200000100ff */
[--C-:B------:R-:W-:Y:S02]  /*0a50*/  HADD2.F32 R102, -RZ, R82.reuse.H0_H0 ;  /* 0x20000052ff667230 */ /* 0x100fe40000004100 */
[----:B------:R-:W-:Y:S01]  /*0a60*/  FMUL.FTZ R96, R96, R83 ;  /* 0x0000005360607220 */ /* 0x000fe20000410000 */
[----:B------:R-:W-:-:S02]  /*0a70*/  HADD2.F32 R104, -RZ, R82.H1_H1 ;  /* 0x30000052ff687230 */ /* 0x000fc40000004100 */
[----:B------:R-:W-:Y:S01]  /*0a80*/  FADD.FTZ R22, R22, R83 ;  /* 0x0000005316167221 */ /* 0x000fe20000010000 */
[----:B------:R-:W-:Y:S02]  /*0a90*/  HADD2.F32 R82, -RZ, R85.H1_H1 ;  /* 0x30000055ff527230 */ /* 0x000fe40000004100 */
[----:B------:R-:W-:Y:S01]  /*0aa0*/  FFMA.FTZ R38, R91, R83, R38 ;  /* 0x000000535b267223 */ /* 0x000fe20000010026 */
[----:B------:R-:W-:Y:S01]  /*0ab0*/  FMUL.FTZ R98, R98, UR26 ;  /* 0x0000001a62627c20 */ /* 0x000fe20008410000 */
[----:B------:R-:W-:Y:S01]  /*0ac0*/  FADD.FTZ R83, R80, R89 ;  /* 0x0000005950537221 */ /* 0x000fe20000010000 */
[----:B------:R-:W-:Y:S01]  /*0ad0*/  FFMA.FTZ R80, R90, R89, R81 ;  /* 0x000000595a507223 */ /* 0x000fe20000010051 */
[----:B------:R-:W-:Y:S02]  /*0ae0*/  HADD2.F32 R85, -RZ, R86.H0_H0 ;  /* 0x20000056ff557230 */ /* 0x000fe40000004100 */
[----:B------:R-:W-:Y:S01]  /*0af0*/  FMUL.FTZ R97, R97, R82 ;  /* 0x0000005261617220 */ /* 0x000fe20000410000 */
[----:B------:R-:W-:-:S02]  /*0b00*/  HADD2.F32 R100, -RZ, R46.H0_H0 ;  /* 0x2000002eff647230 */ /* 0x000fc40000004100 */
[----:B------:R-:W-:Y:S01]  /*0b10*/  FADD.FTZ R23, R23, R82 ;  /* 0x0000005217177221 */ /* 0x000fe20000010000 */
[----:B------:R-:W-:Y:S01]  /*0b20*/  FFMA.FTZ R39, R98, R82, R39 ;  /* 0x0000005262277223 */ /* 0x000fe20000010027 */
[----:B------:R-:W-:Y:S01]  /*0b30*/  FADD.FTZ R99, -R123, R102 ;  /* 0x000000667b637221 */ /* 0x000fe20000010100 */
[----:B------:R-:W-:Y:S01]  /*0b40*/  FADD.FTZ R82, R83, R96 ;  /* 0x0000006053527221 */ /* 0x000fe20000010000 */
[----:B------:R-:W-:Y:S01]  /*0b50*/  FFMA.FTZ R81, R91, R96, R80 ;  /* 0x000000605b517223 */ /* 0x000fe20000010050 */
[----:B------:R-:W-:Y:S02]  /*0b60*/  HADD2.F32 R86, -RZ, R86.H1_H1 ;  /* 0x30000056ff567230 */ /* 0x000fe40000004100 */
[----:B------:R-:W-:Y:S01]  /*0b70*/  FMUL.FTZ R99, R99, UR26 ;  /* 0x0000001a63637c20 */ /* 0x000fe20008410000 */
[----:B------:R-:W-:Y:S01]  /*0b80*/  FADD.FTZ R102, -R123, R104 ;  /* 0x000000687b667221 */ /* 0x000fe20000010100 */
[----:B------:R-:W-:Y:S01]  /*0b90*/  FMUL.FTZ R100, R100, R85 ;  /* 0x0000005564647220 */ /* 0x000fe20000410000 */
[----:B------:R-:W-:Y:S01]  /*0ba0*/  FADD.FTZ R83, R82, R97 ;  /* 0x0000006152537221 */ /* 0x000fe20000010000 */
[----:B------:R-:W-:Y:S01]  /*0bb0*/  FFMA.FTZ R80, R98, R97, R81 ;  /* 0x0000006162507223 */ /* 0x000fe20000010051 */
[----:B------:R-:W-:-:S02]  /*0bc0*/  HADD2.F32 R124, -RZ, R87.H0_H0 ;  /* 0x20000057ff7c7230 */ /* 0x000fc40000004100 */
[----:B------:R-:W-:Y:S01]  /*0bd0*/  FMUL.FTZ R101, R101, R86 ;  /* 0x0000005665657220 */ /* 0x000fe20000410000 */
[----:B------:R-:W-:Y:S01]  /*0be0*/  FMUL.FTZ R102, R102, UR26 ;  /* 0x0000001a66667c20 */ /* 0x000fe20008410000 */
[----:B------:R-:W-:Y:S01]  /*0bf0*/  FADD.FTZ R105, -R123, R106 ;  /* 0x0000006a7b697221 */ /* 0x000fe20000010100 */
[----:B------:R-:W-:Y:S01]  /*0c00*/  FADD.FTZ R82, R83, R100 ;  /* 0x0000006453527221 */ /* 0x000fe20000010000 */
[----:B------:R-:W-:Y:S01]  /*0c10*/  FFMA.FTZ R81, R99, R100, R80 ;  /* 0x0000006463517223 */ /* 0x000fe20000010050 */
[----:B------:R-:W-:Y:S02]  /*0c20*/  HADD2.F32 R87, -RZ, R87.H1_H1 ;  /* 0x30000057ff577230 */ /* 0x000fe40000004100 */
[-C--:B------:R-:W-:Y:S01]  /*0c30*/  FMUL.FTZ R103, R103, R124.reuse ;  /* 0x0000007c67677220 */ /* 0x080fe20000410000 */
[----:B------:R-:W-:Y:S02]  /*0c40*/  HADD2.F32 R104, -RZ, R47.H1_H1 ;  /* 0x3000002fff687230 */ /* 0x000fe40000004100 */
[----:B------:R-:W-:Y:S01]  /*0c50*/  FMUL.FTZ R105, R105, UR26 ;  /* 0x0000001a69697c20 */ /* 0x000fe20008410000 */
[----:B------:R-:W-:Y:S01]  /*0c60*/  FADD.FTZ R106, -R123, R126 ;  /* 0x0000007e7b6a7221 */ /* 0x000fe20000010100 */
[----:B------:R-:W-:Y:S01]  /*0c70*/  FADD.FTZ R82, R82, R101 ;  /* 0x0000006552527221 */ /* 0x000fe20000010000 */
[----:B------:R-:W-:Y:S01]  /*0c80*/  FFMA.FTZ R80, R102, R101, R81 ;  /* 0x0000006566507223 */ /* 0x000fe20000010051 */
[----:B------:R-:W-:Y:S01]  /*0c90*/  FMUL.FTZ R104, R104, R87 ;  /* 0x0000005768687220 */ /* 0x000fe20000410000 */
[----:B------:R-:W-:Y:S01]  /*0ca0*/  FMUL.FTZ R106, R106, UR26 ;  /* 0x0000001a6a6a7c20 */ /* 0x000fe20008410000 */
        /* <DEDUP_REMOVED lines=14> */
.L_x_1200:
[----:B------:R-:W-:Y:S05]  /*0d90*/  BSYNC.RECONVERGENT B0 ;  /* 0x0000000000007941 */ /* 0x000fea0003800200 */
.L_x_1199:
        /* <DEDUP_REMOVED lines=17> */
[--C-:B0-----:R-:W-:Y:S02]  /*0eb0*/  HADD2.F32 R108, -RZ, R92.reuse.H0_H0 ;  /* 0x2000005cff6c7230 */ /* 0x101fe40000004100 */
[----:B------:R-:W-:Y:S02]  /*0ec0*/  HADD2.F32 R109, -RZ, R92.H1_H1 ;  /* 0x3000005cff6d7230 */ /* 0x000fe40000004100 */
[----:B------:R-:W-:Y:S02]  /*0ed0*/  HADD2.F32 R117, -RZ, R94.H1_H1 ;  /* 0x3000005eff757230 */ /* 0x000fe40000004100 */
[----:B------:R-:W-:Y:S02]  /*0ee0*/  HADD2.F32 R119, -RZ, R95.H0_H0 ;  /* 0x2000005fff777230 */ /* 0x000fe40000004100 */
[----:B---3--:R-:W-:-:S02]  /*0ef0*/  HADD2.F32 R110, -RZ, R80.H0_H0 ;  /* 0x20000050ff6e7230 */ /* 0x008fc40000004100 */
[----:B------:R-:W-:Y:S02]  /*0f00*/  HADD2.F32 R80, -RZ, R80.H1_H1 ;  /* 0x30000050ff507230 */ /* 0x000fe40000004100 */
[--C-:B------:R-:W-:Y:S02]  /*0f10*/  HADD2.F32 R112, -RZ, R81.reuse.H0_H0 ;  /* 0x20000051ff707230 */ /* 0x100fe40000004100 */
[----:B------:R-:W-:Y:S02]  /*0f20*/  HADD2.F32 R114, -RZ, R81.H1_H1 ;  /* 0x30000051ff727230 */ /* 0x000fe40000004100 */
[C---:B------:R-:W-:Y:S01]  /*0f30*/  FADD.FTZ R107, -R123.reuse, R110 ;  /* 0x0000006e7b6b7221 */ /* 0x040fe20000010100 */
[--C-:B----4-:R-:W-:Y:S02]  /*0f40*/  HADD2.F32 R81, -RZ, R84.reuse.H0_H0 ;  /* 0x20000054ff517230 */ /* 0x110fe40000004100 */
[C---:B------:R-:W-:Y:S01]  /*0f50*/  FADD.FTZ R80, -R123.reuse, R80 ;  /* 0x000000507b507221 */ /* 0x040fe20000010100 */
[----:B------:R-:W-:Y:S01]  /*0f60*/  FADD.FTZ R111, -R123, R112 ;  /* 0x000000707b6f7221 */ /* 0x000fe20000010100 */
[----:B------:R-:W-:-:S02]  /*0f70*/  HADD2.F32 R84, -RZ, R84.H1_H1 ;  /* 0x30000054ff547230 */ /* 0x000fc40000004100 */
[----:B------:R-:W-:Y:S01]  /*0f80*/  FMUL.FTZ R107, R107, UR26 ;  /* 0x0000001a6b6b7c20 */ /* 0x000fe20008410000 */
[--C-:B------:R-:W-:Y:S02]  /*0f90*/  HADD2.F32 R116, -RZ, R82.reuse.H0_H0 ;  /* 0x20000052ff747230 */ /* 0x100fe40000004100 */
[----:B------:R-:W-:Y:S01]  /*0fa0*/  FMUL.FTZ R108, R108, R81 ;  /* 0x000000516c6c7220 */ /* 0x000fe20000410000 */
[----:B------:R-:W-:Y:S02]  /*0fb0*/  HADD2.F32 R82, -RZ, R82.H1_H1 ;  /* 0x30000052ff527230 */ /* 0x000fe40000004100 */
[--C-:B------:R-:W-:Y:S02]  /*0fc0*/  HADD2.F32 R120, -RZ, R83.reuse.H0_H0 ;  /* 0x20000053ff787230 */ /* 0x100fe40000004100 */
[----:B------:R-:W-:Y:S02]  /*0fd0*/  HADD2.F32 R122, -RZ, R83.H1_H1 ;  /* 0x30000053ff7a7230 */ /* 0x000fe40000004100 */
[----:B------:R-:W-:Y:S01]  /*0fe0*/  FMUL.FTZ R110, R80, UR26 ;  /* 0x0000001a506e7c20 */ /* 0x000fe20008410000 */
[----:B------:R-:W-:-:S02]  /*0ff0*/  HADD2.F32 R83, -RZ, R85.H0_H0 ;  /* 0x20000055ff537230 */ /* 0x000fc40000004100 */
[----:B------:R-:W-:Y:S01]  /*1000*/  FMUL.FTZ R111, R111, UR26 ;  /* 0x0000001a6f6f7c20 */ /* 0x000fe20008410000 */
[----:B------:R-:W-:Y:S02]  /*1010*/  HADD2.F32 R112, -RZ, R93.H0_H0 ;  /* 0x2000005dff707230 */ /* 0x000fe40000004100 */
[----:B------:R-:W-:Y:S01]  /*1020*/  FADD.FTZ R114, -R123, R114 ;  /* 0x000000727b727221 */ /* 0x000fe20000010100 */
[----:B------:R-:W-:Y:S01]  /*1030*/  FADD.FTZ R12, R12, R81 ;  /* 0x000000510c0c7221 */ /* 0x000fe20000010000 */
[----:B------:R-:W-:Y:S01]  /*1040*/  FFMA.FTZ R28, R107, R81, R28 ;  /* 0x000000516b1c7223 */ /* 0x000fe2000001001c */
[----:B------:R-:W-:Y:S01]  /*1050*/  FMUL.FTZ R109, R109, R84 ;  /* 0x000000546d6d7220 */ /* 0x000fe20000410000 */
[----:B------:R-:W-:Y:S01]  /*1060*/  FADD.FTZ R80, R125, R108 ;  /* 0x0000006c7d507221 */ /* 0x000fe20000010000 */
[----:B------:R-:W-:Y:S01]  /*1070*/  FFMA.FTZ R81, R107, R108, R124 ;  /* 0x0000006c6b517223 */ /* 0x000fe2000001007c */
[----:B------:R-:W-:Y:S01]  /*1080*/  FADD.FTZ R118, -R123, R82 ;  /* 0x000000527b767221 */ /* 0x000fe20000010100 */
[----:B------:R-:W-:-:S02]  /*1090*/  HADD2.F32 R82, -RZ, R85.H1_H1 ;  /* 0x30000055ff527230 */ /* 0x000fc40000004100 */
[-C--:B------:R-:W-:Y:S01]  /*10a0*/  FMUL.FTZ R112, R112, R83.reuse ;  /* 0x0000005370707220 */ /* 0x080fe20000410000 */
[----:B------:R-:W-:Y:S01]  /*10b0*/  FADD.FTZ R14, R14, R83 ;  /* 0x000000530e0e7221 */ /* 0x000fe20000010000 */
[----:B------:R-:W-:Y:S01]  /*10c0*/  FFMA.FTZ R30, R111, R83, R30 ;  /* 0x000000536f1e7223 */ /* 0x000fe2000001001e */
[----:B------:R-:W-:Y:S01]  /*10d0*/  FMUL.FTZ R114, R114, UR26 ;  /* 0x0000001a72727c20 */ /* 0x000fe20008410000 */
[----:B------:R-:W-:Y:S01]  /*10e0*/  FADD.FTZ R83, R80, R109 ;  /* 0x0000006d50537221 */ /* 0x000fe20000010000 */
[----:B------:R-:W-:Y:S01]  /*10f0*/  FFMA.FTZ R80, R110, R109, R81 ;  /* 0x0000006d6e507223 */ /* 0x000fe20000010051 */
[----:B------:R-:W-:Y:S01]  /*1100*/  FADD.FTZ R115, -R123, R116 ;  /* 0x000000747b737221 */ /* 0x000fe20000010100 */
[----:B------:R-:W-:Y:S02]  /*1110*/  HADD2.F32 R85, -RZ, R86.H0_H0 ;  /* 0x20000056ff557230 */ /* 0x000fe40000004100 */
[----:B------:R-:W-:Y:S01]  /*1120*/  FMUL.FTZ R113, R113, R82 ;  /* 0x0000005271717220 */ /* 0x000fe20000410000 */
[----:B------:R-:W-:-:S02]  /*1130*/  HADD2.F32 R116, -RZ, R94.H0_H0 ;  /* 0x2000005eff747230 */ /* 0x000fc40000004100 */
        /* <DEDUP_REMOVED lines=38> */
.L_x_1202:
[----:B------:R-:W-:Y:S05]  /*13a0*/  BSYNC.RECONVERGENT B0 ;  /* 0x0000000000007941 */ /* 0x000fea0003800200 */
.L_x_1201:
        /* <DEDUP_REMOVED lines=32> */
.L_x_1204:
[----:B------:R-:W-:Y:S05]  /*15b0*/  BSYNC.RECONVERGENT B0 ;  /* 0x0000000000007941 */ /* 0x000fea0003800200 */
.L_x_1203:
        /* <DEDUP_REMOVED lines=35> */
[----:B------:R-:W-:Y:S01]  /*17f0*/  LOP3.LUT P3, RZ, R76, 0xff, RZ, 0xc0, !PT ;  /* 0x000000ff4cff7812 */ /* 0x000fe2000786c0ff */
[--C-:B------:R-:W-:Y:S01]  /*1800*/  FFMA.FTZ R127, R91, UR4, R84.reuse ;  /* 0x000000045b7f7c23 */ /* 0x100fe20008010054 */
[----:B------:R-:W-:Y:S02]  /*1810*/  HFMA2 R87, -RZ, RZ, 0, 0 ;  /* 0x00000000ff577431 */ /* 0x000fe400000001ff */
[----:B------:R-:W-:Y:S01]  /*1820*/  FADD.FTZ R85, R88, -R85 ;  /* 0x8000005558557221 */ /* 0x000fe20000010000 */
[----:B------:R-:W-:Y:S01]  /*1830*/  LOP3.LUT P5, RZ, R76, 0xff0000, RZ, 0xc0, !PT ;  /* 0x00ff00004cff7812 */ /* 0x000fe200078ac0ff */
[----:B------:R-:W-:Y:S01]  /*1840*/  FADD.FTZ R127, R96, -R127 ;  /* 0x8000007f607f7221 */ /* 0x000fe20000010000 */
[----:B------:R-:W-:Y:S01]  /*1850*/  LOP3.LUT P4, RZ, R76, 0xff00, RZ, 0xc0, !PT ;  /* 0x0000ff004cff7812 */ /* 0x000fe2000788c0ff */
[----:B------:R-:W-:Y:S01]  /*1860*/  FMUL.FTZ R85, R85, UR26 ;  /* 0x0000001a55557c20 */ /* 0x000fe20008410000 */
[----:B------:R-:W-:Y:S01]  /*1870*/  FFMA.FTZ R128, R98, UR4, R84 ;  /* 0x0000000462807c23 */ /* 0x000fe20008010054 */
[----:B------:R-:W-:Y:S01]  /*1880*/  FMUL.FTZ R127, R127, UR26 ;  /* 0x0000001a7f7f7c20 */ /* 0x000fe20008410000 */
[----:B------:R-:W-:Y:S01]  /*1890*/  LOP3.LUT P6, RZ, R77, 0xff, RZ, 0xc0, !PT ;  /* 0x000000ff4dff7812 */ /* 0x000fe200078cc0ff */
[----:B------:R-:W-:Y:S01]  /*18a0*/  FMUL.FTZ R86, R85, UR9 ;  /* 0x0000000955567c20 */ /* 0x000fe20008410000 */
[----:B------:R-:W-:Y:S01]  /*18b0*/  MOV R85, RZ ;  /* 0x000000ff00557202 */ /* 0x000fe20000000f00 */
[----:B-----5:R-:W-:-:S02]  /*18c0*/  @P3 HADD2.F32 R124, -RZ, R80.H0_H0 ;  /* 0x20000050ff7c3230 */ /* 0x020fc40000004100 */
[----:B------:R-:W-:Y:S01]  /*18d0*/  FADD.FTZ R129, R97, -R128 ;  /* 0x8000008061817221 */ /* 0x000fe20000010000 */
[----:B------:R-:W-:Y:S01]  /*18e0*/  FMUL.FTZ R125, R86, UR21 ;  /* 0x00000015567d7c20 */ /* 0x000fe20008410000 */
[----:B------:R-:W-:Y:S02]  /*18f0*/  @P3 HADD2.F32 R86, -RZ, R40.H0_H0 ;  /* 0x20000028ff563230 */ /* 0x000fe40000004100 */
[----:B------:R-:W-:Y:S01]  /*1900*/  FMUL.FTZ R127, R127, UR9 ;  /* 0x000000097f7f7c20 */ /* 0x000fe20008410000 */
[----:B------:R-:W-:Y:S02]  /*1910*/  @P5 HADD2.F32 R128, -RZ, R81.H0_H0 ;  /* 0x20000051ff805230 */ /* 0x000fe40000004100 */
[----:B------:R-:W-:Y:S01]  /*1920*/  @P3 FMUL.FTZ R87, R125, R124 ;  /* 0x0000007c7d573220 */ /* 0x000fe20000410000 */
[----:B------:R-:W-:Y:S01]  /*1930*/  FMUL.FTZ R129, R129, UR26 ;  /* 0x0000001a81817c20 */ /* 0x000fe20008410000 */
[----:B------:R-:W-:Y:S01]  /*1940*/  @P3 FMUL.FTZ R85, R125, R86 ;  /* 0x000000567d553220 */ /* 0x000fe20000410000 */
[----:B------:R-:W-:Y:S01]  /*1950*/  FFMA.FTZ R86, R90, UR4, R84 ;  /* 0x000000045a567c23 */ /* 0x000fe20008010054 */
[----:B------:R-:W-:Y:S01]  /*1960*/  LOP3.LUT P3, RZ, R76, 0xff000000, RZ, 0xc0, !PT ;  /* 0xff0000004cff7812 */ /* 0x000fe2000786c0ff */
[----:B------:R-:W-:-:S02]  /*1970*/  @P4 HADD2.F32 R80, -RZ, R80.H1_H1 ;  /* 0x30000050ff504230 */ /* 0x000fc40000004100 */
[----:B------:R-:W-:Y:S01]  /*1980*/  FMUL.FTZ R130, R127, UR21 ;  /* 0x000000157f827c20 */ /* 0x000fe20008410000 */
[----:B------:R-:W-:Y:S01]  /*1990*/  FADD.FTZ R125, R89, -R86 ;  /* 0x80000056597d7221 */ /* 0x000fe20000010000 */
[----:B------:R-:W-:Y:S01]  /*19a0*/  FMUL.FTZ R129, R129, UR9 ;  /* 0x0000000981817c20 */ /* 0x000fe20008410000 */
[----:B------:R-:W-:Y:S02]  /*19b0*/  @P5 HADD2.F32 R127, -RZ, R41.H0_H0 ;  /* 0x20000029ff7f5230 */ /* 0x000fe40000004100 */
[----:B------:R-:W-:Y:S02]  /*19c0*/  HFMA2 R86, -RZ, RZ, 0, 0 ;  /* 0x00000000ff567431 */ /* 0x000fe400000001ff */
[----:B------:R-:W-:Y:S01]  /*19d0*/  FMUL.FTZ R126, R125, UR26 ;  /* 0x0000001a7d7e7c20 */ /* 0x000fe20008410000 */
[----:B------:R-:W-:Y:S01]  /*19e0*/  CS2R R124, SRZ ;  /* 0x00000000007c7805 */ /* 0x000fe2000001ff00 */
[----:B------:R-:W-:Y:S02]  /*19f0*/  HFMA2 R132, -RZ, RZ, 0, 0 ;  /* 0x00000000ff847431 */ /* 0x000fe400000001ff */
[----:B------:R-:W-:Y:S01]  /*1a00*/  @P5 FMUL.FTZ R125, R130, R128 ;  /* 0x00000080827d5220 */ /* 0x000fe20000410000 */
[----:B------:R-:W-:Y:S01]  /*1a10*/  FMUL.FTZ R126, R126, UR9 ;  /* 0x000000097e7e7c20 */ /* 0x000fe20008410000 */
[----:B------:R-:W-:Y:S01]  /*1a20*/  MOV R139, RZ ;  /* 0x000000ff008b7202 */ /* 0x000fe20000000f00 */
[----:B------:R-:W-:-:S02]  /*1a30*/  @P3 HADD2.F32 R128, -RZ, R81.H1_H1 ;  /* 0x30000051ff803230 */ /* 0x000fc40000004100 */
[----:B------:R-:W-:Y:S02]  /*1a40*/  HFMA2 R136, -RZ, RZ, 0, 0 ;  /* 0x00000000ff887431 */ /* 0x000fe400000001ff */
[----:B------:R-:W-:Y:S01]  /*1a50*/  FMUL.FTZ R131, R126, UR21 ;  /* 0x000000157e837c20 */ /* 0x000fe20008410000 */
[----:B------:R-:W-:Y:S02]  /*1a60*/  @P4 HADD2.F32 R126, -RZ, R40.H1_H1 ;  /* 0x30000028ff7e4230 */ /* 0x000fe40000004100 */
[----:B------:R-:W-:Y:S01]  /*1a70*/  FADD.FTZ R72, R72, R87 ;  /* 0x0000005748487221 */ /* 0x000fe20000010000 */
[----:B------:R-:W-:Y:S01]  /*1a80*/  FADD.FTZ R74, R74, R125 ;  /* 0x0000007d4a4a7221 */ /* 0x000fe20000010000 */
[C---:B------:R-:W-:Y:S01]  /*1a90*/  @P4 FMUL.FTZ R124, R131.reuse, R80 ;  /* 0x00000050837c4220 */ /* 0x040fe20000410000 */
[----:B------:R-:W-:Y:S01]  /*1aa0*/  CS2R R80, SRZ ;  /* 0x0000000000507805 */ /* 0x000fe2000001ff00 */
[----:B------:R-:W-:Y:S01]  /*1ab0*/  @P4 FMUL.FTZ R86, R131, R126 ;  /* 0x0000007e83564220 */ /* 0x000fe20000410000 */
[----:B------:R-:W-:Y:S01]  /*1ac0*/  FMUL.FTZ R131, R129, UR21 ;  /* 0x0000001581837c20 */ /* 0x000fe20008410000 */
[----:B------:R-:W-:-:S02]  /*1ad0*/  @P3 HADD2.F32 R129, -RZ, R41.H1_H1 ;  /* 0x30000029ff813230 */ /* 0x000fc40000004100 */
[----:B------:R-:W-:Y:S01]  /*1ae0*/  @P5 FMUL.FTZ R80, R130, R127 ;  /* 0x0000007f82505220 */ /* 0x000fe20000410000 */
[--C-:B------:R-:W-:Y:S01]  /*1af0*/  FFMA.FTZ R127, R99, UR4, R84.reuse ;  /* 0x00000004637f7c23 */ /* 0x100fe20008010054 */
[----:B------:R-:W-:Y:S01]  /*1b00*/  LOP3.LUT P5, RZ, R77, 0xff00, RZ, 0xc0, !PT ;  /* 0x0000ff004dff7812 */ /* 0x000fe200078ac0ff */
[----:B------:R-:W-:Y:S01]  /*1b10*/  FFMA.FTZ R130, R102, UR4, R84 ;  /* 0x0000000466827c23 */ /* 0x000fe20008010054 */
[----:B------:R-:W-:Y:S01]  /*1b20*/  MOV R126, RZ ;  /* 0x000000ff007e7202 */ /* 0x000fe20000000f00 */
[C---:B------:R-:W-:Y:S01]  /*1b30*/  @P3 FMUL.FTZ R126, R131.reuse, R128 ;  /* 0x00000080837e3220 */ /* 0x040fe20000410000 */
[----:B------:R-:W-:Y:S01]  /*1b40*/  @P3 FMUL.FTZ R81, R131, R129 ;  /* 0x0000008183513220 */ /* 0x000fe20000410000 */
[----:B------:R-:W-:Y:S01]  /*1b50*/  FADD.FTZ R128, R100, -R127 ;  /* 0x8000007f64807221 */ /* 0x000fe20000010000 */
[----:B------:R-:W-:Y:S01]  /*1b60*/  ISETP.GE.U32.AND P3, PT, R76, RZ, PT ;  /* 0x000000ff4c00720c */ /* 0x000fe20003f66070 */
[----:B------:R-:W-:Y:S01]  /*1b70*/  FADD.FTZ R130, R101, -R130 ;  /* 0x8000008265827221 */ /* 0x000fe20000010000 */
[C---:B------:R-:W-:Y:S01]  /*1b80*/  LOP3.LUT P4, RZ, R77.reuse, 0xff0000, RZ, 0xc0, !PT ;  /* 0x00ff00004dff7812 */ /* 0x040fe2000788c0ff */
[----:B------:R-:W-:Y:S01]  /*1b90*/  FMUL.FTZ R128, R128, UR26 ;  /* 0x0000001a80807c20 */ /* 0x000fe20008410000 */
[----:B------:R-:W-:Y:S01]  /*1ba0*/  ISETP.GE.U32.AND.EX P3, PT, R77, 0x1000000, PT, P3 ;  /* 0x010000004d00780c */ /* 0x000fe20003f66130 */
[----:B------:R-:W-:-:S02]  /*1bb0*/  @P6 HADD2.F32 R129, -RZ, R82.H0_H0 ;  /* 0x20000052ff816230 */ /* 0x000fc40000004100 */
[----:B------:R-:W-:Y:S01]  /*1bc0*/  FMUL.FTZ R130, R130, UR26 ;  /* 0x0000001a82827c20 */ /* 0x000fe20008410000 */
[----:B------:R-:W-:Y:S01]  /*1bd0*/  FMUL.FTZ R128, R128, UR9 ;  /* 0x0000000980807c20 */ /* 0x000fe20008410000 */
[----:B------:R-:W-:Y:S02]  /*1be0*/  @P5 HADD2.F32 R133, -RZ, R82.H1_H1 ;  /* 0x30000052ff855230 */ /* 0x000fe40000004100 */
[----:B------:R-:W-:Y:S02]  /*1bf0*/  HFMA2 R131, -RZ, RZ, 0, 0 ;  /* 0x00000000ff837431 */ /* 0x000fe400000001ff */
[----:B------:R-:W-:Y:S02]  /*1c00*/  @P6 HADD2.F32 R82, -RZ, R42.H0_H0 ;  /* 0x2000002aff526230 */ /* 0x000fe40000004100 */
[----:B------:R-:W-:Y:S01]  /*1c10*/  FMUL.FTZ R128, R128, UR21 ;  /* 0x0000001580807c20 */ /* 0x000fe20008410000 */
[----:B------:R-:W-:Y:S01]  /*1c20*/  MOV R127, RZ ;  /* 0x000000ff007f7202 */ /* 0x000fe20000000f00 */
[----:B------:R-:W-:Y:S01]  /*1c30*/  FMUL.FTZ R130, R130, UR9 ;  /* 0x0000000982827c20 */ /* 0x000fe20008410000 */
[----:B------:R-:W-:Y:S01]  /*1c40*/  F2FP.F16.F32.PACK_AB R81, R81, R80 ;  /* 0x000000505151723e */ /* 0x000fe200000000ff */
[C---:B------:R-:W-:Y:S01]  /*1c50*/  @P6 FMUL.FTZ R131, R128.reuse, R129 ;  /* 0x0000008180836220 */ /* 0x040fe20000410000 */
[----:B------:R-:W-:Y:S01]  /*1c60*/  @P6 FMUL.FTZ R127, R128, R82 ;  /* 0x00000052807f6220 */ /* 0x000fe20000410000 */
[----:B------:R-:W-:Y:S01]  /*1c70*/  FFMA.FTZ R128, R105, UR4, R84 ;  /* 0x0000000469807c23 */ /* 0x000fe20008010054 */
[----:B------:R-:W-:-:S02]  /*1c80*/  @P4 HADD2.F32 R134, -RZ, R83.H0_H0 ;  /* 0x20000053ff864230 */ /* 0x000fc40000004100 */
[----:B------:R-:W-:Y:S01]  /*1c90*/  FMUL.FTZ R138, R130, UR21 ;  /* 0x00000015828a7c20 */ /* 0x000fe20008410000 */
[----:B------:R-:W-:Y:S02]  /*1ca0*/  @P3 HADD2.F32 R137, -RZ, R83.H1_H1 ;  /* 0x30000053ff893230 */ /* 0x000fe40000004100 */
[----:B------:R-:W-:Y:S01]  /*1cb0*/  FFMA.FTZ R83, R106, UR4, R84 ;  /* 0x000000046a537c23 */ /* 0x000fe20008010054 */
[----:B------:R-:W-:Y:S01]  /*1cc0*/  FADD.FTZ R128, R103, -R128 ;  /* 0x8000008067807221 */ /* 0x000fe20000010000 */
[----:B------:R-:W-:Y:S01]  /*1cd0*/  @P5 FMUL.FTZ R132, R138, R133 ;  /* 0x000000858a845220 */ /* 0x000fe20000410000 */
[----:B------:R-:W-:Y:S01]  /*1ce0*/  MOV R82, RZ ;  /* 0x000000ff00527202 */ /* 0x000fe20000000f00 */
[----:B------:R-:W-:Y:S01]  /*1cf0*/  FADD.FTZ R83, R104, -R83 ;  /* 0x8000005368537221 */ /* 0x000fe20000010000 */
[----:B------:R-:W-:Y:S01]  /*1d00*/  FMUL.FTZ R128, R128, UR26 ;  /* 0x0000001a80807c20 */ /* 0x000fe20008410000 */
[----:B------:R-:W-:Y:S01]  /*1d10*/  MOV R130, RZ ;  /* 0x000000ff00827202 */ /* 0x000fe20000000f00 */
[----:B------:R-:W-:-:S02]  /*1d20*/  HFMA2 R129, -RZ, RZ, 0, 0 ;  /* 0x00000000ff817431 */ /* 0x000fc400000001ff */
[----:B------:R-:W-:Y:S01]  /*1d30*/  FMUL.FTZ R133, R83, UR26 ;  /* 0x0000001a53857c20 */ /* 0x000fe20008410000 */
[----:B------:R-:W-:Y:S01]  /*1d40*/  FMUL.FTZ R128, R128, UR9 ;  /* 0x0000000980807c20 */ /* 0x000fe20008410000 */
[----:B------:R-:W-:Y:S02]  /*1d50*/  @P5 HADD2.F32 R83, -RZ, R42.H1_H1 ;  /* 0x3000002aff535230 */ /* 0x000fe40000004100 */
[----:B------:R-:W-:Y:S01]  /*1d60*/  FADD.FTZ R73, R73, R124 ;  /* 0x0000007c49497221 */ /* 0x000fe20000010000 */
[----:B------:R-:W-:Y:S01]  /*1d70*/  FMUL.FTZ R135, R133, UR9 ;  /* 0x0000000985877c20 */ /* 0x000fe20008410000 */
[----:B------:R-:W-:Y:S01]  /*1d80*/  FMUL.FTZ R140, R128, UR21 ;  /* 0x00000015808c7c20 */ /* 0x000fe20008410000 */
[--C-:B------:R-:W-:Y:S02]  /*1d90*/  @P4 HADD2.F32 R133, -RZ, R43.reuse.H0_H0 ;  /* 0x2000002bff854230 */ /* 0x100fe40000004100 */
[----:B------:R-:W-:Y:S01]  /*1da0*/  @P5 FMUL.FTZ R82, R138, R83 ;  /* 0x000000538a525220 */ /* 0x000fe20000410000 */
[----:B------:R-:W-:-:S02]  /*1db0*/  @P3 HADD2.F32 R128, -RZ, R43.H1_H1 ;  /* 0x3000002bff803230 */ /* 0x000fc40000004100 */
[----:B------:R-:W-:Y:S01]  /*1dc0*/  FMUL.FTZ R135, R135, UR21 ;  /* 0x0000001587877c20 */ /* 0x000fe20008410000 */
[C---:B------:R-:W-:Y:S01]  /*1dd0*/  @P4 FMUL.FTZ R129, R140.reuse, R134 ;  /* 0x000000868c814220 */ /* 0x040fe20000410000 */
[----:B------:R-:W-:Y:S01]  /*1de0*/  @P4 FMUL.FTZ R130, R140, R133 ;  /* 0x000000858c824220 */ /* 0x000fe20000410000 */
[----:B------:R-:W-:Y:S01]  /*1df0*/  FADD.FTZ R75, R75, R126 ;  /* 0x0000007e4b4b7221 */ /* 0x000fe20000010000 */
[C---:B------:R-:W-:Y:S01]  /*1e00*/  @P3 FMUL.FTZ R139, R135.reuse, R128 ;  /* 0x00000080878b3220 */ /* 0x040fe20000410000 */
[----:B------:R-:W-:Y:S01]  /*1e10*/  @P3 FMUL.FTZ R136, R135, R137 ;  /* 0x0000008987883220 */ /* 0x000fe20000410000 */
[----:B------:R-:W-:Y:S01]  /*1e20*/  FADD.FTZ R131, R68, R131 ;  /* 0x0000008344837221 */ /* 0x000fe20000010000 */
[----:B------:R-:W-:Y:S01]  /*1e30*/  FADD.FTZ R132, R69, R132 ;  /* 0x0000008445847221 */ /* 0x000fe20000010000 */
[----:B------:R-:W-:Y:S01]  /*1e40*/  FADD.FTZ R70, R70, R129 ;  /* 0x0000008146467221 */ /* 0x000fe20000010000 */
[----:B------:R-:W-:Y:S01]  /*1e50*/  FADD.FTZ R71, R71, R136 ;  /* 0x0000008847477221 */ /* 0x000fe20000010000 */
[----:B------:R-:W-:-:S02]  /*1e60*/  F2FP.F16.F32.PACK_AB R83, R139, R130 ;  /* 0x000000828b53723e */ /* 0x000fc400000000ff */
[----:B------:R-:W-:Y:S02]  /*1e70*/  F2FP.F16.F32.PACK_AB R82, R82, R127 ;  /* 0x0000007f5252723e */ /* 0x000fe400000000ff */
[----:B------:R-:W-:Y:S01]  /*1e80*/  F2FP.F16.F32.PACK_AB R80, R86, R85 ;  /* 0x000000555650723e */ /* 0x000fe200000000ff */
[----:B------:R-:W-:Y:S06]  /*1e90*/  BRA `(.L_x_1210) ;  /* 0x0000000400bc7947 */ /* 0x000fec0003800000 */
.L_x_1209:
[--C-:B------:R-:W-:Y:S01]  /*1ea0*/  FFMA.FTZ R57, R3, UR4, R84.reuse ;  /* 0x0000000403397c23 */ /* 0x100fe20008010054 */
[----:B------:R-:W-:Y:S01]  /*1eb0*/  LOP3.LUT P3, RZ, R76, 0xff, RZ, 0xc0, !PT ;  /* 0x000000ff4cff7812 */ /* 0x000fe2000786c0ff */
[----:B------:R-:W-:Y:S01]  /*1ec0*/  HFMA2 R59, -RZ, RZ, 0, 0 ;  /* 0x00000000ff3b7431 */ /* 0x000fe200000001ff */
[----:B------:R-:W-:Y:S01]  /*1ed0*/  MOV R85, RZ ;  /* 0x000000ff00557202 */ /* 0x000fe20000000f00 */
[----:B------:R-:W-:Y:S01]  /*1ee0*/  FADD.FTZ R56, R88, -R57 ;  /* 0x8000003958387221 */ /* 0x000fe20000010000 */
[----:B------:R-:W-:Y:S01]  /*1ef0*/  LOP3.LUT P4, RZ, R76, 0xff00, RZ, 0xc0, !PT ;  /* 0x0000ff004cff7812 */ /* 0x000fe2000788c0ff */
[----:B------:R-:W-:Y:S01]  /*1f00*/  FFMA.FTZ R126, R98, UR4, R84 ;  /* 0x00000004627e7c23 */ /* 0x000fe20008010054 */
[----:B------:R-:W-:Y:S01]  /*1f10*/  LOP3.LUT P5, RZ, R76, 0xff0000, RZ, 0xc0, !PT ;  /* 0x00ff00004cff7812 */ /* 0x000fe200078ac0ff */
[----:B------:R-:W-:Y:S01]  /*1f20*/  FMUL.FTZ R56, R56, UR26 ;  /* 0x0000001a38387c20 */ /* 0x000fe20008410000 */
[----:B------:R-:W-:Y:S02]  /*1f30*/  HFMA2 R125, -RZ, RZ, 0, 0 ;  /* 0x00000000ff7d7431 */ /* 0x000fe400000001ff */
[----:B------:R-:W-:Y:S01]  /*1f40*/  FADD.FTZ R130, R97, -R126 ;  /* 0x8000007e61827221 */ /* 0x000fe20000010000 */
[----:B------:R-:W-:Y:S01]  /*1f50*/  LOP3.LUT P6, RZ, R77, 0xff, RZ, 0xc0, !PT ;  /* 0x000000ff4dff7812 */ /* 0x000fe200078cc0ff */
[----:B------:R-:W-:Y:S01]  /*1f60*/  FMUL.FTZ R57, R56, UR9 ;  /* 0x0000000938397c20 */ /* 0x000fe20008410000 */
[----:B------:R-:W-:Y:S01]  /*1f70*/  FFMA.FTZ R135, R106, UR4, R84 ;  /* 0x000000046a877c23 */ /* 0x000fe20008010054 */
[----:B-----5:R-:W-:Y:S01]  /*1f80*/  @P3 HADD2.F32 R58, -RZ, R80.H0_H0 ;  /* 0x20000050ff3a3230 */ /* 0x020fe20000004100 */
[----:B------:R-:W-:Y:S01]  /*1f90*/  CS2R R132, SRZ ;  /* 0x0000000000847805 */ /* 0x000fe2000001ff00 */
[----:B------:R-:W-:Y:S01]  /*1fa0*/  FMUL.FTZ R57, R57, UR21 ;  /* 0x0000001539397c20 */ /* 0x000fe20008410000 */
[----:B------:R-:W-:-:S02]  /*1fb0*/  @P3 HADD2.F32 R86, -RZ, R40.H0_H0 ;  /* 0x20000028ff563230 */ /* 0x000fc40000004100 */
[----:B------:R-:W-:Y:S01]  /*1fc0*/  FADD.FTZ R135, R104, -R135 ;  /* 0x8000008768877221 */ /* 0x000fe20000010000 */
[----:B------:R-:W-:Y:S02]  /*1fd0*/  @P4 HADD2.F32 R129, -RZ, R80.H1_H1 ;  /* 0x30000050ff814230 */ /* 0x000fe40000004100 */
[C---:B------:R-:W-:Y:S01]  /*1fe0*/  @P3 FMUL.FTZ R59, R57.reuse, R58 ;  /* 0x0000003a393b3220 */ /* 0x040fe20000410000 */
[--C-:B------:R-:W-:Y:S01]  /*1ff0*/  FFMA.FTZ R58, R90, UR4, R84.reuse ;  /* 0x000000045a3a7c23 */ /* 0x100fe20008010054 */
[----:B------:R-:W-:Y:S01]  /*2000*/  @P3 FMUL.FTZ R85, R57, R86 ;  /* 0x0000005639553220 */ /* 0x000fe20000410000 */
[----:B------:R-:W-:Y:S01]  /*2010*/  FFMA.FTZ R57, R91, UR4, R84 ;  /* 0x000000045b397c23 */ /* 0x000fe20008010054 */
[----:B------:R-:W-:Y:S01]  /*2020*/  LOP3.LUT P3, RZ, R76, 0xff000000, RZ, 0xc0, !PT ;  /* 0xff0000004cff7812 */ /* 0x000fe2000786c0ff */
[----:B------:R-:W-:Y:S01]  /*2030*/  FADD.FTZ R87, R89, -R58 ;  /* 0x8000003a59577221 */ /* 0x000fe20000010000 */
[----:B------:R-:W-:Y:S02]  /*2040*/  HFMA2 R58, -RZ, RZ, 0, 0 ;  /* 0x00000000ff3a7431 */ /* 0x000fe400000001ff */
[----:B------:R-:W-:Y:S01]  /*2050*/  FADD.FTZ R57, R96, -R57 ;  /* 0x8000003960397221 */ /* 0x000fe20000010000 */
[----:B------:R-:W-:-:S02]  /*2060*/  @P4 HADD2.F32 R131, -RZ, R40.H1_H1 ;  /* 0x30000028ff834230 */ /* 0x000fc40000004100 */
[----:B------:R-:W-:Y:S01]  /*2070*/  FMUL.FTZ R87, R87, UR26 ;  /* 0x0000001a57577c20 */ /* 0x000fe20008410000 */
[----:B------:R-:W-:Y:S02]  /*2080*/  @P5 HADD2.F32 R128, -RZ, R81.H0_H0 ;  /* 0x20000051ff805230 */ /* 0x000fe40000004100 */
[----:B------:R-:W-:Y:S01]  /*2090*/  FMUL.FTZ R57, R57, UR26 ;  /* 0x0000001a39397c20 */ /* 0x000fe20008410000 */
[----:B------:R-:W-:Y:S01]  /*20a0*/  MOV R86, RZ ;  /* 0x000000ff00567202 */ /* 0x000fe20000000f00 */
[----:B------:R-:W-:Y:S01]  /*20b0*/  FMUL.FTZ R124, R87, UR9 ;  /* 0x00000009577c7c20 */ /* 0x000fe20008410000 */
[----:B------:R-:W-:Y:S02]  /*20c0*/  @P6 HADD2.F32 R134, -RZ, R82.H0_H0 ;  /* 0x20000052ff866230 */ /* 0x000fe40000004100 */
[----:B------:R-:W-:Y:S01]  /*20d0*/  FMUL.FTZ R80, R57, UR9 ;  /* 0x0000000939507c20 */ /* 0x000fe20008410000 */
[----:B------:R-:W-:Y:S01]  /*20e0*/  FMUL.FTZ R144, R135, UR26 ;  /* 0x0000001a87907c20 */ /* 0x000fe20008410000 */
[----:B------:R-:W-:Y:S01]  /*20f0*/  FMUL.FTZ R126, R124, UR21 ;  /* 0x000000157c7e7c20 */ /* 0x000fe20008410000 */
[----:B------:R-:W-:Y:S01]  /*2100*/  FMUL.FTZ R124, R130, UR26 ;  /* 0x0000001a827c7c20 */ /* 0x000fe20008410000 */
[----:B------:R-:W-:-:S02]  /*2110*/  @P5 HADD2.F32 R130, -RZ, R41.H0_H0 ;  /* 0x20000029ff825230 */ /* 0x000fc40000004100 */
[----:B------:R-:W-:Y:S01]  /*2120*/  FMUL.FTZ R127, R80, UR21 ;  /* 0x00000015507f7c20 */ /* 0x000fe20008410000 */
[C---:B------:R-:W-:Y:S01]  /*2130*/  @P4 FMUL.FTZ R58, R126.reuse, R129 ;  /* 0x000000817e3a4220 */ /* 0x040fe20000410000 */
[----:B------:R-:W-:Y:S01]  /*2140*/  @P3 HADD2.F32 R129, -RZ, R81.H1_H1 ;  /* 0x30000051ff813230 */ /* 0x000fe20000004100 */
[----:B------:R-:W-:Y:S01]  /*2150*/  CS2R R80, SRZ ;  /* 0x0000000000507805 */ /* 0x000fe2000001ff00 */
[----:B------:R-:W-:Y:S01]  /*2160*/  @P4 FMUL.FTZ R86, R126, R131 ;  /* 0x000000837e564220 */ /* 0x000fe20000410000 */
[C---:B------:R-:W-:Y:S01]  /*2170*/  @P5 FMUL.FTZ R125, R127.reuse, R128 ;  /* 0x000000807f7d5220 */ /* 0x040fe20000410000 */
[----:B------:R-:W-:Y:S01]  /*2180*/  @P5 FMUL.FTZ R80, R127, R130 ;  /* 0x000000827f505220 */ /* 0x000fe20000410000 */
[----:B------:R-:W-:Y:S01]  /*2190*/  FMUL.FTZ R126, R124, UR9 ;  /* 0x000000097c7e7c20 */ /* 0x000fe20008410000 */
[----:B------:R-:W-:Y:S01]  /*21a0*/  LOP3.LUT P5, RZ, R77, 0xff00, RZ, 0xc0, !PT ;  /* 0x0000ff004dff7812 */ /* 0x000fe200078ac0ff */
[----:B------:R-:W-:Y:S02]  /*21b0*/  @P3 HADD2.F32 R131, -RZ, R41.H1_H1 ;  /* 0x30000029ff833230 */ /* 0x000fe40000004100 */
[--C-:B------:R-:W-:Y:S01]  /*21c0*/  FFMA.FTZ R130, R102, UR4, R84.reuse ;  /* 0x0000000466827c23 */ /* 0x100fe20008010054 */
[----:B------:R-:W-:Y:S01]  /*21d0*/  FMUL.FTZ R126, R126, UR21 ;  /* 0x000000157e7e7c20 */ /* 0x000fe20008410000 */
[----:B------:R-:W-:Y:S01]  /*21e0*/  MOV R128, RZ ;  /* 0x000000ff00807202 */ /* 0x000fe20000000f00 */
[----:B------:R-:W-:Y:S01]  /*21f0*/  FFMA.FTZ R127, R99, UR4, R84 ;  /* 0x00000004637f7c23 */ /* 0x000fe20008010054 */
[----:B------:R-:W-:Y:S01]  /*2200*/  FADD.FTZ R130, R101, -R130 ;  /* 0x8000008265827221 */ /* 0x000fe20000010000 */
[C---:B------:R-:W-:Y:S01]  /*2210*/  @P3 FMUL.FTZ R128, R126.reuse, R129 ;  /* 0x000000817e803220 */ /* 0x040fe20000410000 */
[----:B------:R-:W-:Y:S01]  /*2220*/  @P3 FMUL.FTZ R81, R126, R131 ;  /* 0x000000837e513220 */ /* 0x000fe20000410000 */
[----:B------:R-:W-:Y:S01]  /*2230*/  ISETP.GE.U32.AND P3, PT, R76, RZ, PT ;  /* 0x000000ff4c00720c */ /* 0x000fe20003f66070 */
[----:B------:R-:W-:Y:S01]  /*2240*/  FADD.FTZ R127, R100, -R127 ;  /* 0x8000007f647f7221 */ /* 0x000fe20000010000 */
[C---:B------:R-:W-:Y:S01]  /*2250*/  LOP3.LUT P4, RZ, R77.reuse, 0xff0000, RZ, 0xc0, !PT ;  /* 0x00ff00004dff7812 */ /* 0x040fe2000788c0ff */
[----:B------:R-:W-:Y:S01]  /*2260*/  HFMA2 R131, -RZ, RZ, 0, 0 ;  /* 0x00000000ff837431 */ /* 0x000fe200000001ff */
[----:B------:R-:W-:Y:S01]  /*2270*/  ISETP.GE.U32.AND.EX P3, PT, R77, 0x1000000, PT, P3 ;  /* 0x010000004d00780c */ /* 0x000fe20003f66130 */
[----:B------:R-:W-:-:S02]  /*2280*/  @P5 HADD2.F32 R138, -RZ, R82.H1_H1 ;  /* 0x30000052ff8a5230 */ /* 0x000fc40000004100 */
[----:B------:R-:W-:Y:S01]  /*2290*/  FMUL.FTZ R82, R130, UR26 ;  /* 0x0000001a82527c20 */ /* 0x000fe20008410000 */
[----:B------:R-:W-:Y:S01]  /*22a0*/  FMUL.FTZ R127, R127, UR26 ;  /* 0x0000001a7f7f7c20 */ /* 0x000fe20008410000 */
[----:B------:R-:W-:Y:S01]  /*22b0*/  @P6 HADD2.F32 R136, -RZ, R42.H0_H0 ;  /* 0x2000002aff886230 */ /* 0x000fe20000004100 */
[----:B------:R-:W-:Y:S01]  /*22c0*/  MOV R126, RZ ;  /* 0x000000ff007e7202 */ /* 0x000fe20000000f00 */
[----:B------:R-:W-:Y:S01]  /*22d0*/  FMUL.FTZ R130, R82, UR9 ;  /* 0x0000000952827c20 */ /* 0x000fe20008410000 */
[----:B------:R-:W-:Y:S01]  /*22e0*/  FMUL.FTZ R129, R127, UR9 ;  /* 0x000000097f817c20 */ /* 0x000fe20008410000 */
[----:B------:R-:W-:Y:S01]  /*22f0*/  MOV R135, RZ ;  /* 0x000000ff00877202 */ /* 0x000fe20000000f00 */
[----:B------:R-:W-:Y:S01]  /*2300*/  FADD.FTZ R73, R73, R58 ;  /* 0x0000003a49497221 */ /* 0x000fe20000010000 */
[----:B------:R-:W-:Y:S01]  /*2310*/  FMUL.FTZ R137, R130, UR21 ;  /* 0x0000001582897c20 */ /* 0x000fe20008410000 */
[----:B------:R-:W-:Y:S01]  /*2320*/  FFMA.FTZ R130, R105, UR4, R84 ;  /* 0x0000000469827c23 */ /* 0x000fe20008010054 */
[----:B------:R-:W-:-:S02]  /*2330*/  @P4 HADD2.F32 R140, -RZ, R83.H0_H0 ;  /* 0x20000053ff8c4230 */ /* 0x000fc40000004100 */
[----:B------:R-:W-:Y:S01]  /*2340*/  FMUL.FTZ R129, R129, UR21 ;  /* 0x0000001581817c20 */ /* 0x000fe20008410000 */
[----:B------:R-:W-:Y:S02]  /*2350*/  @P3 HADD2.F32 R141, -RZ, R83.H1_H1 ;  /* 0x30000053ff8d3230 */ /* 0x000fe40000004100 */
[----:B------:R-:W-:Y:S01]  /*2360*/  FADD.FTZ R83, R103, -R130 ;  /* 0x8000008267537221 */ /* 0x000fe20000010000 */
[----:B------:R-:W-:Y:S01]  /*2370*/  @P5 FMUL.FTZ R132, R137, R138 ;  /* 0x0000008a89845220 */ /* 0x000fe20000410000 */
[----:B------:R-:W-:Y:S01]  /*2380*/  @P6 FMUL.FTZ R131, R129, R134 ;  /* 0x0000008681836220 */ /* 0x000fe20000410000 */
[----:B------:R-:W-:Y:S01]  /*2390*/  FMUL.FTZ R134, R144, UR9 ;  /* 0x0000000990867c20 */ /* 0x000fe20008410000 */
[----:B------:R-:W-:Y:S01]  /*23a0*/  FMUL.FTZ R139, R83, UR26 ;  /* 0x0000001a538b7c20 */ /* 0x000fe20008410000 */
[----:B------:R-:W-:Y:S02]  /*23b0*/  @P5 HADD2.F32 R138, -RZ, R42.H1_H1 ;  /* 0x3000002aff8a5230 */ /* 0x000fe40000004100 */
[----:B------:R-:W-:Y:S01]  /*23c0*/  @P6 FMUL.FTZ R126, R129, R136 ;  /* 0x00000088817e6220 */ /* 0x000fe20000410000 */
[----:B------:R-:W-:-:S02]  /*23d0*/  @P4 HADD2.F32 R142, -RZ, R43.H0_H0 ;  /* 0x2000002bff8e4230 */ /* 0x000fc40000004100 */
[----:B------:R-:W-:Y:S01]  /*23e0*/  FMUL.FTZ R83, R139, UR9 ;  /* 0x000000098b537c20 */ /* 0x000fe20008410000 */
[----:B------:R-:W-:Y:S02]  /*23f0*/  @P3 HADD2.F32 R143, -RZ, R43.H1_H1 ;  /* 0x3000002bff8f3230 */ /* 0x000fe40000004100 */
[----:B------:R-:W-:Y:S01]  /*2400*/  FMUL.FTZ R134, R134, UR21 ;  /* 0x0000001586867c20 */ /* 0x000fe20008410000 */
[----:B------:R-:W-:Y:S02]  /*2410*/  HFMA2 R129, -RZ, RZ, 0, 0 ;  /* 0x00000000ff817431 */ /* 0x000fe400000001ff */
[----:B------:R-:W-:Y:S01]  /*2420*/  FMUL.FTZ R83, R83, UR21 ;  /* 0x0000001553537c20 */ /* 0x000fe20008410000 */
[----:B------:R-:W-:Y:S01]  /*2430*/  MOV R130, RZ ;  /* 0x000000ff00827202 */ /* 0x000fe20000000f00 */
[----:B------:R-:W-:Y:S02]  /*2440*/  HFMA2 R136, -RZ, RZ, 0, 0 ;  /* 0x00000000ff887431 */ /* 0x000fe400000001ff */
[----:B------:R-:W-:Y:S01]  /*2450*/  @P5 FMUL.FTZ R129, R137, R138 ;  /* 0x0000008a89815220 */ /* 0x000fe20000410000 */
[C---:B------:R-:W-:Y:S01]  /*2460*/  @P4 FMUL.FTZ R130, R83.reuse, R142 ;  /* 0x0000008e53824220 */ /* 0x040fe20000410000 */
[C---:B------:R-:W-:Y:S01]  /*2470*/  @P3 FMUL.FTZ R135, R134.reuse, R143 ;  /* 0x0000008f86873220 */ /* 0x040fe20000410000 */
[----:B------:R-:W-:Y:S01]  /*2480*/  @P4 FMUL.FTZ R133, R83, R140 ;  /* 0x0000008c53854220 */ /* 0x000fe20000410000 */
[----:B------:R-:W-:Y:S01]  /*2490*/  @P3 FMUL.FTZ R136, R134, R141 ;  /* 0x0000008d86883220 */ /* 0x000fe20000410000 */
[----:B------:R-:W-:Y:S01]  /*24a0*/  FADD.FTZ R72, R72, R59 ;  /* 0x0000003b48487221 */ /* 0x000fe20000010000 */
[----:B------:R-:W-:Y:S01]  /*24b0*/  F2FP.F16.F32.PACK_AB R58, R82, R127 ;  /* 0x0000007f523a723e */ /* 0x000fe200000000ff */
[----:B------:R-:W-:Y:S01]  /*24c0*/  FADD.FTZ R74, R74, R125 ;  /* 0x0000007d4a4a7221 */ /* 0x000fe20000010000 */
[----:B------:R-:W-:Y:S01]  /*24d0*/  F2FP.F16.F32.PACK_AB R81, R81, R80 ;  /* 0x000000505151723e */ /* 0x000fe200000000ff */
[----:B------:R-:W-:Y:S01]  /*24e0*/  FADD.FTZ R75, R75, R128 ;  /* 0x000000804b4b7221 */ /* 0x000fe20000010000 */
[----:B------:R-:W-:Y:S01]  /*24f0*/  FADD.FTZ R131, R68, R131 ;  /* 0x0000008344837221 */ /* 0x000fe20000010000 */
[----:B------:R-:W-:Y:S01]  /*2500*/  FADD.FTZ R132, R69, R132 ;  /* 0x0000008445847221 */ /* 0x000fe20000010000 */
[----:B------:R-:W-:Y:S01]  /*2510*/  FADD.FTZ R70, R70, R133 ;  /* 0x0000008546467221 */ /* 0x000fe20000010000 */
[----:B------:R-:W-:Y:S01]  /*2520*/  FADD.FTZ R71, R71, R136 ;  /* 0x0000008847477221 */ /* 0x000fe20000010000 */
[----:B------:R-:W-:-:S02]  /*2530*/  F2FP.F16.F32.PACK_AB R59, R144, R139 ;  /* 0x0000008b903b723e */ /* 0x000fc400000000ff */
[----:B------:R-:W-:Y:S02]  /*2540*/  F2FP.F16.F32.PACK_AB R57, R124, R57 ;  /* 0x000000397c39723e */ /* 0x000fe400000000ff */
[----:B------:R-:W-:Y:S02]  /*2550*/  F2FP.F16.F32.PACK_AB R56, R87, R56 ;  /* 0x000000385738723e */ /* 0x000fe400000000ff */
[----:B------:R-:W-:Y:S02]  /*2560*/  F2FP.F16.F32.PACK_AB R83, R135, R130 ;  /* 0x000000828753723e */ /* 0x000fe400000000ff */
[----:B------:R-:W-:Y:S02]  /*2570*/  F2FP.F16.F32.PACK_AB R82, R129, R126 ;  /* 0x0000007e8152723e */ /* 0x000fe400000000ff */
[----:B------:R-:W-:-:S07]  /*2580*/  F2FP.F16.F32.PACK_AB R80, R86, R85 ;  /* 0x000000555650723e */ /* 0x000fce00000000ff */
.L_x_1210:
[----:B------:R-:W0:Y:S08]  /*2590*/  @P0 LDC.64 R86, c[0x0][0x478] ;  /* 0x00011e00ff560b82 */ /* 0x000e300000000a00 */
[----:B------:R-:W1:Y:S01]  /*25a0*/  LDC.64 R68, c[0x0][0x468] ;  /* 0x00011a00ff447b82 */ /* 0x000e620000000a00 */
[----:B0-----:R-:W-:-:S05]  /*25b0*/  @P0 IMAD.WIDE.U32 R86, R0, 0x10, R86 ;  /* 0x0000001000560825 */ /* 0x001fca00078e0056 */
[----:B------:R0:W-:Y:S01]  /*25c0*/  @P0 STG.E.128 desc[UR16][R86.64], R56 ;  /* 0x0000003856000986 */ /* 0x0001e2000c101d10 */
[C---:B-1----:R-:W-:Y:S01]  /*25d0*/  IMAD.WIDE.U32 R124, R0.reuse, 0x10, R68 ;  /* 0x00000010007c7825 */ /* 0x042fe200078e0044 */
[----:B------:R-:W-:Y:S02]  /*25e0*/  MOV R68, R131 ;  /* 0x0000008300447202 */ /* 0x000fe40000000f00 */
[----:B------:R-:W-:Y:S02]  /*25f0*/  MOV R69, R132 ;  /* 0x0000008400457202 */ /* 0x000fe40000000f00 */
[----:B------:R0:W-:Y:S01]  /*2600*/  STG.E.128 desc[UR16][R124.64], R80 ;  /* 0x000000507c007986 */ /* 0x0001e2000c101d10 */
[----:B------:R-:W-:-:S07]  /*2610*/  IADD3 R0, PT, PT, R0, 0x80, RZ ;  /* 0x0000008000007810 */ /* 0x000fce0007ffe0ff */
.L_x_1208:
[----:B------:R-:W-:Y:S05]  /*2620*/  BSYNC.RECONVERGENT B1 ;  /* 0x0000000000017941 */ /* 0x000fea0003800200 */
.L_x_1207:
        /* <DEDUP_REMOVED lines=8> */
[----:B------:R-:W-:Y:S01]  /*26b0*/  LOP3.LUT P3, RZ, R78, 0xff, RZ, 0xc0, !PT ;  /* 0x000000ff4eff7812 */ /* 0x000fe2000786c0ff */
[--C-:B------:R-:W-:Y:S01]  /*26c0*/  FFMA.FTZ R87, R111, UR4, R84.reuse ;  /* 0x000000046f577c23 */ /* 0x100fe20008010054 */
[----:B------:R-:W-:Y:S01]  /*26d0*/  MOV R85, RZ ;  /* 0x000000ff00557202 */ /* 0x000fe20000000f00 */
[----:B------:R-:W-:Y:S01]  /*26e0*/  FADD.FTZ R56, R108, -R57 ;  /* 0x800000396c387221 */ /* 0x000fe20000010000 */
[----:B------:R-:W-:Y:S01]  /*26f0*/  HFMA2 R57, -RZ, RZ, 0, 0 ;  /* 0x00000000ff397431 */ /* 0x000fe200000001ff */
[----:B------:R-:W-:Y:S01]  /*2700*/  LOP3.LUT P4, RZ, R78, 0xff00, RZ, 0xc0, !PT ;  /* 0x0000ff004eff7812 */ /* 0x000fe2000788c0ff */
[----:B------:R-:W-:Y:S01]  /*2710*/  FADD.FTZ R87, R112, -R87 ;  /* 0x8000005770577221 */ /* 0x000fe20000010000 */
[----:B------:R-:W-:Y:S01]  /*2720*/  FMUL.FTZ R56, R56, UR26 ;  /* 0x0000001a38387c20 */ /* 0x000fe20008410000 */
[----:B------:R-:W-:Y:S01]  /*2730*/  FFMA.FTZ R126, R114, UR4, R84 ;  /* 0x00000004727e7c23 */ /* 0x000fe20008010054 */
[----:B------:R-:W-:Y:S01]  /*2740*/  LOP3.LUT P5, RZ, R78, 0xff0000, RZ, 0xc0, !PT ;  /* 0x00ff00004eff7812 */ /* 0x000fe200078ac0ff */
[----:B------:R-:W-:Y:S01]  /*2750*/  FMUL.FTZ R87, R87, UR26 ;  /* 0x0000001a57577c20 */ /* 0x000fe20008410000 */
[----:B------:R-:W-:Y:S01]  /*2760*/  FMUL.FTZ R58, R56, UR9 ;  /* 0x00000009383a7c20 */ /* 0x000fe20008410000 */
[----:B------:R-:W-:Y:S01]  /*2770*/  FADD.FTZ R129, R113, -R126 ;  /* 0x8000007e71817221 */ /* 0x000fe20000010000 */
[----:B-----5:R-:W-:-:S02]  /*2780*/  @P3 HADD2.F32 R59, -RZ, R80.H0_H0 ;  /* 0x20000050ff3b3230 */ /* 0x020fc40000004100 */
[----:B------:R-:W-:Y:S01]  /*2790*/  FMUL.FTZ R127, R87, UR9 ;  /* 0x00000009577f7c20 */ /* 0x000fe20008410000 */
[----:B------:R-:W-:Y:S01]  /*27a0*/  FMUL.FTZ R86, R58, UR21 ;  /* 0x000000153a567c20 */ /* 0x000fe20008410000 */
[--C-:B------:R-:W-:Y:S02]  /*27b0*/  @P3 HADD2.F32 R58, -RZ, R48.reuse.H0_H0 ;  /* 0x20000030ff3a3230 */ /* 0x100fe40000004100 */
[----:B------:R-:W-:Y:S02]  /*27c0*/  HFMA2 R125, -RZ, RZ, 0, 0 ;  /* 0x00000000ff7d7431 */ /* 0x000fe400000001ff */
[----:B------:R-:W-:Y:S02]  /*27d0*/  @P4 HADD2.F32 R126, -RZ, R48.H1_H1 ;  /* 0x30000030ff7e4230 */ /* 0x000fe40000004100 */
[C---:B------:R-:W-:Y:S01]  /*27e0*/  @P3 FMUL.FTZ R57, R86.reuse, R59 ;  /* 0x0000003b56393220 */ /* 0x040fe20000410000 */
[----:B------:R-:W-:Y:S01]  /*27f0*/  FMUL.FTZ R133, R127, UR21 ;  /* 0x000000157f857c20 */ /* 0x000fe20008410000 */
[----:B------:R-:W-:Y:S01]  /*2800*/  @P3 FMUL.FTZ R85, R86, R58 ;  /* 0x0000003a56553220 */ /* 0x000fe20000410000 */
[----:B------:R-:W-:Y:S01]  /*2810*/  FFMA.FTZ R58, R110, UR4, R84 ;  /* 0x000000046e3a7c23 */ /* 0x000fe20008010054 */
[----:B------:R-:W-:Y:S01]  /*2820*/  LOP3.LUT P3, RZ, R78, 0xff000000, RZ, 0xc0, !PT ;  /* 0xff0000004eff7812 */ /* 0x000fe2000786c0ff */
[----:B------:R-:W-:Y:S01]  /*2830*/  @P4 HADD2.F32 R80, -RZ, R80.H1_H1 ;  /* 0x30000050ff504230 */ /* 0x000fe20000004100 */
[----:B------:R-:W-:Y:S01]  /*2840*/  MOV R86, RZ ;  /* 0x000000ff00567202 */ /* 0x000fe20000000f00 */
[----:B------:R-:W-:Y:S01]  /*2850*/  FADD.FTZ R59, R109, -R58 ;  /* 0x8000003a6d3b7221 */ /* 0x000fe20000010000 */
[----:B------:R-:W-:-:S02]  /*2860*/  @P5 HADD2.F32 R128, -RZ, R81.H0_H0 ;  /* 0x20000051ff805230 */ /* 0x000fc40000004100 */
[----:B------:R-:W-:Y:S01]  /*2870*/  HFMA2 R58, -RZ, RZ, 0, 0 ;  /* 0x00000000ff3a7431 */ /* 0x000fe200000001ff */
[----:B------:R-:W-:Y:S01]  /*2880*/  LOP3.LUT P6, RZ, R79, 0xff, RZ, 0xc0, !PT ;  /* 0x000000ff4fff7812 */ /* 0x000fe200078cc0ff */
[----:B------:R-:W-:Y:S01]  /*2890*/  FMUL.FTZ R59, R59, UR26 ;  /* 0x0000001a3b3b7c20 */ /* 0x000fe20008410000 */
[----:B------:R-:W-:Y:S01]  /*28a0*/  MOV R139, RZ ;  /* 0x000000ff008b7202 */ /* 0x000fe20000000f00 */
[----:B------:R-:W-:Y:S01]  /*28b0*/  @P5 FMUL.FTZ R125, R133, R128 ;  /* 0x00000080857d5220 */ /* 0x000fe20000410000 */
[----:B------:R-:W-:Y:S01]  /*28c0*/  MOV R128, RZ ;  /* 0x000000ff00807202 */ /* 0x000fe20000000f00 */
[----:B------:R-:W-:Y:S01]  /*28d0*/  FMUL.FTZ R124, R59, UR9 ;  /* 0x000000093b7c7c20 */ /* 0x000fe20008410000 */
[----:B------:R-:W-:Y:S02]  /*28e0*/  HFMA2 R136, -RZ, RZ, 0, 0 ;  /* 0x00000000ff887431 */ /* 0x000fe400000001ff */
[----:B------:R-:W-:Y:S01]  /*28f0*/  FADD.FTZ R66, R66, R125 ;  /* 0x0000007d42427221 */ /* 0x000fe20000010000 */
[----:B------:R-:W-:Y:S01]  /*2900*/  FADD.FTZ R64, R64, R57 ;  /* 0x0000003940407221 */ /* 0x000fe20000010000 */
[----:B------:R-:W-:Y:S01]  /*2910*/  FMUL.FTZ R131, R124, UR21 ;  /* 0x000000157c837c20 */ /* 0x000fe20008410000 */
[----:B------:R-:W-:Y:S01]  /*2920*/  FMUL.FTZ R124, R129, UR26 ;  /* 0x0000001a817c7c20 */ /* 0x000fe20008410000 */
[----:B------:R-:W-:Y:S01]  /*2930*/  @P3 HADD2.F32 R129, -RZ, R81.H1_H1 ;  /* 0x30000051ff813230 */ /* 0x000fe20000004100 */
[----:B------:R-:W-:Y:S01]  /*2940*/  F2FP.F16.F32.PACK_AB R56, R59, R56 ;  /* 0x000000383b38723e */ /* 0x000fe200000000ff */
[----:B------:R-:W-:Y:S01]  /*2950*/  @P4 FMUL.FTZ R86, R131, R126 ;  /* 0x0000007e83564220 */ /* 0x000fe20000410000 */
[----:B------:R-:W-:Y:S01]  /*2960*/  FMUL.FTZ R127, R124, UR9 ;  /* 0x000000097c7f7c20 */ /* 0x000fe20008410000 */
[----:B------:R-:W-:-:S02]  /*2970*/  @P5 HADD2.F32 R126, -RZ, R49.H0_H0 ;  /* 0x20000031ff7e5230 */ /* 0x000fc40000004100 */
[----:B------:R-:W-:Y:S01]  /*2980*/  @P4 FMUL.FTZ R58, R131, R80 ;  /* 0x00000050833a4220 */ /* 0x000fe20000410000 */
[----:B------:R-:W-:Y:S01]  /*2990*/  CS2R R80, SRZ ;  /* 0x0000000000507805 */ /* 0x000fe2000001ff00 */
[----:B------:R-:W-:Y:S01]  /*29a0*/  FMUL.FTZ R130, R127, UR21 ;  /* 0x000000157f827c20 */ /* 0x000fe20008410000 */
[----:B------:R-:W-:Y:S02]  /*29b0*/  @P3 HADD2.F32 R127, -RZ, R49.H1_H1 ;  /* 0x30000031ff7f3230 */ /* 0x000fe40000004100 */
[----:B------:R-:W-:Y:S01]  /*29c0*/  @P5 FMUL.FTZ R80, R133, R126 ;  /* 0x0000007e85505220 */ /* 0x000fe20000410000 */
[C---:B------:R-:W-:Y:S01]  /*29d0*/  LOP3.LUT P5, RZ, R79.reuse, 0xff00, RZ, 0xc0, !PT ;  /* 0x0000ff004fff7812 */ /* 0x040fe200078ac0ff */
[C---:B------:R-:W-:Y:S01]  /*29e0*/  @P3 FMUL.FTZ R128, R130.reuse, R129 ;  /* 0x0000008182803220 */ /* 0x040fe20000410000 */
[----:B------:R-:W-:Y:S01]  /*29f0*/  LOP3.LUT P4, RZ, R79, 0xff0000, RZ, 0xc0, !PT ;  /* 0x00ff00004fff7812 */ /* 0x000fe2000788c0ff */
[----:B------:R-:W-:Y:S01]  /*2a00*/  @P3 FMUL.FTZ R81, R130, R127 ;  /* 0x0000007f82513220 */ /* 0x000fe20000410000 */
[--C-:B------:R-:W-:Y:S01]  /*2a10*/  FFMA.FTZ R127, R115, UR4, R84.reuse ;  /* 0x00000004737f7c23 */ /* 0x100fe20008010054 */
[----:B------:R-:W-:Y:S01]  /*2a20*/  ISETP.GE.U32.AND P3, PT, R78, RZ, PT ;  /* 0x000000ff4e00720c */ /* 0x000fe20003f66070 */
[----:B------:R-:W-:Y:S01]  /*2a30*/  FFMA.FTZ R130, R118, UR4, R84 ;  /* 0x0000000476827c23 */ /* 0x000fe20008010054 */
[----:B------:R-:W-:-:S02]  /*2a40*/  HFMA2 R129, -RZ, RZ, 0, 0 ;  /* 0x00000000ff817431 */ /* 0x000fc400000001ff */
[----:B------:R-:W-:Y:S01]  /*2a50*/  FADD.FTZ R127, R116, -R127 ;  /* 0x8000007f747f7221 */ /* 0x000fe20000010000 */
[----:B------:R-:W-:Y:S01]  /*2a60*/  ISETP.GE.U32.AND.EX P3, PT, R79, 0x1000000, PT, P3 ;  /* 0x010000004f00780c */ /* 0x000fe20003f66130 */
[----:B------:R-:W-:Y:S01]  /*2a70*/  FADD.FTZ R131, R117, -R130 ;  /* 0x8000008275837221 */ /* 0x000fe20000010000 */
[--C-:B------:R-:W-:Y:S02]  /*2a80*/  @P6 HADD2.F32 R130, -RZ, R82.reuse.H0_H0 ;  /* 0x20000052ff826230 */ /* 0x100fe40000004100 */
[----:B------:R-:W-:Y:S01]  /*2a90*/  FMUL.FTZ R127, R127, UR26 ;  /* 0x0000001a7f7f7c20 */ /* 0x000fe20008410000 */
[----:B------:R-:W-:Y:S02]  /*2aa0*/  @P5 HADD2.F32 R133, -RZ, R82.H1_H1 ;  /* 0x30000052ff855230 */ /* 0x000fe40000004100 */
[----:B------:R-:W-:Y:S01]  /*2ab0*/  FMUL.FTZ R138, R131, UR26 ;  /* 0x0000001a838a7c20 */ /* 0x000fe20008410000 */
[----:B------:R-:W-:Y:S02]  /*2ac0*/  @P4 HADD2.F32 R134, -RZ, R83.H0_H0 ;  /* 0x20000053ff864230 */ /* 0x000fe40000004100 */
[----:B------:R-:W-:Y:S01]  /*2ad0*/  FMUL.FTZ R82, R127, UR9 ;  /* 0x000000097f527c20 */ /* 0x000fe20008410000 */
[----:B------:R-:W-:-:S02]  /*2ae0*/  @P6 HADD2.F32 R131, -RZ, R50.H0_H0 ;  /* 0x20000032ff836230 */ /* 0x000fc40000004100 */
[----:B------:R-:W-:Y:S01]  /*2af0*/  FMUL.FTZ R132, R138, UR9 ;  /* 0x000000098a847c20 */ /* 0x000fe20008410000 */
[----:B------:R-:W-:Y:S01]  /*2b00*/  MOV R126, RZ ;  /* 0x000000ff007e7202 */ /* 0x000fe20000000f00 */
[----:B------:R-:W-:Y:S01]  /*2b10*/  FMUL.FTZ R135, R82, UR21 ;  /* 0x0000001552877c20 */ /* 0x000fe20008410000 */
[----:B------:R-:W-:Y:S01]  /*2b20*/  FADD.FTZ R65, R65, R58 ;  /* 0x0000003a41417221 */ /* 0x000fe20000010000 */
[----:B------:R-:W-:Y:S01]  /*2b30*/  FMUL.FTZ R140, R132, UR21 ;  /* 0x00000015848c7c20 */ /* 0x000fe20008410000 */
[----:B------:R-:W-:Y:S01]  /*2b40*/  @P3 HADD2.F32 R137, -RZ, R83.H1_H1 ;  /* 0x30000053ff893230 */ /* 0x000fe20000004100 */
[----:B------:R-:W-:Y:S01]  /*2b50*/  CS2R R82, SRZ ;  /* 0x0000000000527805 */ /* 0x000fe2000001ff00 */
[----:B------:R-:W-:Y:S01]  /*2b60*/  @P6 FMUL.FTZ R129, R135, R130 ;  /* 0x0000008287816220 */ /* 0x000fe20000410000 */
[--C-:B------:R-:W-:Y:S01]  /*2b70*/  FFMA.FTZ R130, R121, UR4, R84.reuse ;  /* 0x0000000479827c23 */ /* 0x100fe20008010054 */
[----:B------:R-:W-:Y:S01]  /*2b80*/  @P5 FMUL.FTZ R82, R140, R133 ;  /* 0x000000858c525220 */ /* 0x000fe20000410000 */
[----:B------:R-:W-:Y:S01]  /*2b90*/  FFMA.FTZ R133, R122, UR4, R84 ;  /* 0x000000047a857c23 */ /* 0x000fe20008010054 */
[----:B------:R-:W-:Y:S01]  /*2ba0*/  @P6 FMUL.FTZ R126, R135, R131 ;  /* 0x00000083877e6220 */ /* 0x000fe20000410000 */
[----:B------:R-:W-:Y:S01]  /*2bb0*/  FADD.FTZ R130, R119, -R130 ;  /* 0x8000008277827221 */ /* 0x000fe20000010000 */
[----:B------:R-:W-:-:S02]  /*2bc0*/  @P5 HADD2.F32 R84, -RZ, R50.H1_H1 ;  /* 0x30000032ff545230 */ /* 0x000fc40000004100 */
[----:B------:R-:W-:Y:S01]  /*2bd0*/  FADD.FTZ R133, R120, -R133 ;  /* 0x8000008578857221 */ /* 0x000fe20000010000 */
[----:B------:R-:W-:Y:S01]  /*2be0*/  MOV R132, RZ ;  /* 0x000000ff00847202 */ /* 0x000fe20000000f00 */
[----:B------:R-:W-:Y:S01]  /*2bf0*/  FMUL.FTZ R141, R130, UR26 ;  /* 0x0000001a828d7c20 */ /* 0x000fe20008410000 */
[----:B------:R-:W-:Y:S02]  /*2c00*/  HFMA2 R131, -RZ, RZ, 0, 0 ;  /* 0x00000000ff837431 */ /* 0x000fe400000001ff */
[----:B------:R-:W-:Y:S01]  /*2c10*/  FMUL.FTZ R144, R133, UR26 ;  /* 0x0000001a85907c20 */ /* 0x000fe20008410000 */
[--C-:B------:R-:W-:Y:S02]  /*2c20*/  @P4 HADD2.F32 R133, -RZ, R51.reuse.H0_H0 ;  /* 0x20000033ff854230 */ /* 0x100fe40000004100 */
[----:B------:R-:W-:Y:S01]  /*2c30*/  FMUL.FTZ R130, R141, UR9 ;  /* 0x000000098d827c20 */ /* 0x000fe20008410000 */
[----:B------:R-:W-:Y:S01]  /*2c40*/  @P5 FMUL.FTZ R83, R140, R84 ;  /* 0x000000548c535220 */ /* 0x000fe20000410000 */
[----:B------:R-:W-:Y:S01]  /*2c50*/  FMUL.FTZ R135, R144, UR9 ;  /* 0x0000000990877c20 */ /* 0x000fe20008410000 */
[----:B------:R-:W-:Y:S01]  /*2c60*/  FADD.FTZ R125, R61, R82 ;  /* 0x000000523d7d7221 */ /* 0x000fe20000010000 */
[----:B------:R-:W-:Y:S01]  /*2c70*/  FMUL.FTZ R142, R130, UR21 ;  /* 0x00000015828e7c20 */ /* 0x000fe20008410000 */
[----:B------:R-:W-:-:S02]  /*2c80*/  @P3 HADD2.F32 R130, -RZ, R51.H1_H1 ;  /* 0x30000033ff823230 */ /* 0x000fc40000004100 */
[----:B------:R-:W-:Y:S01]  /*2c90*/  FMUL.FTZ R135, R135, UR21 ;  /* 0x0000001587877c20 */ /* 0x000fe20008410000 */
[----:B------:R-:W-:Y:S01]  /*2ca0*/  F2FP.F16.F32.PACK_AB R82, R83, R126 ;  /* 0x0000007e5352723e */ /* 0x000fe200000000ff */
[C---:B------:R-:W-:Y:S01]  /*2cb0*/  @P4 FMUL.FTZ R132, R142.reuse, R133 ;  /* 0x000000858e844220 */ /* 0x040fe20000410000 */
[----:B------:R-:W-:Y:S01]  /*2cc0*/  @P4 FMUL.FTZ R131, R142, R134 ;  /* 0x000000868e834220 */ /* 0x000fe20000410000 */
[C---:B------:R-:W-:Y:S01]  /*2cd0*/  @P3 FMUL.FTZ R139, R135.reuse, R130 ;  /* 0x00000082878b3220 */ /* 0x040fe20000410000 */
[----:B------:R-:W-:Y:S01]  /*2ce0*/  @P3 FMUL.FTZ R136, R135, R137 ;  /* 0x0000008987883220 */ /* 0x000fe20000410000 */
[----:B------:R-:W-:Y:S01]  /*2cf0*/  F2FP.F16.F32.PACK_AB R81, R81, R80 ;  /* 0x000000505151723e */ /* 0x000fe200000000ff */
        /* <DEDUP_REMOVED lines=8> */
[----:B------:R-:W-:Y:S01]  /*2d80*/  F2FP.F16.F32.PACK_AB R83, R139, R132 ;  /* 0x000000848b53723e */ /* 0x000fe200000000ff */
[----:B------:R-:W-:Y:S06]  /*2d90*/  BRA `(.L_x_1213) ;  /* 0x0000000400a87947 */ /* 0x000fec0003800000 */
.L_x_1212:
[--C-:B------:R-:W-:Y:S01]  /*2da0*/  FFMA.FTZ R85, R107, UR4, R84.reuse ;  /* 0x000000046b557c23 */ /* 0x100fe20008010054 */
[C---:B------:R-:W-:Y:S01]  /*2db0*/  LOP3.LUT P3, RZ, R78.reuse, 0xff, RZ, 0xc0, !PT ;  /* 0x000000ff4eff7812 */ /* 0x040fe2000786c0ff */
[----:B------:R-:W-:Y:S01]  /*2dc0*/  HFMA2 R87, -RZ, RZ, 0, 0 ;  /* 0x00000000ff577431 */ /* 0x000fe200000001ff */
[----:B------:R-:W-:Y:S01]  /*2dd0*/  LOP3.LUT P4, RZ, R78, 0xff00, RZ, 0xc0, !PT ;  /* 0x0000ff004eff7812 */ /* 0x000fe2000788c0ff */
[----:B------:R-:W-:Y:S01]  /*2de0*/  FADD.FTZ R85, R108, -R85 ;  /* 0x800000556c557221 */ /* 0x000fe20000010000 */
[----:B------:R-:W-:Y:S01]  /*2df0*/  LOP3.LUT P5, RZ, R78, 0xff0000, RZ, 0xc0, !PT ;  /* 0x00ff00004eff7812 */ /* 0x000fe200078ac0ff */
[----:B------:R-:W-:Y:S01]  /*2e00*/  FFMA.FTZ R130, R114, UR4, R84 ;  /* 0x0000000472827c23 */ /* 0x000fe20008010054 */
[----:B------:R-:W-:Y:S01]  /*2e10*/  LOP3.LUT P6, RZ, R79, 0xff, RZ, 0xc0, !PT ;  /* 0x000000ff4fff7812 */ /* 0x000fe200078cc0ff */
[----:B------:R-:W-:Y:S02]  /*2e20*/  FMUL.FTZ R85, R85, UR26 ;  /* 0x0000001a55557c20 */ /* 0x000fe40008410000 */
[----:B------:R-:W-:-:S02]  /*2e30*/  FADD.FTZ R130, R113, -R130 ;  /* 0x8000008271827221 */ /* 0x000fc40000010000 */
[----:B------:R-:W-:Y:S01]  /*2e40*/  FMUL.FTZ R86, R85, UR9 ;  /* 0x0000000955567c20 */ /* 0x000fe20008410000 */
[----:B------:R-:W-:Y:S01]  /*2e50*/  MOV R85, RZ ;  /* 0x000000ff00557202 */ /* 0x000fe20000000f00 */
[----:B-----5:R-:W-:Y:S02]  /*2e60*/  @P3 HADD2.F32 R125, -RZ, R80.H0_H0 ;  /* 0x20000050ff7d3230 */ /* 0x020fe40000004100 */
[--C-:B------:R-:W-:Y:S02]  /*2e70*/  @P3 HADD2.F32 R127, -RZ, R48.reuse.H0_H0 ;  /* 0x20000030ff7f3230 */ /* 0x100fe40000004100 */
[----:B------:R-:W-:Y:S01]  /*2e80*/  FMUL.FTZ R86, R86, UR21 ;  /* 0x0000001556567c20 */ /* 0x000fe20008410000 */
[----:B------:R-:W-:Y:S02]  /*2e90*/  @P4 HADD2.F32 R129, -RZ, R48.H1_H1 ;  /* 0x30000030ff814230 */ /* 0x000fe40000004100 */
[----:B------:R-:W-:Y:S02]  /*2ea0*/  @P5 HADD2.F32 R131, -RZ, R81.H0_H0 ;  /* 0x20000051ff835230 */ /* 0x000fe40000004100 */
[-C--:B------:R-:W-:Y:S01]  /*2eb0*/  @P3 FMUL.FTZ R87, R125, R86.reuse ;  /* 0x000000567d573220 */ /* 0x080fe20000410000 */
[----:B------:R-:W-:Y:S01]  /*2ec0*/  @P3 FMUL.FTZ R85, R127, R86 ;  /* 0x000000567f553220 */ /* 0x000fe20000410000 */
[--C-:B------:R-:W-:Y:S01]  /*2ed0*/  FFMA.FTZ R86, R110, UR4, R84.reuse ;  /* 0x000000046e567c23 */ /* 0x100fe20008010054 */
[----:B------:R-:W-:Y:S01]  /*2ee0*/  FFMA.FTZ R127, R111, UR4, R84 ;  /* 0x000000046f7f7c23 */ /* 0x000fe20008010054 */
[----:B------:R-:W-:Y:S01]  /*2ef0*/  LOP3.LUT P3, RZ, R78, 0xff000000, RZ, 0xc0, !PT ;  /* 0xff0000004eff7812 */ /* 0x000fe2000786c0ff */
[----:B------:R-:W-:-:S02]  /*2f00*/  @P6 HADD2.F32 R133, -RZ, R50.H0_H0 ;  /* 0x20000032ff856230 */ /* 0x000fc40000004100 */
[----:B------:R-:W-:Y:S01]  /*2f10*/  FADD.FTZ R125, R109, -R86 ;  /* 0x800000566d7d7221 */ /* 0x000fe20000010000 */
[----:B------:R-:W-:Y:S01]  /*2f20*/  FADD.FTZ R127, R112, -R127 ;  /* 0x8000007f707f7221 */ /* 0x000fe20000010000 */
[----:B------:R-:W-:Y:S02]  /*2f30*/  HFMA2 R86, -RZ, RZ, 0, 0 ;  /* 0x00000000ff567431 */ /* 0x000fe400000001ff */
[----:B------:R-:W-:Y:S01]  /*2f40*/  FADD.FTZ R64, R64, R87 ;  /* 0x0000005740407221 */ /* 0x000fe20000010000 */
[----:B------:R-:W-:Y:S01]  /*2f50*/  FMUL.FTZ R126, R125, UR26 ;  /* 0x0000001a7d7e7c20 */ /* 0x000fe20008410000 */
[----:B------:R-:W-:Y:S01]  /*2f60*/  FMUL.FTZ R128, R127, UR26 ;  /* 0x0000001a7f807c20 */ /* 0x000fe20008410000 */
[----:B------:R-:W-:Y:S01]  /*2f70*/  @P4 HADD2.F32 R127, -RZ, R80.H1_H1 ;  /* 0x30000050ff7f4230 */ /* 0x000fe20000004100 */
[----:B------:R-:W-:Y:S01]  /*2f80*/  CS2R R124, SRZ ;  /* 0x00000000007c7805 */ /* 0x000fe2000001ff00 */
[----:B------:R-:W-:Y:S01]  /*2f90*/  FMUL.FTZ R126, R126, UR9 ;  /* 0x000000097e7e7c20 */ /* 0x000fe20008410000 */
[----:B------:R-:W-:Y:S01]  /*2fa0*/  FMUL.FTZ R80, R128, UR9 ;  /* 0x0000000980507c20 */ /* 0x000fe20008410000 */
[----:B------:R-:W-:-:S02]  /*2fb0*/  @P3 HADD2.F32 R132, -RZ, R49.H1_H1 ;  /* 0x30000031ff843230 */ /* 0x000fc40000004100 */
[----:B------:R-:W-:Y:S01]  /*2fc0*/  FMUL.FTZ R126, R126, UR21 ;  /* 0x000000157e7e7c20 */ /* 0x000fe20008410000 */
[----:B------:R-:W-:-:S03]  /*2fd0*/  FMUL.FTZ R128, R80, UR21 ;  /* 0x0000001550807c20 */ /* 0x000fc60008410000 */
[-C--:B------:R-:W-:Y:S01]  /*2fe0*/  @P4 FMUL.FTZ R124, R127, R126.reuse ;  /* 0x0000007e7f7c4220 */ /* 0x080fe20000410000 */
[----:B------:R-:W-:Y:S01]  /*2ff0*/  FMUL.FTZ R127, R130, UR26 ;  /* 0x0000001a827f7c20 */ /* 0x000fe20008410000 */
[----:B------:R-:W-:Y:S01]  /*3000*/  @P4 FMUL.FTZ R86, R129, R126 ;  /* 0x0000007e81564220 */ /* 0x000fe20000410000 */
[----:B------:R-:W-:Y:S02]  /*3010*/  @P5 HADD2.F32 R129, -RZ, R49.H0_H0 ;  /* 0x20000031ff815230 */ /* 0x000fe40000004100 */
[-C--:B------:R-:W-:Y:S01]  /*3020*/  @P5 FMUL.FTZ R125, R131, R128.reuse ;  /* 0x00000080837d5220 */ /* 0x080fe20000410000 */
[----:B------:R-:W-:Y:S01]  /*3030*/  FMUL.FTZ R127, R127, UR9 ;  /* 0x000000097f7f7c20 */ /* 0x000fe20008410000 */
[----:B------:R-:W-:Y:S01]  /*3040*/  @P3 HADD2.F32 R130, -RZ, R81.H1_H1 ;  /* 0x30000051ff823230 */ /* 0x000fe20000004100 */
[----:B------:R-:W-:Y:S02]  /*3050*/  CS2R R80, SRZ ;  /* 0x0000000000507805 */ /* 0x000fe4000001ff00 */
[----:B------:R-:W-:Y:S01]  /*3060*/  MOV R126, RZ ;  /* 0x000000ff007e7202 */ /* 0x000fe20000000f00 */
[----:B------:R-:W-:Y:S01]  /*3070*/  FMUL.FTZ R127, R127, UR21 ;  /* 0x000000157f7f7c20 */ /* 0x000fe20008410000 */
[----:B------:R-:W-:Y:S01]  /*3080*/  @P5 FMUL.FTZ R80, R129, R128 ;  /* 0x0000008081505220 */ /* 0x000fe20000410000 */
[----:B------:R-:W-:Y:S01]  /*3090*/  LOP3.LUT P5, RZ, R79, 0xff00, RZ, 0xc0, !PT ;  /* 0x0000ff004fff7812 */ /* 0x000fe200078ac0ff */
[----:B------:R-:W-:-:S02]  /*30a0*/  @P6 HADD2.F32 R131, -RZ, R82.H0_H0 ;  /* 0x20000052ff836230 */ /* 0x000fc40000004100 */
[-C--:B------:R-:W-:Y:S01]  /*30b0*/  @P3 FMUL.FTZ R126, R130, R127.reuse ;  /* 0x0000007f827e3220 */ /* 0x080fe20000410000 */
[----:B------:R-:W-:Y:S01]  /*30c0*/  @P3 FMUL.FTZ R81, R132, R127 ;  /* 0x0000007f84513220 */ /* 0x000fe20000410000 */
[--C-:B------:R-:W-:Y:S01]  /*30d0*/  FFMA.FTZ R127, R115, UR4, R84.reuse ;  /* 0x00000004737f7c23 */ /* 0x100fe20008010054 */
[----:B------:R-:W-:Y:S01]  /*30e0*/  FFMA.FTZ R130, R118, UR4, R84 ;  /* 0x0000000476827c23 */ /* 0x000fe20008010054 */
[----:B------:R-:W-:Y:S01]  /*30f0*/  ISETP.GE.U32.AND P3, PT, R78, RZ, PT ;  /* 0x000000ff4e00720c */ /* 0x000fe20003f66070 */
[----:B------:R-:W-:Y:S02]  /*3100*/  HFMA2 R129, -RZ, RZ, 0, 0 ;  /* 0x00000000ff817431 */ /* 0x000fe400000001ff */
[----:B------:R-:W-:Y:S01]  /*3110*/  FADD.FTZ R128, R116, -R127 ;  /* 0x8000007f74807221 */ /* 0x000fe20000010000 */
[----:B------:R-:W-:Y:S01]  /*3120*/  FADD.FTZ R130, R117, -R130 ;  /* 0x8000008275827221 */ /* 0x000fe20000010000 */
[C---:B------:R-:W-:Y:S01]  /*3130*/  LOP3.LUT P4, RZ, R79.reuse, 0xff0000, RZ, 0xc0, !PT ;  /* 0x00ff00004fff7812 */ /* 0x040fe2000788c0ff */
[----:B------:R-:W-:Y:S01]  /*3140*/  FADD.FTZ R66, R66, R125 ;  /* 0x0000007d42427221 */ /* 0x000fe20000010000 */
[----:B------:R-:W-:Y:S01]  /*3150*/  FMUL.FTZ R128, R128, UR26 ;  /* 0x0000001a80807c20 */ /* 0x000fe20008410000 */
[----:B------:R-:W-:Y:S01]  /*3160*/  ISETP.GE.U32.AND.EX P3, PT, R79, 0x1000000, PT, P3 ;  /* 0x010000004f00780c */ /* 0x000fe20003f66130 */
[----:B------:R-:W-:-:S02]  /*3170*/  @P5 HADD2.F32 R135, -RZ, R82.H1_H1 ;  /* 0x30000052ff875230 */ /* 0x000fc40000004100 */
[----:B------:R-:W-:Y:S01]  /*3180*/  FMUL.FTZ R130, R130, UR26 ;  /* 0x0000001a82827c20 */ /* 0x000fe20008410000 */
[----:B------:R-:W-:Y:S01]  /*3190*/  FMUL.FTZ R82, R128, UR9 ;  /* 0x0000000980527c20 */ /* 0x000fe20008410000 */
[----:B------:R-:W-:Y:S01]  /*31a0*/  MOV R127, RZ ;  /* 0x000000ff007f7202 */ /* 0x000fe20000000f00 */
[----:B------:R-:W-:Y:S01]  /*31b0*/  FADD.FTZ R65, R65, R124 ;  /* 0x0000007c41417221 */ /* 0x000fe20000010000 */
[----:B------:R-:W-:Y:S01]  /*31c0*/  FMUL.FTZ R128, R130, UR9 ;  /* 0x0000000982807c20 */ /* 0x000fe20008410000 */
[----:B------:R-:W-:Y:S01]  /*31d0*/  FMUL.FTZ R130, R82, UR21 ;  /* 0x0000001552827c20 */ /* 0x000fe20008410000 */
[----:B------:R-:W-:Y:S01]  /*31e0*/  HFMA2 R82, -RZ, RZ, 0, 0 ;  /* 0x00000000ff527431 */ /* 0x000fe200000001ff */
[----:B------:R-:W-:Y:S01]  /*31f0*/  F2FP.F16.F32.PACK_AB R81, R81, R80 ;  /* 0x000000505151723e */ /* 0x000fe200000000ff */
[----:B------:R-:W-:Y:S01]  /*3200*/  FMUL.FTZ R134, R128, UR21 ;  /* 0x0000001580867c20 */ /* 0x000fe20008410000 */
[----:B------:R-:W-:Y:S01]  /*3210*/  @P6 FMUL.FTZ R127, R133, R130 ;  /* 0x00000082857f6220 */ /* 0x000fe20000410000 */
[--C-:B------:R-:W-:Y:S01]  /*3220*/  FFMA.FTZ R128, R121, UR4, R84.reuse ;  /* 0x0000000479807c23 */ /* 0x100fe20008010054 */
[----:B------:R-:W-:Y:S01]  /*3230*/  FFMA.FTZ R133, R122, UR4, R84 ;  /* 0x000000047a857c23 */ /* 0x000fe20008010054 */
[----:B------:R-:W-:-:S02]  /*3240*/  @P4 HADD2.F32 R136, -RZ, R83.H0_H0 ;  /* 0x20000053ff884230 */ /* 0x000fc40000004100 */
[----:B------:R-:W-:Y:S01]  /*3250*/  @P6 FMUL.FTZ R129, R131, R130 ;  /* 0x0000008283816220 */ /* 0x000fe20000410000 */
[----:B------:R-:W-:Y:S02]  /*3260*/  @P3 HADD2.F32 R137, -RZ, R83.H1_H1 ;  /* 0x30000053ff893230 */ /* 0x000fe40000004100 */
[----:B------:R-:W-:Y:S01]  /*3270*/  FADD.FTZ R83, R119, -R128 ;  /* 0x8000008077537221 */ /* 0x000fe20000010000 */
[----:B------:R-:W-:Y:S01]  /*3280*/  FADD.FTZ R133, R120, -R133 ;  /* 0x8000008578857221 */ /* 0x000fe20000010000 */
[----:B------:R-:W-:Y:S01]  /*3290*/  @P5 FMUL.FTZ R82, R135, R134 ;  /* 0x0000008687525220 */ /* 0x000fe20000410000 */
[----:B------:R-:W-:Y:S02]  /*32a0*/  @P5 HADD2.F32 R135, -RZ, R50.H1_H1 ;  /* 0x30000032ff875230 */ /* 0x000fe40000004100 */
[----:B------:R-:W-:Y:S01]  /*32b0*/  FMUL.FTZ R83, R83, UR26 ;  /* 0x0000001a53537c20 */ /* 0x000fe20008410000 */
[----:B------:R-:W-:Y:S01]  /*32c0*/  FMUL.FTZ R130, R133, UR26 ;  /* 0x0000001a85827c20 */ /* 0x000fe20008410000 */
[--C-:B------:R-:W-:Y:S01]  /*32d0*/  @P4 HADD2.F32 R138, -RZ, R51.reuse.H0_H0 ;  /* 0x20000033ff8a4230 */ /* 0x100fe20000004100 */
[----:B------:R-:W-:Y:S01]  /*32e0*/  CS2R R132, SRZ ;  /* 0x0000000000847805 */ /* 0x000fe2000001ff00 */
[----:B------:R-:W-:Y:S01]  /*32f0*/  FMUL.FTZ R83, R83, UR9 ;  /* 0x0000000953537c20 */ /* 0x000fe20008410000 */
[----:B------:R-:W-:Y:S01]  /*3300*/  FMUL.FTZ R130, R130, UR9 ;  /* 0x0000000982827c20 */ /* 0x000fe20008410000 */
[----:B------:R-:W-:Y:S01]  /*3310*/  @P3 HADD2.F32 R139, -RZ, R51.H1_H1 ;  /* 0x30000033ff8b3230 */ /* 0x000fe20000004100 */
[----:B------:R-:W-:Y:S01]  /*3320*/  MOV R84, RZ ;  /* 0x000000ff00547202 */ /* 0x000fe20000000f00 */
[----:B------:R-:W-:Y:S01]  /*3330*/  FMUL.FTZ R83, R83, UR21 ;  /* 0x0000001553537c20 */ /* 0x000fe20008410000 */
[----:B------:R-:W-:Y:S01]  /*3340*/  FMUL.FTZ R130, R130, UR21 ;  /* 0x0000001582827c20 */ /* 0x000fe20008410000 */
[----:B------:R-:W-:Y:S01]  /*3350*/  MOV R128, RZ ;  /* 0x000000ff00807202 */ /* 0x000fe20000000f00 */
[----:B------:R-:W-:-:S02]  /*3360*/  HFMA2 R131, -RZ, RZ, 0, 0 ;  /* 0x00000000ff837431 */ /* 0x000fc400000001ff */
[----:B------:R-:W-:Y:S01]  /*3370*/  @P5 FMUL.FTZ R84, R135, R134 ;  /* 0x0000008687545220 */ /* 0x000fe20000410000 */
[-C--:B------:R-:W-:Y:S01]  /*3380*/  @P4 FMUL.FTZ R128, R138, R83.reuse ;  /* 0x000000538a804220 */ /* 0x080fe20000410000 */
[-C--:B------:R-:W-:Y:S01]  /*3390*/  @P3 FMUL.FTZ R133, R139, R130.reuse ;  /* 0x000000828b853220 */ /* 0x080fe20000410000 */
[----:B------:R-:W-:Y:S01]  /*33a0*/  @P4 FMUL.FTZ R131, R136, R83 ;  /* 0x0000005388834220 */ /* 0x000fe20000410000 */
[----:B------:R-:W-:Y:S01]  /*33b0*/  @P3 FMUL.FTZ R132, R137, R130 ;  /* 0x0000008289843220 */ /* 0x000fe20000410000 */
[----:B------:R-:W-:Y:S01]  /*33c0*/  FADD.FTZ R125, R61, R82 ;  /* 0x000000523d7d7221 */ /* 0x000fe20000010000 */
[----:B------:R-:W-:Y:S01]  /*33d0*/  FADD.FTZ R67, R67, R126 ;  /* 0x0000007e43437221 */ /* 0x000fe20000010000 */
[----:B------:R-:W-:Y:S01]  /*33e0*/  FADD.FTZ R129, R60, R129 ;  /* 0x000000813c817221 */ /* 0x000fe20000010000 */
[----:B------:R-:W-:Y:S01]  /*33f0*/  FADD.FTZ R62, R62, R131 ;  /* 0x000000833e3e7221 */ /* 0x000fe20000010000 */
[----:B------:R-:W-:Y:S01]  /*3400*/  FADD.FTZ R63, R63, R132 ;  /* 0x000000843f3f7221 */ /* 0x000fe20000010000 */
[----:B------:R-:W-:-:S02]  /*3410*/  F2FP.F16.F32.PACK_AB R83, R133, R128 ;  /* 0x000000808553723e */ /* 0x000fc400000000ff */
[----:B------:R-:W-:Y:S02]  /*3420*/  F2FP.F16.F32.PACK_AB R82, R84, R127 ;  /* 0x0000007f5452723e */ /* 0x000fe400000000ff */
[----:B------:R-:W-:-:S07]  /*3430*/  F2FP.F16.F32.PACK_AB R80, R86, R85 ;  /* 0x000000555650723e */ /* 0x000fce00000000ff */
.L_x_1213:
        /* <DEDUP_REMOVED lines=9> */
.L_x_1206:
        /* <DEDUP_REMOVED lines=10> */
[--C-:B-----5:R-:W-:Y:S01]  /*3570*/  HADD2.F32 R86, -RZ, R4.reuse.H1_H1 ;  /* 0x30000004ff567230 */ /* 0x120fe20000004100 */
[----:B------:R-:W-:Y:S01]  /*3580*/  LOP3.LUT P0, RZ, R76, 0xff, RZ, 0xc0, !PT ;  /* 0x000000ff4cff7812 */ /* 0x000fe2000780c0ff */
[----:B------:R-:W-:Y:S01]  /*3590*/  FADD.FTZ R124, R88, -R87 ;  /* 0x80000057587c7221 */ /* 0x000fe20000010000 */
[----:B------:R-:W-:Y:S01]  /*35a0*/  FADD.FTZ R87, R89, -R126 ;  /* 0x8000007e59577221 */ /* 0x000fe20000010000 */
[----:B------:R-:W-:Y:S02]  /*35b0*/  HADD2.F32 R85, -RZ, R4.H0_H0 ;  /* 0x20000004ff557230 */ /* 0x000fe40000004100 */
[----:B------:R-:W-:Y:S01]  /*35c0*/  FFMA.FTZ R127, R91, UR4, R84 ;  /* 0x000000045b7f7c23 */ /* 0x000fe20008010054 */
[----:B------:R-:W-:Y:S01]  /*35d0*/  LOP3.LUT P4, RZ, R76, 0xff0000, RZ, 0xc0, !PT ;  /* 0x00ff00004cff7812 */ /* 0x000fe2000788c0ff */
[----:B------:R-:W-:Y:S01]  /*35e0*/  FFMA.FTZ R126, R87, UR26, R86 ;  /* 0x0000001a577e7c23 */ /* 0x000fe20008010056 */
[----:B------:R-:W-:-:S02]  /*35f0*/  HADD2.F32 R87, -RZ, R5.H0_H0 ;  /* 0x20000005ff577230 */ /* 0x000fc40000004100 */
[----:B------:R-:W-:Y:S01]  /*3600*/  FFMA.FTZ R85, R124, UR26, R85 ;  /* 0x0000001a7c557c23 */ /* 0x000fe20008010055 */
[----:B------:R-:W-:Y:S01]  /*3610*/  LOP3.LUT P3, RZ, R76, 0xff00, RZ, 0xc0, !PT ;  /* 0x0000ff004cff7812 */ /* 0x000fe2000786c0ff */
[----:B------:R-:W-:Y:S01]  /*3620*/  FADD.FTZ R128, R96, -R127 ;  /* 0x8000007f60807221 */ /* 0x000fe20000010000 */
[----:B------:R-:W-:Y:S01]  /*3630*/  FFMA.FTZ R86, R98, UR4, R84 ;  /* 0x0000000462567c23 */ /* 0x000fe20008010054 */
[----:B------:R-:W-:Y:S01]  /*3640*/  FMUL.FTZ R85, R85, UR9 ;  /* 0x0000000955557c20 */ /* 0x000fe20008410000 */
[----:B------:R-:W-:Y:S02]  /*3650*/  HADD2.F32 R124, -RZ, R5.H1_H1 ;  /* 0x30000005ff7c7230 */ /* 0x000fe40000004100 */
[----:B------:R-:W-:Y:S01]  /*3660*/  FFMA.FTZ R128, R128, UR26, R87 ;  /* 0x0000001a80807c23 */ /* 0x000fe20008010057 */
[----:B------:R-:W-:Y:S01]  /*3670*/  FADD.FTZ R127, R97, -R86 ;  /* 0x80000056617f7221 */ /* 0x000fe20000010000 */
[----:B------:R-:W-:Y:S02]  /*3680*/  @P0 HADD2.F32 R86, -RZ, R80.H0_H0 ;  /* 0x20000050ff560230 */ /* 0x000fe40000004100 */
[----:B------:R-:W-:Y:S01]  /*3690*/  FMUL.FTZ R131, R85, UR21 ;  /* 0x0000001555837c20 */ /* 0x000fe20008410000 */
[----:B------:R-:W-:Y:S01]  /*36a0*/  FMUL.FTZ R128, R128, UR9 ;  /* 0x0000000980807c20 */ /* 0x000fe20008410000 */
[----:B------:R-:W-:-:S02]  /*36b0*/  @P0 HADD2.F32 R132, -RZ, R40.H0_H0 ;  /* 0x20000028ff840230 */ /* 0x000fc40000004100 */
[----:B------:R-:W-:Y:S01]  /*36c0*/  FMUL.FTZ R126, R126, UR9 ;  /* 0x000000097e7e7c20 */ /* 0x000fe20008410000 */
[----:B------:R-:W-:Y:S02]  /*36d0*/  HFMA2 R125, -RZ, RZ, 0, 0 ;  /* 0x00000000ff7d7431 */ /* 0x000fe400000001ff */
[----:B------:R-:W-:Y:S02]  /*36e0*/  @P4 HADD2.F32 R129, -RZ, R81.H0_H0 ;  /* 0x20000051ff814230 */ /* 0x000fe40000004100 */
[----:B------:R-:W-:Y:S01]  /*36f0*/  @P0 FMUL.FTZ R125, R131, R86 ;  /* 0x00000056837d0220 */ /* 0x000fe20000410000 */
[----:B------:R-:W-:Y:S02]  /*3700*/  @P4 HADD2.F32 R135, -RZ, R41.H0_H0 ;  /* 0x20000029ff874230 */ /* 0x000fe40000004100 */
[----:B------:R-:W-:Y:S01]  /*3710*/  FMUL.FTZ R128, R128, UR21 ;  /* 0x0000001580807c20 */ /* 0x000fe20008410000 */
[----:B------:R-:W-:Y:S01]  /*3720*/  CS2R R86, SRZ ;  /* 0x0000000000567805 */ /* 0x000fe2000001ff00 */
[----:B------:R-:W-:-:S02]  /*3730*/  @P3 HADD2.F32 R80, -RZ, R80.H1_H1 ;  /* 0x30000050ff503230 */ /* 0x000fc40000004100 */
[----:B------:R-:W-:Y:S01]  /*3740*/  FFMA.FTZ R130, R127, UR26, R124 ;  /* 0x0000001a7f827c23 */ /* 0x000fe2000801007c */
[----:B------:R-:W-:Y:S01]  /*3750*/  FMUL.FTZ R133, R126, UR21 ;  /* 0x000000157e857c20 */ /* 0x000fe20008410000 */
[----:B------:R-:W-:Y:S01]  /*3760*/  MOV R127, RZ ;  /* 0x000000ff007f7202 */ /* 0x000fe20000000f00 */
[----:B------:R-:W-:Y:S01]  /*3770*/  @P0 FMUL.FTZ R86, R132, R131 ;  /* 0x0000008384560220 */ /* 0x000fe20000410000 */
[----:B------:R-:W-:Y:S02]  /*3780*/  @P3 HADD2.F32 R134, -RZ, R40.H1_H1 ;  /* 0x30000028ff863230 */ /* 0x000fe40000004100 */
[----:B------:R-:W-:Y:S01]  /*3790*/  @P4 FMUL.FTZ R127, R128, R129 ;  /* 0x00000081807f4220 */ /* 0x000fe20000410000 */
[----:B------:R-:W-:Y:S01]  /*37a0*/  @P4 FMUL.FTZ R87, R135, R128 ;  /* 0x0000008087574220 */ /* 0x000fe20000410000 */
[--C-:B------:R-:W-:Y:S01]  /*37b0*/  FFMA.FTZ R131, R99, UR4, R84.reuse ;  /* 0x0000000463837c23 */ /* 0x100fe20008010054 */
[----:B------:R-:W-:Y:S01]  /*37c0*/  MOV R124, RZ ;  /* 0x000000ff007c7202 */ /* 0x000fe20000000f00 */
[----:B------:R-:W-:Y:S01]  /*37d0*/  FFMA.FTZ R128, R102, UR4, R84 ;  /* 0x0000000466807c23 */ /* 0x000fe20008010054 */
[----:B------:R-:W-:Y:S01]  /*37e0*/  @P3 FMUL.FTZ R124, R133, R80 ;  /* 0x00000050857c3220 */ /* 0x000fe20000410000 */
[----:B------:R-:W-:Y:S01]  /*37f0*/  ISETP.GE.U32.AND P0, PT, R76, RZ, PT ;  /* 0x000000ff4c00720c */ /* 0x000fe20003f06070 */
[--C-:B------:R-:W-:Y:S01]  /*3800*/  HADD2.F32 R80, -RZ, R6.reuse.H0_H0 ;  /* 0x20000006ff507230 */ /* 0x100fe20000004100 */
[C---:B------:R-:W-:Y:S01]  /*3810*/  LOP3.LUT P5, RZ, R77.reuse, 0xff, RZ, 0xc0, !PT ;  /* 0x000000ff4dff7812 */ /* 0x040fe200078ac0ff */
[----:B------:R-:W-:Y:S01]  /*3820*/  HFMA2 R85, -RZ, RZ, 0, 0 ;  /* 0x00000000ff557431 */ /* 0x000fe200000001ff */
[----:B------:R-:W-:Y:S01]  /*3830*/  LOP3.LUT P4, RZ, R77, 0xff00, RZ, 0xc0, !PT ;  /* 0x0000ff004dff7812 */ /* 0x000fe2000788c0ff */
[----:B------:R-:W-:-:S02]  /*3840*/  HADD2.F32 R126, -RZ, R6.H1_H1 ;  /* 0x30000006ff7e7230 */ /* 0x000fc40000004100 */
[----:B------:R-:W-:Y:S01]  /*3850*/  FADD.FTZ R131, R100, -R131 ;  /* 0x8000008364837221 */ /* 0x000fe20000010000 */
[----:B------:R-:W-:Y:S01]  /*3860*/  @P3 FMUL.FTZ R85, R134, R133 ;  /* 0x0000008586553220 */ /* 0x000fe20000410000 */
[----:B------:R-:W-:Y:S01]  /*3870*/  LOP3.LUT P6, RZ, R76, 0xff000000, RZ, 0xc0, !PT ;  /* 0xff0000004cff7812 */ /* 0x000fe200078cc0ff */
[----:B------:R-:W-:Y:S01]  /*3880*/  FADD.FTZ R135, R101, -R128 ;  /* 0x8000008065877221 */ /* 0x000fe20000010000 */
[----:B------:R-:W-:Y:S01]  /*3890*/  LOP3.LUT P3, RZ, R77, 0xff0000, RZ, 0xc0, !PT ;  /* 0x00ff00004dff7812 */ /* 0x000fe2000786c0ff */
[--C-:B------:R-:W-:Y:S01]  /*38a0*/  FFMA.FTZ R132, R105, UR4, R84.reuse ;  /* 0x0000000469847c23 */ /* 0x100fe20008010054 */
[----:B------:R-:W-:Y:S01]  /*38b0*/  ISETP.GE.U32.AND.EX P0, PT, R77, 0x1000000, PT, P0 ;  /* 0x010000004d00780c */ /* 0x000fe20003f06100 */
[----:B------:R-:W-:Y:S01]  /*38c0*/  FFMA.FTZ R137, R106, UR4, R84 ;  /* 0x000000046a897c23 */ /* 0x000fe20008010054 */
[----:B------:R-:W-:Y:S01]  /*38d0*/  FFMA.FTZ R128, R131, UR26, R80 ;  /* 0x0000001a83807c23 */ /* 0x000fe20008010050 */
[----:B------:R-:W-:Y:S01]  /*38e0*/  FFMA.FTZ R131, R135, UR26, R126 ;  /* 0x0000001a87837c23 */ /* 0x000fe2000801007e */
[----:B------:R-:W-:-:S02]  /*38f0*/  HADD2.F32 R129, -RZ, R7.H0_H0 ;  /* 0x20000007ff817230 */ /* 0x000fc40000004100 */
[----:B------:R-:W-:Y:S01]  /*3900*/  FADD.FTZ R132, R103, -R132 ;  /* 0x8000008467847221 */ /* 0x000fe20000010000 */
[----:B------:R-:W-:Y:S02]  /*3910*/  HADD2.F32 R133, -RZ, R7.H1_H1 ;  /* 0x30000007ff857230 */ /* 0x000fe40000004100 */
[----:B------:R-:W-:Y:S01]  /*3920*/  FADD.FTZ R134, R104, -R137 ;  /* 0x8000008968867221 */ /* 0x000fe20000010000 */
[----:B------:R-:W-:Y:S01]  /*3930*/  FMUL.FTZ R130, R130, UR9 ;  /* 0x0000000982827c20 */ /* 0x000fe20008410000 */
[----:B------:R-:W-:Y:S01]  /*3940*/  FMUL.FTZ R128, R128, UR9 ;  /* 0x0000000980807c20 */ /* 0x000fe20008410000 */
[----:B------:R-:W-:Y:S01]  /*3950*/  FMUL.FTZ R131, R131, UR9 ;  /* 0x0000000983837c20 */ /* 0x000fe20008410000 */
[----:B------:R-:W-:Y:S01]  /*3960*/  FFMA.FTZ R132, R132, UR26, R129 ;  /* 0x0000001a84847c23 */ /* 0x000fe20008010081 */
[----:B------:R-:W-:Y:S01]  /*3970*/  FFMA.FTZ R134, R134, UR26, R133 ;  /* 0x0000001a86867c23 */ /* 0x000fe20008010085 */
[----:B------:R-:W-:Y:S01]  /*3980*/  FMUL.FTZ R136, R130, UR21 ;  /* 0x0000001582887c20 */ /* 0x000fe20008410000 */
[----:B------:R-:W-:-:S02]  /*3990*/  @P4 HADD2.F32 R130, -RZ, R82.H1_H1 ;  /* 0x30000052ff824230 */ /* 0x000fc40000004100 */
[----:B------:R-:W-:Y:S01]  /*39a0*/  FMUL.FTZ R138, R128, UR21 ;  /* 0x00000015808a7c20 */ /* 0x000fe20008410000 */
[----:B------:R-:W-:Y:S02]  /*39b0*/  @P5 HADD2.F32 R139, -RZ, R42.H0_H0 ;  /* 0x2000002aff8b5230 */ /* 0x000fe40000004100 */
[----:B------:R-:W-:Y:S01]  /*39c0*/  FMUL.FTZ R137, R131, UR21 ;  /* 0x0000001583897c20 */ /* 0x000fe20008410000 */
[----:B------:R-:W-:Y:S02]  /*39d0*/  @P6 HADD2.F32 R81, -RZ, R81.H1_H1 ;  /* 0x30000051ff516230 */ /* 0x000fe40000004100 */
[----:B------:R-:W-:Y:S01]  /*39e0*/  FMUL.FTZ R132, R132, UR9 ;  /* 0x0000000984847c20 */ /* 0x000fe20008410000 */
[----:B------:R-:W-:Y:S02]  /*39f0*/  @P5 HADD2.F32 R129, -RZ, R82.H0_H0 ;  /* 0x20000052ff815230 */ /* 0x000fe40000004100 */
[----:B------:R-:W-:Y:S01]  /*3a00*/  FMUL.FTZ R134, R134, UR9 ;  /* 0x0000000986867c20 */ /* 0x000fe20008410000 */
[--C-:B------:R-:W-:Y:S01]  /*3a10*/  @P3 HADD2.F32 R133, -RZ, R83.reuse.H0_H0 ;  /* 0x20000053ff853230 */ /* 0x100fe20000004100 */
[----:B------:R-:W-:Y:S01]  /*3a20*/  MOV R82, RZ ;  /* 0x000000ff00527202 */ /* 0x000fe20000000f00 */
[----:B------:R-:W-:-:S02]  /*3a30*/  @P0 HADD2.F32 R135, -RZ, R83.H1_H1 ;  /* 0x30000053ff870230 */ /* 0x000fc40000004100 */
[----:B------:R-:W-:Y:S02]  /*3a40*/  HFMA2 R128, -RZ, RZ, 0, 0 ;  /* 0x00000000ff807431 */ /* 0x000fe400000001ff */
[----:B------:R-:W-:Y:S02]  /*3a50*/  @P6 HADD2.F32 R83, -RZ, R41.H1_H1 ;  /* 0x30000029ff536230 */ /* 0x000fe40000004100 */
[----:B------:R-:W-:Y:S01]  /*3a60*/  @P5 FMUL.FTZ R82, R139, R138 ;  /* 0x0000008a8b525220 */ /* 0x000fe20000410000 */
[----:B------:R-:W-:Y:S01]  /*3a70*/  @P4 FMUL.FTZ R128, R137, R130 ;  /* 0x0000008289804220 */ /* 0x000fe20000410000 */
[----:B------:R-:W-:Y:S02]  /*3a80*/  HFMA2 R80, -RZ, RZ, 0, 0 ;  /* 0x00000000ff507431 */ /* 0x000fe400000001ff */
[----:B------:R-:W-:Y:S02]  /*3a90*/  @P4 HADD2.F32 R130, -RZ, R42.H1_H1 ;  /* 0x3000002aff824230 */ /* 0x000fe40000004100 */
[----:B------:R-:W-:Y:S01]  /*3aa0*/  @P6 FMUL.FTZ R80, R136, R81 ;  /* 0x0000005188506220 */ /* 0x000fe20000410000 */
[----:B------:R-:W-:-:S02]  /*3ab0*/  @P3 HADD2.F32 R139, -RZ, R43.H0_H0 ;  /* 0x2000002bff8b3230 */ /* 0x000fc40000004100 */
[----:B------:R-:W-:Y:S01]  /*3ac0*/  FMUL.FTZ R132, R132, UR21 ;  /* 0x0000001584847c20 */ /* 0x000fe20008410000 */
[----:B------:R-:W-:Y:S02]  /*3ad0*/  @P0 HADD2.F32 R141, -RZ, R43.H1_H1 ;  /* 0x3000002bff8d0230 */ /* 0x000fe40000004100 */
[----:B------:R-:W-:Y:S01]  /*3ae0*/  FMUL.FTZ R134, R134, UR21 ;  /* 0x0000001586867c20 */ /* 0x000fe20008410000 */
[----:B------:R-:W-:Y:S01]  /*3af0*/  MOV R126, RZ ;  /* 0x000000ff007e7202 */ /* 0x000fe20000000f00 */
[----:B------:R-:W-:Y:S02]  /*3b00*/  HFMA2 R81, -RZ, RZ, 0, 0 ;  /* 0x00000000ff517431 */ /* 0x000fe400000001ff */
[----:B------:R-:W-:Y:S01]  /*3b10*/  @P6 FMUL.FTZ R126, R83, R136 ;  /* 0x00000088537e6220 */ /* 0x000fe20000410000 */
[----:B------:R-:W-:Y:S01]  /*3b20*/  @P5 FMUL.FTZ R81, R138, R129 ;  /* 0x000000818a515220 */ /* 0x000fe20000410000 */
[----:B------:R-:W-:Y:S01]  /*3b30*/  MOV R129, RZ ;  /* 0x000000ff00817202 */ /* 0x000fe20000000f00 */
[----:B------:R-:W-:Y:S01]  /*3b40*/  HFMA2 R83, -RZ, RZ, 0, 0 ;  /* 0x00000000ff537431 */ /* 0x000fe200000001ff */
[----:B------:R-:W-:Y:S01]  /*3b50*/  MOV R131, RZ ;  /* 0x000000ff00837202 */ /* 0x000fe20000000f00 */
[----:B------:R-:W-:Y:S01]  /*3b60*/  HFMA2 R136, -RZ, RZ, 0, 0 ;  /* 0x00000000ff887431 */ /* 0x000fe200000001ff */
[----:B------:R-:W-:Y:S01]  /*3b70*/  MOV R138, RZ ;  /* 0x000000ff008a7202 */ /* 0x000fe20000000f00 */
[----:B------:R-:W-:Y:S01]  /*3b80*/  @P4 FMUL.FTZ R129, R130, R137 ;  /* 0x0000008982814220 */ /* 0x000fe20000410000 */
[----:B------:R-:W-:Y:S01]  /*3b90*/  @P3 FMUL.FTZ R83, R132, R133 ;  /* 0x0000008584533220 */ /* 0x000fe20000410000 */
[----:B------:R-:W-:Y:S01]  /*3ba0*/  @P3 FMUL.FTZ R131, R139, R132 ;  /* 0x000000848b833220 */ /* 0x000fe20000410000 */
[----:B------:R-:W-:Y:S01]  /*3bb0*/  @P0 FMUL.FTZ R138, R141, R134 ;  /* 0x000000868d8a0220 */ /* 0x000fe20000410000 */
[----:B------:R-:W-:Y:S01]  /*3bc0*/  @P0 FMUL.FTZ R136, R134, R135 ;  /* 0x0000008786880220 */ /* 0x000fe20000410000 */
        /* <DEDUP_REMOVED lines=11> */
[----:B------:R-:W-:Y:S01]  /*3c80*/  F2FP.F16.F32.PACK_AB R80, R85, R86 ;  /* 0x000000565550723e */ /* 0x000fe200000000ff */
[----:B------:R-:W-:Y:S06]  /*3c90*/  BRA `(.L_x_1217) ;  /* 0x0000000400d87947 */ /* 0x000fec0003800000 */
.L_x_1216:
[--C-:B------:R-:W-:Y:S01]  /*3ca0*/  FFMA.FTZ R57, R3, UR4, R84.reuse ;  /* 0x0000000403397c23 */ /* 0x100fe20008010054 */
[--C-:B-----5:R-:W-:Y:S02]  /*3cb0*/  HADD2.F32 R56, -RZ, R4.reuse.H0_H0 ;  /* 0x20000004ff387230 */ /* 0x120fe40000004100 */
[--C-:B------:R-:W-:Y:S01]  /*3cc0*/  FFMA.FTZ R58, R90, UR4, R84.reuse ;  /* 0x000000045a3a7c23 */ /* 0x100fe20008010054 */
[----:B------:R-:W-:Y:S02]  /*3cd0*/  HADD2.F32 R59, -RZ, R4.H1_H1 ;  /* 0x30000004ff3b7230 */ /* 0x000fe40000004100 */
[----:B------:R-:W-:Y:S01]  /*3ce0*/  FADD.FTZ R57, R88, -R57 ;  /* 0x8000003958397221 */ /* 0x000fe20000010000 */
[----:B------:R-:W-:Y:S01]  /*3cf0*/  FFMA.FTZ R85, R91, UR4, R84 ;  /* 0x000000045b557c23 */ /* 0x000fe20008010054 */
[----:B------:R-:W-:Y:S01]  /*3d00*/  FADD.FTZ R58, R89, -R58 ;  /* 0x8000003a593a7221 */ /* 0x000fe20000010000 */
[C---:B------:R-:W-:Y:S01]  /*3d10*/  LOP3.LUT P0, RZ, R76.reuse, 0xff, RZ, 0xc0, !PT ;  /* 0x000000ff4cff7812 */ /* 0x040fe2000780c0ff */
[----:B------:R-:W-:Y:S01]  /*3d20*/  FFMA.FTZ R125, R57, UR26, R56 ;  /* 0x0000001a397d7c23 */ /* 0x000fe20008010038 */
[----:B------:R-:W-:Y:S01]  /*3d30*/  LOP3.LUT P3, RZ, R76, 0xff00, RZ, 0xc0, !PT ;  /* 0x0000ff004cff7812 */ /* 0x000fe2000786c0ff */
[----:B------:R-:W-:Y:S01]  /*3d40*/  FFMA.FTZ R56, R58, UR26, R59 ;  /* 0x0000001a3a387c23 */ /* 0x000fe2000801003b */
[----:B------:R-:W-:Y:S01]  /*3d50*/  LOP3.LUT P4, RZ, R76, 0xff0000, RZ, 0xc0, !PT ;  /* 0x00ff00004cff7812 */ /* 0x000fe2000788c0ff */
[----:B------:R-:W-:-:S02]  /*3d60*/  HADD2.F32 R87, -RZ, R5.H0_H0 ;  /* 0x20000005ff577230 */ /* 0x000fc40000004100 */
[----:B------:R-:W-:Y:S01]  /*3d70*/  FMUL.FTZ R57, R125, UR9 ;  /* 0x000000097d397c20 */ /* 0x000fe20008410000 */
[----:B------:R-:W-:Y:S01]  /*3d80*/  FADD.FTZ R58, R96, -R85 ;  /* 0x80000055603a7221 */ /* 0x000fe20000010000 */
[----:B------:R-:W-:Y:S01]  /*3d90*/  FFMA.FTZ R86, R98, UR4, R84 ;  /* 0x0000000462567c23 */ /* 0x000fe20008010054 */
[----:B------:R-:W-:Y:S02]  /*3da0*/  HADD2.F32 R127, -RZ, R5.H1_H1 ;  /* 0x30000005ff7f7230 */ /* 0x000fe40000004100 */
[----:B------:R-:W-:Y:S01]  /*3db0*/  FMUL.FTZ R128, R57, UR21 ;  /* 0x0000001539807c20 */ /* 0x000fe20008410000 */
[----:B------:R-:W-:Y:S01]  /*3dc0*/  FFMA.FTZ R57, R58, UR26, R87 ;  /* 0x0000001a3a397c23 */ /* 0x000fe20008010057 */
[----:B------:R-:W-:Y:S01]  /*3dd0*/  FADD.FTZ R86, R97, -R86 ;  /* 0x8000005661567221 */ /* 0x000fe20000010000 */
[----:B------:R-:W-:Y:S02]  /*3de0*/  @P0 HADD2.F32 R85, -RZ, R80.H0_H0 ;  /* 0x20000050ff550230 */ /* 0x000fe40000004100 */
[----:B------:R-:W-:-:S02]  /*3df0*/  HFMA2 R59, -RZ, RZ, 0, 0 ;  /* 0x00000000ff3b7431 */ /* 0x000fc400000001ff */
[----:B------:R-:W-:Y:S01]  /*3e00*/  FMUL.FTZ R126, R57, UR9 ;  /* 0x00000009397e7c20 */ /* 0x000fe20008410000 */
[----:B------:R-:W-:Y:S02]  /*3e10*/  @P3 HADD2.F32 R131, -RZ, R80.H1_H1 ;  /* 0x30000050ff833230 */ /* 0x000fe40000004100 */
[----:B------:R-:W-:Y:S01]  /*3e20*/  FMUL.FTZ R80, R56, UR9 ;  /* 0x0000000938507c20 */ /* 0x000fe20008410000 */
[----:B------:R-:W-:Y:S02]  /*3e30*/  @P4 HADD2.F32 R135, -RZ, R81.H0_H0 ;  /* 0x20000051ff874230 */ /* 0x000fe40000004100 */
[----:B------:R-:W-:Y:S01]  /*3e40*/  FMUL.FTZ R126, R126, UR21 ;  /* 0x000000157e7e7c20 */ /* 0x000fe20008410000 */
[----:B------:R-:W-:Y:S02]  /*3e50*/  @P4 HADD2.F32 R137, -RZ, R41.H0_H0 ;  /* 0x20000029ff894230 */ /* 0x000fe40000004100 */
[----:B------:R-:W-:Y:S01]  /*3e60*/  FFMA.FTZ R124, R86, UR26, R127 ;  /* 0x0000001a567c7c23 */ /* 0x000fe2000801007f */
[----:B------:R-:W-:Y:S01]  /*3e70*/  CS2R R86, SRZ ;  /* 0x0000000000567805 */ /* 0x000fe2000001ff00 */
[--C-:B------:R-:W-:Y:S01]  /*3e80*/  @P0 HADD2.F32 R129, -RZ, R40.reuse.H0_H0 ;  /* 0x20000028ff810230 */ /* 0x100fe20000004100 */
[----:B------:R-:W-:Y:S01]  /*3e90*/  MOV R127, RZ ;  /* 0x000000ff007f7202 */ /* 0x000fe20000000f00 */
[----:B------:R-:W-:-:S02]  /*3ea0*/  @P3 HADD2.F32 R133, -RZ, R40.H1_H1 ;  /* 0x30000028ff853230 */ /* 0x000fc40000004100 */
[----:B------:R-:W-:Y:S01]  /*3eb0*/  FMUL.FTZ R80, R80, UR21 ;  /* 0x0000001550507c20 */ /* 0x000fe20008410000 */
[-C--:B------:R-:W-:Y:S01]  /*3ec0*/  @P4 FMUL.FTZ R127, R135, R126.reuse ;  /* 0x0000007e877f4220 */ /* 0x080fe20000410000 */
[----:B------:R-:W-:Y:S01]  /*3ed0*/  @P4 FMUL.FTZ R87, R137, R126 ;  /* 0x0000007e89574220 */ /* 0x000fe20000410000 */
[----:B------:R-:W-:Y:S01]  /*3ee0*/  LOP3.LUT P6, RZ, R76, 0xff000000, RZ, 0xc0, !PT ;  /* 0xff0000004cff7812 */ /* 0x000fe200078cc0ff */
[-C--:B------:R-:W-:Y:S01]  /*3ef0*/  @P0 FMUL.FTZ R59, R85, R128.reuse ;  /* 0x00000080553b0220 */ /* 0x080fe20000410000 */
[--C-:B------:R-:W-:Y:S01]  /*3f00*/  FFMA.FTZ R126, R102, UR4, R84.reuse ;  /* 0x00000004667e7c23 */ /* 0x100fe20008010054 */
[----:B------:R-:W-:Y:S02]  /*3f10*/  HFMA2 R85, -RZ, RZ, 0, 0 ;  /* 0x00000000ff557431 */ /* 0x000fe400000001ff */
[----:B------:R-:W-:Y:S01]  /*3f20*/  @P0 FMUL.FTZ R86, R129, R128 ;  /* 0x0000008081560220 */ /* 0x000fe20000410000 */
[----:B------:R-:W-:Y:S01]  /*3f30*/  @P3 FMUL.FTZ R85, R133, R80 ;  /* 0x0000005085553220 */ /* 0x000fe20000410000 */
[----:B------:R-:W-:Y:S01]  /*3f40*/  FFMA.FTZ R129, R99, UR4, R84 ;  /* 0x0000000463817c23 */ /* 0x000fe20008010054 */
[----:B------:R-:W-:-:S02]  /*3f50*/  HADD2.F32 R133, -RZ, R6.H1_H1 ;  /* 0x30000006ff857230 */ /* 0x000fc40000004100 */
[----:B------:R-:W-:Y:S01]  /*3f60*/  FADD.FTZ R126, R101, -R126 ;  /* 0x8000007e657e7221 */ /* 0x000fe20000010000 */
[----:B------:R-:W-:Y:S01]  /*3f70*/  MOV R58, RZ ;  /* 0x000000ff003a7202 */ /* 0x000fe20000000f00 */
[----:B------:R-:W-:Y:S01]  /*3f80*/  @P3 FMUL.FTZ R58, R131, R80 ;  /* 0x00000050833a3220 */ /* 0x000fe20000410000 */
[----:B------:R-:W-:Y:S01]  /*3f90*/  FFMA.FTZ R137, R106, UR4, R84 ;  /* 0x000000046a897c23 */ /* 0x000fe20008010054 */
[----:B------:R-:W-:Y:S01]  /*3fa0*/  FADD.FTZ R80, R100, -R129 ;  /* 0x8000008164507221 */ /* 0x000fe20000010000 */
[----:B------:R-:W-:Y:S01]  /*3fb0*/  LOP3.LUT P4, RZ, R77, 0xff00, RZ, 0xc0, !PT ;  /* 0x0000ff004dff7812 */ /* 0x000fe2000788c0ff */
[----:B------:R-:W-:Y:S01]  /*3fc0*/  FFMA.FTZ R129, R126, UR26, R133 ;  /* 0x0000001a7e817c23 */ /* 0x000fe20008010085 */
[----:B------:R-:W-:Y:S02]  /*3fd0*/  HADD2.F32 R131, -RZ, R6.H0_H0 ;  /* 0x20000006ff837230 */ /* 0x000fe40000004100 */
[----:B------:R-:W-:Y:S01]  /*3fe0*/  FMUL.FTZ R126, R124, UR9 ;  /* 0x000000097c7e7c20 */ /* 0x000fe20008410000 */
[----:B------:R-:W-:Y:S01]  /*3ff0*/  ISETP.GE.U32.AND P0, PT, R76, RZ, PT ;  /* 0x000000ff4c00720c */ /* 0x000fe20003f06070 */
[----:B------:R-:W-:-:S02]  /*4000*/  HADD2.F32 R130, -RZ, R7.H1_H1 ;  /* 0x30000007ff827230 */ /* 0x000fc40000004100 */
[----:B------:R-:W-:Y:S01]  /*4010*/  FADD.FTZ R137, R104, -R137 ;  /* 0x8000008968897221 */ /* 0x000fe20000010000 */
[----:B------:R-:W-:Y:S01]  /*4020*/  LOP3.LUT P5, RZ, R77, 0xff, RZ, 0xc0, !PT ;  /* 0x000000ff4dff7812 */ /* 0x000fe200078ac0ff */
[----:B------:R-:W-:Y:S02]  /*4030*/  @P6 HADD2.F32 R132, -RZ, R81.H1_H1 ;  /* 0x30000051ff846230 */ /* 0x000fe40000004100 */
[----:B------:R-:W-:Y:S01]  /*4040*/  FFMA.FTZ R128, R105, UR4, R84 ;  /* 0x0000000469807c23 */ /* 0x000fe20008010054 */
[----:B------:R-:W-:Y:S01]  /*4050*/  FMUL.FTZ R133, R126, UR21 ;  /* 0x000000157e857c20 */ /* 0x000fe20008410000 */
[C---:B------:R-:W-:Y:S01]  /*4060*/  LOP3.LUT P3, RZ, R77.reuse, 0xff0000, RZ, 0xc0, !PT ;  /* 0x00ff00004dff7812 */ /* 0x040fe2000786c0ff */
[----:B------:R-:W-:Y:S01]  /*4070*/  FFMA.FTZ R80, R80, UR26, R131 ;  /* 0x0000001a50507c23 */ /* 0x000fe20008010083 */
[----:B------:R-:W-:Y:S01]  /*4080*/  ISETP.GE.U32.AND.EX P0, PT, R77, 0x1000000, PT, P0 ;  /* 0x010000004d00780c */ /* 0x000fe20003f06100 */
[----:B------:R-:W-:Y:S01]  /*4090*/  FFMA.FTZ R131, R137, UR26, R130 ;  /* 0x0000001a89837c23 */ /* 0x000fe20008010082 */
[----:B------:R-:W-:-:S02]  /*40a0*/  HADD2.F32 R135, -RZ, R7.H0_H0 ;  /* 0x20000007ff877230 */ /* 0x000fc40000004100 */
[----:B------:R-:W-:Y:S02]  /*40b0*/  HFMA2 R130, -RZ, RZ, 0, 0 ;  /* 0x00000000ff827431 */ /* 0x000fe400000001ff */
[----:B------:R-:W-:Y:S01]  /*40c0*/  FADD.FTZ R128, R103, -R128 ;  /* 0x8000008067807221 */ /* 0x000fe20000010000 */
[----:B------:R-:W-:Y:S01]  /*40d0*/  @P6 FMUL.FTZ R130, R132, R133 ;  /* 0x0000008584826220 */ /* 0x000fe20000410000 */
[----:B------:R-:W-:Y:S01]  /*40e0*/  FMUL.FTZ R132, R129, UR9 ;  /* 0x0000000981847c20 */ /* 0x000fe20008410000 */
[----:B------:R-:W-:Y:S02]  /*40f0*/  @P6 HADD2.F32 R136, -RZ, R41.H1_H1 ;  /* 0x30000029ff886230 */ /* 0x000fe40000004100 */
[----:B------:R-:W-:Y:S01]  /*4100*/  FFMA.FTZ R128, R128, UR26, R135 ;  /* 0x0000001a80807c23 */ /* 0x000fe20008010087 */
[----:B------:R-:W-:Y:S02]  /*4110*/  @P4 HADD2.F32 R142, -RZ, R82.H1_H1 ;  /* 0x30000052ff8e4230 */ /* 0x000fe40000004100 */
[----:B------:R-:W-:Y:S01]  /*4120*/  FMUL.FTZ R81, R80, UR9 ;  /* 0x0000000950517c20 */ /* 0x000fe20008410000 */
[----:B------:R-:W-:Y:S01]  /*4130*/  FMUL.FTZ R137, R132, UR21 ;  /* 0x0000001584897c20 */ /* 0x000fe20008410000 */
[----:B------:R-:W-:-:S02]  /*4140*/  MOV R126, RZ ;  /* 0x000000ff007e7202 */ /* 0x000fc40000000f00 */
[----:B------:R-:W-:Y:S01]  /*4150*/  CS2R R134, SRZ ;  /* 0x0000000000867805 */ /* 0x000fe2000001ff00 */
[----:B------:R-:W-:Y:S01]  /*4160*/  @P6 FMUL.FTZ R126, R136, R133 ;  /* 0x00000085887e6220 */ /* 0x000fe20000410000 */
[----:B------:R-:W-:Y:S02]  /*4170*/  @P5 HADD2.F32 R138, -RZ, R82.H0_H0 ;  /* 0x20000052ff8a5230 */ /* 0x000fe40000004100 */
[----:B------:R-:W-:Y:S01]  /*4180*/  FMUL.FTZ R132, R128, UR9 ;  /* 0x0000000980847c20 */ /* 0x000fe20008410000 */
[----:B------:R-:W-:Y:S02]  /*4190*/  @P5 HADD2.F32 R140, -RZ, R42.H0_H0 ;  /* 0x2000002aff8c5230 */ /* 0x000fe40000004100 */
[----:B------:R-:W-:Y:S01]  /*41a0*/  FMUL.FTZ R136, R131, UR9 ;  /* 0x0000000983887c20 */ /* 0x000fe20008410000 */
[----:B------:R-:W-:Y:S01]  /*41b0*/  FMUL.FTZ R81, R81, UR21 ;  /* 0x0000001551517c20 */ /* 0x000fe20008410000 */
[----:B------:R-:W-:Y:S01]  /*41c0*/  @P4 FMUL.FTZ R134, R142, R137 ;  /* 0x000000898e864220 */ /* 0x000fe20000410000 */
[----:B------:R-:W-:-:S02]  /*41d0*/  @P3 HADD2.F32 R139, -RZ, R83.H0_H0 ;  /* 0x20000053ff8b3230 */ /* 0x000fc40000004100 */
[----:B------:R-:W-:Y:S01]  /*41e0*/  FMUL.FTZ R132, R132, UR21 ;  /* 0x0000001584847c20 */ /* 0x000fe20008410000 */
[----:B------:R-:W-:Y:S01]  /*41f0*/  @P0 HADD2.F32 R143, -RZ, R83.H1_H1 ;  /* 0x30000053ff8f0230 */ /* 0x000fe20000004100 */
[----:B------:R-:W-:Y:S01]  /*4200*/  CS2R R82, SRZ ;  /* 0x0000000000527805 */ /* 0x000fe2000001ff00 */
[----:B------:R-:W-:Y:S02]  /*4210*/  @P4 HADD2.F32 R142, -RZ, R42.H1_H1 ;  /* 0x3000002aff8e4230 */ /* 0x000fe40000004100 */
[----:B------:R-:W-:Y:S01]  /*4220*/  FMUL.FTZ R136, R136, UR21 ;  /* 0x0000001588887c20 */ /* 0x000fe20008410000 */
[--C-:B------:R-:W-:Y:S02]  /*4230*/  @P3 HADD2.F32 R141, -RZ, R43.reuse.H0_H0 ;  /* 0x2000002bff8d3230 */ /* 0x100fe40000004100 */
[-C--:B------:R-:W-:Y:S01]  /*4240*/  @P5 FMUL.FTZ R83, R138, R81.reuse ;  /* 0x000000518a535220 */ /* 0x080fe20000410000 */
[----:B------:R-:W-:Y:S02]  /*4250*/  @P0 HADD2.F32 R145, -RZ, R43.H1_H1 ;  /* 0x3000002bff910230 */ /* 0x000fe40000004100 */
[----:B------:R-:W-:Y:S01]  /*4260*/  @P5 FMUL.FTZ R82, R140, R81 ;  /* 0x000000518c525220 */ /* 0x000fe20000410000 */
[----:B------:R-:W-:Y:S01]  /*4270*/  HFMA2 R81, -RZ, RZ, 0, 0 ;  /* 0x00000000ff517431 */ /* 0x000fe200000001ff */
[----:B------:R-:W-:Y:S01]  /*4280*/  MOV R140, RZ ;  /* 0x000000ff008c7202 */ /* 0x000fe20000000f00 */
[----:B------:R-:W-:Y:S01]  /*4290*/  @P4 FMUL.FTZ R81, R142, R137 ;  /* 0x000000898e514220 */ /* 0x000fe20000410000 */
[----:B------:R-:W-:Y:S01]  /*42a0*/  MOV R133, RZ ;  /* 0x000000ff00857202 */ /* 0x000fe20000000f00 */
[----:B------:R-:W-:-:S02]  /*42b0*/  HFMA2 R138, -RZ, RZ, 0, 0 ;  /* 0x00000000ff8a7431 */ /* 0x000fc400000001ff */
        /* <DEDUP_REMOVED lines=9> */
[----:B------:R-:W-:Y:S01]  /*4350*/  F2FP.F16.F32.PACK_AB R58, R129, R80 ;  /* 0x00000050813a723e */ /* 0x000fe200000000ff */
[----:B------:R-:W-:Y:S01]  /*4360*/  FADD.FTZ R130, R69, R134 ;  /* 0x0000008645827221 */ /* 0x000fe20000010000 */
[----:B------:R-:W-:Y:S01]  /*4370*/  F2FP.F16.F32.PACK_AB R82, R81, R82 ;  /* 0x000000525152723e */ /* 0x000fe200000000ff */
        /* <DEDUP_REMOVED lines=8> */
.L_x_1217:
[----:B------:R-:W-:Y:S01]  /*4400*/  ISETP.NE.U32.AND P0, PT, RZ, UR22, PT ;  /* 0x00000016ff007c0c */ /* 0x000fe2000bf05070 */
[----:B------:R-:W0:Y:S03]  /*4410*/  LDC.64 R68, c[0x0][0x468] ;  /* 0x00011a00ff447b82 */ /* 0x000e260000000a00 */
[----:B------:R-:W-:-:S13]  /*4420*/  ISETP.NE.AND.EX P0, PT, RZ, UR23, PT, P0 ;  /* 0x00000017ff007c0c */ /* 0x000fda000bf05300 */
[----:B------:R-:W1:Y:S01]  /*4430*/  @P0 LDC.64 R86, c[0x0][0x478] ;  /* 0x00011e00ff560b82 */ /* 0x000e620000000a00 */
[C---:B0-----:R-:W-:Y:S01]  /*4440*/  IMAD.WIDE.U32 R124, R0.reuse, 0x10, R68 ;  /* 0x00000010007c7825 */ /* 0x041fe200078e0044 */
[----:B------:R-:W-:Y:S02]  /*4450*/  MOV R68, R127 ;  /* 0x0000007f00447202 */ /* 0x000fe40000000f00 */
[----:B------:R-:W-:Y:S01]  /*4460*/  MOV R69, R130 ;  /* 0x0000008200457202 */ /* 0x000fe20000000f00 */
[C---:B-1----:R-:W-:Y:S01]  /*4470*/  @P0 IMAD.WIDE.U32 R86, R0.reuse, 0x10, R86 ;  /* 0x0000001000560825 */ /* 0x042fe200078e0056 */
[----:B------:R-:W-:-:S04]  /*4480*/  IADD3 R0, PT, PT, R0, 0x80, RZ ;  /* 0x0000008000007810 */ /* 0x000fc80007ffe0ff */
[----:B------:R0:W-:Y:S04]  /*4490*/  @P0 STG.E.128 desc[UR16][R86.64], R56 ;  /* 0x0000003856000986 */ /* 0x0001e8000c101d10 */
[----:B------:R0:W-:Y:S02]  /*44a0*/  STG.E.128 desc[UR16][R124.64], R80 ;  /* 0x000000507c007986 */ /* 0x0001e4000c101d10 */
.L_x_1215:
[----:B------:R-:W-:Y:S05]  /*44b0*/  BSYNC.RECONVERGENT B1 ;  /* 0x0000000000017941 */ /* 0x000fea0003800200 */
.L_x_1214:
        /* <DEDUP_REMOVED lines=9> */
[--C-:B-----5:R-:W-:Y:S01]  /*4550*/  HADD2.F32 R59, -RZ, R52.reuse.H1_H1 ;  /* 0x30000034ff3b7230 */ /* 0x120fe20000004100 */
[----:B------:R-:W-:Y:S01]  /*4560*/  LOP3.LUT P3, RZ, R78, 0xff, RZ, 0xc0, !PT ;  /* 0x000000ff4eff7812 */ /* 0x000fe2000786c0ff */
[----:B------:R-:W-:Y:S01]  /*4570*/  FADD.FTZ R58, R109, -R58 ;  /* 0x8000003a6d3a7221 */ /* 0x000fe20000010000 */
[----:B------:R-:W-:Y:S02]  /*4580*/  HADD2.F32 R56, -RZ, R52.H0_H0 ;  /* 0x20000034ff387230 */ /* 0x000fe40000004100 */
[----:B------:R-:W-:Y:S01]  /*4590*/  FFMA.FTZ R87, R115, UR4, R84 ;  /* 0x0000000473577c23 */ /* 0x000fe20008010054 */
[----:B------:R-:W-:Y:S01]  /*45a0*/  FADD.FTZ R57, R108, -R57 ;  /* 0x800000396c397221 */ /* 0x000fe20000010000 */
[----:B------:R-:W-:Y:S01]  /*45b0*/  FFMA.FTZ R59, R58, UR26, R59 ;  /* 0x0000001a3a3b7c23 */ /* 0x000fe2000801003b */
[----:B------:R-:W-:-:S02]  /*45c0*/  HADD2.F32 R58, -RZ, R54.H0_H0 ;  /* 0x20000036ff3a7230 */ /* 0x000fc40000004100 */
[----:B------:R-:W-:Y:S01]  /*45d0*/  FADD.FTZ R87, R116, -R87 ;  /* 0x8000005774577221 */ /* 0x000fe20000010000 */
[----:B------:R-:W-:Y:S01]  /*45e0*/  FFMA.FTZ R56, R57, UR26, R56 ;  /* 0x0000001a39387c23 */ /* 0x000fe20008010038 */
[C---:B------:R-:W-:Y:S01]  /*45f0*/  LOP3.LUT P5, RZ, R78.reuse, 0xff0000, RZ, 0xc0, !PT ;  /* 0x00ff00004eff7812 */ /* 0x040fe200078ac0ff */
[--C-:B------:R-:W-:Y:S01]  /*4600*/  FFMA.FTZ R85, R111, UR4, R84.reuse ;  /* 0x000000046f557c23 */ /* 0x100fe20008010054 */
[----:B------:R-:W-:Y:S01]  /*4610*/  LOP3.LUT P6, RZ, R78, 0xff000000, RZ, 0xc0, !PT ;  /* 0xff0000004eff7812 */ /* 0x000fe200078cc0ff */
[----:B------:R-:W-:Y:S01]  /*4620*/  FFMA.FTZ R126, R114, UR4, R84 ;  /* 0x00000004727e7c23 */ /* 0x000fe20008010054 */
[----:B------:R-:W-:Y:S01]  /*4630*/  FFMA.FTZ R58, R87, UR26, R58 ;  /* 0x0000001a573a7c23 */ /* 0x000fe2000801003a */
[--C-:B------:R-:W-:Y:S02]  /*4640*/  HADD2.F32 R57, -RZ, R53.reuse.H0_H0 ;  /* 0x20000035ff397230 */ /* 0x100fe40000004100 */
[----:B------:R-:W-:Y:S01]  /*4650*/  FMUL.FTZ R87, R56, UR9 ;  /* 0x0000000938577c20 */ /* 0x000fe20008410000 */
[----:B------:R-:W-:-:S02]  /*4660*/  HADD2.F32 R86, -RZ, R53.H1_H1 ;  /* 0x30000035ff567230 */ /* 0x000fc40000004100 */
[----:B------:R-:W-:Y:S01]  /*4670*/  FADD.FTZ R124, R112, -R85 ;  /* 0x80000055707c7221 */ /* 0x000fe20000010000 */
[----:B------:R-:W-:Y:S01]  /*4680*/  FADD.FTZ R85, R113, -R126 ;  /* 0x8000007e71557221 */ /* 0x000fe20000010000 */
[----:B------:R-:W-:Y:S02]  /*4690*/  @P3 HADD2.F32 R130, -RZ, R48.H0_H0 ;  /* 0x20000030ff823230 */ /* 0x000fe40000004100 */
[----:B------:R-:W-:Y:S01]  /*46a0*/  FMUL.FTZ R87, R87, UR21 ;  /* 0x0000001557577c20 */ /* 0x000fe20008410000 */
[----:B------:R-:W-:Y:S01]  /*46b0*/  FFMA.FTZ R57, R124, UR26, R57 ;  /* 0x0000001a7c397c23 */ /* 0x000fe20008010039 */
[----:B------:R-:W-:Y:S01]  /*46c0*/  FFMA.FTZ R86, R85, UR26, R86 ;  /* 0x0000001a55567c23 */ /* 0x000fe20008010056 */
[----:B------:R-:W-:Y:S01]  /*46d0*/  FFMA.FTZ R124, R118, UR4, R84 ;  /* 0x00000004767c7c23 */ /* 0x000fe20008010054 */
[----:B------:R-:W-:Y:S01]  /*46e0*/  HFMA2 R85, -RZ, RZ, 0, 0 ;  /* 0x00000000ff557431 */ /* 0x000fe200000001ff */
[----:B------:R-:W-:Y:S01]  /*46f0*/  LOP3.LUT P4, RZ, R78, 0xff00, RZ, 0xc0, !PT ;  /* 0x0000ff004eff7812 */ /* 0x000fe2000788c0ff */
[----:B------:R-:W-:Y:S01]  /*4700*/  @P3 FMUL.FTZ R85, R130, R87 ;  /* 0x0000005782553220 */ /* 0x000fe20000410000 */
[----:B------:R-:W-:-:S02]  /*4710*/  @P5 HADD2.F32 R130, -RZ, R81.H0_H0 ;  /* 0x20000051ff825230 */ /* 0x000fc40000004100 */
[----:B------:R-:W-:Y:S01]  /*4720*/  FADD.FTZ R129, R117, -R124 ;  /* 0x8000007c75817221 */ /* 0x000fe20000010000 */
[----:B------:R-:W-:Y:S02]  /*4730*/  @P6 HADD2.F32 R132, -RZ, R81.H1_H1 ;  /* 0x30000051ff846230 */ /* 0x000fe40000004100 */
[----:B------:R-:W-:Y:S01]  /*4740*/  FMUL.FTZ R125, R59, UR9 ;  /* 0x000000093b7d7c20 */ /* 0x000fe20008410000 */
[----:B------:R-:W-:Y:S02]  /*4750*/  HADD2.F32 R128, -RZ, R54.H1_H1 ;  /* 0x30000036ff807230 */ /* 0x000fe40000004100 */
[----:B------:R-:W-:Y:S01]  /*4760*/  FMUL.FTZ R81, R57, UR9 ;  /* 0x0000000939517c20 */ /* 0x000fe20008410000 */
[----:B------:R-:W-:Y:S01]  /*4770*/  FMUL.FTZ R131, R86, UR9 ;  /* 0x0000000956837c20 */ /* 0x000fe20008410000 */
[----:B------:R-:W-:Y:S01]  /*4780*/  @P3 HADD2.F32 R124, -RZ, R80.H0_H0 ;  /* 0x20000050ff7c3230 */ /* 0x000fe20000004100 */
[----:B------:R-:W-:Y:S01]  /*4790*/  CS2R R126, SRZ ;  /* 0x00000000007e7805 */ /* 0x000fe2000001ff00 */
[----:B------:R-:W-:-:S02]  /*47a0*/  @P5 HADD2.F32 R136, -RZ, R49.H0_H0 ;  /* 0x20000031ff885230 */ /* 0x000fc40000004100 */
[----:B------:R-:W-:Y:S01]  /*47b0*/  FMUL.FTZ R133, R125, UR21 ;  /* 0x000000157d857c20 */ /* 0x000fe20008410000 */
[----:B------:R-:W-:Y:S02]  /*47c0*/  @P6 HADD2.F32 R138, -RZ, R49.H1_H1 ;  /* 0x30000031ff8a6230 */ /* 0x000fe40000004100 */
[----:B------:R-:W-:Y:S01]  /*47d0*/  FMUL.FTZ R81, R81, UR21 ;  /* 0x0000001551517c20 */ /* 0x000fe20008410000 */
[----:B------:R-:W-:Y:S01]  /*47e0*/  FMUL.FTZ R131, R131, UR21 ;  /* 0x0000001583837c20 */ /* 0x000fe20008410000 */
[----:B------:R-:W-:Y:S01]  /*47f0*/  FFMA.FTZ R125, R129, UR26, R128 ;  /* 0x0000001a817d7c23 */ /* 0x000fe20008010080 */
[----:B------:R-:W-:Y:S01]  /*4800*/  @P3 FMUL.FTZ R127, R87, R124 ;  /* 0x0000007c577f3220 */ /* 0x000fe20000410000 */
[----:B------:R-:W-:Y:S01]  /*4810*/  CS2R R128, SRZ ;  /* 0x0000000000807805 */ /* 0x000fe2000001ff00 */
[----:B------:R-:W-:Y:S01]  /*4820*/  HFMA2 R87, -RZ, RZ, 0, 0 ;  /* 0x00000000ff577431 */ /* 0x000fe200000001ff */
[----:B------:R-:W-:Y:S01]  /*4830*/  MOV R124, RZ ;  /* 0x000000ff007c7202 */ /* 0x000fe20000000f00 */
[----:B------:R-:W-:Y:S01]  /*4840*/  @P5 FMUL.FTZ R129, R81, R130 ;  /* 0x0000008251815220 */ /* 0x000fe20000410000 */
[----:B------:R-:W-:Y:S01]  /*4850*/  @P5 FMUL.FTZ R87, R136, R81 ;  /* 0x0000005188575220 */ /* 0x000fe20000410000 */
[----:B------:R-:W-:Y:S01]  /*4860*/  @P6 FMUL.FTZ R128, R131, R132 ;  /* 0x0000008483806220 */ /* 0x000fe20000410000 */
[----:B------:R-:W-:Y:S01]  /*4870*/  @P6 FMUL.FTZ R124, R138, R131 ;  /* 0x000000838a7c6220 */ /* 0x000fe20000410000 */
[C---:B------:R-:W-:Y:S01]  /*4880*/  LOP3.LUT P6, RZ, R79.reuse, 0xff, RZ, 0xc0, !PT ;  /* 0x000000ff4fff7812 */ /* 0x040fe200078cc0ff */
[----:B------:R-:W-:Y:S01]  /*4890*/  @P4 HADD2.F32 R80, -RZ, R80.H1_H1 ;  /* 0x30000050ff504230 */ /* 0x000fe20000004100 */
[----:B------:R-:W-:Y:S01]  /*48a0*/  LOP3.LUT P5, RZ, R79, 0xff00, RZ, 0xc0, !PT ;  /* 0x0000ff004fff7812 */ /* 0x000fe200078ac0ff */
[----:B------:R-:W-:Y:S01]  /*48b0*/  FFMA.FTZ R131, R122, UR4, R84 ;  /* 0x000000047a837c23 */ /* 0x000fe20008010054 */
[----:B------:R-:W-:-:S02]  /*48c0*/  @P4 HADD2.F32 R134, -RZ, R48.H1_H1 ;  /* 0x30000030ff864230 */ /* 0x000fc40000004100 */
[----:B------:R-:W-:Y:S01]  /*48d0*/  FFMA.FTZ R130, R121, UR4, R84 ;  /* 0x0000000479827c23 */ /* 0x000fe20008010054 */
[--C-:B------:R-:W-:Y:S01]  /*48e0*/  HADD2.F32 R84, -RZ, R55.reuse.H1_H1 ;  /* 0x30000037ff547230 */ /* 0x100fe20000004100 */
[----:B------:R-:W-:Y:S01]  /*48f0*/  ISETP.GE.U32.AND P3, PT, R78, RZ, PT ;  /* 0x000000ff4e00720c */ /* 0x000fe20003f66070 */
[----:B------:R-:W-:Y:S01]  /*4900*/  FADD.FTZ R131, R120, -R131 ;  /* 0x8000008378837221 */ /* 0x000fe20000010000 */
[----:B------:R-:W-:Y:S01]  /*4910*/  @P4 FMUL.FTZ R126, R133, R80 ;  /* 0x00000050857e4220 */ /* 0x000fe20000410000 */
[----:B------:R-:W-:Y:S01]  /*4920*/  HADD2.F32 R81, -RZ, R55.H0_H0 ;  /* 0x20000037ff517230 */ /* 0x000fe20000004100 */
[----:B------:R-:W-:Y:S01]  /*4930*/  MOV R80, RZ ;  /* 0x000000ff00507202 */ /* 0x000fe20000000f00 */
[----:B------:R-:W-:Y:S01]  /*4940*/  FADD.FTZ R130, R119, -R130 ;  /* 0x8000008277827221 */ /* 0x000fe20000010000 */
[----:B------:R-:W-:Y:S01]  /*4950*/  @P4 FMUL.FTZ R80, R134, R133 ;  /* 0x0000008586504220 */ /* 0x000fe20000410000 */
[----:B------:R-:W-:Y:S01]  /*4960*/  LOP3.LUT P4, RZ, R79, 0xff0000, RZ, 0xc0, !PT ;  /* 0x00ff00004fff7812 */ /* 0x000fe2000788c0ff */
[----:B------:R-:W-:Y:S01]  /*4970*/  FFMA.FTZ R140, R131, UR26, R84 ;  /* 0x0000001a838c7c23 */ /* 0x000fe20008010054 */
[----:B------:R-:W-:Y:S01]  /*4980*/  ISETP.GE.U32.AND.EX P3, PT, R79, 0x1000000, PT, P3 ;  /* 0x010000004f00780c */ /* 0x000fe20003f66130 */
[----:B------:R-:W-:Y:S01]  /*4990*/  FMUL.FTZ R84, R58, UR9 ;  /* 0x000000093a547c20 */ /* 0x000fe20008410000 */
[----:B------:R-:W-:Y:S01]  /*49a0*/  FFMA.FTZ R81, R130, UR26, R81 ;  /* 0x0000001a82517c23 */ /* 0x000fe20008010051 */
[----:B------:R-:W-:-:S02]  /*49b0*/  @P6 HADD2.F32 R130, -RZ, R82.H0_H0 ;  /* 0x20000052ff826230 */ /* 0x000fc40000004100 */
[----:B------:R-:W-:Y:S02]  /*49c0*/  HFMA2 R131, -RZ, RZ, 0, 0 ;  /* 0x00000000ff837431 */ /* 0x000fe400000001ff */
[----:B------:R-:W-:Y:S02]  /*49d0*/  @P5 HADD2.F32 R133, -RZ, R82.H1_H1 ;  /* 0x30000052ff855230 */ /* 0x000fe40000004100 */
[----:B------:R-:W-:Y:S01]  /*49e0*/  FMUL.FTZ R82, R125, UR9 ;  /* 0x000000097d527c20 */ /* 0x000fe20008410000 */
[--C-:B------:R-:W-:Y:S02]  /*49f0*/  @P6 HADD2.F32 R136, -RZ, R50.reuse.H0_H0 ;  /* 0x20000032ff886230 */ /* 0x100fe40000004100 */
[----:B------:R-:W-:Y:S01]  /*4a00*/  FMUL.FTZ R135, R84, UR21 ;  /* 0x0000001554877c20 */ /* 0x000fe20008410000 */
[----:B------:R-:W-:Y:S01]  /*4a10*/  MOV R132, RZ ;  /* 0x000000ff00847202 */ /* 0x000fe20000000f00 */
[----:B------:R-:W-:Y:S01]  /*4a20*/  FMUL.FTZ R138, R82, UR21 ;  /* 0x00000015528a7c20 */ /* 0x000fe20008410000 */
[----:B------:R-:W-:Y:S01]  /*4a30*/  FMUL.FTZ R82, R81, UR9 ;  /* 0x0000000951527c20 */ /* 0x000fe20008410000 */
[----:B------:R-:W-:Y:S01]  /*4a40*/  @P6 FMUL.FTZ R131, R135, R130 ;  /* 0x0000008287836220 */ /* 0x000fe20000410000 */
[----:B------:R-:W-:Y:S01]  /*4a50*/  @P6 FMUL.FTZ R132, R136, R135 ;  /* 0x0000008788846220 */ /* 0x000fe20000410000 */
[----:B------:R-:W-:Y:S01]  /*4a60*/  FMUL.FTZ R135, R140, UR9 ;  /* 0x000000098c877c20 */ /* 0x000fe20008410000 */
[----:B------:R-:W-:-:S02]  /*4a70*/  @P5 HADD2.F32 R143, -RZ, R50.H1_H1 ;  /* 0x30000032ff8f5230 */ /* 0x000fc40000004100 */
[----:B------:R-:W-:Y:S01]  /*4a80*/  FMUL.FTZ R141, R82, UR21 ;  /* 0x00000015528d7c20 */ /* 0x000fe20008410000 */
[--C-:B------:R-:W-:Y:S02]  /*4a90*/  @P4 HADD2.F32 R142, -RZ, R51.reuse.H0_H0 ;  /* 0x20000033ff8e4230 */ /* 0x100fe40000004100 */
[----:B------:R-:W-:Y:S01]  /*4aa0*/  FMUL.FTZ R82, R135, UR21 ;  /* 0x0000001587527c20 */ /* 0x000fe20008410000 */
[----:B------:R-:W-:Y:S02]  /*4ab0*/  @P3 HADD2.F32 R145, -RZ, R51.H1_H1 ;  /* 0x30000033ff913230 */ /* 0x000fe40000004100 */
[----:B------:R-:W-:Y:S02]  /*4ac0*/  HFMA2 R134, -RZ, RZ, 0, 0 ;  /* 0x00000000ff867431 */ /* 0x000fe400000001ff */
[--C-:B------:R-:W-:Y:S02]  /*4ad0*/  @P4 HADD2.F32 R84, -RZ, R83.reuse.H0_H0 ;  /* 0x20000053ff544230 */ /* 0x100fe40000004100 */
[----:B------:R-:W-:Y:S01]  /*4ae0*/  @P5 FMUL.FTZ R134, R138, R133 ;  /* 0x000000858a865220 */ /* 0x000fe20000410000 */
[----:B------:R-:W-:Y:S01]  /*4af0*/  @P3 HADD2.F32 R137, -RZ, R83.H1_H1 ;  /* 0x30000053ff893230 */ /* 0x000fe20000004100 */
[----:B------:R-:W-:Y:S01]  /*4b00*/  MOV R83, RZ ;  /* 0x000000ff00537202 */ /* 0x000fe20000000f00 */
[----:B------:R-:W-:Y:S01]  /*4b10*/  @P5 FMUL.FTZ R83, R143, R138 ;  /* 0x0000008a8f535220 */ /* 0x000fe20000410000 */
[----:B------:R-:W-:Y:S01]  /*4b20*/  MOV R130, RZ ;  /* 0x000000ff00827202 */ /* 0x000fe20000000f00 */
[----:B------:R-:W-:Y:S01]  /*4b30*/  HFMA2 R133, -RZ, RZ, 0, 0 ;  /* 0x00000000ff857431 */ /* 0x000fe200000001ff */
[----:B------:R-:W-:Y:S01]  /*4b40*/  MOV R139, RZ ;  /* 0x000000ff008b7202 */ /* 0x000fe20000000f00 */
[----:B------:R-:W-:-:S02]  /*4b50*/  HFMA2 R136, -RZ, RZ, 0, 0 ;  /* 0x00000000ff887431 */ /* 0x000fc400000001ff */
[----:B------:R-:W-:Y:S01]  /*4b60*/  @P4 FMUL.FTZ R130, R142, R141 ;  /* 0x0000008d8e824220 */ /* 0x000fe20000410000 */
[----:B------:R-:W-:Y:S01]  /*4b70*/  @P3 FMUL.FTZ R139, R145, R82 ;  /* 0x00000052918b3220 */ /* 0x000fe20000410000 */
[----:B------:R-:W-:Y:S01]  /*4b80*/  @P4 FMUL.FTZ R133, R141, R84 ;  /* 0x000000548d854220 */ /* 0x000fe20000410000 */
[----:B------:R-:W-:Y:S01]  /*4b90*/  @P3 FMUL.FTZ R136, R82, R137 ;  /* 0x0000008952883220 */ /* 0x000fe20000410000 */
[----:B------:R-:W-:Y:S01]  /*4ba0*/  F2FP.F16.F32.PACK_AB R56, R59, R56 ;  /* 0x000000383b38723e */ /* 0x000fe200000000ff */
        /* <DEDUP_REMOVED lines=16> */
.L_x_1218:
[--C-:B------:R-:W-:Y:S01]  /*4cb0*/  FFMA.FTZ R124, R110, UR4, R84.reuse ;  /* 0x000000046e7c7c23 */ /* 0x100fe20008010054 */
[--C-:B-----5:R-:W-:Y:S02]  /*4cc0*/  HADD2.F32 R125, -RZ, R52.reuse.H1_H1 ;  /* 0x30000034ff7d7230 */ /* 0x120fe40000004100 */
[--C-:B------:R-:W-:Y:S01]  /*4cd0*/  FFMA.FTZ R85, R107, UR4, R84.reuse ;  /* 0x000000046b557c23 */ /* 0x100fe20008010054 */
[----:B------:R-:W-:Y:S01]  /*4ce0*/  FFMA.FTZ R126, R114, UR4, R84 ;  /* 0x00000004727e7c23 */ /* 0x000fe20008010054 */
[----:B------:R-:W-:Y:S01]  /*4cf0*/  FADD.FTZ R124, R109, -R124 ;  /* 0x8000007c6d7c7221 */ /* 0x000fe20000010000 */
[----:B------:R-:W-:Y:S01]  /*4d00*/  LOP3.LUT P3, RZ, R78, 0xff, RZ, 0xc0, !PT ;  /* 0x000000ff4eff7812 */ /* 0x000fe2000786c0ff */
[----:B------:R-:W-:Y:S02]  /*4d10*/  HADD2.F32 R86, -RZ, R52.H0_H0 ;  /* 0x20000034ff567230 */ /* 0x000fe40000004100 */
[----:B------:R-:W-:Y:S01]  /*4d20*/  FADD.FTZ R85, R108, -R85 ;  /* 0x800000556c557221 */ /* 0x000fe20000010000 */
[----:B------:R-:W-:Y:S01]  /*4d30*/  FFMA.FTZ R124, R124, UR26, R125 ;  /* 0x0000001a7c7c7c23 */ /* 0x000fe2000801007d */
[----:B------:R-:W-:-:S02]  /*4d40*/  HADD2.F32 R125, -RZ, R53.H1_H1 ;  /* 0x30000035ff7d7230 */ /* 0x000fc40000004100 */
[----:B------:R-:W-:Y:S01]  /*4d50*/  FFMA.FTZ R127, R115, UR4, R84 ;  /* 0x00000004737f7c23 */ /* 0x000fe20008010054 */
[----:B------:R-:W-:Y:S01]  /*4d60*/  FADD.FTZ R126, R113, -R126 ;  /* 0x8000007e717e7221 */ /* 0x000fe20000010000 */
[C---:B------:R-:W-:Y:S01]  /*4d70*/  LOP3.LUT P5, RZ, R78.reuse, 0xff0000, RZ, 0xc0, !PT ;  /* 0x00ff00004eff7812 */ /* 0x040fe200078ac0ff */
[----:B------:R-:W-:Y:S01]  /*4d80*/  FFMA.FTZ R87, R85, UR26, R86 ;  /* 0x0000001a55577c23 */ /* 0x000fe20008010056 */
[----:B------:R-:W-:Y:S01]  /*4d90*/  LOP3.LUT P6, RZ, R78, 0xff000000, RZ, 0xc0, !PT ;  /* 0xff0000004eff7812 */ /* 0x000fe200078cc0ff */
[--C-:B------:R-:W-:Y:S01]  /*4da0*/  FFMA.FTZ R85, R111, UR4, R84.reuse ;  /* 0x000000046f557c23 */ /* 0x100fe20008010054 */
[----:B------:R-:W-:Y:S02]  /*4db0*/  HADD2.F32 R128, -RZ, R54.H0_H0 ;  /* 0x20000036ff807230 */ /* 0x000fe40000004100 */
[----:B------:R-:W-:Y:S01]  /*4dc0*/  FADD.FTZ R127, R116, -R127 ;  /* 0x8000007f747f7221 */ /* 0x000fe20000010000 */
[----:B------:R-:W-:Y:S01]  /*4dd0*/  FFMA.FTZ R131, R126, UR26, R125 ;  /* 0x0000001a7e837c23 */ /* 0x000fe2000801007d */
[----:B------:R-:W-:Y:S01]  /*4de0*/  FFMA.FTZ R126, R118, UR4, R84 ;  /* 0x00000004767e7c23 */ /* 0x000fe20008010054 */
[----:B------:R-:W-:-:S02]  /*4df0*/  HADD2.F32 R86, -RZ, R53.H0_H0 ;  /* 0x20000035ff567230 */ /* 0x000fc40000004100 */
[----:B------:R-:W-:Y:S01]  /*4e00*/  FMUL.FTZ R87, R87, UR9 ;  /* 0x0000000957577c20 */ /* 0x000fe20008410000 */
[----:B------:R-:W-:Y:S01]  /*4e10*/  FADD.FTZ R85, R112, -R85 ;  /* 0x8000005570557221 */ /* 0x000fe20000010000 */
[----:B------:R-:W-:Y:S01]  /*4e20*/  LOP3.LUT P4, RZ, R78, 0xff00, RZ, 0xc0, !PT ;  /* 0x0000ff004eff7812 */ /* 0x000fe2000788c0ff */
[----:B------:R-:W-:Y:S01]  /*4e30*/  FFMA.FTZ R135, R127, UR26, R128 ;  /* 0x0000001a7f877c23 */ /* 0x000fe20008010080 */
[----:B------:R-:W-:Y:S02]  /*4e40*/  HADD2.F32 R132, -RZ, R54.H1_H1 ;  /* 0x30000036ff847230 */ /* 0x000fe40000004100 */
[----:B------:R-:W-:Y:S01]  /*4e50*/  FADD.FTZ R127, R117, -R126 ;  /* 0x8000007e757f7221 */ /* 0x000fe20000010000 */
[----:B------:R-:W-:Y:S02]  /*4e60*/  @P3 HADD2.F32 R128, -RZ, R48.H0_H0 ;  /* 0x20000030ff803230 */ /* 0x000fe40000004100 */
[----:B------:R-:W-:Y:S01]  /*4e70*/  FMUL.FTZ R87, R87, UR21 ;  /* 0x0000001557577c20 */ /* 0x000fe20008410000 */
[----:B------:R-:W-:Y:S01]  /*4e80*/  FFMA.FTZ R130, R85, UR26, R86 ;  /* 0x0000001a55827c23 */ /* 0x000fe20008010056 */
[----:B------:R-:W-:Y:S01]  /*4e90*/  MOV R85, RZ ;  /* 0x000000ff00557202 */ /* 0x000fe20000000f00 */
[----:B------:R-:W-:Y:S01]  /*4ea0*/  FFMA.FTZ R136, R127, UR26, R132 ;  /* 0x0000001a7f887c23 */ /* 0x000fe20008010084 */
[----:B------:R-:W-:Y:S01]  /*4eb0*/  @P3 FMUL.FTZ R85, R128, R87 ;  /* 0x0000005780553220 */ /* 0x000fe20000410000 */
[----:B------:R-:W-:-:S02]  /*4ec0*/  @P5 HADD2.F32 R132, -RZ, R81.H0_H0 ;  /* 0x20000051ff845230 */ /* 0x000fc40000004100 */
[----:B------:R-:W-:Y:S01]  /*4ed0*/  FMUL.FTZ R128, R131, UR9 ;  /* 0x0000000983807c20 */ /* 0x000fe20008410000 */
[----:B------:R-:W-:Y:S02]  /*4ee0*/  @P6 HADD2.F32 R133, -RZ, R81.H1_H1 ;  /* 0x30000051ff856230 */ /* 0x000fe40000004100 */
[----:B------:R-:W-:Y:S01]  /*4ef0*/  FMUL.FTZ R81, R130, UR9 ;  /* 0x0000000982517c20 */ /* 0x000fe20008410000 */
[----:B------:R-:W-:Y:S02]  /*4f00*/  @P3 HADD2.F32 R126, -RZ, R80.H0_H0 ;  /* 0x20000050ff7e3230 */ /* 0x000fe40000004100 */
[----:B------:R-:W-:Y:S01]  /*4f10*/  FMUL.FTZ R124, R124, UR9 ;  /* 0x000000097c7c7c20 */ /* 0x000fe20008410000 */
[--C-:B------:R-:W-:Y:S02]  /*4f20*/  @P5 HADD2.F32 R134, -RZ, R49.reuse.H0_H0 ;  /* 0x20000031ff865230 */ /* 0x100fe40000004100 */
[----:B------:R-:W-:Y:S02]  /*4f30*/  HFMA2 R125, -RZ, RZ, 0, 0 ;  /* 0x00000000ff7d7431 */ /* 0x000fe400000001ff */
[----:B------:R-:W-:-:S02]  /*4f40*/  @P6 HADD2.F32 R131, -RZ, R49.H1_H1 ;  /* 0x30000031ff836230 */ /* 0x000fc40000004100 */
[----:B------:R-:W-:Y:S01]  /*4f50*/  FMUL.FTZ R81, R81, UR21 ;  /* 0x0000001551517c20 */ /* 0x000fe20008410000 */
[----:B------:R-:W-:Y:S01]  /*4f60*/  FMUL.FTZ R128, R128, UR21 ;  /* 0x0000001580807c20 */ /* 0x000fe20008410000 */
[----:B------:R-:W-:Y:S02]  /*4f70*/  @P4 HADD2.F32 R80, -RZ, R80.H1_H1 ;  /* 0x30000050ff504230 */ /* 0x000fe40000004100 */
[----:B------:R-:W-:Y:S01]  /*4f80*/  @P3 FMUL.FTZ R125, R126, R87 ;  /* 0x000000577e7d3220 */ /* 0x000fe20000410000 */
[----:B------:R-:W-:Y:S01]  /*4f90*/  FMUL.FTZ R129, R124, UR21 ;  /* 0x000000157c817c20 */ /* 0x000fe20008410000 */
[----:B------:R-:W-:Y:S01]  /*4fa0*/  CS2R R126, SRZ ;  /* 0x00000000007e7805 */ /* 0x000fe2000001ff00 */
[----:B------:R-:W-:Y:S01]  /*4fb0*/  HFMA2 R87, -RZ, RZ, 0, 0 ;  /* 0x00000000ff577431 */ /* 0x000fe200000001ff */
[----:B------:R-:W-:Y:S01]  /*4fc0*/  MOV R124, RZ ;  /* 0x000000ff007c7202 */ /* 0x000fe20000000f00 */
[----:B------:R-:W-:Y:S02]  /*4fd0*/  @P4 HADD2.F32 R130, -RZ, R48.H1_H1 ;  /* 0x30000030ff824230 */ /* 0x000fe40000004100 */
[-C--:B------:R-:W-:Y:S01]  /*4fe0*/  @P5 FMUL.FTZ R127, R132, R81.reuse ;  /* 0x00000051847f5220 */ /* 0x080fe20000410000 */
[----:B------:R-:W-:Y:S01]  /*4ff0*/  @P5 FMUL.FTZ R87, R134, R81 ;  /* 0x0000005186575220 */ /* 0x000fe20000410000 */
[-C--:B------:R-:W-:Y:S01]  /*5000*/  @P6 FMUL.FTZ R126, R133, R128.reuse ;  /* 0x00000080857e6220 */ /* 0x080fe20000410000 */
[----:B------:R-:W-:Y:S01]  /*5010*/  @P6 FMUL.FTZ R124, R131, R128 ;  /* 0x00000080837c6220 */ /* 0x000fe20000410000 */
[----:B------:R-:W-:Y:S01]  /*5020*/  HFMA2 R86, -RZ, RZ, 0, 0 ;  /* 0x00000000ff567431 */ /* 0x000fe200000001ff */
[C---:B------:R-:W-:Y:S01]  /*5030*/  LOP3.LUT P6, RZ, R79.reuse, 0xff, RZ, 0xc0, !PT ;  /* 0x000000ff4fff7812 */ /* 0x040fe200078cc0ff */
[-C--:B------:R-:W-:Y:S01]  /*5040*/  @P4 FMUL.FTZ R86, R80, R129.reuse ;  /* 0x0000008150564220 */ /* 0x080fe20000410000 */
[----:B------:R-:W-:Y:S01]  /*5050*/  LOP3.LUT P5, RZ, R79, 0xff00, RZ, 0xc0, !PT ;  /* 0x0000ff004fff7812 */ /* 0x000fe200078ac0ff */
[--C-:B------:R-:W-:Y:S01]  /*5060*/  FFMA.FTZ R128, R121, UR4, R84.reuse ;  /* 0x0000000479807c23 */ /* 0x100fe20008010054 */
[----:B------:R-:W-:Y:S01]  /*5070*/  MOV R80, RZ ;  /* 0x000000ff00507202 */ /* 0x000fe20000000f00 */
[----:B------:R-:W-:Y:S01]  /*5080*/  @P4 FMUL.FTZ R80, R130, R129 ;  /* 0x0000008182504220 */ /* 0x000fe20000410000 */
[----:B------:R-:W-:Y:S01]  /*5090*/  FFMA.FTZ R129, R122, UR4, R84 ;  /* 0x000000047a817c23 */ /* 0x000fe20008010054 */
[----:B------:R-:W-:-:S02]  /*50a0*/  HADD2.F32 R81, -RZ, R55.H0_H0 ;  /* 0x20000037ff517230 */ /* 0x000fc40000004100 */
[----:B------:R-:W-:Y:S01]  /*50b0*/  FADD.FTZ R128, R119, -R128 ;  /* 0x8000008077807221 */ /* 0x000fe20000010000 */
[----:B------:R-:W-:Y:S02]  /*50c0*/  HADD2.F32 R84, -RZ, R55.H1_H1 ;  /* 0x30000037ff547230 */ /* 0x000fe40000004100 */
[----:B------:R-:W-:Y:S01]  /*50d0*/  FADD.FTZ R129, R120, -R129 ;  /* 0x8000008178817221 */ /* 0x000fe20000010000 */
[----:B------:R-:W-:Y:S01]  /*50e0*/  ISETP.GE.U32.AND P3, PT, R78, RZ, PT ;  /* 0x000000ff4e00720c */ /* 0x000fe20003f66070 */
[----:B------:R-:W-:Y:S01]  /*50f0*/  FFMA.FTZ R137, R128, UR26, R81 ;  /* 0x0000001a80897c23 */ /* 0x000fe20008010051 */
[----:B------:R-:W-:Y:S01]  /*5100*/  LOP3.LUT P4, RZ, R79, 0xff0000, RZ, 0xc0, !PT ;  /* 0x00ff00004fff7812 */ /* 0x000fe2000788c0ff */
[----:B------:R-:W-:Y:S01]  /*5110*/  FFMA.FTZ R138, R129, UR26, R84 ;  /* 0x0000001a818a7c23 */ /* 0x000fe20008010054 */
[----:B------:R-:W-:Y:S01]  /*5120*/  ISETP.GE.U32.AND.EX P3, PT, R79, 0x1000000, PT, P3 ;  /* 0x010000004f00780c */ /* 0x000fe20003f66130 */
[--C-:B------:R-:W-:Y:S02]  /*5130*/  @P6 HADD2.F32 R128, -RZ, R82.reuse.H0_H0 ;  /* 0x20000052ff806230 */ /* 0x100fe40000004100 */
[----:B------:R-:W-:Y:S01]  /*5140*/  FMUL.FTZ R81, R135, UR9 ;  /* 0x0000000987517c20 */ /* 0x000fe20008410000 */
[----:B------:R-:W-:-:S02]  /*5150*/  @P5 HADD2.F32 R129, -RZ, R82.H1_H1 ;  /* 0x30000052ff815230 */ /* 0x000fc40000004100 */
[----:B------:R-:W-:Y:S01]  /*5160*/  FMUL.FTZ R82, R136, UR9 ;  /* 0x0000000988527c20 */ /* 0x000fe20008410000 */
[----:B------:R-:W-:Y:S02]  /*5170*/  HFMA2 R134, -RZ, RZ, 0, 0 ;  /* 0x00000000ff867431 */ /* 0x000fe400000001ff */
[--C-:B------:R-:W-:Y:S02]  /*5180*/  @P6 HADD2.F32 R130, -RZ, R50.reuse.H0_H0 ;  /* 0x20000032ff826230 */ /* 0x100fe40000004100 */
[----:B------:R-:W-:Y:S01]  /*5190*/  FMUL.FTZ R81, R81, UR21 ;  /* 0x0000001551517c20 */ /* 0x000fe20008410000 */
[----:B------:R-:W-:Y:S01]  /*51a0*/  FMUL.FTZ R132, R82, UR21 ;  /* 0x0000001552847c20 */ /* 0x000fe20008410000 */
[----:B------:R-:W-:Y:S01]  /*51b0*/  FMUL.FTZ R82, R137, UR9 ;  /* 0x0000000989527c20 */ /* 0x000fe20008410000 */
[----:B------:R-:W-:Y:S02]  /*51c0*/  @P5 HADD2.F32 R135, -RZ, R50.H1_H1 ;  /* 0x30000032ff875230 */ /* 0x000fe40000004100 */
[----:B------:R-:W-:-:S02]  /*51d0*/  HFMA2 R131, -RZ, RZ, 0, 0 ;  /* 0x00000000ff837431 */ /* 0x000fc400000001ff */
[----:B------:R-:W-:Y:S01]  /*51e0*/  @P5 FMUL.FTZ R134, R129, R132 ;  /* 0x0000008481865220 */ /* 0x000fe20000410000 */
[----:B------:R-:W-:Y:S01]  /*51f0*/  FMUL.FTZ R129, R138, UR9 ;  /* 0x000000098a817c20 */ /* 0x000fe20008410000 */
[----:B------:R-:W-:Y:S01]  /*5200*/  @P4 HADD2.F32 R139, -RZ, R83.H0_H0 ;  /* 0x20000053ff8b4230 */ /* 0x000fe20000004100 */
[----:B------:R-:W-:Y:S01]  /*5210*/  MOV R84, RZ ;  /* 0x000000ff00547202 */ /* 0x000fe20000000f00 */
[--C-:B------:R-:W-:Y:S02]  /*5220*/  @P4 HADD2.F32 R137, -RZ, R51.reuse.H0_H0 ;  /* 0x20000033ff894230 */ /* 0x100fe40000004100 */
[----:B------:R-:W-:Y:S01]  /*5230*/  FMUL.FTZ R82, R82, UR21 ;  /* 0x0000001552527c20 */ /* 0x000fe20008410000 */
[----:B------:R-:W-:Y:S02]  /*5240*/  @P3 HADD2.F32 R138, -RZ, R51.H1_H1 ;  /* 0x30000033ff8a3230 */ /* 0x000fe40000004100 */
[----:B------:R-:W-:Y:S01]  /*5250*/  FMUL.FTZ R129, R129, UR21 ;  /* 0x0000001581817c20 */ /* 0x000fe20008410000 */
[----:B------:R-:W-:-:S02]  /*5260*/  @P3 HADD2.F32 R136, -RZ, R83.H1_H1 ;  /* 0x30000053ff883230 */ /* 0x000fc40000004100 */
[-C--:B------:R-:W-:Y:S01]  /*5270*/  @P6 FMUL.FTZ R131, R128, R81.reuse ;  /* 0x0000005180836220 */ /* 0x080fe20000410000 */
[----:B------:R-:W-:Y:S01]  /*5280*/  @P6 FMUL.FTZ R84, R130, R81 ;  /* 0x0000005182546220 */ /* 0x000fe20000410000 */
[----:B------:R-:W-:Y:S01]  /*5290*/  MOV R81, RZ ;  /* 0x000000ff00517202 */ /* 0x000fe20000000f00 */
[----:B------:R-:W-:Y:S01]  /*52a0*/  HFMA2 R83, -RZ, RZ, 0, 0 ;  /* 0x00000000ff537431 */ /* 0x000fe200000001ff */
[----:B------:R-:W-:Y:S01]  /*52b0*/  MOV R128, RZ ;  /* 0x000000ff00807202 */ /* 0x000fe20000000f00 */
[----:B------:R-:W-:Y:S01]  /*52c0*/  @P5 FMUL.FTZ R81, R135, R132 ;  /* 0x0000008487515220 */ /* 0x000fe20000410000 */
[----:B------:R-:W-:Y:S01]  /*52d0*/  MOV R133, RZ ;  /* 0x000000ff00857202 */ /* 0x000fe20000000f00 */
[----:B------:R-:W-:Y:S02]  /*52e0*/  HFMA2 R130, -RZ, RZ, 0, 0 ;  /* 0x00000000ff827431 */ /* 0x000fe400000001ff */
[-C--:B------:R-:W-:Y:S01]  /*52f0*/  @P4 FMUL.FTZ R83, R139, R82.reuse ;  /* 0x000000528b534220 */ /* 0x080fe20000410000 */
[----:B------:R-:W-:Y:S01]  /*5300*/  @P4 FMUL.FTZ R128, R137, R82 ;  /* 0x0000005289804220 */ /* 0x000fe20000410000 */
[-C--:B------:R-:W-:Y:S01]  /*5310*/  @P3 FMUL.FTZ R133, R138, R129.reuse ;  /* 0x000000818a853220 */ /* 0x080fe20000410000 */
[----:B------:R-:W-:Y:S01]  /*5320*/  @P3 FMUL.FTZ R130, R136, R129 ;  /* 0x0000008188823220 */ /* 0x000fe20000410000 */
        /* <DEDUP_REMOVED lines=12> */
.L_x_1219:
        /* <DEDUP_REMOVED lines=8> */
.L_x_1211:
[----:B------:R-:W-:Y:S05]  /*5470*/  BSYNC.RECONVERGENT B0 ;  /* 0x0000000000007941 */ /* 0x000fea0003800200 */
.L_x_1205:
[----:B------:R-:W-:Y:S02]  /*5480*/  UIADD3 UR6, UPT, UPT, UR6, UR24, URZ ;  /* 0x0000001806067290 */ /* 0x000fe4000fffe0ff */
[----:B------:R-:W-:Y:S02]  /*5490*/  UPLOP3.LUT UP2, UPT, UPT, UPT, UP2, 0x40, 0x4 ;  /* 0x000000000004789c */ /* 0x000fe40003f4e820 */
[----:B------:R-:W-:-:S09]  /*54a0*/  UISETP.GE.AND UP1, UPT, UR6, UR25, UPT ;  /* 0x000000190600728c */ /* 0x000fd2000bf26270 */
[----:B------:R-:W-:Y:S05]  /*54b0*/  BRA.U !UP1, `(.L_x_1220) ;  /* 0xffffffb109387547 */ /* 0x000fea000b83ffff */
.L_x_1198:
[----:B------:R-:W-:Y:S01]  /*54c0*/  UIMAD UR4, UR7, UR8, URZ ;  /* 0x00000008070472a4 */ /* 0x000fe2000f8e02ff */
[----:B------:R-:W-:Y:S05]  /*54d0*/  BSSY.RECONVERGENT B0, `(.L_x_1221) ;  /* 0x0000011000007945 */ /* 0x000fea0003800200 */
[----:B------:R-:W-:-:S04]  /*54e0*/  MOV R0, UR4 ;  /* 0x0000000400007c02 */ /* 0x000fc80008000f00 */
[----:B------:R-:W-:Y:S01]  /*54f0*/  LEA.HI R123, R0, R123, RZ, 0x1d ;  /* 0x0000007b007b7211 */ /* 0x000fe200078fe8ff */
[----:B------:R-:W-:Y:S06]  /*5500*/  @!P2 BRA `(.L_x_1222) ;  /* 0x000000000034a947 */ /* 0x000fec0003800000 */
[----:B------:R-:W1:Y:S08]  /*5510*/  LDC.64 R2, c[0x0][0x440] ;  /* 0x00011000ff027b82 */ /* 0x000e700000000a00 */
[----:B-----5:R-:W4:Y:S08]  /*5520*/  LDC.64 R4, c[0x0][0x448] ;  /* 0x00011200ff047b82 */ /* 0x020f300000000a00 */
        /* <DEDUP_REMOVED lines=11> */
.L_x_1222:
[----:B------:R-:W-:Y:S05]  /*55e0*/  BSYNC.RECONVERGENT B0 ;  /* 0x0000000000007941 */ /* 0x000fea0003800200 */
.L_x_1221:
[----:B------:R-:W-:Y:S05]  /*55f0*/  @!P1 EXIT ;  /* 0x000000000000994d */ /* 0x000fea0003800000 */
[----:B-1----:R-:W1:Y:S08]  /*5600*/  LDC.64 R2, c[0x0][0x440] ;  /* 0x00011000ff027b82 */ /* 0x002e700000000a00 */
[----:B-----5:R-:W4:Y:S08]  /*5610*/  LDC.64 R4, c[0x0][0x448] ;  /* 0x00011200ff047b82 */ /* 0x020f300000000a00 */
        /* <DEDUP_REMOVED lines=11> */
.L_x_1223:
        /* <DEDUP_REMOVED lines=11> */
.L_x_8000:


//--------------------- .text._ZN10layer_norm13ln_bwd_kernelINS_13Kernel_traitsI6__halfS2_S2_S2_fjLj2048ELj1ELj1ELj4ELj16ENS_18Kernel_traits_baseILj2048ES2_S2_S2_S2_fjLj128EEEEELb1ELb1ELb0ELb1EEEvNS_9BwdParamsE --------------------------
	.section	.text._ZN10layer_norm13ln_bwd_kernelINS_13Kernel_traitsI6__halfS2_S2_S2_fjLj2048ELj1ELj1ELj4ELj16ENS_18Kernel_traits_baseILj2048ES2_S2_S2_S2_fjLj128EEEEELb1ELb1ELb0ELb1EEEvNS_9BwdParamsE,"ax",@progbits
	.align	128
        .global         _ZN10layer_norm13ln_bwd_kernelINS_13Kernel_traitsI6__halfS2_S2_S2_fjLj2048ELj1ELj1ELj4ELj16ENS_18Kernel_traits_baseILj2048ES2_S2_S2_S2_fjLj128EEEEELb1ELb1ELb0ELb1EEEvNS_9BwdParamsE
        .type           _ZN10layer_norm13ln_bwd_kernelINS_13Kernel_traitsI6__halfS2_S2_S2_fjLj2048ELj1ELj1ELj4ELj16ENS_18Kernel_traits_baseILj2048ES2_S2_S2_S2_fjLj128EEEEELb1ELb1ELb0ELb1EEEvNS_9BwdParamsE,@function
        .size           _ZN10layer_norm13ln_bwd_kernelINS_13Kernel_traitsI6__halfS2_S2_S2_fjLj2048ELj1ELj1ELj4ELj16ENS_18Kernel_traits_baseILj2048ES2_S2_S2_S2_fjLj128EEEEELb1ELb1ELb0ELb1EEEvNS_9BwdParamsE,(.L_x_8001 - _ZN10layer_norm13ln_bwd_kernelINS_13Kernel_traitsI6__halfS2_S2_S2_fjLj2048ELj1ELj1ELj4ELj16ENS_18Kernel_traits_baseILj2048ES2_S2_S2_S2_fjLj128EEEEELb1ELb1ELb0ELb1EEEvNS_9BwdParamsE)
        .other          _ZN10layer_norm13ln_bwd_kernelINS_13Kernel_traitsI6__halfS2_S2_S2_fjLj2048ELj1ELj1ELj4ELj16ENS_18Kernel_traits_baseILj2048ES2_S2_S2_S2_fjLj128EEEEELb1ELb1ELb0ELb1EEEvNS_9BwdParamsE,@"STO_CUDA_ENTRY STV_DEFAULT"
_ZN10layer_norm13ln_bwd_kernelINS_13Kernel_traitsI6__halfS2_S2_S2_fjLj2048ELj1ELj1ELj4ELj16ENS_18Kernel_traits_baseILj2048ES2_S2_S2_S2_fjLj128EEEEELb1ELb1ELb0ELb1EEEvNS_9BwdParamsE:
.text._ZN10layer_norm13ln_bwd_kernelINS_13Kernel_traitsI6__halfS2_S2_S2_fjLj2048ELj1ELj1ELj4ELj16ENS_18Kernel_traits_baseILj2048ES2_S2_S2_S2_fjLj128EEEEELb1ELb1ELb0ELb1EEEvNS_9BwdParamsE:
        /* <DEDUP_REMOVED lines=35> */
[----:B------:R-:W-:-:S02]  /*0230*/  PLOP3.LUT P2, PT, PT, PT, PT, 0x8, 0x80 ;  /* 0x000000000080781c */ /* 0x000fc40003f4e170 */
[----:B------:R-:W-:Y:S02]  /*0240*/  CS2R R82, SRZ ;  /* 0x0000000000527805 */ /* 0x000fe4000001ff00 */
[----:B------:R-:W-:Y:S02]  /*0250*/  CS2R R80, SRZ ;  /* 0x0000000000507805 */ /* 0x000fe4000001ff00 */
[----:B------:R-:W-:Y:S02]  /*0260*/  CS2R R78, SRZ ;  /* 0x00000000004e7805 */ /* 0x000fe4000001ff00 */
[----:B------:R-:W-:Y:S02]  /*0270*/  CS2R R76, SRZ ;  /* 0x00000000004c7805 */ /* 0x000fe4000001ff00 */
[----:B------:R-:W-:Y:S02]  /*0280*/  CS2R R74, SRZ ;  /* 0x00000000004a7805 */ /* 0x000fe4000001ff00 */
[----:B------:R-:W-:-:S02]  /*0290*/  MOV R0, RZ ;  /* 0x000000ff00007202 */ /* 0x000fc40000000f00 */
[----:B------:R-:W-:Y:S02]  /*02a0*/  CS2R R6, SRZ ;  /* 0x0000000000067805 */ /* 0x000fe4000001ff00 */
[----:B------:R-:W-:Y:S02]  /*02b0*/  CS2R R8, SRZ ;  /* 0x0000000000087805 */ /* 0x000fe4000001ff00 */
[----:B------:R-:W-:Y:S02]  /*02c0*/  CS2R R10, SRZ ;  /* 0x00000000000a7805 */ /* 0x000fe4000001ff00 */
[----:B------:R-:W-:Y:S02]  /*02d0*/  CS2R R12, SRZ ;  /* 0x00000000000c7805 */ /* 0x000fe4000001ff00 */
[----:B------:R-:W-:Y:S02]  /*02e0*/  CS2R R14, SRZ ;  /* 0x00000000000e7805 */ /* 0x000fe4000001ff00 */
[----:B------:R-:W-:-:S02]  /*02f0*/  CS2R R16, SRZ ;  /* 0x0000000000107805 */ /* 0x000fc4000001ff00 */
[----:B------:R-:W-:Y:S01]  /*0300*/  CS2R R18, SRZ ;  /* 0x0000000000127805 */ /* 0x000fe2000001ff00 */
[C---:B-1----:R-:W-:Y:S01]  /*0310*/  IMAD.WIDE.U32 R2, R102.reuse, 0x10, R2 ;  /* 0x0000001066027825 */ /* 0x042fe200078e0002 */
[----:B------:R-:W-:Y:S02]  /*0320*/  CS2R R20, SRZ ;  /* 0x0000000000147805 */ /* 0x000fe4000001ff00 */
[----:B------:R-:W-:Y:S02]  /*0330*/  CS2R R22, SRZ ;  /* 0x0000000000167805 */ /* 0x000fe4000001ff00 */
[----:B------:R-:W-:Y:S02]  /*0340*/  CS2R R24, SRZ ;  /* 0x0000000000187805 */ /* 0x000fe4000001ff00 */
[----:B------:R-:W-:Y:S01]  /*0350*/  CS2R R26, SRZ ;  /* 0x00000000001a7805 */ /* 0x000fe2000001ff00 */
[----:B0-----:R-:W4:Y:S01]  /*0360*/  LDG.E.128 R88, desc[UR16][R2.64] ;  /* 0x0000001002587981 */ /* 0x001f22000c1e1d00 */
[----:B------:R-:W0:Y:S03]  /*0370*/  LDCU UR8, c[0x0][0x408] ;  /* 0x00008100ff0877ac */ /* 0x000e260008000800 */
[----:B------:R1:W4:Y:S01]  /*0380*/  LDG.E.128 R96, desc[UR16][R2.64+0x800] ;  /* 0x0008001002607981 */ /* 0x000322000c1e1d00 */
[----:B---3--:R-:W-:Y:S01]  /*0390*/  IMAD.WIDE.U32 R4, R102, 0x10, R4 ;  /* 0x0000001066047825 */ /* 0x008fe200078e0004 */
[----:B--2---:R-:W-:Y:S01]  /*03a0*/  UISETP.NE.U32.AND UP0, UPT, UR4, URZ, UPT ;  /* 0x000000ff0400728c */ /* 0x004fe2000bf05070 */
[----:B------:R-:W-:-:S02]  /*03b0*/  CS2R R28, SRZ ;  /* 0x00000000001c7805 */ /* 0x000fc4000001ff00 */
[----:B------:R-:W-:Y:S02]  /*03c0*/  CS2R R30, SRZ ;  /* 0x00000000001e7805 */ /* 0x000fe4000001ff00 */
[----:B------:R-:W-:Y:S01]  /*03d0*/  CS2R R68, SRZ ;  /* 0x0000000000447805 */ /* 0x000fe2000001ff00 */
[----:B------:R-:W5:Y:S01]  /*03e0*/  LDG.E.128 R36, desc[UR16][R4.64+0x800] ;  /* 0x0008001004247981 */ /* 0x000f62000c1e1d00 */
[----:B------:R-:W-:Y:S02]  /*03f0*/  CS2R R70, SRZ ;  /* 0x0000000000467805 */ /* 0x000fe4000001ff00 */
[----:B------:R-:W-:Y:S01]  /*0400*/  CS2R R72, SRZ ;  /* 0x0000000000487805 */ /* 0x000fe2000001ff00 */
[----:B------:R-:W2:Y:S01]  /*0410*/  LDCU UR20, c[0x0][0x388] ;  /* 0x00007100ff1477ac */ /* 0x000ea20008000800 */
[----:B------:R3:W5:Y:S01]  /*0420*/  LDG.E.128 R32, desc[UR16][R4.64] ;  /* 0x0000001004207981 */ /* 0x000762000c1e1d00 */
[----:B-1----:R-:W-:Y:S01]  /*0430*/  CS2R R2, SRZ ;  /* 0x0000000000027805 */ /* 0x002fe2000001ff00 */
[----:B------:R-:W-:Y:S01]  /*0440*/  UISETP.NE.AND.EX UP0, UPT, UR5, URZ, UPT, UP0 ;  /* 0x000000ff0500728c */ /* 0x000fe2000bf05300 */
[----:B------:R-:W1:Y:S01]  /*0450*/  LDCU.U8 UR9, c[0x0][0x410] ;  /* 0x00008200ff0977ac */ /* 0x000e620008000000 */
[----:B------:R-:W0:Y:S01]  /*0460*/  LDCU UR21, c[0x0][0x400] ;  /* 0x00008000ff1577ac */ /* 0x000e220008000800 */
[----:B---3--:R-:W-:Y:S01]  /*0470*/  CS2R R4, SRZ ;  /* 0x0000000000047805 */ /* 0x008fe2000001ff00 */
[----:B------:R-:W3:Y:S01]  /*0480*/  LDCU.64 UR22, c[0x0][0x478] ;  /* 0x00008f00ff1677ac */ /* 0x000ee20008000a00 */
[----:B------:R-:W0:Y:S01]  /*0490*/  LDCU.128 UR12, c[0x0][0x3c0] ;  /* 0x00007800ff0c77ac */ /* 0x000e220008000c00 */
[----:B------:R-:W0:Y:S01]  /*04a0*/  LDCU.64 UR18, c[0x0][0x438] ;  /* 0x00008700ff1277ac */ /* 0x000e220008000a00 */
[----:B------:R-:W0:Y:S01]  /*04b0*/  LDCU.64 UR24, c[0x0][0x380] ;  /* 0x00007000ff1877ac */ /* 0x000e220008000a00 */
[----:B------:R-:W-:Y:S01]  /*04c0*/  UMOV UR6, UR7 ;  /* 0x0000000700067c82 */ /* 0x000fe20008000000 */
[----:B----4-:R-:W-:-:S02]  /*04d0*/  HADD2.F32 R84, -RZ, R88.H0_H0 ;  /* 0x20000058ff547230 */ /* 0x010fc40000004100 */
[----:B------:R-:W-:Y:S02]  /*04e0*/  HADD2.F32 R85, -RZ, R88.H1_H1 ;  /* 0x30000058ff557230 */ /* 0x000fe40000004100 */
[--C-:B------:R-:W-:Y:S02]  /*04f0*/  HADD2.F32 R86, -RZ, R89.reuse.H0_H0 ;  /* 0x20000059ff567230 */ /* 0x100fe40000004100 */
[----:B------:R-:W-:Y:S02]  /*0500*/  HADD2.F32 R87, -RZ, R89.H1_H1 ;  /* 0x30000059ff577230 */ /* 0x000fe40000004100 */
[--C-:B------:R-:W-:Y:S02]  /*0510*/  HADD2.F32 R92, -RZ, R96.reuse.H0_H0 ;  /* 0x20000060ff5c7230 */ /* 0x100fe40000004100 */
[----:B------:R-:W-:Y:S02]  /*0520*/  HADD2.F32 R93, -RZ, R96.H1_H1 ;  /* 0x30000060ff5d7230 */ /* 0x000fe40000004100 */
[----:B------:R-:W-:-:S02]  /*0530*/  HADD2.F32 R94, -RZ, R97.H0_H0 ;  /* 0x20000061ff5e7230 */ /* 0x000fc40000004100 */
[----:B------:R-:W-:Y:S02]  /*0540*/  HADD2.F32 R95, -RZ, R97.H1_H1 ;  /* 0x30000061ff5f7230 */ /* 0x000fe40000004100 */
[--C-:B------:R-:W-:Y:S02]  /*0550*/  HADD2.F32 R88, -RZ, R90.reuse.H0_H0 ;  /* 0x2000005aff587230 */ /* 0x100fe40000004100 */
[----:B------:R-:W-:Y:S02]  /*0560*/  HADD2.F32 R89, -RZ, R90.H1_H1 ;  /* 0x3000005aff597230 */ /* 0x000fe40000004100 */
[--C-:B------:R-:W-:Y:S02]  /*0570*/  HADD2.F32 R96, -RZ, R98.reuse.H0_H0 ;  /* 0x20000062ff607230 */ /* 0x100fe40000004100 */
[----:B------:R-:W-:Y:S02]  /*0580*/  HADD2.F32 R97, -RZ, R98.H1_H1 ;  /* 0x30000062ff617230 */ /* 0x000fe40000004100 */
[----:B------:R-:W-:-:S02]  /*0590*/  HADD2.F32 R90, -RZ, R91.H0_H0 ;  /* 0x2000005bff5a7230 */ /* 0x000fc40000004100 */
[----:B------:R-:W-:Y:S02]  /*05a0*/  HADD2.F32 R98, -RZ, R99.H0_H0 ;  /* 0x20000063ff627230 */ /* 0x000fe40000004100 */
[----:B------:R-:W-:Y:S02]  /*05b0*/  HADD2.F32 R91, -RZ, R91.H1_H1 ;  /* 0x3000005bff5b7230 */ /* 0x000fe40000004100 */
[----:B0123--:R-:W-:-:S07]  /*05c0*/  HADD2.F32 R99, -RZ, R99.H1_H1 ;  /* 0x30000063ff637230 */ /* 0x00ffce0000004100 */
.L_x_1235:
[----:B0-----:R-:W0:Y:S01]  /*05d0*/  LDC.64 R60, c[0x0][0x3a8] ;  /* 0x0000ea00ff3c7b82 */ /* 0x001e220000000a00 */
[----:B------:R-:W-:Y:S02]  /*05e0*/  UIMAD UR4, UR6, UR20, URZ ;  /* 0x00000014060472a4 */ /* 0x000fe4000f8e02ff */
[----:B------:R-:W-:Y:S02]  /*05f0*/  UIMAD.WIDE UR10, UR6, 0x4, UR14 ;  /* 0x00000004060a78a5 */ /* 0x000fe4000f8e020e */
[----:B------:R-:W-:-:S03]  /*0600*/  USHF.R.S32.HI UR5, URZ, 0x1f, UR4 ;  /* 0x0000001fff057899 */ /* 0x000fc60008011404 */
[----:B-1----:R-:W1:Y:S01]  /*0610*/  LDC.64 R64, c[0x0][0x428] ;  /* 0x00010a00ff407b82 */ /* 0x002e620000000a00 */
[----:B------:R-:W-:Y:S01]  /*0620*/  ULEA.HI UR5, UR5, UR4, URZ, 0x3 ;  /* 0x0000000405057291 */ /* 0x000fe2000f8f18ff */
[----:B------:R-:W-:Y:S02]  /*0630*/  MOV R66, UR10 ;  /* 0x0000000a00427c02 */ /* 0x000fe40008000f00 */
[----:B------:R-:W-:-:S03]  /*0640*/  MOV R67, UR11 ;  /* 0x0000000b00437c02 */ /* 0x000fc60008000f00 */
[----:B------:R-:W-:Y:S01]  /*0650*/  MOV R103, UR5 ;  /* 0x0000000500677c02 */ /* 0x000fe20008000f00 */
[----:B------:R-:W-:Y:S01]  /*0660*/  UIMAD.WIDE UR4, UR6, 0x4, UR12 ;  /* 0x00000004060478a5 */ /* 0x000fe2000f8e020c */
[----:B------:R-:W-:Y:S01]  /*0670*/  PLOP3.LUT P4, PT, PT, PT, UP0, 0x80, 0x8 ;  /* 0x000000000008781c */ /* 0x000fe20003f8f008 */
[----:B------:R-:W2:Y:S01]  /*0680*/  LDC.64 R106, c[0x0][0x3b0] ;  /* 0x0000ec00ff6a7b82 */ /* 0x000ea20000000a00 */
[----:B------:R-:W-:Y:S02]  /*0690*/  LEA.HI.SX32 R103, R103, R102, 0x1d ;  /* 0x0000006667677211 */ /* 0x000fe400078feaff */
[----:B------:R-:W3:Y:S01]  /*06a0*/  LDG.E R102, desc[UR16][R66.64] ;  /* 0x0000001042667981 */ /* 0x000ee2000c1e1900 */
[----:B------:R-:W-:Y:S02]  /*06b0*/  MOV R104, UR4 ;  /* 0x0000000400687c02 */ /* 0x000fe40008000f00 */
[----:B0-----:R-:W-:Y:S01]  /*06c0*/  IMAD.WIDE.U32 R52, R103, 0x10, R60 ;  /* 0x0000001067347825 */ /* 0x001fe200078e003c */
[----:B------:R-:W-:-:S02]  /*06d0*/  MOV R105, UR5 ;  /* 0x0000000500697c02 */ /* 0x000fc40008000f00 */
[C---:B------:R-:W-:Y:S01]  /*06e0*/  IADD3 R101, PT, PT, R103.reuse, 0x80, RZ ;  /* 0x0000008067657810 */ /* 0x040fe20007ffe0ff */
[----:B------:R-:W0:Y:S02]  /*06f0*/  @UP0 LDCU.64 UR4, c[0x0][0x3e0] ;  /* 0x00007c00ff0407ac */ /* 0x000e240008000a00 */
[----:B------:R-:W4:Y:S01]  /*0700*/  LDG.E.128 R52, desc[UR16][R52.64] ;  /* 0x0000001034347981 */ /* 0x000f22000c1e1d00 */
[----:B-1----:R-:W-:-:S03]  /*0710*/  IMAD.WIDE.U32 R56, R103, 0x10, R64 ;  /* 0x0000001067387825 */ /* 0x002fc600078e0040 */
[----:B------:R1:W2:Y:S01]  /*0720*/  LDG.E R116, desc[UR16][R104.64] ;  /* 0x0000001068747981 */ /* 0x0002a2000c1e1900 */
[----:B------:R-:W-:-:S03]  /*0730*/  IMAD.WIDE.U32 R64, R101, 0x10, R64 ;  /* 0x0000001065407825 */ /* 0x000fc600078e0040 */
[----:B------:R-:W2:Y:S04]  /*0740*/  LDG.E.128 R56, desc[UR16][R56.64] ;  /* 0x0000001038387981 */ /* 0x000ea8000c1e1d00 */
[----:B------:R-:W2:Y:S01]  /*0750*/  LDG.E.128 R64, desc[UR16][R64.64] ;  /* 0x0000001040407981 */ /* 0x000ea2000c1e1d00 */
[----:B------:R-:W-:-:S06]  /*0760*/  IMAD.WIDE.U32 R60, R101, 0x10, R60 ;  /* 0x00000010653c7825 */ /* 0x000fcc00078e003c */
[----:B------:R-:W2:Y:S01]  /*0770*/  LDG.E.128 R60, desc[UR16][R60.64] ;  /* 0x000000103c3c7981 */ /* 0x000ea2000c1e1d00 */
[----:B0-----:R-:W-:Y:S01]  /*0780*/  @UP0 UIMAD.WIDE UR4, UR6, 0x2, UR4 ;  /* 0x00000002060408a5 */ /* 0x001fe2000f8e0204 */
[----:B------:R-:W-:Y:S02]  /*0790*/  ISETP.NE.U32.AND P0, PT, RZ, UR18, PT ;  /* 0x00000012ff007c0c */ /* 0x000fe4000bf05070 */
[----:B------:R-:W-:Y:S02]  /*07a0*/  ISETP.NE.AND P3, PT, RZ, UR9, PT ;  /* 0x00000009ff007c0c */ /* 0x000fe4000bf65270 */
[----:B------:R-:W-:Y:S02]  /*07b0*/  ISETP.NE.AND.EX P0, PT, RZ, UR19, PT, P0 ;  /* 0x00000013ff007c0c */ /* 0x000fe4000bf05300 */
[----:B------:R-:W-:Y:S02]  /*07c0*/  MOV R110, UR4 ;  /* 0x00000004006e7c02 */ /* 0x000fe40008000f00 */
[----:B------:R-:W-:-:S05]  /*07d0*/  MOV R111, UR5 ;  /* 0x00000005006f7c02 */ /* 0x000fca0008000f00 */
[----:B------:R0:W2:Y:S04]  /*07e0*/  @P4 LDG.E.U16 R120, desc[UR16][R110.64] ;  /* 0x000000106e784981 */ /* 0x0000a8000c1e1500 */
[----:B-1----:R-:W1:Y:S08]  /*07f0*/  @P0 LDC.64 R104, c[0x0][0x438] ;  /* 0x00010e00ff680b82 */ /* 0x002e700000000a00 */
[----:B------:R-:W0:Y:S01]  /*0800*/  @P0 LDC.64 R108, c[0x0][0x438] ;  /* 0x00010e00ff6c0b82 */ /* 0x000e220000000a00 */
[----:B-1----:R-:W-:-:S05]  /*0810*/  @P0 IMAD.WIDE.U32 R104, R101, 0x10, R104 ;  /* 0x0000001065680825 */ /* 0x002fca00078e0068 */
[----:B-----5:R1:W5:Y:S01]  /*0820*/  @P0 LDG.E.128 R44, desc[UR16][R104.64] ;  /* 0x00000010682c0981 */ /* 0x020362000c1e1d00 */
[----:B0-----:R-:W-:-:S05]  /*0830*/  @P0 IMAD.WIDE.U32 R108, R103, 0x10, R108 ;  /* 0x00000010676c0825 */ /* 0x001fca00078e006c */
[----:B------:R0:W5:Y:S01]  /*0840*/  @P0 LDG.E.128 R40, desc[UR16][R108.64] ;  /* 0x000000106c280981 */ /* 0x000162000c1e1d00 */
[----:B------:R-:W-:Y:S02]  /*0850*/  PLOP3.LUT P0, PT, PT, PT, PT, 0x80, 0x8 ;  /* 0x000000000008781c */ /* 0x000fe40003f0f070 */
[----:B---3--:R-:W-:Y:S01]  /*0860*/  R2UR UR10, R102 ;  /* 0x00000000660a72ca */ /* 0x008fe200000e0000 */
[--C-:B----4-:R-:W-:Y:S02]  /*0870*/  HADD2.F32 R102, -RZ, R53.reuse.H0_H0 ;  /* 0x20000035ff667230 */ /* 0x110fe40000004100 */
[----:B------:R-:W-:Y:S02]  /*0880*/  HADD2.F32 R112, -RZ, R53.H1_H1 ;  /* 0x30000035ff707230 */ /* 0x000fe40000004100 */
[--C-:B------:R-:W-:Y:S01]  /*0890*/  HADD2.F32 R53, -RZ, R52.reuse.H0_H0 ;  /* 0x20000034ff357230 */ /* 0x100fe20000004100 */
[----:B--2---:R-:W-:Y:S01]  /*08a0*/  FSEL R116, R116, RZ, !P3 ;  /* 0x000000ff74747208 */ /* 0x004fe20005800000 */
[----:B------:R-:W-:-:S02]  /*08b0*/  HADD2.F32 R52, -RZ, R52.H1_H1 ;  /* 0x30000034ff347230 */ /* 0x000fc40000004100 */
[--C-:B------:R-:W-:Y:S02]  /*08c0*/  HADD2.F32 R128, -RZ, R56.reuse.H0_H0 ;  /* 0x20000038ff807230 */ /* 0x100fe40000004100 */
[C---:B------:R-:W-:Y:S01]  /*08d0*/  FADD.FTZ R53, -R116.reuse, R53 ;  /* 0x0000003574357221 */ /* 0x040fe20000010100 */
[----:B------:R-:W-:Y:S02]  /*08e0*/  HADD2.F32 R127, -RZ, R56.H1_H1 ;  /* 0x30000038ff7f7230 */ /* 0x000fe40000004100 */
[----:B------:R-:W-:Y:S01]  /*08f0*/  FADD.FTZ R52, -R116, R52 ;  /* 0x0000003474347221 */ /* 0x000fe20000010100 */
[--C-:B------:R-:W-:Y:S02]  /*0900*/  HADD2.F32 R149, -RZ, R67.reuse.H0_H0 ;  /* 0x20000043ff957230 */ /* 0x100fe40000004100 */
[----:B------:R-:W-:Y:S01]  /*0910*/  FMUL.FTZ R142, R84, R128 ;  /* 0x00000080548e7220 */ /* 0x000fe20000410000 */
[----:B------:R-:W-:Y:S02]  /*0920*/  HADD2.F32 R150, -RZ, R67.H1_H1 ;  /* 0x30000043ff967230 */ /* 0x000fe40000004100 */
[----:B------:R-:W-:Y:S01]  /*0930*/  FMUL.FTZ R67, R53, UR10 ;  /* 0x0000000a35437c20 */ /* 0x000fe20008410000 */
[----:B------:R-:W-:-:S02]  /*0940*/  HADD2.F32 R122, -RZ, R57.H0_H0 ;  /* 0x20000039ff7a7230 */ /* 0x000fc40000004100 */
[----:B------:R-:W-:Y:S01]  /*0950*/  FMUL.FTZ R141, R52, UR10 ;  /* 0x0000000a348d7c20 */ /* 0x000fe20008410000 */
[C---:B------:R-:W-:Y:S01]  /*0960*/  FADD.FTZ R102, -R116.reuse, R102 ;  /* 0x0000006674667221 */ /* 0x040fe20000010100 */
[----:B------:R-:W-:Y:S01]  /*0970*/  FMUL.FTZ R140, R85, R127 ;  /* 0x0000007f558c7220 */ /* 0x000fe20000410000 */
[----:B------:R-:W-:Y:S01]  /*0980*/  FADD.FTZ R53, RZ, R142 ;  /* 0x0000008eff357221 */ /* 0x000fe20000010000 */
[----:B------:R-:W-:Y:S01]  /*0990*/  FFMA.FTZ R52, R67, R142, RZ ;  /* 0x0000008e43347223 */ /* 0x000fe200000100ff */
[--C-:B------:R-:W-:Y:S02]  /*09a0*/  HADD2.F32 R113, -RZ, R54.reuse.H0_H0 ;  /* 0x20000036ff717230 */ /* 0x100fe40000004100 */
[----:B------:R-:W-:Y:S01]  /*09b0*/  FADD.FTZ R112, -R116, R112 ;  /* 0x0000007074707221 */ /* 0x000fe20000010100 */
[----:B------:R-:W-:Y:S02]  /*09c0*/  HADD2.F32 R121, -RZ, R57.H1_H1 ;  /* 0x30000039ff797230 */ /* 0x000fe40000004100 */
[----:B------:R-:W-:Y:S01]  /*09d0*/  FMUL.FTZ R138, R86, R122 ;  /* 0x0000007a568a7220 */ /* 0x000fe20000410000 */
[----:B------:R-:W-:Y:S01]  /*09e0*/  FMUL.FTZ R139, R102, UR10 ;  /* 0x0000000a668b7c20 */ /* 0x000fe20008410000 */
[----:B------:R-:W-:Y:S01]  /*09f0*/  FADD.FTZ R53, R53, R140 ;  /* 0x0000008c35357221 */ /* 0x000fe20000010000 */
[----:B------:R-:W-:Y:S01]  /*0a00*/  FFMA.FTZ R52, R141, R140, R52 ;  /* 0x0000008c8d347223 */ /* 0x000fe20000010034 */
[----:B------:R-:W-:-:S02]  /*0a10*/  HADD2.F32 R133, -RZ, R54.H1_H1 ;  /* 0x30000036ff857230 */ /* 0x000fc40000004100 */
[----:B------:R-:W-:Y:S01]  /*0a20*/  FADD.FTZ R113, -R116, R113 ;  /* 0x0000007174717221 */ /* 0x000fe20000010100 */
[--C-:B------:R-:W-:Y:S02]  /*0a30*/  HADD2.F32 R124, -RZ, R58.reuse.H0_H0 ;  /* 0x2000003aff7c7230 */ /* 0x100fe40000004100 */
[----:B------:R-:W-:Y:S01]  /*0a40*/  FMUL.FTZ R136, R87, R121 ;  /* 0x0000007957887220 */ /* 0x000fe20000410000 */
[----:B------:R-:W-:Y:S01]  /*0a50*/  FMUL.FTZ R137, R112, UR10 ;  /* 0x0000000a70897c20 */ /* 0x000fe20008410000 */
[----:B------:R-:W-:Y:S01]  /*0a60*/  FADD.FTZ R53, R53, R138 ;  /* 0x0000008a35357221 */ /* 0x000fe20000010000 */
[----:B------:R-:W-:Y:S01]  /*0a70*/  FFMA.FTZ R52, R139, R138, R52 ;  /* 0x0000008a8b347223 */ /* 0x000fe20000010034 */
[----:B------:R-:W-:Y:S02]  /*0a80*/  HADD2.F32 R131, -RZ, R55.H0_H0 ;  /* 0x20000037ff837230 */ /* 0x000fe40000004100 */
[----:B------:R-:W-:Y:S01]  /*0a90*/  FADD.FTZ R133, -R116, R133 ;  /* 0x0000008574857221 */ /* 0x000fe20000010100 */
[----:B------:R-:W-:-:S02]  /*0aa0*/  HADD2.F32 R123, -RZ, R58.H1_H1 ;  /* 0x3000003aff7b7230 */ /* 0x000fc40000004100 */
[----:B------:R-:W-:Y:S01]  /*0ab0*/  FMUL.FTZ R134, R88, R124 ;  /* 0x0000007c58867220 */ /* 0x000fe20000410000 */
[----:B------:R-:W-:Y:S01]  /*0ac0*/  FMUL.FTZ R135, R113, UR10 ;  /* 0x0000000a71877c20 */ /* 0x000fe20008410000 */
[----:B------:R-:W-:Y:S01]  /*0ad0*/  FADD.FTZ R53, R53, R136 ;  /* 0x0000008835357221 */ /* 0x000fe20000010000 */
[----:B------:R-:W-:Y:S01]  /*0ae0*/  FFMA.FTZ R52, R137, R136, R52 ;  /* 0x0000008889347223 */ /* 0x000fe20000010034 */
[----:B------:R-:W-:Y:S02]  /*0af0*/  HADD2.F32 R129, -RZ, R55.H1_H1 ;  /* 0x30000037ff817230 */ /* 0x000fe40000004100 */
[----:B------:R-:W-:Y:S01]  /*0b00*/  FADD.FTZ R131, -R116, R131 ;  /* 0x0000008374837221 */ /* 0x000fe20000010100 */
[--C-:B------:R-:W-:Y:S02]  /*0b10*/  HADD2.F32 R126, -RZ, R59.reuse.H0_H0 ;  /* 0x2000003bff7e7230 */ /* 0x100fe40000004100 */
        /* <DEDUP_REMOVED lines=11> */
[----:B------:R-:W-:Y:S02]  /*0bd0*/  HADD2.F32 R55, -RZ, R60.H1_H1 ;  /* 0x3000003cff377230 */ /* 0x000fe40000004100 */
[--C-:B------:R-:W-:Y:S02]  /*0be0*/  HADD2.F32 R110, -RZ, R61.reuse.H0_H0 ;  /* 0x2000003dff6e7230 */ /* 0x100fe40000004100 */
[----:B------:R-:W-:-:S02]  /*0bf0*/  HADD2.F32 R111, -RZ, R61.H1_H1 ;  /* 0x3000003dff6f7230 */ /* 0x000fc40000004100 */
[--C-:B------:R-:W-:Y:S02]  /*0c00*/  HADD2.F32 R114, -RZ, R62.reuse.H0_H0 ;  /* 0x2000003eff727230 */ /* 0x100fe40000004100 */
[----:B------:R-:W-:Y:S02]  /*0c10*/  HADD2.F32 R115, -RZ, R62.H1_H1 ;  /* 0x3000003eff737230 */ /* 0x000fe40000004100 */
[--C-:B------:R-:W-:Y:S02]  /*0c20*/  HADD2.F32 R118, -RZ, R63.reuse.H0_H0 ;  /* 0x2000003fff767230 */ /* 0x100fe40000004100 */
[----:B------:R-:W-:Y:S02]  /*0c30*/  HADD2.F32 R119, -RZ, R63.H1_H1 ;  /* 0x3000003fff777230 */ /* 0x000fe40000004100 */
[----:B------:R-:W-:Y:S01]  /*0c40*/  FMUL.FTZ R129, R129, UR10 ;  /* 0x0000000a81817c20 */ /* 0x000fe20008410000 */
[----:B------:R-:W-:-:S04]  /*0c50*/  IMAD.WIDE.U32 R62, R103, 0x8, R106 ;  /* 0x00000008673e7825 */ /* 0x000fc800078e006a */
[----:B------:R-:W-:Y:S01]  /*0c60*/  FADD.FTZ R53, R53, R130 ;  /* 0x0000008235357221 */ /* 0x000fe20000010000 */
[----:B------:R-:W-:Y:S01]  /*0c70*/  FFMA.FTZ R52, R131, R130, R52 ;  /* 0x0000008283347223 */ /* 0x000fe20000010034 */
[----:B------:R-:W-:-:S04]  /*0c80*/  IMAD.WIDE.U32 R60, R101, 0x8, R106 ;  /* 0x00000008653c7825 */ /* 0x000fc800078e006a */
[C---:B------:R-:W-:Y:S01]  /*0c90*/  FADD.FTZ R106, -R116.reuse, R54 ;  /* 0x00000036746a7221 */ /* 0x040fe20000010100 */
[----:B------:R-:W-:Y:S02]  /*0ca0*/  HADD2.F32 R143, -RZ, R64.H0_H0 ;  /* 0x20000040ff8f7230 */ /* 0x000fe40000004100 */
[--C-:B------:R-:W-:Y:S02]  /*0cb0*/  HADD2.F32 R146, -RZ, R66.reuse.H0_H0 ;  /* 0x20000042ff927230 */ /* 0x100fe40000004100 */
[----:B------:R-:W-:Y:S02]  /*0cc0*/  HADD2.F32 R148, -RZ, R66.H1_H1 ;  /* 0x30000042ff947230 */ /* 0x000fe40000004100 */
[----:B------:R-:W-:Y:S01]  /*0cd0*/  FMUL.FTZ R66, R91, R125 ;  /* 0x0000007d5b427220 */ /* 0x000fe20000410000 */
[----:B------:R-:W-:Y:S01]  /*0ce0*/  FADD.FTZ R107, -R116, R55 ;  /* 0x00000037746b7221 */ /* 0x000fe20000010100 */
[----:B------:R-:W-:Y:S02]  /*0cf0*/  HADD2.F32 R145, -RZ, R64.H1_H1 ;  /* 0x30000040ff917230 */ /* 0x000fe40000004100 */
[----:B-1----:R-:W-:Y:S01]  /*0d00*/  FMUL.FTZ R104, R92, R143 ;  /* 0x0000008f5c687220 */ /* 0x002fe20000410000 */
[----:B------:R-:W-:Y:S01]  /*0d10*/  FMUL.FTZ R106, R106, UR10 ;  /* 0x0000000a6a6a7c20 */ /* 0x000fe20008410000 */
[----:B------:R-:W-:Y:S01]  /*0d20*/  FADD.FTZ R53, R53, R66 ;  /* 0x0000004235357221 */ /* 0x000fe20000010000 */
[----:B------:R-:W-:Y:S01]  /*0d30*/  FFMA.FTZ R55, R129, R66, R52 ;  /* 0x0000004281377223 */ /* 0x000fe20000010034 */
[----:B------:R-:W-:-:S02]  /*0d40*/  HADD2.F32 R144, -RZ, R65.H0_H0 ;  /* 0x20000041ff907230 */ /* 0x000fc40000004100 */
[----:B------:R-:W-:Y:S01]  /*0d50*/  FADD.FTZ R110, -R116, R110 ;  /* 0x0000006e746e7221 */ /* 0x000fe20000010100 */
[----:B------:R-:W-:Y:S01]  /*0d60*/  FMUL.FTZ R105, R93, R145 ;  /* 0x000000915d697220 */ /* 0x000fe20000410000 */
[----:B------:R-:W-:Y:S01]  /*0d70*/  FMUL.FTZ R107, R107, UR10 ;  /* 0x0000000a6b6b7c20 */ /* 0x000fe20008410000 */
[----:B------:R-:W-:Y:S01]  /*0d80*/  FADD.FTZ R52, R53, R104 ;  /* 0x0000006835347221 */ /* 0x000fe20000010000 */
[----:B------:R-:W-:Y:S01]  /*0d90*/  FFMA.FTZ R54, R106, R104, R55 ;  /* 0x000000686a367223 */ /* 0x000fe20000010037 */
[----:B------:R-:W-:Y:S02]  /*0da0*/  HADD2.F32 R147, -RZ, R65.H1_H1 ;  /* 0x30000041ff937230 */ /* 0x000fe40000004100 */
[----:B------:R-:W-:Y:S01]  /*0db0*/  FADD.FTZ R111, -R116, R111 ;  /* 0x0000006f746f7221 */ /* 0x000fe20000010100 */
[----:B0-----:R-:W-:Y:S01]  /*0dc0*/  FMUL.FTZ R108, R94, R144 ;  /* 0x000000905e6c7220 */ /* 0x001fe20000410000 */
[----:B------:R-:W-:Y:S01]  /*0dd0*/  FMUL.FTZ R110, R110, UR10 ;  /* 0x0000000a6e6e7c20 */ /* 0x000fe20008410000 */
[----:B------:R-:W-:Y:S01]  /*0de0*/  FADD.FTZ R53, R52, R105 ;  /* 0x0000006934357221 */ /* 0x000fe20000010000 */
[----:B------:R-:W-:Y:S01]  /*0df0*/  FFMA.FTZ R55, R107, R105, R54 ;  /* 0x000000696b377223 */ /* 0x000fe20000010036 */
[----:B------:R-:W-:Y:S01]  /*0e00*/  FADD.FTZ R114, -R116, R114 ;  /* 0x0000007274727221 */ /* 0x000fe20000010100 */
[----:B------:R-:W-:Y:S01]  /*0e10*/  FMUL.FTZ R109, R95, R147 ;  /* 0x000000935f6d7220 */ /* 0x000fe20000410000 */
        /* <DEDUP_REMOVED lines=18> */
[----:B------:R-:W-:Y:S01]  /*0f40*/  FMUL.FTZ R117, R99, R150 ;  /* 0x0000009663757220 */ /* 0x000fe20000410000 */
[----:B------:R-:W-:Y:S01]  /*0f50*/  FMUL.FTZ R119, R119, UR10 ;  /* 0x0000000a77777c20 */ /* 0x000fe20008410000 */
[----:B------:R-:W-:Y:S01]  /*0f60*/  FADD.FTZ R52, R53, R116 ;  /* 0x0000007435347221 */ /* 0x000fe20000010000 */
[----:B------:R-:W-:Y:S01]  /*0f70*/  FFMA.FTZ R54, R118, R116, R55 ;  /* 0x0000007476367223 */ /* 0x000fe20000010037 */
[----:B------:R-:W0:Y:S02]  /*0f80*/  S2R R102, SR_TID.X ;  /* 0x0000000000667919 */ /* 0x000e240000002100 */
[----:B------:R-:W-:Y:S01]  /*0f90*/  FADD.FTZ R52, R52, R117 ;  /* 0x0000007534347221 */ /* 0x000fe20000010000 */
[----:B------:R-:W-:Y:S01]  /*0fa0*/  FFMA.FTZ R54, R119, R117, R54 ;  /* 0x0000007577367223 */ /* 0x000fe20000010036 */
[----:B------:R-:W5:Y:S04]  /*0fb0*/  LDG.E.64 R62, desc[UR16][R62.64] ;  /* 0x000000103e3e7981 */ /* 0x000f68000c1e1b00 */
[----:B------:R-:W1:Y:S04]  /*0fc0*/  SHFL.DOWN PT, R53, R52, 0x10, 0x1f ;  /* 0x0a001f0034357f89 */ /* 0x000e6800000e0000 */
[----:B------:R-:W2:Y:S04]  /*0fd0*/  SHFL.DOWN PT, R55, R54, 0x10, 0x1f ;  /* 0x0a001f0036377f89 */ /* 0x000ea800000e0000 */
[----:B------:R-:W5:Y:S01]  /*0fe0*/  LDG.E.64 R60, desc[UR16][R60.64] ;  /* 0x000000103c3c7981 */ /* 0x000f62000c1e1b00 */
        /* <DEDUP_REMOVED lines=8> */
[----:B------:R-:W3:Y:S01]  /*1070*/  S2R R64, SR_CgaCtaId ;  /* 0x0000000000407919 */ /* 0x000ee20000008800 */
[----:B-1----:R-:W-:Y:S01]  /*1080*/  FADD.FTZ R57, R56, R57 ;  /* 0x0000003938397221 */ /* 0x002fe20000010000 */
[----:B--2---:R-:W-:-:S04]  /*1090*/  FADD.FTZ R59, R58, R59 ;  /* 0x0000003b3a3b7221 */ /* 0x004fc80000010000 */
[----:B------:R-:W1:Y:S04]  /*10a0*/  SHFL.DOWN PT, R52, R57, 0x2, 0x1f ;  /* 0x08401f0039347f89 */ /* 0x000e6800000e0000 */
[----:B------:R-:W2:Y:S01]  /*10b0*/  SHFL.DOWN PT, R54, R59, 0x2, 0x1f ;  /* 0x08401f003b367f89 */ /* 0x000ea200000e0000 */
[----:B0-----:R-:W-:Y:S02]  /*10c0*/  LOP3.LUT P1, RZ, R102, 0x1f, RZ, 0xc0, !PT ;  /* 0x0000001f66ff7812 */ /* 0x001fe4000782c0ff */
[----:B------:R-:W-:Y:S01]  /*10d0*/  MOV R55, 0x400 ;  /* 0x0000040000377802 */ /* 0x000fe20000000f00 */
[----:B-1----:R-:W-:Y:S01]  /*10e0*/  FADD.FTZ R52, R57, R52 ;  /* 0x0000003439347221 */ /* 0x002fe20000010000 */
[----:B--2---:R-:W-:-:S04]  /*10f0*/  FADD.FTZ R54, R59, R54 ;  /* 0x000000363b367221 */ /* 0x004fc80000010000 */
[----:B------:R-:W0:Y:S04]  /*1100*/  SHFL.DOWN PT, R53, R52, 0x1, 0x1f ;  /* 0x08201f0034357f89 */ /* 0x000e2800000e0000 */
[----:B------:R-:W1:Y:S01]  /*1110*/  SHFL.DOWN PT, R65, R54, 0x1, 0x1f ;  /* 0x08201f0036417f89 */ /* 0x000e6200000e0000 */
[----:B------:R-:W-:Y:S02]  /*1120*/  @!P1 PLOP3.LUT P0, PT, P2, PT, PT, 0x80, 0x8 ;  /* 0x000000000008981c */ /* 0x000fe4000170f070 */
[----:B---3--:R-:W-:Y:S02]  /*1130*/  LEA R56, R64, R55, 0x18 ;  /* 0x0000003740387211 */ /* 0x008fe400078ec0ff */
[----:B------:R-:W-:Y:S02]  /*1140*/  @!P1 SHF.R.U32.HI R57, RZ, 0x2, R102 ;  /* 0x00000002ff399819 */ /* 0x000fe40000011666 */
[----:B------:R-:W-:-:S02]  /*1150*/  IADD3 R152, PT, PT, R56, 0x2020, RZ ;  /* 0x0000202038987810 */ /* 0x000fc40007ffe0ff */
[----:B------:R-:W-:Y:S02]  /*1160*/  @!P1 LOP3.LUT R57, R57, 0x18, RZ, 0xc0, !PT ;  /* 0x0000001839399812 */ /* 0x000fe400078ec0ff */
[----:B------:R-:W-:-:S03]  /*1170*/  @!P1 MOV R55, R152 ;  /* 0x0000009800379202 */ /* 0x000fc60000000f00 */
[----:B------:R-:W-:-:S04]  /*1180*/  @!P0 IADD3 R55, PT, PT, R56, 0x2000, RZ ;  /* 0x0000200038378810 */ /* 0x000fc80007ffe0ff */
[----:B------:R-:W-:Y:S01]  /*1190*/  @!P1 IADD3 R151, PT, PT, R57, R55, RZ ;  /* 0x0000003739979210 */ /* 0x000fe20007ffe0ff */
[----:B0-----:R-:W-:Y:S01]  /*11a0*/  FADD.FTZ R64, R52, R53 ;  /* 0x0000003534407221 */ /* 0x001fe20000010000 */
[----:B-1----:R-:W-:-:S05]  /*11b0*/  FADD.FTZ R65, R54, R65 ;  /* 0x0000004136417221 */ /* 0x002fca0000010000 */
[----:B------:R-:W-:Y:S01]  /*11c0*/  @!P1 STS.64 [R151], R64 ;  /* 0x0000004097009388 */ /* 0x000fe20000000a00 */
[C---:B------:R-:W-:Y:S01]  /*11d0*/  @!P2 IADD3 R152, PT, PT, R56.reuse, 0x2000, RZ ;  /* 0x000020003898a810 */ /* 0x040fe20007ffe0ff */
[----:B------:R-:W-:Y:S01]  /*11e0*/  BAR.SYNC.DEFER_BLOCKING 0x0 ;  /* 0x0000000000007b1d */ /* 0x000fe20000010000 */
[C---:B------:R-:W-:Y:S02]  /*11f0*/  IADD3 R57, PT, PT, R56.reuse, 0x2030, RZ ;  /* 0x0000203038397810 */ /* 0x040fe40007ffe0ff */
[----:B------:R-:W-:-:S03]  /*1200*/  @!P2 IADD3 R57, PT, PT, R56, 0x2010, RZ ;  /* 0x000020103839a810 */ /* 0x000fc60007ffe0ff */
[----:B------:R-:W0:Y:S04]  /*1210*/  LDS.128 R52, [R152] ;  /* 0x0000000098347984 */ /* 0x000e280000000c00 */
[----:B------:R-:W1:Y:S01]  /*1220*/  LDS.128 R56, [R57] ;  /* 0x0000000039387984 */ /* 0x000e620000000c00 */
[----:B------:R-:W-:Y:S01]  /*1230*/  @P4 HADD2.F32 R120, -RZ, R120.H0_H0 ;  /* 0x20000078ff784230 */ /* 0x000fe20000004100 */
[----:B------:R-:W-:-:S04]  /*1240*/  UISETP.NE.U32.AND UP1, UPT, UR18, URZ, UPT ;  /* 0x000000ff1200728c */ /* 0x000fc8000bf25070 */
[----:B------:R-:W-:Y:S01]  /*1250*/  UISETP.NE.AND.EX UP1, UPT, UR19, URZ, UPT, UP1 ;  /* 0x000000ff1300728c */ /* 0x000fe2000bf25310 */
[----:B------:R-:W-:Y:S01]  /*1260*/  @P4 R2UR UR4, R120 ;  /* 0x00000000780442ca */ /* 0x000fe200000e0000 */
[----:B0-----:R-:W-:-:S04]  /*1270*/  FADD.FTZ R64, RZ, R53 ;  /* 0x00000035ff407221 */ /* 0x001fc80000010000 */
[----:B------:R-:W-:Y:S01]  /*1280*/  FADD.FTZ R64, R55, R64 ;  /* 0x0000004037407221 */ /* 0x000fe20000010000 */
[----:B------:R-:W-:-:S03]  /*1290*/  FADD.FTZ R53, RZ, R52 ;  /* 0x00000034ff357221 */ /* 0x000fc60000010000 */
[----:B-1----:R-:W-:Y:S01]  /*12a0*/  FADD.FTZ R64, R64, R57 ;  /* 0x0000003940407221 */ /* 0x002fe20000010000 */
[----:B------:R-:W-:-:S03]  /*12b0*/  FADD.FTZ R53, R54, R53 ;  /* 0x0000003536357221 */ /* 0x000fc60000010000 */
[----:B------:R-:W-:Y:S01]  /*12c0*/  FADD.FTZ R59, R59, R64 ;  /* 0x000000403b3b7221 */ /* 0x000fe20000010000 */
[----:B------:R-:W-:-:S03]  /*12d0*/  FADD.FTZ R53, R53, R56 ;  /* 0x0000003835357221 */ /* 0x000fc60000010000 */
[----:B------:R-:W-:Y:S01]  /*12e0*/  FMUL.FTZ R59, R59, UR21 ;  /* 0x000000153b3b7c20 */ /* 0x000fe20008410000 */
[----:B------:R-:W-:-:S04]  /*12f0*/  FADD.FTZ R53, R58, R53 ;  /* 0x000000353a357221 */ /* 0x000fc80000010000 */
[----:B------:R-:W-:Y:S01]  /*1300*/  R2UR UR11, R59 ;  /* 0x000000003b0b72ca */ /* 0x000fe200000e0000 */
        /* <DEDUP_REMOVED lines=33> */
[----:B------:R-:W-:Y:S01]  /*1520*/  FSEL R124, R53, RZ, !P3 ;  /* 0x000000ff357c7208 */ /* 0x000fe20005800000 */
[----:B------:R-:W-:Y:S01]  /*1530*/  UMOV UR5, 0x3f800000 ;  /* 0x3f80000000057882 */ /* 0x000fe20000000000 */
[----:B------:R-:W-:Y:S01]  /*1540*/  @UP0 UMOV UR5, UR4 ;  /* 0x0000000400050c82 */ /* 0x000fe20008000000 */
[----:B------:R-:W-:Y:S05]  /*1550*/  BRA.U UP1, `(.L_x_1225) ;  /* 0x0000001901a87547 */ /* 0x000fea000b800000 */
[----:B------:R-:W0:Y:S01]  /*1560*/  LDC.64 R56, c[0x0][0x390] ;  /* 0x0000e400ff387b82 */ /* 0x000e220000000a00 */
[----:B------:R-:W-:-:S04]  /*1570*/  ISETP.NE.U32.AND P0, PT, RZ, UR22, PT ;  /* 0x00000016ff007c0c */ /* 0x000fc8000bf05070 */
[----:B------:R-:W-:Y:S01]  /*1580*/  ISETP.NE.AND.EX P0, PT, RZ, UR23, PT, P0 ;  /* 0x00000017ff007c0c */ /* 0x000fe2000bf05300 */
[----:B0-----:R-:W-:-:S06]  /*1590*/  IMAD.WIDE.U32 R52, R103, 0x10, R56 ;  /* 0x0000001067347825 */ /* 0x001fcc00078e0038 */
[----:B------:R-:W5:Y:S06]  /*15a0*/  LDG.E.128 R52, desc[UR16][R52.64] ;  /* 0x0000001034347981 */ /* 0x000f6c000c1e1d00 */
[----:B------:R-:W-:Y:S05]  /*15b0*/  @P0 BRA `(.L_x_1226) ;  /* 0x0000000400900947 */ /* 0x000fea0003800000 */
[--C-:B------:R-:W-:Y:S01]  /*15c0*/  FFMA.FTZ R67, R67, UR11, R124.reuse ;  /* 0x0000000b43437c23 */ /* 0x100fe2000801007c */
[C---:B-----5:R-:W-:Y:S01]  /*15d0*/  LOP3.LUT P1, RZ, R62.reuse, 0xff, RZ, 0xc0, !PT ;  /* 0x000000ff3eff7812 */ /* 0x060fe2000782c0ff */
[--C-:B------:R-:W-:Y:S01]  /*15e0*/  FFMA.FTZ R139, R139, UR11, R124.reuse ;  /* 0x0000000b8b8b7c23 */ /* 0x100fe2000801007c */
[----:B------:R-:W-:Y:S01]  /*15f0*/  LOP3.LUT P3, RZ, R62, 0xff00, RZ, 0xc0, !PT ;  /* 0x0000ff003eff7812 */ /* 0x000fe2000786c0ff */
[----:B------:R-:W-:Y:S01]  /*1600*/  FADD.FTZ R67, R142, -R67 ;  /* 0x800000438e437221 */ /* 0x000fe20000010000 */
[----:B------:R-:W-:Y:S01]  /*1610*/  FFMA.FTZ R141, R141, UR11, R124 ;  /* 0x0000000b8d8d7c23 */ /* 0x000fe2000801007c */
[----:B------:R-:W-:Y:S01]  /*1620*/  LOP3.LUT P4, RZ, R62, 0xff0000, RZ, 0xc0, !PT ;  /* 0x00ff00003eff7812 */ /* 0x000fe2000788c0ff */
[----:B------:R-:W-:Y:S01]  /*1630*/  FADD.FTZ R139, R138, -R139 ;  /* 0x8000008b8a8b7221 */ /* 0x000fe20000010000 */
[----:B------:R-:W-:Y:S01]  /*1640*/  FMUL.FTZ R67, R67, UR10 ;  /* 0x0000000a43437c20 */ /* 0x000fe20008410000 */
[----:B------:R-:W-:Y:S01]  /*1650*/  FADD.FTZ R141, R140, -R141 ;  /* 0x8000008d8c8d7221 */ /* 0x000fe20000010000 */
[----:B------:R-:W-:Y:S01]  /*1660*/  UMOV UR4, UR8 ;  /* 0x0000000800047c82 */ /* 0x000fe20008000000 */
[----:B------:R-:W-:Y:S01]  /*1670*/  FMUL.FTZ R139, R139, UR10 ;  /* 0x0000000a8b8b7c20 */ /* 0x000fe20008410000 */
[----:B------:R-:W-:Y:S01]  /*1680*/  FMUL.FTZ R67, R67, UR5 ;  /* 0x0000000543437c20 */ /* 0x000fe20008410000 */
[----:B------:R-:W-:Y:S01]  /*1690*/  FMUL.FTZ R141, R141, UR10 ;  /* 0x0000000a8d8d7c20 */ /* 0x000fe20008410000 */
[----:B------:R-:W-:-:S02]  /*16a0*/  @P1 HADD2.F32 R58, -RZ, R52.H0_H0 ;  /* 0x20000034ff3a1230 */ /* 0x000fc40000004100 */
[----:B------:R-:W-:Y:S01]  /*16b0*/  FMUL.FTZ R139, R139, UR5 ;  /* 0x000000058b8b7c20 */ /* 0x000fe20008410000 */
[----:B------:R-:W-:Y:S01]  /*16c0*/  FMUL.FTZ R127, R67, UR4 ;  /* 0x00000004437f7c20 */ /* 0x000fe20008410000 */
[----:B------:R-:W-:Y:S01]  /*16d0*/  @P3 HADD2.F32 R65, -RZ, R52.H1_H1 ;  /* 0x30000034ff413230 */ /* 0x000fe20000004100 */
[----:B------:R-:W-:Y:S01]  /*16e0*/  CS2R R120, SRZ ;  /* 0x0000000000787805 */ /* 0x000fe2000001ff00 */
[----:B------:R-:W-:Y:S02]  /*16f0*/  @P1 HADD2.F32 R52, -RZ, R32.H0_H0 ;  /* 0x20000020ff341230 */ /* 0x000fe40000004100 */
[----:B------:R-:W-:Y:S01]  /*1700*/  FMUL.FTZ R141, R141, UR5 ;  /* 0x000000058d8d7c20 */ /* 0x000fe20008410000 */
[----:B------:R-:W-:Y:S01]  /*1710*/  @P1 FMUL.FTZ R120, R127, R58 ;  /* 0x0000003a7f781220 */ /* 0x000fe20000410000 */
[----:B------:R-:W-:Y:S01]  /*1720*/  @P4 HADD2.F32 R123, -RZ, R53.H0_H0 ;  /* 0x20000035ff7b4230 */ /* 0x000fe20000004100 */
[----:B------:R-:W-:Y:S01]  /*1730*/  CS2R R58, SRZ ;  /* 0x00000000003a7805 */ /* 0x000fe2000001ff00 */
[----:B------:R-:W-:-:S02]  /*1740*/  @P4 HADD2.F32 R125, -RZ, R33.H0_H0 ;  /* 0x20000021ff7d4230 */ /* 0x000fc40000004100 */
[----:B------:R-:W-:Y:S01]  /*1750*/  FMUL.FTZ R128, R139, UR4 ;  /* 0x000000048b807c20 */ /* 0x000fe20008410000 */
[--C-:B------:R-:W-:Y:S01]  /*1760*/  FFMA.FTZ R137, R137, UR11, R124.reuse ;  /* 0x0000000b89897c23 */ /* 0x100fe2000801007c */
[----:B------:R-:W-:Y:S02]  /*1770*/  @P3 HADD2.F32 R67, -RZ, R32.H1_H1 ;  /* 0x30000020ff433230 */ /* 0x000fe40000004100 */
[----:B------:R-:W-:Y:S01]  /*1780*/  FMUL.FTZ R126, R141, UR4 ;  /* 0x000000048d7e7c20 */ /* 0x000fe20008410000 */
[----:B------:R-:W-:Y:S01]  /*1790*/  @P1 FMUL.FTZ R59, R127, R52 ;  /* 0x000000347f3b1220 */ /* 0x000fe20000410000 */
[C---:B------:R-:W-:Y:S01]  /*17a0*/  LOP3.LUT P6, RZ, R62.reuse, 0xff000000, RZ, 0xc0, !PT ;  /* 0xff0000003eff7812 */ /* 0x040fe200078cc0ff */
[----:B------:R-:W-:Y:S01]  /*17b0*/  HFMA2 R122, -RZ, RZ, 0, 0 ;  /* 0x00000000ff7a7431 */ /* 0x000fe200000001ff */
[----:B------:R-:W-:Y:S01]  /*17c0*/  MOV R64, RZ ;  /* 0x000000ff00407202 */ /* 0x000fe20000000f00 */
[--C-:B------:R-:W-:Y:S01]  /*17d0*/  FFMA.FTZ R133, R133, UR11, R124.reuse ;  /* 0x0000000b85857c23 */ /* 0x100fe2000801007c */
[----:B------:R-:W-:Y:S01]  /*17e0*/  ISETP.GE.U32.AND P1, PT, R62, RZ, PT ;  /* 0x000000ff3e00720c */ /* 0x000fe20003f26070 */
[C---:B------:R-:W-:Y:S01]  /*17f0*/  @P4 FMUL.FTZ R122, R128.reuse, R123 ;  /* 0x0000007b807a4220 */ /* 0x040fe20000410000 */
[----:B------:R-:W-:Y:S01]  /*1800*/  @P4 FMUL.FTZ R64, R128, R125 ;  /* 0x0000007d80404220 */ /* 0x000fe20000410000 */
[----:B------:R-:W-:Y:S01]  /*1810*/  FADD.FTZ R137, R136, -R137 ;  /* 0x8000008988897221 */ /* 0x000fe20000010000 */
[----:B------:R-:W-:Y:S01]  /*1820*/  LOP3.LUT P4, RZ, R63, 0xff00, RZ, 0xc0, !PT ;  /* 0x0000ff003fff7812 */ /* 0x000fe2000788c0ff */
[C---:B------:R-:W-:Y:S01]  /*1830*/  @P3 FMUL.FTZ R121, R126.reuse, R65 ;  /* 0x000000417e793220 */ /* 0x040fe20000410000 */
[----:B------:R-:W-:Y:S01]  /*1840*/  @P3 FMUL.FTZ R58, R126, R67 ;  /* 0x000000437e3a3220 */ /* 0x000fe20000410000 */
[--C-:B------:R-:W-:Y:S01]  /*1850*/  FFMA.FTZ R135, R135, UR11, R124.reuse ;  /* 0x0000000b87877c23 */ /* 0x100fe2000801007c */
[C---:B------:R-:W-:Y:S01]  /*1860*/  LOP3.LUT P3, RZ, R63.reuse, 0xff0000, RZ, 0xc0, !PT ;  /* 0x00ff00003fff7812 */ /* 0x040fe2000786c0ff */
[----:B------:R-:W-:Y:S01]  /*1870*/  FADD.FTZ R133, R132, -R133 ;  /* 0x8000008584857221 */ /* 0x000fe20000010000 */
[----:B------:R-:W-:Y:S01]  /*1880*/  ISETP.GE.U32.AND.EX P1, PT, R63, 0x1000000, PT, P1 ;  /* 0x010000003f00780c */ /* 0x000fe20003f26110 */
[----:B------:R-:W-:Y:S01]  /*1890*/  FMUL.FTZ R137, R137, UR10 ;  /* 0x0000000a89897c20 */ /* 0x000fe20008410000 */
[----:B------:R-:W-:Y:S01]  /*18a0*/  LOP3.LUT P5, RZ, R63, 0xff, RZ, 0xc0, !PT ;  /* 0x000000ff3fff7812 */ /* 0x000fe200078ac0ff */
[--C-:B------:R-:W-:Y:S01]  /*18b0*/  FFMA.FTZ R131, R131, UR11, R124.reuse ;  /* 0x0000000b83837c23 */ /* 0x100fe2000801007c */
[----:B------:R-:W-:Y:S01]  /*18c0*/  FFMA.FTZ R129, R129, UR11, R124 ;  /* 0x0000000b81817c23 */ /* 0x000fe2000801007c */
[----:B------:R-:W-:Y:S01]  /*18d0*/  FADD.FTZ R135, R134, -R135 ;  /* 0x8000008786877221 */ /* 0x000fe20000010000 */
[----:B------:R-:W-:Y:S01]  /*18e0*/  FMUL.FTZ R133, R133, UR10 ;  /* 0x0000000a85857c20 */ /* 0x000fe20008410000 */
[----:B------:R-:W-:Y:S01]  /*18f0*/  FMUL.FTZ R137, R137, UR5 ;  /* 0x0000000589897c20 */ /* 0x000fe20008410000 */
[----:B------:R-:W-:Y:S01]  /*1900*/  FADD.FTZ R131, R130, -R131 ;  /* 0x8000008382837221 */ /* 0x000fe20000010000 */
[----:B------:R-:W-:Y:S01]  /*1910*/  FADD.FTZ R66, R66, -R129 ;  /* 0x8000008142427221 */ /* 0x000fe20000010000 */
[----:B------:R-:W-:Y:S01]  /*1920*/  FMUL.FTZ R135, R135, UR10 ;  /* 0x0000000a87877c20 */ /* 0x000fe20008410000 */
[----:B------:R-:W-:-:S02]  /*1930*/  @P6 HADD2.F32 R53, -RZ, R53.H1_H1 ;  /* 0x30000035ff356230 */ /* 0x000fc40000004100 */
[----:B------:R-:W-:Y:S01]  /*1940*/  FMUL.FTZ R133, R133, UR5 ;  /* 0x0000000585857c20 */ /* 0x000fe20008410000 */
[----:B------:R-:W-:Y:S01]  /*1950*/  FMUL.FTZ R137, R137, UR4 ;  /* 0x0000000489897c20 */ /* 0x000fe20008410000 */
[----:B------:R-:W-:Y:S02]  /*1960*/  @P6 HADD2.F32 R52, -RZ, R33.H1_H1 ;  /* 0x30000021ff346230 */ /* 0x000fe40000004100 */
[----:B------:R-:W-:Y:S01]  /*1970*/  FMUL.FTZ R131, R131, UR10 ;  /* 0x0000000a83837c20 */ /* 0x000fe20008410000 */
[----:B------:R-:W-:Y:S01]  /*1980*/  FMUL.FTZ R66, R66, UR10 ;  /* 0x0000000a42427c20 */ /* 0x000fe20008410000 */
[----:B------:R-:W-:Y:S02]  /*1990*/  @P4 HADD2.F32 R63, -RZ, R54.H1_H1 ;  /* 0x30000036ff3f4230 */ /* 0x000fe40000004100 */
[----:B------:R-:W-:Y:S01]  /*19a0*/  FMUL.FTZ R135, R135, UR5 ;  /* 0x0000000587877c20 */ /* 0x000fe20008410000 */
[----:B------:R-:W-:Y:S02]  /*19b0*/  HFMA2 R123, -RZ, RZ, 0, 0 ;  /* 0x00000000ff7b7431 */ /* 0x000fe400000001ff */
[----:B------:R-:W-:Y:S01]  /*19c0*/  FMUL.FTZ R130, R133, UR4 ;  /* 0x0000000485827c20 */ /* 0x000fe20008410000 */
[----:B------:R-:W-:-:S02]  /*19d0*/  @P3 HADD2.F32 R65, -RZ, R55.H0_H0 ;  /* 0x20000037ff413230 */ /* 0x000fc40000004100 */
[----:B------:R-:W-:Y:S01]  /*19e0*/  @P6 FMUL.FTZ R123, R137, R53 ;  /* 0x00000035897b6220 */ /* 0x000fe20000410000 */
[----:B------:R-:W-:Y:S01]  /*19f0*/  @P1 HADD2.F32 R67, -RZ, R55.H1_H1 ;  /* 0x30000037ff431230 */ /* 0x000fe20000004100 */
[----:B------:R-:W-:Y:S01]  /*1a00*/  MOV R53, RZ ;  /* 0x000000ff00357202 */ /* 0x000fe20000000f00 */
[----:B------:R-:W-:Y:S01]  /*1a10*/  @P5 HADD2.F32 R55, -RZ, R34.H0_H0 ;  /* 0x20000022ff375230 */ /* 0x000fe20000004100 */
[----:B------:R-:W-:Y:S01]  /*1a20*/  CS2R R126, SRZ ;  /* 0x00000000007e7805 */ /* 0x000fe2000001ff00 */
[----:B------:R-:W-:Y:S01]  /*1a30*/  FMUL.FTZ R131, R131, UR5 ;  /* 0x0000000583837c20 */ /* 0x000fe20008410000 */
[----:B------:R-:W-:Y:S01]  /*1a40*/  FMUL.FTZ R66, R66, UR5 ;  /* 0x0000000542427c20 */ /* 0x000fe20008410000 */
[----:B------:R-:W-:Y:S02]  /*1a50*/  @P5 HADD2.F32 R62, -RZ, R54.H0_H0 ;  /* 0x20000036ff3e5230 */ /* 0x000fe40000004100 */
[----:B------:R-:W-:Y:S01]  /*1a60*/  FMUL.FTZ R135, R135, UR4 ;  /* 0x0000000487877c20 */ /* 0x000fe20008410000 */
[----:B------:R-:W-:Y:S01]  /*1a70*/  @P6 FMUL.FTZ R53, R137, R52 ;  /* 0x0000003489356220 */ /* 0x000fe20000410000 */
[----:B------:R-:W-:Y:S01]  /*1a80*/  @P4 FMUL.FTZ R127, R130, R63 ;  /* 0x0000003f827f4220 */ /* 0x000fe20000410000 */
[----:B------:R-:W-:Y:S01]  /*1a90*/  @P4 HADD2.F32 R52, -RZ, R34.H1_H1 ;  /* 0x30000022ff344230 */ /* 0x000fe20000004100 */
[----:B------:R-:W-:Y:S01]  /*1aa0*/  MOV R54, RZ ;  /* 0x000000ff00367202 */ /* 0x000fe20000000f00 */
[----:B------:R-:W-:-:S02]  /*1ab0*/  @P3 HADD2.F32 R63, -RZ, R35.H0_H0 ;  /* 0x20000023ff3f3230 */ /* 0x000fc40000004100 */
[----:B------:R-:W-:Y:S01]  /*1ac0*/  FMUL.FTZ R132, R131, UR4 ;  /* 0x0000000483847c20 */ /* 0x000fe20008410000 */
[----:B------:R-:W-:Y:S02]  /*1ad0*/  @P1 HADD2.F32 R128, -RZ, R35.H1_H1 ;  /* 0x30000023ff801230 */ /* 0x000fe40000004100 */
[----:B------:R-:W-:Y:S01]  /*1ae0*/  FMUL.FTZ R66, R66, UR4 ;  /* 0x0000000442427c20 */ /* 0x000fe20008410000 */
[----:B------:R-:W-:Y:S02]  /*1af0*/  HFMA2 R125, -RZ, RZ, 0, 0 ;  /* 0x00000000ff7d7431 */ /* 0x000fe400000001ff */
[C---:B------:R-:W-:Y:S01]  /*1b00*/  @P5 FMUL.FTZ R54, R135.reuse, R55 ;  /* 0x0000003787365220 */ /* 0x040fe20000410000 */
[----:B------:R-:W-:Y:S01]  /*1b10*/  @P5 FMUL.FTZ R125, R135, R62 ;  /* 0x0000003e877d5220 */ /* 0x000fe20000410000 */
[----:B------:R-:W-:Y:S01]  /*1b20*/  HFMA2 R55, -RZ, RZ, 0, 0 ;  /* 0x00000000ff377431 */ /* 0x000fe200000001ff */
[----:B------:R-:W-:Y:S01]  /*1b30*/  MOV R62, RZ ;  /* 0x000000ff003e7202 */ /* 0x000fe20000000f00 */
[----:B------:R-:W-:Y:S01]  /*1b40*/  @P4 FMUL.FTZ R55, R130, R52 ;  /* 0x0000003482374220 */ /* 0x000fe20000410000 */
[----:B------:R-:W-:Y:S01]  /*1b50*/  MOV R133, RZ ;  /* 0x000000ff00857202 */ /* 0x000fe20000000f00 */
[----:B------:R-:W-:Y:S01]  /*1b60*/  @P3 FMUL.FTZ R62, R132, R63 ;  /* 0x0000003f843e3220 */ /* 0x000fe20000410000 */
[----:B------:R-:W-:Y:S01]  /*1b70*/  @P1 FMUL.FTZ R133, R66, R128 ;  /* 0x0000008042851220 */ /* 0x000fe20000410000 */
[----:B------:R-:W-:Y:S01]  /*1b80*/  HFMA2 R129, -RZ, RZ, 0, 0 ;  /* 0x00000000ff817431 */ /* 0x000fe200000001ff */
[----:B------:R-:W-:Y:S01]  /*1b90*/  F2FP.F16.F32.PACK_AB R54, R55, R54 ;  /* 0x000000363736723e */ /* 0x000fe200000000ff */
[----:B------:R-:W-:Y:S01]  /*1ba0*/  @P3 FMUL.FTZ R126, R132, R65 ;  /* 0x00000041847e3220 */ /* 0x000fe20000410000 */
[----:B------:R-:W-:Y:S01]  /*1bb0*/  @P1 FMUL.FTZ R129, R66, R67 ;  /* 0x0000004342811220 */ /* 0x000fe20000410000 */
[----:B------:R-:W-:-:S02]  /*1bc0*/  F2FP.F16.F32.PACK_AB R53, R53, R64 ;  /* 0x000000403535723e */ /* 0x000fc400000000ff */
[----:B------:R-:W-:Y:S02]  /*1bd0*/  F2FP.F16.F32.PACK_AB R52, R58, R59 ;  /* 0x0000003b3a34723e */ /* 0x000fe400000000ff */
[----:B------:R-:W-:Y:S01]  /*1be0*/  F2FP.F16.F32.PACK_AB R55, R133, R62 ;  /* 0x0000003e8537723e */ /* 0x000fe200000000ff */
[----:B------:R-:W-:Y:S06]  /*1bf0*/  BRA `(.L_x_1227) ;  /* 0x00000004009c7947 */ /* 0x000fec0003800000 */
.L_x_1226:
[--C-:B------:R-:W-:Y:S01]  /*1c00*/  FFMA.FTZ R67, R67, UR11, R124.reuse ;  /* 0x0000000b43437c23 */ /* 0x100fe2000801007c */
[C---:B-----5:R-:W-:Y:S01]  /*1c10*/  LOP3.LUT P1, RZ, R62.reuse, 0xff, RZ, 0xc0, !PT ;  /* 0x000000ff3eff7812 */ /* 0x060fe2000782c0ff */
[--C-:B------:R-:W-:Y:S01]  /*1c20*/  FFMA.FTZ R139, R139, UR11, R124.reuse ;  /* 0x0000000b8b8b7c23 */ /* 0x100fe2000801007c */
[----:B------:R-:W-:Y:S01]  /*1c30*/  LOP3.LUT P3, RZ, R62, 0xff00, RZ, 0xc0, !PT ;  /* 0x0000ff003eff7812 */ /* 0x000fe2000786c0ff */
[----:B------:R-:W-:Y:S01]  /*1c40*/  FADD.FTZ R48, R142, -R67 ;  /* 0x800000438e307221 */ /* 0x000fe20000010000 */
[----:B------:R-:W-:Y:S01]  /*1c50*/  UMOV UR4, UR8 ;  /* 0x0000000800047c82 */ /* 0x000fe20008000000 */
[--C-:B------:R-:W-:Y:S01]  /*1c60*/  FFMA.FTZ R141, R141, UR11, R124.reuse ;  /* 0x0000000b8d8d7c23 */ /* 0x100fe2000801007c */
[----:B------:R-:W-:Y:S01]  /*1c70*/  LOP3.LUT P4, RZ, R62, 0xff0000, RZ, 0xc0, !PT ;  /* 0x00ff00003eff7812 */ /* 0x000fe2000788c0ff */
[----:B------:R-:W-:Y:S01]  /*1c80*/  FMUL.FTZ R48, R48, UR10 ;  /* 0x0000000a30307c20 */ /* 0x000fe20008410000 */
[----:B------:R-:W-:Y:S01]  /*1c90*/  CS2R R120, SRZ ;  /* 0x0000000000787805 */ /* 0x000fe2000001ff00 */
[----:B------:R-:W-:Y:S01]  /*1ca0*/  FADD.FTZ R51, R140, -R141 ;  /* 0x8000008d8c337221 */ /* 0x000fe20000010000 */
[----:B------:R-:W-:Y:S01]  /*1cb0*/  FFMA.FTZ R137, R137, UR11, R124 ;  /* 0x0000000b89897c23 */ /* 0x000fe2000801007c */
[----:B------:R-:W-:Y:S01]  /*1cc0*/  FMUL.FTZ R49, R48, UR5 ;  /* 0x0000000530317c20 */ /* 0x000fe20008410000 */
[----:B------:R-:W-:Y:S01]  /*1cd0*/  CS2R R58, SRZ ;  /* 0x00000000003a7805 */ /* 0x000fe2000001ff00 */
[----:B------:R-:W-:-:S02]  /*1ce0*/  @P1 HADD2.F32 R50, -RZ, R52.H0_H0 ;  /* 0x20000034ff321230 */ /* 0x000fc40000004100 */
[----:B------:R-:W-:Y:S01]  /*1cf0*/  FMUL.FTZ R51, R51, UR10 ;  /* 0x0000000a33337c20 */ /* 0x000fe20008410000 */
[----:B------:R-:W-:Y:S01]  /*1d00*/  FMUL.FTZ R65, R49, UR4 ;  /* 0x0000000431417c20 */ /* 0x000fe20008410000 */
[----:B------:R-:W-:Y:S01]  /*1d10*/  FADD.FTZ R49, R138, -R139 ;  /* 0x8000008b8a317221 */ /* 0x000fe20000010000 */
[----:B------:R-:W-:Y:S02]  /*1d20*/  @P3 HADD2.F32 R67, -RZ, R52.H1_H1 ;  /* 0x30000034ff433230 */ /* 0x000fe40000004100 */
[----:B------:R-:W-:Y:S01]  /*1d30*/  FADD.FTZ R137, R136, -R137 ;  /* 0x8000008988897221 */ /* 0x000fe20000010000 */
[----:B------:R-:W-:Y:S01]  /*1d40*/  @P1 FMUL.FTZ R120, R65, R50 ;  /* 0x0000003241781220 */ /* 0x000fe20000410000 */
[----:B------:R-:W-:Y:S01]  /*1d50*/  FMUL.FTZ R49, R49, UR10 ;  /* 0x0000000a31317c20 */ /* 0x000fe20008410000 */
[----:B------:R-:W-:Y:S02]  /*1d60*/  @P1 HADD2.F32 R126, -RZ, R32.H0_H0 ;  /* 0x20000020ff7e1230 */ /* 0x000fe40000004100 */
[----:B------:R-:W-:Y:S01]  /*1d70*/  FMUL.FTZ R50, R51, UR5 ;  /* 0x0000000533327c20 */ /* 0x000fe20008410000 */
[----:B------:R-:W-:-:S02]  /*1d80*/  @P4 HADD2.F32 R125, -RZ, R53.H0_H0 ;  /* 0x20000035ff7d4230 */ /* 0x000fc40000004100 */
[----:B------:R-:W-:Y:S01]  /*1d90*/  FMUL.FTZ R52, R49, UR5 ;  /* 0x0000000531347c20 */ /* 0x000fe20008410000 */
[----:B------:R-:W-:Y:S02]  /*1da0*/  @P4 HADD2.F32 R127, -RZ, R33.H0_H0 ;  /* 0x20000021ff7f4230 */ /* 0x000fe40000004100 */
[--C-:B------:R-:W-:Y:S01]  /*1db0*/  FFMA.FTZ R135, R135, UR11, R124.reuse ;  /* 0x0000000b87877c23 */ /* 0x100fe2000801007c */
[----:B------:R-:W-:Y:S02]  /*1dc0*/  @P3 HADD2.F32 R123, -RZ, R32.H1_H1 ;  /* 0x30000020ff7b3230 */ /* 0x000fe40000004100 */
[----:B------:R-:W-:Y:S01]  /*1dd0*/  FMUL.FTZ R52, R52, UR4 ;  /* 0x0000000434347c20 */ /* 0x000fe20008410000 */
[----:B------:R-:W-:Y:S01]  /*1de0*/  FMUL.FTZ R50, R50, UR4 ;  /* 0x0000000432327c20 */ /* 0x000fe20008410000 */
[----:B------:R-:W-:Y:S01]  /*1df0*/  @P1 FMUL.FTZ R59, R65, R126 ;  /* 0x0000007e413b1220 */ /* 0x000fe20000410000 */
[----:B------:R-:W-:Y:S01]  /*1e00*/  LOP3.LUT P5, RZ, R63, 0xff, RZ, 0xc0, !PT ;  /* 0x000000ff3fff7812 */ /* 0x000fe200078ac0ff */
[----:B------:R-:W-:Y:S01]  /*1e10*/  HFMA2 R122, -RZ, RZ, 0, 0 ;  /* 0x00000000ff7a7431 */ /* 0x000fe200000001ff */
[----:B------:R-:W-:Y:S01]  /*1e20*/  MOV R64, RZ ;  /* 0x000000ff00407202 */ /* 0x000fe20000000f00 */
[----:B------:R-:W-:Y:S01]  /*1e30*/  FMUL.FTZ R128, R137, UR10 ;  /* 0x0000000a89807c20 */ /* 0x000fe20008410000 */
[----:B------:R-:W-:Y:S01]  /*1e40*/  ISETP.GE.U32.AND P1, PT, R62, RZ, PT ;  /* 0x000000ff3e00720c */ /* 0x000fe20003f26070 */
[C---:B------:R-:W-:Y:S01]  /*1e50*/  @P4 FMUL.FTZ R122, R52.reuse, R125 ;  /* 0x0000007d347a4220 */ /* 0x040fe20000410000 */
[----:B------:R-:W-:Y:S01]  /*1e60*/  @P4 FMUL.FTZ R64, R52, R127 ;  /* 0x0000007f34404220 */ /* 0x000fe20000410000 */
[----:B------:R-:W-:Y:S01]  /*1e70*/  FADD.FTZ R135, R134, -R135 ;  /* 0x8000008786877221 */ /* 0x000fe20000010000 */
[--C-:B------:R-:W-:Y:S01]  /*1e80*/  FFMA.FTZ R133, R133, UR11, R124.reuse ;  /* 0x0000000b85857c23 */ /* 0x100fe2000801007c */
[----:B------:R-:W-:Y:S01]  /*1e90*/  LOP3.LUT P4, RZ, R63, 0xff00, RZ, 0xc0, !PT ;  /* 0x0000ff003fff7812 */ /* 0x000fe2000788c0ff */
[C---:B------:R-:W-:Y:S01]  /*1ea0*/  @P3 FMUL.FTZ R121, R50.reuse, R67 ;  /* 0x0000004332793220 */ /* 0x040fe20000410000 */
[----:B------:R-:W-:Y:S01]  /*1eb0*/  @P3 FMUL.FTZ R58, R50, R123 ;  /* 0x0000007b323a3220 */ /* 0x000fe20000410000 */
[----:B------:R-:W-:Y:S01]  /*1ec0*/  LOP3.LUT P6, RZ, R62, 0xff000000, RZ, 0xc0, !PT ;  /* 0xff0000003eff7812 */ /* 0x000fe200078cc0ff */
[--C-:B------:R-:W-:Y:S01]  /*1ed0*/  FFMA.FTZ R131, R131, UR11, R124.reuse ;  /* 0x0000000b83837c23 */ /* 0x100fe2000801007c */
[----:B------:R-:W-:Y:S01]  /*1ee0*/  LOP3.LUT P3, RZ, R63, 0xff0000, RZ, 0xc0, !PT ;  /* 0x00ff00003fff7812 */ /* 0x000fe2000786c0ff */
[----:B------:R-:W-:Y:S01]  /*1ef0*/  FFMA.FTZ R129, R129, UR11, R124 ;  /* 0x0000000b81817c23 */ /* 0x000fe2000801007c */
[----:B------:R-:W-:Y:S01]  /*1f00*/  ISETP.GE.U32.AND.EX P1, PT, R63, 0x1000000, PT, P1 ;  /* 0x010000003f00780c */ /* 0x000fe20003f26110 */
[----:B------:R-:W-:Y:S01]  /*1f10*/  FMUL.FTZ R50, R128, UR5 ;  /* 0x0000000580327c20 */ /* 0x000fe20008410000 */
[----:B------:R-:W-:Y:S01]  /*1f20*/  FADD.FTZ R133, R132, -R133 ;  /* 0x8000008584857221 */ /* 0x000fe20000010000 */
[----:B------:R-:W-:Y:S01]  /*1f30*/  FMUL.FTZ R135, R135, UR10 ;  /* 0x0000000a87877c20 */ /* 0x000fe20008410000 */
[----:B------:R-:W-:Y:S01]  /*1f40*/  FADD.FTZ R131, R130, -R131 ;  /* 0x8000008382837221 */ /* 0x000fe20000010000 */
[----:B------:R-:W-:Y:S01]  /*1f50*/  FADD.FTZ R130, R66, -R129 ;  /* 0x8000008142827221 */ /* 0x000fe20000010000 */
[----:B------:R-:W-:Y:S01]  /*1f60*/  FMUL.FTZ R62, R50, UR4 ;  /* 0x00000004323e7c20 */ /* 0x000fe20008410000 */
[----:B------:R-:W-:Y:S01]  /*1f70*/  FMUL.FTZ R66, R133, UR10 ;  /* 0x0000000a85427c20 */ /* 0x000fe20008410000 */
[----:B------:R-:W-:Y:S01]  /*1f80*/  FMUL.FTZ R50, R135, UR5 ;  /* 0x0000000587327c20 */ /* 0x000fe20008410000 */
[----:B------:R-:W-:-:S02]  /*1f90*/  @P5 HADD2.F32 R63, -RZ, R54.H0_H0 ;  /* 0x20000036ff3f5230 */ /* 0x000fc40000004100 */
[----:B------:R-:W-:Y:S01]  /*1fa0*/  FMUL.FTZ R131, R131, UR10 ;  /* 0x0000000a83837c20 */ /* 0x000fe20008410000 */
[----:B------:R-:W-:Y:S02]  /*1fb0*/  @P5 HADD2.F32 R67, -RZ, R34.H0_H0 ;  /* 0x20000022ff435230 */ /* 0x000fe40000004100 */
[----:B------:R-:W-:Y:S01]  /*1fc0*/  FMUL.FTZ R52, R66, UR5 ;  /* 0x0000000542347c20 */ /* 0x000fe20008410000 */
[----:B------:R-:W-:Y:S01]  /*1fd0*/  FMUL.FTZ R50, R50, UR4 ;  /* 0x0000000432327c20 */ /* 0x000fe20008410000 */
[----:B------:R-:W-:Y:S01]  /*1fe0*/  FMUL.FTZ R132, R130, UR10 ;  /* 0x0000000a82847c20 */ /* 0x000fe20008410000 */
[----:B------:R-:W-:Y:S02]  /*1ff0*/  @P4 HADD2.F32 R126, -RZ, R54.H1_H1 ;  /* 0x30000036ff7e4230 */ /* 0x000fe40000004100 */
[----:B------:R-:W-:Y:S02]  /*2000*/  HFMA2 R125, -RZ, RZ, 0, 0 ;  /* 0x00000000ff7d7431 */ /* 0x000fe400000001ff */
[----:B------:R-:W-:Y:S01]  /*2010*/  @P6 HADD2.F32 R53, -RZ, R53.H1_H1 ;  /* 0x30000035ff356230 */ /* 0x000fe20000004100 */
[----:B------:R-:W-:Y:S01]  /*2020*/  MOV R54, RZ ;  /* 0x000000ff00367202 */ /* 0x000fe20000000f00 */
[----:B------:R-:W-:-:S02]  /*2030*/  @P3 HADD2.F32 R137, -RZ, R55.H0_H0 ;  /* 0x20000037ff893230 */ /* 0x000fc40000004100 */
[----:B------:R-:W-:Y:S01]  /*2040*/  FMUL.FTZ R65, R52, UR4 ;  /* 0x0000000434417c20 */ /* 0x000fe20008410000 */
[----:B------:R-:W-:Y:S02]  /*2050*/  @P1 HADD2.F32 R139, -RZ, R55.H1_H1 ;  /* 0x30000037ff8b1230 */ /* 0x000fe40000004100 */
[C---:B------:R-:W-:Y:S01]  /*2060*/  @P5 FMUL.FTZ R125, R50.reuse, R63 ;  /* 0x0000003f327d5220 */ /* 0x040fe20000410000 */
[----:B------:R-:W-:Y:S01]  /*2070*/  @P5 FMUL.FTZ R54, R50, R67 ;  /* 0x0000004332365220 */ /* 0x000fe20000410000 */
[----:B------:R-:W-:Y:S02]  /*2080*/  @P6 HADD2.F32 R55, -RZ, R33.H1_H1 ;  /* 0x30000021ff376230 */ /* 0x000fe40000004100 */
[----:B------:R-:W-:Y:S01]  /*2090*/  FMUL.FTZ R50, R131, UR5 ;  /* 0x0000000583327c20 */ /* 0x000fe20008410000 */
[----:B------:R-:W-:Y:S01]  /*20a0*/  FMUL.FTZ R52, R132, UR5 ;  /* 0x0000000584347c20 */ /* 0x000fe20008410000 */
[----:B------:R-:W-:Y:S02]  /*20b0*/  HFMA2 R123, -RZ, RZ, 0, 0 ;  /* 0x00000000ff7b7431 */ /* 0x000fe400000001ff */
[----:B------:R-:W-:-:S02]  /*20c0*/  @P4 HADD2.F32 R130, -RZ, R34.H1_H1 ;  /* 0x30000022ff824230 */ /* 0x000fc40000004100 */
[----:B------:R-:W-:Y:S01]  /*20d0*/  @P6 FMUL.FTZ R123, R62, R53 ;  /* 0x000000353e7b6220 */ /* 0x000fe20000410000 */
[--C-:B------:R-:W-:Y:S01]  /*20e0*/  @P3 HADD2.F32 R67, -RZ, R35.reuse.H0_H0 ;  /* 0x20000023ff433230 */ /* 0x100fe20000004100 */
[----:B------:R-:W-:Y:S01]  /*20f0*/  MOV R53, RZ ;  /* 0x000000ff00357202 */ /* 0x000fe20000000f00 */
[----:B------:R-:W-:Y:S02]  /*2100*/  @P1 HADD2.F32 R133, -RZ, R35.H1_H1 ;  /* 0x30000023ff851230 */ /* 0x000fe40000004100 */
[----:B------:R-:W-:Y:S01]  /*2110*/  FMUL.FTZ R50, R50, UR4 ;  /* 0x0000000432327c20 */ /* 0x000fe20008410000 */
[----:B------:R-:W-:Y:S01]  /*2120*/  FMUL.FTZ R52, R52, UR4 ;  /* 0x0000000434347c20 */ /* 0x000fe20008410000 */
[----:B------:R-:W-:Y:S01]  /*2130*/  @P6 FMUL.FTZ R53, R62, R55 ;  /* 0x000000373e356220 */ /* 0x000fe20000410000 */
[----:B------:R-:W-:Y:S02]  /*2140*/  MOV R55, RZ ;  /* 0x000000ff00377202 */ /* 0x000fe40000000f00 */
[----:B------:R-:W-:Y:S01]  /*2150*/  CS2R R62, SRZ ;  /* 0x00000000003e7805 */ /* 0x000fe2000001ff00 */
[----:B------:R-:W-:Y:S01]  /*2160*/  @P4 FMUL.FTZ R55, R65, R130 ;  /* 0x0000008241374220 */ /* 0x000fe20000410000 */
[----:B------:R-:W-:Y:S01]  /*2170*/  @P3 FMUL.FTZ R62, R50, R67 ;  /* 0x00000043323e3220 */ /* 0x000fe20000410000 */
[----:B------:R-:W-:Y:S01]  /*2180*/  @P1 FMUL.FTZ R63, R52, R133 ;  /* 0x00000085343f1220 */ /* 0x000fe20000410000 */
[----:B------:R-:W-:-:S02]  /*2190*/  HFMA2 R127, -RZ, RZ, 0, 0 ;  /* 0x00000000ff7f7431 */ /* 0x000fc400000001ff */
[----:B------:R-:W-:Y:S01]  /*21a0*/  @P4 FMUL.FTZ R127, R65, R126 ;  /* 0x0000007e417f4220 */ /* 0x000fe20000410000 */
[----:B------:R-:W-:Y:S01]  /*21b0*/  HFMA2 R126, -RZ, RZ, 0, 0 ;  /* 0x00000000ff7e7431 */ /* 0x000fe200000001ff */
[----:B------:R-:W-:Y:S01]  /*21c0*/  MOV R129, RZ ;  /* 0x000000ff00817202 */ /* 0x000fe20000000f00 */
[----:B------:R-:W-:Y:S01]  /*21d0*/  @P3 FMUL.FTZ R126, R50, R137 ;  /* 0x00000089327e3220 */ /* 0x000fe20000410000 */
[----:B------:R-:W-:Y:S01]  /*21e0*/  @P1 FMUL.FTZ R129, R52, R139 ;  /* 0x0000008b34811220 */ /* 0x000fe20000410000 */
[----:B------:R-:W-:Y:S02]  /*21f0*/  F2FP.F16.F32.PACK_AB R48, R51, R48 ;  /* 0x000000303330723e */ /* 0x000fe400000000ff */
[----:B------:R-:W-:Y:S02]  /*2200*/  F2FP.F16.F32.PACK_AB R54, R55, R54 ;  /* 0x000000363736723e */ /* 0x000fe400000000ff */
[----:B------:R-:W-:Y:S02]  /*2210*/  F2FP.F16.F32.PACK_AB R50, R66, R135 ;  /* 0x000000874232723e */ /* 0x000fe400000000ff */
[----:B------:R-:W-:-:S02]  /*2220*/  F2FP.F16.F32.PACK_AB R49, R128, R49 ;  /* 0x000000318031723e */ /* 0x000fc400000000ff */
[----:B------:R-:W-:Y:S02]  /*2230*/  F2FP.F16.F32.PACK_AB R51, R132, R131 ;  /* 0x000000838433723e */ /* 0x000fe400000000ff */
[----:B------:R-:W-:Y:S02]  /*2240*/  F2FP.F16.F32.PACK_AB R53, R53, R64 ;  /* 0x000000403535723e */ /* 0x000fe400000000ff */
[----:B------:R-:W-:Y:S02]  /*2250*/  F2FP.F16.F32.PACK_AB R52, R58, R59 ;  /* 0x0000003b3a34723e */ /* 0x000fe400000000ff */
[----:B------:R-:W-:-:S07]  /*2260*/  F2FP.F16.F32.PACK_AB R55, R63, R62 ;  /* 0x0000003e3f37723e */ /* 0x000fce00000000ff */
.L_x_1227:
        /* <DEDUP_REMOVED lines=9> */
[--C-:B0-----:R-:W-:Y:S01]  /*2300*/  FFMA.FTZ R49, R106, UR11, R124.reuse ;  /* 0x0000000b6a317c23 */ /* 0x101fe2000801007c */
[C---:B------:R-:W-:Y:S01]  /*2310*/  LOP3.LUT P1, RZ, R60.reuse, 0xff, RZ, 0xc0, !PT ;  /* 0x000000ff3cff7812 */ /* 0x040fe2000782c0ff */
[--C-:B------:R-:W-:Y:S01]  /*2320*/  FFMA.FTZ R50, R107, UR11, R124.reuse ;  /* 0x0000000b6b327c23 */ /* 0x100fe2000801007c */
[----:B------:R-:W-:Y:S01]  /*2330*/  LOP3.LUT P4, RZ, R60, 0xff00, RZ, 0xc0, !PT ;  /* 0x0000ff003cff7812 */ /* 0x000fe2000788c0ff */
[----:B------:R-:W-:Y:S01]  /*2340*/  FADD.FTZ R48, R104, -R49 ;  /* 0x8000003168307221 */ /* 0x000fe20000010000 */
[----:B------:R-:W-:Y:S01]  /*2350*/  FFMA.FTZ R49, R110, UR11, R124 ;  /* 0x0000000b6e317c23 */ /* 0x000fe2000801007c */
[----:B------:R-:W-:Y:S01]  /*2360*/  FADD.FTZ R51, R105, -R50 ;  /* 0x8000003269337221 */ /* 0x000fe20000010000 */
[----:B------:R-:W-:Y:S01]  /*2370*/  CS2R R64, SRZ ;  /* 0x0000000000407805 */ /* 0x000fe2000001ff00 */
[----:B------:R-:W-:Y:S01]  /*2380*/  FMUL.FTZ R48, R48, UR10 ;  /* 0x0000000a30307c20 */ /* 0x000fe20008410000 */
[----:B------:R-:W-:Y:S01]  /*2390*/  FADD.FTZ R108, R108, -R49 ;  /* 0x800000316c6c7221 */ /* 0x000fe20000010000 */
[----:B------:R-:W-:Y:S01]  /*23a0*/  FMUL.FTZ R51, R51, UR10 ;  /* 0x0000000a33337c20 */ /* 0x000fe20008410000 */
[----:B------:R-:W-:-:S02]  /*23b0*/  HFMA2 R52, -RZ, RZ, 0, 0 ;  /* 0x00000000ff347431 */ /* 0x000fc400000001ff */
[----:B------:R-:W-:Y:S01]  /*23c0*/  FMUL.FTZ R49, R48, UR5 ;  /* 0x0000000530317c20 */ /* 0x000fe20008410000 */
[----:B------:R-:W-:Y:S01]  /*23d0*/  LOP3.LUT P3, RZ, R60, 0xff0000, RZ, 0xc0, !PT ;  /* 0x00ff00003cff7812 */ /* 0x000fe2000786c0ff */
[----:B-----5:R-:W-:Y:S02]  /*23e0*/  @P1 HADD2.F32 R50, -RZ, R56.H0_H0 ;  /* 0x20000038ff321230 */ /* 0x020fe40000004100 */
[----:B------:R-:W-:Y:S01]  /*23f0*/  FFMA.FTZ R54, R111, UR11, R124 ;  /* 0x0000000b6f367c23 */ /* 0x000fe2000801007c */
[----:B------:R-:W-:Y:S02]  /*2400*/  @P1 HADD2.F32 R53, -RZ, R36.H0_H0 ;  /* 0x20000024ff351230 */ /* 0x000fe40000004100 */
[----:B------:R-:W-:Y:S01]  /*2410*/  FMUL.FTZ R49, R49, UR4 ;  /* 0x0000000431317c20 */ /* 0x000fe20008410000 */
[----:B------:R-:W-:Y:S02]  /*2420*/  @P4 HADD2.F32 R56, -RZ, R56.H1_H1 ;  /* 0x30000038ff384230 */ /* 0x000fe40000004100 */
[----:B------:R-:W-:Y:S01]  /*2430*/  FADD.FTZ R54, R109, -R54 ;  /* 0x800000366d367221 */ /* 0x000fe20000010000 */
[----:B------:R-:W-:Y:S01]  /*2440*/  FMUL.FTZ R109, R108, UR10 ;  /* 0x0000000a6c6d7c20 */ /* 0x000fe20008410000 */
[C---:B------:R-:W-:Y:S01]  /*2450*/  @P1 FMUL.FTZ R64, R49.reuse, R50 ;  /* 0x0000003231401220 */ /* 0x040fe20000410000 */
[----:B------:R-:W-:Y:S01]  /*2460*/  @P1 FMUL.FTZ R52, R49, R53 ;  /* 0x0000003531341220 */ /* 0x000fe20000410000 */
[----:B------:R-:W-:Y:S01]  /*2470*/  FMUL.FTZ R49, R51, UR5 ;  /* 0x0000000533317c20 */ /* 0x000fe20008410000 */
[----:B------:R-:W-:Y:S01]  /*2480*/  FMUL.FTZ R50, R109, UR5 ;  /* 0x000000056d327c20 */ /* 0x000fe20008410000 */
[----:B------:R-:W-:Y:S01]  /*2490*/  MOV R55, RZ ;  /* 0x000000ff00377202 */ /* 0x000fe20000000f00 */
[----:B------:R-:W-:-:S02]  /*24a0*/  @P3 HADD2.F32 R53, -RZ, R57.H0_H0 ;  /* 0x20000039ff353230 */ /* 0x000fc40000004100 */
[----:B------:R-:W-:Y:S01]  /*24b0*/  FMUL.FTZ R105, R49, UR4 ;  /* 0x0000000431697c20 */ /* 0x000fe20008410000 */
[----:B------:R-:W-:Y:S02]  /*24c0*/  @P4 HADD2.F32 R49, -RZ, R36.H1_H1 ;  /* 0x30000024ff314230 */ /* 0x000fe40000004100 */
[----:B------:R-:W-:Y:S01]  /*24d0*/  FMUL.FTZ R50, R50, UR4 ;  /* 0x0000000432327c20 */ /* 0x000fe20008410000 */
[--C-:B------:R-:W-:Y:S01]  /*24e0*/  FFMA.FTZ R67, R114, UR11, R124.reuse ;  /* 0x0000000b72437c23 */ /* 0x100fe2000801007c */
[C---:B------:R-:W-:Y:S01]  /*24f0*/  LOP3.LUT P6, RZ, R60.reuse, 0xff000000, RZ, 0xc0, !PT ;  /* 0xff0000003cff7812 */ /* 0x040fe200078cc0ff */
[C---:B------:R-:W-:Y:S01]  /*2500*/  @P4 FMUL.FTZ R65, R105.reuse, R56 ;  /* 0x0000003869414220 */ /* 0x040fe20000410000 */
[----:B------:R-:W-:Y:S01]  /*2510*/  @P4 FMUL.FTZ R55, R105, R49 ;  /* 0x0000003169374220 */ /* 0x000fe20000410000 */
[----:B------:R-:W-:Y:S01]  /*2520*/  @P3 HADD2.F32 R49, -RZ, R37.H0_H0 ;  /* 0x20000025ff313230 */ /* 0x000fe20000004100 */
[----:B------:R-:W-:Y:S01]  /*2530*/  ISETP.GE.U32.AND P1, PT, R60, RZ, PT ;  /* 0x000000ff3c00720c */ /* 0x000fe20003f26070 */
[----:B------:R-:W-:Y:S01]  /*2540*/  HFMA2 R66, -RZ, RZ, 0, 0 ;  /* 0x00000000ff427431 */ /* 0x000fe200000001ff */
[----:B------:R-:W-:Y:S01]  /*2550*/  MOV R56, RZ ;  /* 0x000000ff00387202 */ /* 0x000fe20000000f00 */
[C---:B------:R-:W-:Y:S01]  /*2560*/  @P3 FMUL.FTZ R66, R50.reuse, R53 ;  /* 0x0000003532423220 */ /* 0x040fe20000410000 */
[C---:B------:R-:W-:Y:S01]  /*2570*/  LOP3.LUT P5, RZ, R61.reuse, 0xff, RZ, 0xc0, !PT ;  /* 0x000000ff3dff7812 */ /* 0x040fe200078ac0ff */
[----:B------:R-:W-:Y:S01]  /*2580*/  @P3 FMUL.FTZ R56, R50, R49 ;  /* 0x0000003132383220 */ /* 0x000fe20000410000 */
[C---:B------:R-:W-:Y:S01]  /*2590*/  LOP3.LUT P4, RZ, R61.reuse, 0xff00, RZ, 0xc0, !PT ;  /* 0x0000ff003dff7812 */ /* 0x040fe2000788c0ff */
[----:B------:R-:W-:Y:S01]  /*25a0*/  FADD.FTZ R67, R112, -R67 ;  /* 0x8000004370437221 */ /* 0x000fe20000010000 */
[C---:B------:R-:W-:Y:S01]  /*25b0*/  LOP3.LUT P3, RZ, R61.reuse, 0xff0000, RZ, 0xc0, !PT ;  /* 0x00ff00003dff7812 */ /* 0x040fe2000786c0ff */
[----:B------:R-:W-:Y:S01]  /*25c0*/  FMUL.FTZ R110, R54, UR10 ;  /* 0x0000000a366e7c20 */ /* 0x000fe20008410000 */
[----:B------:R-:W-:Y:S01]  /*25d0*/  ISETP.GE.U32.AND.EX P1, PT, R61, 0x1000000, PT, P1 ;  /* 0x010000003d00780c */ /* 0x000fe20003f26110 */
        /* <DEDUP_REMOVED lines=8> */
[----:B------:R-:W-:Y:S01]  /*2660*/  FMUL.FTZ R106, R49, UR4 ;  /* 0x00000004316a7c20 */ /* 0x000fe20008410000 */
[----:B------:R-:W-:Y:S01]  /*2670*/  FMUL.FTZ R50, R111, UR5 ;  /* 0x000000056f327c20 */ /* 0x000fe20008410000 */
[----:B------:R-:W-:-:S02]  /*2680*/  @P6 HADD2.F32 R57, -RZ, R57.H1_H1 ;  /* 0x30000039ff396230 */ /* 0x000fc40000004100 */
[----:B------:R-:W-:Y:S01]  /*2690*/  FMUL.FTZ R112, R104, UR10 ;  /* 0x0000000a68707c20 */ /* 0x000fe20008410000 */
[----:B------:R-:W-:Y:S02]  /*26a0*/  @P6 HADD2.F32 R49, -RZ, R37.H1_H1 ;  /* 0x30000025ff316230 */ /* 0x000fe40000004100 */
[----:B------:R-:W-:Y:S01]  /*26b0*/  FMUL.FTZ R116, R116, UR10 ;  /* 0x0000000a74747c20 */ /* 0x000fe20008410000 */
[----:B------:R-:W-:Y:S02]  /*26c0*/  @P5 HADD2.F32 R54, -RZ, R58.H0_H0 ;  /* 0x2000003aff365230 */ /* 0x000fe40000004100 */
[----:B------:R-:W-:Y:S01]  /*26d0*/  FMUL.FTZ R115, R124, UR10 ;  /* 0x0000000a7c737c20 */ /* 0x000fe20008410000 */
[----:B------:R-:W-:Y:S02]  /*26e0*/  @P5 HADD2.F32 R60, -RZ, R38.H0_H0 ;  /* 0x20000026ff3c5230 */ /* 0x000fe40000004100 */
[----:B------:R-:W-:Y:S01]  /*26f0*/  FMUL.FTZ R113, R50, UR4 ;  /* 0x0000000432717c20 */ /* 0x000fe20008410000 */
[----:B------:R-:W-:-:S02]  /*2700*/  HFMA2 R61, -RZ, RZ, 0, 0 ;  /* 0x00000000ff3d7431 */ /* 0x000fc400000001ff */
[----:B------:R-:W-:Y:S01]  /*2710*/  @P4 HADD2.F32 R103, -RZ, R58.H1_H1 ;  /* 0x3000003aff674230 */ /* 0x000fe20000004100 */
[----:B------:R-:W-:Y:S01]  /*2720*/  MOV R53, RZ ;  /* 0x000000ff00357202 */ /* 0x000fe20000000f00 */
[--C-:B------:R-:W-:Y:S02]  /*2730*/  @P3 HADD2.F32 R105, -RZ, R59.reuse.H0_H0 ;  /* 0x2000003bff693230 */ /* 0x100fe40000004100 */
[----:B------:R-:W-:Y:S01]  /*2740*/  FMUL.FTZ R67, R112, UR5 ;  /* 0x0000000570437c20 */ /* 0x000fe20008410000 */
[----:B------:R-:W-:Y:S02]  /*2750*/  @P1 HADD2.F32 R107, -RZ, R59.H1_H1 ;  /* 0x3000003bff6b1230 */ /* 0x000fe40000004100 */
[----:B------:R-:W-:Y:S01]  /*2760*/  FMUL.FTZ R50, R116, UR5 ;  /* 0x0000000574327c20 */ /* 0x000fe20008410000 */
[C---:B------:R-:W-:Y:S01]  /*2770*/  @P6 FMUL.FTZ R61, R106.reuse, R57 ;  /* 0x000000396a3d6220 */ /* 0x040fe20000410000 */
[----:B------:R-:W-:Y:S01]  /*2780*/  CS2R R58, SRZ ;  /* 0x00000000003a7805 */ /* 0x000fe2000001ff00 */
[----:B------:R-:W-:Y:S01]  /*2790*/  @P6 FMUL.FTZ R53, R106, R49 ;  /* 0x000000316a356220 */ /* 0x000fe20000410000 */
[----:B------:R-:W-:-:S02]  /*27a0*/  HFMA2 R57, -RZ, RZ, 0, 0 ;  /* 0x00000000ff397431 */ /* 0x000fc400000001ff */
[----:B------:R-:W-:Y:S01]  /*27b0*/  FMUL.FTZ R106, R115, UR5 ;  /* 0x00000005736a7c20 */ /* 0x000fe20008410000 */
[C---:B------:R-:W-:Y:S01]  /*27c0*/  @P5 FMUL.FTZ R58, R113.reuse, R54 ;  /* 0x00000036713a5220 */ /* 0x040fe20000410000 */
[----:B------:R-:W-:Y:S01]  /*27d0*/  @P5 FMUL.FTZ R57, R113, R60 ;  /* 0x0000003c71395220 */ /* 0x000fe20000410000 */
[----:B------:R-:W-:Y:S01]  /*27e0*/  FMUL.FTZ R114, R67, UR4 ;  /* 0x0000000443727c20 */ /* 0x000fe20008410000 */
[----:B------:R-:W-:Y:S01]  /*27f0*/  FMUL.FTZ R113, R50, UR4 ;  /* 0x0000000432717c20 */ /* 0x000fe20008410000 */
[----:B------:R-:W-:Y:S02]  /*2800*/  @P4 HADD2.F32 R49, -RZ, R38.H1_H1 ;  /* 0x30000026ff314230 */ /* 0x000fe40000004100 */
[----:B------:R-:W-:Y:S01]  /*2810*/  FMUL.FTZ R106, R106, UR4 ;  /* 0x000000046a6a7c20 */ /* 0x000fe20008410000 */
[--C-:B------:R-:W-:Y:S02]  /*2820*/  @P3 HADD2.F32 R104, -RZ, R39.reuse.H0_H0 ;  /* 0x20000027ff683230 */ /* 0x100fe40000004100 */
[C---:B------:R-:W-:Y:S01]  /*2830*/  @P4 FMUL.FTZ R59, R114.reuse, R103 ;  /* 0x00000067723b4220 */ /* 0x040fe20000410000 */
[----:B------:R-:W-:Y:S01]  /*2840*/  @P1 HADD2.F32 R50, -RZ, R39.H1_H1 ;  /* 0x30000027ff321230 */ /* 0x000fe20000004100 */
[----:B------:R-:W-:Y:S01]  /*2850*/  MOV R54, RZ ;  /* 0x000000ff00367202 */ /* 0x000fe20000000f00 */
[----:B------:R-:W-:Y:S01]  /*2860*/  @P4 FMUL.FTZ R54, R114, R49 ;  /* 0x0000003172364220 */ /* 0x000fe20000410000 */
[----:B------:R-:W-:Y:S01]  /*2870*/  MOV R103, RZ ;  /* 0x000000ff00677202 */ /* 0x000fe20000000f00 */
[----:B------:R-:W-:Y:S01]  /*2880*/  @P3 FMUL.FTZ R103, R113, R104 ;  /* 0x0000006871673220 */ /* 0x000fe20000410000 */
[----:B------:R-:W-:Y:S01]  /*2890*/  MOV R108, RZ ;  /* 0x000000ff006c7202 */ /* 0x000fe20000000f00 */
[C---:B------:R-:W-:Y:S01]  /*28a0*/  @P1 FMUL.FTZ R108, R106.reuse, R50 ;  /* 0x000000326a6c1220 */ /* 0x040fe20000410000 */
[----:B------:R-:W-:Y:S01]  /*28b0*/  HFMA2 R60, -RZ, RZ, 0, 0 ;  /* 0x00000000ff3c7431 */ /* 0x000fe200000001ff */
[----:B------:R-:W-:Y:S01]  /*28c0*/  F2FP.F16.F32.PACK_AB R48, R51, R48 ;  /* 0x000000303330723e */ /* 0x000fe200000000ff */
[----:B------:R-:W-:Y:S01]  /*28d0*/  HFMA2 R67, -RZ, RZ, 0, 0 ;  /* 0x00000000ff437431 */ /* 0x000fe200000001ff */
[----:B------:R-:W-:Y:S01]  /*28e0*/  F2FP.F16.F32.PACK_AB R52, R55, R52 ;  /* 0x000000343734723e */ /* 0x000fe200000000ff */
[----:B------:R-:W-:Y:S01]  /*28f0*/  @P3 FMUL.FTZ R60, R113, R105 ;  /* 0x00000069713c3220 */ /* 0x000fe20000410000 */
[----:B------:R-:W-:Y:S01]  /*2900*/  @P1 FMUL.FTZ R67, R106, R107 ;  /* 0x0000006b6a431220 */ /* 0x000fe20000410000 */
[----:B------:R-:W-:-:S02]  /*2910*/  F2FP.F16.F32.PACK_AB R50, R112, R111 ;  /* 0x0000006f7032723e */ /* 0x000fc400000000ff */
[----:B------:R-:W-:Y:S02]  /*2920*/  F2FP.F16.F32.PACK_AB R49, R110, R109 ;  /* 0x0000006d6e31723e */ /* 0x000fe400000000ff */
[----:B------:R-:W-:Y:S02]  /*2930*/  F2FP.F16.F32.PACK_AB R51, R115, R116 ;  /* 0x000000747333723e */ /* 0x000fe400000000ff */
[----:B------:R-:W-:Y:S02]  /*2940*/  F2FP.F16.F32.PACK_AB R54, R54, R57 ;  /* 0x000000393636723e */ /* 0x000fe400000000ff */
[----:B------:R-:W-:Y:S02]  /*2950*/  F2FP.F16.F32.PACK_AB R53, R53, R56 ;  /* 0x000000383535723e */ /* 0x000fe400000000ff */
[----:B------:R-:W-:Y:S01]  /*2960*/  F2FP.F16.F32.PACK_AB R55, R108, R103 ;  /* 0x000000676c37723e */ /* 0x000fe200000000ff */
[----:B------:R-:W-:Y:S06]  /*2970*/  BRA `(.L_x_1229) ;  /* 0x0000000400887947 */ /* 0x000fec0003800000 */
.L_x_1228:
[--C-:B0-----:R-:W-:Y:S01]  /*2980*/  FFMA.FTZ R53, R106, UR11, R124.reuse ;  /* 0x0000000b6a357c23 */ /* 0x101fe2000801007c */
[C---:B------:R-:W-:Y:S01]  /*2990*/  LOP3.LUT P1, RZ, R60.reuse, 0xff, RZ, 0xc0, !PT ;  /* 0x000000ff3cff7812 */ /* 0x040fe2000782c0ff */
[--C-:B------:R-:W-:Y:S01]  /*29a0*/  FFMA.FTZ R52, R107, UR11, R124.reuse ;  /* 0x0000000b6b347c23 */ /* 0x100fe2000801007c */
[----:B------:R-:W-:Y:S01]  /*29b0*/  LOP3.LUT P4, RZ, R60, 0xff00, RZ, 0xc0, !PT ;  /* 0x0000ff003cff7812 */ /* 0x000fe2000788c0ff */
[----:B------:R-:W-:Y:S01]  /*29c0*/  FADD.FTZ R53, R104, -R53 ;  /* 0x8000003568357221 */ /* 0x000fe20000010000 */
[----:B------:R-:W-:Y:S01]  /*29d0*/  FFMA.FTZ R55, R110, UR11, R124 ;  /* 0x0000000b6e377c23 */ /* 0x000fe2000801007c */
[----:B------:R-:W-:Y:S01]  /*29e0*/  FADD.FTZ R105, R105, -R52 ;  /* 0x8000003469697221 */ /* 0x000fe20000010000 */
[----:B------:R-:W-:Y:S01]  /*29f0*/  LOP3.LUT P3, RZ, R60, 0xff0000, RZ, 0xc0, !PT ;  /* 0x00ff00003cff7812 */ /* 0x000fe2000786c0ff */
[----:B------:R-:W-:Y:S01]  /*2a00*/  FMUL.FTZ R53, R53, UR10 ;  /* 0x0000000a35357c20 */ /* 0x000fe20008410000 */
[----:B------:R-:W-:Y:S01]  /*2a10*/  CS2R R64, SRZ ;  /* 0x0000000000407805 */ /* 0x000fe2000001ff00 */
[----:B------:R-:W-:Y:S01]  /*2a20*/  FMUL.FTZ R105, R105, UR10 ;  /* 0x0000000a69697c20 */ /* 0x000fe20008410000 */
[----:B------:R-:W-:Y:S01]  /*2a30*/  FADD.FTZ R55, R108, -R55 ;  /* 0x800000376c377221 */ /* 0x000fe20000010000 */
[----:B------:R-:W-:Y:S01]  /*2a40*/  FMUL.FTZ R53, R53, UR5 ;  /* 0x0000000535357c20 */ /* 0x000fe20008410000 */
[----:B------:R-:W-:-:S02]  /*2a50*/  HFMA2 R52, -RZ, RZ, 0, 0 ;  /* 0x00000000ff347431 */ /* 0x000fc400000001ff */
[----:B-----5:R-:W-:Y:S02]  /*2a60*/  @P1 HADD2.F32 R54, -RZ, R56.H0_H0 ;  /* 0x20000038ff361230 */ /* 0x020fe40000004100 */
[----:B------:R-:W-:Y:S01]  /*2a70*/  FFMA.FTZ R104, R111, UR11, R124 ;  /* 0x0000000b6f687c23 */ /* 0x000fe2000801007c */
[----:B------:R-:W-:Y:S02]  /*2a80*/  @P1 HADD2.F32 R66, -RZ, R36.H0_H0 ;  /* 0x20000024ff421230 */ /* 0x000fe40000004100 */
[----:B------:R-:W-:Y:S01]  /*2a90*/  FMUL.FTZ R53, R53, UR4 ;  /* 0x0000000435357c20 */ /* 0x000fe20008410000 */
[----:B------:R-:W-:Y:S02]  /*2aa0*/  @P4 HADD2.F32 R67, -RZ, R56.H1_H1 ;  /* 0x30000038ff434230 */ /* 0x000fe40000004100 */
[----:B------:R-:W-:Y:S01]  /*2ab0*/  FMUL.FTZ R56, R55, UR10 ;  /* 0x0000000a37387c20 */ /* 0x000fe20008410000 */
[----:B------:R-:W-:Y:S02]  /*2ac0*/  @P4 HADD2.F32 R103, -RZ, R36.H1_H1 ;  /* 0x30000024ff674230 */ /* 0x000fe40000004100 */
[-C--:B------:R-:W-:Y:S01]  /*2ad0*/  @P1 FMUL.FTZ R64, R54, R53.reuse ;  /* 0x0000003536401220 */ /* 0x080fe20000410000 */
[----:B------:R-:W-:Y:S01]  /*2ae0*/  @P1 FMUL.FTZ R52, R66, R53 ;  /* 0x0000003542341220 */ /* 0x000fe20000410000 */
[----:B------:R-:W-:Y:S01]  /*2af0*/  FMUL.FTZ R53, R105, UR5 ;  /* 0x0000000569357c20 */ /* 0x000fe20008410000 */
[----:B------:R-:W-:Y:S01]  /*2b00*/  FADD.FTZ R104, R109, -R104 ;  /* 0x800000686d687221 */ /* 0x000fe20000010000 */
[----:B------:R-:W-:Y:S01]  /*2b10*/  MOV R55, RZ ;  /* 0x000000ff00377202 */ /* 0x000fe20000000f00 */
[----:B------:R-:W-:Y:S01]  /*2b20*/  FFMA.FTZ R107, R114, UR11, R124 ;  /* 0x0000000b726b7c23 */ /* 0x000fe2000801007c */
[----:B------:R-:W-:Y:S01]  /*2b30*/  FMUL.FTZ R54, R53, UR4 ;  /* 0x0000000435367c20 */ /* 0x000fe20008410000 */
[----:B------:R-:W-:Y:S01]  /*2b40*/  FMUL.FTZ R53, R56, UR5 ;  /* 0x0000000538357c20 */ /* 0x000fe20008410000 */
[----:B------:R-:W-:Y:S01]  /*2b50*/  LOP3.LUT P6, RZ, R60, 0xff000000, RZ, 0xc0, !PT ;  /* 0xff0000003cff7812 */ /* 0x000fe200078cc0ff */
[----:B------:R-:W-:-:S02]  /*2b60*/  HFMA2 R66, -RZ, RZ, 0, 0 ;  /* 0x00000000ff427431 */ /* 0x000fc400000001ff */
[-C--:B------:R-:W-:Y:S01]  /*2b70*/  @P4 FMUL.FTZ R65, R67, R54.reuse ;  /* 0x0000003643414220 */ /* 0x080fe20000410000 */
[----:B------:R-:W-:Y:S01]  /*2b80*/  @P4 FMUL.FTZ R55, R103, R54 ;  /* 0x0000003667374220 */ /* 0x000fe20000410000 */
[----:B------:R-:W-:Y:S02]  /*2b90*/  @P3 HADD2.F32 R67, -RZ, R57.H0_H0 ;  /* 0x20000039ff433230 */ /* 0x000fe40000004100 */
[----:B------:R-:W-:Y:S01]  /*2ba0*/  FMUL.FTZ R56, R53, UR4 ;  /* 0x0000000435387c20 */ /* 0x000fe20008410000 */
[----:B------:R-:W-:Y:S02]  /*2bb0*/  @P3 HADD2.F32 R103, -RZ, R37.H0_H0 ;  /* 0x20000025ff673230 */ /* 0x000fe40000004100 */
[----:B------:R-:W-:Y:S01]  /*2bc0*/  FMUL.FTZ R54, R104, UR10 ;  /* 0x0000000a68367c20 */ /* 0x000fe20008410000 */
[----:B------:R-:W-:Y:S01]  /*2bd0*/  ISETP.GE.U32.AND P1, PT, R60, RZ, PT ;  /* 0x000000ff3c00720c */ /* 0x000fe20003f26070 */
[-C--:B------:R-:W-:Y:S01]  /*2be0*/  @P3 FMUL.FTZ R66, R67, R56.reuse ;  /* 0x0000003843423220 */ /* 0x080fe20000410000 */
[----:B------:R-:W-:Y:S01]  /*2bf0*/  MOV R53, RZ ;  /* 0x000000ff00357202 */ /* 0x000fe20000000f00 */
[----:B------:R-:W-:Y:S01]  /*2c00*/  @P3 FMUL.FTZ R53, R103, R56 ;  /* 0x0000003867353220 */ /* 0x000fe20000410000 */
[C---:B------:R-:W-:Y:S01]  /*2c10*/  LOP3.LUT P5, RZ, R61.reuse, 0xff, RZ, 0xc0, !PT ;  /* 0x000000ff3dff7812 */ /* 0x040fe200078ac0ff */
[----:B------:R-:W-:Y:S01]  /*2c20*/  FMUL.FTZ R54, R54, UR5 ;  /* 0x0000000536367c20 */ /* 0x000fe20008410000 */
[C---:B------:R-:W-:Y:S01]  /*2c30*/  LOP3.LUT P4, RZ, R61.reuse, 0xff00, RZ, 0xc0, !PT ;  /* 0x0000ff003dff7812 */ /* 0x040fe2000788c0ff */
[----:B------:R-:W-:Y:S01]  /*2c40*/  FADD.FTZ R107, R112, -R107 ;  /* 0x8000006b706b7221 */ /* 0x000fe20000010000 */
[----:B------:R-:W-:Y:S01]  /*2c50*/  LOP3.LUT P3, RZ, R61, 0xff0000, RZ, 0xc0, !PT ;  /* 0x00ff00003dff7812 */ /* 0x000fe2000786c0ff */
[----:B------:R-:W-:Y:S01]  /*2c60*/  FFMA.FTZ R106, R115, UR11, R124 ;  /* 0x0000000b736a7c23 */ /* 0x000fe2000801007c */
[----:B------:R-:W-:Y:S01]  /*2c70*/  ISETP.GE.U32.AND.EX P1, PT, R61, 0x1000000, PT, P1 ;  /* 0x010000003d00780c */ /* 0x000fe20003f26110 */
[----:B------:R-:W-:Y:S01]  /*2c80*/  FMUL.FTZ R67, R54, UR4 ;  /* 0x0000000436437c20 */ /* 0x000fe20008410000 */
[----:B------:R-:W-:Y:S01]  /*2c90*/  FMUL.FTZ R54, R107, UR10 ;  /* 0x0000000a6b367c20 */ /* 0x000fe20008410000 */
[----:B------:R-:W-:Y:S01]  /*2ca0*/  FADD.FTZ R106, R113, -R106 ;  /* 0x8000006a716a7221 */ /* 0x000fe20000010000 */
[----:B------:R-:W-:Y:S01]  /*2cb0*/  FFMA.FTZ R111, R118, UR11, R124 ;  /* 0x0000000b766f7c23 */ /* 0x000fe2000801007c */
[----:B------:R-:W-:-:S02]  /*2cc0*/  @P6 HADD2.F32 R56, -RZ, R57.H1_H1 ;  /* 0x30000039ff386230 */ /* 0x000fc40000004100 */
[----:B------:R-:W-:Y:S01]  /*2cd0*/  FMUL.FTZ R54, R54, UR5 ;  /* 0x0000000536367c20 */ /* 0x000fe20008410000 */
[----:B------:R-:W-:Y:S01]  /*2ce0*/  FFMA.FTZ R124, R119, UR11, R124 ;  /* 0x0000000b777c7c23 */ /* 0x000fe2000801007c */
[----:B------:R-:W-:Y:S02]  /*2cf0*/  @P5 HADD2.F32 R103, -RZ, R58.H0_H0 ;  /* 0x2000003aff675230 */ /* 0x000fe40000004100 */
[----:B------:R-:W-:Y:S01]  /*2d00*/  FMUL.FTZ R60, R106, UR10 ;  /* 0x0000000a6a3c7c20 */ /* 0x000fe20008410000 */
[----:B------:R-:W-:Y:S02]  /*2d10*/  @P5 HADD2.F32 R105, -RZ, R38.H0_H0 ;  /* 0x20000026ff695230 */ /* 0x000fe40000004100 */
[----:B------:R-:W-:Y:S02]  /*2d20*/  HFMA2 R61, -RZ, RZ, 0, 0 ;  /* 0x00000000ff3d7431 */ /* 0x000fe400000001ff */
[----:B------:R-:W-:Y:S01]  /*2d30*/  FMUL.FTZ R54, R54, UR4 ;  /* 0x0000000436367c20 */ /* 0x000fe20008410000 */
[----:B------:R-:W-:Y:S01]  /*2d40*/  FADD.FTZ R111, R116, -R111 ;  /* 0x8000006f746f7221 */ /* 0x000fe20000010000 */
[----:B------:R-:W-:Y:S01]  /*2d50*/  FADD.FTZ R124, R117, -R124 ;  /* 0x8000007c757c7221 */ /* 0x000fe20000010000 */
[----:B------:R-:W-:-:S02]  /*2d60*/  @P4 HADD2.F32 R109, -RZ, R58.H1_H1 ;  /* 0x3000003aff6d4230 */ /* 0x000fc40000004100 */
[----:B------:R-:W-:Y:S01]  /*2d70*/  @P6 FMUL.FTZ R61, R56, R67 ;  /* 0x00000043383d6220 */ /* 0x000fe20000410000 */
[--C-:B------:R-:W-:Y:S01]  /*2d80*/  @P3 HADD2.F32 R108, -RZ, R59.reuse.H0_H0 ;  /* 0x2000003bff6c3230 */ /* 0x100fe20000004100 */
[----:B------:R-:W-:Y:S01]  /*2d90*/  CS2R R56, SRZ ;  /* 0x0000000000387805 */ /* 0x000fe2000001ff00 */
[----:B------:R-:W-:Y:S01]  /*2da0*/  @P1 HADD2.F32 R112, -RZ, R59.H1_H1 ;  /* 0x3000003bff701230 */ /* 0x000fe20000004100 */
[----:B------:R-:W-:Y:S01]  /*2db0*/  CS2R R58, SRZ ;  /* 0x00000000003a7805 */ /* 0x000fe2000001ff00 */
[----:B------:R-:W-:Y:S01]  /*2dc0*/  FMUL.FTZ R60, R60, UR5 ;  /* 0x000000053c3c7c20 */ /* 0x000fe20008410000 */
[-C--:B------:R-:W-:Y:S01]  /*2dd0*/  @P5 FMUL.FTZ R58, R103, R54.reuse ;  /* 0x00000036673a5220 */ /* 0x080fe20000410000 */
[----:B------:R-:W-:Y:S01]  /*2de0*/  @P5 FMUL.FTZ R57, R105, R54 ;  /* 0x0000003669395220 */ /* 0x000fe20000410000 */
[----:B------:R-:W-:Y:S01]  /*2df0*/  FMUL.FTZ R103, R111, UR10 ;  /* 0x0000000a6f677c20 */ /* 0x000fe20008410000 */
[----:B------:R-:W-:Y:S01]  /*2e00*/  FMUL.FTZ R105, R124, UR10 ;  /* 0x0000000a7c697c20 */ /* 0x000fe20008410000 */
[----:B------:R-:W-:Y:S01]  /*2e10*/  FMUL.FTZ R106, R60, UR4 ;  /* 0x000000043c6a7c20 */ /* 0x000fe20008410000 */
[----:B------:R-:W-:-:S02]  /*2e20*/  @P6 HADD2.F32 R104, -RZ, R37.H1_H1 ;  /* 0x30000025ff686230 */ /* 0x000fc40000004100 */
[----:B------:R-:W-:Y:S01]  /*2e30*/  FMUL.FTZ R103, R103, UR5 ;  /* 0x0000000567677c20 */ /* 0x000fe20008410000 */
[----:B------:R-:W-:Y:S01]  /*2e40*/  FMUL.FTZ R105, R105, UR5 ;  /* 0x0000000569697c20 */ /* 0x000fe20008410000 */
[-C--:B------:R-:W-:Y:S01]  /*2e50*/  @P4 FMUL.FTZ R59, R109, R106.reuse ;  /* 0x0000006a6d3b4220 */ /* 0x080fe20000410000 */
[----:B------:R-:W-:Y:S02]  /*2e60*/  @P4 HADD2.F32 R109, -RZ, R38.H1_H1 ;  /* 0x30000026ff6d4230 */ /* 0x000fe40000004100 */
[----:B------:R-:W-:Y:S01]  /*2e70*/  FMUL.FTZ R103, R103, UR4 ;  /* 0x0000000467677c20 */ /* 0x000fe20008410000 */
[--C-:B------:R-:W-:Y:S02]  /*2e80*/  @P3 HADD2.F32 R110, -RZ, R39.reuse.H0_H0 ;  /* 0x20000027ff6e3230 */ /* 0x100fe40000004100 */
[----:B------:R-:W-:Y:S01]  /*2e90*/  FMUL.FTZ R105, R105, UR4 ;  /* 0x0000000469697c20 */ /* 0x000fe20008410000 */
[----:B------:R-:W-:Y:S02]  /*2ea0*/  @P1 HADD2.F32 R114, -RZ, R39.H1_H1 ;  /* 0x30000027ff721230 */ /* 0x000fe40000004100 */
[----:B------:R-:W-:Y:S01]  /*2eb0*/  @P6 FMUL.FTZ R56, R104, R67 ;  /* 0x0000004368386220 */ /* 0x000fe20000410000 */
[----:B------:R-:W-:Y:S01]  /*2ec0*/  MOV R54, RZ ;  /* 0x000000ff00367202 */ /* 0x000fe20000000f00 */
[----:B------:R-:W-:Y:S01]  /*2ed0*/  @P4 FMUL.FTZ R54, R109, R106 ;  /* 0x0000006a6d364220 */ /* 0x000fe20000410000 */
[----:B------:R-:W-:Y:S01]  /*2ee0*/  MOV R104, RZ ;  /* 0x000000ff00687202 */ /* 0x000fe20000000f00 */
[----:B------:R-:W-:Y:S01]  /*2ef0*/  @P3 FMUL.FTZ R104, R110, R103 ;  /* 0x000000676e683220 */ /* 0x000fe20000410000 */
[----:B------:R-:W-:Y:S01]  /*2f00*/  MOV R107, RZ ;  /* 0x000000ff006b7202 */ /* 0x000fe20000000f00 */
[----:B------:R-:W-:Y:S01]  /*2f10*/  @P1 FMUL.FTZ R107, R114, R105 ;  /* 0x00000069726b1220 */ /* 0x000fe20000410000 */
[----:B------:R-:W-:Y:S01]  /*2f20*/  HFMA2 R60, -RZ, RZ, 0, 0 ;  /* 0x00000000ff3c7431 */ /* 0x000fe200000001ff */
[----:B------:R-:W-:Y:S01]  /*2f30*/  F2FP.F16.F32.PACK_AB R52, R55, R52 ;  /* 0x000000343734723e */ /* 0x000fe200000000ff */
[----:B------:R-:W-:-:S02]  /*2f40*/  HFMA2 R67, -RZ, RZ, 0, 0 ;  /* 0x00000000ff437431 */ /* 0x000fc400000001ff */
[----:B------:R-:W-:Y:S01]  /*2f50*/  @P3 FMUL.FTZ R60, R108, R103 ;  /* 0x000000676c3c3220 */ /* 0x000fe20000410000 */
[----:B------:R-:W-:Y:S01]  /*2f60*/  @P1 FMUL.FTZ R67, R112, R105 ;  /* 0x0000006970431220 */ /* 0x000fe20000410000 */
[----:B------:R-:W-:Y:S02]  /*2f70*/  F2FP.F16.F32.PACK_AB R54, R54, R57 ;  /* 0x000000393636723e */ /* 0x000fe400000000ff */
[----:B------:R-:W-:Y:S02]  /*2f80*/  F2FP.F16.F32.PACK_AB R53, R56, R53 ;  /* 0x000000353835723e */ /* 0x000fe400000000ff */
[----:B------:R-:W-:-:S07]  /*2f90*/  F2FP.F16.F32.PACK_AB R55, R107, R104 ;  /* 0x000000686b37723e */ /* 0x000fce00000000ff */
.L_x_1229:
[----:B------:R-:W0:Y:S01]  /*2fa0*/  @P0 LDC.64 R56, c[0x0][0x478] ;  /* 0x00011e00ff380b82 */ /* 0x000e220000000a00 */
[----:B------:R-:W-:-:S04]  /*2fb0*/  IMAD.WIDE.U32 R62, R101, 0x10, R62 ;  /* 0x00000010653e7825 */ /* 0x000fc800078e003e */
[----:B0-----:R-:W-:-:S05]  /*2fc0*/  @P0 IMAD.WIDE.U32 R56, R101, 0x10, R56 ;  /* 0x0000001065380825 */ /* 0x001fca00078e0038 */
[----:B------:R1:W-:Y:S04]  /*2fd0*/  @P0 STG.E.128 desc[UR16][R56.64], R48 ;  /* 0x0000003038000986 */ /* 0x0003e8000c101d10 */
[----:B------:R1:W-:Y:S01]  /*2fe0*/  STG.E.128 desc[UR16][R62.64], R52 ;  /* 0x000000343e007986 */ /* 0x0003e2000c101d10 */
[----:B------:R-:W-:Y:S05]  /*2ff0*/  BRA `(.L_x_1230) ;  /* 0x0000001c00187947 */ /* 0x000fea0003800000 */
.L_x_1225:
        /* <DEDUP_REMOVED lines=8> */
[C---:B-----5:R-:W-:Y:S01]  /*3080*/  LOP3.LUT P0, RZ, R62.reuse, 0xff, RZ, 0xc0, !PT ;  /* 0x000000ff3eff7812 */ /* 0x060fe2000780c0ff */
[--C-:B------:R-:W-:Y:S01]  /*3090*/  HADD2.F32 R58, -RZ, R40.reuse.H0_H0 ;  /* 0x20000028ff3a7230 */ /* 0x100fe20000004100 */
[----:B------:R-:W-:Y:S01]  /*30a0*/  LOP3.LUT P1, RZ, R62, 0xff00, RZ, 0xc0, !PT ;  /* 0x0000ff003eff7812 */ /* 0x000fe2000782c0ff */
[----:B------:R-:W-:Y:S01]  /*30b0*/  FADD.FTZ R67, R142, -R67 ;  /* 0x800000438e437221 */ /* 0x000fe20000010000 */
[----:B------:R-:W-:Y:S02]  /*30c0*/  HADD2.F32 R59, -RZ, R40.H1_H1 ;  /* 0x30000028ff3b7230 */ /* 0x000fe40000004100 */
[----:B------:R-:W-:Y:S01]  /*30d0*/  FADD.FTZ R140, R140, -R141 ;  /* 0x8000008d8c8c7221 */ /* 0x000fe20000010000 */
[----:B------:R-:W-:Y:S01]  /*30e0*/  UMOV UR4, UR8 ;  /* 0x0000000800047c82 */ /* 0x000fe20008000000 */
[----:B------:R-:W-:Y:S01]  /*30f0*/  FFMA.FTZ R64, R67, UR10, R58 ;  /* 0x0000000a43407c23 */ /* 0x000fe2000801003a */
[----:B------:R-:W-:Y:S01]  /*3100*/  CS2R R120, SRZ ;  /* 0x0000000000787805 */ /* 0x000fe2000001ff00 */
[----:B------:R-:W-:Y:S01]  /*3110*/  FFMA.FTZ R67, R140, UR10, R59 ;  /* 0x0000000a8c437c23 */ /* 0x000fe2000801003b */
[----:B------:R-:W-:Y:S01]  /*3120*/  CS2R R58, SRZ ;  /* 0x00000000003a7805 */ /* 0x000fe2000001ff00 */
[----:B------:R-:W-:Y:S01]  /*3130*/  FMUL.FTZ R64, R64, UR5 ;  /* 0x0000000540407c20 */ /* 0x000fe20008410000 */
[----:B------:R-:W-:Y:S01]  /*3140*/  FFMA.FTZ R139, R139, UR11, R124 ;  /* 0x0000000b8b8b7c23 */ /* 0x000fe2000801007c */
[----:B------:R-:W-:Y:S01]  /*3150*/  FMUL.FTZ R67, R67, UR5 ;  /* 0x0000000543437c20 */ /* 0x000fe20008410000 */
[----:B------:R-:W-:-:S02]  /*3160*/  @P0 HADD2.F32 R65, -RZ, R52.H0_H0 ;  /* 0x20000034ff410230 */ /* 0x000fc40000004100 */
[----:B------:R-:W-:Y:S01]  /*3170*/  FMUL.FTZ R64, R64, UR4 ;  /* 0x0000000440407c20 */ /* 0x000fe20008410000 */
[----:B------:R-:W-:Y:S02]  /*3180*/  @P1 HADD2.F32 R52, -RZ, R52.H1_H1 ;  /* 0x30000034ff341230 */ /* 0x000fe40000004100 */
[----:B------:R-:W-:Y:S01]  /*3190*/  FMUL.FTZ R67, R67, UR4 ;  /* 0x0000000443437c20 */ /* 0x000fe20008410000 */
[--C-:B------:R-:W-:Y:S02]  /*31a0*/  @P0 HADD2.F32 R123, -RZ, R32.reuse.H0_H0 ;  /* 0x20000020ff7b0230 */ /* 0x100fe40000004100 */
[--C-:B------:R-:W-:Y:S01]  /*31b0*/  FFMA.FTZ R137, R137, UR11, R124.reuse ;  /* 0x0000000b89897c23 */ /* 0x100fe2000801007c */
[----:B------:R-:W-:Y:S02]  /*31c0*/  @P1 HADD2.F32 R122, -RZ, R32.H1_H1 ;  /* 0x30000020ff7a1230 */ /* 0x000fe40000004100 */
[----:B------:R-:W-:Y:S01]  /*31d0*/  @P0 FMUL.FTZ R120, R64, R65 ;  /* 0x0000004140780220 */ /* 0x000fe20000410000 */
[----:B------:R-:W-:Y:S01]  /*31e0*/  @P1 FMUL.FTZ R121, R67, R52 ;  /* 0x0000003443791220 */ /* 0x000fe20000410000 */
[----:B------:R-:W-:Y:S01]  /*31f0*/  @P0 FMUL.FTZ R58, R123, R64 ;  /* 0x000000407b3a0220 */ /* 0x000fe20000410000 */
[C---:B------:R-:W-:Y:S01]  /*3200*/  LOP3.LUT P6, RZ, R62.reuse, 0xff0000, RZ, 0xc0, !PT ;  /* 0x00ff00003eff7812 */ /* 0x040fe200078cc0ff */
[--C-:B------:R-:W-:Y:S01]  /*3210*/  HADD2.F32 R52, -RZ, R41.reuse.H0_H0 ;  /* 0x20000029ff347230 */ /* 0x100fe20000004100 */
[----:B------:R-:W-:Y:S01]  /*3220*/  LOP3.LUT P5, RZ, R62, 0xff000000, RZ, 0xc0, !PT ;  /* 0xff0000003eff7812 */ /* 0x000fe200078ac0ff */
[----:B------:R-:W-:Y:S01]  /*3230*/  FADD.FTZ R139, R138, -R139 ;  /* 0x8000008b8a8b7221 */ /* 0x000fe20000010000 */
[----:B------:R-:W-:Y:S01]  /*3240*/  ISETP.GE.U32.AND P0, PT, R62, RZ, PT ;  /* 0x000000ff3e00720c */ /* 0x000fe20003f06070 */
[----:B------:R-:W-:Y:S01]  /*3250*/  HADD2.F32 R62, -RZ, R41.H1_H1 ;  /* 0x30000029ff3e7230 */ /* 0x000fe20000004100 */
[C---:B------:R-:W-:Y:S01]  /*3260*/  LOP3.LUT P4, RZ, R63.reuse, 0xff, RZ, 0xc0, !PT ;  /* 0x000000ff3fff7812 */ /* 0x040fe2000788c0ff */
[----:B------:R-:W-:Y:S01]  /*3270*/  FADD.FTZ R137, R136, -R137 ;  /* 0x8000008988897221 */ /* 0x000fe20000010000 */
[----:B------:R-:W-:Y:S01]  /*3280*/  LOP3.LUT P3, RZ, R63, 0xff00, RZ, 0xc0, !PT ;  /* 0x0000ff003fff7812 */ /* 0x000fe2000786c0ff */
[--C-:B------:R-:W-:Y:S01]  /*3290*/  FFMA.FTZ R135, R135, UR11, R124.reuse ;  /* 0x0000000b87877c23 */ /* 0x100fe2000801007c */
[----:B------:R-:W-:Y:S01]  /*32a0*/  @P1 FMUL.FTZ R59, R122, R67 ;  /* 0x000000437a3b1220 */ /* 0x000fe20000410000 */
[--C-:B------:R-:W-:Y:S01]  /*32b0*/  FFMA.FTZ R129, R129, UR11, R124.reuse ;  /* 0x0000000b81817c23 */ /* 0x100fe2000801007c */
[----:B------:R-:W-:Y:S01]  /*32c0*/  LOP3.LUT P1, RZ, R63, 0xff0000, RZ, 0xc0, !PT ;  /* 0x00ff00003fff7812 */ /* 0x000fe2000782c0ff */
[--C-:B------:R-:W-:Y:S01]  /*32d0*/  FFMA.FTZ R131, R131, UR11, R124.reuse ;  /* 0x0000000b83837c23 */ /* 0x100fe2000801007c */
[----:B------:R-:W-:Y:S01]  /*32e0*/  ISETP.GE.U32.AND.EX P0, PT, R63, 0x1000000, PT, P0 ;  /* 0x010000003f00780c */ /* 0x000fe20003f06100 */
[----:B------:R-:W-:Y:S01]  /*32f0*/  FFMA.FTZ R133, R133, UR11, R124 ;  /* 0x0000000b85857c23 */ /* 0x000fe2000801007c */
[----:B------:R-:W-:Y:S01]  /*3300*/  FFMA.FTZ R52, R139, UR10, R52 ;  /* 0x0000000a8b347c23 */ /* 0x000fe20008010034 */
[----:B------:R-:W-:-:S02]  /*3310*/  HADD2.F32 R63, -RZ, R42.H0_H0 ;  /* 0x2000002aff3f7230 */ /* 0x000fc40000004100 */
[----:B------:R-:W-:Y:S01]  /*3320*/  FADD.FTZ R134, R134, -R135 ;  /* 0x8000008786867221 */ /* 0x000fe20000010000 */
[----:B------:R-:W-:Y:S01]  /*3330*/  FFMA.FTZ R64, R137, UR10, R62 ;  /* 0x0000000a89407c23 */ /* 0x000fe2000801003e */
[----:B------:R-:W-:Y:S01]  /*3340*/  FADD.FTZ R126, R66, -R129 ;  /* 0x80000081427e7221 */ /* 0x000fe20000010000 */
[--C-:B------:R-:W-:Y:S02]  /*3350*/  HADD2.F32 R122, -RZ, R43.reuse.H0_H0 ;  /* 0x2000002bff7a7230 */ /* 0x100fe40000004100 */
[----:B------:R-:W-:Y:S01]  /*3360*/  FADD.FTZ R131, R130, -R131 ;  /* 0x8000008382837221 */ /* 0x000fe20000010000 */
[----:B------:R-:W-:Y:S02]  /*3370*/  HADD2.F32 R66, -RZ, R42.H1_H1 ;  /* 0x3000002aff427230 */ /* 0x000fe40000004100 */
[----:B------:R-:W-:Y:S01]  /*3380*/  FADD.FTZ R67, R132, -R133 ;  /* 0x8000008584437221 */ /* 0x000fe20000010000 */
[----:B------:R-:W-:Y:S02]  /*3390*/  HADD2.F32 R123, -RZ, R43.H1_H1 ;  /* 0x3000002bff7b7230 */ /* 0x000fe40000004100 */
[----:B------:R-:W-:Y:S01]  /*33a0*/  FMUL.FTZ R52, R52, UR5 ;  /* 0x0000000534347c20 */ /* 0x000fe20008410000 */
[----:B------:R-:W-:Y:S01]  /*33b0*/  FFMA.FTZ R65, R134, UR10, R63 ;  /* 0x0000000a86417c23 */ /* 0x000fe2000801003f */
[----:B------:R-:W-:Y:S01]  /*33c0*/  FMUL.FTZ R64, R64, UR5 ;  /* 0x0000000540407c20 */ /* 0x000fe20008410000 */
[----:B------:R-:W-:Y:S01]  /*33d0*/  FFMA.FTZ R128, R131, UR10, R122 ;  /* 0x0000000a83807c23 */ /* 0x000fe2000801007a */
[----:B------:R-:W-:-:S02]  /*33e0*/  @P6 HADD2.F32 R62, -RZ, R53.H0_H0 ;  /* 0x20000035ff3e6230 */ /* 0x000fc40000004100 */
[----:B------:R-:W-:Y:S01]  /*33f0*/  FFMA.FTZ R67, R67, UR10, R66 ;  /* 0x0000000a43437c23 */ /* 0x000fe20008010042 */
[----:B------:R-:W-:Y:S01]  /*3400*/  FFMA.FTZ R131, R126, UR10, R123 ;  /* 0x0000000a7e837c23 */ /* 0x000fe2000801007b */
[----:B------:R-:W-:Y:S02]  /*3410*/  @P5 HADD2.F32 R53, -RZ, R53.H1_H1 ;  /* 0x30000035ff355230 */ /* 0x000fe40000004100 */
[----:B------:R-:W-:Y:S01]  /*3420*/  FMUL.FTZ R125, R52, UR4 ;  /* 0x00000004347d7c20 */ /* 0x000fe20008410000 */
[--C-:B------:R-:W-:Y:S02]  /*3430*/  @P4 HADD2.F32 R66, -RZ, R54.reuse.H0_H0 ;  /* 0x20000036ff424230 */ /* 0x100fe40000004100 */
[----:B------:R-:W-:Y:S01]  /*3440*/  FMUL.FTZ R132, R64, UR4 ;  /* 0x0000000440847c20 */ /* 0x000fe20008410000 */
[----:B------:R-:W-:Y:S02]  /*3450*/  @P3 HADD2.F32 R126, -RZ, R54.H1_H1 ;  /* 0x30000036ff7e3230 */ /* 0x000fe40000004100 */
[----:B------:R-:W-:Y:S01]  /*3460*/  FMUL.FTZ R65, R65, UR5 ;  /* 0x0000000541417c20 */ /* 0x000fe20008410000 */
[----:B------:R-:W-:Y:S01]  /*3470*/  CS2R R122, SRZ ;  /* 0x00000000007a7805 */ /* 0x000fe2000001ff00 */
[----:B------:R-:W-:-:S02]  /*3480*/  @P6 HADD2.F32 R54, -RZ, R33.H0_H0 ;  /* 0x20000021ff366230 */ /* 0x000fc40000004100 */
[----:B------:R-:W-:Y:S01]  /*3490*/  @P6 FMUL.FTZ R122, R125, R62 ;  /* 0x0000003e7d7a6220 */ /* 0x000fe20000410000 */
[----:B------:R-:W-:Y:S01]  /*34a0*/  @P5 FMUL.FTZ R123, R132, R53 ;  /* 0x00000035847b5220 */ /* 0x000fe20000410000 */
[----:B------:R-:W-:Y:S02]  /*34b0*/  @P4 HADD2.F32 R62, -RZ, R34.H0_H0 ;  /* 0x20000022ff3e4230 */ /* 0x000fe40000004100 */
[----:B------:R-:W-:Y:S01]  /*34c0*/  FMUL.FTZ R65, R65, UR4 ;  /* 0x0000000441417c20 */ /* 0x000fe20008410000 */
[----:B------:R-:W-:Y:S02]  /*34d0*/  HFMA2 R63, -RZ, RZ, 0, 0 ;  /* 0x00000000ff3f7431 */ /* 0x000fe400000001ff */
[----:B------:R-:W-:Y:S02]  /*34e0*/  @P5 HADD2.F32 R53, -RZ, R33.H1_H1 ;  /* 0x30000021ff355230 */ /* 0x000fe40000004100 */
[----:B------:R-:W-:Y:S01]  /*34f0*/  @P6 FMUL.FTZ R63, R54, R125 ;  /* 0x0000007d363f6220 */ /* 0x000fe20000410000 */
[----:B------:R-:W-:-:S02]  /*3500*/  @P1 HADD2.F32 R130, -RZ, R55.H0_H0 ;  /* 0x20000037ff821230 */ /* 0x000fc40000004100 */
[----:B------:R-:W-:Y:S01]  /*3510*/  FMUL.FTZ R67, R67, UR5 ;  /* 0x0000000543437c20 */ /* 0x000fe20008410000 */
[----:B------:R-:W-:Y:S02]  /*3520*/  @P0 HADD2.F32 R64, -RZ, R55.H1_H1 ;  /* 0x30000037ff400230 */ /* 0x000fe40000004100 */
[----:B------:R-:W-:Y:S01]  /*3530*/  FMUL.FTZ R128, R128, UR5 ;  /* 0x0000000580807c20 */ /* 0x000fe20008410000 */
[----:B------:R-:W-:Y:S01]  /*3540*/  HFMA2 R125, -RZ, RZ, 0, 0 ;  /* 0x00000000ff7d7431 */ /* 0x000fe200000001ff */
[----:B------:R-:W-:Y:S01]  /*3550*/  CS2R R54, SRZ ;  /* 0x0000000000367805 */ /* 0x000fe2000001ff00 */
[----:B------:R-:W-:Y:S01]  /*3560*/  @P4 FMUL.FTZ R125, R65, R66 ;  /* 0x00000042417d4220 */ /* 0x000fe20000410000 */
[----:B------:R-:W-:Y:S01]  /*3570*/  FMUL.FTZ R131, R131, UR5 ;  /* 0x0000000583837c20 */ /* 0x000fe20008410000 */
[----:B------:R-:W-:Y:S01]  /*3580*/  MOV R52, RZ ;  /* 0x000000ff00347202 */ /* 0x000fe20000000f00 */
[----:B------:R-:W-:Y:S01]  /*3590*/  @P4 FMUL.FTZ R54, R62, R65 ;  /* 0x000000413e364220 */ /* 0x000fe20000410000 */
[----:B------:R-:W-:-:S02]  /*35a0*/  @P3 HADD2.F32 R66, -RZ, R34.H1_H1 ;  /* 0x30000022ff423230 */ /* 0x000fc40000004100 */
[----:B------:R-:W-:Y:S01]  /*35b0*/  FMUL.FTZ R67, R67, UR4 ;  /* 0x0000000443437c20 */ /* 0x000fe20008410000 */
[----:B------:R-:W-:Y:S01]  /*35c0*/  @P5 FMUL.FTZ R52, R53, R132 ;  /* 0x0000008435345220 */ /* 0x000fe20000410000 */
[----:B------:R-:W-:Y:S01]  /*35d0*/  FMUL.FTZ R65, R128, UR4 ;  /* 0x0000000480417c20 */ /* 0x000fe20008410000 */
[--C-:B------:R-:W-:Y:S02]  /*35e0*/  @P1 HADD2.F32 R132, -RZ, R35.reuse.H0_H0 ;  /* 0x20000023ff841230 */ /* 0x100fe40000004100 */
[----:B------:R-:W-:Y:S01]  /*35f0*/  FMUL.FTZ R131, R131, UR4 ;  /* 0x0000000483837c20 */ /* 0x000fe20008410000 */
[----:B------:R-:W-:Y:S02]  /*3600*/  @P0 HADD2.F32 R128, -RZ, R35.H1_H1 ;  /* 0x30000023ff800230 */ /* 0x000fe40000004100 */
[----:B------:R-:W-:Y:S02]  /*3610*/  HFMA2 R53, -RZ, RZ, 0, 0 ;  /* 0x00000000ff357431 */ /* 0x000fe400000001ff */
[----:B------:R-:W-:Y:S01]  /*3620*/  @P3 FMUL.FTZ R53, R66, R67 ;  /* 0x0000004342353220 */ /* 0x000fe20000410000 */
[----:B------:R-:W-:Y:S01]  /*3630*/  MOV R62, RZ ;  /* 0x000000ff003e7202 */ /* 0x000fe20000000f00 */
[----:B------:R-:W-:Y:S01]  /*3640*/  @P1 FMUL.FTZ R55, R132, R65 ;  /* 0x0000004184371220 */ /* 0x000fe20000410000 */
[----:B------:R-:W-:Y:S01]  /*3650*/  @P0 FMUL.FTZ R62, R128, R131 ;  /* 0x00000083803e0220 */ /* 0x000fe20000410000 */
[----:B------:R-:W-:Y:S01]  /*3660*/  MOV R127, RZ ;  /* 0x000000ff007f7202 */ /* 0x000fe20000000f00 */
[----:B------:R-:W-:Y:S01]  /*3670*/  @P3 FMUL.FTZ R127, R67, R126 ;  /* 0x0000007e437f3220 */ /* 0x000fe20000410000 */
[----:B------:R-:W-:Y:S01]  /*3680*/  F2FP.F16.F32.PACK_AB R54, R53, R54 ;  /* 0x000000363536723e */ /* 0x000fe200000000ff */
[----:B------:R-:W-:Y:S01]  /*3690*/  HFMA2 R129, -RZ, RZ, 0, 0 ;  /* 0x00000000ff817431 */ /* 0x000fe200000001ff */
[----:B------:R-:W-:Y:S01]  /*36a0*/  MOV R126, RZ ;  /* 0x000000ff007e7202 */ /* 0x000fe20000000f00 */
[----:B------:R-:W-:Y:S01]  /*36b0*/  @P1 FMUL.FTZ R126, R65, R130 ;  /* 0x00000082417e1220 */ /* 0x000fe20000410000 */
[----:B------:R-:W-:Y:S01]  /*36c0*/  F2FP.F16.F32.PACK_AB R53, R52, R63 ;  /* 0x0000003f3435723e */ /* 0x000fe200000000ff */
[----:B------:R-:W-:Y:S01]  /*36d0*/  @P0 FMUL.FTZ R129, R131, R64 ;  /* 0x0000004083810220 */ /* 0x000fe20000410000 */
[----:B------:R-:W-:-:S02]  /*36e0*/  F2FP.F16.F32.PACK_AB R52, R59, R58 ;  /* 0x0000003a3b34723e */ /* 0x000fc400000000ff */
[----:B------:R-:W-:Y:S01]  /*36f0*/  F2FP.F16.F32.PACK_AB R55, R62, R55 ;  /* 0x000000373e37723e */ /* 0x000fe200000000ff */
[----:B------:R-:W-:Y:S06]  /*3700*/  BRA `(.L_x_1232) ;  /* 0x0000000400b87947 */ /* 0x000fec0003800000 */
.L_x_1231:
[--C-:B------:R-:W-:Y:S01]  /*3710*/  FFMA.FTZ R141, R141, UR11, R124.reuse ;  /* 0x0000000b8d8d7c23 */ /* 0x100fe2000801007c */
[----:B------:R-:W-:Y:S01]  /*3720*/  FFMA.FTZ R67, R67, UR11, R124 ;  /* 0x0000000b43437c23 */ /* 0x000fe2000801007c */
[C---:B-----5:R-:W-:Y:S01]  /*3730*/  LOP3.LUT P0, RZ, R62.reuse, 0xff, RZ, 0xc0, !PT ;  /* 0x000000ff3eff7812 */ /* 0x060fe2000780c0ff */
[--C-:B------:R-:W-:Y:S01]  /*3740*/  HADD2.F32 R50, -RZ, R40.reuse.H1_H1 ;  /* 0x30000028ff327230 */ /* 0x100fe20000004100 */
[----:B------:R-:W-:Y:S01]  /*3750*/  LOP3.LUT P1, RZ, R62, 0xff00, RZ, 0xc0, !PT ;  /* 0x0000ff003eff7812 */ /* 0x000fe2000782c0ff */
[----:B------:R-:W-:Y:S02]  /*3760*/  HADD2.F32 R49, -RZ, R40.H0_H0 ;  /* 0x20000028ff317230 */ /* 0x000fe40000004100 */
[----:B------:R-:W-:Y:S01]  /*3770*/  FADD.FTZ R51, R140, -R141 ;  /* 0x8000008d8c337221 */ /* 0x000fe20000010000 */
[----:B------:R-:W-:Y:S01]  /*3780*/  FADD.FTZ R48, R142, -R67 ;  /* 0x800000438e307221 */ /* 0x000fe20000010000 */
[----:B------:R-:W-:Y:S01]  /*3790*/  UMOV UR4, UR8 ;  /* 0x0000000800047c82 */ /* 0x000fe20008000000 */
[----:B------:R-:W-:Y:S01]  /*37a0*/  CS2R R120, SRZ ;  /* 0x0000000000787805 */ /* 0x000fe2000001ff00 */
[----:B------:R-:W-:Y:S01]  /*37b0*/  FFMA.FTZ R51, R51, UR10, R50 ;  /* 0x0000000a33337c23 */ /* 0x000fe20008010032 */
[----:B------:R-:W-:Y:S01]  /*37c0*/  FFMA.FTZ R48, R48, UR10, R49 ;  /* 0x0000000a30307c23 */ /* 0x000fe20008010031 */
[----:B------:R-:W-:Y:S01]  /*37d0*/  CS2R R58, SRZ ;  /* 0x00000000003a7805 */ /* 0x000fe2000001ff00 */
[----:B------:R-:W-:Y:S01]  /*37e0*/  FFMA.FTZ R139, R139, UR11, R124 ;  /* 0x0000000b8b8b7c23 */ /* 0x000fe2000801007c */
[----:B------:R-:W-:Y:S01]  /*37f0*/  FMUL.FTZ R50, R51, UR5 ;  /* 0x0000000533327c20 */ /* 0x000fe20008410000 */
[----:B------:R-:W-:Y:S01]  /*3800*/  FMUL.FTZ R49, R48, UR5 ;  /* 0x0000000530317c20 */ /* 0x000fe20008410000 */
[--C-:B------:R-:W-:Y:S01]  /*3810*/  @P0 HADD2.F32 R64, -RZ, R52.reuse.H0_H0 ;  /* 0x20000034ff400230 */ /* 0x100fe20000004100 */
[----:B------:R-:W-:Y:S01]  /*3820*/  LOP3.LUT P6, RZ, R62, 0xff0000, RZ, 0xc0, !PT ;  /* 0x00ff00003eff7812 */ /* 0x000fe200078cc0ff */
[----:B------:R-:W-:-:S02]  /*3830*/  @P1 HADD2.F32 R65, -RZ, R52.H1_H1 ;  /* 0x30000034ff411230 */ /* 0x000fc40000004100 */
[----:B------:R-:W-:Y:S01]  /*3840*/  FMUL.FTZ R50, R50, UR4 ;  /* 0x0000000432327c20 */ /* 0x000fe20008410000 */
[--C-:B------:R-:W-:Y:S02]  /*3850*/  @P1 HADD2.F32 R67, -RZ, R32.reuse.H1_H1 ;  /* 0x30000020ff431230 */ /* 0x100fe40000004100 */
[----:B------:R-:W-:Y:S01]  /*3860*/  FMUL.FTZ R49, R49, UR4 ;  /* 0x0000000431317c20 */ /* 0x000fe20008410000 */
[----:B------:R-:W-:Y:S02]  /*3870*/  @P0 HADD2.F32 R52, -RZ, R32.H0_H0 ;  /* 0x20000020ff340230 */ /* 0x000fe40000004100 */
[-C--:B------:R-:W-:Y:S01]  /*3880*/  @P1 FMUL.FTZ R121, R65, R50.reuse ;  /* 0x0000003241791220 */ /* 0x080fe20000410000 */
[----:B------:R-:W-:Y:S01]  /*3890*/  FFMA.FTZ R137, R137, UR11, R124 ;  /* 0x0000000b89897c23 */ /* 0x000fe2000801007c */
[----:B------:R-:W-:Y:S01]  /*38a0*/  @P1 FMUL.FTZ R59, R67, R50 ;  /* 0x00000032433b1220 */ /* 0x000fe20000410000 */
[-C--:B------:R-:W-:Y:S01]  /*38b0*/  @P0 FMUL.FTZ R120, R64, R49.reuse ;  /* 0x0000003140780220 */ /* 0x080fe20000410000 */
[----:B------:R-:W-:Y:S01]  /*38c0*/  @P0 FMUL.FTZ R58, R52, R49 ;  /* 0x00000031343a0220 */ /* 0x000fe20000410000 */
[----:B------:R-:W-:-:S02]  /*38d0*/  HADD2.F32 R50, -RZ, R41.H0_H0 ;  /* 0x20000029ff327230 */ /* 0x000fc40000004100 */
[----:B------:R-:W-:Y:S01]  /*38e0*/  FADD.FTZ R49, R138, -R139 ;  /* 0x8000008b8a317221 */ /* 0x000fe20000010000 */
[C---:B------:R-:W-:Y:S01]  /*38f0*/  ISETP.GE.U32.AND P0, PT, R62.reuse, RZ, PT ;  /* 0x000000ff3e00720c */ /* 0x040fe20003f06070 */
[----:B------:R-:W-:Y:S01]  /*3900*/  FFMA.FTZ R129, R129, UR11, R124 ;  /* 0x0000000b81817c23 */ /* 0x000fe2000801007c */
[----:B------:R-:W-:Y:S01]  /*3910*/  LOP3.LUT P5, RZ, R62, 0xff000000, RZ, 0xc0, !PT ;  /* 0xff0000003eff7812 */ /* 0x000fe200078ac0ff */
[----:B------:R-:W-:Y:S01]  /*3920*/  FFMA.FTZ R49, R49, UR10, R50 ;  /* 0x0000000a31317c23 */ /* 0x000fe20008010032 */
[----:B------:R-:W-:Y:S02]  /*3930*/  HADD2.F32 R50, -RZ, R41.H1_H1 ;  /* 0x30000029ff327230 */ /* 0x000fe40000004100 */
[----:B------:R-:W-:Y:S01]  /*3940*/  FADD.FTZ R137, R136, -R137 ;  /* 0x8000008988897221 */ /* 0x000fe20000010000 */
[----:B------:R-:W-:Y:S01]  /*3950*/  FFMA.FTZ R135, R135, UR11, R124 ;  /* 0x0000000b87877c23 */ /* 0x000fe2000801007c */
[C---:B------:R-:W-:Y:S01]  /*3960*/  LOP3.LUT P1, RZ, R63.reuse, 0xff0000, RZ, 0xc0, !PT ;  /* 0x00ff00003fff7812 */ /* 0x040fe2000782c0ff */
[----:B------:R-:W-:Y:S01]  /*3970*/  FADD.FTZ R129, R66, -R129 ;  /* 0x8000008142817221 */ /* 0x000fe20000010000 */
[----:B------:R-:W-:Y:S01]  /*3980*/  ISETP.GE.U32.AND.EX P0, PT, R63, 0x1000000, PT, P0 ;  /* 0x010000003f00780c */ /* 0x000fe20003f06100 */
[----:B------:R-:W-:Y:S01]  /*3990*/  FFMA.FTZ R66, R137, UR10, R50 ;  /* 0x0000000a89427c23 */ /* 0x000fe20008010032 */
[----:B------:R-:W-:Y:S01]  /*39a0*/  LOP3.LUT P4, RZ, R63, 0xff, RZ, 0xc0, !PT ;  /* 0x000000ff3fff7812 */ /* 0x000fe2000788c0ff */
[----:B------:R-:W-:Y:S01]  /*39b0*/  FFMA.FTZ R133, R133, UR11, R124 ;  /* 0x0000000b85857c23 */ /* 0x000fe2000801007c */
[----:B------:R-:W-:-:S02]  /*39c0*/  HADD2.F32 R52, -RZ, R42.H0_H0 ;  /* 0x2000002aff347230 */ /* 0x000fc40000004100 */
[----:B------:R-:W-:Y:S01]  /*39d0*/  FMUL.FTZ R50, R49, UR5 ;  /* 0x0000000531327c20 */ /* 0x000fe20008410000 */
[----:B------:R-:W-:Y:S02]  /*39e0*/  HADD2.F32 R122, -RZ, R43.H1_H1 ;  /* 0x3000002bff7a7230 */ /* 0x000fe40000004100 */
[----:B------:R-:W-:Y:S01]  /*39f0*/  FADD.FTZ R135, R134, -R135 ;  /* 0x8000008786877221 */ /* 0x000fe20000010000 */
[----:B------:R-:W-:Y:S01]  /*3a00*/  LOP3.LUT P3, RZ, R63, 0xff00, RZ, 0xc0, !PT ;  /* 0x0000ff003fff7812 */ /* 0x000fe2000786c0ff */
[----:B------:R-:W-:Y:S02]  /*3a10*/  HADD2.F32 R62, -RZ, R42.H1_H1 ;  /* 0x3000002aff3e7230 */ /* 0x000fe40000004100 */
[----:B------:R-:W-:Y:S01]  /*3a20*/  FADD.FTZ R133, R132, -R133 ;  /* 0x8000008584857221 */ /* 0x000fe20000010000 */
[----:B------:R-:W-:Y:S02]  /*3a30*/  @P6 HADD2.F32 R63, -RZ, R53.H0_H0 ;  /* 0x20000035ff3f6230 */ /* 0x000fe40000004100 */
[----:B------:R-:W-:Y:S01]  /*3a40*/  FMUL.FTZ R50, R50, UR4 ;  /* 0x0000000432327c20 */ /* 0x000fe20008410000 */
[----:B------:R-:W-:-:S02]  /*3a50*/  @P6 HADD2.F32 R65, -RZ, R33.H0_H0 ;  /* 0x20000021ff416230 */ /* 0x000fc40000004100 */
[----:B------:R-:W-:Y:S01]  /*3a60*/  FFMA.FTZ R135, R135, UR10, R52 ;  /* 0x0000000a87877c23 */ /* 0x000fe20008010034 */
[----:B------:R-:W-:Y:S01]  /*3a70*/  FFMA.FTZ R137, R129, UR10, R122 ;  /* 0x0000000a81897c23 */ /* 0x000fe2000801007a */
[----:B------:R-:W-:Y:S01]  /*3a80*/  FFMA.FTZ R131, R131, UR11, R124 ;  /* 0x0000000b83837c23 */ /* 0x000fe2000801007c */
[----:B------:R-:W-:Y:S01]  /*3a90*/  CS2R R122, SRZ ;  /* 0x00000000007a7805 */ /* 0x000fe2000001ff00 */
[----:B------:R-:W-:Y:S02]  /*3aa0*/  HFMA2 R52, -RZ, RZ, 0, 0 ;  /* 0x00000000ff347431 */ /* 0x000fe400000001ff */
[----:B------:R-:W-:Y:S01]  /*3ab0*/  FFMA.FTZ R128, R133, UR10, R62 ;  /* 0x0000000a85807c23 */ /* 0x000fe2000801003e */
[----:B------:R-:W-:Y:S02]  /*3ac0*/  @P5 HADD2.F32 R67, -RZ, R53.H1_H1 ;  /* 0x30000035ff435230 */ /* 0x000fe40000004100 */
[-C--:B------:R-:W-:Y:S01]  /*3ad0*/  @P6 FMUL.FTZ R122, R63, R50.reuse ;  /* 0x000000323f7a6220 */ /* 0x080fe20000410000 */
[----:B------:R-:W-:Y:S01]  /*3ae0*/  @P6 FMUL.FTZ R52, R65, R50 ;  /* 0x0000003241346220 */ /* 0x000fe20000410000 */
[----:B------:R-:W-:-:S02]  /*3af0*/  HADD2.F32 R64, -RZ, R43.H0_H0 ;  /* 0x2000002bff407230 */ /* 0x000fc40000004100 */
[----:B------:R-:W-:Y:S01]  /*3b00*/  FMUL.FTZ R53, R66, UR5 ;  /* 0x0000000542357c20 */ /* 0x000fe20008410000 */
[----:B------:R-:W-:Y:S01]  /*3b10*/  FMUL.FTZ R50, R135, UR5 ;  /* 0x0000000587327c20 */ /* 0x000fe20008410000 */
[----:B------:R-:W-:Y:S01]  /*3b20*/  FADD.FTZ R131, R130, -R131 ;  /* 0x8000008382837221 */ /* 0x000fe20000010000 */
[--C-:B------:R-:W-:Y:S02]  /*3b30*/  @P1 HADD2.F32 R133, -RZ, R55.reuse.H0_H0 ;  /* 0x20000037ff851230 */ /* 0x100fe40000004100 */
[----:B------:R-:W-:Y:S01]  /*3b40*/  FMUL.FTZ R62, R53, UR4 ;  /* 0x00000004353e7c20 */ /* 0x000fe20008410000 */
[----:B------:R-:W-:Y:S02]  /*3b50*/  @P0 HADD2.F32 R132, -RZ, R55.H1_H1 ;  /* 0x30000037ff840230 */ /* 0x000fe40000004100 */
[----:B------:R-:W-:Y:S01]  /*3b60*/  FMUL.FTZ R55, R128, UR5 ;  /* 0x0000000580377c20 */ /* 0x000fe20008410000 */
[----:B------:R-:W-:Y:S02]  /*3b70*/  @P4 HADD2.F32 R129, -RZ, R54.H0_H0 ;  /* 0x20000036ff814230 */ /* 0x000fe40000004100 */
[----:B------:R-:W-:Y:S01]  /*3b80*/  FMUL.FTZ R50, R50, UR4 ;  /* 0x0000000432327c20 */ /* 0x000fe20008410000 */
[----:B------:R-:W-:-:S02]  /*3b90*/  @P5 HADD2.F32 R63, -RZ, R33.H1_H1 ;  /* 0x30000021ff3f5230 */ /* 0x000fc40000004100 */
[----:B------:R-:W-:Y:S01]  /*3ba0*/  FFMA.FTZ R130, R131, UR10, R64 ;  /* 0x0000000a83827c23 */ /* 0x000fe20008010040 */
[----:B------:R-:W-:Y:S01]  /*3bb0*/  @P4 HADD2.F32 R65, -RZ, R34.H0_H0 ;  /* 0x20000022ff414230 */ /* 0x000fe20000004100 */
[----:B------:R-:W-:Y:S01]  /*3bc0*/  MOV R53, RZ ;  /* 0x000000ff00357202 */ /* 0x000fe20000000f00 */
[----:B------:R-:W-:Y:S02]  /*3bd0*/  @P3 HADD2.F32 R131, -RZ, R54.H1_H1 ;  /* 0x30000036ff833230 */ /* 0x000fe40000004100 */
[----:B------:R-:W-:Y:S01]  /*3be0*/  HFMA2 R125, -RZ, RZ, 0, 0 ;  /* 0x00000000ff7d7431 */ /* 0x000fe200000001ff */
[----:B------:R-:W-:Y:S01]  /*3bf0*/  MOV R54, RZ ;  /* 0x000000ff00367202 */ /* 0x000fe20000000f00 */
[----:B------:R-:W-:Y:S01]  /*3c00*/  FMUL.FTZ R64, R55, UR4 ;  /* 0x0000000437407c20 */ /* 0x000fe20008410000 */
[----:B------:R-:W-:Y:S01]  /*3c10*/  @P5 FMUL.FTZ R53, R63, R62 ;  /* 0x0000003e3f355220 */ /* 0x000fe20000410000 */
[-C--:B------:R-:W-:Y:S01]  /*3c20*/  @P4 FMUL.FTZ R125, R129, R50.reuse ;  /* 0x00000032817d4220 */ /* 0x080fe20000410000 */
[----:B------:R-:W-:Y:S01]  /*3c30*/  @P4 FMUL.FTZ R54, R65, R50 ;  /* 0x0000003241364220 */ /* 0x000fe20000410000 */
[----:B------:R-:W-:Y:S01]  /*3c40*/  CS2R R126, SRZ ;  /* 0x00000000007e7805 */ /* 0x000fe2000001ff00 */
[----:B------:R-:W-:Y:S01]  /*3c50*/  FMUL.FTZ R50, R130, UR5 ;  /* 0x0000000582327c20 */ /* 0x000fe20008410000 */
[----:B------:R-:W-:Y:S01]  /*3c60*/  FMUL.FTZ R63, R137, UR5 ;  /* 0x00000005893f7c20 */ /* 0x000fe20008410000 */
[----:B------:R-:W-:Y:S01]  /*3c70*/  @P5 FMUL.FTZ R123, R67, R62 ;  /* 0x0000003e437b5220 */ /* 0x000fe20000410000 */
[----:B------:R-:W-:Y:S01]  /*3c80*/  @P3 FMUL.FTZ R127, R131, R64 ;  /* 0x00000040837f3220 */ /* 0x000fe20000410000 */
[----:B------:R-:W-:-:S02]  /*3c90*/  @P3 HADD2.F32 R67, -RZ, R34.H1_H1 ;  /* 0x30000022ff433230 */ /* 0x000fc40000004100 */
[----:B------:R-:W-:Y:S01]  /*3ca0*/  FMUL.FTZ R50, R50, UR4 ;  /* 0x0000000432327c20 */ /* 0x000fe20008410000 */
[--C-:B------:R-:W-:Y:S02]  /*3cb0*/  @P1 HADD2.F32 R131, -RZ, R35.reuse.H0_H0 ;  /* 0x20000023ff831230 */ /* 0x100fe40000004100 */
[----:B------:R-:W-:Y:S01]  /*3cc0*/  FMUL.FTZ R63, R63, UR4 ;  /* 0x000000043f3f7c20 */ /* 0x000fe20008410000 */
[----:B------:R-:W-:Y:S02]  /*3cd0*/  @P0 HADD2.F32 R134, -RZ, R35.H1_H1 ;  /* 0x30000023ff860230 */ /* 0x000fe40000004100 */
[----:B------:R-:W-:Y:S01]  /*3ce0*/  HFMA2 R55, -RZ, RZ, 0, 0 ;  /* 0x00000000ff377431 */ /* 0x000fe200000001ff */
[----:B------:R-:W-:Y:S01]  /*3cf0*/  MOV R62, RZ ;  /* 0x000000ff003e7202 */ /* 0x000fe20000000f00 */
[----:B------:R-:W-:Y:S01]  /*3d00*/  @P3 FMUL.FTZ R55, R67, R64 ;  /* 0x0000004043373220 */ /* 0x000fe20000410000 */
[----:B------:R-:W-:Y:S01]  /*3d10*/  MOV R65, RZ ;  /* 0x000000ff00417202 */ /* 0x000fe20000000f00 */
[----:B------:R-:W-:Y:S01]  /*3d20*/  @P1 FMUL.FTZ R62, R131, R50 ;  /* 0x00000032833e1220 */ /* 0x000fe20000410000 */
[----:B------:R-:W-:Y:S01]  /*3d30*/  @P0 FMUL.FTZ R65, R134, R63 ;  /* 0x0000003f86410220 */ /* 0x000fe20000410000 */
[----:B------:R-:W-:-:S02]  /*3d40*/  HFMA2 R129, -RZ, RZ, 0, 0 ;  /* 0x00000000ff817431 */ /* 0x000fc400000001ff */
[----:B------:R-:W-:Y:S01]  /*3d50*/  @P1 FMUL.FTZ R126, R133, R50 ;  /* 0x00000032857e1220 */ /* 0x000fe20000410000 */
[----:B------:R-:W-:Y:S01]  /*3d60*/  F2FP.F16.F32.PACK_AB R48, R51, R48 ;  /* 0x000000303330723e */ /* 0x000fe200000000ff */
[----:B------:R-:W-:Y:S01]  /*3d70*/  @P0 FMUL.FTZ R129, R132, R63 ;  /* 0x0000003f84810220 */ /* 0x000fe20000410000 */
[----:B------:R-:W-:Y:S02]  /*3d80*/  F2FP.F16.F32.PACK_AB R54, R55, R54 ;  /* 0x000000363736723e */ /* 0x000fe400000000ff */
[----:B------:R-:W-:Y:S02]  /*3d90*/  F2FP.F16.F32.PACK_AB R53, R53, R52 ;  /* 0x000000343535723e */ /* 0x000fe400000000ff */
[----:B------:R-:W-:Y:S02]  /*3da0*/  F2FP.F16.F32.PACK_AB R50, R128, R135 ;  /* 0x000000878032723e */ /* 0x000fe400000000ff */
[----:B------:R-:W-:Y:S02]  /*3db0*/  F2FP.F16.F32.PACK_AB R49, R66, R49 ;  /* 0x000000314231723e */ /* 0x000fe400000000ff */
[----:B------:R-:W-:-:S02]  /*3dc0*/  F2FP.F16.F32.PACK_AB R51, R137, R130 ;  /* 0x000000828933723e */ /* 0x000fc400000000ff */
[----:B------:R-:W-:Y:S02]  /*3dd0*/  F2FP.F16.F32.PACK_AB R52, R59, R58 ;  /* 0x0000003a3b34723e */ /* 0x000fe400000000ff */
[----:B------:R-:W-:-:S07]  /*3de0*/  F2FP.F16.F32.PACK_AB R55, R65, R62 ;  /* 0x0000003e4137723e */ /* 0x000fce00000000ff */
.L_x_1232:
        /* <DEDUP_REMOVED lines=11> */
[--C-:B0-----:R-:W-:Y:S01]  /*3ea0*/  FFMA.FTZ R49, R106, UR11, R124.reuse ;  /* 0x0000000b6a317c23 */ /* 0x101fe2000801007c */
[----:B------:R-:W-:Y:S01]  /*3eb0*/  LOP3.LUT P1, RZ, R60, 0xff, RZ, 0xc0, !PT ;  /* 0x000000ff3cff7812 */ /* 0x000fe2000782c0ff */
[--C-:B------:R-:W-:Y:S02]  /*3ec0*/  HADD2.F32 R48, -RZ, R44.reuse.H0_H0 ;  /* 0x2000002cff307230 */ /* 0x100fe40000004100 */
[--C-:B------:R-:W-:Y:S01]  /*3ed0*/  FFMA.FTZ R51, R110, UR11, R124.reuse ;  /* 0x0000000b6e337c23 */ /* 0x100fe2000801007c */
[----:B------:R-:W-:Y:S01]  /*3ee0*/  FADD.FTZ R49, R104, -R49 ;  /* 0x8000003168317221 */ /* 0x000fe20000010000 */
[----:B------:R-:W-:Y:S01]  /*3ef0*/  FFMA.FTZ R50, R107, UR11, R124 ;  /* 0x0000000b6b327c23 */ /* 0x000fe2000801007c */
[----:B------:R-:W-:Y:S01]  /*3f00*/  LOP3.LUT P4, RZ, R60, 0xff0000, RZ, 0xc0, !PT ;  /* 0x00ff00003cff7812 */ /* 0x000fe2000788c0ff */
[----:B------:R-:W-:Y:S01]  /*3f10*/  FADD.FTZ R53, R108, -R51 ;  /* 0x800000336c357221 */ /* 0x000fe20000010000 */
[----:B------:R-:W-:Y:S01]  /*3f20*/  FFMA.FTZ R48, R49, UR10, R48 ;  /* 0x0000000a31307c23 */ /* 0x000fe20008010030 */
[----:B------:R-:W-:-:S02]  /*3f30*/  HADD2.F32 R51, -RZ, R44.H1_H1 ;  /* 0x3000002cff337230 */ /* 0x000fc40000004100 */
[----:B------:R-:W-:Y:S01]  /*3f40*/  FADD.FTZ R54, R105, -R50 ;  /* 0x8000003269367221 */ /* 0x000fe20000010000 */
[----:B------:R-:W-:Y:S01]  /*3f50*/  LOP3.LUT P3, RZ, R60, 0xff00, RZ, 0xc0, !PT ;  /* 0x0000ff003cff7812 */ /* 0x000fe2000786c0ff */
[----:B------:R-:W-:Y:S01]  /*3f60*/  FMUL.FTZ R49, R48, UR5 ;  /* 0x0000000530317c20 */ /* 0x000fe20008410000 */
[----:B------:R-:W-:Y:S02]  /*3f70*/  HADD2.F32 R52, -RZ, R45.H0_H0 ;  /* 0x2000002dff347230 */ /* 0x000fe40000004100 */
[----:B------:R-:W-:Y:S01]  /*3f80*/  FFMA.FTZ R51, R54, UR10, R51 ;  /* 0x0000000a36337c23 */ /* 0x000fe20008010033 */
[----:B-----5:R-:W-:Y:S02]  /*3f90*/  @P1 HADD2.F32 R50, -RZ, R56.H0_H0 ;  /* 0x20000038ff321230 */ /* 0x020fe40000004100 */
[----:B------:R-:W-:Y:S01]  /*3fa0*/  FMUL.FTZ R103, R49, UR4 ;  /* 0x0000000431677c20 */ /* 0x000fe20008410000 */
[----:B------:R-:W-:Y:S01]  /*3fb0*/  CS2R R64, SRZ ;  /* 0x0000000000407805 */ /* 0x000fe2000001ff00 */
[----:B------:R-:W-:Y:S01]  /*3fc0*/  FFMA.FTZ R49, R53, UR10, R52 ;  /* 0x0000000a35317c23 */ /* 0x000fe20008010034 */
[----:B------:R-:W-:-:S02]  /*3fd0*/  @P1 HADD2.F32 R104, -RZ, R36.H0_H0 ;  /* 0x20000024ff681230 */ /* 0x000fc40000004100 */
[----:B------:R-:W-:Y:S01]  /*3fe0*/  @P1 FMUL.FTZ R64, R103, R50 ;  /* 0x0000003267401220 */ /* 0x000fe20000410000 */
[----:B------:R-:W-:Y:S01]  /*3ff0*/  FMUL.FTZ R50, R51, UR5 ;  /* 0x0000000533327c20 */ /* 0x000fe20008410000 */
[----:B------:R-:W-:Y:S01]  /*4000*/  FMUL.FTZ R54, R49, UR5 ;  /* 0x0000000531367c20 */ /* 0x000fe20008410000 */
[----:B------:R-:W-:Y:S01]  /*4010*/  FFMA.FTZ R110, R111, UR11, R124 ;  /* 0x0000000b6f6e7c23 */ /* 0x000fe2000801007c */
[----:B------:R-:W-:Y:S02]  /*4020*/  @P4 HADD2.F32 R67, -RZ, R57.H0_H0 ;  /* 0x20000039ff434230 */ /* 0x000fe40000004100 */
[----:B------:R-:W-:Y:S01]  /*4030*/  FMUL.FTZ R105, R50, UR4 ;  /* 0x0000000432697c20 */ /* 0x000fe20008410000 */
[----:B------:R-:W-:Y:S02]  /*4040*/  @P4 HADD2.F32 R107, -RZ, R37.H0_H0 ;  /* 0x20000025ff6b4230 */ /* 0x000fe40000004100 */
[----:B------:R-:W-:Y:S02]  /*4050*/  HFMA2 R55, -RZ, RZ, 0, 0 ;  /* 0x00000000ff377431 */ /* 0x000fe400000001ff */
[----:B------:R-:W-:-:S02]  /*4060*/  @P3 HADD2.F32 R56, -RZ, R56.H1_H1 ;  /* 0x30000038ff383230 */ /* 0x000fc40000004100 */
[----:B------:R-:W-:Y:S01]  /*4070*/  FMUL.FTZ R54, R54, UR4 ;  /* 0x0000000436367c20 */ /* 0x000fe20008410000 */
[----:B------:R-:W-:Y:S02]  /*4080*/  @P3 HADD2.F32 R106, -RZ, R36.H1_H1 ;  /* 0x30000024ff6a3230 */ /* 0x000fe40000004100 */
[----:B------:R-:W-:Y:S01]  /*4090*/  @P1 FMUL.FTZ R55, R104, R103 ;  /* 0x0000006768371220 */ /* 0x000fe20000410000 */
[----:B------:R-:W-:Y:S01]  /*40a0*/  HADD2.F32 R50, -RZ, R45.H1_H1 ;  /* 0x3000002dff327230 */ /* 0x000fe20000004100 */
[----:B------:R-:W-:Y:S01]  /*40b0*/  LOP3.LUT P6, RZ, R60, 0xff000000, RZ, 0xc0, !PT ;  /* 0xff0000003cff7812 */ /* 0x000fe200078cc0ff */
[----:B------:R-:W-:Y:S01]  /*40c0*/  FADD.FTZ R109, R109, -R110 ;  /* 0x8000006e6d6d7221 */ /* 0x000fe20000010000 */
[----:B------:R-:W-:Y:S01]  /*40d0*/  FFMA.FTZ R111, R114, UR11, R124 ;  /* 0x0000000b726f7c23 */ /* 0x000fe2000801007c */
[----:B------:R-:W-:Y:S02]  /*40e0*/  CS2R R52, SRZ ;  /* 0x0000000000347805 */ /* 0x000fe4000001ff00 */
[----:B------:R-:W-:Y:S01]  /*40f0*/  ISETP.GE.U32.AND P1, PT, R60, RZ, PT ;  /* 0x000000ff3c00720c */ /* 0x000fe20003f26070 */
[----:B------:R-:W-:Y:S01]  /*4100*/  @P4 FMUL.FTZ R53, R107, R54 ;  /* 0x000000366b354220 */ /* 0x000fe20000410000 */
[----:B------:R-:W-:Y:S01]  /*4110*/  MOV R66, RZ ;  /* 0x000000ff00427202 */ /* 0x000fe20000000f00 */
[----:B------:R-:W-:Y:S01]  /*4120*/  @P4 FMUL.FTZ R66, R54, R67 ;  /* 0x0000004336424220 */ /* 0x000fe20000410000 */
[----:B------:R-:W-:Y:S01]  /*4130*/  LOP3.LUT P5, RZ, R61, 0xff, RZ, 0xc0, !PT ;  /* 0x000000ff3dff7812 */ /* 0x000fe200078ac0ff */
[----:B------:R-:W-:Y:S01]  /*4140*/  @P3 FMUL.FTZ R65, R105, R56 ;  /* 0x0000003869413220 */ /* 0x000fe20000410000 */
[----:B------:R-:W-:Y:S01]  /*4150*/  @P3 FMUL.FTZ R52, R106, R105 ;  /* 0x000000696a343220 */ /* 0x000fe20000410000 */
[----:B------:R-:W-:-:S02]  /*4160*/  HADD2.F32 R54, -RZ, R46.H0_H0 ;  /* 0x2000002eff367230 */ /* 0x000fc40000004100 */
[----:B------:R-:W-:Y:S01]  /*4170*/  FFMA.FTZ R108, R109, UR10, R50 ;  /* 0x0000000a6d6c7c23 */ /* 0x000fe20008010032 */
[C---:B------:R-:W-:Y:S01]  /*4180*/  LOP3.LUT P4, RZ, R61.reuse, 0xff00, RZ, 0xc0, !PT ;  /* 0x0000ff003dff7812 */ /* 0x040fe2000788c0ff */
[----:B------:R-:W-:Y:S01]  /*4190*/  FADD.FTZ R111, R112, -R111 ;  /* 0x8000006f706f7221 */ /* 0x000fe20000010000 */
[----:B------:R-:W-:Y:S01]  /*41a0*/  LOP3.LUT P3, RZ, R61, 0xff0000, RZ, 0xc0, !PT ;  /* 0x00ff00003dff7812 */ /* 0x000fe2000786c0ff */
[--C-:B------:R-:W-:Y:S01]  /*41b0*/  FFMA.FTZ R114, R115, UR11, R124.reuse ;  /* 0x0000000b73727c23 */ /* 0x100fe2000801007c */
[----:B------:R-:W-:Y:S01]  /*41c0*/  ISETP.GE.U32.AND.EX P1, PT, R61, 0x1000000, PT, P1 ;  /* 0x010000003d00780c */ /* 0x000fe20003f26110 */
[--C-:B------:R-:W-:Y:S01]  /*41d0*/  FFMA.FTZ R115, R118, UR11, R124.reuse ;  /* 0x0000000b76737c23 */ /* 0x100fe2000801007c */
[----:B------:R-:W-:Y:S01]  /*41e0*/  FFMA.FTZ R124, R119, UR11, R124 ;  /* 0x0000000b777c7c23 */ /* 0x000fe2000801007c */
[----:B------:R-:W-:Y:S01]  /*41f0*/  FMUL.FTZ R50, R108, UR5 ;  /* 0x000000056c327c20 */ /* 0x000fe20008410000 */
[----:B------:R-:W-:Y:S01]  /*4200*/  FFMA.FTZ R109, R111, UR10, R54 ;  /* 0x0000000a6f6d7c23 */ /* 0x000fe20008010036 */
[----:B------:R-:W-:Y:S01]  /*4210*/  FADD.FTZ R113, R113, -R114 ;  /* 0x8000007271717221 */ /* 0x000fe20000010000 */
[----:B------:R-:W-:-:S02]  /*4220*/  HADD2.F32 R61, -RZ, R47.H1_H1 ;  /* 0x3000002fff3d7230 */ /* 0x000fc40000004100 */
[----:B------:R-:W-:Y:S01]  /*4230*/  FADD.FTZ R114, R117, -R124 ;  /* 0x8000007c75727221 */ /* 0x000fe20000010000 */
[----:B------:R-:W-:Y:S01]  /*4240*/  FMUL.FTZ R104, R50, UR4 ;  /* 0x0000000432687c20 */ /* 0x000fe20008410000 */
[----:B------:R-:W-:Y:S02]  /*4250*/  HADD2.F32 R56, -RZ, R46.H1_H1 ;  /* 0x3000002eff387230 */ /* 0x000fe40000004100 */
[----:B------:R-:W-:Y:S01]  /*4260*/  FMUL.FTZ R50, R109, UR5 ;  /* 0x000000056d327c20 */ /* 0x000fe20008410000 */
[----:B------:R-:W-:Y:S02]  /*4270*/  HADD2.F32 R60, -RZ, R47.H0_H0 ;  /* 0x2000002fff3c7230 */ /* 0x000fe40000004100 */
[----:B------:R-:W-:Y:S01]  /*4280*/  FADD.FTZ R115, R116, -R115 ;  /* 0x8000007374737221 */ /* 0x000fe20000010000 */
[----:B------:R-:W-:Y:S02]  /*4290*/  @P6 HADD2.F32 R57, -RZ, R57.H1_H1 ;  /* 0x30000039ff396230 */ /* 0x000fe40000004100 */
[----:B------:R-:W-:Y:S01]  /*42a0*/  FFMA.FTZ R114, R114, UR10, R61 ;  /* 0x0000000a72727c23 */ /* 0x000fe2000801003d */
[----:B------:R-:W-:-:S02]  /*42b0*/  @P5 HADD2.F32 R54, -RZ, R58.H0_H0 ;  /* 0x2000003aff365230 */ /* 0x000fc40000004100 */
[----:B------:R-:W-:Y:S02]  /*42c0*/  HFMA2 R61, -RZ, RZ, 0, 0 ;  /* 0x00000000ff3d7431 */ /* 0x000fe400000001ff */
[----:B------:R-:W-:Y:S02]  /*42d0*/  @P5 HADD2.F32 R116, -RZ, R38.H0_H0 ;  /* 0x20000026ff745230 */ /* 0x000fe40000004100 */
[----:B------:R-:W-:Y:S01]  /*42e0*/  FMUL.FTZ R105, R50, UR4 ;  /* 0x0000000432697c20 */ /* 0x000fe20008410000 */
[----:B------:R-:W-:Y:S01]  /*42f0*/  FFMA.FTZ R110, R113, UR10, R56 ;  /* 0x0000000a716e7c23 */ /* 0x000fe20008010038 */
[----:B------:R-:W-:Y:S01]  /*4300*/  FFMA.FTZ R111, R115, UR10, R60 ;  /* 0x0000000a736f7c23 */ /* 0x000fe2000801003c */
[----:B------:R-:W-:Y:S02]  /*4310*/  @P4 HADD2.F32 R67, -RZ, R58.H1_H1 ;  /* 0x3000003aff434230 */ /* 0x000fe40000004100 */
[----:B------:R-:W-:Y:S01]  /*4320*/  @P6 FMUL.FTZ R61, R104, R57 ;  /* 0x00000039683d6220 */ /* 0x000fe20000410000 */
[--C-:B------:R-:W-:Y:S01]  /*4330*/  @P3 HADD2.F32 R103, -RZ, R59.reuse.H0_H0 ;  /* 0x2000003bff673230 */ /* 0x100fe20000004100 */
[----:B------:R-:W-:Y:S01]  /*4340*/  CS2R R56, SRZ ;  /* 0x0000000000387805 */ /* 0x000fe2000001ff00 */
[----:B------:R-:W-:Y:S01]  /*4350*/  @P1 HADD2.F32 R106, -RZ, R59.H1_H1 ;  /* 0x3000003bff6a1230 */ /* 0x000fe20000004100 */
[----:B------:R-:W-:Y:S01]  /*4360*/  CS2R R58, SRZ ;  /* 0x00000000003a7805 */ /* 0x000fe2000001ff00 */
[----:B------:R-:W-:Y:S01]  /*4370*/  @P5 FMUL.FTZ R57, R116, R105 ;  /* 0x0000006974395220 */ /* 0x000fe20000410000 */
[----:B------:R-:W-:Y:S01]  /*4380*/  @P5 FMUL.FTZ R58, R105, R54 ;  /* 0x00000036693a5220 */ /* 0x000fe20000410000 */
[----:B------:R-:W-:Y:S01]  /*4390*/  FMUL.FTZ R60, R110, UR5 ;  /* 0x000000056e3c7c20 */ /* 0x000fe20008410000 */
[----:B------:R-:W-:Y:S01]  /*43a0*/  FMUL.FTZ R50, R111, UR5 ;  /* 0x000000056f327c20 */ /* 0x000fe20008410000 */
[----:B------:R-:W-:Y:S01]  /*43b0*/  FMUL.FTZ R105, R114, UR5 ;  /* 0x0000000572697c20 */ /* 0x000fe20008410000 */
[----:B------:R-:W-:-:S02]  /*43c0*/  @P6 HADD2.F32 R107, -RZ, R37.H1_H1 ;  /* 0x30000025ff6b6230 */ /* 0x000fc40000004100 */
[----:B------:R-:W-:Y:S01]  /*43d0*/  FMUL.FTZ R112, R60, UR4 ;  /* 0x000000043c707c20 */ /* 0x000fe20008410000 */
        /* <DEDUP_REMOVED lines=12> */
[----:B------:R-:W-:Y:S01]  /*44a0*/  @P4 FMUL.FTZ R59, R112, R67 ;  /* 0x00000043703b4220 */ /* 0x000fe20000410000 */
[----:B------:R-:W-:-:S02]  /*44b0*/  HFMA2 R60, -RZ, RZ, 0, 0 ;  /* 0x00000000ff3c7431 */ /* 0x000fc400000001ff */
[----:B------:R-:W-:Y:S01]  /*44c0*/  @P3 FMUL.FTZ R60, R50, R103 ;  /* 0x00000067323c3220 */ /* 0x000fe20000410000 */
[----:B------:R-:W-:Y:S01]  /*44d0*/  HFMA2 R67, -RZ, RZ, 0, 0 ;  /* 0x00000000ff437431 */ /* 0x000fe200000001ff */
[----:B------:R-:W-:Y:S01]  /*44e0*/  F2FP.F16.F32.PACK_AB R48, R51, R48 ;  /* 0x000000303330723e */ /* 0x000fe200000000ff */
[----:B------:R-:W-:Y:S01]  /*44f0*/  @P1 FMUL.FTZ R67, R105, R106 ;  /* 0x0000006a69431220 */ /* 0x000fe20000410000 */
[----:B------:R-:W-:Y:S02]  /*4500*/  F2FP.F16.F32.PACK_AB R52, R52, R55 ;  /* 0x000000373434723e */ /* 0x000fe400000000ff */
[----:B------:R-:W-:Y:S02]  /*4510*/  F2FP.F16.F32.PACK_AB R50, R110, R109 ;  /* 0x0000006d6e32723e */ /* 0x000fe400000000ff */
[----:B------:R-:W-:Y:S02]  /*4520*/  F2FP.F16.F32.PACK_AB R49, R108, R49 ;  /* 0x000000316c31723e */ /* 0x000fe400000000ff */
[----:B------:R-:W-:-:S02]  /*4530*/  F2FP.F16.F32.PACK_AB R51, R114, R111 ;  /* 0x0000006f7233723e */ /* 0x000fc400000000ff */
[----:B------:R-:W-:Y:S02]  /*4540*/  F2FP.F16.F32.PACK_AB R54, R54, R57 ;  /* 0x000000393636723e */ /* 0x000fe400000000ff */
[----:B------:R-:W-:Y:S02]  /*4550*/  F2FP.F16.F32.PACK_AB R53, R56, R53 ;  /* 0x000000353835723e */ /* 0x000fe400000000ff */
[----:B------:R-:W-:Y:S01]  /*4560*/  F2FP.F16.F32.PACK_AB R55, R107, R104 ;  /* 0x000000686b37723e */ /* 0x000fe200000000ff */
[----:B------:R-:W-:Y:S06]  /*4570*/  BRA `(.L_x_1234) ;  /* 0x0000000400a47947 */ /* 0x000fec0003800000 */
.L_x_1233:
[--C-:B0-----:R-:W-:Y:S01]  /*4580*/  FFMA.FTZ R53, R106, UR11, R124.reuse ;  /* 0x0000000b6a357c23 */ /* 0x101fe2000801007c */
[C---:B------:R-:W-:Y:S01]  /*4590*/  LOP3.LUT P1, RZ, R60.reuse, 0xff, RZ, 0xc0, !PT ;  /* 0x000000ff3cff7812 */ /* 0x040fe2000782c0ff */
[--C-:B------:R-:W-:Y:S01]  /*45a0*/  HADD2.F32 R52, -RZ, R44.reuse.H0_H0 ;  /* 0x2000002cff347230 */ /* 0x100fe20000004100 */
[----:B------:R-:W-:Y:S01]  /*45b0*/  LOP3.LUT P3, RZ, R60, 0xff00, RZ, 0xc0, !PT ;  /* 0x0000ff003cff7812 */ /* 0x000fe2000786c0ff */
[----:B------:R-:W-:Y:S01]  /*45c0*/  FADD.FTZ R53, R104, -R53 ;  /* 0x8000003568357221 */ /* 0x000fe20000010000 */
[--C-:B------:R-:W-:Y:S01]  /*45d0*/  FFMA.FTZ R54, R107, UR11, R124.reuse ;  /* 0x0000000b6b367c23 */ /* 0x100fe2000801007c */
[----:B------:R-:W-:Y:S01]  /*45e0*/  FFMA.FTZ R55, R110, UR11, R124 ;  /* 0x0000000b6e377c23 */ /* 0x000fe2000801007c */
[----:B------:R-:W-:Y:S01]  /*45f0*/  LOP3.LUT P4, RZ, R60, 0xff0000, RZ, 0xc0, !PT ;  /* 0x00ff00003cff7812 */ /* 0x000fe2000788c0ff */
[----:B------:R-:W-:Y:S01]  /*4600*/  FFMA.FTZ R52, R53, UR10, R52 ;  /* 0x0000000a35347c23 */ /* 0x000fe20008010034 */
[----:B------:R-:W-:Y:S02]  /*4610*/  HADD2.F32 R66, -RZ, R44.H1_H1 ;  /* 0x3000002cff427230 */ /* 0x000fe40000004100 */
[----:B------:R-:W-:Y:S01]  /*4620*/  FADD.FTZ R105, R105, -R54 ;  /* 0x8000003669697221 */ /* 0x000fe20000010000 */
[----:B------:R-:W-:-:S02]  /*4630*/  HADD2.F32 R104, -RZ, R45.H0_H0 ;  /* 0x2000002dff687230 */ /* 0x000fc40000004100 */
[----:B------:R-:W-:Y:S01]  /*4640*/  FMUL.FTZ R52, R52, UR5 ;  /* 0x0000000534347c20 */ /* 0x000fe20008410000 */
[----:B------:R-:W-:Y:S01]  /*4650*/  FADD.FTZ R55, R108, -R55 ;  /* 0x800000376c377221 */ /* 0x000fe20000010000 */
[--C-:B-----5:R-:W-:Y:S02]  /*4660*/  @P1 HADD2.F32 R54, -RZ, R56.reuse.H0_H0 ;  /* 0x20000038ff361230 */ /* 0x120fe40000004100 */
[----:B------:R-:W-:Y:S01]  /*4670*/  FFMA.FTZ R105, R105, UR10, R66 ;  /* 0x0000000a69697c23 */ /* 0x000fe20008010042 */
[----:B------:R-:W-:Y:S01]  /*4680*/  FMUL.FTZ R67, R52, UR4 ;  /* 0x0000000434437c20 */ /* 0x000fe20008410000 */
[----:B------:R-:W-:Y:S01]  /*4690*/  FFMA.FTZ R106, R55, UR10, R104 ;  /* 0x0000000a376a7c23 */ /* 0x000fe20008010068 */
[----:B------:R-:W-:Y:S01]  /*46a0*/  CS2R R64, SRZ ;  /* 0x0000000000407805 */ /* 0x000fe2000001ff00 */
[----:B------:R-:W-:Y:S02]  /*46b0*/  @P3 HADD2.F32 R103, -RZ, R56.H1_H1 ;  /* 0x30000038ff673230 */ /* 0x000fe40000004100 */
[----:B------:R-:W-:Y:S01]  /*46c0*/  @P1 FMUL.FTZ R64, R54, R67 ;  /* 0x0000004336401220 */ /* 0x000fe20000410000 */
[----:B------:R-:W-:-:S02]  /*46d0*/  @P1 HADD2.F32 R104, -RZ, R36.H0_H0 ;  /* 0x20000024ff681230 */ /* 0x000fc40000004100 */
[----:B------:R-:W-:Y:S01]  /*46e0*/  FMUL.FTZ R54, R105, UR5 ;  /* 0x0000000569367c20 */ /* 0x000fe20008410000 */
[----:B------:R-:W-:Y:S01]  /*46f0*/  FMUL.FTZ R56, R106, UR5 ;  /* 0x000000056a387c20 */ /* 0x000fe20008410000 */
[----:B------:R-:W-:Y:S01]  /*4700*/  FFMA.FTZ R110, R111, UR11, R124 ;  /* 0x0000000b6f6e7c23 */ /* 0x000fe2000801007c */
[----:B------:R-:W-:Y:S01]  /*4710*/  CS2R R52, SRZ ;  /* 0x0000000000347805 */ /* 0x000fe2000001ff00 */
[----:B------:R-:W-:Y:S02]  /*4720*/  @P3 HADD2.F32 R105, -RZ, R36.H1_H1 ;  /* 0x30000024ff693230 */ /* 0x000fe40000004100 */
[----:B------:R-:W-:Y:S01]  /*4730*/  FMUL.FTZ R54, R54, UR4 ;  /* 0x0000000436367c20 */ /* 0x000fe20008410000 */
[----:B------:R-:W-:Y:S02]  /*4740*/  @P4 HADD2.F32 R107, -RZ, R57.H0_H0 ;  /* 0x20000039ff6b4230 */ /* 0x000fe40000004100 */
[----:B------:R-:W-:Y:S01]  /*4750*/  FMUL.FTZ R56, R56, UR4 ;  /* 0x0000000438387c20 */ /* 0x000fe20008410000 */
[----:B------:R-:W-:-:S02]  /*4760*/  @P4 HADD2.F32 R111, -RZ, R37.H0_H0 ;  /* 0x20000025ff6f4230 */ /* 0x000fc40000004100 */
[----:B------:R-:W-:Y:S01]  /*4770*/  @P1 FMUL.FTZ R52, R104, R67 ;  /* 0x0000004368341220 */ /* 0x000fe20000410000 */
[----:B------:R-:W-:Y:S01]  /*4780*/  ISETP.GE.U32.AND P1, PT, R60, RZ, PT ;  /* 0x000000ff3c00720c */ /* 0x000fe20003f26070 */
[----:B------:R-:W-:Y:S01]  /*4790*/  HFMA2 R55, -RZ, RZ, 0, 0 ;  /* 0x00000000ff377431 */ /* 0x000fe200000001ff */
[----:B------:R-:W-:Y:S01]  /*47a0*/  MOV R66, RZ ;  /* 0x000000ff00427202 */ /* 0x000fe20000000f00 */
[-C--:B------:R-:W-:Y:S01]  /*47b0*/  @P3 FMUL.FTZ R65, R103, R54.reuse ;  /* 0x0000003667413220 */ /* 0x080fe20000410000 */
[----:B------:R-:W-:Y:S01]  /*47c0*/  @P3 FMUL.FTZ R55, R105, R54 ;  /* 0x0000003669373220 */ /* 0x000fe20000410000 */
[-C--:B------:R-:W-:Y:S01]  /*47d0*/  @P4 FMUL.FTZ R66, R107, R56.reuse ;  /* 0x000000386b424220 */ /* 0x080fe20000410000 */
[----:B------:R-:W-:Y:S01]  /*47e0*/  @P4 FMUL.FTZ R53, R111, R56 ;  /* 0x000000386f354220 */ /* 0x000fe20000410000 */
[----:B------:R-:W-:Y:S01]  /*47f0*/  LOP3.LUT P5, RZ, R61, 0xff, RZ, 0xc0, !PT ;  /* 0x000000ff3dff7812 */ /* 0x000fe200078ac0ff */
[----:B------:R-:W-:Y:S01]  /*4800*/  FADD.FTZ R110, R109, -R110 ;  /* 0x8000006e6d6e7221 */ /* 0x000fe20000010000 */
[C---:B------:R-:W-:Y:S01]  /*4810*/  LOP3.LUT P4, RZ, R61.reuse, 0xff00, RZ, 0xc0, !PT ;  /* 0x0000ff003dff7812 */ /* 0x040fe2000788c0ff */
[--C-:B------:R-:W-:Y:S01]  /*4820*/  FFMA.FTZ R131, R114, UR11, R124.reuse ;  /* 0x0000000b72837c23 */ /* 0x100fe2000801007c */
[----:B------:R-:W-:Y:S01]  /*4830*/  LOP3.LUT P3, RZ, R61, 0xff0000, RZ, 0xc0, !PT ;  /* 0x00ff00003dff7812 */ /* 0x000fe2000786c0ff */
[----:B------:R-:W-:Y:S01]  /*4840*/  FFMA.FTZ R114, R115, UR11, R124 ;  /* 0x0000000b73727c23 */ /* 0x000fe2000801007c */
[----:B------:R-:W-:Y:S01]  /*4850*/  ISETP.GE.U32.AND.EX P1, PT, R61, 0x1000000, PT, P1 ;  /* 0x010000003d00780c */ /* 0x000fe20003f26110 */
[----:B------:R-:W-:Y:S01]  /*4860*/  HADD2.F32 R61, -RZ, R45.H1_H1 ;  /* 0x3000002dff3d7230 */ /* 0x000fe20000004100 */
[----:B------:R-:W-:Y:S01]  /*4870*/  LOP3.LUT P6, RZ, R60, 0xff000000, RZ, 0xc0, !PT ;  /* 0xff0000003cff7812 */ /* 0x000fe200078cc0ff */
[----:B------:R-:W-:-:S02]  /*4880*/  HADD2.F32 R56, -RZ, R46.H0_H0 ;  /* 0x2000002eff387230 */ /* 0x000fc40000004100 */
[----:B------:R-:W-:Y:S01]  /*4890*/  FADD.FTZ R131, R112, -R131 ;  /* 0x8000008370837221 */ /* 0x000fe20000010000 */
[--C-:B------:R-:W-:Y:S01]  /*48a0*/  FFMA.FTZ R115, R118, UR11, R124.reuse ;  /* 0x0000000b76737c23 */ /* 0x100fe2000801007c */
[----:B------:R-:W-:Y:S01]  /*48b0*/  FFMA.FTZ R54, R110, UR10, R61 ;  /* 0x0000000a6e367c23 */ /* 0x000fe2000801003d */
[----:B------:R-:W-:Y:S02]  /*48c0*/  HADD2.F32 R67, -RZ, R46.H1_H1 ;  /* 0x3000002eff437230 */ /* 0x000fe40000004100 */
[----:B------:R-:W-:Y:S01]  /*48d0*/  FFMA.FTZ R124, R119, UR11, R124 ;  /* 0x0000000b777c7c23 */ /* 0x000fe2000801007c */
[----:B------:R-:W-:Y:S01]  /*48e0*/  FADD.FTZ R114, R113, -R114 ;  /* 0x8000007271727221 */ /* 0x000fe20000010000 */
[----:B------:R-:W-:Y:S01]  /*48f0*/  FMUL.FTZ R54, R54, UR5 ;  /* 0x0000000536367c20 */ /* 0x000fe20008410000 */
[----:B------:R-:W-:Y:S01]  /*4900*/  FFMA.FTZ R131, R131, UR10, R56 ;  /* 0x0000000a83837c23 */ /* 0x000fe20008010038 */
[--C-:B------:R-:W-:Y:S02]  /*4910*/  HADD2.F32 R103, -RZ, R47.reuse.H1_H1 ;  /* 0x3000002fff677230 */ /* 0x100fe40000004100 */
[----:B------:R-:W-:Y:S01]  /*4920*/  FADD.FTZ R124, R117, -R124 ;  /* 0x8000007c757c7221 */ /* 0x000fe20000010000 */
[----:B------:R-:W-:Y:S01]  /*4930*/  FFMA.FTZ R60, R114, UR10, R67 ;  /* 0x0000000a723c7c23 */ /* 0x000fe20008010043 */
[----:B------:R-:W-:Y:S01]  /*4940*/  FMUL.FTZ R67, R54, UR4 ;  /* 0x0000000436437c20 */ /* 0x000fe20008410000 */
[----:B------:R-:W-:-:S02]  /*4950*/  HADD2.F32 R104, -RZ, R47.H0_H0 ;  /* 0x2000002fff687230 */ /* 0x000fc40000004100 */
[----:B------:R-:W-:Y:S01]  /*4960*/  FMUL.FTZ R54, R131, UR5 ;  /* 0x0000000583367c20 */ /* 0x000fe20008410000 */
[----:B------:R-:W-:Y:S02]  /*4970*/  @P6 HADD2.F32 R56, -RZ, R57.H1_H1 ;  /* 0x30000039ff386230 */ /* 0x000fe40000004100 */
[----:B------:R-:W-:Y:S01]  /*4980*/  FADD.FTZ R115, R116, -R115 ;  /* 0x8000007374737221 */ /* 0x000fe20000010000 */
[----:B------:R-:W-:Y:S01]  /*4990*/  FFMA.FTZ R124, R124, UR10, R103 ;  /* 0x0000000a7c7c7c23 */ /* 0x000fe20008010067 */
[----:B------:R-:W-:Y:S02]  /*49a0*/  @P5 HADD2.F32 R103, -RZ, R58.H0_H0 ;  /* 0x2000003aff675230 */ /* 0x000fe40000004100 */
[----:B------:R-:W-:Y:S02]  /*49b0*/  HFMA2 R61, -RZ, RZ, 0, 0 ;  /* 0x00000000ff3d7431 */ /* 0x000fe400000001ff */
[----:B------:R-:W-:Y:S02]  /*49c0*/  @P5 HADD2.F32 R105, -RZ, R38.H0_H0 ;  /* 0x20000026ff695230 */ /* 0x000fe40000004100 */
[----:B------:R-:W-:Y:S01]  /*49d0*/  FMUL.FTZ R54, R54, UR4 ;  /* 0x0000000436367c20 */ /* 0x000fe20008410000 */
[----:B------:R-:W-:Y:S01]  /*49e0*/  FFMA.FTZ R115, R115, UR10, R104 ;  /* 0x0000000a73737c23 */ /* 0x000fe20008010068 */
        /* <DEDUP_REMOVED lines=19> */
[-C--:B------:R-:W-:Y:S01]  /*4b20*/  @P4 FMUL.FTZ R59, R107, R106.reuse ;  /* 0x0000006a6b3b4220 */ /* 0x080fe20000410000 */
        /* <DEDUP_REMOVED lines=14> */
.L_x_1234:
[----:B------:R-:W0:Y:S01]  /*4c10*/  @P0 LDC.64 R56, c[0x0][0x478] ;  /* 0x00011e00ff380b82 */ /* 0x000e220000000a00 */
[----:B------:R-:W-:-:S04]  /*4c20*/  IMAD.WIDE.U32 R62, R101, 0x10, R62 ;  /* 0x00000010653e7825 */ /* 0x000fc800078e003e */
[----:B0-----:R-:W-:-:S05]  /*4c30*/  @P0 IMAD.WIDE.U32 R56, R101, 0x10, R56 ;  /* 0x0000001065380825 */ /* 0x001fca00078e0038 */
[----:B------:R0:W-:Y:S04]  /*4c40*/  @P0 STG.E.128 desc[UR16][R56.64], R48 ;  /* 0x0000003038000986 */ /* 0x0001e8000c101d10 */
[----:B------:R0:W-:Y:S02]  /*4c50*/  STG.E.128 desc[UR16][R62.64], R52 ;  /* 0x000000343e007986 */ /* 0x0001e4000c101d10 */
.L_x_1230:
        /* <DEDUP_REMOVED lines=19> */
[----:B------:R-:W-:Y:S07]  /*4d90*/  BRA.U !UP1, `(.L_x_1235) ;  /* 0xffffffb9090c7547 */ /* 0x000fee000b83ffff */
[----:B------:R-:W-:Y:S02]  /*4da0*/  MOV R60, R17 ;  /* 0x00000011003c7202 */ /* 0x000fe40000000f00 */
[----:B------:R-:W-:Y:S02]  /*4db0*/  MOV R61, R16 ;  /* 0x00000010003d7202 */ /* 0x000fe40000000f00 */
[----:B01----:R-:W-:Y:S02]  /*4dc0*/  MOV R54, R19 ;  /* 0x0000001300367202 */ /* 0x003fe40000000f00 */
        /* <DEDUP_REMOVED lines=45> */
.L_x_1224:
        /* <DEDUP_REMOVED lines=22> */
.L_x_1236:
        /* <DEDUP_REMOVED lines=16> */
.L_x_8001:


//--------------------- .text._ZN10layer_norm22ln_bwd_finalize_kernelINS_22Kernel_traits_finalizeILj2048E6__halfS2_S2_S2_fjLb1ELj1024ELj4ENS_18Kernel_traits_baseILj2048ES2_S2_S2_S2_fjLj1024EEEEELb1ELb0EEEvNS_9BwdParamsE --------------------------
	.section	.text._ZN10layer_norm22ln_bwd_finalize_kernelINS_22Kernel_traits_finalizeILj2048E6__halfS2_S2_S2_fjLb1ELj1024ELj4ENS_18Kernel_traits_baseILj2048ES2_S2_S2_S2_fjLj1024EEEEELb1ELb0EEEvNS_9BwdParamsE,"ax",@progbits
	.align	128
        .global         _ZN10layer_norm22ln_bwd_finalize_kernelINS_22Kernel_traits_finalizeILj2048E6__halfS2_S2_S2_fjLb1ELj1024ELj4ENS_18Kernel_traits_baseILj2048ES2_S2_S2_S2_fjLj1024EEEEELb1ELb0EEEvNS_9BwdParamsE
        .type           _ZN10layer_norm22ln_bwd_finalize_kernelINS_22Kernel_traits_finalizeILj2048E6__halfS2_S2_S2_fjLb1ELj1024ELj4ENS_18Kernel_traits_baseILj2048ES2_S2_S2_S2_fjLj1024EEEEELb1ELb0EEEvNS_9BwdParamsE,@function
        .size           _ZN10layer_norm22ln_bwd_finalize_kernelINS_22Kernel_traits_finalizeILj2048E6__halfS2_S2_S2_fjLb1ELj1024ELj4ENS_18Kernel_traits_baseILj2048ES2_S2_S2_S2_fjLj1024EEEEELb1ELb0EEEvNS_9BwdParamsE,(.L_x_8002 - _ZN10layer_norm22ln_bwd_finalize_kernelINS_22Kernel_traits_finalizeILj2048E6__halfS2_S2_S2_fjLb1ELj1024ELj4ENS_18Kernel_traits_baseILj2048ES2_S2_S2_S2_fjLj1024EEEEELb1ELb0EEEvNS_9BwdParamsE)
        .other          _ZN10layer_norm22ln_bwd_finalize_kernelINS_22Kernel_traits_finalizeILj2048E6__halfS2_S2_S2_fjLb1ELj1024ELj4ENS_18Kernel_traits_baseILj2048ES2_S2_S2_S2_fjLj1024EEEEELb1ELb0EEEvNS_9BwdParamsE,@"STO_CUDA_ENTRY STV_DEFAULT"
_ZN10layer_norm22ln_bwd_finalize_kernelINS_22Kernel_traits_finalizeILj2048E6__halfS2_S2_S2_fjLb1ELj1024ELj4ENS_18Kernel_traits_baseILj2048ES2_S2_S2_S2_fjLj1024EEEEELb1ELb0EEEvNS_9BwdParamsE:
.text._ZN10layer_norm22ln_bwd_finalize_kernelINS_22Kernel_traits_finalizeILj2048E6__halfS2_S2_S2_fjLb1ELj1024ELj4ENS_18Kernel_traits_baseILj2048ES2_S2_S2_S2_fjLj1024EEEEELb1ELb0EEEvNS_9BwdParamsE:
        /* <DEDUP_REMOVED lines=62> */
.L_x_1241:
        /* <DEDUP_REMOVED lines=87> */
.L_x_1240:
[----:B------:R-:W-:Y:S05]  /*0950*/  BSYNC.RECONVERGENT B1 ;  /* 0x0000000000017941 */ /* 0x000fea0003800200 */
.L_x_1239:
        /* <DEDUP_REMOVED lines=49> */
.L_x_1243:
[----:B------:R-:W-:Y:S05]  /*0c70*/  BSYNC.RECONVERGENT B1 ;  /* 0x0000000000017941 */ /* 0x000fea0003800200 */
.L_x_1242:
        /* <DEDUP_REMOVED lines=29> */
.L_x_1245:
[----:B------:R-:W-:Y:S05]  /*0e50*/  BSYNC.RECONVERGENT B1 ;  /* 0x0000000000017941 */ /* 0x000fea0003800200 */
.L_x_1244:
        /* <DEDUP_REMOVED lines=14> */
.L_x_1238:
[----:B------:R-:W-:Y:S05]  /*0f40*/  BSYNC.RECONVERGENT B0 ;  /* 0x0000000000007941 */ /* 0x000fea0003800200 */
.L_x_1237:
        /* <DEDUP_REMOVED lines=68> */
[----:B-1----:R-:W-:Y:S02]  /*1390*/  F2FP.F16.F32.PACK_AB R11, R11, R10 ;  /* 0x0000000a0b0b723e */ /* 0x002fe400000000ff */
[----:B--2---:R-:W-:-:S03]  /*13a0*/  F2FP.F16.F32.PACK_AB R13, R13, R12 ;  /* 0x0000000c0d0d723e */ /* 0x004fc600000000ff */
[----:B------:R-:W-:Y:S01]  /*13b0*/  STG.E desc[UR6][R2.64], R11 ;  /* 0x0000000b02007986 */ /* 0x000fe2000c101906 */
[----:B----4-:R-:W-:-:S03]  /*13c0*/  F2FP.F16.F32.PACK_AB R15, R15, R14 ;  /* 0x0000000e0f0f723e */ /* 0x010fc600000000ff */
[----:B------:R-:W-:Y:S04]  /*13d0*/  STG.E desc[UR6][R4.64], R13 ;  /* 0x0000000d04007986 */ /* 0x000fe8000c101906 */
[----:B------:R-:W-:Y:S01]  /*13e0*/  STG.E desc[UR6][R6.64], R15 ;  /* 0x0000000f06007986 */ /* 0x000fe2000c101906 */
[----:B------:R-:W-:Y:S05]  /*13f0*/  EXIT ;  /* 0x000000000000794d */ /* 0x000fea0003800000 */
.L_x_1246:
        /* <DEDUP_REMOVED lines=16> */
.L_x_8002:


//--------------------- .text._ZN10layer_norm13ln_bwd_kernelINS_13Kernel_traitsI6__halfS2_S2_S2_fjLj2048ELj1ELj1ELj4ELj16ENS_18Kernel_traits_baseILj2048ES2_S2_S2_S2_fjLj128EEEEELb1ELb1ELb1ELb0EEEvNS_9BwdParamsE --------------------------
	.section	.text._ZN10layer_norm13ln_bwd_kernelINS_13Kernel_traitsI6__halfS2_S2_S2_fjLj2048ELj1ELj1ELj4ELj16ENS_18Kernel_traits_baseILj2048ES2_S2_S2_S2_fjLj128EEEEELb1ELb1ELb1ELb0EEEvNS_9BwdParamsE,"ax",@progbits
	.align	128
        .global         _ZN10layer_norm13ln_bwd_kernelINS_13Kernel_traitsI6__halfS2_S2_S2_fjLj2048ELj1ELj1ELj4ELj16ENS_18Kernel_traits_baseILj2048ES2_S2_S2_S2_fjLj128EEEEELb1ELb1ELb1ELb0EEEvNS_9BwdParamsE
        .type           _ZN10layer_norm13ln_bwd_kernelINS_13Kernel_traitsI6__halfS2_S2_S2_fjLj2048ELj1ELj1ELj4ELj16ENS_18Kernel_traits_baseILj2048ES2_S2_S2_S2_fjLj128EEEEELb1ELb1ELb1ELb0EEEvNS_9BwdParamsE,@function
        .size           _ZN10layer_norm13ln_bwd_kernelINS_13Kernel_traitsI6__halfS2_S2_S2_fjLj2048ELj1ELj1ELj4ELj16ENS_18Kernel_traits_baseILj2048ES2_S2_S2_S2_fjLj128EEEEELb1ELb1ELb1ELb0EEEvNS_9BwdParamsE,(.L_x_8003 - _ZN10layer_norm13ln_bwd_kernelINS_13Kernel_traitsI6__halfS2_S2_S2_fjLj2048ELj1ELj1ELj4ELj16ENS_18Kernel_traits_baseILj2048ES2_S2_S2_S2_fjLj128EEEEELb1ELb1ELb1ELb0EEEvNS_9BwdParamsE)
        .other          _ZN10layer_norm13ln_bwd_kernelINS_13Kernel_traitsI6__halfS2_S2_S2_fjLj2048ELj1ELj1ELj4ELj16ENS_18Kernel_traits_baseILj2048ES2_S2_S2_S2_fjLj128EEEEELb1ELb1ELb1ELb0EEEvNS_9BwdParamsE,@"STO_CUDA_ENTRY STV_DEFAULT"
_ZN10layer_norm13ln_bwd_kernelINS_13Kernel_traitsI6__halfS2_S2_S2_fjLj2048ELj1ELj1ELj4ELj16ENS_18Kernel_traits_baseILj2048ES2_S2_S2_S2_fjLj128EEEEELb1ELb1ELb1ELb0EEEvNS_9BwdParamsE:
.text._ZN10layer_norm13ln_bwd_kernelINS_13Kernel_traitsI6__halfS2_S2_S2_fjLj2048ELj1ELj1ELj4ELj16ENS_18Kernel_traits_baseILj2048ES2_S2_S2_S2_fjLj128EEEEELb1ELb1ELb1ELb0EEEvNS_9BwdParamsE:
        /* <DEDUP_REMOVED lines=9> */
[----:B0-----:R-:W-:-:S04]  /*0090*/  LOP3.LUT R4, R0, 0x7f, RZ, 0x3c, !PT ;  /* 0x0000007f00047812 */ /* 0x001fc800078e3cff */
[----:B------:R-:W-:Y:S02]  /*00a0*/  LEA.HI.SX32 R4, R3, R4, 0x1d ;  /* 0x0000000403047211 */ /* 0x000fe400078feaff */
[----:B------:R-:W-:Y:S02]  /*00b0*/  MOV R3, R0 ;  /* 0x0000000000037202 */ /* 0x000fe40000000f00 */
        /* <DEDUP_REMOVED lines=41> */
[----:B------:R-:W-:Y:S02]  /*0350*/  PLOP3.LUT P3, PT, PT, PT, PT, 0x8, 0x80 ;  /* 0x000000000080781c */ /* 0x000fe40003f6e170 */
[----:B------:R-:W-:Y:S02]  /*0360*/  CS2R R36, SRZ ;  /* 0x0000000000247805 */ /* 0x000fe4000001ff00 */
[----:B------:R-:W-:Y:S02]  /*0370*/  SHF.R.U32.HI R5, RZ, 0x5, R0 ;  /* 0x00000005ff057819 */ /* 0x000fe40000011600 */
[----:B------:R-:W-:Y:S02]  /*0380*/  CS2R R38, SRZ ;  /* 0x0000000000267805 */ /* 0x000fe4000001ff00 */
[----:B------:R-:W-:Y:S02]  /*0390*/  MOV R7, UR8 ;  /* 0x0000000800077c02 */ /* 0x000fe40008000f00 */
        /* <DEDUP_REMOVED lines=22> */
[----:B------:R-:W0:Y:S01]  /*0500*/  LDCU.U8 UR9, c[0x0][0x410] ;  /* 0x00008200ff0977ac */ /* 0x000e220008000000 */
[----:B------:R-:W1:Y:S01]  /*0510*/  LDCU UR12, c[0x0][0x400] ;  /* 0x00008000ff0c77ac */ /* 0x000e620008000800 */
[----:B------:R-:W2:Y:S01]  /*0520*/  LDCU.64 UR14, c[0x0][0x408] ;  /* 0x00008100ff0e77ac */ /* 0x000ea20008000a00 */
[----:B------:R-:W3:Y:S01]  /*0530*/  LDCU.64 UR10, c[0x0][0x438] ;  /* 0x00008700ff0a77ac */ /* 0x000ee20008000a00 */
[----:B------:R-:W4:Y:S02]  /*0540*/  LDCU.64 UR4, c[0x0][0x478] ;  /* 0x00008f00ff0477ac */ /* 0x000f240008000a00 */
.L_x_1326:
[----:B0-----:R-:W0:Y:S08]  /*0550*/  LDC.64 R104, c[0x0][0x3f8] ;  /* 0x0000fe00ff687b82 */ /* 0x001e300000000a00 */
[----:B------:R-:W1:Y:S08]  /*0560*/  LDC.64 R8, c[0x0][0x3c8] ;  /* 0x0000f200ff087b82 */ /* 0x000e700000000a00 */
[----:B------:R-:W2:Y:S01]  /*0570*/  LDC.64 R106, c[0x0][0x3f0] ;  /* 0x0000fc00ff6a7b82 */ /* 0x000ea20000000a00 */
[----:B0-----:R-:W-:-:S07]  /*0580*/  IMAD.WIDE R108, R7, 0x4, R104 ;  /* 0x00000004076c7825 */ /* 0x001fce00078e0268 */
[----:B------:R-:W0:Y:S01]  /*0590*/  LDC.64 R104, c[0x0][0x3c0] ;  /* 0x0000f000ff687b82 */ /* 0x000e220000000a00 */
[----:B------:R-:W3:Y:S01]  /*05a0*/  LDG.E R6, desc[UR6][R108.64] ;  /* 0x000000066c067981 */ /* 0x000ee2000c1e1900 */
[----:B-1----:R-:W-:-:S06]  /*05b0*/  IMAD.WIDE R8, R7, 0x4, R8 ;  /* 0x0000000407087825 */ /* 0x002fcc00078e0208 */
[----:B-----5:R1:W5:Y:S01]  /*05c0*/  LDG.E R8, desc[UR6][R8.64] ;  /* 0x0000000608087981 */ /* 0x020362000c1e1900 */
[----:B--2---:R-:W-:-:S05]  /*05d0*/  IMAD.WIDE R106, R7, 0x4, R106 ;  /* 0x00000004076a7825 */ /* 0x004fca00078e026a */
[----:B------:R1:W5:Y:S01]  /*05e0*/  LDG.E R10, desc[UR6][R106.64] ;  /* 0x000000066a0a7981 */ /* 0x000362000c1e1900 */
[----:B------:R-:W-:Y:S01]  /*05f0*/  BSSY.RECONVERGENT B0, `(.L_x_1248) ;  /* 0x0000113000007945 */ /* 0x000fe20003800200 */
[----:B---3--:R-:W-:-:S13]  /*0600*/  ISETP.GE.AND P5, PT, R6, 0x1, PT ;  /* 0x000000010600780c */ /* 0x008fda0003fa6270 */
[----:B01----:R-:W-:Y:S05]  /*0610*/  @!P5 BRA `(.L_x_1249) ;  /* 0x0000000c0078d947 */ /* 0x003fea0003800000 */
[----:B------:R-:W-:Y:S01]  /*0620*/  IMAD.WIDE R104, R7, 0x4, R104 ;  /* 0x0000000407687825 */ /* 0x000fe200078e0268 */
[----:B------:R-:W0:Y:S05]  /*0630*/  LDC R2, c[0x0][0x388] ;  /* 0x0000e200ff027b82 */ /* 0x000e2a0000000800 */
        /* <DEDUP_REMOVED lines=10> */
[----:B------:R-:W-:-:S05]  /*06e0*/  @P4 IADD3 R9, PT, PT, R10, -0x1, RZ ;  /* 0xffffffff0a094810 */ /* 0x000fca0007ffe0ff */
[-C--:B0-----:R-:W-:Y:S02]  /*06f0*/  @P4 IMAD R106, R9, R2.reuse, RZ ;  /* 0x00000002096a4224 */ /* 0x081fe400078e02ff */
[-C--:B------:R-:W-:Y:S02]  /*0700*/  IMAD R9, R7, R2.reuse, RZ ;  /* 0x0000000207097224 */ /* 0x080fe400078e02ff */
[----:B------:R-:W-:Y:S01]  /*0710*/  IMAD R107, R107, R2, RZ ;  /* 0x000000026b6b7224 */ /* 0x000fe200078e02ff */
[----:B------:R-:W-:-:S04]  /*0720*/  @P4 SHF.R.S32.HI R109, RZ, 0x1f, R106 ;  /* 0x0000001fff6d4819 */ /* 0x000fc8000001146a */
[----:B------:R-:W-:Y:S02]  /*0730*/  @P4 LEA.HI R109, R109, R106, RZ, 0x3 ;  /* 0x0000006a6d6d4211 */ /* 0x000fe400078f18ff */
[----:B------:R-:W-:Y:S02]  /*0740*/  SHF.R.S32.HI R106, RZ, 0x1f, R9 ;  /* 0x0000001fff6a7819 */ /* 0x000fe40000011409 */
[----:B-1----:R-:W-:Y:S02]  /*0750*/  SHF.R.S32.HI R104, RZ, 0x1f, R107 ;  /* 0x0000001fff687819 */ /* 0x002fe4000001146b */
[----:B------:R-:W-:Y:S02]  /*0760*/  LEA.HI R9, R106, R9, RZ, 0x3 ;  /* 0x000000096a097211 */ /* 0x000fe400078f18ff */
[----:B------:R-:W-:Y:S02]  /*0770*/  LEA.HI R107, R104, R107, RZ, 0x3 ;  /* 0x0000006b686b7211 */ /* 0x000fe400078f18ff */
[----:B------:R-:W-:-:S02]  /*0780*/  LEA.HI.SX32 R9, R9, R0, 0x1d ;  /* 0x0000000009097211 */ /* 0x000fc400078feaff */
[-C--:B------:R-:W-:Y:S02]  /*0790*/  @P4 LEA.HI.SX32 R137, R109, R0.reuse, 0x1d ;  /* 0x000000006d894211 */ /* 0x080fe400078feaff */
[----:B------:R-:W-:Y:S02]  /*07a0*/  LEA.HI.SX32 R108, R107, R0, 0x1d ;  /* 0x000000006b6c7211 */ /* 0x000fe400078feaff */
        /* <DEDUP_REMOVED lines=21> */
[--C-:B---3--:R-:W-:Y:S02]  /*0900*/  HADD2.F32 R3, -RZ, R12.reuse.H0_H0 ;  /* 0x2000000cff037230 */ /* 0x108fe40000004100 */
[----:B------:R-:W-:Y:S02]  /*0910*/  HADD2.F32 R111, -RZ, R12.H1_H1 ;  /* 0x3000000cff6f7230 */ /* 0x000fe40000004100 */
[----:B------:R-:W-:-:S02]  /*0920*/  HADD2.F32 R113, -RZ, R13.H0_H0 ;  /* 0x2000000dff717230 */ /* 0x000fc40000004100 */
[----:B------:R-:W-:Y:S01]  /*0930*/  FADD.FTZ R3, -R136, R3 ;  /* 0x0000000388037221 */ /* 0x000fe20000010100 */
[----:B------:R-:W-:Y:S02]  /*0940*/  HADD2.F32 R115, -RZ, R13.H1_H1 ;  /* 0x3000000dff737230 */ /* 0x000fe40000004100 */
[----:B------:R-:W-:Y:S02]  /*0950*/  HADD2.F32 R12, -RZ, R28.H0_H0 ;  /* 0x2000001cff0c7230 */ /* 0x000fe40000004100 */
[----:B------:R-:W-:Y:S01]  /*0960*/  FMUL.FTZ R3, R8, R3 ;  /* 0x0000000308037220 */ /* 0x000fe20000410000 */
[--C-:B----4-:R-:W-:Y:S02]  /*0970*/  HADD2.F32 R11, -RZ, R16.reuse.H0_H0 ;  /* 0x20000010ff0b7230 */ /* 0x110fe40000004100 */
[----:B------:R-:W-:Y:S01]  /*0980*/  FADD.FTZ R111, -R136, R111 ;  /* 0x0000006f886f7221 */ /* 0x000fe20000010100 */
[----:B------:R-:W-:Y:S02]  /*0990*/  HADD2.F32 R16, -RZ, R16.H1_H1 ;  /* 0x30000010ff107230 */ /* 0x000fe40000004100 */
[----:B------:R-:W-:-:S02]  /*09a0*/  HADD2.F32 R13, -RZ, R28.H1_H1 ;  /* 0x3000001cff0d7230 */ /* 0x000fc40000004100 */
[----:B------:R-:W-:Y:S01]  /*09b0*/  FADD.FTZ R113, -R136, R113 ;  /* 0x0000007188717221 */ /* 0x000fe20000010100 */
[--C-:B------:R-:W-:Y:S02]  /*09c0*/  HADD2.F32 R141, -RZ, R14.reuse.H0_H0 ;  /* 0x2000000eff8d7230 */ /* 0x100fe40000004100 */
[-C--:B------:R-:W-:Y:S01]  /*09d0*/  FMUL.FTZ R12, R12, R11.reuse ;  /* 0x0000000b0c0c7220 */ /* 0x080fe20000410000 */
[----:B------:R-:W-:Y:S02]  /*09e0*/  HADD2.F32 R145, -RZ, R14.H1_H1 ;  /* 0x3000000eff917230 */ /* 0x000fe40000004100 */
[----:B------:R-:W-:Y:S01]  /*09f0*/  FADD.FTZ R52, R52, R11 ;  /* 0x0000000b34347221 */ /* 0x000fe20000010000 */
[--C-:B------:R-:W-:Y:S02]  /*0a00*/  HADD2.F32 R109, -RZ, R15.reuse.H0_H0 ;  /* 0x2000000fff6d7230 */ /* 0x100fe40000004100 */
[----:B------:R-:W-:Y:S01]  /*0a10*/  FFMA.FTZ R36, R3, R11, R36 ;  /* 0x0000000b03247223 */ /* 0x000fe20000010024 */
[----:B------:R-:W-:-:S02]  /*0a20*/  HADD2.F32 R105, -RZ, R15.H1_H1 ;  /* 0x3000000fff697230 */ /* 0x000fc40000004100 */
[----:B------:R-:W-:Y:S01]  /*0a30*/  FADD.FTZ R115, -R136, R115 ;  /* 0x0000007388737221 */ /* 0x000fe20000010100 */
[----:B0-----:R-:W-:Y:S02]  /*0a40*/  HADD2.F32 R106, -RZ, R17.H0_H0 ;  /* 0x20000011ff6a7230 */ /* 0x001fe40000004100 */
[C---:B------:R-:W-:Y:S01]  /*0a50*/  FMUL.FTZ R14, R8.reuse, R111 ;  /* 0x0000006f080e7220 */ /* 0x040fe20000410000 */
[----:B------:R-:W-:Y:S02]  /*0a60*/  HADD2.F32 R15, -RZ, R29.H0_H0 ;  /* 0x2000001dff0f7230 */ /* 0x000fe40000004100 */
[----:B------:R-:W-:Y:S01]  /*0a70*/  FMUL.FTZ R11, R13, R16 ;  /* 0x000000100d0b7220 */ /* 0x000fe20000410000 */
[----:B------:R-:W-:Y:S02]  /*0a80*/  HADD2.F32 R110, -RZ, R17.H1_H1 ;  /* 0x30000011ff6e7230 */ /* 0x000fe40000004100 */
[----:B------:R-:W-:Y:S01]  /*0a90*/  FMUL.FTZ R13, R8, R113 ;  /* 0x00000071080d7220 */ /* 0x000fe20000410000 */
[----:B------:R-:W-:-:S02]  /*0aa0*/  HADD2.F32 R143, -RZ, R18.H0_H0 ;  /* 0x20000012ff8f7230 */ /* 0x000fc40000004100 */
[----:B------:R-:W-:Y:S02]  /*0ab0*/  HADD2.F32 R116, -RZ, R18.H1_H1 ;  /* 0x30000012ff747230 */ /* 0x000fe40000004100 */
[----:B------:R-:W-:Y:S01]  /*0ac0*/  FMUL.FTZ R18, R8, R115 ;  /* 0x0000007308127220 */ /* 0x000fe20000410000 */
[----:B------:R-:W-:Y:S02]  /*0ad0*/  HADD2.F32 R17, -RZ, R29.H1_H1 ;  /* 0x3000001dff117230 */ /* 0x000fe40000004100 */
        /* <DEDUP_REMOVED lines=12> */
[----:B------:R-:W-:Y:S02]  /*0ba0*/  HADD2.F32 R110, -RZ, R31.H0_H0 ;  /* 0x2000001fff6e7230 */ /* 0x000fe40000004100 */
[----:B------:R-:W-:Y:S01]  /*0bb0*/  FADD.FTZ R109, R106, R11 ;  /* 0x0000000b6a6d7221 */ /* 0x000fe20000010000 */
[----:B------:R-:W-:Y:S01]  /*0bc0*/  FFMA.FTZ R106, R14, R11, R111 ;  /* 0x0000000b0e6a7223 */ /* 0x000fe2000001006f */
[----:B------:R-:W-:Y:S01]  /*0bd0*/  FMUL.FTZ R115, R8, R115 ;  /* 0x0000007308737220 */ /* 0x000fe20000410000 */
[----:B------:R-:W-:Y:S01]  /*0be0*/  FMUL.FTZ R113, R110, R107 ;  /* 0x0000006b6e717220 */ /* 0x000fe20000410000 */
[----:B------:R-:W-:Y:S01]  /*0bf0*/  FADD.FTZ R110, R109, R16 ;  /* 0x000000106d6e7221 */ /* 0x000fe20000010000 */
[----:B------:R-:W-:Y:S01]  /*0c00*/  FADD.FTZ R141, -R136, R141 ;  /* 0x0000008d888d7221 */ /* 0x000fe20000010100 */
[----:B------:R-:W-:Y:S01]  /*0c10*/  FFMA.FTZ R109, R13, R16, R106 ;  /* 0x000000100d6d7223 */ /* 0x000fe2000001006a */
[----:B------:R-:W-:-:S02]  /*0c20*/  HADD2.F32 R104, -RZ, R19.H1_H1 ;  /* 0x30000013ff687230 */ /* 0x000fc40000004100 */
[----:B------:R-:W-:Y:S01]  /*0c30*/  FADD.FTZ R58, R58, R107 ;  /* 0x0000006b3a3a7221 */ /* 0x000fe20000010000 */
[----:B------:R-:W-:Y:S02]  /*0c40*/  HADD2.F32 R19, -RZ, R30.H1_H1 ;  /* 0x3000001eff137230 */ /* 0x000fe40000004100 */
[----:B------:R-:W-:Y:S01]  /*0c50*/  FFMA.FTZ R42, R115, R107, R42 ;  /* 0x0000006b732a7223 */ /* 0x000fe2000001002a */
[----:B------:R-:W-:Y:S01]  /*0c60*/  FADD.FTZ R145, -R136, R145 ;  /* 0x0000009188917221 */ /* 0x000fe20000010100 */
[----:B------:R-:W-:Y:S01]  /*0c70*/  FMUL.FTZ R17, R8, R141 ;  /* 0x0000008d08117220 */ /* 0x000fe20000410000 */
[----:B------:R-:W-:Y:S01]  /*0c80*/  FMUL.FTZ R112, R112, R143 ;  /* 0x0000008f70707220 */ /* 0x000fe20000410000 */
[----:B------:R-:W-:Y:S01]  /*0c90*/  FADD.FTZ R107, R110, R15 ;  /* 0x0000000f6e6b7221 */ /* 0x000fe20000010000 */
[----:B------:R-:W-:Y:S01]  /*0ca0*/  FFMA.FTZ R106, R18, R15, R109 ;  /* 0x0000000f126a7223 */ /* 0x000fe2000001006d */
[----:B------:R-:W-:Y:S01]  /*0cb0*/  FADD.FTZ R109, -R136, R105 ;  /* 0x00000069886d7221 */ /* 0x000fe20000010100 */
[----:B------:R-:W-:Y:S01]  /*0cc0*/  FMUL.FTZ R114, R8, R145 ;  /* 0x0000009108727220 */ /* 0x000fe20000410000 */
[----:B------:R-:W-:Y:S01]  /*0cd0*/  FMUL.FTZ R19, R19, R116 ;  /* 0x0000007413137220 */ /* 0x000fe20000410000 */
[----:B------:R-:W-:Y:S01]  /*0ce0*/  FADD.FTZ R110, R107, R112 ;  /* 0x000000706b6e7221 */ /* 0x000fe20000010000 */
[----:B------:R-:W-:Y:S01]  /*0cf0*/  FFMA.FTZ R105, R17, R112, R106 ;  /* 0x0000007011697223 */ /* 0x000fe2000001006a */
[----:B------:R-:W-:-:S02]  /*0d00*/  HADD2.F32 R141, -RZ, R31.H1_H1 ;  /* 0x3000001fff8d7230 */ /* 0x000fc40000004100 */
[----:B------:R-:W-:Y:S01]  /*0d10*/  FADD.FTZ R110, R110, R19 ;  /* 0x000000136e6e7221 */ /* 0x000fe20000010000 */
[C---:B------:R-:W-:Y:S01]  /*0d20*/  FFMA.FTZ R106, R114.reuse, R19, R105 ;  /* 0x00000013726a7223 */ /* 0x040fe20000010069 */
[----:B------:R-:W-:Y:S01]  /*0d30*/  FADD.FTZ R57, R57, R116 ;  /* 0x0000007439397221 */ /* 0x000fe20000010000 */
        /* <DEDUP_REMOVED lines=11> */
.L_x_1251:
[----:B----4-:R-:W-:Y:S05]  /*0df0*/  BSYNC.RECONVERGENT B1 ;  /* 0x0000000000017941 */ /* 0x010fea0003800200 */
.L_x_1250:
        /* <DEDUP_REMOVED lines=15> */
[----:B------:R0:W5:Y:S02]  /*0ef0*/  @P0 LDG.E.128 R88, desc[UR6][R120.64] ;  /* 0x0000000678580981 */ /* 0x000164000c1e1d00 */
[----:B0-----:R-:W-:Y:S02]  /*0f00*/  HADD2.F32 R120, -RZ, R20.H0_H0 ;  /* 0x20000014ff787230 */ /* 0x001fe40000004100 */
[----:B------:R-:W-:Y:S02]  /*0f10*/  HADD2.F32 R132, -RZ, R22.H0_H0 ;  /* 0x20000016ff847230 */ /* 0x000fe40000004100 */
[--C-:B---3--:R-:W-:Y:S02]  /*0f20*/  HADD2.F32 R123, -RZ, R105.reuse.H0_H0 ;  /* 0x20000069ff7b7230 */ /* 0x108fe40000004100 */
[----:B------:R-:W-:Y:S02]  /*0f30*/  HADD2.F32 R105, -RZ, R105.H1_H1 ;  /* 0x30000069ff697230 */ /* 0x000fe40000004100 */
[----:B------:R-:W-:-:S02]  /*0f40*/  HADD2.F32 R135, -RZ, R107.H0_H0 ;  /* 0x2000006bff877230 */ /* 0x000fc40000004100 */
[----:B------:R-:W-:Y:S02]  /*0f50*/  HADD2.F32 R107, -RZ, R107.H1_H1 ;  /* 0x3000006bff6b7230 */ /* 0x000fe40000004100 */
[--C-:B------:R-:W-:Y:S02]  /*0f60*/  HADD2.F32 R119, -RZ, R104.reuse.H1_H1 ;  /* 0x30000068ff777230 */ /* 0x100fe40000004100 */
[C---:B------:R-:W-:Y:S01]  /*0f70*/  FADD.FTZ R129, -R136.reuse, R105 ;  /* 0x0000006988817221 */ /* 0x040fe20000010100 */
[----:B------:R-:W-:Y:S02]  /*0f80*/  HADD2.F32 R117, -RZ, R104.H0_H0 ;  /* 0x20000068ff757230 */ /* 0x000fe40000004100 */
[C---:B------:R-:W-:Y:S01]  /*0f90*/  FADD.FTZ R105, -R136.reuse, R107 ;  /* 0x0000006b88697221 */ /* 0x040fe20000010100 */
[--C-:B------:R-:W-:Y:S02]  /*0fa0*/  HADD2.F32 R131, -RZ, R106.reuse.H0_H0 ;  /* 0x2000006aff837230 */ /* 0x100fe40000004100 */
[----:B------:R-:W-:Y:S01]  /*0fb0*/  FADD.FTZ R119, -R136, R119 ;  /* 0x0000007788777221 */ /* 0x000fe20000010100 */
[----:B------:R-:W-:-:S02]  /*0fc0*/  HADD2.F32 R133, -RZ, R106.H1_H1 ;  /* 0x3000006aff857230 */ /* 0x000fc40000004100 */
[--C-:B----4-:R-:W-:Y:S02]  /*0fd0*/  HADD2.F32 R107, -RZ, R108.reuse.H0_H0 ;  /* 0x2000006cff6b7230 */ /* 0x110fe40000004100 */
[----:B------:R-:W-:Y:S02]  /*0fe0*/  HADD2.F32 R108, -RZ, R108.H1_H1 ;  /* 0x3000006cff6c7230 */ /* 0x000fe40000004100 */
[----:B------:R-:W-:Y:S02]  /*0ff0*/  HADD2.F32 R106, -RZ, R20.H1_H1 ;  /* 0x30000014ff6a7230 */ /* 0x000fe40000004100 */
[C---:B------:R-:W-:Y:S01]  /*1000*/  FADD.FTZ R121, -R136.reuse, R123 ;  /* 0x0000007b88797221 */ /* 0x040fe20000010100 */
[----:B------:R-:W-:Y:S01]  /*1010*/  FADD.FTZ R117, -R136, R117 ;  /* 0x0000007588757221 */ /* 0x000fe20000010100 */
[----:B------:R-:W-:Y:S01]  /*1020*/  FMUL.FTZ R122, R8, R119 ;  /* 0x00000077087a7220 */ /* 0x000fe20000410000 */
[--C-:B------:R-:W-:Y:S02]  /*1030*/  HADD2.F32 R123, -RZ, R109.reuse.H0_H0 ;  /* 0x2000006dff7b7230 */ /* 0x100fe40000004100 */
[----:B------:R-:W-:Y:S01]  /*1040*/  FMUL.FTZ R119, R106, R108 ;  /* 0x0000006c6a777220 */ /* 0x000fe20000410000 */
[----:B------:R-:W-:-:S02]  /*1050*/  HADD2.F32 R109, -RZ, R109.H1_H1 ;  /* 0x3000006dff6d7230 */ /* 0x000fc40000004100 */
[C---:B------:R-:W-:Y:S01]  /*1060*/  FMUL.FTZ R121, R8.reuse, R121 ;  /* 0x0000007908797220 */ /* 0x040fe20000410000 */
[----:B------:R-:W-:Y:S02]  /*1070*/  HADD2.F32 R106, -RZ, R21.H1_H1 ;  /* 0x30000015ff6a7230 */ /* 0x000fe40000004100 */
[----:B------:R-:W-:Y:S01]  /*1080*/  FMUL.FTZ R117, R8, R117 ;  /* 0x0000007508757220 */ /* 0x000fe20000410000 */
[----:B------:R-:W-:Y:S01]  /*1090*/  FMUL.FTZ R120, R120, R107 ;  /* 0x0000006b78787220 */ /* 0x000fe20000410000 */
[-C--:B------:R-:W-:Y:S01]  /*10a0*/  FMUL.FTZ R128, R128, R123.reuse ;  /* 0x0000007b80807220 */ /* 0x080fe20000410000 */
        /* <DEDUP_REMOVED lines=12> */
[C---:B------:R-:W-:Y:S01]  /*1170*/  FADD.FTZ R131, -R136.reuse, R131 ;  /* 0x0000008388837221 */ /* 0x040fe20000010100 */
[----:B------:R-:W-:Y:S01]  /*1180*/  FADD.FTZ R137, -R136, R133 ;  /* 0x0000008588897221 */ /* 0x000fe20000010100 */
[----:B------:R-:W-:-:S02]  /*1190*/  HADD2.F32 R133, -RZ, R110.H0_H0 ;  /* 0x2000006eff857230 */ /* 0x000fc40000004100 */
[----:B------:R-:W-:Y:S01]  /*11a0*/  FADD.FTZ R61, R61, R108 ;  /* 0x0000006c3d3d7221 */ /* 0x000fe20000010000 */
[----:B------:R-:W-:Y:S01]  /*11b0*/  FFMA.FTZ R45, R122, R108, R45 ;  /* 0x0000006c7a2d7223 */ /* 0x000fe2000001002d */
[----:B------:R-:W-:Y:S01]  /*11c0*/  FADD.FTZ R108, R109, R128 ;  /* 0x000000806d6c7221 */ /* 0x000fe20000010000 */
[----:B------:R-:W-:Y:S01]  /*11d0*/  FFMA.FTZ R107, R121, R128, R106 ;  /* 0x00000080796b7223 */ /* 0x000fe2000001006a */
[----:B------:R-:W-:Y:S01]  /*11e0*/  FMUL.FTZ R129, R8, R131 ;  /* 0x0000008308817220 */ /* 0x000fe20000410000 */
[----:B------:R-:W-:Y:S02]  /*11f0*/  HADD2.F32 R110, -RZ, R110.H1_H1 ;  /* 0x3000006eff6e7230 */ /* 0x000fe40000004100 */
[----:B------:R-:W-:Y:S01]  /*1200*/  FMUL.FTZ R132, R132, R133 ;  /* 0x0000008584847220 */ /* 0x000fe20000410000 */
[----:B------:R-:W-:Y:S02]  /*1210*/  HADD2.F32 R131, -RZ, R22.H1_H1 ;  /* 0x30000016ff837230 */ /* 0x000fe40000004100 */
[----:B------:R-:W-:Y:S01]  /*1220*/  FADD.FTZ R109, R108, R123 ;  /* 0x0000007b6c6d7221 */ /* 0x000fe20000010000 */
[----:B------:R-:W-:Y:S01]  /*1230*/  FFMA.FTZ R106, R130, R123, R107 ;  /* 0x0000007b826a7223 */ /* 0x000fe2000001006b */
[----:B------:R-:W-:Y:S01]  /*1240*/  FADD.FTZ R135, -R136, R135 ;  /* 0x0000008788877221 */ /* 0x000fe20000010100 */
[----:B------:R-:W-:Y:S01]  /*1250*/  FADD.FTZ R64, R64, R133 ;  /* 0x0000008540407221 */ /* 0x000fe20000010000 */
[----:B------:R-:W-:Y:S01]  /*1260*/  FFMA.FTZ R48, R129, R133, R48 ;  /* 0x0000008581307223 */ /* 0x000fe20000010030 */
[----:B------:R-:W-:-:S02]  /*1270*/  HADD2.F32 R136, -RZ, R111.H0_H0 ;  /* 0x2000006fff887230 */ /* 0x000fc40000004100 */
[----:B------:R-:W-:Y:S01]  /*1280*/  FMUL.FTZ R131, R131, R110 ;  /* 0x0000006e83837220 */ /* 0x000fe20000410000 */
[----:B------:R-:W-:Y:S02]  /*1290*/  HADD2.F32 R133, -RZ, R23.H0_H0 ;  /* 0x20000017ff857230 */ /* 0x000fe40000004100 */
[C---:B------:R-:W-:Y:S01]  /*12a0*/  FMUL.FTZ R134, R8.reuse, R137 ;  /* 0x0000008908867220 */ /* 0x040fe20000410000 */
[----:B------:R-:W-:Y:S01]  /*12b0*/  FADD.FTZ R108, R109, R132 ;  /* 0x000000846d6c7221 */ /* 0x000fe20000010000 */
[----:B------:R-:W-:Y:S01]  /*12c0*/  FFMA.FTZ R107, R129, R132, R106 ;  /* 0x00000084816b7223 */ /* 0x000fe2000001006a */
[----:B------:R-:W-:Y:S02]  /*12d0*/  HADD2.F32 R104, -RZ, R111.H1_H1 ;  /* 0x3000006fff687230 */ /* 0x000fe40000004100 */
[----:B------:R-:W-:Y:S01]  /*12e0*/  FMUL.FTZ R133, R133, R136 ;  /* 0x0000008885857220 */ /* 0x000fe20000410000 */
[----:B------:R-:W-:Y:S02]  /*12f0*/  HADD2.F32 R111, -RZ, R23.H1_H1 ;  /* 0x30000017ff6f7230 */ /* 0x000fe40000004100 */
        /* <DEDUP_REMOVED lines=16> */
.L_x_1249:
        /* <DEDUP_REMOVED lines=24> */
.L_x_1255:
[----:B----4-:R-:W-:Y:S05]  /*1580*/  BSYNC.RECONVERGENT B1 ;  /* 0x0000000000017941 */ /* 0x010fea0003800200 */
.L_x_1254:
[----:B------:R-:W-:Y:S01]  /*1590*/  HFMA2 R141, -RZ, RZ, 0, 0 ;  /* 0x00000000ff8d7431 */ /* 0x000fe200000001ff */
[----:B------:R-:W-:Y:S01]  /*15a0*/  MOV R142, RZ ;  /* 0x000000ff008e7202 */ /* 0x000fe20000000f00 */
[----:B------:R-:W-:Y:S06]  /*15b0*/  @!P1 BRA `(.L_x_1252) ;  /* 0x0000000000589947 */ /* 0x000fec0003800000 */
[----:B0-----:R-:W0:Y:S02]  /*15c0*/  LDC.64 R104, c[0x0][0x3b0] ;  /* 0x0000ec00ff687b82 */ /* 0x001e240000000a00 */
[----:B0-----:R-:W-:-:S05]  /*15d0*/  IMAD.WIDE.U32 R104, R139, 0x8, R104 ;  /* 0x000000088b687825 */ /* 0x001fca00078e0068 */
[----:B------:R1:W5:Y:S01]  /*15e0*/  LDG.E.64 R124, desc[UR6][R104.64] ;  /* 0x00000006687c7981 */ /* 0x000362000c1e1b00 */
[----:B------:R-:W-:Y:S05]  /*15f0*/  BRA `(.L_x_1252) ;  /* 0x0000000000487947 */ /* 0x000fea0003800000 */
.L_x_1253:
        /* <DEDUP_REMOVED lines=18> */
.L_x_1252:
[----:B----4-:R-:W-:Y:S05]  /*1720*/  BSYNC.RECONVERGENT B0 ;  /* 0x0000000000007941 */ /* 0x010fea0003800200 */
.L_x_1248:
[----:B01----:R-:W0:Y:S01]  /*1730*/  SHFL.DOWN PT, R104, R141, 0x10, 0x1f ;  /* 0x0a001f008d687f89 */ /* 0x003e2200000e0000 */
[----:B------:R-:W-:Y:S01]  /*1740*/  LOP3.LUT P6, RZ, R0, 0x1f, RZ, 0xc0, !PT ;  /* 0x0000001f00ff7812 */ /* 0x000fe200078cc0ff */
[----:B------:R-:W-:Y:S01]  /*1750*/  BSSY.RECONVERGENT B0, `(.L_x_1256) ;  /* 0x0000280000007945 */ /* 0x000fe20003800200 */
[----:B------:R-:W-:Y:S01]  /*1760*/  PLOP3.LUT P0, PT, PT, PT, PT, 0x80, 0x8 ;  /* 0x000000000008781c */ /* 0x000fe20003f0f070 */
[----:B------:R-:W1:Y:S01]  /*1770*/  SHFL.DOWN PT, R105, R142, 0x10, 0x1f ;  /* 0x0a001f008e697f89 */ /* 0x000e6200000e0000 */
[----:B------:R-:W-:Y:S01]  /*1780*/  @P4 IADD3 R143, PT, PT, R10, -0x1, RZ ;  /* 0xffffffff0a8f4810 */ /* 0x000fe20007ffe0ff */
[----:B------:R-:W2:Y:S04]  /*1790*/  S2R R139, SR_CgaCtaId ;  /* 0x00000000008b7919 */ /* 0x000ea80000008800 */
[----:B------:R-:W-:-:S04]  /*17a0*/  @P4 IMAD R143, R143, R2, RZ ;  /* 0x000000028f8f4224 */ /* 0x000fc800078e02ff */
        /* <DEDUP_REMOVED lines=30> */
[----:B------:R-:W-:Y:S06]  /*1990*/  BAR.SYNC.DEFER_BLOCKING 0x0 ;  /* 0x0000000000007b1d */ /* 0x000fec0000010000 */
[----:B------:R-:W0:Y:S04]  /*19a0*/  LDS.128 R104, [R105] ;  /* 0x0000000069687984 */ /* 0x000e280000000c00 */
[----:B------:R-:W1:Y:S01]  /*19b0*/  LDS.128 R108, [R108] ;  /* 0x000000006c6c7984 */ /* 0x000e620000000c00 */
[----:B0-----:R-:W-:Y:S01]  /*19c0*/  FADD.FTZ R139, RZ, R104 ;  /* 0x00000068ff8b7221 */ /* 0x001fe20000010000 */
[----:B------:R-:W-:Y:S01]  /*19d0*/  FADD.FTZ R10, RZ, R105 ;  /* 0x00000069ff0a7221 */ /* 0x000fe20000010000 */
[----:B------:R-:W-:-:S02]  /*19e0*/  @P4 SHF.R.S32.HI R104, RZ, 0x1f, R143 ;  /* 0x0000001fff684819 */ /* 0x000fc4000001148f */
[----:B------:R-:W-:Y:S01]  /*19f0*/  FADD.FTZ R139, R106, R139 ;  /* 0x0000008b6a8b7221 */ /* 0x000fe20000010000 */
[----:B------:R-:W-:Y:S01]  /*1a00*/  FADD.FTZ R10, R107, R10 ;  /* 0x0000000a6b0a7221 */ /* 0x000fe20000010000 */
[----:B------:R-:W-:Y:S02]  /*1a10*/  @P4 LEA.HI R143, R104, R143, RZ, 0x3 ;  /* 0x0000008f688f4211 */ /* 0x000fe400078f18ff */
[----:B-1----:R-:W-:Y:S01]  /*1a20*/  FADD.FTZ R139, R139, R108 ;  /* 0x0000006c8b8b7221 */ /* 0x002fe20000010000 */
[----:B------:R-:W-:Y:S01]  /*1a30*/  FADD.FTZ R10, R10, R109 ;  /* 0x0000006d0a0a7221 */ /* 0x000fe20000010000 */
[----:B------:R-:W-:Y:S01]  /*1a40*/  HFMA2 R109, -RZ, RZ, 0, 0 ;  /* 0x00000000ff6d7431 */ /* 0x000fe200000001ff */
[----:B------:R-:W-:Y:S01]  /*1a50*/  @P4 LEA.HI.SX32 R109, R143, R0, 0x1d ;  /* 0x000000008f6d4211 */ /* 0x000fe200078feaff */
[----:B------:R-:W-:Y:S01]  /*1a60*/  FADD.FTZ R104, R110, R139 ;  /* 0x0000008b6e687221 */ /* 0x000fe20000010000 */
[----:B------:R-:W-:Y:S01]  /*1a70*/  FADD.FTZ R10, R111, R10 ;  /* 0x0000000a6f0a7221 */ /* 0x000fe20000010000 */
[----:B------:R-:W-:-:S02]  /*1a80*/  MOV R111, R9 ;  /* 0x00000009006f7202 */ /* 0x000fc40000000f00 */
[----:B------:R-:W-:Y:S01]  /*1a90*/  FMUL.FTZ R104, R104, UR12 ;  /* 0x0000000c68687c20 */ /* 0x000fe20008410000 */
[----:B------:R-:W-:-:S04]  /*1aa0*/  FMUL.FTZ R9, R10, UR12 ;  /* 0x0000000c0a097c20 */ /* 0x000fc80008410000 */
[----:B------:R-:W-:Y:S01]  /*1ab0*/  FSEL R10, R104, RZ, !P0 ;  /* 0x000000ff680a7208 */ /* 0x000fe20004000000 */
[----:B------:R-:W-:Y:S06]  /*1ac0*/  @!P2 BRA `(.L_x_1257) ;  /* 0x000000240020a947 */ /* 0x000fec0003800000 */
[----:B------:R-:W-:-:S04]  /*1ad0*/  UISETP.NE.U32.AND UP0, UPT, UR10, URZ, UPT ;  /* 0x000000ff0a00728c */ /* 0x000fc8000bf05070 */
[----:B------:R-:W-:Y:S01]  /*1ae0*/  UISETP.NE.AND.EX UP0, UPT, UR11, URZ, UPT, UP0 ;  /* 0x000000ff0b00728c */ /* 0x000fe2000bf05300 */
[----:B------:R-:W-:Y:S10]  /*1af0*/  @!P4 BRA `(.L_x_1258) ;  /* 0x00000000000cc947 */ /* 0x000ff40003800000 */
[----:B------:R-:W0:Y:S02]  /*1b00*/  LDC.64 R92, c[0x0][0x390] ;  /* 0x0000e400ff5c7b82 */ /* 0x000e240000000a00 */
[----:B0-----:R-:W-:-:S06]  /*1b10*/  IMAD.WIDE.U32 R92, R109, 0x10, R92 ;  /* 0x000000106d5c7825 */ /* 0x001fcc00078e005c */
[----:B------:R-:W5:Y:S02]  /*1b20*/  LDG.E.128 R92, desc[UR6][R92.64] ;  /* 0x000000065c5c7981 */ /* 0x000f64000c1e1d00 */
.L_x_1258:
[----:B------:R-:W-:Y:S05]  /*1b30*/  BRA.U UP0, `(.L_x_1259) ;  /* 0x00000011006c7547 */ /* 0x000fea000b800000 */
[----:B------:R-:W-:-:S04]  /*1b40*/  UISETP.NE.U32.AND UP0, UPT, UR4, URZ, UPT ;  /* 0x000000ff0400728c */ /* 0x000fc8000bf05070 */
[----:B------:R-:W-:-:S09]  /*1b50*/  UISETP.NE.AND.EX UP0, UPT, UR5, URZ, UPT, UP0 ;  /* 0x000000ff0500728c */ /* 0x000fd2000bf05300 */
[----:B------:R-:W-:Y:S05]  /*1b60*/  BRA.U UP0, `(.L_x_1260) ;  /* 0x0000000900387547 */ /* 0x000fea000b800000 */
[----:B------:R-:W-:Y:S05]  /*1b70*/  @!P4 BRA `(.L_x_1261) ;  /* 0x000000000040c947 */ /* 0x000fea0003800000 */
[----:B------:R-:W-:Y:S01]  /*1b80*/  FFMA.FTZ R105, R3, R9, R10 ;  /* 0x0000000903697223 */ /* 0x000fe2000001000a */
[----:B-----5:R-:W-:Y:S02]  /*1b90*/  LOP3.LUT P5, RZ, R126, 0xff, RZ, 0xc0, !PT ;  /* 0x000000ff7eff7812 */ /* 0x020fe400078ac0ff */
[----:B------:R-:W-:Y:S02]  /*1ba0*/  CS2R R106, SRZ ;  /* 0x00000000006a7805 */ /* 0x000fe4000001ff00 */
[----:B------:R-:W-:Y:S01]  /*1bb0*/  ISETP.GT.AND P0, PT, R6, RZ, PT ;  /* 0x000000ff0600720c */ /* 0x000fe20003f04270 */
[----:B------:R-:W-:-:S04]  /*1bc0*/  FADD.FTZ R105, R12, -R105 ;  /* 0x800000690c697221 */ /* 0x000fc80000010000 */
[----:B------:R-:W-:-:S05]  /*1bd0*/  FMUL.FTZ R105, R8, R105 ;  /* 0x0000006908697220 */ /* 0x000fca0000410000 */
[----:B------:R-:W-:Y:S01]  /*1be0*/  FSEL R105, R105, RZ, P0 ;  /* 0x000000ff69697208 */ /* 0x000fe20000000000 */
[----:B------:R-:W-:Y:S02]  /*1bf0*/  @P5 HADD2.F32 R108, -RZ, R32.H0_H0 ;  /* 0x20000020ff6c5230 */ /* 0x000fe40000004100 */
[----:B------:R-:W-:Y:S02]  /*1c00*/  @P5 HADD2.F32 R104, -RZ, R92.H0_H0 ;  /* 0x2000005cff685230 */ /* 0x000fe40000004100 */
[----:B------:R-:W-:-:S04]  /*1c10*/  FMUL.FTZ R105, R105, UR15 ;  /* 0x0000000f69697c20 */ /* 0x000fc80008410000 */
[----:B------:R-:W-:-:S04]  /*1c20*/  FMUL.FTZ R105, R105, UR14 ;  /* 0x0000000e69697c20 */ /* 0x000fc80008410000 */
[C---:B------:R-:W-:Y:S01]  /*1c30*/  @P5 FMUL.FTZ R106, R105.reuse, R108 ;  /* 0x0000006c696a5220 */ /* 0x040fe20000410000 */
[----:B------:R-:W-:-:S04]  /*1c40*/  @P5 FMUL.FTZ R107, R105, R104 ;  /* 0x00000068696b5220 */ /* 0x000fc80000410000 */
[----:B------:R-:W-:Y:S01]  /*1c50*/  F2FP.F16.F32.PACK_AB R106, RZ, R106 ;  /* 0x0000006aff6a723e */ /* 0x000fe200000000ff */
[----:B------:R-:W-:-:S03]  /*1c60*/  FADD.FTZ R68, R68, R107 ;  /* 0x0000006b44447221 */ /* 0x000fc60000010000 */
[----:B------:R-:W-:-:S07]  /*1c70*/  PRMT R96, R106, 0x7610, R96 ;  /* 0x000076106a607816 */ /* 0x000fce0000000060 */
.L_x_1261:
[----:B------:R-:W-:Y:S05]  /*1c80*/  @!P4 BRA `(.L_x_1262) ;  /* 0x000000000044c947 */ /* 0x000fea0003800000 */
[----:B------:R-:W-:Y:S01]  /*1c90*/  FFMA.FTZ R104, R14, R9, R10 ;  /* 0x000000090e687223 */ /* 0x000fe2000001000a */
[----:B-----5:R-:W-:Y:S02]  /*1ca0*/  LOP3.LUT P0, RZ, R126, 0xff00, RZ, 0xc0, !PT ;  /* 0x0000ff007eff7812 */ /* 0x020fe4000780c0ff */
[----:B------:R-:W-:Y:S01]  /*1cb0*/  ISETP.GT.AND P5, PT, R6, RZ, PT ;  /* 0x000000ff0600720c */ /* 0x000fe20003fa4270 */
[----:B------:R-:W-:Y:S01]  /*1cc0*/  FADD.FTZ R105, R11, -R104 ;  /* 0x800000680b697221 */ /* 0x000fe20000010000 */
[----:B------:R-:W-:Y:S01]  /*1cd0*/  MOV R106, RZ ;  /* 0x000000ff006a7202 */ /* 0x000fe20000000f00 */
[----:B------:R-:W-:Y:S02]  /*1ce0*/  HFMA2 R104, -RZ, RZ, 0, 0 ;  /* 0x00000000ff687431 */ /* 0x000fe400000001ff */
[----:B------:R-:W-:-:S05]  /*1cf0*/  FMUL.FTZ R105, R8, R105 ;  /* 0x0000006908697220 */ /* 0x000fca0000410000 */
[----:B------:R-:W-:Y:S01]  /*1d00*/  FSEL R105, R105, RZ, P5 ;  /* 0x000000ff69697208 */ /* 0x000fe20002800000 */
[----:B------:R-:W-:-:S04]  /*1d10*/  @P0 HADD2.F32 R107, -RZ, R32.H1_H1 ;  /* 0x30000020ff6b0230 */ /* 0x000fc80000004100 */
[----:B------:R-:W-:-:S04]  /*1d20*/  FMUL.FTZ R105, R105, UR15 ;  /* 0x0000000f69697c20 */ /* 0x000fc80008410000 */
[----:B------:R-:W-:Y:S01]  /*1d30*/  FMUL.FTZ R108, R105, UR14 ;  /* 0x0000000e696c7c20 */ /* 0x000fe20008410000 */
[----:B------:R-:W-:-:S03]  /*1d40*/  @P0 HADD2.F32 R105, -RZ, R92.H1_H1 ;  /* 0x3000005cff690230 */ /* 0x000fc60000004100 */
[C---:B------:R-:W-:Y:S02]  /*1d50*/  @P0 FMUL.FTZ R106, R108.reuse, R107 ;  /* 0x0000006b6c6a0220 */ /* 0x040fe40000410000 */
[----:B------:R-:W-:-:S03]  /*1d60*/  @P0 FMUL.FTZ R104, R108, R105 ;  /* 0x000000696c680220 */ /* 0x000fc60000410000 */
[----:B------:R-:W-:Y:S01]  /*1d70*/  F2FP.F16.F32.PACK_AB R106, RZ, R106 ;  /* 0x0000006aff6a723e */ /* 0x000fe200000000ff */
[----:B------:R-:W-:-:S03]  /*1d80*/  FADD.FTZ R69, R69, R104 ;  /* 0x0000006845457221 */ /* 0x000fc60000010000 */
[----:B------:R-:W-:-:S07]  /*1d90*/  PRMT R96, R96, 0x5410, R106 ;  /* 0x0000541060607816 */ /* 0x000fce000000006a */
.L_x_1262:
        /* <DEDUP_REMOVED lines=17> */
.L_x_1263:
        /* <DEDUP_REMOVED lines=18> */
.L_x_1264:
        /* <DEDUP_REMOVED lines=17> */
.L_x_1265:
        /* <DEDUP_REMOVED lines=18> */
.L_x_1266:
        /* <DEDUP_REMOVED lines=17> */
.L_x_1267:
[----:B------:R-:W-:Y:S05]  /*2310*/  @!P4 BRA `(.L_x_1268) ;  /* 0x0000001800e4c947 */ /* 0x000fea0003800000 */
[----:B------:R-:W-:Y:S01]  /*2320*/  FFMA.FTZ R105, R118, R9, R10 ;  /* 0x0000000976697223 */ /* 0x000fe2000001000a */
[----:B-----5:R-:W-:Y:S01]  /*2330*/  ISETP.GE.U32.AND P0, PT, R126, RZ, PT ;  /* 0x000000ff7e00720c */ /* 0x020fe20003f06070 */
[----:B------:R-:W-:Y:S01]  /*2340*/  HFMA2 R106, -RZ, RZ, 0, 0 ;  /* 0x00000000ff6a7431 */ /* 0x000fe200000001ff */
[----:B------:R-:W-:Y:S01]  /*2350*/  ISETP.GT.AND P5, PT, R6, RZ, PT ;  /* 0x000000ff0600720c */ /* 0x000fe20003fa4270 */
[----:B------:R-:W-:Y:S01]  /*2360*/  FADD.FTZ R105, R116, -R105 ;  /* 0x8000006974697221 */ /* 0x000fe20000010000 */
[----:B------:R-:W-:Y:S02]  /*2370*/  ISETP.GE.U32.AND.EX P0, PT, R127, 0x1000000, PT, P0 ;  /* 0x010000007f00780c */ /* 0x000fe40003f06100 */
[----:B------:R-:W-:Y:S01]  /*2380*/  MOV R104, RZ ;  /* 0x000000ff00687202 */ /* 0x000fe20000000f00 */
[----:B------:R-:W-:-:S05]  /*2390*/  FMUL.FTZ R105, R8, R105 ;  /* 0x0000006908697220 */ /* 0x000fca0000410000 */
[----:B------:R-:W-:-:S05]  /*23a0*/  FSEL R105, R105, RZ, P5 ;  /* 0x000000ff69697208 */ /* 0x000fca0002800000 */
[----:B------:R-:W-:Y:S01]  /*23b0*/  FMUL.FTZ R105, R105, UR15 ;  /* 0x0000000f69697c20 */ /* 0x000fe20008410000 */
[----:B------:R-:W-:-:S03]  /*23c0*/  @P0 HADD2.F32 R107, -RZ, R35.H1_H1 ;  /* 0x30000023ff6b0230 */ /* 0x000fc60000004100 */
[----:B------:R-:W-:Y:S01]  /*23d0*/  FMUL.FTZ R108, R105, UR14 ;  /* 0x0000000e696c7c20 */ /* 0x000fe20008410000 */
[----:B------:R-:W-:-:S03]  /*23e0*/  @P0 HADD2.F32 R105, -RZ, R95.H1_H1 ;  /* 0x3000005fff690230 */ /* 0x000fc60000004100 */
[C---:B------:R-:W-:Y:S02]  /*23f0*/  @P0 FMUL.FTZ R106, R108.reuse, R107 ;  /* 0x0000006b6c6a0220 */ /* 0x040fe40000410000 */
[----:B------:R-:W-:-:S03]  /*2400*/  @P0 FMUL.FTZ R104, R108, R105 ;  /* 0x000000696c680220 */ /* 0x000fc60000410000 */
[----:B------:R-:W-:Y:S01]  /*2410*/  F2FP.F16.F32.PACK_AB R106, RZ, R106 ;  /* 0x0000006aff6a723e */ /* 0x000fe200000000ff */
[----:B------:R-:W-:-:S03]  /*2420*/  FADD.FTZ R75, R75, R104 ;  /* 0x000000684b4b7221 */ /* 0x000fc60000010000 */
[----:B------:R-:W-:Y:S01]  /*2430*/  PRMT R99, R99, 0x5410, R106 ;  /* 0x0000541063637816 */ /* 0x000fe2000000006a */
[----:B------:R-:W-:Y:S06]  /*2440*/  BRA `(.L_x_1268) ;  /* 0x0000001800987947 */ /* 0x000fec0003800000 */
.L_x_1260:
        /* <DEDUP_REMOVED lines=12> */
[----:B-----5:R-:W-:Y:S01]  /*2510*/  LOP3.LUT P5, RZ, R126, 0xff, RZ, 0xc0, !PT ;  /* 0x000000ff7eff7812 */ /* 0x020fe200078ac0ff */
[----:B------:R-:W-:Y:S01]  /*2520*/  FMUL.FTZ R101, R101, UR15 ;  /* 0x0000000f65657c20 */ /* 0x000fe20008410000 */
[----:B------:R-:W-:-:S03]  /*2530*/  CS2R R102, SRZ ;  /* 0x0000000000667805 */ /* 0x000fc6000001ff00 */
[----:B------:R-:W-:-:S08]  /*2540*/  FMUL.FTZ R101, R101, UR14 ;  /* 0x0000000e65657c20 */ /* 0x000fd00008410000 */
[----:B------:R-:W-:Y:S02]  /*2550*/  @P5 HADD2.F32 R108, -RZ, R32.H0_H0 ;  /* 0x20000020ff6c5230 */ /* 0x000fe40000004100 */
[----:B------:R-:W-:-:S03]  /*2560*/  @P5 HADD2.F32 R106, -RZ, R92.H0_H0 ;  /* 0x2000005cff6a5230 */ /* 0x000fc60000004100 */
[-C--:B------:R-:W-:Y:S02]  /*2570*/  @P5 FMUL.FTZ R102, R108, R101.reuse ;  /* 0x000000656c665220 */ /* 0x080fe40000410000 */
[----:B------:R-:W-:-:S03]  /*2580*/  @P5 FMUL.FTZ R103, R106, R101 ;  /* 0x000000656a675220 */ /* 0x000fc60000410000 */
[----:B------:R-:W-:Y:S01]  /*2590*/  F2FP.F16.F32.PACK_AB R102, RZ, R102 ;  /* 0x00000066ff66723e */ /* 0x000fe200000000ff */
[----:B------:R-:W-:-:S03]  /*25a0*/  FADD.FTZ R68, R68, R103 ;  /* 0x0000006744447221 */ /* 0x000fc60000010000 */
[----:B------:R-:W-:-:S07]  /*25b0*/  PRMT R96, R102, 0x7610, R96 ;  /* 0x0000761066607816 */ /* 0x000fce0000000060 */
.L_x_1269:
[----:B------:R-:W-:Y:S05]  /*25c0*/  @!P4 BRA `(.L_x_1270) ;  /* 0x00000000002cc947 */ /* 0x000fea0003800000 */
[----:B-----5:R-:W-:Y:S01]  /*25d0*/  LOP3.LUT P5, RZ, R126, 0xff00, RZ, 0xc0, !PT ;  /* 0x0000ff007eff7812 */ /* 0x020fe200078ac0ff */
[----:B------:R-:W-:Y:S01]  /*25e0*/  FMUL.FTZ R101, R104, UR15 ;  /* 0x0000000f68657c20 */ /* 0x000fe20008410000 */
[----:B------:R-:W-:-:S03]  /*25f0*/  CS2R R102, SRZ ;  /* 0x0000000000667805 */ /* 0x000fc6000001ff00 */
[----:B------:R-:W-:-:S08]  /*2600*/  FMUL.FTZ R101, R101, UR14 ;  /* 0x0000000e65657c20 */ /* 0x000fd00008410000 */
[----:B------:R-:W-:Y:S02]  /*2610*/  @P5 HADD2.F32 R106, -RZ, R32.H1_H1 ;  /* 0x30000020ff6a5230 */ /* 0x000fe40000004100 */
[----:B------:R-:W-:-:S03]  /*2620*/  @P5 HADD2.F32 R104, -RZ, R92.H1_H1 ;  /* 0x3000005cff685230 */ /* 0x000fc60000004100 */
[-C--:B------:R-:W-:Y:S02]  /*2630*/  @P5 FMUL.FTZ R103, R106, R101.reuse ;  /* 0x000000656a675220 */ /* 0x080fe40000410000 */
[----:B------:R-:W-:-:S03]  /*2640*/  @P5 FMUL.FTZ R102, R104, R101 ;  /* 0x0000006568665220 */ /* 0x000fc60000410000 */
[----:B------:R-:W-:Y:S01]  /*2650*/  F2FP.F16.F32.PACK_AB R103, RZ, R103 ;  /* 0x00000067ff67723e */ /* 0x000fe200000000ff */
[----:B------:R-:W-:-:S03]  /*2660*/  FADD.FTZ R69, R69, R102 ;  /* 0x0000006645457221 */ /* 0x000fc60000010000 */
[----:B------:R-:W-:-:S07]  /*2670*/  PRMT R96, R96, 0x5410, R103 ;  /* 0x0000541060607816 */ /* 0x000fce0000000067 */
.L_x_1270:
[-CC-:B------:R-:W-:Y:S01]  /*2680*/  FFMA.FTZ R102, R18, R9.reuse, R10.reuse ;  /* 0x0000000912667223 */ /* 0x180fe2000001000a */
[-CC-:B------:R-:W-:Y:S01]  /*2690*/  FFMA.FTZ R107, R17, R9.reuse, R10.reuse ;  /* 0x00000009116b7223 */ /* 0x180fe2000001000a */
[----:B------:R-:W-:Y:S01]  /*26a0*/  FADD.FTZ R101, R16, -R105 ;  /* 0x8000006910657221 */ /* 0x000fe20000010000 */
[-C--:B------:R-:W-:Y:S01]  /*26b0*/  FFMA.FTZ R104, R114, R9.reuse, R10 ;  /* 0x0000000972687223 */ /* 0x080fe2000001000a */
[----:B------:R-:W-:Y:S01]  /*26c0*/  FADD.FTZ R103, R15, -R102 ;  /* 0x800000660f677221 */ /* 0x000fe20000010000 */
        /* <DEDUP_REMOVED lines=8> */
[C---:B------:R-:W-:Y:S01]  /*2750*/  FMUL.FTZ R105, R8.reuse, R105 ;  /* 0x0000006908697220 */ /* 0x040fe20000410000 */
[C---:B------:R-:W-:Y:S01]  /*2760*/  FMUL.FTZ R107, R8.reuse, R107 ;  /* 0x0000006b086b7220 */ /* 0x040fe20000410000 */
[C---:B------:R-:W-:Y:S01]  /*2770*/  FMUL.FTZ R137, R8.reuse, R137 ;  /* 0x0000008908897220 */ /* 0x040fe20000410000 */
[----:B------:R-:W-:Y:S01]  /*2780*/  FMUL.FTZ R139, R8, R139 ;  /* 0x0000008b088b7220 */ /* 0x000fe20000410000 */
[----:B------:R-:W-:-:S02]  /*2790*/  FSEL R141, R103, RZ, P0 ;  /* 0x000000ff678d7208 */ /* 0x000fc40000000000 */
[----:B------:R-:W-:Y:S01]  /*27a0*/  FSEL R104, R101, RZ, P0 ;  /* 0x000000ff65687208 */ /* 0x000fe20000000000 */
        /* <DEDUP_REMOVED lines=12> */
.L_x_1271:
        /* <DEDUP_REMOVED lines=12> */
.L_x_1272:
[----:B------:R-:W-:Y:S02]  /*2930*/  F2FP.F16.F32.PACK_AB R101, R141, R104 ;  /* 0x000000688d65723e */ /* 0x000fe400000000ff */
[----:B------:R-:W-:Y:S02]  /*2940*/  FSEL R106, R107, RZ, P0 ;  /* 0x000000ff6b6a7208 */ /* 0x000fe40000000000 */
[----:B------:R-:W-:Y:S02]  /*2950*/  FSEL R137, R137, RZ, P0 ;  /* 0x000000ff89897208 */ /* 0x000fe40000000000 */
[----:B------:R-:W-:Y:S02]  /*2960*/  FSEL R108, R139, RZ, P0 ;  /* 0x000000ff8b6c7208 */ /* 0x000fe40000000000 */
[----:B------:R-:W-:Y:S01]  /*2970*/  FSEL R105, R105, RZ, P0 ;  /* 0x000000ff69697208 */ /* 0x000fe20000000000 */
[----:B------:R-:W-:Y:S06]  /*2980*/  @!P4 BRA `(.L_x_1273) ;  /* 0x000000000030c947 */ /* 0x000fec0003800000 */
[----:B-----5:R-:W-:Y:S01]  /*2990*/  LOP3.LUT P0, RZ, R127, 0xff, RZ, 0xc0, !PT ;  /* 0x000000ff7fff7812 */ /* 0x020fe2000780c0ff */
[----:B------:R-:W-:Y:S01]  /*29a0*/  FMUL.FTZ R102, R105, UR15 ;  /* 0x0000000f69667c20 */ /* 0x000fe20008410000 */
[----:B------:R-:W-:Y:S01]  /*29b0*/  MOV R104, RZ ;  /* 0x000000ff00687202 */ /* 0x000fe20000000f00 */
[----:B------:R-:W-:Y:S02]  /*29c0*/  HFMA2 R103, -RZ, RZ, 0, 0 ;  /* 0x00000000ff677431 */ /* 0x000fe400000001ff */
        /* <DEDUP_REMOVED lines=8> */
.L_x_1273:
[----:B------:R-:W-:Y:S05]  /*2a50*/  @!P4 BRA `(.L_x_1274) ;  /* 0x000000000030c947 */ /* 0x000fea0003800000 */
[----:B-----5:R-:W-:Y:S01]  /*2a60*/  LOP3.LUT P0, RZ, R127, 0xff00, RZ, 0xc0, !PT ;  /* 0x0000ff007fff7812 */ /* 0x020fe2000780c0ff */
[----:B------:R-:W-:Y:S01]  /*2a70*/  FMUL.FTZ R102, R106, UR15 ;  /* 0x0000000f6a667c20 */ /* 0x000fe20008410000 */
[----:B------:R-:W-:Y:S01]  /*2a80*/  MOV R103, RZ ;  /* 0x000000ff00677202 */ /* 0x000fe20000000f00 */
[----:B------:R-:W-:Y:S02]  /*2a90*/  HFMA2 R104, -RZ, RZ, 0, 0 ;  /* 0x00000000ff687431 */ /* 0x000fe400000001ff */
        /* <DEDUP_REMOVED lines=8> */
.L_x_1274:
[----:B------:R-:W-:Y:S05]  /*2b20*/  @!P4 BRA `(.L_x_1275) ;  /* 0x000000000030c947 */ /* 0x000fea0003800000 */
        /* <DEDUP_REMOVED lines=12> */
.L_x_1275:
[----:B------:R-:W-:Y:S02]  /*2bf0*/  F2FP.F16.F32.PACK_AB R102, R106, R105 ;  /* 0x000000696a66723e */ /* 0x000fe400000000ff */
[----:B------:R-:W-:Y:S01]  /*2c00*/  F2FP.F16.F32.PACK_AB R103, R108, R137 ;  /* 0x000000896c67723e */ /* 0x000fe200000000ff */
[----:B------:R-:W-:Y:S06]  /*2c10*/  @!P4 BRA `(.L_x_1268) ;  /* 0x0000001000a4c947 */ /* 0x000fec0003800000 */
[----:B-----5:R-:W-:Y:S01]  /*2c20*/  ISETP.GE.U32.AND P0, PT, R126, RZ, PT ;  /* 0x000000ff7e00720c */ /* 0x020fe20003f06070 */
[----:B------:R-:W-:-:S03]  /*2c30*/  FMUL.FTZ R104, R108, UR15 ;  /* 0x0000000f6c687c20 */ /* 0x000fc60008410000 */
[----:B------:R-:W-:Y:S01]  /*2c40*/  ISETP.GE.U32.AND.EX P0, PT, R127, 0x1000000, PT, P0 ;  /* 0x010000007f00780c */ /* 0x000fe20003f06100 */
[----:B------:R-:W-:Y:S01]  /*2c50*/  FMUL.FTZ R106, R104, UR14 ;  /* 0x0000000e686a7c20 */ /* 0x000fe20008410000 */
[----:B------:R-:W-:-:S11]  /*2c60*/  CS2R R104, SRZ ;  /* 0x0000000000687805 */ /* 0x000fd6000001ff00 */
[----:B------:R-:W-:Y:S02]  /*2c70*/  @P0 HADD2.F32 R137, -RZ, R35.H1_H1 ;  /* 0x30000023ff890230 */ /* 0x000fe40000004100 */
[----:B------:R-:W-:-:S03]  /*2c80*/  @P0 HADD2.F32 R107, -RZ, R95.H1_H1 ;  /* 0x3000005fff6b0230 */ /* 0x000fc60000004100 */
[-C--:B------:R-:W-:Y:S02]  /*2c90*/  @P0 FMUL.FTZ R105, R137, R106.reuse ;  /* 0x0000006a89690220 */ /* 0x080fe40000410000 */
[----:B------:R-:W-:-:S03]  /*2ca0*/  @P0 FMUL.FTZ R104, R107, R106 ;  /* 0x0000006a6b680220 */ /* 0x000fc60000410000 */
[----:B------:R-:W-:Y:S01]  /*2cb0*/  F2FP.F16.F32.PACK_AB R105, RZ, R105 ;  /* 0x00000069ff69723e */ /* 0x000fe200000000ff */
[----:B------:R-:W-:-:S03]  /*2cc0*/  FADD.FTZ R75, R75, R104 ;  /* 0x000000684b4b7221 */ /* 0x000fc60000010000 */
[----:B------:R-:W-:Y:S01]  /*2cd0*/  PRMT R99, R99, 0x5410, R105 ;  /* 0x0000541063637816 */ /* 0x000fe20000000069 */
[----:B------:R-:W-:Y:S06]  /*2ce0*/  BRA `(.L_x_1268) ;  /* 0x0000001000707947 */ /* 0x000fec0003800000 */
.L_x_1259:
[----:B------:R-:W-:-:S04]  /*2cf0*/  UISETP.NE.U32.AND UP0, UPT, UR4, URZ, UPT ;  /* 0x000000ff0400728c */ /* 0x000fc8000bf05070 */
[----:B------:R-:W-:-:S09]  /*2d00*/  UISETP.NE.AND.EX UP0, UPT, UR5, URZ, UPT, UP0 ;  /* 0x000000ff0500728c */ /* 0x000fd2000bf05300 */
[----:B------:R-:W-:Y:S05]  /*2d10*/  BRA.U UP0, `(.L_x_1276) ;  /* 0x00000009002c7547 */ /* 0x000fea000b800000 */
[----:B------:R-:W-:Y:S01]  /*2d20*/  ISETP.GT.AND P5, PT, R6, RZ, PT ;  /* 0x000000ff0600720c */ /* 0x000fe20003fa4270 */
[----:B------:R-:W-:-:S12]  /*2d30*/  @!P4 BRA `(.L_x_1277) ;  /* 0x000000000040c947 */ /* 0x000fd80003800000 */
[----:B------:R-:W-:Y:S01]  /*2d40*/  @P5 FFMA.FTZ R107, R3, R9, R10 ;  /* 0x00000009036b5223 */ /* 0x000fe2000001000a */
[----:B-----5:R-:W-:Y:S01]  /*2d50*/  LOP3.LUT P0, RZ, R126, 0xff, RZ, 0xc0, !PT ;  /* 0x000000ff7eff7812 */ /* 0x020fe2000780c0ff */
[----:B------:R-:W-:Y:S01]  /*2d60*/  HADD2.F32 R105, -RZ, R84.H0_H0 ;  /* 0x20000054ff697230 */ /* 0x000fe20000004100 */
[----:B------:R-:W-:Y:S01]  /*2d70*/  MOV R104, RZ ;  /* 0x000000ff00687202 */ /* 0x000fe20000000f00 */
[----:B------:R-:W-:-:S04]  /*2d80*/  @P5 FADD.FTZ R107, R12, -R107 ;  /* 0x8000006b0c6b5221 */ /* 0x000fc80000010000 */
[----:B------:R-:W-:Y:S01]  /*2d90*/  @P5 FFMA.FTZ R105, R8, R107, R105 ;  /* 0x0000006b08695223 */ /* 0x000fe20000010069 */
[----:B------:R-:W-:-:S03]  /*2da0*/  HFMA2 R107, -RZ, RZ, 0, 0 ;  /* 0x00000000ff6b7431 */ /* 0x000fc600000001ff */
[----:B------:R-:W-:Y:S02]  /*2db0*/  FMUL.FTZ R105, R105, UR15 ;  /* 0x0000000f69697c20 */ /* 0x000fe40008410000 */
[----:B------:R-:W-:Y:S02]  /*2dc0*/  @P0 HADD2.F32 R108, -RZ, R32.H0_H0 ;  /* 0x20000020ff6c0230 */ /* 0x000fe40000004100 */
[----:B------:R-:W-:Y:S01]  /*2dd0*/  FMUL.FTZ R105, R105, UR14 ;  /* 0x0000000e69697c20 */ /* 0x000fe20008410000 */
[----:B------:R-:W-:-:S03]  /*2de0*/  @P0 HADD2.F32 R106, -RZ, R92.H0_H0 ;  /* 0x2000005cff6a0230 */ /* 0x000fc60000004100 */
[-C--:B------:R-:W-:Y:S02]  /*2df0*/  @P0 FMUL.FTZ R104, R108, R105.reuse ;  /* 0x000000696c680220 */ /* 0x080fe40000410000 */
[----:B------:R-:W-:-:S03]  /*2e00*/  @P0 FMUL.FTZ R107, R106, R105 ;  /* 0x000000696a6b0220 */ /* 0x000fc60000410000 */
[----:B------:R-:W-:Y:S01]  /*2e10*/  F2FP.F16.F32.PACK_AB R104, RZ, R104 ;  /* 0x00000068ff68723e */ /* 0x000fe200000000ff */
[----:B------:R-:W-:-:S03]  /*2e20*/  FADD.FTZ R68, R68, R107 ;  /* 0x0000006b44447221 */ /* 0x000fc60000010000 */
[----:B------:R-:W-:-:S07]  /*2e30*/  PRMT R96, R104, 0x7610, R96 ;  /* 0x0000761068607816 */ /* 0x000fce0000000060 */
.L_x_1277:
[----:B------:R-:W-:Y:S05]  /*2e40*/  @!P4 BRA `(.L_x_1278) ;  /* 0x000000000040c947 */ /* 0x000fea0003800000 */
[----:B------:R-:W-:Y:S01]  /*2e50*/  @P5 FFMA.FTZ R104, R14, R9, R10 ;  /* 0x000000090e685223 */ /* 0x000fe2000001000a */
[----:B-----5:R-:W-:Y:S01]  /*2e60*/  LOP3.LUT P0, RZ, R126, 0xff00, RZ, 0xc0, !PT ;  /* 0x0000ff007eff7812 */ /* 0x020fe2000780c0ff */
[----:B------:R-:W-:Y:S01]  /*2e70*/  HADD2.F32 R105, -RZ, R84.H1_H1 ;  /* 0x30000054ff697230 */ /* 0x000fe20000004100 */
[----:B------:R-:W-:Y:S01]  /*2e80*/  MOV R106, RZ ;  /* 0x000000ff006a7202 */ /* 0x000fe20000000f00 */
[----:B------:R-:W-:-:S04]  /*2e90*/  @P5 FADD.FTZ R104, R11, -R104 ;  /* 0x800000680b685221 */ /* 0x000fc80000010000 */
[----:B------:R-:W-:Y:S01]  /*2ea0*/  @P5 FFMA.FTZ R105, R8, R104, R105 ;  /* 0x0000006808695223 */ /* 0x000fe20000010069 */
[----:B------:R-:W-:-:S03]  /*2eb0*/  HFMA2 R104, -RZ, RZ, 0, 0 ;  /* 0x00000000ff687431 */ /* 0x000fc600000001ff */
[----:B------:R-:W-:Y:S02]  /*2ec0*/  FMUL.FTZ R105, R105, UR15 ;  /* 0x0000000f69697c20 */ /* 0x000fe40008410000 */
[----:B------:R-:W-:Y:S02]  /*2ed0*/  @P0 HADD2.F32 R110, -RZ, R32.H1_H1 ;  /* 0x30000020ff6e0230 */ /* 0x000fe40000004100 */
[----:B------:R-:W-:Y:S01]  /*2ee0*/  FMUL.FTZ R105, R105, UR14 ;  /* 0x0000000e69697c20 */ /* 0x000fe20008410000 */
[----:B------:R-:W-:-:S03]  /*2ef0*/  @P0 HADD2.F32 R108, -RZ, R92.H1_H1 ;  /* 0x3000005cff6c0230 */ /* 0x000fc60000004100 */
[-C--:B------:R-:W-:Y:S02]  /*2f00*/  @P0 FMUL.FTZ R106, R110, R105.reuse ;  /* 0x000000696e6a0220 */ /* 0x080fe40000410000 */
[----:B------:R-:W-:-:S03]  /*2f10*/  @P0 FMUL.FTZ R104, R108, R105 ;  /* 0x000000696c680220 */ /* 0x000fc60000410000 */
[----:B------:R-:W-:Y:S01]  /*2f20*/  F2FP.F16.F32.PACK_AB R106, RZ, R106 ;  /* 0x0000006aff6a723e */ /* 0x000fe200000000ff */
[----:B------:R-:W-:-:S03]  /*2f30*/  FADD.FTZ R69, R69, R104 ;  /* 0x0000006845457221 */ /* 0x000fc60000010000 */
[----:B------:R-:W-:-:S07]  /*2f40*/  PRMT R96, R96, 0x5410, R106 ;  /* 0x0000541060607816 */ /* 0x000fce000000006a */
.L_x_1278:
[----:B------:R-:W-:Y:S05]  /*2f50*/  @!P4 BRA `(.L_x_1279) ;  /* 0x000000000040c947 */ /* 0x000fea0003800000 */
        /* <DEDUP_REMOVED lines=16> */
.L_x_1279:
        /* <DEDUP_REMOVED lines=17> */
.L_x_1280:
        /* <DEDUP_REMOVED lines=17> */
.L_x_1281:
        /* <DEDUP_REMOVED lines=17> */
.L_x_1282:
[----:B------:R-:W-:Y:S05]  /*3390*/  @!P4 BRA `(.L_x_1283) ;  /* 0x000000000040c947 */ /* 0x000fea0003800000 */
[----:B------:R-:W-:Y:S01]  /*33a0*/  @P5 FFMA.FTZ R104, R115, R9, R10 ;  /* 0x0000000973685223 */ /* 0x000fe2000001000a */
[----:B-----5:R-:W-:Y:S01]  /*33b0*/  LOP3.LUT P0, RZ, R127, 0xff0000, RZ, 0xc0, !PT ;  /* 0x00ff00007fff7812 */ /* 0x020fe2000780c0ff */
[----:B------:R-:W-:Y:S02]  /*33c0*/  HADD2.F32 R105, -RZ, R87.H0_H0 ;  /* 0x20000057ff697230 */ /* 0x000fe40000004100 */
[----:B------:R-:W-:Y:S02]  /*33d0*/  HFMA2 R107, -RZ, RZ, 0, 0 ;  /* 0x00000000ff6b7431 */ /* 0x000fe400000001ff */
[----:B------:R-:W-:-:S04]  /*33e0*/  @P5 FADD.FTZ R104, R113, -R104 ;  /* 0x8000006871685221 */ /* 0x000fc80000010000 */
[----:B------:R-:W-:Y:S01]  /*33f0*/  @P5 FFMA.FTZ R105, R8, R104, R105 ;  /* 0x0000006808695223 */ /* 0x000fe20000010069 */
[----:B------:R-:W-:-:S03]  /*3400*/  MOV R104, RZ ;  /* 0x000000ff00687202 */ /* 0x000fc60000000f00 */
[----:B------:R-:W-:Y:S01]  /*3410*/  FMUL.FTZ R105, R105, UR15 ;  /* 0x0000000f69697c20 */ /* 0x000fe20008410000 */
[----:B------:R-:W-:-:S03]  /*3420*/  @P0 HADD2.F32 R108, -RZ, R35.H0_H0 ;  /* 0x20000023ff6c0230 */ /* 0x000fc60000004100 */
[----:B------:R-:W-:Y:S01]  /*3430*/  FMUL.FTZ R105, R105, UR14 ;  /* 0x0000000e69697c20 */ /* 0x000fe20008410000 */
[----:B------:R-:W-:-:S03]  /*3440*/  @P0 HADD2.F32 R106, -RZ, R95.H0_H0 ;  /* 0x2000005fff6a0230 */ /* 0x000fc60000004100 */
[-C--:B------:R-:W-:Y:S02]  /*3450*/  @P0 FMUL.FTZ R104, R108, R105.reuse ;  /* 0x000000696c680220 */ /* 0x080fe40000410000 */
[----:B------:R-:W-:-:S03]  /*3460*/  @P0 FMUL.FTZ R107, R106, R105 ;  /* 0x000000696a6b0220 */ /* 0x000fc60000410000 */
[----:B------:R-:W-:Y:S01]  /*3470*/  F2FP.F16.F32.PACK_AB R104, RZ, R104 ;  /* 0x00000068ff68723e */ /* 0x000fe200000000ff */
[----:B------:R-:W-:-:S03]  /*3480*/  FADD.FTZ R74, R74, R107 ;  /* 0x0000006b4a4a7221 */ /* 0x000fc60000010000 */
[----:B------:R-:W-:-:S07]  /*3490*/  PRMT R99, R104, 0x7610, R99 ;  /* 0x0000761068637816 */ /* 0x000fce0000000063 */
.L_x_1283:
[----:B------:R-:W-:Y:S05]  /*34a0*/  @!P4 BRA `(.L_x_1268) ;  /* 0x000000080080c947 */ /* 0x000fea0003800000 */
[----:B-----5:R-:W-:Y:S01]  /*34b0*/  ISETP.GE.U32.AND P0, PT, R126, RZ, PT ;  /* 0x000000ff7e00720c */ /* 0x020fe20003f06070 */
[----:B------:R-:W-:Y:S01]  /*34c0*/  @P5 FFMA.FTZ R107, R118, R9, R10 ;  /* 0x00000009766b5223 */ /* 0x000fe2000001000a */
[----:B------:R-:W-:Y:S02]  /*34d0*/  HADD2.F32 R105, -RZ, R87.H1_H1 ;  /* 0x30000057ff697230 */ /* 0x000fe40000004100 */
[----:B------:R-:W-:Y:S01]  /*34e0*/  HFMA2 R106, -RZ, RZ, 0, 0 ;  /* 0x00000000ff6a7431 */ /* 0x000fe200000001ff */
[----:B------:R-:W-:Y:S01]  /*34f0*/  ISETP.GE.U32.AND.EX P0, PT, R127, 0x1000000, PT, P0 ;  /* 0x010000007f00780c */ /* 0x000fe20003f06100 */
[----:B------:R-:W-:Y:S01]  /*3500*/  @P5 FADD.FTZ R107, R116, -R107 ;  /* 0x8000006b746b5221 */ /* 0x000fe20000010000 */
[----:B------:R-:W-:-:S03]  /*3510*/  MOV R104, RZ ;  /* 0x000000ff00687202 */ /* 0x000fc60000000f00 */
[----:B------:R-:W-:-:S04]  /*3520*/  @P5 FFMA.FTZ R105, R8, R107, R105 ;  /* 0x0000006b08695223 */ /* 0x000fc80000010069 */
[----:B------:R-:W-:-:S04]  /*3530*/  FMUL.FTZ R105, R105, UR15 ;  /* 0x0000000f69697c20 */ /* 0x000fc80008410000 */
[----:B------:R-:W-:Y:S02]  /*3540*/  @P0 HADD2.F32 R110, -RZ, R35.H1_H1 ;  /* 0x30000023ff6e0230 */ /* 0x000fe40000004100 */
[----:B------:R-:W-:Y:S01]  /*3550*/  FMUL.FTZ R105, R105, UR14 ;  /* 0x0000000e69697c20 */ /* 0x000fe20008410000 */
[----:B------:R-:W-:-:S03]  /*3560*/  @P0 HADD2.F32 R108, -RZ, R95.H1_H1 ;  /* 0x3000005fff6c0230 */ /* 0x000fc60000004100 */
[-C--:B------:R-:W-:Y:S02]  /*3570*/  @P0 FMUL.FTZ R106, R110, R105.reuse ;  /* 0x000000696e6a0220 */ /* 0x080fe40000410000 */
[----:B------:R-:W-:-:S03]  /*3580*/  @P0 FMUL.FTZ R104, R108, R105 ;  /* 0x000000696c680220 */ /* 0x000fc60000410000 */
[----:B------:R-:W-:Y:S01]  /*3590*/  F2FP.F16.F32.PACK_AB R106, RZ, R106 ;  /* 0x0000006aff6a723e */ /* 0x000fe200000000ff */
[----:B------:R-:W-:-:S03]  /*35a0*/  FADD.FTZ R75, R75, R104 ;  /* 0x000000684b4b7221 */ /* 0x000fc60000010000 */
[----:B------:R-:W-:Y:S01]  /*35b0*/  PRMT R99, R99, 0x5410, R106 ;  /* 0x0000541063637816 */ /* 0x000fe2000000006a */
[----:B------:R-:W-:Y:S06]  /*35c0*/  BRA `(.L_x_1268) ;  /* 0x0000000800387947 */ /* 0x000fec0003800000 */
.L_x_1276:
[----:B------:R-:W-:Y:S01]  /*35d0*/  ISETP.GT.AND P0, PT, R6, RZ, PT ;  /* 0x000000ff0600720c */ /* 0x000fe20003f04270 */
[----:B------:R-:W-:Y:S01]  /*35e0*/  @P5 FFMA.FTZ R101, R3, R9, R10 ;  /* 0x0000000903655223 */ /* 0x000fe2000001000a */
[--C-:B-----5:R-:W-:Y:S02]  /*35f0*/  HADD2.F32 R139, -RZ, R84.reuse.H0_H0 ;  /* 0x20000054ff8b7230 */ /* 0x120fe40000004100 */
[--C-:B------:R-:W-:Y:S02]  /*3600*/  HADD2.F32 R104, -RZ, R85.reuse.H0_H0 ;  /* 0x20000055ff687230 */ /* 0x100fe40000004100 */
[----:B------:R-:W-:Y:S01]  /*3610*/  @P5 FADD.FTZ R101, R12, -R101 ;  /* 0x800000650c655221 */ /* 0x000fe20000010000 */
[----:B------:R-:W-:Y:S02]  /*3620*/  HADD2.F32 R108, -RZ, R84.H1_H1 ;  /* 0x30000054ff6c7230 */ /* 0x000fe40000004100 */
[----:B------:R-:W-:Y:S02]  /*3630*/  HADD2.F32 R137, -RZ, R85.H1_H1 ;  /* 0x30000055ff897230 */ /* 0x000fe40000004100 */
[----:B------:R-:W-:Y:S01]  /*3640*/  @P5 FFMA.FTZ R139, R8, R101, R139 ;  /* 0x00000065088b5223 */ /* 0x000fe2000001008b */
[----:B------:R-:W-:-:S02]  /*3650*/  HADD2.F32 R107, -RZ, R86.H0_H0 ;  /* 0x20000056ff6b7230 */ /* 0x000fc40000004100 */
[-CC-:B------:R-:W-:Y:S01]  /*3660*/  @P0 FFMA.FTZ R100, R14, R9.reuse, R10.reuse ;  /* 0x000000090e640223 */ /* 0x180fe2000001000a */
[-CC-:B------:R-:W-:Y:S01]  /*3670*/  @P0 FFMA.FTZ R105, R13, R9.reuse, R10.reuse ;  /* 0x000000090d690223 */ /* 0x180fe2000001000a */
[-CC-:B------:R-:W-:Y:S01]  /*3680*/  @P0 FFMA.FTZ R102, R18, R9.reuse, R10.reuse ;  /* 0x0000000912660223 */ /* 0x180fe2000001000a */
[-C--:B------:R-:W-:Y:S01]  /*3690*/  @P0 FFMA.FTZ R101, R17, R9.reuse, R10 ;  /* 0x0000000911650223 */ /* 0x080fe2000001000a */
[----:B------:R-:W-:Y:S01]  /*36a0*/  @P0 FADD.FTZ R103, R11, -R100 ;  /* 0x800000640b670221 */ /* 0x000fe20000010000 */
[----:B------:R-:W-:Y:S01]  /*36b0*/  @P0 FADD.FTZ R105, R16, -R105 ;  /* 0x8000006910690221 */ /* 0x000fe20000010000 */
[----:B------:R-:W-:Y:S01]  /*36c0*/  @P0 FADD.FTZ R102, R15, -R102 ;  /* 0x800000660f660221 */ /* 0x000fe20000010000 */
[-CC-:B------:R-:W-:Y:S01]  /*36d0*/  @P0 FFMA.FTZ R100, R114, R9.reuse, R10.reuse ;  /* 0x0000000972640223 */ /* 0x180fe2000001000a */
[-CC-:B------:R-:W-:Y:S01]  /*36e0*/  @P0 FFMA.FTZ R143, R118, R9.reuse, R10.reuse ;  /* 0x00000009768f0223 */ /* 0x180fe2000001000a */
[----:B------:R-:W-:Y:S01]  /*36f0*/  @P0 FFMA.FTZ R106, R115, R9, R10 ;  /* 0x00000009736a0223 */ /* 0x000fe2000001000a */
[C---:B------:R-:W-:Y:S01]  /*3700*/  @P0 FFMA.FTZ R104, R8.reuse, R105, R104 ;  /* 0x0000006908680223 */ /* 0x040fe20000010068 */
[C---:B------:R-:W-:Y:S01]  /*3710*/  @P0 FFMA.FTZ R108, R8.reuse, R103, R108 ;  /* 0x00000067086c0223 */ /* 0x040fe2000001006c */
[----:B------:R-:W-:Y:S01]  /*3720*/  @P0 FFMA.FTZ R137, R8, R102, R137 ;  /* 0x0000006608890223 */ /* 0x000fe20000010089 */
[----:B------:R-:W-:-:S02]  /*3730*/  HADD2.F32 R105, -RZ, R87.H1_H1 ;  /* 0x30000057ff697230 */ /* 0x000fc40000004100 */
        /* <DEDUP_REMOVED lines=13> */
[----:B------:R-:W-:Y:S01]  /*3810*/  LOP3.LUT P0, RZ, R126, 0xff, RZ, 0xc0, !PT ;  /* 0x000000ff7eff7812 */ /* 0x000fe2000780c0ff */
        /* <DEDUP_REMOVED lines=11> */
.L_x_1284:
[----:B------:R-:W-:Y:S05]  /*38d0*/  @!P4 BRA `(.L_x_1285) ;  /* 0x000000000030c947 */ /* 0x000fea0003800000 */
[----:B------:R-:W-:Y:S01]  /*38e0*/  LOP3.LUT P0, RZ, R126, 0xff00, RZ, 0xc0, !PT ;  /* 0x0000ff007eff7812 */ /* 0x000fe2000780c0ff */
        /* <DEDUP_REMOVED lines=11> */
.L_x_1285:
[----:B------:R-:W-:Y:S05]  /*39a0*/  @!P4 BRA `(.L_x_1286) ;  /* 0x000000000030c947 */ /* 0x000fea0003800000 */
        /* <DEDUP_REMOVED lines=12> */
.L_x_1286:
        /* <DEDUP_REMOVED lines=13> */
.L_x_1287:
        /* <DEDUP_REMOVED lines=13> */
.L_x_1288:
        /* <DEDUP_REMOVED lines=13> */
.L_x_1289:
        /* <DEDUP_REMOVED lines=13> */
.L_x_1290:
[----:B------:R-:W-:Y:S02]  /*3db0*/  F2FP.F16.F32.PACK_AB R102, R102, R107 ;  /* 0x0000006b6666723e */ /* 0x000fe400000000ff */
[----:B------:R-:W-:Y:S01]  /*3dc0*/  F2FP.F16.F32.PACK_AB R103, R105, R103 ;  /* 0x000000676967723e */ /* 0x000fe200000000ff */
[----:B------:R-:W-:Y:S06]  /*3dd0*/  @!P4 BRA `(.L_x_1268) ;  /* 0x000000000034c947 */ /* 0x000fec0003800000 */
[----:B------:R-:W-:Y:S01]  /*3de0*/  ISETP.GE.U32.AND P0, PT, R126, RZ, PT ;  /* 0x000000ff7e00720c */ /* 0x000fe20003f06070 */
[----:B------:R-:W-:Y:S01]  /*3df0*/  FMUL.FTZ R105, R105, UR15 ;  /* 0x0000000f69697c20 */ /* 0x000fe20008410000 */
[----:B------:R-:W-:Y:S01]  /*3e00*/  MOV R106, RZ ;  /* 0x000000ff006a7202 */ /* 0x000fe20000000f00 */
[----:B------:R-:W-:Y:S01]  /*3e10*/  HFMA2 R104, -RZ, RZ, 0, 0 ;  /* 0x00000000ff687431 */ /* 0x000fe200000001ff */
[----:B------:R-:W-:Y:S01]  /*3e20*/  ISETP.GE.U32.AND.EX P0, PT, R127, 0x1000000, PT, P0 ;  /* 0x010000007f00780c */ /* 0x000fe20003f06100 */
[----:B------:R-:W-:-:S12]  /*3e30*/  FMUL.FTZ R105, R105, UR14 ;  /* 0x0000000e69697c20 */ /* 0x000fd80008410000 */
[----:B------:R-:W-:Y:S02]  /*3e40*/  @P0 HADD2.F32 R110, -RZ, R35.H1_H1 ;  /* 0x30000023ff6e0230 */ /* 0x000fe40000004100 */
[----:B------:R-:W-:-:S03]  /*3e50*/  @P0 HADD2.F32 R108, -RZ, R95.H1_H1 ;  /* 0x3000005fff6c0230 */ /* 0x000fc60000004100 */
[-C--:B------:R-:W-:Y:S02]  /*3e60*/  @P0 FMUL.FTZ R106, R110, R105.reuse ;  /* 0x000000696e6a0220 */ /* 0x080fe40000410000 */
[----:B------:R-:W-:-:S03]  /*3e70*/  @P0 FMUL.FTZ R104, R108, R105 ;  /* 0x000000696c680220 */ /* 0x000fc60000410000 */
[----:B------:R-:W-:Y:S01]  /*3e80*/  F2FP.F16.F32.PACK_AB R106, RZ, R106 ;  /* 0x0000006aff6a723e */ /* 0x000fe200000000ff */
[----:B------:R-:W-:-:S03]  /*3e90*/  FADD.FTZ R75, R75, R104 ;  /* 0x000000684b4b7221 */ /* 0x000fc60000010000 */
[----:B------:R-:W-:-:S07]  /*3ea0*/  PRMT R99, R99, 0x5410, R106 ;  /* 0x0000541063637816 */ /* 0x000fce000000006a */
.L_x_1268:
        /* <DEDUP_REMOVED lines=10> */
.L_x_1257:
[----:B------:R-:W-:Y:S05]  /*3f50*/  BSYNC.RECONVERGENT B0 ;  /* 0x0000000000007941 */ /* 0x000fea0003800200 */
.L_x_1256:
[----:B------:R-:W-:Y:S04]  /*3f60*/  BSSY.RECONVERGENT B0, `(.L_x_1291) ;  /* 0x000024b000007945 */ /* 0x000fe80003800200 */
[----:B------:R-:W-:Y:S05]  /*3f70*/  @!P1 BRA `(.L_x_1292) ;  /* 0x0000002400249947 */ /* 0x000fea0003800000 */
[----:B------:R-:W-:-:S04]  /*3f80*/  UISETP.NE.U32.AND UP0, UPT, UR10, URZ, UPT ;  /* 0x000000ff0a00728c */ /* 0x000fc8000bf05070 */
[----:B------:R-:W-:Y:S01]  /*3f90*/  UISETP.NE.AND.EX UP0, UPT, UR11, URZ, UPT, UP0 ;  /* 0x000000ff0b00728c */ /* 0x000fe2000bf05300 */
[----:B------:R-:W-:Y:S10]  /*3fa0*/  @!P4 BRA `(.L_x_1293) ;  /* 0x00000000000cc947 */ /* 0x000ff40003800000 */
[----:B-----5:R-:W1:Y:S02]  /*3fb0*/  LDC.64 R92, c[0x0][0x390] ;  /* 0x0000e400ff5c7b82 */ /* 0x020e640000000a00 */
[----:B-1----:R-:W-:-:S06]  /*3fc0*/  IMAD.WIDE.U32 R92, R109, 0x10, R92 ;  /* 0x000000106d5c7825 */ /* 0x002fcc00078e005c */
[----:B------:R-:W5:Y:S02]  /*3fd0*/  LDG.E.128 R92, desc[UR6][R92.64] ;  /* 0x000000065c5c7981 */ /* 0x000f64000c1e1d00 */
.L_x_1293:
[----:B------:R-:W-:Y:S05]  /*3fe0*/  BRA.U !UP0, `(.L_x_1294) ;  /* 0x0000001108787547 */ /* 0x000fea000b800000 */
[----:B------:R-:W-:-:S04]  /*3ff0*/  UISETP.NE.U32.AND UP0, UPT, UR4, URZ, UPT ;  /* 0x000000ff0400728c */ /* 0x000fc8000bf05070 */
[----:B------:R-:W-:-:S06]  /*4000*/  UISETP.NE.AND.EX UP0, UPT, UR5, URZ, UPT, UP0 ;  /* 0x000000ff0500728c */ /* 0x000fcc000bf05300 */
[----:B------:R-:W-:-:S13]  /*4010*/  PLOP3.LUT P0, PT, PT, PT, UP0, 0x80, 0x8 ;  /* 0x000000000008781c */ /* 0x000fda0003f0f008 */
[----:B------:R-:W-:Y:S05]  /*4020*/  @!P0 BRA `(.L_x_1295) ;  /* 0x00000008003c8947 */ /* 0x000fea0003800000 */
[----:B------:R-:W-:Y:S01]  /*4030*/  ISETP.GT.AND P5, PT, R6, RZ, PT ;  /* 0x000000ff0600720c */ /* 0x000fe20003fa4270 */
[----:B-----5:R-:W-:Y:S02]  /*4040*/  HADD2.F32 R137, -RZ, R88.H0_H0 ;  /* 0x20000058ff897230 */ /* 0x020fe40000004100 */
[--C-:B0-----:R-:W-:Y:S02]  /*4050*/  HADD2.F32 R106, -RZ, R89.reuse.H0_H0 ;  /* 0x20000059ff6a7230 */ /* 0x101fe40000004100 */
[----:B------:R-:W-:Y:S02]  /*4060*/  HADD2.F32 R107, -RZ, R89.H1_H1 ;  /* 0x30000059ff6b7230 */ /* 0x000fe40000004100 */
[--C-:B------:R-:W-:Y:S02]  /*4070*/  HADD2.F32 R102, -RZ, R90.reuse.H1_H1 ;  /* 0x3000005aff667230 */ /* 0x100fe40000004100 */
[----:B------:R-:W-:-:S04]  /*4080*/  HADD2.F32 R105, -RZ, R90.H0_H0 ;  /* 0x2000005aff697230 */ /* 0x000fc80000004100 */
        /* <DEDUP_REMOVED lines=37> */
[----:B------:R-:W-:Y:S02]  /*42e0*/  @P5 FMUL.FTZ R6, R137, R8 ;  /* 0x0000000889065220 */ /* 0x000fe40000410000 */
[----:B------:R-:W-:-:S03]  /*42f0*/  @P5 FMUL.FTZ R139, R104, R137 ;  /* 0x00000089688b5220 */ /* 0x000fc60000410000 */
[----:B------:R-:W-:Y:S01]  /*4300*/  F2FP.F16.F32.PACK_AB R6, RZ, R6 ;  /* 0x00000006ff06723e */ /* 0x000fe200000000ff */
[----:B------:R-:W-:-:S03]  /*4310*/  FADD.FTZ R76, R76, R139 ;  /* 0x0000008b4c4c7221 */ /* 0x000fc60000010000 */
[----:B------:R-:W-:-:S07]  /*4320*/  PRMT R96, R6, 0x7610, R96 ;  /* 0x0000761006607816 */ /* 0x000fce0000000060 */
.L_x_1296:
        /* <DEDUP_REMOVED lines=8> */
[----:B------:R-:W-:Y:S02]  /*43b0*/  @P5 FMUL.FTZ R8, R137, R104 ;  /* 0x0000006889085220 */ /* 0x000fe40000410000 */
[----:B------:R-:W-:-:S03]  /*43c0*/  @P5 FMUL.FTZ R6, R10, R137 ;  /* 0x000000890a065220 */ /* 0x000fc60000410000 */
[----:B------:R-:W-:Y:S01]  /*43d0*/  F2FP.F16.F32.PACK_AB R8, RZ, R8 ;  /* 0x00000008ff08723e */ /* 0x000fe200000000ff */
[----:B------:R-:W-:-:S03]  /*43e0*/  FADD.FTZ R77, R77, R6 ;  /* 0x000000064d4d7221 */ /* 0x000fc60000010000 */
[----:B------:R-:W-:-:S07]  /*43f0*/  PRMT R96, R96, 0x5410, R8 ;  /* 0x0000541060607816 */ /* 0x000fce0000000008 */
.L_x_1297:
        /* <DEDUP_REMOVED lines=13> */
.L_x_1298:
        /* <DEDUP_REMOVED lines=13> */
.L_x_1299:
        /* <DEDUP_REMOVED lines=13> */
.L_x_1300:
        /* <DEDUP_REMOVED lines=13> */
.L_x_1301:
        /* <DEDUP_REMOVED lines=13> */
.L_x_1302:
[----:B------:R-:W-:Y:S02]  /*4810*/  F2FP.F16.F32.PACK_AB R102, R102, R105 ;  /* 0x000000696666723e */ /* 0x000fe400000000ff */
[----:B------:R-:W-:Y:S01]  /*4820*/  F2FP.F16.F32.PACK_AB R103, R9, R103 ;  /* 0x000000670967723e */ /* 0x000fe200000000ff */
[----:B------:R-:W-:Y:S06]  /*4830*/  @!P4 BRA `(.L_x_1303) ;  /* 0x0000001800dcc947 */ /* 0x000fec0003800000 */
[----:B------:R-:W-:Y:S01]  /*4840*/  ISETP.GE.U32.AND P5, PT, R124, RZ, PT ;  /* 0x000000ff7c00720c */ /* 0x000fe20003fa6070 */
[----:B------:R-:W-:Y:S01]  /*4850*/  FMUL.FTZ R9, R9, UR15 ;  /* 0x0000000f09097c20 */ /* 0x000fe20008410000 */
[----:B------:R-:W-:Y:S01]  /*4860*/  HFMA2 R8, -RZ, RZ, 0, 0 ;  /* 0x00000000ff087431 */ /* 0x000fe200000001ff */
[----:B------:R-:W-:Y:S02]  /*4870*/  MOV R6, RZ ;  /* 0x000000ff00067202 */ /* 0x000fe40000000f00 */
[----:B------:R-:W-:Y:S01]  /*4880*/  ISETP.GE.U32.AND.EX P5, PT, R125, 0x1000000, PT, P5 ;  /* 0x010000007d00780c */ /* 0x000fe20003fa6150 */
[----:B------:R-:W-:-:S12]  /*4890*/  FMUL.FTZ R9, R9, UR14 ;  /* 0x0000000e09097c20 */ /* 0x000fd80008410000 */
[----:B------:R-:W-:Y:S02]  /*48a0*/  @P5 HADD2.F32 R10, -RZ, R27.H1_H1 ;  /* 0x3000001bff0a5230 */ /* 0x000fe40000004100 */
[----:B------:R-:W-:-:S03]  /*48b0*/  @P5 HADD2.F32 R104, -RZ, R95.H1_H1 ;  /* 0x3000005fff685230 */ /* 0x000fc60000004100 */
[----:B------:R-:W-:Y:S02]  /*48c0*/  @P5 FMUL.FTZ R8, R9, R10 ;  /* 0x0000000a09085220 */ /* 0x000fe40000410000 */
[----:B------:R-:W-:-:S03]  /*48d0*/  @P5 FMUL.FTZ R6, R104, R9 ;  /* 0x0000000968065220 */ /* 0x000fc60000410000 */
[----:B------:R-:W-:Y:S01]  /*48e0*/  F2FP.F16.F32.PACK_AB R8, RZ, R8 ;  /* 0x00000008ff08723e */ /* 0x000fe200000000ff */
[----:B------:R-:W-:-:S03]  /*48f0*/  FADD.FTZ R83, R83, R6 ;  /* 0x0000000653537221 */ /* 0x000fc60000010000 */
[----:B------:R-:W-:Y:S01]  /*4900*/  PRMT R99, R99, 0x5410, R8 ;  /* 0x0000541063637816 */ /* 0x000fe20000000008 */
[----:B------:R-:W-:Y:S06]  /*4910*/  BRA `(.L_x_1303) ;  /* 0x0000001800a47947 */ /* 0x000fec0003800000 */
.L_x_1295:
[----:B------:R-:W-:Y:S01]  /*4920*/  ISETP.GT.AND P6, PT, R6, RZ, PT ;  /* 0x000000ff0600720c */ /* 0x000fe20003fc4270 */
[----:B------:R-:W-:-:S12]  /*4930*/  @!P4 BRA `(.L_x_1304) ;  /* 0x000000000040c947 */ /* 0x000fd80003800000 */
[----:B0-----:R-:W-:Y:S01]  /*4940*/  @P6 FFMA.FTZ R107, R117, R9, R10 ;  /* 0x00000009756b6223 */ /* 0x001fe2000001000a */
        /* <DEDUP_REMOVED lines=15> */
.L_x_1304:
[----:B------:R-:W-:Y:S05]  /*4a40*/  @!P4 BRA `(.L_x_1305) ;  /* 0x000000000040c947 */ /* 0x000fea0003800000 */
[----:B------:R-:W-:Y:S01]  /*4a50*/  @P6 FFMA.FTZ R6, R122, R9, R10 ;  /* 0x000000097a066223 */ /* 0x000fe2000001000a */
[----:B-----5:R-:W-:Y:S01]  /*4a60*/  LOP3.LUT P5, RZ, R124, 0xff00, RZ, 0xc0, !PT ;  /* 0x0000ff007cff7812 */ /* 0x020fe200078ac0ff */
[----:B0-----:R-:W-:Y:S01]  /*4a70*/  HADD2.F32 R105, -RZ, R88.H1_H1 ;  /* 0x30000058ff697230 */ /* 0x001fe20000004100 */
        /* <DEDUP_REMOVED lines=13> */
.L_x_1305:
[----:B------:R-:W-:Y:S05]  /*4b50*/  @!P4 BRA `(.L_x_1306) ;  /* 0x000000000040c947 */ /* 0x000fea0003800000 */
        /* <DEDUP_REMOVED lines=16> */
.L_x_1306:
        /* <DEDUP_REMOVED lines=17> */
.L_x_1307:
        /* <DEDUP_REMOVED lines=17> */
.L_x_1308:
        /* <DEDUP_REMOVED lines=17> */
.L_x_1309:
[----:B------:R-:W-:Y:S05]  /*4f90*/  @!P4 BRA `(.L_x_1310) ;  /* 0x000000000040c947 */ /* 0x000fea0003800000 */
[----:B------:R-:W-:Y:S01]  /*4fa0*/  @P6 FFMA.FTZ R6, R135, R9, R10 ;  /* 0x0000000987066223 */ /* 0x000fe2000001000a */
[----:B-----5:R-:W-:Y:S01]  /*4fb0*/  LOP3.LUT P5, RZ, R125, 0xff0000, RZ, 0xc0, !PT ;  /* 0x00ff00007dff7812 */ /* 0x020fe200078ac0ff */
[----:B0-----:R-:W-:Y:S02]  /*4fc0*/  HADD2.F32 R105, -RZ, R91.H0_H0 ;  /* 0x2000005bff697230 */ /* 0x001fe40000004100 */
        /* <DEDUP_REMOVED lines=13> */
.L_x_1310:
[----:B------:R-:W-:Y:S05]  /*50a0*/  @!P4 BRA `(.L_x_1303) ;  /* 0x0000001000c0c947 */ /* 0x000fea0003800000 */
[----:B-----5:R-:W-:Y:S01]  /*50b0*/  ISETP.GE.U32.AND P5, PT, R124, RZ, PT ;  /* 0x000000ff7c00720c */ /* 0x020fe20003fa6070 */
[----:B0-----:R-:W-:Y:S01]  /*50c0*/  @P6 FFMA.FTZ R105, R140, R9, R10 ;  /* 0x000000098c696223 */ /* 0x001fe2000001000a */
[----:B------:R-:W-:Y:S01]  /*50d0*/  HADD2.F32 R9, -RZ, R91.H1_H1 ;  /* 0x3000005bff097230 */ /* 0x000fe20000004100 */
[----:B------:R-:W-:Y:S02]  /*50e0*/  MOV R6, RZ ;  /* 0x000000ff00067202 */ /* 0x000fe40000000f00 */
[----:B------:R-:W-:Y:S01]  /*50f0*/  ISETP.GE.U32.AND.EX P5, PT, R125, 0x1000000, PT, P5 ;  /* 0x010000007d00780c */ /* 0x000fe20003fa6150 */
[----:B------:R-:W-:-:S04]  /*5100*/  @P6 FADD.FTZ R105, R138, -R105 ;  /* 0x800000698a696221 */ /* 0x000fc80000010000 */
[----:B------:R-:W-:Y:S01]  /*5110*/  @P6 FFMA.FTZ R9, R8, R105, R9 ;  /* 0x0000006908096223 */ /* 0x000fe20000010009 */
[----:B------:R-:W-:-:S03]  /*5120*/  HFMA2 R8, -RZ, RZ, 0, 0 ;  /* 0x00000000ff087431 */ /* 0x000fc600000001ff */
        /* <DEDUP_REMOVED lines=10> */
.L_x_1294:
        /* <DEDUP_REMOVED lines=44> */
.L_x_1312:
        /* <DEDUP_REMOVED lines=13> */
.L_x_1313:
[----:B------:R-:W-:Y:S02]  /*5560*/  F2FP.F16.F32.PACK_AB R100, R106, R105 ;  /* 0x000000696a64723e */ /* 0x000fe400000000ff */
[----:B------:R-:W-:Y:S02]  /*5570*/  FSEL R105, R104, RZ, P5 ;  /* 0x000000ff68697208 */ /* 0x000fe40002800000 */
        /* <DEDUP_REMOVED lines=13> */
.L_x_1314:
        /* <DEDUP_REMOVED lines=12> */
.L_x_1315:
        /* <DEDUP_REMOVED lines=17> */
.L_x_1316:
        /* <DEDUP_REMOVED lines=12> */
.L_x_1317:
[----:B------:R-:W-:Y:S05]  /*58e0*/  @!P4 BRA `(.L_x_1318) ;  /* 0x00000000002cc947 */ /* 0x000fea0003800000 */
        /* <DEDUP_REMOVED lines=11> */
.L_x_1318:
[----:B------:R-:W-:Y:S02]  /*59a0*/  F2FP.F16.F32.PACK_AB R102, R103, R102 ;  /* 0x000000666766723e */ /* 0x000fe400000000ff */
[----:B------:R-:W-:Y:S01]  /*59b0*/  F2FP.F16.F32.PACK_AB R103, R105, R10 ;  /* 0x0000000a6967723e */ /* 0x000fe200000000ff */
[----:B------:R-:W-:Y:S06]  /*59c0*/  @!P4 BRA `(.L_x_1303) ;  /* 0x000000080078c947 */ /* 0x000fec0003800000 */
[----:B-----5:R-:W-:Y:S01]  /*59d0*/  ISETP.GE.U32.AND P5, PT, R124, RZ, PT ;  /* 0x000000ff7c00720c */ /* 0x020fe20003fa6070 */
[----:B------:R-:W-:Y:S01]  /*59e0*/  FMUL.FTZ R6, R105, UR15 ;  /* 0x0000000f69067c20 */ /* 0x000fe20008410000 */
[----:B------:R-:W-:Y:S02]  /*59f0*/  HFMA2 R8, -RZ, RZ, 0, 0 ;  /* 0x00000000ff087431 */ /* 0x000fe400000001ff */
[----:B------:R-:W-:Y:S01]  /*5a00*/  ISETP.GE.U32.AND.EX P5, PT, R125, 0x1000000, PT, P5 ;  /* 0x010000007d00780c */ /* 0x000fe20003fa6150 */
[----:B------:R-:W-:Y:S01]  /*5a10*/  FMUL.FTZ R9, R6, UR14 ;  /* 0x0000000e06097c20 */ /* 0x000fe20008410000 */
[----:B------:R-:W-:-:S11]  /*5a20*/  MOV R6, RZ ;  /* 0x000000ff00067202 */ /* 0x000fd60000000f00 */
        /* <DEDUP_REMOVED lines=8> */
.L_x_1311:
[----:B------:R-:W-:Y:S05]  /*5ab0*/  @!P4 BRA `(.L_x_1319) ;  /* 0x000000000044c947 */ /* 0x000fea0003800000 */
[----:B------:R-:W-:Y:S01]  /*5ac0*/  FFMA.FTZ R105, R117, R9, R10 ;  /* 0x0000000975697223 */ /* 0x000fe2000001000a */
[----:B-----5:R-:W-:Y:S01]  /*5ad0*/  LOP3.LUT P6, RZ, R124, 0xff, RZ, 0xc0, !PT ;  /* 0x000000ff7cff7812 */ /* 0x020fe200078cc0ff */
[----:B------:R-:W-:Y:S01]  /*5ae0*/  HFMA2 R107, -RZ, RZ, 0, 0 ;  /* 0x00000000ff6b7431 */ /* 0x000fe200000001ff */
[----:B------:R-:W-:Y:S01]  /*5af0*/  ISETP.GT.AND P5, PT, R6, RZ, PT ;  /* 0x000000ff0600720c */ /* 0x000fe20003fa4270 */
[----:B------:R-:W-:Y:S01]  /*5b00*/  FADD.FTZ R105, R120, -R105 ;  /* 0x8000006978697221 */ /* 0x000fe20000010000 */
[----:B------:R-:W-:-:S03]  /*5b10*/  MOV R104, RZ ;  /* 0x000000ff00687202 */ /* 0x000fc60000000f00 */
[----:B------:R-:W-:-:S05]  /*5b20*/  FMUL.FTZ R105, R8, R105 ;  /* 0x0000006908697220 */ /* 0x000fca0000410000 */
[----:B------:R-:W-:Y:S01]  /*5b30*/  FSEL R105, R105, RZ, P5 ;  /* 0x000000ff69697208 */ /* 0x000fe20002800000 */
[----:B------:R-:W-:Y:S02]  /*5b40*/  @P6 HADD2.F32 R108, -RZ, R24.H0_H0 ;  /* 0x20000018ff6c6230 */ /* 0x000fe40000004100 */
[----:B------:R-:W-:Y:S02]  /*5b50*/  @P6 HADD2.F32 R106, -RZ, R92.H0_H0 ;  /* 0x2000005cff6a6230 */ /* 0x000fe40000004100 */
[----:B------:R-:W-:-:S04]  /*5b60*/  FMUL.FTZ R105, R105, UR15 ;  /* 0x0000000f69697c20 */ /* 0x000fc80008410000 */
[----:B------:R-:W-:-:S04]  /*5b70*/  FMUL.FTZ R105, R105, UR14 ;  /* 0x0000000e69697c20 */ /* 0x000fc80008410000 */
[-C--:B------:R-:W-:Y:S01]  /*5b80*/  @P6 FMUL.FTZ R104, R108, R105.reuse ;  /* 0x000000696c686220 */ /* 0x080fe20000410000 */
[----:B------:R-:W-:-:S04]  /*5b90*/  @P6 FMUL.FTZ R107, R106, R105 ;  /* 0x000000696a6b6220 */ /* 0x000fc80000410000 */
[----:B------:R-:W-:Y:S01]  /*5ba0*/  F2FP.F16.F32.PACK_AB R104, RZ, R104 ;  /* 0x00000068ff68723e */ /* 0x000fe200000000ff */
[----:B------:R-:W-:-:S03]  /*5bb0*/  FADD.FTZ R76, R76, R107 ;  /* 0x0000006b4c4c7221 */ /* 0x000fc60000010000 */
[----:B------:R-:W-:-:S07]  /*5bc0*/  PRMT R96, R104, 0x7610, R96 ;  /* 0x0000761068607816 */ /* 0x000fce0000000060 */
.L_x_1319:
        /* <DEDUP_REMOVED lines=9> */
[----:B------:R-:W-:Y:S02]  /*5c60*/  @P6 HADD2.F32 R110, -RZ, R24.H1_H1 ;  /* 0x30000018ff6e6230 */ /* 0x000fe40000004100 */
[----:B------:R-:W-:Y:S02]  /*5c70*/  @P6 HADD2.F32 R108, -RZ, R92.H1_H1 ;  /* 0x3000005cff6c6230 */ /* 0x000fe40000004100 */
[----:B------:R-:W-:-:S04]  /*5c80*/  FMUL.FTZ R105, R105, UR15 ;  /* 0x0000000f69697c20 */ /* 0x000fc80008410000 */
[----:B------:R-:W-:-:S04]  /*5c90*/  FMUL.FTZ R105, R105, UR14 ;  /* 0x0000000e69697c20 */ /* 0x000fc80008410000 */
[-C--:B------:R-:W-:Y:S01]  /*5ca0*/  @P6 FMUL.FTZ R106, R110, R105.reuse ;  /* 0x000000696e6a6220 */ /* 0x080fe20000410000 */
[----:B------:R-:W-:-:S04]  /*5cb0*/  @P6 FMUL.FTZ R104, R108, R105 ;  /* 0x000000696c686220 */ /* 0x000fc80000410000 */
[----:B------:R-:W-:Y:S01]  /*5cc0*/  F2FP.F16.F32.PACK_AB R106, RZ, R106 ;  /* 0x0000006aff6a723e */ /* 0x000fe200000000ff */
[----:B------:R-:W-:-:S03]  /*5cd0*/  FADD.FTZ R77, R77, R104 ;  /* 0x000000684d4d7221 */ /* 0x000fc60000010000 */
[----:B------:R-:W-:-:S07]  /*5ce0*/  PRMT R96, R96, 0x5410, R106 ;  /* 0x0000541060607816 */ /* 0x000fce000000006a */
.L_x_1320:
        /* <DEDUP_REMOVED lines=18> */
.L_x_1321:
        /* <DEDUP_REMOVED lines=18> */
.L_x_1322:
        /* <DEDUP_REMOVED lines=18> */
.L_x_1323:
        /* <DEDUP_REMOVED lines=18> */
.L_x_1324:
        /* <DEDUP_REMOVED lines=18> */
.L_x_1325:
[----:B------:R-:W-:Y:S05]  /*6290*/  @!P4 BRA `(.L_x_1303) ;  /* 0x000000000044c947 */ /* 0x000fea0003800000 */
[----:B------:R-:W-:Y:S01]  /*62a0*/  FFMA.FTZ R9, R140, R9, R10 ;  /* 0x000000098c097223 */ /* 0x000fe2000001000a */
[----:B-----5:R-:W-:Y:S02]  /*62b0*/  ISETP.GE.U32.AND P5, PT, R124, RZ, PT ;  /* 0x000000ff7c00720c */ /* 0x020fe40003fa6070 */
[----:B------:R-:W-:Y:S01]  /*62c0*/  ISETP.GT.AND P6, PT, R6, RZ, PT ;  /* 0x000000ff0600720c */ /* 0x000fe20003fc4270 */
[----:B------:R-:W-:Y:S01]  /*62d0*/  FADD.FTZ R9, R138, -R9 ;  /* 0x800000098a097221 */ /* 0x000fe20000010000 */
[----:B------:R-:W-:-:S03]  /*62e0*/  ISETP.GE.U32.AND.EX P5, PT, R125, 0x1000000, PT, P5 ;  /* 0x010000007d00780c */ /* 0x000fc60003fa6150 */
[----:B------:R-:W-:-:S05]  /*62f0*/  FMUL.FTZ R9, R8, R9 ;  /* 0x0000000908097220 */ /* 0x000fca0000410000 */
[----:B------:R-:W-:Y:S02]  /*6300*/  FSEL R6, R9, RZ, P6 ;  /* 0x000000ff09067208 */ /* 0x000fe40003000000 */
[----:B------:R-:W-:-:S03]  /*6310*/  CS2R R8, SRZ ;  /* 0x0000000000087805 */ /* 0x000fc6000001ff00 */
[----:B------:R-:W-:Y:S01]  /*6320*/  FMUL.FTZ R6, R6, UR15 ;  /* 0x0000000f06067c20 */ /* 0x000fe20008410000 */
[----:B------:R-:W-:Y:S02]  /*6330*/  @P5 HADD2.F32 R107, -RZ, R27.H1_H1 ;  /* 0x3000001bff6b5230 */ /* 0x000fe40000004100 */
[----:B------:R-:W-:Y:S02]  /*6340*/  @P5 HADD2.F32 R105, -RZ, R95.H1_H1 ;  /* 0x3000005fff695230 */ /* 0x000fe40000004100 */
[----:B------:R-:W-:-:S04]  /*6350*/  FMUL.FTZ R6, R6, UR14 ;  /* 0x0000000e06067c20 */ /* 0x000fc80008410000 */
[-C--:B------:R-:W-:Y:S01]  /*6360*/  @P5 FMUL.FTZ R9, R107, R6.reuse ;  /* 0x000000066b095220 */ /* 0x080fe20000410000 */
[----:B------:R-:W-:-:S04]  /*6370*/  @P5 FMUL.FTZ R8, R105, R6 ;  /* 0x0000000669085220 */ /* 0x000fc80000410000 */
[----:B------:R-:W-:Y:S01]  /*6380*/  F2FP.F16.F32.PACK_AB R9, RZ, R9 ;  /* 0x00000009ff09723e */ /* 0x000fe200000000ff */
[----:B------:R-:W-:-:S03]  /*6390*/  FADD.FTZ R83, R83, R8 ;  /* 0x0000000853537221 */ /* 0x000fc60000010000 */
[----:B------:R-:W-:-:S07]  /*63a0*/  PRMT R99, R99, 0x5410, R9 ;  /* 0x0000541063637816 */ /* 0x000fce0000000009 */
.L_x_1303:
[----:B0-----:R-:W0:Y:S08]  /*63b0*/  @P0 LDC.64 R104, c[0x0][0x478] ;  /* 0x00011e00ff680b82 */ /* 0x001e300000000a00 */
[----:B------:R-:W1:Y:S01]  /*63c0*/  @P4 LDC.64 R8, c[0x0][0x468] ;  /* 0x00011a00ff084b82 */ /* 0x000e620000000a00 */
[----:B0-----:R-:W-:-:S05]  /*63d0*/  @P0 IMAD.WIDE.U32 R104, R111, 0x10, R104 ;  /* 0x000000106f680825 */ /* 0x001fca00078e0068 */
[----:B------:R2:W-:Y:S01]  /*63e0*/  @P0 STG.E.128 desc[UR6][R104.64], R100 ;  /* 0x0000006468000986 */ /* 0x0005e2000c101d06 */
[----:B-1----:R-:W-:-:S05]  /*63f0*/  @P4 IMAD.WIDE.U32 R8, R109, 0x10, R8 ;  /* 0x000000106d084825 */ /* 0x002fca00078e0008 */
[----:B------:R2:W-:Y:S02]  /*6400*/  @P4 STG.E.128 desc[UR6][R8.64], R96 ;  /* 0x0000006008004986 */ /* 0x0005e4000c101d06 */
.L_x_1292:
[----:B------:R-:W-:Y:S05]  /*6410*/  BSYNC.RECONVERGENT B0 ;  /* 0x0000000000007941 */ /* 0x000fea0003800200 */
.L_x_1291:
[----:B--2---:R-:W1:Y:S01]  /*6420*/  LDC.64 R8, c[0x0][0x380] ;  /* 0x0000e000ff087b82 */ /* 0x004e620000000a00 */
[----:B------:R-:W-:Y:S02]  /*6430*/  PLOP3.LUT P3, PT, P3, PT, PT, 0x8, 0x80 ;  /* 0x000000000080781c */ /* 0x000fe40001f6e170 */
[----:B-1----:R-:W-:-:S04]  /*6440*/  IADD3 R7, PT, PT, R7, R8, RZ ;  /* 0x0000000807077210 */ /* 0x002fc80007ffe0ff */
[----:B------:R-:W-:-:S13]  /*6450*/  ISETP.GE.AND P0, PT, R7, R9, PT ;  /* 0x000000090700720c */ /* 0x000fda0003f06270 */
[----:B------:R-:W-:Y:S05]  /*6460*/  @!P0 BRA `(.L_x_1326) ;  /* 0xffffffa000388947 */ /* 0x000fea000383ffff */
.L_x_1247:
[----:B------:R-:W-:Y:S01]  /*6470*/  IMAD R3, R2, UR8, RZ ;  /* 0x0000000802037c24 */ /* 0x000fe2000f8e02ff */
[----:B------:R-:W-:Y:S04]  /*6480*/  BSSY.RECONVERGENT B0, `(.L_x_1327) ;  /* 0x0000010000007945 */ /* 0x000fe80003800200 */
[----:B------:R-:W-:Y:S01]  /*6490*/  LEA.HI R9, R3, R0, RZ, 0x1d ;  /* 0x0000000003097211 */ /* 0x000fe200078fe8ff */
[----:B------:R-:W-:Y:S06]  /*64a0*/  @!P2 BRA `(.L_x_1328) ;  /* 0x000000000034a947 */ /* 0x000fec0003800000 */
[----:B------:R-:W1:Y:S08]  /*64b0*/  LDC.64 R2, c[0x0][0x440] ;  /* 0x00011000ff027b82 */ /* 0x000e700000000a00 */
[----:B------:R-:W2:Y:S08]  /*64c0*/  LDC.64 R4, c[0x0][0x448] ;  /* 0x00011200ff047b82 */ /* 0x000eb00000000a00 */
[----:B------:R-:W3:Y:S01]  /*64d0*/  LDC.64 R6, c[0x0][0x460] ;  /* 0x00011800ff067b82 */ /* 0x000ee20000000a00 */
[----:B-1----:R-:W-:-:S05]  /*64e0*/  IMAD.WIDE.U32 R2, R9, 0x20, R2 ;  /* 0x0000002009027825 */ /* 0x002fca00078e0002 */
[----:B------:R1:W-:Y:S01]  /*64f0*/  STG.E.128 desc[UR6][R2.64], R52 ;  /* 0x0000003402007986 */ /* 0x0003e2000c101d06 */
[----:B--2---:R-:W-:-:S03]  /*6500*/  IMAD.WIDE.U32 R4, R9, 0x20, R4 ;  /* 0x0000002009047825 */ /* 0x004fc600078e0004 */
[----:B------:R1:W-:Y:S04]  /*6510*/  STG.E.128 desc[UR6][R2.64+0x10], R56 ;  /* 0x0000103802007986 */ /* 0x0003e8000c101d06 */
[----:B------:R1:W-:Y:S01]  /*6520*/  STG.E.128 desc[UR6][R4.64], R36 ;  /* 0x0000002404007986 */ /* 0x0003e2000c101d06 */
[----:B---3--:R-:W-:-:S03]  /*6530*/  IMAD.WIDE.U32 R6, R9, 0x20, R6 ;  /* 0x0000002009067825 */ /* 0x008fc600078e0006 */
[----:B------:R1:W-:Y:S01]  /*6540*/  STG.E.128 desc[UR6][R4.64+0x10], R40 ;  /* 0x0000102804007986 */ /* 0x0003e2000c101d06 */
[----:B------:R-:W-:-:S03]  /*6550*/  IADD3 R9, PT, PT, R9, 0x80, RZ ;  /* 0x0000008009097810 */ /* 0x000fc60007ffe0ff */
[----:B------:R1:W-:Y:S04]  /*6560*/  STG.E.128 desc[UR6][R6.64], R68 ;  /* 0x0000004406007986 */ /* 0x0003e8000c101d06 */
[----:B------:R1:W-:Y:S02]  /*6570*/  STG.E.128 desc[UR6][R6.64+0x10], R72 ;  /* 0x0000104806007986 */ /* 0x0003e4000c101d06 */
.L_x_1328:
[----:B------:R-:W-:Y:S05]  /*6580*/  BSYNC.RECONVERGENT B0 ;  /* 0x0000000000007941 */ /* 0x000fea0003800200 */
.L_x_1327:
[----:B------:R-:W-:Y:S05]  /*6590*/  @!P1 EXIT ;  /* 0x000000000000994d */ /* 0x000fea0003800000 */
[----:B-1----:R-:W1:Y:S08]  /*65a0*/  LDC.64 R2, c[0x0][0x440] ;  /* 0x00011000ff027b82 */ /* 0x002e700000000a00 */
[----:B------:R-:W2:Y:S08]  /*65b0*/  LDC.64 R4, c[0x0][0x448] ;  /* 0x00011200ff047b82 */ /* 0x000eb00000000a00 */
[----:B------:R-:W3:Y:S01]  /*65c0*/  LDC.64 R6, c[0x0][0x460] ;  /* 0x00011800ff067b82 */ /* 0x000ee20000000a00 */
[----:B-1----:R-:W-:-:S05]  /*65d0*/  IMAD.WIDE.U32 R2, R9, 0x20, R2 ;  /* 0x0000002009027825 */ /* 0x002fca00078e0002 */
[----:B------:R-:W-:Y:S01]  /*65e0*/  STG.E.128 desc[UR6][R2.64], R60 ;  /* 0x0000003c02007986 */ /* 0x000fe2000c101d06 */
[----:B--2---:R-:W-:-:S03]  /*65f0*/  IMAD.WIDE.U32 R4, R9, 0x20, R4 ;  /* 0x0000002009047825 */ /* 0x004fc600078e0004 */
[----:B------:R-:W-:Y:S04]  /*6600*/  STG.E.128 desc[UR6][R2.64+0x10], R64 ;  /* 0x0000104002007986 */ /* 0x000fe8000c101d06 */
[----:B------:R-:W-:Y:S01]  /*6610*/  STG.E.128 desc[UR6][R4.64], R44 ;  /* 0x0000002c04007986 */ /* 0x000fe2000c101d06 */
[----:B---3--:R-:W-:-:S03]  /*6620*/  IMAD.WIDE.U32 R6, R9, 0x20, R6 ;  /* 0x0000002009067825 */ /* 0x008fc600078e0006 */
[----:B------:R-:W-:Y:S04]  /*6630*/  STG.E.128 desc[UR6][R4.64+0x10], R48 ;  /* 0x0000103004007986 */ /* 0x000fe8000c101d06 */
[----:B------:R-:W-:Y:S04]  /*6640*/  STG.E.128 desc[UR6][R6.64], R76 ;  /* 0x0000004c06007986 */ /* 0x000fe8000c101d06 */
[----:B------:R-:W-:Y:S01]  /*6650*/  STG.E.128 desc[UR6][R6.64+0x10], R80 ;  /* 0x0000105006007986 */ /* 0x000fe2000c101d06 */
[----:B------:R-:W-:Y:S05]  /*6660*/  EXIT ;  /* 0x000000000000794d */ /* 0x000fea0003800000 */
.L_x_1329:
        /* <DEDUP_REMOVED lines=9> */
.L_x_8003:


//--------------------- .text._ZN10layer_norm22ln_bwd_finalize_kernelINS_22Kernel_traits_finalizeILj2048E6__halfS2_S2_S2_fjLb1ELj1024ELj4ENS_18Kernel_traits_baseILj2048ES2_S2_S2_S2_fjLj1024EEEEELb1ELb1EEEvNS_9BwdParamsE --------------------------
	.section	.text._ZN10layer_norm22ln_bwd_finalize_kernelINS_22Kernel_traits_finalizeILj2048E6__halfS2_S2_S2_fjLb1ELj1024ELj4ENS_18Kernel_traits_baseILj2048ES2_S2_S2_S2_fjLj1024EEEEELb1ELb1EEEvNS_9BwdParamsE,"ax",@progbits
	.align	128
        .global         _ZN10layer_norm22ln_bwd_finalize_kernelINS_22Kernel_traits_finalizeILj2048E6__halfS2_S2_S2_fjLb1ELj1024ELj4ENS_18Kernel_traits_baseILj2048ES2_S2_S2_S2_fjLj1024EEEEELb1ELb1EEEvNS_9BwdParamsE
        .type           _ZN10layer_norm22ln_bwd_finalize_kernelINS_22Kernel_traits_finalizeILj2048E6__halfS2_S2_S2_fjLb1ELj1024ELj4ENS_18Kernel_traits_baseILj2048ES2_S2_S2_S2_fjLj1024EEEEELb1ELb1EEEvNS_9BwdParamsE,@function
        .size           _ZN10layer_norm22ln_bwd_finalize_kernelINS_22Kernel_traits_finalizeILj2048E6__halfS2_S2_S2_fjLb1ELj1024ELj4ENS_18Kernel_traits_baseILj2048ES2_S2_S2_S2_fjLj1024EEEEELb1ELb1EEEvNS_9BwdParamsE,(.L_x_8004 - _ZN10layer_norm22ln_bwd_finalize_kernelINS_22Kernel_traits_finalizeILj2048E6__halfS2_S2_S2_fjLb1ELj1024ELj4ENS_18Kernel_traits_baseILj2048ES2_S2_S2_S2_fjLj1024EEEEELb1ELb1EEEvNS_9BwdParamsE)
        .other          _ZN10layer_norm22ln_bwd_finalize_kernelINS_22Kernel_traits_finalizeILj2048E6__halfS2_S2_S2_fjLb1ELj1024ELj4ENS_18Kernel_traits_baseILj2048ES2_S2_S2_S2_fjLj1024EEEEELb1ELb1EEEvNS_9BwdParamsE,@"STO_CUDA_ENTRY STV_DEFAULT"
_ZN10layer_norm22ln_bwd_finalize_kernelINS_22Kernel_traits_finalizeILj2048E6__halfS2_S2_S2_fjLb1ELj1024ELj4ENS_18Kernel_traits_baseILj2048ES2_S2_S2_S2_fjLj1024EEEEELb1ELb1EEEvNS_9BwdParamsE:
.text._ZN10layer_norm22ln_bwd_finalize_kernelINS_22Kernel_traits_finalizeILj2048E6__halfS2_S2_S2_fjLb1ELj1024ELj4ENS_18Kernel_traits_baseILj2048ES2_S2_S2_S2_fjLj1024EEEEELb1ELb1EEEvNS_9BwdParamsE:
        /* <DEDUP_REMOVED lines=58> */
.L_x_1334:
        /* <DEDUP_REMOVED lines=87> */
.L_x_1333:
[----:B------:R-:W-:Y:S05]  /*0910*/  BSYNC.RECONVERGENT B1 ;  /* 0x0000000000017941 */ /* 0x000fea0003800200 */
.L_x_1332:
        /* <DEDUP_REMOVED lines=50> */
.L_x_1336:
[----:B------:R-:W-:Y:S05]  /*0c40*/  BSYNC.RECONVERGENT B1 ;  /* 0x0000000000017941 */ /* 0x000fea0003800200 */
.L_x_1335:
        /* <DEDUP_REMOVED lines=30> */
.L_x_1338:
[----:B------:R-:W-:Y:S05]  /*0e30*/  BSYNC.RECONVERGENT B1 ;  /* 0x0000000000017941 */ /* 0x000fea0003800200 */
.L_x_1337:
        /* <DEDUP_REMOVED lines=15> */
.L_x_1331:
[----:B------:R-:W-:Y:S05]  /*0f30*/  BSYNC.RECONVERGENT B0 ;  /* 0x0000000000007941 */ /* 0x000fea0003800200 */
.L_x_1330:
        /* <DEDUP_REMOVED lines=73> */
.L_x_1339:
        /* <DEDUP_REMOVED lines=11> */
.L_x_8004:


//--------------------- .text._ZN10layer_norm13ln_bwd_kernelINS_13Kernel_traitsI6__halfS2_S2_S2_fjLj2048ELj1ELj1ELj4ELj16ENS_18Kernel_traits_baseILj2048ES2_S2_S2_S2_fjLj128EEEEELb1ELb1ELb1ELb1EEEvNS_9BwdParamsE --------------------------
	.section	.text._ZN10layer_norm13ln_bwd_kernelINS_13Kernel_traitsI6__halfS2_S2_S2_fjLj2048ELj1ELj1ELj4ELj16ENS_18Kernel_traits_baseILj2048ES2_S2_S2_S2_fjLj128EEEEELb1ELb1ELb1ELb1EEEvNS_9BwdParamsE,"ax",@progbits
	.align	128
        .global         _ZN10layer_norm13ln_bwd_kernelINS_13Kernel_traitsI6__halfS2_S2_S2_fjLj2048ELj1ELj1ELj4ELj16ENS_18Kernel_traits_baseILj2048ES2_S2_S2_S2_fjLj128EEEEELb1ELb1ELb1ELb1EEEvNS_9BwdParamsE
        .type           _ZN10layer_norm13ln_bwd_kernelINS_13Kernel_traitsI6__halfS2_S2_S2_fjLj2048ELj1ELj1ELj4ELj16ENS_18Kernel_traits_baseILj2048ES2_S2_S2_S2_fjLj128EEEEELb1ELb1ELb1ELb1EEEvNS_9BwdParamsE,@function
        .size           _ZN10layer_norm13ln_bwd_kernelINS_13Kernel_traitsI6__halfS2_S2_S2_fjLj2048ELj1ELj1ELj4ELj16ENS_18Kernel_traits_baseILj2048ES2_S2_S2_S2_fjLj128EEEEELb1ELb1ELb1ELb1EEEvNS_9BwdParamsE,(.L_x_8005 - _ZN10layer_norm13ln_bwd_kernelINS_13Kernel_traitsI6__halfS2_S2_S2_fjLj2048ELj1ELj1ELj4ELj16ENS_18Kernel_traits_baseILj2048ES2_S2_S2_S2_fjLj128EEEEELb1ELb1ELb1ELb1EEEvNS_9BwdParamsE)
        .other          _ZN10layer_norm13ln_bwd_kernelINS_13Kernel_traitsI6__halfS2_S2_S2_fjLj2048ELj1ELj1ELj4ELj16ENS_18Kernel_traits_baseILj2048ES2_S2_S2_S2_fjLj128EEEEELb1ELb1ELb1ELb1EEEvNS_9BwdParamsE,@"STO_CUDA_ENTRY STV_DEFAULT"
_ZN10layer_norm13ln_bwd_kernelINS_13Kernel_traitsI6__halfS2_S2_S2_fjLj2048ELj1ELj1ELj4ELj16ENS_18Kernel_traits_baseILj2048ES2_S2_S2_S2_fjLj128EEEEELb1ELb1ELb1ELb1EEEvNS_9BwdParamsE:
.text._ZN10layer_norm13ln_bwd_kernelINS_13Kernel_traitsI6__halfS2_S2_S2_fjLj2048ELj1ELj1ELj4ELj16ENS_18Kernel_traits_baseILj2048ES2_S2_S2_S2_fjLj128EEEEELb1ELb1ELb1ELb1EEEvNS_9BwdParamsE:
        /* <DEDUP_REMOVED lines=35> */
[----:B------:R-:W0:Y:S01]  /*0230*/  LDCU.64 UR16, c[0x0][0x408] ;  /* 0x00008100ff1077ac */ /* 0x000e220008000a00 */
        /* <DEDUP_REMOVED lines=12> */
.L_x_1408:
[----:B-1----:R-:W1:Y:S08]  /*0300*/  LDC.64 R88, c[0x0][0x3f8] ;  /* 0x0000fe00ff587b82 */ /* 0x002e700000000a00 */
[----:B------:R-:W2:Y:S08]  /*0310*/  LDC.64 R84, c[0x0][0x3f0] ;  /* 0x0000fc00ff547b82 */ /* 0x000eb00000000a00 */
[----:B------:R-:W3:Y:S01]  /*0320*/  LDC.64 R86, c[0x0][0x3c8] ;  /* 0x0000f200ff567b82 */ /* 0x000ee20000000a00 */
[----:B-1----:R-:W-:-:S05]  /*0330*/  IMAD.WIDE R88, R104, 0x4, R88 ;  /* 0x0000000468587825 */ /* 0x002fca00078e0258 */
[----:B0-----:R-:W4:Y:S01]  /*0340*/  LDG.E R2, desc[UR12][R88.64] ;  /* 0x0000000c58027981 */ /* 0x001f22000c1e1900 */
[C---:B--2---:R-:W-:Y:S02]  /*0350*/  IMAD.WIDE R96, R104.reuse, 0x4, R84 ;  /* 0x0000000468607825 */ /* 0x044fe400078e0254 */
[----:B------:R-:W0:Y:S04]  /*0360*/  LDC.64 R84, c[0x0][0x3c0] ;  /* 0x0000f000ff547b82 */ /* 0x000e280000000a00 */
        /* <DEDUP_REMOVED lines=9> */
[-C--:B0-----:R-:W-:Y:S02]  /*0400*/  IMAD R3, R104, R94.reuse, RZ ;  /* 0x0000005e68037224 */ /* 0x081fe400078e02ff */
[----:B------:R-:W-:-:S03]  /*0410*/  IMAD R89, R89, R94, RZ ;  /* 0x0000005e59597224 */ /* 0x000fc600078e02ff */
[----:B------:R-:W-:-:S04]  /*0420*/  SHF.R.S32.HI R88, RZ, 0x1f, R3 ;  /* 0x0000001fff587819 */ /* 0x000fc80000011403 */
[----:B------:R-:W-:Y:S02]  /*0430*/  LEA.HI R3, R88, R3, RZ, 0x3 ;  /* 0x0000000358037211 */ /* 0x000fe400078f18ff */
[----:B------:R-:W-:Y:S02]  /*0440*/  SHF.R.S32.HI R88, RZ, 0x1f, R89 ;  /* 0x0000001fff587819 */ /* 0x000fe40000011459 */
[-C--:B------:R-:W-:Y:S02]  /*0450*/  LEA.HI.SX32 R97, R3, R106.reuse, 0x1d ;  /* 0x0000006a03617211 */ /* 0x080fe400078feaff */
[----:B------:R-:W-:Y:S02]  /*0460*/  LEA.HI R89, R88, R89, RZ, 0x3 ;  /* 0x0000005958597211 */ /* 0x000fe400078f18ff */
[C---:B------:R-:W-:Y:S01]  /*0470*/  IADD3 R107, PT, PT, R97.reuse, 0x80, RZ ;  /* 0x00000080616b7810 */ /* 0x040fe20007ffe0ff */
[----:B-1----:R-:W-:Y:S01]  /*0480*/  IMAD.WIDE.U32 R112, R97, 0x10, R108 ;  /* 0x0000001061707825 */ /* 0x002fe200078e006c */
[----:B------:R-:W-:-:S03]  /*0490*/  LEA.HI.SX32 R3, R89, R106, 0x1d ;  /* 0x0000006a59037211 */ /* 0x000fc600078feaff */
[----:B------:R-:W-:Y:S01]  /*04a0*/  IMAD.WIDE R92, R104, 0x4, R84 ;  /* 0x00000004685c7825 */ /* 0x000fe200078e0254 */
[C---:B------:R-:W-:Y:S01]  /*04b0*/  IADD3 R85, PT, PT, R3.reuse, 0x80, RZ ;  /* 0x0000008003557810 */ /* 0x040fe20007ffe0ff */
[----:B------:R-:W3:Y:S02]  /*04c0*/  LDG.E.128 R112, desc[UR12][R112.64] ;  /* 0x0000000c70707981 */ /* 0x000ee4000c1e1d00 */
[----:B--2---:R-:W-:Y:S02]  /*04d0*/  IMAD.WIDE.U32 R88, R3, 0x10, R86 ;  /* 0x0000001003587825 */ /* 0x004fe400078e0056 */
[----:B------:R0:W2:Y:S02]  /*04e0*/  LDG.E R121, desc[UR12][R92.64] ;  /* 0x0000000c5c797981 */ /* 0x0000a4000c1e1900 */
[----:B------:R-:W-:Y:S02]  /*04f0*/  IMAD.WIDE.U32 R108, R107, 0x10, R108 ;  /* 0x000000106b6c7825 */ /* 0x000fe400078e006c */
[----:B------:R-:W4:Y:S02]  /*0500*/  LDG.E.128 R88, desc[UR12][R88.64] ;  /* 0x0000000c58587981 */ /* 0x000f24000c1e1d00 */
[----:B------:R-:W-:-:S02]  /*0510*/  IMAD.WIDE.U32 R84, R85, 0x10, R86 ;  /* 0x0000001055547825 */ /* 0x000fc400078e0056 */
[----:B------:R-:W4:Y:S01]  /*0520*/  LDG.E.128 R108, desc[UR12][R108.64] ;  /* 0x0000000c6c6c7981 */ /* 0x000f22000c1e1d00 */
[C---:B-----5:R-:W-:Y:S01]  /*0530*/  ISETP.GE.AND P2, PT, R96.reuse, 0x1, PT ;  /* 0x000000016000780c */ /* 0x060fe20003f46270 */
[----:B0-----:R-:W0:Y:S02]  /*0540*/  LDC.64 R92, c[0x0][0x3b0] ;  /* 0x0000ec00ff5c7b82 */ /* 0x001e240000000a00 */
[----:B------:R-:W4:Y:S10]  /*0550*/  LDG.E.128 R84, desc[UR12][R84.64] ;  /* 0x0000000c54547981 */ /* 0x000f34000c1e1d00 */
[----:B------:R-:W-:-:S05]  /*0560*/  @P2 IADD3 R3, PT, PT, R96, -0x1, RZ ;  /* 0xffffffff60032810 */ /* 0x000fca0007ffe0ff */
[----:B------:R-:W-:-:S05]  /*0570*/  @P2 IMAD R3, R3, R94, RZ ;  /* 0x0000005e03032224 */ /* 0x000fca00078e02ff */
[----:B------:R-:W-:Y:S01]  /*0580*/  @P2 SHF.R.S32.HI R94, RZ, 0x1f, R3 ;  /* 0x0000001fff5e2819 */ /* 0x000fe20000011403 */
[----:B------:R-:W-:-:S03]  /*0590*/  HFMA2 R95, -RZ, RZ, 0, 0 ;  /* 0x00000000ff5f7431 */ /* 0x000fc600000001ff */
[----:B------:R-:W-:-:S04]  /*05a0*/  @P2 LEA.HI R3, R94, R3, RZ, 0x3 ;  /* 0x000000035e032211 */ /* 0x000fc800078f18ff */
[----:B------:R-:W-:-:S04]  /*05b0*/  @P2 LEA.HI.SX32 R95, R3, R106, 0x1d ;  /* 0x0000006a035f2211 */ /* 0x000fc800078feaff */
[C---:B------:R-:W-:Y:S01]  /*05c0*/  IADD3 R3, PT, PT, R95.reuse, 0x80, RZ ;  /* 0x000000805f037810 */ /* 0x040fe20007ffe0ff */
[----:B0-----:R-:W-:-:S04]  /*05d0*/  IMAD.WIDE.U32 R94, R95, 0x8, R92 ;  /* 0x000000085f5e7825 */ /* 0x001fc800078e005c */
[----:B------:R-:W-:Y:S02]  /*05e0*/  IMAD.WIDE.U32 R92, R3, 0x8, R92 ;  /* 0x00000008035c7825 */ /* 0x000fe400078e005c */
[----:B------:R-:W5:Y:S04]  /*05f0*/  LDG.E.64 R94, desc[UR12][R94.64] ;  /* 0x0000000c5e5e7981 */ /* 0x000f68000c1e1b00 */
[----:B------:R-:W5:Y:S01]  /*0600*/  LDG.E.64 R92, desc[UR12][R92.64] ;  /* 0x0000000c5c5c7981 */ /* 0x000f62000c1e1b00 */
[----:B------:R-:W-:Y:S01]  /*0610*/  UMOV UR4, UR8 ;  /* 0x0000000800047c82 */ /* 0x000fe20008000000 */
[----:B------:R-:W-:Y:S02]  /*0620*/  MOV R137, UR9 ;  /* 0x0000000900897c02 */ /* 0x000fe40008000f00 */
[----:B------:R-:W-:-:S04]  /*0630*/  ISETP.NE.U32.AND P0, PT, RZ, UR4, PT ;  /* 0x00000004ff007c0c */ /* 0x000fc8000bf05070 */
[----:B------:R-:W-:-:S13]  /*0640*/  ISETP.NE.AND.EX P0, PT, R137, RZ, PT, P0 ;  /* 0x000000ff8900720c */ /* 0x000fda0003f05300 */
[----:B------:R-:W0:Y:S08]  /*0650*/  @P0 LDC.64 R98, c[0x0][0x438] ;  /* 0x00010e00ff620b82 */ /* 0x000e300000000a00 */
[----:B------:R-:W1:Y:S01]  /*0660*/  @P0 LDC.64 R116, c[0x0][0x438] ;  /* 0x00010e00ff740b82 */ /* 0x000e620000000a00 */
[----:B0-----:R-:W-:-:S05]  /*0670*/  @P0 IMAD.WIDE.U32 R98, R97, 0x10, R98 ;  /* 0x0000001061620825 */ /* 0x001fca00078e0062 */
[----:B------:R0:W5:Y:S01]  /*0680*/  @P0 LDG.E.128 R64, desc[UR12][R98.64] ;  /* 0x0000000c62400981 */ /* 0x000162000c1e1d00 */
[----:B-1----:R-:W-:-:S05]  /*0690*/  @P0 IMAD.WIDE.U32 R116, R107, 0x10, R116 ;  /* 0x000000106b740825 */ /* 0x002fca00078e0074 */
[----:B------:R1:W5:Y:S01]  /*06a0*/  @P0 LDG.E.128 R68, desc[UR12][R116.64] ;  /* 0x0000000c74440981 */ /* 0x000362000c1e1d00 */
[----:B------:R-:W-:Y:S01]  /*06b0*/  ISETP.NE.AND P0, PT, RZ, UR14, PT ;  /* 0x0000000eff007c0c */ /* 0x000fe2000bf05270 */
[----:B------:R-:W-:Y:S02]  /*06c0*/  HADD2.F32 R132, -RZ, R102.H0_H0 ;  /* 0x20000066ff847230 */ /* 0x000fe40000004100 */
[--C-:B---3--:R-:W-:Y:S02]  /*06d0*/  HADD2.F32 R120, -RZ, R114.reuse.H0_H0 ;  /* 0x20000072ff787230 */ /* 0x108fe40000004100 */
[----:B------:R-:W-:Y:S02]  /*06e0*/  HADD2.F32 R122, -RZ, R114.H1_H1 ;  /* 0x30000072ff7a7230 */ /* 0x000fe40000004100 */
[----:B------:R-:W-:Y:S01]  /*06f0*/  HADD2.F32 R3, -RZ, R112.H0_H0 ;  /* 0x20000070ff037230 */ /* 0x000fe20000004100 */
[----:B--2---:R-:W-:Y:S01]  /*0700*/  FSEL R124, R121, RZ, !P0 ;  /* 0x000000ff797c7208 */ /* 0x004fe20004000000 */
[----:B------:R-:W-:-:S02]  /*0710*/  HADD2.F32 R123, -RZ, R115.H0_H0 ;  /* 0x20000073ff7b7230 */ /* 0x000fc40000004100 */
[----:B0-----:R-:W-:Y:S02]  /*0720*/  HADD2.F32 R99, -RZ, R115.H1_H1 ;  /* 0x30000073ff637230 */ /* 0x001fe40000004100 */
[--C-:B----4-:R-:W-:Y:S02]  /*0730*/  HADD2.F32 R107, -RZ, R88.reuse.H0_H0 ;  /* 0x20000058ff6b7230 */ /* 0x110fe40000004100 */
[----:B------:R-:W-:Y:S02]  /*0740*/  HADD2.F32 R114, -RZ, R88.H1_H1 ;  /* 0x30000058ff727230 */ /* 0x000fe40000004100 */
[----:B------:R-:W-:Y:S02]  /*0750*/  HADD2.F32 R112, -RZ, R112.H1_H1 ;  /* 0x30000070ff707230 */ /* 0x000fe40000004100 */
[--C-:B------:R-:W-:Y:S02]  /*0760*/  HADD2.F32 R97, -RZ, R113.reuse.H0_H0 ;  /* 0x20000071ff617230 */ /* 0x100fe40000004100 */
[----:B------:R-:W-:-:S02]  /*0770*/  HADD2.F32 R118, -RZ, R113.H1_H1 ;  /* 0x30000071ff767230 */ /* 0x000fc40000004100 */
[--C-:B------:R-:W-:Y:S02]  /*0780*/  HADD2.F32 R115, -RZ, R90.reuse.H0_H0 ;  /* 0x2000005aff737230 */ /* 0x100fe40000004100 */
[----:B------:R-:W-:Y:S02]  /*0790*/  HADD2.F32 R98, -RZ, R90.H1_H1 ;  /* 0x3000005aff627230 */ /* 0x000fe40000004100 */
[----:B------:R-:W-:Y:S02]  /*07a0*/  HADD2.F32 R88, -RZ, R108.H0_H0 ;  /* 0x2000006cff587230 */ /* 0x000fe40000004100 */
[--C-:B------:R-:W-:Y:S02]  /*07b0*/  HADD2.F32 R113, -RZ, R89.reuse.H0_H0 ;  /* 0x20000059ff717230 */ /* 0x100fe40000004100 */
[----:B-1----:R-:W-:Y:S02]  /*07c0*/  HADD2.F32 R116, -RZ, R89.H1_H1 ;  /* 0x30000059ff747230 */ /* 0x002fe40000004100 */
[----:B------:R-:W-:-:S02]  /*07d0*/  HADD2.F32 R119, -RZ, R91.H0_H0 ;  /* 0x2000005bff777230 */ /* 0x000fc40000004100 */
[----:B------:R-:W-:Y:S02]  /*07e0*/  HADD2.F32 R90, -RZ, R91.H1_H1 ;  /* 0x3000005bff5a7230 */ /* 0x000fe40000004100 */
[----:B------:R-:W-:Y:S02]  /*07f0*/  HADD2.F32 R108, -RZ, R108.H1_H1 ;  /* 0x3000006cff6c7230 */ /* 0x000fe40000004100 */
[----:B------:R-:W-:Y:S02]  /*0800*/  HADD2.F32 R89, -RZ, R109.H1_H1 ;  /* 0x3000006dff597230 */ /* 0x000fe40000004100 */
[--C-:B------:R-:W-:Y:S02]  /*0810*/  HADD2.F32 R131, -RZ, R110.reuse.H0_H0 ;  /* 0x2000006eff837230 */ /* 0x100fe40000004100 */
[----:B------:R-:W-:Y:S02]  /*0820*/  HADD2.F32 R91, -RZ, R110.H1_H1 ;  /* 0x3000006eff5b7230 */ /* 0x000fe40000004100 */
[----:B------:R-:W-:Y:S01]  /*0830*/  FADD.FTZ R3, -R124, R3 ;  /* 0x000000037c037221 */ /* 0x000fe20000010100 */
[----:B------:R-:W-:-:S02]  /*0840*/  HADD2.F32 R110, -RZ, R111.H1_H1 ;  /* 0x3000006fff6e7230 */ /* 0x000fc40000004100 */
[C---:B------:R-:W-:Y:S01]  /*0850*/  FADD.FTZ R133, -R124.reuse, R123 ;  /* 0x0000007b7c857221 */ /* 0x040fe20000010100 */
[----:B------:R-:W-:Y:S02]  /*0860*/  HADD2.F32 R127, -RZ, R109.H0_H0 ;  /* 0x2000006dff7f7230 */ /* 0x000fe40000004100 */
[C---:B------:R-:W-:Y:S01]  /*0870*/  FADD.FTZ R109, -R124.reuse, R112 ;  /* 0x000000707c6d7221 */ /* 0x040fe20000010100 */
[----:B------:R-:W-:Y:S02]  /*0880*/  HADD2.F32 R135, -RZ, R111.H0_H0 ;  /* 0x2000006fff877230 */ /* 0x000fe40000004100 */
[C---:B------:R-:W-:Y:S01]  /*0890*/  FADD.FTZ R141, -R124.reuse, R88 ;  /* 0x000000587c8d7221 */ /* 0x040fe20000010100 */
[C---:B------:R-:W-:Y:S01]  /*08a0*/  FADD.FTZ R111, -R124.reuse, R97 ;  /* 0x000000617c6f7221 */ /* 0x040fe20000010100 */
[C---:B------:R-:W-:Y:S01]  /*08b0*/  FADD.FTZ R139, -R124.reuse, R99 ;  /* 0x000000637c8b7221 */ /* 0x040fe20000010100 */
[----:B------:R-:W-:Y:S01]  /*08c0*/  FADD.FTZ R123, -R124, R108 ;  /* 0x0000006c7c7b7221 */ /* 0x000fe20000010100 */
[----:B------:R-:W-:-:S02]  /*08d0*/  HADD2.F32 R143, -RZ, R84.H0_H0 ;  /* 0x20000054ff8f7230 */ /* 0x000fc40000004100 */
[C---:B------:R-:W-:Y:S01]  /*08e0*/  FADD.FTZ R99, -R124.reuse, R89 ;  /* 0x000000597c637221 */ /* 0x040fe20000010100 */
[----:B------:R-:W-:Y:S02]  /*08f0*/  HADD2.F32 R128, -RZ, R84.H1_H1 ;  /* 0x30000054ff807230 */ /* 0x000fe40000004100 */
[--C-:B------:R-:W-:Y:S02]  /*0900*/  HADD2.F32 R129, -RZ, R85.reuse.H0_H0 ;  /* 0x20000055ff817230 */ /* 0x100fe40000004100 */
[----:B------:R-:W-:Y:S02]  /*0910*/  HADD2.F32 R88, -RZ, R85.H1_H1 ;  /* 0x30000055ff587230 */ /* 0x000fe40000004100 */
[----:B------:R-:W-:Y:S01]  /*0920*/  FADD.FTZ R89, -R124, R110 ;  /* 0x0000006e7c597221 */ /* 0x000fe20000010100 */
[----:B------:R-:W-:Y:S02]  /*0930*/  HADD2.F32 R108, -RZ, R52.H0_H0 ;  /* 0x20000034ff6c7230 */ /* 0x000fe40000004100 */
[----:B------:R-:W-:Y:S01]  /*0940*/  FMUL.FTZ R3, R0, R3 ;  /* 0x0000000300037220 */ /* 0x000fe20000410000 */
[----:B------:R-:W-:-:S02]  /*0950*/  HADD2.F32 R85, -RZ, R87.H0_H0 ;  /* 0x20000057ff557230 */ /* 0x000fc40000004100 */
[----:B------:R-:W-:Y:S02]  /*0960*/  HADD2.F32 R84, -RZ, R87.H1_H1 ;  /* 0x30000057ff547230 */ /* 0x000fe40000004100 */
[----:B------:R-:W-:Y:S01]  /*0970*/  FMUL.FTZ R110, R0, R109 ;  /* 0x0000006d006e7220 */ /* 0x000fe20000410000 */
[----:B------:R-:W-:Y:S02]  /*0980*/  HADD2.F32 R87, -RZ, R52.H1_H1 ;  /* 0x30000034ff577230 */ /* 0x000fe40000004100 */
[----:B------:R-:W-:Y:S01]  /*0990*/  FADD.FTZ R117, -R124, R118 ;  /* 0x000000767c757221 */ /* 0x000fe20000010100 */
[--C-:B------:R-:W-:Y:S02]  /*09a0*/  HADD2.F32 R112, -RZ, R53.reuse.H0_H0 ;  /* 0x20000035ff707230 */ /* 0x100fe40000004100 */
[----:B------:R-:W-:Y:S01]  /*09b0*/  FMUL.FTZ R109, R0, R111 ;  /* 0x0000006f006d7220 */ /* 0x000fe20000410000 */
[----:B------:R-:W-:Y:S01]  /*09c0*/  FADD.FTZ R121, -R124, R120 ;  /* 0x000000787c797221 */ /* 0x000fe20000010100 */
[-C--:B------:R-:W-:Y:S01]  /*09d0*/  FMUL.FTZ R108, R108, R107.reuse ;  /* 0x0000006b6c6c7220 */ /* 0x080fe20000410000 */
[----:B------:R-:W-:Y:S01]  /*09e0*/  FADD.FTZ R4, R4, R107 ;  /* 0x0000006b04047221 */ /* 0x000fe20000010000 */
[----:B------:R-:W-:Y:S01]  /*09f0*/  FFMA.FTZ R48, R3, R107, R48 ;  /* 0x0000006b03307223 */ /* 0x000fe20000010030 */
[-C--:B------:R-:W-:Y:S01]  /*0a00*/  FMUL.FTZ R107, R87, R114.reuse ;  /* 0x00000072576b7220 */ /* 0x080fe20000410000 */
[----:B------:R-:W-:Y:S01]  /*0a10*/  FADD.FTZ R5, R5, R114 ;  /* 0x0000007205057221 */ /* 0x000fe20000010000 */
[----:B------:R-:W-:Y:S01]  /*0a20*/  FFMA.FTZ R49, R110, R114, R49 ;  /* 0x000000726e317223 */ /* 0x000fe20000010031 */
[----:B------:R-:W-:-:S02]  /*0a30*/  HADD2.F32 R111, -RZ, R53.H1_H1 ;  /* 0x30000035ff6f7230 */ /* 0x000fc40000004100 */
[-C--:B------:R-:W-:Y:S01]  /*0a40*/  FMUL.FTZ R112, R112, R113.reuse ;  /* 0x0000007170707220 */ /* 0x080fe20000410000 */
[----:B------:R-:W-:Y:S01]  /*0a50*/  FADD.FTZ R6, R6, R113 ;  /* 0x0000007106067221 */ /* 0x000fe20000010000 */
[----:B------:R-:W-:Y:S01]  /*0a60*/  FFMA.FTZ R50, R109, R113, R50 ;  /* 0x000000716d327223 */ /* 0x000fe20000010032 */
[C---:B------:R-:W-:Y:S01]  /*0a70*/  FMUL.FTZ R114, R0.reuse, R117 ;  /* 0x0000007500727220 */ /* 0x040fe20000410000 */
        /* <DEDUP_REMOVED lines=9> */
[----:B------:R-:W-:-:S02]  /*0b10*/  HADD2.F32 R120, -RZ, R55.H0_H0 ;  /* 0x20000037ff787230 */ /* 0x000fc40000004100 */
[----:B------:R-:W-:Y:S01]  /*0b20*/  FMUL.FTZ R115, R87, R98 ;  /* 0x0000006257737220 */ /* 0x000fe20000410000 */
[----:B------:R-:W-:Y:S01]  /*0b30*/  FMUL.FTZ R117, R0, R133 ;  /* 0x0000008500757220 */ /* 0x000fe20000410000 */
[----:B------:R-:W-:Y:S02]  /*0b40*/  HADD2.F32 R87, -RZ, R55.H1_H1 ;  /* 0x30000037ff577230 */ /* 0x000fe40000004100 */
[----:B------:R-:W-:Y:S01]  /*0b50*/  FADD.FTZ R10, R10, R119 ;  /* 0x000000770a0a7221 */ /* 0x000fe20000010000 */
[-C--:B------:R-:W-:Y:S01]  /*0b60*/  FMUL.FTZ R120, R120, R119.reuse ;  /* 0x0000007778787220 */ /* 0x080fe20000410000 */
[----:B------:R-:W-:Y:S01]  /*0b70*/  FFMA.FTZ R46, R117, R119, R46 ;  /* 0x00000077752e7223 */ /* 0x000fe2000001002e */
[----:B------:R-:W-:Y:S01]  /*0b80*/  FADD.FTZ R125, -R124, R122 ;  /* 0x0000007a7c7d7221 */ /* 0x000fe20000010100 */
[----:B------:R-:W-:Y:S01]  /*0b90*/  FMUL.FTZ R119, R87, R90 ;  /* 0x0000005a57777220 */ /* 0x000fe20000410000 */
[----:B------:R-:W-:Y:S01]  /*0ba0*/  FMUL.FTZ R122, R0, R139 ;  /* 0x0000008b007a7220 */ /* 0x000fe20000410000 */
[----:B------:R-:W-:-:S02]  /*0bb0*/  HADD2.F32 R87, -RZ, R100.H1_H1 ;  /* 0x30000064ff577230 */ /* 0x000fc40000004100 */
[----:B------:R-:W-:Y:S01]  /*0bc0*/  FMUL.FTZ R118, R0, R125 ;  /* 0x0000007d00767220 */ /* 0x000fe20000410000 */
[----:B------:R-:W-:Y:S01]  /*0bd0*/  FADD.FTZ R11, R11, R90 ;  /* 0x0000005a0b0b7221 */ /* 0x000fe20000010000 */
[----:B------:R-:W-:Y:S01]  /*0be0*/  FFMA.FTZ R47, R122, R90, R47 ;  /* 0x0000005a7a2f7223 */ /* 0x000fe2000001002f */
[----:B------:R-:W-:Y:S01]  /*0bf0*/  FMUL.FTZ R126, R0, R123 ;  /* 0x0000007b007e7220 */ /* 0x000fe20000410000 */
[----:B------:R-:W-:Y:S01]  /*0c00*/  FADD.FTZ R90, RZ, R108 ;  /* 0x0000006cff5a7221 */ /* 0x000fe20000010000 */
[----:B------:R-:W-:Y:S01]  /*0c10*/  FMUL.FTZ R123, R87, R128 ;  /* 0x00000080577b7220 */ /* 0x000fe20000410000 */
[----:B------:R-:W-:Y:S01]  /*0c20*/  FFMA.FTZ R87, R3, R108, RZ ;  /* 0x0000006c03577223 */ /* 0x000fe200000100ff */
[----:B------:R-:W-:Y:S01]  /*0c30*/  FADD.FTZ R9, R9, R98 ;  /* 0x0000006209097221 */ /* 0x000fe20000010000 */
[----:B------:R-:W-:Y:S01]  /*0c40*/  FFMA.FTZ R45, R118, R98, R45 ;  /* 0x00000062762d7223 */ /* 0x000fe2000001002d */
[--C-:B------:R-:W-:Y:S02]  /*0c50*/  HADD2.F32 R98, -RZ, R101.reuse.H0_H0 ;  /* 0x20000065ff627230 */ /* 0x100fe40000004100 */
        /* <DEDUP_REMOVED lines=11> */
[----:B------:R-:W-:-:S02]  /*0d10*/  HADD2.F32 R139, -RZ, R101.H1_H1 ;  /* 0x30000065ff8b7230 */ /* 0x000fc40000004100 */
[----:B------:R-:W-:Y:S01]  /*0d20*/  FADD.FTZ R98, R129, R116 ;  /* 0x0000007481627221 */ /* 0x000fe20000010000 */
[----:B------:R-:W-:Y:S01]  /*0d30*/  FFMA.FTZ R87, R113, R116, R90 ;  /* 0x0000007471577223 */ /* 0x000fe2000001005a */
[----:B------:R-:W-:Y:S02]  /*0d40*/  FMUL.FTZ R130, R0, R99 ;  /* 0x0000006300827220 */ /* 0x000fe40000410000 */
[----:B------:R-:W-:Y:S01]  /*0d50*/  FADD.FTZ R99, R98, R115 ;  /* 0x0000007362637221 */ /* 0x000fe20000010000 */
[----:B------:R-:W-:Y:S01]  /*0d60*/  FFMA.FTZ R90, R118, R115, R87 ;  /* 0x00000073765a7223 */ /* 0x000fe20000010057 */
[C---:B------:R-:W-:Y:S01]  /*0d70*/  FADD.FTZ R131, -R124.reuse, R131 ;  /* 0x000000837c837221 */ /* 0x040fe20000010100 */
[C---:B------:R-:W-:Y:S01]  /*0d80*/  FADD.FTZ R91, -R124.reuse, R91 ;  /* 0x0000005b7c5b7221 */ /* 0x040fe20000010100 */
[----:B------:R-:W-:Y:S01]  /*0d90*/  FADD.FTZ R135, -R124, R135 ;  /* 0x000000877c877221 */ /* 0x000fe20000010100 */
[----:B------:R-:W-:Y:S01]  /*0da0*/  FADD.FTZ R13, R13, R128 ;  /* 0x000000800d0d7221 */ /* 0x000fe20000010000 */
[----:B------:R-:W-:Y:S01]  /*0db0*/  FFMA.FTZ R41, R126, R128, R41 ;  /* 0x000000807e297223 */ /* 0x000fe20000010029 */
[----:B------:R-:W-:-:S02]  /*0dc0*/  HADD2.F32 R124, -RZ, R100.H0_H0 ;  /* 0x20000064ff7c7230 */ /* 0x000fc40000004100 */
        /* <DEDUP_REMOVED lines=11> */
[--C-:B------:R-:W-:Y:S02]  /*0e80*/  HADD2.F32 R97, -RZ, R86.reuse.H0_H0 ;  /* 0x20000056ff617230 */ /* 0x100fe40000004100 */
[----:B------:R-:W-:Y:S01]  /*0e90*/  FADD.FTZ R88, R88, R123 ;  /* 0x0000007b58587221 */ /* 0x000fe20000010000 */
[----:B------:R-:W-:Y:S01]  /*0ea0*/  FFMA.FTZ R90, R126, R123, R87 ;  /* 0x0000007b7e5a7223 */ /* 0x000fe20000010057 */
[----:B------:R-:W-:Y:S02]  /*0eb0*/  HADD2.F32 R86, -RZ, R86.H1_H1 ;  /* 0x30000056ff567230 */ /* 0x000fe40000004100 */
[----:B------:R-:W-:Y:S01]  /*0ec0*/  FMUL.FTZ R134, R0, R91 ;  /* 0x0000005b00867220 */ /* 0x000fe20000410000 */
[----:B------:R-:W-:Y:S02]  /*0ed0*/  HADD2.F32 R133, -RZ, R102.H1_H1 ;  /* 0x30000066ff857230 */ /* 0x000fe40000004100 */
[----:B------:R-:W-:Y:S01]  /*0ee0*/  FADD.FTZ R87, R88, R125 ;  /* 0x0000007d58577221 */ /* 0x000fe20000010000 */
[----:B------:R-:W-:Y:S01]  /*0ef0*/  FFMA.FTZ R91, R127, R125, R90 ;  /* 0x0000007d7f5b7223 */ /* 0x000fe2000001005a */
[----:B------:R-:W-:Y:S01]  /*0f00*/  FMUL.FTZ R129, R132, R97 ;  /* 0x0000006184817220 */ /* 0x000fe20000410000 */
[----:B------:R-:W-:Y:S01]  /*0f10*/  FADD.FTZ R17, R17, R86 ;  /* 0x0000005611117221 */ /* 0x000fe20000010000 */
[-C--:B------:R-:W-:Y:S01]  /*0f20*/  FMUL.FTZ R132, R133, R86.reuse ;  /* 0x0000005685847220 */ /* 0x080fe20000410000 */
[----:B------:R-:W-:Y:S01]  /*0f30*/  FFMA.FTZ R37, R134, R86, R37 ;  /* 0x0000005686257223 */ /* 0x000fe20000010025 */
[----:B------:R-:W-:Y:S01]  /*0f40*/  FMUL.FTZ R131, R0, R131 ;  /* 0x0000008300837220 */ /* 0x000fe20000410000 */
[----:B------:R-:W-:Y:S01]  /*0f50*/  FADD.FTZ R86, R87, R128 ;  /* 0x0000008057567221 */ /* 0x000fe20000010000 */
[----:B------:R-:W-:Y:S01]  /*0f60*/  FFMA.FTZ R88, R130, R128, R91 ;  /* 0x0000008082587223 */ /* 0x000fe2000001005b */
[----:B------:R-:W-:-:S02]  /*0f70*/  HADD2.F32 R98, -RZ, R103.H0_H0 ;  /* 0x20000067ff627230 */ /* 0x000fc40000004100 */
[----:B------:R-:W-:Y:S01]  /*0f80*/  FADD.FTZ R87, R86, R129 ;  /* 0x0000008156577221 */ /* 0x000fe20000010000 */
[C---:B------:R-:W-:Y:S01]  /*0f90*/  FFMA.FTZ R91, R131.reuse, R129, R88 ;  /* 0x00000081835b7223 */ /* 0x040fe20000010058 */
[----:B------:R-:W-:Y:S01]  /*0fa0*/  FADD.FTZ R16, R16, R97 ;  /* 0x0000006110107221 */ /* 0x000fe20000010000 */
[----:B------:R-:W-:Y:S01]  /*0fb0*/  FFMA.FTZ R36, R131, R97, R36 ;  /* 0x0000006183247223 */ /* 0x000fe20000010024 */
[----:B------:R-:W-:Y:S02]  /*0fc0*/  HADD2.F32 R97, -RZ, R103.H1_H1 ;  /* 0x30000067ff617230 */ /* 0x000fe40000004100 */
[----:B------:R-:W-:Y:S01]  /*0fd0*/  FMUL.FTZ R135, R0, R135 ;  /* 0x0000008700877220 */ /* 0x000fe20000410000 */
[-C--:B------:R-:W-:Y:S01]  /*0fe0*/  FMUL.FTZ R133, R98, R85.reuse ;  /* 0x0000005562857220 */ /* 0x080fe20000410000 */
[----:B------:R-:W-:Y:S01]  /*0ff0*/  FADD.FTZ R86, R87, R132 ;  /* 0x0000008457567221 */ /* 0x000fe20000010000 */
[----:B------:R-:W-:Y:S01]  /*1000*/  FFMA.FTZ R88, R134, R132, R91 ;  /* 0x0000008486587223 */ /* 0x000fe2000001005b */
        /* <DEDUP_REMOVED lines=13> */
.L_x_1341:
[----:B-----5:R-:W-:Y:S01]  /*10e0*/  ISETP.GE.AND P2, PT, R96, 0x1, PT ;  /* 0x000000016000780c */ /* 0x020fe20003f46270 */
[----:B------:R-:W-:Y:S01]  /*10f0*/  UMOV UR4, UR8 ;  /* 0x0000000800047c82 */ /* 0x000fe20008000000 */
[----:B------:R-:W-:Y:S01]  /*1100*/  MOV R137, UR9 ;  /* 0x0000000900897c02 */ /* 0x000fe20008000f00 */
[----:B------:R-:W0:Y:S01]  /*1110*/  LDC.64 R90, c[0x0][0x3b0] ;  /* 0x0000ec00ff5a7b82 */ /* 0x000e220000000a00 */
[----:B------:R-:W-:Y:S01]  /*1120*/  ISETP.NE.U32.AND P0, PT, RZ, UR4, PT ;  /* 0x00000004ff007c0c */ /* 0x000fe2000bf05070 */
[----:B------:R-:W-:-:S03]  /*1130*/  HFMA2 R89, -RZ, RZ, 0, 0 ;  /* 0x00000000ff597431 */ /* 0x000fc600000001ff */
[----:B------:R-:W-:-:S05]  /*1140*/  ISETP.NE.AND.EX P0, PT, R137, RZ, PT, P0 ;  /* 0x000000ff8900720c */ /* 0x000fca0003f05300 */
[----:B------:R-:W1:Y:S01]  /*1150*/  @P2 LDC R85, c[0x0][0x388] ;  /* 0x0000e200ff552b82 */ /* 0x000e620000000800 */
[----:B------:R-:W-:-:S07]  /*1160*/  @P2 IADD3 R84, PT, PT, R96, -0x1, RZ ;  /* 0xffffffff60542810 */ /* 0x000fce0007ffe0ff */
[----:B------:R-:W2:Y:S01]  /*1170*/  @P0 LDC R93, c[0x0][0x388] ;  /* 0x0000e200ff5d0b82 */ /* 0x000ea20000000800 */
[----:B-1----:R-:W-:-:S05]  /*1180*/  @P2 IMAD R84, R84, R85, RZ ;  /* 0x0000005554542224 */ /* 0x002fca00078e02ff */
[----:B------:R-:W-:Y:S01]  /*1190*/  @P2 SHF.R.S32.HI R85, RZ, 0x1f, R84 ;  /* 0x0000001fff552819 */ /* 0x000fe20000011454 */
[----:B--2---:R-:W-:-:S03]  /*11a0*/  @P0 IMAD R93, R104, R93, RZ ;  /* 0x0000005d685d0224 */ /* 0x004fc600078e02ff */
[----:B------:R-:W-:Y:S02]  /*11b0*/  @P2 LEA.HI R87, R85, R84, RZ, 0x3 ;  /* 0x0000005455572211 */ /* 0x000fe400078f18ff */
[----:B------:R-:W1:Y:S02]  /*11c0*/  @P0 LDC.64 R84, c[0x0][0x438] ;  /* 0x00010e00ff540b82 */ /* 0x000e640000000a00 */
        /* <DEDUP_REMOVED lines=9> */
[----:B------:R2:W5:Y:S01]  /*1260*/  LDG.E.64 R92, desc[UR12][R90.64] ;  /* 0x0000000c5a5c7981 */ /* 0x000562000c1e1b00 */
[----:B-1----:R-:W-:-:S04]  /*1270*/  @P0 IMAD.WIDE.U32 R86, R87, 0x10, R84 ;  /* 0x0000001057560825 */ /* 0x002fc800078e0054 */
[----:B------:R-:W-:Y:S01]  /*1280*/  @P0 IMAD.WIDE.U32 R84, R97, 0x10, R84 ;  /* 0x0000001061540825 */ /* 0x000fe200078e0054 */
[----:B------:R2:W5:Y:S04]  /*1290*/  @P0 LDG.E.128 R64, desc[UR12][R86.64] ;  /* 0x0000000c56400981 */ /* 0x000568000c1e1d00 */
[----:B------:R2:W5:Y:S01]  /*12a0*/  @P0 LDG.E.128 R68, desc[UR12][R84.64] ;  /* 0x0000000c54440981 */ /* 0x000562000c1e1d00 */
[----:B0-----:R-:W-:Y:S01]  /*12b0*/  HFMA2 R89, -RZ, RZ, 0, 0 ;  /* 0x00000000ff597431 */ /* 0x001fe200000001ff */
[----:B------:R-:W-:-:S07]  /*12c0*/  MOV R88, RZ ;  /* 0x000000ff00587202 */ /* 0x000fce0000000f00 */
.L_x_1342:
[----:B--2---:R-:W0:Y:S01]  /*12d0*/  SHFL.DOWN PT, R85, R88, 0x10, 0x1f ;  /* 0x0a001f0058557f89 */ /* 0x004e2200000e0000 */
[----:B------:R-:W1:Y:S01]  /*12e0*/  LDC R141, c[0x0][0x388] ;  /* 0x0000e200ff8d7b82 */ /* 0x000e620000000800 */
[----:B------:R-:W-:Y:S02]  /*12f0*/  LOP3.LUT P4, RZ, R106, 0x1f, RZ, 0xc0, !PT ;  /* 0x0000001f6aff7812 */ /* 0x000fe4000788c0ff */
[----:B------:R-:W2:Y:S01]  /*1300*/  SHFL.DOWN PT, R84, R89, 0x10, 0x1f ;  /* 0x0a001f0059547f89 */ /* 0x000ea200000e0000 */
[----:B------:R-:W-:Y:S02]  /*1310*/  @P2 IADD3 R96, PT, PT, R96, -0x1, RZ ;  /* 0xffffffff60602810 */ /* 0x000fe40007ffe0ff */
[----:B------:R-:W-:Y:S01]  /*1320*/  PLOP3.LUT P0, PT, PT, PT, PT, 0x80, 0x8 ;  /* 0x000000000008781c */ /* 0x000fe20003f0f070 */
[----:B------:R-:W3:Y:S01]  /*1330*/  S2R R98, SR_CgaCtaId ;  /* 0x0000000000627919 */ /* 0x000ee20000008800 */
[----:B------:R-:W-:Y:S02]  /*1340*/  MOV R97, 0x400 ;  /* 0x0000040000617802 */ /* 0x000fe40000000f00 */
[----:B------:R-:W-:-:S04]  /*1350*/  MOV R139, RZ ;  /* 0x000000ff008b7202 */ /* 0x000fc80000000f00 */
[----:B------:R-:W-:Y:S01]  /*1360*/  @!P4 PLOP3.LUT P0, PT, P1, PT, PT, 0x80, 0x8 ;  /* 0x000000000008c81c */ /* 0x000fe20000f0f070 */
[----:B0-----:R-:W-:Y:S01]  /*1370*/  FADD.FTZ R85, R85, R88 ;  /* 0x0000005855557221 */ /* 0x001fe20000010000 */
[----:B-1----:R-:W-:Y:S02]  /*1380*/  @P2 IMAD R96, R96, R141, RZ ;  /* 0x0000008d60602224 */ /* 0x002fe400078e02ff */
[----:B--2---:R-:W-:Y:S02]  /*1390*/  FADD.FTZ R84, R84, R89 ;  /* 0x0000005954547221 */ /* 0x004fe40000010000 */
[----:B------:R-:W0:Y:S04]  /*13a0*/  SHFL.DOWN PT, R86, R85, 0x8, 0x1f ;  /* 0x09001f0055567f89 */ /* 0x000e2800000e0000 */
[----:B------:R-:W1:Y:S01]  /*13b0*/  SHFL.DOWN PT, R87, R84, 0x8, 0x1f ;  /* 0x09001f0054577f89 */ /* 0x000e6200000e0000 */
[----:B0-----:R-:W-:Y:S01]  /*13c0*/  FADD.FTZ R86, R85, R86 ;  /* 0x0000005655567221 */ /* 0x001fe20000010000 */
[----:B-1----:R-:W-:-:S04]  /*13d0*/  FADD.FTZ R87, R84, R87 ;  /* 0x0000005754577221 */ /* 0x002fc80000010000 */
[----:B------:R-:W0:Y:S01]  /*13e0*/  SHFL.DOWN PT, R91, R86, 0x4, 0x1f ;  /* 0x08801f00565b7f89 */ /* 0x000e2200000e0000 */
[----:B------:R-:W1:Y:S03]  /*13f0*/  @P2 LDC.64 R84, c[0x0][0x390] ;  /* 0x0000e400ff542b82 */ /* 0x000e660000000a00 */
[----:B------:R-:W2:Y:S01]  /*1400*/  SHFL.DOWN PT, R90, R87, 0x4, 0x1f ;  /* 0x08801f00575a7f89 */ /* 0x000ea200000e0000 */
[----:B0-----:R-:W-:Y:S01]  /*1410*/  FADD.FTZ R91, R86, R91 ;  /* 0x0000005b565b7221 */ /* 0x001fe20000010000 */
[----:B--2---:R-:W-:-:S04]  /*1420*/  FADD.FTZ R90, R87, R90 ;  /* 0x0000005a575a7221 */ /* 0x004fc80000010000 */
[----:B------:R-:W0:Y:S04]  /*1430*/  SHFL.DOWN PT, R88, R91, 0x2, 0x1f ;  /* 0x08401f005b587f89 */ /* 0x000e2800000e0000 */
[----:B------:R-:W2:Y:S01]  /*1440*/  SHFL.DOWN PT, R89, R90, 0x2, 0x1f ;  /* 0x08401f005a597f89 */ /* 0x000ea200000e0000 */
[----:B0-----:R-:W-:Y:S01]  /*1450*/  FADD.FTZ R88, R91, R88 ;  /* 0x000000585b587221 */ /* 0x001fe20000010000 */
[----:B--2---:R-:W-:-:S04]  /*1460*/  FADD.FTZ R89, R90, R89 ;  /* 0x000000595a597221 */ /* 0x004fc80000010000 */
[----:B------:R-:W0:Y:S01]  /*1470*/  SHFL.DOWN PT, R87, R88, 0x1, 0x1f ;  /* 0x08201f0058577f89 */ /* 0x000e2200000e0000 */
[----:B---3--:R-:W-:Y:S02]  /*1480*/  LEA R90, R98, R97, 0x18 ;  /* 0x00000061625a7211 */ /* 0x008fe400078ec0ff */
[----:B------:R-:W-:Y:S01]  /*1490*/  @P2 SHF.R.S32.HI R97, RZ, 0x1f, R96 ;  /* 0x0000001fff612819 */ /* 0x000fe20000011460 */
[----:B------:R-:W2:Y:S01]  /*14a0*/  SHFL.DOWN PT, R86, R89, 0x1, 0x1f ;  /* 0x08201f0059567f89 */ /* 0x000ea200000e0000 */
[C---:B------:R-:W-:Y:S02]  /*14b0*/  IADD3 R142, PT, PT, R90.reuse, 0x2020, RZ ;  /* 0x000020205a8e7810 */ /* 0x040fe40007ffe0ff */
[----:B------:R-:W-:Y:S02]  /*14c0*/  @P2 LEA.HI R97, R97, R96, RZ, 0x3 ;  /* 0x0000006061612211 */ /* 0x000fe400078f18ff */
[----:B------:R-:W-:Y:S02]  /*14d0*/  @!P4 MOV R91, R142 ;  /* 0x0000008e005bc202 */ /* 0x000fe40000000f00 */
[----:B------:R-:W-:-:S02]  /*14e0*/  @!P0 IADD3 R91, PT, PT, R90, 0x2000, RZ ;  /* 0x000020005a5b8810 */ /* 0x000fc40007ffe0ff */
[----:B------:R-:W-:Y:S02]  /*14f0*/  @P2 LEA.HI.SX32 R139, R97, R106, 0x1d ;  /* 0x0000006a618b2211 */ /* 0x000fe400078feaff */
[----:B------:R-:W-:Y:S01]  /*1500*/  @!P4 LEA R140, R105, R91, 0x3 ;  /* 0x0000005b698cc211 */ /* 0x000fe200078e18ff */
[----:B0-----:R-:W-:Y:S01]  /*1510*/  FADD.FTZ R96, R88, R87 ;  /* 0x0000005758607221 */ /* 0x001fe20000010000 */
[----:B------:R-:W-:Y:S01]  /*1520*/  @!P1 IADD3 R142, PT, PT, R90, 0x2000, RZ ;  /* 0x000020005a8e9810 */ /* 0x000fe20007ffe0ff */
[----:B-1----:R-:W-:-:S04]  /*1530*/  @P2 IMAD.WIDE.U32 R98, R139, 0x10, R84 ;  /* 0x000000108b622825 */ /* 0x002fc800078e0054 */
[----:B--2---:R-:W-:-:S05]  /*1540*/  FADD.FTZ R97, R89, R86 ;  /* 0x0000005659617221 */ /* 0x004fca0000010000 */
[----:B------:R-:W-:Y:S01]  /*1550*/  @!P4 STS.64 [R140], R96 ;  /* 0x000000608c00c388 */ /* 0x000fe20000000a00 */
[----:B------:R-:W-:Y:S01]  /*1560*/  BAR.SYNC.DEFER_BLOCKING 0x0 ;  /* 0x0000000000007b1d */ /* 0x000fe20000010000 */
[C---:B------:R-:W-:Y:S02]  /*1570*/  IADD3 R88, PT, PT, R90.reuse, 0x2030, RZ ;  /* 0x000020305a587810 */ /* 0x040fe40007ffe0ff */
[----:B------:R-:W-:-:S03]  /*1580*/  @!P1 IADD3 R88, PT, PT, R90, 0x2010, RZ ;  /* 0x000020105a589810 */ /* 0x000fc60007ffe0ff */
[----:B------:R-:W0:Y:S04]  /*1590*/  LDS.128 R84, [R142] ;  /* 0x000000008e547984 */ /* 0x000e280000000c00 */
[----:B------:R-:W1:Y:S01]  /*15a0*/  LDS.128 R88, [R88] ;  /* 0x0000000058587984 */ /* 0x000e620000000c00 */
[----:B------:R-:W-:Y:S01]  /*15b0*/  ISETP.NE.U32.AND P0, PT, RZ, UR4, PT ;  /* 0x00000004ff007c0c */ /* 0x000fe2000bf05070 */
[----:B------:R-:W-:Y:S01]  /*15c0*/  IMAD R141, R104, R141, RZ ;  /* 0x0000008d688d7224 */ /* 0x000fe200078e02ff */
[----:B------:R-:W-:Y:S01]  /*15d0*/  ISETP.NE.AND P4, PT, RZ, UR14, PT ;  /* 0x0000000eff007c0c */ /* 0x000fe2000bf85270 */
[----:B------:R2:W5:Y:S01]  /*15e0*/  @P2 LDG.E.128 R72, desc[UR12][R98.64] ;  /* 0x0000000c62482981 */ /* 0x000562000c1e1d00 */
[----:B------:R-:W-:Y:S01]  /*15f0*/  ISETP.NE.AND.EX P0, PT, R137, RZ, PT, P0 ;  /* 0x000000ff8900720c */ /* 0x000fe20003f05300 */
[----:B0-----:R-:W-:Y:S01]  /*1600*/  FADD.FTZ R143, RZ, R84 ;  /* 0x00000054ff8f7221 */ /* 0x001fe20000010000 */
[----:B------:R-:W-:-:S03]  /*1610*/  FADD.FTZ R84, RZ, R85 ;  /* 0x00000055ff547221 */ /* 0x000fc60000010000 */
[----:B------:R-:W-:Y:S01]  /*1620*/  FADD.FTZ R143, R86, R143 ;  /* 0x0000008f568f7221 */ /* 0x000fe20000010000 */
[----:B------:R-:W-:Y:S01]  /*1630*/  FADD.FTZ R84, R87, R84 ;  /* 0x0000005457547221 */ /* 0x000fe20000010000 */
[----:B------:R-:W-:Y:S02]  /*1640*/  SHF.R.S32.HI R86, RZ, 0x1f, R141 ;  /* 0x0000001fff567819 */ /* 0x000fe4000001148d */
[----:B-1----:R-:W-:Y:S01]  /*1650*/  FADD.FTZ R143, R143, R88 ;  /* 0x000000588f8f7221 */ /* 0x002fe20000010000 */
        /* <DEDUP_REMOVED lines=8> */
[----:B--2---:R-:W-:Y:S06]  /*16e0*/  @P0 BRA `(.L_x_1343) ;  /* 0x0000001000740947 */ /* 0x004fec0003800000 */
[----:B------:R-:W-:Y:S01]  /*16f0*/  UMOV UR5, UR10 ;  /* 0x0000000a00057c82 */ /* 0x000fe20008000000 */
[----:B------:R-:W-:Y:S01]  /*1700*/  UMOV UR6, UR11 ;  /* 0x0000000b00067c82 */ /* 0x000fe20008000000 */
        /* <DEDUP_REMOVED lines=20> */
.L_x_1345:
        /* <DEDUP_REMOVED lines=18> */
.L_x_1346:
        /* <DEDUP_REMOVED lines=17> */
.L_x_1347:
        /* <DEDUP_REMOVED lines=18> */
.L_x_1348:
        /* <DEDUP_REMOVED lines=17> */
.L_x_1349:
        /* <DEDUP_REMOVED lines=18> */
.L_x_1350:
        /* <DEDUP_REMOVED lines=17> */
.L_x_1351:
        /* <DEDUP_REMOVED lines=20> */
.L_x_1344:
        /* <DEDUP_REMOVED lines=23> */
.L_x_1353:
        /* <DEDUP_REMOVED lines=12> */
.L_x_1354:
[-CC-:B------:R-:W-:Y:S01]  /*2250*/  FFMA.FTZ R82, R114, R88.reuse, R91.reuse ;  /* 0x0000005872527223 */ /* 0x180fe2000001005b */
[-C--:B------:R-:W-:Y:S01]  /*2260*/  FFMA.FTZ R87, R113, R88.reuse, R91 ;  /* 0x0000005871577223 */ /* 0x080fe2000001005b */
[----:B------:R-:W-:Y:S01]  /*2270*/  FADD.FTZ R81, R112, -R85 ;  /* 0x8000005570517221 */ /* 0x000fe20000010000 */
[-CC-:B------:R-:W-:Y:S01]  /*2280*/  FFMA.FTZ R84, R118, R88.reuse, R91.reuse ;  /* 0x0000005876547223 */ /* 0x180fe2000001005b */
        /* <DEDUP_REMOVED lines=27> */
.L_x_1355:
        /* <DEDUP_REMOVED lines=12> */
.L_x_1356:
        /* <DEDUP_REMOVED lines=18> */
.L_x_1357:
        /* <DEDUP_REMOVED lines=13> */
.L_x_1358:
        /* <DEDUP_REMOVED lines=13> */
.L_x_1359:
        /* <DEDUP_REMOVED lines=16> */
.L_x_1343:
        /* <DEDUP_REMOVED lines=23> */
.L_x_1361:
        /* <DEDUP_REMOVED lines=17> */
.L_x_1362:
        /* <DEDUP_REMOVED lines=17> */
.L_x_1363:
        /* <DEDUP_REMOVED lines=17> */
.L_x_1364:
        /* <DEDUP_REMOVED lines=17> */
.L_x_1365:
        /* <DEDUP_REMOVED lines=17> */
.L_x_1366:
        /* <DEDUP_REMOVED lines=17> */
.L_x_1367:
[----:B------:R-:W-:Y:S05]  /*3090*/  @!P2 BRA `(.L_x_1352) ;  /* 0x000000080080a947 */ /* 0x000fea0003800000 */
[----:B-----5:R-:W-:Y:S01]  /*30a0*/  ISETP.GE.U32.AND P0, PT, R94, RZ, PT ;  /* 0x000000ff5e00720c */ /* 0x020fe20003f06070 */
[----:B------:R-:W-:Y:S01]  /*30b0*/  @P3 FFMA.FTZ R84, R122, R88, R91 ;  /* 0x000000587a543223 */ /* 0x000fe2000001005b */
[----:B------:R-:W-:Y:S02]  /*30c0*/  HADD2.F32 R85, -RZ, R67.H1_H1 ;  /* 0x30000043ff557230 */ /* 0x000fe40000004100 */
[----:B------:R-:W-:Y:S01]  /*30d0*/  HFMA2 R86, -RZ, RZ, 0, 0 ;  /* 0x00000000ff567431 */ /* 0x000fe200000001ff */
[----:B------:R-:W-:Y:S01]  /*30e0*/  ISETP.GE.U32.AND.EX P0, PT, R95, 0x1000000, PT, P0 ;  /* 0x010000005f00780c */ /* 0x000fe20003f06100 */
[----:B------:R-:W-:-:S04]  /*30f0*/  @P3 FADD.FTZ R84, R119, -R84 ;  /* 0x8000005477543221 */ /* 0x000fc80000010000 */
[----:B------:R-:W-:Y:S01]  /*3100*/  @P3 FFMA.FTZ R85, R0, R84, R85 ;  /* 0x0000005400553223 */ /* 0x000fe20000010055 */
[----:B------:R-:W-:-:S03]  /*3110*/  MOV R84, RZ ;  /* 0x000000ff00547202 */ /* 0x000fc60000000f00 */
        /* <DEDUP_REMOVED lines=10> */
.L_x_1360:
        /* <DEDUP_REMOVED lines=22> */
[----:B------:R-:W-:-:S02]  /*3320*/  HADD2.F32 R83, -RZ, R67.H0_H0 ;  /* 0x20000043ff537230 */ /* 0x000fc40000004100 */
[----:B------:R-:W-:Y:S01]  /*3330*/  @P0 FADD.FTZ R141, R115, -R80 ;  /* 0x80000050738d0221 */ /* 0x000fe20000010000 */
[----:B------:R-:W-:Y:S02]  /*3340*/  HADD2.F32 R82, -RZ, R66.H1_H1 ;  /* 0x30000042ff527230 */ /* 0x000fe40000004100 */
[----:B------:R-:W-:Y:S01]  /*3350*/  @P0 FADD.FTZ R81, R116, -R81 ;  /* 0x8000005174510221 */ /* 0x000fe20000010000 */
[----:B------:R-:W-:Y:S02]  /*3360*/  HADD2.F32 R85, -RZ, R67.H1_H1 ;  /* 0x30000043ff557230 */ /* 0x000fe40000004100 */
        /* <DEDUP_REMOVED lines=21> */
.L_x_1368:
        /* <DEDUP_REMOVED lines=13> */
.L_x_1369:
        /* <DEDUP_REMOVED lines=13> */
.L_x_1370:
        /* <DEDUP_REMOVED lines=13> */
.L_x_1371:
        /* <DEDUP_REMOVED lines=13> */
.L_x_1372:
        /* <DEDUP_REMOVED lines=13> */
.L_x_1373:
        /* <DEDUP_REMOVED lines=13> */
.L_x_1374:
        /* <DEDUP_REMOVED lines=16> */
.L_x_1352:
[----:B------:R-:W-:Y:S01]  /*3aa0*/  ISETP.NE.U32.AND P0, PT, RZ, UR5, PT ;  /* 0x00000005ff007c0c */ /* 0x000fe2000bf05070 */
[----:B------:R-:W0:Y:S01]  /*3ab0*/  @P2 LDC.64 R84, c[0x0][0x468] ;  /* 0x00011a00ff542b82 */ /* 0x000e220000000a00 */
[----:B------:R-:W-:Y:S02]  /*3ac0*/  ISETP.NE.U32.AND P3, PT, RZ, UR4, PT ;  /* 0x00000004ff007c0c */ /* 0x000fe4000bf65070 */
[----:B------:R-:W-:Y:S02]  /*3ad0*/  ISETP.NE.AND.EX P0, PT, RZ, UR6, PT, P0 ;  /* 0x00000006ff007c0c */ /* 0x000fe4000bf05300 */
[----:B------:R-:W-:-:S11]  /*3ae0*/  ISETP.NE.AND.EX P3, PT, R137, RZ, PT, P3 ;  /* 0x000000ff8900720c */ /* 0x000fd60003f65330 */
        /* <DEDUP_REMOVED lines=10> */
.L_x_1375:
[----:B------:R-:W-:Y:S05]  /*3b90*/  @!P3 BRA `(.L_x_1376) ;  /* 0x00000010006cb947 */ /* 0x000fea0003800000 */
[----:B------:R-:W-:Y:S05]  /*3ba0*/  @!P0 BRA `(.L_x_1377) ;  /* 0x00000008003c8947 */ /* 0x000fea0003800000 */
[----:B------:R-:W-:Y:S01]  /*3bb0*/  ISETP.GT.AND P3, PT, R2, RZ, PT ;  /* 0x000000ff0200720c */ /* 0x000fe20003f64270 */
[--C-:B0----5:R-:W-:Y:S02]  /*3bc0*/  HADD2.F32 R86, -RZ, R69.reuse.H0_H0 ;  /* 0x20000045ff567230 */ /* 0x121fe40000004100 */
[--C-:B------:R-:W-:Y:S02]  /*3bd0*/  HADD2.F32 R82, -RZ, R68.reuse.H1_H1 ;  /* 0x30000044ff527230 */ /* 0x100fe40000004100 */
[----:B------:R-:W-:Y:S02]  /*3be0*/  HADD2.F32 R97, -RZ, R68.H0_H0 ;  /* 0x20000044ff617230 */ /* 0x000fe40000004100 */
[----:B------:R-:W-:-:S06]  /*3bf0*/  HADD2.F32 R95, -RZ, R69.H1_H1 ;  /* 0x30000045ff5f7230 */ /* 0x000fcc0000004100 */
[-CC-:B------:R-:W-:Y:S01]  /*3c00*/  @P3 FFMA.FTZ R80, R127, R88.reuse, R91.reuse ;  /* 0x000000587f503223 */ /* 0x180fe2000001005b */
[-CC-:B------:R-:W-:Y:S01]  /*3c10*/  @P3 FFMA.FTZ R2, R126, R88.reuse, R91.reuse ;  /* 0x000000587e023223 */ /* 0x180fe2000001005b */
[-CC-:B------:R-:W-:Y:S01]  /*3c20*/  @P3 FFMA.FTZ R81, R121, R88.reuse, R91.reuse ;  /* 0x0000005879513223 */ /* 0x180fe2000001005b */
[-CC-:B------:R-:W-:Y:S01]  /*3c30*/  @P3 FFMA.FTZ R87, R130, R88.reuse, R91.reuse ;  /* 0x0000005882573223 */ /* 0x180fe2000001005b */
[----:B------:R-:W-:Y:S01]  /*3c40*/  @P3 FADD.FTZ R85, R125, -R80 ;  /* 0x800000507d553221 */ /* 0x000fe20000010000 */
[----:B------:R-:W-:Y:S01]  /*3c50*/  @P3 FADD.FTZ R83, R123, -R2 ;  /* 0x800000027b533221 */ /* 0x000fe20000010000 */
[-C--:B------:R-:W-:Y:S01]  /*3c60*/  @P3 FFMA.FTZ R137, R138, R88.reuse, R91 ;  /* 0x000000588a893223 */ /* 0x080fe2000001005b */
[----:B------:R-:W-:Y:S01]  /*3c70*/  @P3 FADD.FTZ R81, R124, -R81 ;  /* 0x800000517c513221 */ /* 0x000fe20000010000 */
[----:B------:R-:W-:Y:S01]  /*3c80*/  @P3 FADD.FTZ R2, R128, -R87 ;  /* 0x8000005780023221 */ /* 0x000fe20000010000 */
[-CC-:B------:R-:W-:Y:S01]  /*3c90*/  @P3 FFMA.FTZ R84, R131, R88.reuse, R91.reuse ;  /* 0x0000005883543223 */ /* 0x180fe2000001005b */
[-CC-:B------:R-:W-:Y:S01]  /*3ca0*/  @P3 FFMA.FTZ R99, R134, R88.reuse, R91.reuse ;  /* 0x0000005886633223 */ /* 0x180fe2000001005b */
[----:B------:R-:W-:Y:S01]  /*3cb0*/  @P3 FFMA.FTZ R90, R135, R88, R91 ;  /* 0x00000058875a3223 */ /* 0x000fe2000001005b */
[C---:B------:R-:W-:Y:S01]  /*3cc0*/  @P3 FFMA.FTZ R86, R0.reuse, R85, R86 ;  /* 0x0000005500563223 */ /* 0x040fe20000010056 */
[----:B------:R-:W-:Y:S01]  /*3cd0*/  @P3 FFMA.FTZ R82, R0, R83, R82 ;  /* 0x0000005300523223 */ /* 0x000fe20000010052 */
[----:B------:R-:W-:-:S02]  /*3ce0*/  HADD2.F32 R85, -RZ, R71.H1_H1 ;  /* 0x30000047ff557230 */ /* 0x000fc40000004100 */
[C---:B------:R-:W-:Y:S01]  /*3cf0*/  @P3 FFMA.FTZ R97, R0.reuse, R81, R97 ;  /* 0x0000005100613223 */ /* 0x040fe20000010061 */
        /* <DEDUP_REMOVED lines=27> */
.L_x_1378:
        /* <DEDUP_REMOVED lines=13> */
.L_x_1379:
        /* <DEDUP_REMOVED lines=13> */
.L_x_1380:
        /* <DEDUP_REMOVED lines=13> */
.L_x_1381:
        /* <DEDUP_REMOVED lines=13> */
.L_x_1382:
        /* <DEDUP_REMOVED lines=13> */
.L_x_1383:
        /* <DEDUP_REMOVED lines=13> */
.L_x_1384:
        /* <DEDUP_REMOVED lines=17> */
.L_x_1377:
        /* <DEDUP_REMOVED lines=18> */
.L_x_1386:
        /* <DEDUP_REMOVED lines=17> */
.L_x_1387:
        /* <DEDUP_REMOVED lines=17> */
.L_x_1388:
[----:B------:R-:W-:Y:S05]  /*47e0*/  @!P2 BRA `(.L_x_1389) ;  /* 0x000000000040a947 */ /* 0x000fea0003800000 */
[----:B0-----:R-:W-:Y:S01]  /*47f0*/  @P4 FFMA.FTZ R87, R130, R88, R91 ;  /* 0x0000005882574223 */ /* 0x001fe2000001005b */
[----:B-----5:R-:W-:Y:S01]  /*4800*/  LOP3.LUT P3, RZ, R92, 0xff000000, RZ, 0xc0, !PT ;  /* 0xff0000005cff7812 */ /* 0x020fe2000786c0ff */
[----:B------:R-:W-:Y:S01]  /*4810*/  HADD2.F32 R85, -RZ, R69.H1_H1 ;  /* 0x30000045ff557230 */ /* 0x000fe20000004100 */
[----:B------:R-:W-:Y:S01]  /*4820*/  MOV R84, RZ ;  /* 0x000000ff00547202 */ /* 0x000fe20000000f00 */
[----:B------:R-:W-:Y:S01]  /*4830*/  @P4 FADD.FTZ R87, R128, -R87 ;  /* 0x8000005780574221 */ /* 0x000fe20000010000 */
[----:B------:R-:W-:-:S03]  /*4840*/  HFMA2 R2, -RZ, RZ, 0, 0 ;  /* 0x00000000ff027431 */ /* 0x000fc600000001ff */
[----:B------:R-:W-:-:S04]  /*4850*/  @P4 FFMA.FTZ R85, R0, R87, R85 ;  /* 0x0000005700554223 */ /* 0x000fc80000010055 */
        /* <DEDUP_REMOVED lines=9> */
.L_x_1389:
        /* <DEDUP_REMOVED lines=17> */
.L_x_1390:
        /* <DEDUP_REMOVED lines=17> */
.L_x_1391:
        /* <DEDUP_REMOVED lines=17> */
.L_x_1392:
[----:B------:R-:W-:Y:S05]  /*4c20*/  @!P2 BRA `(.L_x_1385) ;  /* 0x0000001000c4a947 */ /* 0x000fea0003800000 */
[----:B-----5:R-:W-:Y:S01]  /*4c30*/  ISETP.GE.U32.AND P3, PT, R92, RZ, PT ;  /* 0x000000ff5c00720c */ /* 0x020fe20003f66070 */
[----:B------:R-:W-:Y:S01]  /*4c40*/  @P4 FFMA.FTZ R91, R138, R88, R91 ;  /* 0x000000588a5b4223 */ /* 0x000fe2000001005b */
[----:B0-----:R-:W-:Y:S02]  /*4c50*/  HADD2.F32 R85, -RZ, R71.H1_H1 ;  /* 0x30000047ff557230 */ /* 0x001fe40000004100 */
        /* <DEDUP_REMOVED lines=15> */
.L_x_1376:
        /* <DEDUP_REMOVED lines=29> */
[----:B------:R-:W-:Y:S01]  /*4f20*/  LOP3.LUT P4, RZ, R92, 0xff, RZ, 0xc0, !PT ;  /* 0x000000ff5cff7812 */ /* 0x000fe2000788c0ff */
        /* <DEDUP_REMOVED lines=10> */
.L_x_1394:
[----:B------:R-:W-:Y:S05]  /*4fd0*/  @!P2 BRA `(.L_x_1395) ;  /* 0x00000000002ca947 */ /* 0x000fea0003800000 */
[----:B------:R-:W-:Y:S01]  /*4fe0*/  LOP3.LUT P4, RZ, R92, 0xff00, RZ, 0xc0, !PT ;  /* 0x0000ff005cff7812 */ /* 0x000fe2000788c0ff */
        /* <DEDUP_REMOVED lines=10> */
.L_x_1395:
[----:B------:R-:W-:Y:S02]  /*5090*/  F2FP.F16.F32.PACK_AB R80, R88, R87 ;  /* 0x000000575850723e */ /* 0x000fe400000000ff */
[----:B------:R-:W-:Y:S02]  /*50a0*/  FSEL R88, R83, RZ, P3 ;  /* 0x000000ff53587208 */ /* 0x000fe40001800000 */
[----:B------:R-:W-:Y:S01]  /*50b0*/  FSEL R83, R82, RZ, P3 ;  /* 0x000000ff52537208 */ /* 0x000fe20001800000 */
        /* <DEDUP_REMOVED lines=13> */
.L_x_1396:
        /* <DEDUP_REMOVED lines=13> */
.L_x_1397:
[----:B------:R-:W-:Y:S02]  /*5260*/  FSEL R87, R84, RZ, P3 ;  /* 0x000000ff54577208 */ /* 0x000fe40001800000 */
[----:B------:R-:W-:Y:S02]  /*5270*/  F2FP.F16.F32.PACK_AB R81, R88, R83 ;  /* 0x000000535851723e */ /* 0x000fe400000000ff */
[----:B------:R-:W-:Y:S02]  /*5280*/  FSEL R85, R85, RZ, P3 ;  /* 0x000000ff55557208 */ /* 0x000fe40001800000 */
        /* <DEDUP_REMOVED lines=15> */
.L_x_1398:
        /* <DEDUP_REMOVED lines=13> */
.L_x_1399:
        /* <DEDUP_REMOVED lines=13> */
.L_x_1400:
[----:B------:R-:W-:Y:S02]  /*5520*/  F2FP.F16.F32.PACK_AB R82, R87, R84 ;  /* 0x000000545752723e */ /* 0x000fe400000000ff */
[----:B------:R-:W-:Y:S01]  /*5530*/  F2FP.F16.F32.PACK_AB R83, R86, R85 ;  /* 0x000000555653723e */ /* 0x000fe200000000ff */
[----:B------:R-:W-:Y:S06]  /*5540*/  @!P2 BRA `(.L_x_1385) ;  /* 0x00000008007ca947 */ /* 0x000fec0003800000 */
[----:B------:R-:W-:Y:S01]  /*5550*/  ISETP.GE.U32.AND P3, PT, R92, RZ, PT ;  /* 0x000000ff5c00720c */ /* 0x000fe20003f66070 */
        /* <DEDUP_REMOVED lines=13> */
.L_x_1393:
[----:B------:R-:W-:Y:S05]  /*5630*/  @!P2 BRA `(.L_x_1401) ;  /* 0x000000000044a947 */ /* 0x000fea0003800000 */
[----:B0-----:R-:W-:Y:S01]  /*5640*/  FFMA.FTZ R85, R121, R88, R91 ;  /* 0x0000005879557223 */ /* 0x001fe2000001005b */
        /* <DEDUP_REMOVED lines=16> */
.L_x_1401:
[----:B------:R-:W-:Y:S05]  /*5750*/  @!P2 BRA `(.L_x_1402) ;  /* 0x000000000044a947 */ /* 0x000fea0003800000 */
[----:B0-----:R-:W-:Y:S01]  /*5760*/  FFMA.FTZ R84, R126, R88, R91 ;  /* 0x000000587e547223 */ /* 0x001fe2000001005b */
        /* <DEDUP_REMOVED lines=16> */
.L_x_1402:
        /* <DEDUP_REMOVED lines=18> */
.L_x_1403:
        /* <DEDUP_REMOVED lines=18> */
.L_x_1404:
        /* <DEDUP_REMOVED lines=18> */
.L_x_1405:
        /* <DEDUP_REMOVED lines=18> */
.L_x_1406:
        /* <DEDUP_REMOVED lines=18> */
.L_x_1407:
[----:B------:R-:W-:Y:S05]  /*5e10*/  @!P2 BRA `(.L_x_1385) ;  /* 0x000000000048a947 */ /* 0x000fea0003800000 */
[----:B------:R-:W-:Y:S01]  /*5e20*/  FFMA.FTZ R91, R138, R88, R91 ;  /* 0x000000588a5b7223 */ /* 0x000fe2000001005b */
[----:B-----5:R-:W-:Y:S02]  /*5e30*/  ISETP.GE.U32.AND P3, PT, R92, RZ, PT ;  /* 0x000000ff5c00720c */ /* 0x020fe40003f66070 */
[----:B------:R-:W-:Y:S01]  /*5e40*/  ISETP.GT.AND P4, PT, R2, RZ, PT ;  /* 0x000000ff0200720c */ /* 0x000fe20003f84270 */
[----:B------:R-:W-:Y:S01]  /*5e50*/  FADD.FTZ R91, R136, -R91 ;  /* 0x8000005b885b7221 */ /* 0x000fe20000010000 */
[----:B------:R-:W-:Y:S01]  /*5e60*/  ISETP.GE.U32.AND.EX P3, PT, R93, 0x1000000, PT, P3 ;  /* 0x010000005d00780c */ /* 0x000fe20003f66130 */
[----:B------:R-:W-:Y:S01]  /*5e70*/  HFMA2 R2, -RZ, RZ, 0, 0 ;  /* 0x00000000ff027431 */ /* 0x000fe200000001ff */
[----:B0-----:R-:W-:Y:S01]  /*5e80*/  MOV R84, RZ ;  /* 0x000000ff00547202 */ /* 0x001fe20000000f00 */
[----:B------:R-:W-:-:S05]  /*5e90*/  FMUL.FTZ R0, R0, R91 ;  /* 0x0000005b00007220 */ /* 0x000fca0000410000 */
[----:B------:R-:W-:-:S05]  /*5ea0*/  FSEL R0, R0, RZ, P4 ;  /* 0x000000ff00007208 */ /* 0x000fca0002000000 */
        /* <DEDUP_REMOVED lines=9> */
.L_x_1385:
        /* <DEDUP_REMOVED lines=12> */
.L_x_1340:
        /* <DEDUP_REMOVED lines=22> */
.L_x_1409:
        /* <DEDUP_REMOVED lines=10> */
.L_x_8005:


//--------------------- .text._ZN10layer_norm13ln_bwd_kernelINS_13Kernel_traitsIf13__nv_bfloat16S2_S2_fjLj2048ELj1ELj1ELj4ELj16ENS_18Kernel_traits_baseILj2048EfS2_S2_S2_fjLj128EEEEELb0ELb0ELb0ELb0EEEvNS_9BwdParamsE --------------------------
	.section	.text._ZN10layer_norm13ln_bwd_kernelINS_13Kernel_traitsIf13__nv_bfloat16S2_S2_fjLj2048ELj1ELj1ELj4ELj16ENS_18Kernel_traits_baseILj2048EfS2_S2_S2_fjLj128EEEEELb0ELb0ELb0ELb0EEEvNS_9BwdParamsE,"ax",@progbits
	.align	128
        .global         _ZN10layer_norm13ln_bwd_kernelINS_13Kernel_traitsIf13__nv_bfloat16S2_S2_fjLj2048ELj1ELj1ELj4ELj16ENS_18Kernel_traits_baseILj2048EfS2_S2_S2_fjLj128EEEEELb0ELb0ELb0ELb0EEEvNS_9BwdParamsE
        .type           _ZN10layer_norm13ln_bwd_kernelINS_13Kernel_traitsIf13__nv_bfloat16S2_S2_fjLj2048ELj1ELj1ELj4ELj16ENS_18Kernel_traits_baseILj2048EfS2_S2_S2_fjLj128EEEEELb0ELb0ELb0ELb0EEEvNS_9BwdParamsE,@function
        .size           _ZN10layer_norm13ln_bwd_kernelINS_13Kernel_traitsIf13__nv_bfloat16S2_S2_fjLj2048ELj1ELj1ELj4ELj16ENS_18Kernel_traits_baseILj2048EfS2_S2_S2_fjLj128EEEEELb0ELb0ELb0ELb0EEEvNS_9BwdParamsE,(.L_x_8006 - _ZN10layer_norm13ln_bwd_kernelINS_13Kernel_traitsIf13__nv_bfloat16S2_S2_fjLj2048ELj1ELj1ELj4ELj16ENS_18Kernel_traits_baseILj2048EfS2_S2_S2_fjLj128EEEEELb0ELb0ELb0ELb0EEEvNS_9BwdParamsE)
        .other          _ZN10layer_norm13ln_bwd_kernelINS_13Kernel_traitsIf13__nv_bfloat16S2_S2_fjLj2048ELj1ELj1ELj4ELj16ENS_18Kernel_traits_baseILj2048EfS2_S2_S2_fjLj128EEEEELb0ELb0ELb0ELb0EEEvNS_9BwdParamsE,@"STO_CUDA_ENTRY STV_DEFAULT"
_ZN10layer_norm13ln_bwd_kernelINS_13Kernel_traitsIf13__nv_bfloat16S2_S2_fjLj2048ELj1ELj1ELj4ELj16ENS_18Kernel_traits_baseILj2048EfS2_S2_S2_fjLj128EEEEELb0ELb0ELb0ELb0EEEvNS_9BwdParamsE:
.text._ZN10layer_norm13ln_bwd_kernelINS_13Kernel_traitsIf13__nv_bfloat16S2_S2_fjLj2048ELj1ELj1ELj4ELj16ENS_18Kernel_traits_baseILj2048EfS2_S2_S2_fjLj128EEEEELb0ELb0ELb0ELb0EEEvNS_9BwdParamsE:
        /* <DEDUP_REMOVED lines=16> */
[----:B------:R-:W3:Y:S01]  /*0100*/  @P1 LDC.64 R4, c[0x0][0x3d0] ;  /* 0x0000f400ff041b82 */ /* 0x000ee20000000a00 */
[----:B-1----:R-:W-:-:S05]  /*0110*/  @P2 IMAD.WIDE.U32 R6, R3, 0x20, R6 ;  /* 0x0000002003062825 */ /* 0x002fca00078e0006 */
[----:B--2---:R1:W5:Y:S01]  /*0120*/  @P2 LDG.E.128 R16, desc[UR14][R6.64] ;  /* 0x0000000e06102981 */ /* 0x004362000c1e1d00 */
[----:B---3--:R-:W-:-:S03]  /*0130*/  @P1 IMAD.WIDE.U32 R4, R2, 0x20, R4 ;  /* 0x0000002002041825 */ /* 0x008fc600078e0004 */
[----:B------:R1:W5:Y:S04]  /*0140*/  @P2 LDG.E.128 R20, desc[UR14][R6.64+0x10] ;  /* 0x0000100e06142981 */ /* 0x000368000c1e1d00 */
[----:B------:R1:W5:Y:S04]  /*0150*/  @P1 LDG.E.128 R24, desc[UR14][R4.64] ;  /* 0x0000000e04181981 */ /* 0x000368000c1e1d00 */
[----:B------:R1:W5:Y:S01]  /*0160*/  @P1 LDG.E.128 R28, desc[UR14][R4.64+0x10] ;  /* 0x0000100e041c1981 */ /* 0x000362000c1e1d00 */
[----:B0-----:R-:W-:Y:S01]  /*0170*/  UISETP.GE.AND UP0, UPT, UR7, UR4, UPT ;  /* 0x000000040700728c */ /* 0x001fe2000bf06270 */
        /* <DEDUP_REMOVED lines=34> */
[----:B------:R-:W-:Y:S02]  /*03a0*/  UPLOP3.LUT UP2, UPT, UPT, UPT, UPT, 0x40, 0x4 ;  /* 0x000000000004789c */ /* 0x000fe40003f4e870 */
[----:B0-----:R-:W-:Y:S01]  /*03b0*/  UISETP.NE.U32.AND UP0, UPT, UR4, URZ, UPT ;  /* 0x000000ff0400728c */ /* 0x001fe2000bf05070 */
[----:B------:R-:W0:Y:S03]  /*03c0*/  LDCU UR6, c[0x0][0x388] ;  /* 0x00007100ff0677ac */ /* 0x000e260008000800 */
[----:B------:R-:W-:Y:S01]  /*03d0*/  UISETP.NE.AND.EX UP0, UPT, UR5, URZ, UPT, UP0 ;  /* 0x000000ff0500728c */ /* 0x000fe2000bf05300 */
[----:B------:R-:W1:Y:S01]  /*03e0*/  LDCU.U8 UR16, c[0x0][0x410] ;  /* 0x00008200ff1077ac */ /* 0x000e620008000000 */
[----:B------:R-:W2:Y:S01]  /*03f0*/  LDCU UR17, c[0x0][0x400] ;  /* 0x00008000ff1177ac */ /* 0x000ea20008000800 */
[----:B------:R-:W3:Y:S01]  /*0400*/  LDCU.64 UR18, c[0x0][0x438] ;  /* 0x00008700ff1277ac */ /* 0x000ee20008000a00 */
[----:B------:R-:W4:Y:S01]  /*0410*/  LDCU.64 UR20, c[0x0][0x478] ;  /* 0x00008f00ff1477ac */ /* 0x000f220008000a00 */
[----:B------:R-:W0:Y:S01]  /*0420*/  LDCU.128 UR8, c[0x0][0x3c0] ;  /* 0x00007800ff0877ac */ /* 0x000e220008000c00 */
[----:B------:R-:W0:Y:S05]  /*0430*/  LDCU.64 UR22, c[0x0][0x380] ;  /* 0x00007000ff1677ac */ /* 0x000e2a0008000a00 */
.L_x_1431:
[----:B-1----:R-:W1:Y:S01]  /*0440*/  @UP0 LDCU.64 UR4, c[0x0][0x3e0] ;  /* 0x00007c00ff0407ac */ /* 0x002e620008000a00 */
[----:B------:R-:W-:Y:S01]  /*0450*/  PLOP3.LUT P0, PT, PT, PT, UP0, 0x80, 0x8 ;  /* 0x000000000008781c */ /* 0x000fe20003f0f008 */
[----:B0-----:R-:W-:-:S06]  /*0460*/  UIMAD.WIDE UR12, UR7, 0x4, UR10 ;  /* 0x00000004070c78a5 */ /* 0x001fcc000f8e020a */
[----:B--23--:R-:W-:Y:S02]  /*0470*/  MOV R78, UR12 ;  /* 0x0000000c004e7c02 */ /* 0x00cfe40008000f00 */
[----:B------:R-:W-:-:S05]  /*0480*/  MOV R79, UR13 ;  /* 0x0000000d004f7c02 */ /* 0x000fca0008000f00 */
[----:B------:R0:W2:Y:S01]  /*0490*/  LDG.E R78, desc[UR14][R78.64] ;  /* 0x0000000e4e4e7981 */ /* 0x0000a2000c1e1900 */
[----:B-1----:R-:W-:-:S06]  /*04a0*/  @UP0 UIMAD.WIDE UR4, UR7, 0x2, UR4 ;  /* 0x00000002070408a5 */ /* 0x002fcc000f8e0204 */
[----:B------:R-:W-:Y:S02]  /*04b0*/  MOV R76, UR4 ;  /* 0x00000004004c7c02 */ /* 0x000fe40008000f00 */
[----:B------:R-:W-:Y:S01]  /*04c0*/  MOV R77, UR5 ;  /* 0x00000005004d7c02 */ /* 0x000fe20008000f00 */
[----:B------:R-:W-:-:S04]  /*04d0*/  UIMAD.WIDE UR4, UR7, 0x4, UR8 ;  /* 0x00000004070478a5 */ /* 0x000fc8000f8e0208 */
[----:B------:R-:W3:Y:S02]  /*04e0*/  @P0 LDG.E.U16 R76, desc[UR14][R76.64] ;  /* 0x0000000e4c4c0981 */ /* 0x000ee4000c1e1500 */
[----:B------:R-:W-:Y:S02]  /*04f0*/  MOV R80, UR4 ;  /* 0x0000000400507c02 */ /* 0x000fe40008000f00 */
[----:B------:R-:W-:-:S05]  /*0500*/  MOV R81, UR5 ;  /* 0x0000000500517c02 */ /* 0x000fca0008000f00 */
[----:B------:R-:W4:Y:S01]  /*0510*/  LDG.E R80, desc[UR14][R80.64] ;  /* 0x0000000e50507981 */ /* 0x000f22000c1e1900 */
[----:B------:R-:W-:Y:S01]  /*0520*/  UIMAD UR4, UR7, UR6, URZ ;  /* 0x00000006070472a4 */ /* 0x000fe2000f8e02ff */
[----:B------:R-:W-:-:S03]  /*0530*/  ISETP.GE.U32.AND P1, PT, R0, 0x80, PT ;  /* 0x000000800000780c */ /* 0x000fc60003f26070 */
[----:B------:R-:W-:-:S04]  /*0540*/  USHF.R.S32.HI UR5, URZ, 0x1f, UR4 ;  /* 0x0000001fff057899 */ /* 0x000fc80008011404 */
[----:B------:R-:W-:Y:S01]  /*0550*/  ULEA.HI UR5, UR5, UR4, URZ, 0x3 ;  /* 0x0000000405057291 */ /* 0x000fe2000f8f18ff */
[----:B------:R-:W-:Y:S01]  /*0560*/  ISETP.NE.AND P3, PT, RZ, UR16, PT ;  /* 0x00000010ff007c0c */ /* 0x000fe2000bf65270 */
[----:B------:R-:W-:-:S04]  /*0570*/  UMOV UR12, 0x3f800000 ;  /* 0x3f800000000c7882 */ /* 0x000fc80000000000 */
[----:B0-----:R-:W-:Y:S01]  /*0580*/  MOV R79, UR5 ;  /* 0x00000005004f7c02 */ /* 0x001fe20008000f00 */
[----:B------:R-:W-:Y:S03]  /*0590*/  BSSY.RECONVERGENT B0, `(.L_x_1411) ;  /* 0x0000066000007945 */ /* 0x000fe60003800200 */
[----:B------:R-:W-:Y:S02]  /*05a0*/  LEA.HI.SX32 R102, R79, R2, 0x1d ;  /* 0x000000024f667211 */ /* 0x000fe400078feaff */
[----:B------:R-:W-:Y:S02]  /*05b0*/  ISETP.GE.U32.AND P2, PT, R0, 0x100, PT ;  /* 0x000001000000780c */ /* 0x000fe40003f46070 */
[----:B------:R-:W-:Y:S02]  /*05c0*/  MOV R79, R102 ;  /* 0x00000066004f7202 */ /* 0x000fe40000000f00 */
[----:B--2---:R-:W-:-:S02]  /*05d0*/  R2UR UR24, R78 ;  /* 0x000000004e1872ca */ /* 0x004fc400000e0000 */
[----:B---3--:R-:W-:Y:S02]  /*05e0*/  @P0 R2UR UR13, R76 ;  /* 0x000000004c0d02ca */ /* 0x008fe400000e0000 */
[----:B------:R-:W-:Y:S02]  /*05f0*/  CS2R R76, SRZ ;  /* 0x00000000004c7805 */ /* 0x000fe4000001ff00 */
[----:B----4-:R-:W-:-:S09]  /*0600*/  FSEL R104, R80, RZ, !P3 ;  /* 0x000000ff50687208 */ /* 0x010fd20005800000 */
        /* <DEDUP_REMOVED lines=13> */
[----:B--2---:R-:W-:Y:S02]  /*06e0*/  PRMT R87, R76, 0x7632, R87 ;  /* 0x000076324c577816 */ /* 0x004fe40000000057 */
[----:B------:R-:W-:Y:S02]  /*06f0*/  SHF.L.U32 R93, R78, 0x10, RZ ;  /* 0x000000104e5d7819 */ /* 0x000fe400000006ff */
[----:B------:R-:W-:Y:S02]  /*0700*/  SHF.L.U32 R91, R76, 0x10, RZ ;  /* 0x000000104c5b7819 */ /* 0x000fe400000006ff */
[C---:B------:R-:W-:Y:S02]  /*0710*/  PRMT R94, R79.reuse, 0x7632, R94 ;  /* 0x000076324f5e7816 */ /* 0x040fe4000000005e */
[----:B------:R-:W-:Y:S01]  /*0720*/  SHF.L.U32 R95, R79, 0x10, RZ ;  /* 0x000000104f5f7819 */ /* 0x000fe200000006ff */
[C---:B------:R-:W-:Y:S01]  /*0730*/  FADD.FTZ R91, -R104.reuse, R91 ;  /* 0x0000005b685b7221 */ /* 0x040fe20000010100 */
[----:B------:R-:W-:Y:S01]  /*0740*/  SHF.L.U32 R79, R87, 0x10, RZ ;  /* 0x00000010574f7819 */ /* 0x000fe200000006ff */
[C---:B------:R-:W-:Y:S01]  /*0750*/  FADD.FTZ R87, -R104.reuse, R93 ;  /* 0x0000005d68577221 */ /* 0x040fe20000010100 */
[----:B------:R-:W-:Y:S01]  /*0760*/  PRMT R90, R77, 0x7632, R90 ;  /* 0x000076324d5a7816 */ /* 0x000fe2000000005a */
[----:B------:R-:W-:Y:S01]  /*0770*/  FADD.FTZ R95, -R104, R95 ;  /* 0x0000005f685f7221 */ /* 0x000fe20000010100 */
[----:B---3--:R-:W-:Y:S01]  /*0780*/  SHF.L.U32 R89, R82, 0x10, RZ ;  /* 0x0000001052597819 */ /* 0x008fe200000006ff */
[----:B------:R-:W-:Y:S01]  /*0790*/  FMUL.FTZ R87, R87, UR24 ;  /* 0x0000001857577c20 */ /* 0x000fe20008410000 */
[C---:B------:R-:W-:Y:S01]  /*07a0*/  PRMT R76, R80.reuse, 0x7632, R76 ;  /* 0x00007632504c7816 */ /* 0x040fe2000000004c */
[----:B------:R-:W-:Y:S01]  /*07b0*/  FMUL.FTZ R103, R91, UR24 ;  /* 0x000000185b677c20 */ /* 0x000fe20008410000 */
[----:B------:R-:W-:Y:S01]  /*07c0*/  SHF.L.U32 R101, R80, 0x10, RZ ;  /* 0x0000001050657819 */ /* 0x000fe200000006ff */
[----:B------:R-:W-:Y:S01]  /*07d0*/  FADD.FTZ R79, -R104, R79 ;  /* 0x0000004f684f7221 */ /* 0x000fe20000010100 */
[----:B------:R-:W-:Y:S01]  /*07e0*/  SHF.L.U32 R77, R77, 0x10, RZ ;  /* 0x000000104d4d7819 */ /* 0x000fe200000006ff */
[----:B------:R-:W-:Y:S01]  /*07f0*/  FADD.FTZ R52, R52, R89 ;  /* 0x0000005934347221 */ /* 0x000fe20000010000 */
[----:B------:R-:W-:Y:S01]  /*0800*/  PRMT R80, R82, 0x7632, R80 ;  /* 0x0000763252507816 */ /* 0x000fe20000000050 */
[-C--:B------:R-:W-:Y:S01]  /*0810*/  FFMA.FTZ R36, R87, R89.reuse, R36 ;  /* 0x0000005957247223 */ /* 0x080fe20000010024 */
[C---:B------:R-:W-:Y:S01]  /*0820*/  PRMT R82, R83.reuse, 0x7632, R82 ;  /* 0x0000763253527816 */ /* 0x040fe20000000052 */
[----:B------:R-:W-:Y:S01]  /*0830*/  FADD.FTZ R97, -R104, R77 ;  /* 0x0000004d68617221 */ /* 0x000fe20000010100 */
[----:B------:R-:W-:Y:S01]  /*0840*/  SHF.L.U32 R99, R83, 0x10, RZ ;  /* 0x0000001053637819 */ /* 0x000fe200000006ff */
[----:B------:R-:W-:Y:S01]  /*0850*/  FADD.FTZ R48, R48, R101 ;  /* 0x0000006530307221 */ /* 0x000fe20000010000 */
[----:B------:R-:W-:Y:S01]  /*0860*/  SHF.L.U32 R83, R90, 0x10, RZ ;  /* 0x000000105a537819 */ /* 0x000fe200000006ff */
[----:B-----5:R-:W-:Y:S01]  /*0870*/  FMUL.FTZ R90, R28, R89 ;  /* 0x000000591c5a7220 */ /* 0x020fe20000410000 */
[----:B------:R-:W-:Y:S01]  /*0880*/  PRMT R92, R78, 0x7632, R92 ;  /* 0x000076324e5c7816 */ /* 0x000fe2000000005c */
[----:B------:R-:W-:Y:S01]  /*0890*/  FMUL.FTZ R89, R95, UR24 ;  /* 0x000000185f597c20 */ /* 0x000fe20008410000 */
[----:B------:R-:W-:Y:S01]  /*08a0*/  SHF.L.U32 R76, R76, 0x10, RZ ;  /* 0x000000104c4c7819 */ /* 0x000fe200000006ff */
[-C--:B------:R-:W-:Y:S01]  /*08b0*/  FFMA.FTZ R32, R103, R101.reuse, R32 ;  /* 0x0000006567207223 */ /* 0x080fe20000010020 */
[----:B------:R-:W-:Y:S01]  /*08c0*/  FMUL.FTZ R100, R79, UR24 ;  /* 0x000000184f647c20 */ /* 0x000fe20008410000 */
[----:B------:R-:W-:Y:S01]  /*08d0*/  FMUL.FTZ R101, R24, R101 ;  /* 0x0000006518657220 */ /* 0x000fe20000410000 */
[----:B------:R-:W-:Y:S01]  /*08e0*/  PRMT R78, R81, 0x7632, R78 ;  /* 0x00007632514e7816 */ /* 0x000fe2000000004e */
[----:B------:R-:W-:Y:S01]  /*08f0*/  FADD.FTZ R54, R54, R99 ;  /* 0x0000006336367221 */ /* 0x000fe20000010000 */
[----:B------:R-:W-:Y:S01]  /*0900*/  SHF.L.U32 R93, R92, 0x10, RZ ;  /* 0x000000105c5d7819 */ /* 0x000fe200000006ff */
[-C--:B------:R-:W-:Y:S01]  /*0910*/  FFMA.FTZ R38, R89, R99.reuse, R38 ;  /* 0x0000006359267223 */ /* 0x080fe20000010026 */
[----:B------:R-:W-:Y:S01]  /*0920*/  SHF.L.U32 R81, R81, 0x10, RZ ;  /* 0x0000001051517819 */ /* 0x000fe200000006ff */
[----:B------:R-:W-:Y:S01]  /*0930*/  FMUL.FTZ R92, R30, R99 ;  /* 0x000000631e5c7220 */ /* 0x000fe20000410000 */
[----:B------:R-:W-:Y:S01]  /*0940*/  FMUL.FTZ R97, R97, UR24 ;  /* 0x0000001861617c20 */ /* 0x000fe20008410000 */
[----:B------:R-:W-:Y:S01]  /*0950*/  FADD.FTZ R49, R49, R76 ;  /* 0x0000004c31317221 */ /* 0x000fe20000010000 */
[-C--:B------:R-:W-:Y:S01]  /*0960*/  FFMA.FTZ R33, R100, R76.reuse, R33 ;  /* 0x0000004c64217223 */ /* 0x080fe20000010021 */
[----:B------:R-:W-:Y:S01]  /*0970*/  FMUL.FTZ R99, R25, R76 ;  /* 0x0000004c19637220 */ /* 0x000fe20000410000 */
[----:B------:R-:W-:Y:S01]  /*0980*/  FADD.FTZ R83, -R104, R83 ;  /* 0x0000005368537221 */ /* 0x000fe20000010100 */
[----:B------:R-:W-:Y:S01]  /*0990*/  FADD.FTZ R76, RZ, R101 ;  /* 0x00000065ff4c7221 */ /* 0x000fe20000010000 */
[----:B------:R-:W-:Y:S01]  /*09a0*/  FFMA.FTZ R79, R103, R101, RZ ;  /* 0x00000065674f7223 */ /* 0x000fe200000100ff */
[----:B------:R-:W-:Y:S01]  /*09b0*/  SHF.L.U32 R77, R94, 0x10, RZ ;  /* 0x000000105e4d7819 */ /* 0x000fe200000006ff */
[----:B------:R-:W-:Y:S01]  /*09c0*/  FADD.FTZ R50, R50, R81 ;  /* 0x0000005132327221 */ /* 0x000fe20000010000 */
[----:B------:R-:W-:Y:S01]  /*09d0*/  SHF.L.U32 R78, R78, 0x10, RZ ;  /* 0x000000104e4e7819 */ /* 0x000fe200000006ff */
[-C--:B------:R-:W-:Y:S01]  /*09e0*/  FFMA.FTZ R34, R97, R81.reuse, R34 ;  /* 0x0000005161227223 */ /* 0x080fe20000010022 */
[----:B------:R-:W-:Y:S01]  /*09f0*/  FMUL.FTZ R88, R26, R81 ;  /* 0x000000511a587220 */ /* 0x000fe20000410000 */
[----:B------:R-:W-:Y:S01]  /*0a00*/  FMUL.FTZ R94, R83, UR24 ;  /* 0x00000018535e7c20 */ /* 0x000fe20008410000 */
[----:B------:R-:W-:Y:S01]  /*0a10*/  FADD.FTZ R81, R76, R99 ;  /* 0x000000634c517221 */ /* 0x000fe20000010000 */
[----:B------:R-:W-:Y:S01]  /*0a20*/  FFMA.FTZ R76, R100, R99, R79 ;  /* 0x00000063644c7223 */ /* 0x000fe2000001004f */
[----:B------:R-:W-:Y:S01]  /*0a30*/  FADD.FTZ R51, R51, R78 ;  /* 0x0000004e33337221 */ /* 0x000fe20000010000 */
[-C--:B------:R-:W-:Y:S01]  /*0a40*/  FFMA.FTZ R35, R94, R78.reuse, R35 ;  /* 0x0000004e5e237223 */ /* 0x080fe20000010023 */
[----:B------:R-:W-:Y:S01]  /*0a50*/  FMUL.FTZ R91, R27, R78 ;  /* 0x0000004e1b5b7220 */ /* 0x000fe20000410000 */
        /* <DEDUP_REMOVED lines=11> */
[----:B------:R-:W-:Y:S01]  /*0b10*/  FADD.FTZ R98, -R104, R77 ;  /* 0x0000004d68627221 */ /* 0x000fe20000010100 */
        /* <DEDUP_REMOVED lines=10> */
[----:B------:R-:W-:Y:S01]  /*0bc0*/  IADD3 R79, PT, PT, R102, 0x80, RZ ;  /* 0x00000080664f7810 */ /* 0x000fe20007ffe0ff */
[----:B------:R-:W-:Y:S01]  /*0bd0*/  FADD.FTZ R77, R78, R95 ;  /* 0x0000005f4e4d7221 */ /* 0x000fe20000010000 */
[----:B------:R-:W-:-:S07]  /*0be0*/  FFMA.FTZ R76, R98, R95, R76 ;  /* 0x0000005f624c7223 */ /* 0x000fce000001004c */
.L_x_1412:
[----:B------:R-:W-:Y:S05]  /*0bf0*/  BSYNC.RECONVERGENT B0 ;  /* 0x0000000000007941 */ /* 0x000fea0003800200 */
.L_x_1411:
        /* <DEDUP_REMOVED lines=13> */
[C---:B--2---:R-:W-:Y:S02]  /*0cd0*/  PRMT R14, R9.reuse, 0x7632, R14 ;  /* 0x00007632090e7816 */ /* 0x044fe4000000000e */
[----:B------:R-:W-:Y:S02]  /*0ce0*/  SHF.L.U32 R9, R9, 0x10, RZ ;  /* 0x0000001009097819 */ /* 0x000fe400000006ff */
[C---:B------:R-:W-:Y:S02]  /*0cf0*/  PRMT R3, R8.reuse, 0x7632, R3 ;  /* 0x0000763208037816 */ /* 0x040fe40000000003 */
[----:B------:R-:W-:Y:S02]  /*0d00*/  SHF.L.U32 R15, R8, 0x10, RZ ;  /* 0x00000010080f7819 */ /* 0x000fe400000006ff */
[C---:B------:R-:W-:Y:S02]  /*0d10*/  PRMT R8, R10.reuse, 0x7632, R8 ;  /* 0x000076320a087816 */ /* 0x040fe40000000008 */
[----:B------:R-:W-:Y:S01]  /*0d20*/  SHF.L.U32 R79, R10, 0x10, RZ ;  /* 0x000000100a4f7819 */ /* 0x000fe200000006ff */
[----:B------:R-:W-:Y:S01]  /*0d30*/  FADD.FTZ R15, -R104, R15 ;  /* 0x0000000f680f7221 */ /* 0x000fe20000010100 */
[----:B------:R-:W-:-:S02]  /*0d40*/  PRMT R10, R11, 0x7632, R10 ;  /* 0x000076320b0a7816 */ /* 0x000fc4000000000a */
[----:B------:R-:W-:Y:S01]  /*0d50*/  SHF.L.U32 R81, R11, 0x10, RZ ;  /* 0x000000100b517819 */ /* 0x000fe200000006ff */
[----:B------:R-:W-:Y:S01]  /*0d60*/  FADD.FTZ R11, -R104, R9 ;  /* 0x00000009680b7221 */ /* 0x000fe20000010100 */
[----:B------:R-:W-:Y:S01]  /*0d70*/  SHF.L.U32 R9, R14, 0x10, RZ ;  /* 0x000000100e097819 */ /* 0x000fe200000006ff */
[----:B------:R-:W-:Y:S01]  /*0d80*/  FADD.FTZ R14, -R104, R79 ;  /* 0x0000004f680e7221 */ /* 0x000fe20000010100 */
[----:B0-----:R-:W-:Y:S01]  /*0d90*/  SHF.L.U32 R13, R8, 0x10, RZ ;  /* 0x00000010080d7819 */ /* 0x001fe200000006ff */
[C---:B------:R-:W-:Y:S01]  /*0da0*/  FADD.FTZ R85, -R104.reuse, R81 ;  /* 0x0000005168557221 */ /* 0x040fe20000010100 */
[----:B------:R-:W-:Y:S01]  /*0db0*/  SHF.L.U32 R3, R3, 0x10, RZ ;  /* 0x0000001003037819 */ /* 0x000fe200000006ff */
[----:B------:R-:W-:Y:S01]  /*0dc0*/  FADD.FTZ R78, -R104, R9 ;  /* 0x00000009684e7221 */ /* 0x000fe20000010100 */
[----:B---3--:R-:W-:Y:S01]  /*0dd0*/  PRMT R8, R4, 0x7632, R8 ;  /* 0x0000763204087816 */ /* 0x008fe20000000008 */
[----:B------:R-:W-:Y:S01]  /*0de0*/  FADD.FTZ R82, -R104, R13 ;  /* 0x0000000d68527221 */ /* 0x000fe20000010100 */
[----:B------:R-:W-:-:S02]  /*0df0*/  SHF.L.U32 R9, R4, 0x10, RZ ;  /* 0x0000001004097819 */ /* 0x000fc400000006ff */
[----:B------:R-:W-:Y:S01]  /*0e00*/  SHF.L.U32 R79, R10, 0x10, RZ ;  /* 0x000000100a4f7819 */ /* 0x000fe200000006ff */
[----:B------:R-:W-:Y:S01]  /*0e10*/  FADD.FTZ R10, -R104, R3 ;  /* 0x00000003680a7221 */ /* 0x000fe20000010100 */
[----:B------:R-:W-:Y:S01]  /*0e20*/  SHF.L.U32 R12, R8, 0x10, RZ ;  /* 0x00000010080c7819 */ /* 0x000fe200000006ff */
[----:B-----5:R-:W-:Y:S01]  /*0e30*/  FMUL.FTZ R4, R16, R9 ;  /* 0x0000000910047220 */ /* 0x020fe20000410000 */
[----:B------:R-:W-:Y:S01]  /*0e40*/  PRMT R13, R5, 0x7632, R13 ;  /* 0x00007632050d7816 */ /* 0x000fe2000000000d */
[----:B------:R-:W-:Y:S01]  /*0e50*/  FADD.FTZ R86, -R104, R79 ;  /* 0x0000004f68567221 */ /* 0x000fe20000010100 */
[----:B------:R-:W-:Y:S01]  /*0e60*/  FMUL.FTZ R3, R15, UR24 ;  /* 0x000000180f037c20 */ /* 0x000fe20008410000 */
[----:B------:R-:W-:Y:S01]  /*0e70*/  SHF.L.U32 R79, R5, 0x10, RZ ;  /* 0x00000010054f7819 */ /* 0x000fe200000006ff */
[----:B------:R-:W-:Y:S01]  /*0e80*/  FMUL.FTZ R5, R11, UR24 ;  /* 0x000000180b057c20 */ /* 0x000fe20008410000 */
[----:B------:R-:W-:Y:S01]  /*0e90*/  PRMT R104, R7, 0x7632, R104 ;  /* 0x0000763207687816 */ /* 0x000fe20000000068 */
[----:B------:R-:W-:Y:S01]  /*0ea0*/  FMUL.FTZ R11, R17, R12 ;  /* 0x0000000c110b7220 */ /* 0x000fe20000410000 */
[----:B------:R-:W-:Y:S01]  /*0eb0*/  SHF.L.U32 R105, R7, 0x10, RZ ;  /* 0x0000001007697819 */ /* 0x000fe200000006ff */
[----:B------:R-:W-:Y:S01]  /*0ec0*/  FMUL.FTZ R7, R14, UR24 ;  /* 0x000000180e077c20 */ /* 0x000fe20008410000 */
[----:B------:R-:W-:Y:S01]  /*0ed0*/  SHF.L.U32 R80, R13, 0x10, RZ ;  /* 0x000000100d507819 */ /* 0x000fe200000006ff */
[----:B------:R-:W-:Y:S01]  /*0ee0*/  FADD.FTZ R14, R77, R4 ;  /* 0x000000044d0e7221 */ /* 0x000fe20000010000 */
[----:B------:R-:W-:Y:S01]  /*0ef0*/  FMUL.FTZ R10, R10, UR24 ;  /* 0x000000180a0a7c20 */ /* 0x000fe20008410000 */
        /* <DEDUP_REMOVED lines=8> */
[----:B------:R-:W-:Y:S01]  /*0f80*/  FMUL.FTZ R13, R19, R80 ;  /* 0x00000050130d7220 */ /* 0x000fe20000410000 */
[----:B------:R-:W-:Y:S01]  /*0f90*/  FADD.FTZ R76, R15, R6 ;  /* 0x000000060f4c7221 */ /* 0x000fe20000010000 */
[----:B------:R-:W-:Y:S01]  /*0fa0*/  FMUL.FTZ R12, R78, UR24 ;  /* 0x000000184e0c7c20 */ /* 0x000fe20008410000 */
[----:B------:R-:W-:Y:S01]  /*0fb0*/  FFMA.FTZ R15, R5, R6, R14 ;  /* 0x00000006050f7223 */ /* 0x000fe2000001000e */
[----:B------:R-:W-:Y:S01]  /*0fc0*/  SHF.L.U32 R84, R81, 0x10, RZ ;  /* 0x0000001051547819 */ /* 0x000fe200000006ff */
[----:B------:R-:W-:Y:S01]  /*0fd0*/  FMUL.FTZ R8, R20, R83 ;  /* 0x0000005314087220 */ /* 0x000fe20000410000 */
        /* <DEDUP_REMOVED lines=31> */
.L_x_1414:
[----:B------:R-:W-:Y:S05]  /*11d0*/  BSYNC.RECONVERGENT B0 ;  /* 0x0000000000007941 */ /* 0x000fea0003800200 */
.L_x_1413:
        /* <DEDUP_REMOVED lines=32> */
.L_x_1416:
[----:B------:R-:W-:Y:S05]  /*13e0*/  BSYNC.RECONVERGENT B0 ;  /* 0x0000000000007941 */ /* 0x000fea0003800200 */
.L_x_1415:
        /* <DEDUP_REMOVED lines=68> */
.L_x_1421:
        /* <DEDUP_REMOVED lines=39> */
[----:B------:R-:W-:-:S07]  /*1aa0*/  F2FP.BF16.F32.PACK_AB R76, R81, R76 ;  /* 0x0000004c514c723e */ /* 0x000fce00000010ff */
.L_x_1422:
[----:B------:R-:W0:Y:S08]  /*1ab0*/  @P0 LDC.64 R82, c[0x0][0x478] ;  /* 0x00011e00ff520b82 */ /* 0x000e300000000a00 */
[----:B------:R-:W1:Y:S01]  /*1ac0*/  LDC.64 R80, c[0x0][0x468] ;  /* 0x00011a00ff507b82 */ /* 0x000e620000000a00 */
[----:B0-----:R-:W-:-:S05]  /*1ad0*/  @P0 IMAD.WIDE.U32 R82, R102, 0x10, R82 ;  /* 0x0000001066520825 */ /* 0x001fca00078e0052 */
[----:B------:R0:W-:Y:S01]  /*1ae0*/  @P0 STG.E.128 desc[UR14][R82.64], R72 ;  /* 0x0000004852000986 */ /* 0x0001e2000c101d0e */
[C---:B-1----:R-:W-:Y:S01]  /*1af0*/  IMAD.WIDE.U32 R80, R102.reuse, 0x10, R80 ;  /* 0x0000001066507825 */ /* 0x042fe200078e0050 */
[----:B------:R-:W-:-:S04]  /*1b00*/  IADD3 R102, PT, PT, R102, 0x80, RZ ;  /* 0x0000008066667810 */ /* 0x000fc80007ffe0ff */
[----:B------:R0:W-:Y:S03]  /*1b10*/  STG.E.128 desc[UR14][R80.64], R76 ;  /* 0x0000004c50007986 */ /* 0x0001e6000c101d0e */
.L_x_1420:
[----:B------:R-:W-:Y:S05]  /*1b20*/  BSYNC.RECONVERGENT B1 ;  /* 0x0000000000017941 */ /* 0x000fea0003800200 */
.L_x_1419:
        /* <DEDUP_REMOVED lines=45> */
.L_x_1424:
        /* <DEDUP_REMOVED lines=36> */
.L_x_1425:
[----:B------:R-:W0:Y:S08]  /*2040*/  @P0 LDC.64 R82, c[0x0][0x478] ;  /* 0x00011e00ff520b82 */ /* 0x000e300000000a00 */
[----:B------:R-:W1:Y:S01]  /*2050*/  LDC.64 R80, c[0x0][0x468] ;  /* 0x00011a00ff507b82 */ /* 0x000e620000000a00 */
[----:B0-----:R-:W-:-:S05]  /*2060*/  @P0 IMAD.WIDE.U32 R82, R102, 0x10, R82 ;  /* 0x0000001066520825 */ /* 0x001fca00078e0052 */
[----:B------:R3:W-:Y:S01]  /*2070*/  @P0 STG.E.128 desc[UR14][R82.64], R72 ;  /* 0x0000004852000986 */ /* 0x0007e2000c101d0e */
[----:B-1----:R-:W-:-:S05]  /*2080*/  IMAD.WIDE.U32 R80, R102, 0x10, R80 ;  /* 0x0000001066507825 */ /* 0x002fca00078e0050 */
[----:B------:R3:W-:Y:S01]  /*2090*/  STG.E.128 desc[UR14][R80.64], R76 ;  /* 0x0000004c50007986 */ /* 0x0007e2000c101d0e */
[----:B------:R-:W-:Y:S05]  /*20a0*/  BRA `(.L_x_1423) ;  /* 0x0000000c00a47947 */ /* 0x000fea0003800000 */
.L_x_1418:
        /* <DEDUP_REMOVED lines=8> */
[----:B------:R-:W-:Y:S01]  /*2130*/  PRMT R78, R67, 0x7632, R78 ;  /* 0x00007632434e7816 */ /* 0x000fe2000000004e */
[----:B------:R-:W-:Y:S01]  /*2140*/  FFMA.FTZ R81, R87, UR4, R104 ;  /* 0x0000000457517c23 */ /* 0x000fe20008010068 */
[----:B------:R-:W-:Y:S01]  /*2150*/  FADD.FTZ R108, R92, -R83 ;  /* 0x800000535c6c7221 */ /* 0x000fe20000010000 */
[----:B------:R-:W-:Y:S01]  /*2160*/  FADD.FTZ R83, R95, -R80 ;  /* 0x800000505f537221 */ /* 0x000fe20000010000 */
[----:B------:R-:W-:Y:S01]  /*2170*/  FFMA.FTZ R106, R96, UR4, R104 ;  /* 0x00000004606a7c23 */ /* 0x000fe20008010068 */
[----:B------:R-:W-:Y:S01]  /*2180*/  SHF.L.U32 R80, R78, 0x10, RZ ;  /* 0x000000104e507819 */ /* 0x000fe200000006ff */
[----:B------:R-:W-:Y:S01]  /*2190*/  FADD.FTZ R82, R90, -R81 ;  /* 0x800000515a527221 */ /* 0x000fe20000010000 */
[----:B------:R-:W-:Y:S01]  /*21a0*/  SHF.L.U32 R79, R67, 0x10, RZ ;  /* 0x00000010434f7819 */ /* 0x000fe200000006ff */
[----:B------:R-:W-:Y:S01]  /*21b0*/  FADD.FTZ R105, R93, -R106 ;  /* 0x8000006a5d697221 */ /* 0x000fe20000010000 */
[C---:B------:R-:W-:Y:S01]  /*21c0*/  SHF.L.U32 R77, R66.reuse, 0x10, RZ ;  /* 0x00000010424d7819 */ /* 0x040fe200000006ff */
[----:B------:R-:W-:Y:S01]  /*21d0*/  FFMA.FTZ R106, R83, UR24, R80 ;  /* 0x00000018536a7c23 */ /* 0x000fe20008010050 */
[----:B------:R-:W-:Y:S01]  /*21e0*/  PRMT R76, R66, 0x7632, R76 ;  /* 0x00007632424c7816 */ /* 0x000fe2000000004c */
[----:B------:R-:W0:Y:S01]  /*21f0*/  LDC.64 R80, c[0x0][0x468] ;  /* 0x00011a00ff507b82 */ /* 0x000e220000000a00 */
[--C-:B------:R-:W-:Y:S01]  /*2200*/  FFMA.FTZ R107, R97, UR4, R104.reuse ;  /* 0x00000004616b7c23 */ /* 0x100fe20008010068 */
[----:B------:R-:W-:Y:S01]  /*2210*/  FFMA.FTZ R83, R82, UR24, R77 ;  /* 0x0000001852537c23 */ /* 0x000fe2000801004d */
[----:B------:R-:W-:Y:S01]  /*2220*/  SHF.L.U32 R78, R76, 0x10, RZ ;  /* 0x000000104c4e7819 */ /* 0x000fe200000006ff */
[--C-:B------:R-:W-:Y:S01]  /*2230*/  FFMA.FTZ R76, R108, UR24, R79.reuse ;  /* 0x000000186c4c7c23 */ /* 0x100fe2000801004f */
[----:B------:R-:W-:Y:S01]  /*2240*/  PRMT R79, R65, 0x7632, R79 ;  /* 0x00007632414f7816 */ /* 0x000fe2000000004f */
[--C-:B------:R-:W-:Y:S01]  /*2250*/  FFMA.FTZ R112, R94, UR4, R104.reuse ;  /* 0x000000045e707c23 */ /* 0x100fe20008010068 */
[----:B------:R-:W-:Y:S01]  /*2260*/  PRMT R77, R64, 0x7632, R77 ;  /* 0x00007632404d7816 */ /* 0x000fe2000000004d */
[--C-:B------:R-:W-:Y:S01]  /*2270*/  FFMA.FTZ R108, R103, UR4, R104.reuse ;  /* 0x00000004676c7c23 */ /* 0x100fe20008010068 */
[----:B------:R-:W-:Y:S01]  /*2280*/  FFMA.FTZ R110, R100, UR4, R104 ;  /* 0x00000004646e7c23 */ /* 0x000fe20008010068 */
        /* <DEDUP_REMOVED lines=28> */
.L_x_1428:
[----:B------:R-:W-:Y:S05]  /*2450*/  BSYNC.RECONVERGENT B1 ;  /* 0x0000000000017941 */ /* 0x000fea0003800200 */
.L_x_1427:
[----:B------:R-:W-:Y:S05]  /*2460*/  @!P2 BRA `(.L_x_1423) ;  /* 0x0000000800b4a947 */ /* 0x000fea0003800000 */
[----:B0-----:R-:W-:Y:S01]  /*2470*/  PRMT R76, R70, 0x7632, R76 ;  /* 0x00007632464c7816 */ /* 0x001fe2000000004c */
        /* <DEDUP_REMOVED lines=51> */
.L_x_1426:
[----:B------:R-:W-:Y:S04]  /*27b0*/  BSSY.RECONVERGENT B1, `(.L_x_1429) ;  /* 0x000003d000017945 */ /* 0x000fe80003800200 */
[----:B------:R-:W-:Y:S05]  /*27c0*/  @!P1 BRA `(.L_x_1430) ;  /* 0x0000000000ec9947 */ /* 0x000fea0003800000 */
[--C-:B------:R-:W-:Y:S01]  /*27d0*/  FFMA.FTZ R72, R103, UR4, R104.reuse ;  /* 0x0000000467487c23 */ /* 0x100fe20008010068 */
[----:B------:R-:W-:Y:S01]  /*27e0*/  FFMA.FTZ R80, R94, UR4, R104 ;  /* 0x000000045e507c23 */ /* 0x000fe20008010068 */
[----:B------:R-:W-:Y:S01]  /*27f0*/  PRMT R76, R65, 0x7632, R76 ;  /* 0x00007632414c7816 */ /* 0x000fe2000000004c */
[----:B------:R-:W-:Y:S01]  /*2800*/  FFMA.FTZ R74, R100, UR4, R104 ;  /* 0x00000004644a7c23 */ /* 0x000fe20008010068 */
[C---:B------:R-:W-:Y:S01]  /*2810*/  SHF.L.U32 R75, R64.reuse, 0x10, RZ ;  /* 0x00000010404b7819 */ /* 0x040fe200000006ff */
[----:B------:R-:W-:Y:S01]  /*2820*/  FADD.FTZ R72, R101, -R72 ;  /* 0x8000004865487221 */ /* 0x000fe20000010000 */
[----:B------:R-:W-:Y:S01]  /*2830*/  PRMT R73, R64, 0x7632, R73 ;  /* 0x0000763240497816 */ /* 0x000fe20000000049 */
[----:B------:R-:W-:Y:S01]  /*2840*/  FADD.FTZ R80, R91, -R80 ;  /* 0x800000505b507221 */ /* 0x000fe20000010000 */
[----:B------:R-:W-:Y:S01]  /*2850*/  SHF.L.U32 R79, R76, 0x10, RZ ;  /* 0x000000104c4f7819 */ /* 0x000fe200000006ff */
        /* <DEDUP_REMOVED lines=8> */
[----:B------:R-:W-:Y:S01]  /*28e0*/  FFMA.FTZ R73, R74, UR24, R73 ;  /* 0x000000184a497c23 */ /* 0x000fe20008010049 */
[----:B------:R-:W-:Y:S01]  /*28f0*/  PRMT R74, R66, 0x7632, R74 ;  /* 0x00007632424a7816 */ /* 0x000fe2000000004a */
[----:B------:R-:W-:Y:S01]  /*2900*/  FFMA.FTZ R106, R96, UR4, R104 ;  /* 0x00000004606a7c23 */ /* 0x000fe20008010068 */
[----:B------:R-:W-:Y:S01]  /*2910*/  FFMA.FTZ R78, R77, UR24, R78 ;  /* 0x000000184d4e7c23 */ /* 0x000fe2000801004e */
[--C-:B------:R-:W-:Y:S01]  /*2920*/  FFMA.FTZ R77, R87, UR4, R104.reuse ;  /* 0x00000004574d7c23 */ /* 0x100fe20008010068 */
        /* <DEDUP_REMOVED lines=17> */
[C---:B------:R-:W-:Y:S01]  /*2a40*/  F2FP.BF16.F32.PACK_AB R72, R73.reuse, R72 ;  /* 0x000000484948723e */ /* 0x040fe200000010ff */
[----:B------:R-:W-:Y:S01]  /*2a50*/  FMUL.FTZ R77, R73, UR12 ;  /* 0x0000000c494d7c20 */ /* 0x000fe20008410000 */
        /* <DEDUP_REMOVED lines=18> */
.L_x_1430:
[----:B------:R-:W-:Y:S05]  /*2b80*/  BSYNC.RECONVERGENT B1 ;  /* 0x0000000000017941 */ /* 0x000fea0003800200 */
.L_x_1429:
[----:B------:R-:W-:Y:S05]  /*2b90*/  @!P2 BRA `(.L_x_1423) ;  /* 0x0000000000e8a947 */ /* 0x000fea0003800000 */
[----:B0-----:R-:W0:Y:S01]  /*2ba0*/  LDC.64 R80, c[0x0][0x478] ;  /* 0x00011e00ff507b82 */ /* 0x001e220000000a00 */
[----:B------:R-:W-:Y:S01]  /*2bb0*/  FFMA.FTZ R73, R3, UR4, R104 ;  /* 0x0000000403497c23 */ /* 0x000fe20008010068 */
[----:B------:R-:W-:Y:S01]  /*2bc0*/  PRMT R74, R68, 0x7632, R74 ;  /* 0x00007632444a7816 */ /* 0x000fe2000000004a */
        /* <DEDUP_REMOVED lines=55> */
.L_x_1423:
[----:B------:R-:W-:Y:S05]  /*2f40*/  BSYNC.RECONVERGENT B0 ;  /* 0x0000000000007941 */ /* 0x000fea0003800200 */
.L_x_1417:
[----:B------:R-:W-:Y:S02]  /*2f50*/  UIADD3 UR7, UPT, UPT, UR7, UR22, URZ ;  /* 0x0000001607077290 */ /* 0x000fe4000fffe0ff */
[----:B------:R-:W-:Y:S02]  /*2f60*/  UPLOP3.LUT UP2, UPT, UPT, UPT, UP2, 0x40, 0x4 ;  /* 0x000000000004789c */ /* 0x000fe40003f4e820 */
[----:B------:R-:W-:-:S09]  /*2f70*/  UISETP.GE.AND UP1, UPT, UR7, UR23, UPT ;  /* 0x000000170700728c */ /* 0x000fd2000bf26270 */
[----:B------:R-:W-:Y:S05]  /*2f80*/  BRA.U !UP1, `(.L_x_1431) ;  /* 0xffffffd5092c7547 */ /* 0x000fea000b83ffff */
.L_x_1410:
        /* <DEDUP_REMOVED lines=23> */
.L_x_1432:
        /* <DEDUP_REMOVED lines=16> */
.L_x_8006:


//--------------------- .text._ZN10layer_norm13ln_bwd_kernelINS_13Kernel_traitsIf13__nv_bfloat16S2_S2_fjLj2048ELj1ELj1ELj4ELj16ENS_18Kernel_traits_baseILj2048EfS2_S2_S2_fjLj128EEEEELb0ELb0ELb0ELb1EEEvNS_9BwdParamsE --------------------------
	.section	.text._ZN10layer_norm13ln_bwd_kernelINS_13Kernel_traitsIf13__nv_bfloat16S2_S2_fjLj2048ELj1ELj1ELj4ELj16ENS_18Kernel_traits_baseILj2048EfS2_S2_S2_fjLj128EEEEELb0ELb0ELb0ELb1EEEvNS_9BwdParamsE,"ax",@progbits
	.align	128
        .global         _ZN10layer_norm13ln_bwd_kernelINS_13Kernel_traitsIf13__nv_bfloat16S2_S2_fjLj2048ELj1ELj1ELj4ELj16ENS_18Kernel_traits_baseILj2048EfS2_S2_S2_fjLj128EEEEELb0ELb0ELb0ELb1EEEvNS_9BwdParamsE
        .type           _ZN10layer_norm13ln_bwd_kernelINS_13Kernel_traitsIf13__nv_bfloat16S2_S2_fjLj2048ELj1ELj1ELj4ELj16ENS_18Kernel_traits_baseILj2048EfS2_S2_S2_fjLj128EEEEELb0ELb0ELb0ELb1EEEvNS_9BwdParamsE,@function
        .size           _ZN10layer_norm13ln_bwd_kernelINS_13Kernel_traitsIf13__nv_bfloat16S2_S2_fjLj2048ELj1ELj1ELj4ELj16ENS_18Kernel_traits_baseILj2048EfS2_S2_S2_fjLj128EEEEELb0ELb0ELb0ELb1EEEvNS_9BwdParamsE,(.L_x_8007 - _ZN10layer_norm13ln_bwd_kernelINS_13Kernel_traitsIf13__nv_bfloat16S2_S2_fjLj2048ELj1ELj1ELj4ELj16ENS_18Kernel_traits_baseILj2048EfS2_S2_S2_fjLj128EEEEELb0ELb0ELb0ELb1EEEvNS_9BwdParamsE)
        .other          _ZN10layer_norm13ln_bwd_kernelINS_13Kernel_traitsIf13__nv_bfloat16S2_S2_fjLj2048ELj1ELj1ELj4ELj16ENS_18Kernel_traits_baseILj2048EfS2_S2_S2_fjLj128EEEEELb0ELb0ELb0ELb1EEEvNS_9BwdParamsE,@"STO_CUDA_ENTRY STV_DEFAULT"
_ZN10layer_norm13ln_bwd_kernelINS_13Kernel_traitsIf13__nv_bfloat16S2_S2_fjLj2048ELj1ELj1ELj4ELj16ENS_18Kernel_traits_baseILj2048EfS2_S2_S2_fjLj128EEEEELb0ELb0ELb0ELb1EEEvNS_9BwdParamsE:
.text._ZN10layer_norm13ln_bwd_kernelINS_13Kernel_traitsIf13__nv_bfloat16S2_S2_fjLj2048ELj1ELj1ELj4ELj16ENS_18Kernel_traits_baseILj2048EfS2_S2_S2_fjLj128EEEEELb0ELb0ELb0ELb1EEEvNS_9BwdParamsE:
        /* <DEDUP_REMOVED lines=41> */
[----:B------:R-:W-:Y:S01]  /*0290*/  UPLOP3.LUT UP2, UPT, UPT, UPT, UPT, 0x40, 0x4 ;  /* 0x000000000004789c */ /* 0x000fe20003f4e870 */
[----:B------:R-:W4:Y:S01]  /*02a0*/  LDCU UR17, c[0x0][0x388] ;  /* 0x00007100ff1177ac */ /* 0x000f220008000800 */
[----:B0-----:R-:W-:Y:S01]  /*02b0*/  IMAD.WIDE.U32 R6, R0, 0x20, R6 ;  /* 0x0000002000067825 */ /* 0x001fe200078e0006 */
[----:B-1----:R-:W-:-:S04]  /*02c0*/  UISETP.NE.U32.AND UP0, UPT, UR4, URZ, UPT ;  /* 0x000000ff0400728c */ /* 0x002fc8000bf05070 */
[----:B--2---:R-:W5:Y:S01]  /*02d0*/  LDG.E.128 R24, desc[UR14][R6.64] ;  /* 0x0000000e06187981 */ /* 0x004f62000c1e1d00 */
[----:B------:R-:W0:Y:S03]  /*02e0*/  LDCU UR20, c[0x0][0x400] ;  /* 0x00008000ff1477ac */ /* 0x000e260008000800 */
[----:B------:R-:W5:Y:S01]  /*02f0*/  LDG.E.128 R28, desc[UR14][R6.64+0x10] ;  /* 0x0000100e061c7981 */ /* 0x000f62000c1e1d00 */
[----:B------:R-:W1:Y:S03]  /*0300*/  LDCU.64 UR22, c[0x0][0x478] ;  /* 0x00008f00ff1677ac */ /* 0x000e660008000a00 */
[----:B------:R-:W5:Y:S01]  /*0310*/  LDG.E.128 R32, desc[UR14][R6.64+0x1000] ;  /* 0x0010000e06207981 */ /* 0x000f62000c1e1d00 */
[----:B------:R-:W2:Y:S03]  /*0320*/  LDCU.128 UR8, c[0x0][0x3c0] ;  /* 0x00007800ff0877ac */ /* 0x000ea60008000c00 */
[----:B------:R3:W5:Y:S01]  /*0330*/  LDG.E.128 R36, desc[UR14][R6.64+0x1010] ;  /* 0x0010100e06247981 */ /* 0x000762000c1e1d00 */
[----:B------:R-:W-:Y:S01]  /*0340*/  UISETP.NE.AND.EX UP0, UPT, UR5, URZ, UPT, UP0 ;  /* 0x000000ff0500728c */ /* 0x000fe2000bf05300 */
[----:B------:R-:W0:Y:S01]  /*0350*/  LDCU.64 UR18, c[0x0][0x438] ;  /* 0x00008700ff1277ac */ /* 0x000e220008000a00 */
[----:B------:R-:W0:Y:S01]  /*0360*/  LDCU.64 UR24, c[0x0][0x380] ;  /* 0x00007000ff1877ac */ /* 0x000e220008000a00 */
[----:B---3--:R-:W-:Y:S01]  /*0370*/  CS2R R6, SRZ ;  /* 0x0000000000067805 */ /* 0x008fe2000001ff00 */
[----:B-1--4-:R-:W-:-:S07]  /*0380*/  UMOV UR6, UR7 ;  /* 0x0000000700067c82 */ /* 0x012fce0008000000 */
.L_x_1440:
[----:B------:R-:W-:Y:S01]  /*0390*/  UIMAD UR4, UR6, UR17, URZ ;  /* 0x00000011060472a4 */ /* 0x000fe2000f8e02ff */
[----:B0123--:R-:W1:Y:S03]  /*03a0*/  LDC.64 R56, c[0x0][0x3a8] ;  /* 0x0000ea00ff387b82 */ /* 0x00fe660000000a00 */
[----:B------:R-:W-:-:S04]  /*03b0*/  USHF.R.S32.HI UR5, URZ, 0x1f, UR4 ;  /* 0x0000001fff057899 */ /* 0x000fc80008011404 */
[----:B------:R-:W-:Y:S01]  /*03c0*/  ULEA.HI UR5, UR5, UR4, URZ, 0x3 ;  /* 0x0000000405057291 */ /* 0x000fe2000f8f18ff */
[----:B------:R-:W3:Y:S05]  /*03d0*/  LDC.64 R60, c[0x0][0x428] ;  /* 0x00010a00ff3c7b82 */ /* 0x000eea0000000a00 */
[----:B------:R-:W-:Y:S01]  /*03e0*/  MOV R49, UR5 ;  /* 0x0000000500317c02 */ /* 0x000fe20008000f00 */
[----:B--2---:R-:W-:-:S03]  /*03f0*/  UIMAD.WIDE UR4, UR6, 0x4, UR10 ;  /* 0x00000004060478a5 */ /* 0x004fc6000f8e020a */
[----:B------:R-:W-:-:S03]  /*0400*/  LEA.HI.SX32 R74, R49, R0, 0x1d ;  /* 0x00000000314a7211 */ /* 0x000fc600078feaff */
[----:B------:R-:W-:Y:S02]  /*0410*/  MOV R62, UR4 ;  /* 0x00000004003e7c02 */ /* 0x000fe40008000f00 */
[----:B------:R-:W-:Y:S01]  /*0420*/  MOV R63, UR5 ;  /* 0x00000005003f7c02 */ /* 0x000fe20008000f00 */
[----:B------:R-:W-:Y:S01]  /*0430*/  UIMAD.WIDE UR4, UR6, 0x4, UR8 ;  /* 0x00000004060478a5 */ /* 0x000fe2000f8e0208 */
[C---:B-1----:R-:W-:Y:S01]  /*0440*/  IMAD.WIDE.U32 R48, R74.reuse, 0x10, R56 ;  /* 0x000000104a307825 */ /* 0x042fe200078e0038 */
[C---:B------:R-:W-:Y:S02]  /*0450*/  IADD3 R75, PT, PT, R74.reuse, 0x80, RZ ;  /* 0x000000804a4b7810 */ /* 0x040fe40007ffe0ff */
[----:B------:R-:W2:Y:S02]  /*0460*/  LDG.E R82, desc[UR14][R62.64] ;  /* 0x0000000e3e527981 */ /* 0x000ea4000c1e1900 */
[----:B------:R-:W-:Y:S02]  /*0470*/  MOV R78, UR4 ;  /* 0x00000004004e7c02 */ /* 0x000fe40008000f00 */
[----:B------:R-:W-:Y:S01]  /*0480*/  MOV R79, UR5 ;  /* 0x00000005004f7c02 */ /* 0x000fe20008000f00 */
[----:B---3--:R-:W-:Y:S01]  /*0490*/  IMAD.WIDE.U32 R52, R74, 0x10, R60 ;  /* 0x000000104a347825 */ /* 0x008fe200078e003c */
[----:B------:R-:W3:Y:S01]  /*04a0*/  LDG.E.128 R48, desc[UR14][R48.64] ;  /* 0x0000000e30307981 */ /* 0x000ee2000c1e1d00 */
[----:B------:R-:W1:Y:S02]  /*04b0*/  @UP0 LDCU.64 UR4, c[0x0][0x3e0] ;  /* 0x00007c00ff0407ac */ /* 0x000e640008000a00 */
[C---:B------:R-:W-:Y:S01]  /*04c0*/  IMAD.WIDE.U32 R56, R75.reuse, 0x10, R56 ;  /* 0x000000104b387825 */ /* 0x040fe200078e0038 */
[----:B------:R4:W3:Y:S04]  /*04d0*/  LDG.E R84, desc[UR14][R78.64] ;  /* 0x0000000e4e547981 */ /* 0x0008e8000c1e1900 */
[----:B------:R-:W3:Y:S01]  /*04e0*/  LDG.E.128 R52, desc[UR14][R52.64] ;  /* 0x0000000e34347981 */ /* 0x000ee2000c1e1d00 */
[----:B------:R-:W-:-:S03]  /*04f0*/  IMAD.WIDE.U32 R60, R75, 0x10, R60 ;  /* 0x000000104b3c7825 */ /* 0x000fc600078e003c */
[----:B------:R-:W3:Y:S04]  /*0500*/  LDG.E.128 R56, desc[UR14][R56.64] ;  /* 0x0000000e38387981 */ /* 0x000ee8000c1e1d00 */
[----:B------:R-:W3:Y:S01]  /*0510*/  LDG.E.128 R60, desc[UR14][R60.64] ;  /* 0x0000000e3c3c7981 */ /* 0x000ee2000c1e1d00 */
[----:B------:R-:W-:Y:S01]  /*0520*/  PLOP3.LUT P1, PT, PT, PT, UP0, 0x80, 0x8 ;  /* 0x000000000008781c */ /* 0x000fe20003f2f008 */
[----:B-1----:R-:W-:-:S06]  /*0530*/  @UP0 UIMAD.WIDE UR4, UR6, 0x2, UR4 ;  /* 0x00000002060408a5 */ /* 0x002fcc000f8e0204 */
[----:B----4-:R-:W-:Y:S02]  /*0540*/  MOV R78, UR4 ;  /* 0x00000004004e7c02 */ /* 0x010fe40008000f00 */
[----:B------:R-:W-:-:S05]  /*0550*/  MOV R79, UR5 ;  /* 0x00000005004f7c02 */ /* 0x000fca0008000f00 */
[----:B------:R-:W4:Y:S01]  /*0560*/  @P1 LDG.E.U16 R78, desc[UR14][R78.64] ;  /* 0x0000000e4e4e1981 */ /* 0x000f22000c1e1500 */
[----:B0-----:R-:W-:-:S04]  /*0570*/  ISETP.NE.U32.AND P0, PT, RZ, UR18, PT ;  /* 0x00000012ff007c0c */ /* 0x001fc8000bf05070 */
[----:B------:R-:W-:-:S13]  /*0580*/  ISETP.NE.AND.EX P0, PT, RZ, UR19, PT, P0 ;  /* 0x00000013ff007c0c */ /* 0x000fda000bf05300 */
[----:B------:R-:W0:Y:S08]  /*0590*/  @P0 LDC.64 R76, c[0x0][0x438] ;  /* 0x00010e00ff4c0b82 */ /* 0x000e300000000a00 */
[----:B------:R-:W1:Y:S01]  /*05a0*/  @P0 LDC.64 R80, c[0x0][0x438] ;  /* 0x00010e00ff500b82 */ /* 0x000e620000000a00 */
[----:B0-----:R-:W-:-:S05]  /*05b0*/  @P0 IMAD.WIDE.U32 R76, R74, 0x10, R76 ;  /* 0x000000104a4c0825 */ /* 0x001fca00078e004c */
[----:B-----5:R0:W5:Y:S01]  /*05c0*/  @P0 LDG.E.128 R40, desc[UR14][R76.64] ;  /* 0x0000000e4c280981 */ /* 0x020162000c1e1d00 */
[----:B-1----:R-:W-:-:S05]  /*05d0*/  @P0 IMAD.WIDE.U32 R80, R75, 0x10, R80 ;  /* 0x000000104b500825 */ /* 0x002fca00078e0050 */
[----:B------:R1:W5:Y:S01]  /*05e0*/  @P0 LDG.E.128 R44, desc[UR14][R80.64] ;  /* 0x0000000e502c0981 */ /* 0x000362000c1e1d00 */
[----:B------:R-:W-:Y:S02]  /*05f0*/  ISETP.NE.AND P0, PT, RZ, UR16, PT ;  /* 0x00000010ff007c0c */ /* 0x000fe4000bf05270 */
[----:B--2---:R-:W-:Y:S02]  /*0600*/  R2UR UR21, R82 ;  /* 0x00000000521572ca */ /* 0x004fe400000e0000 */
[C---:B---3--:R-:W-:Y:S02]  /*0610*/  PRMT R83, R49.reuse, 0x7632, R83 ;  /* 0x0000763231537816 */ /* 0x048fe40000000053 */
[C---:B------:R-:W-:Y:S02]  /*0620*/  PRMT R82, R48.reuse, 0x7632, R82 ;  /* 0x0000763230527816 */ /* 0x040fe40000000052 */
[----:B------:R-:W-:Y:S02]  /*0630*/  SHF.L.U32 R88, R49, 0x10, RZ ;  /* 0x0000001031587819 */ /* 0x000fe400000006ff */
[----:B------:R-:W-:-:S02]  /*0640*/  SHF.L.U32 R48, R48, 0x10, RZ ;  /* 0x0000001030307819 */ /* 0x000fc400000006ff */
[C---:B------:R-:W-:Y:S02]  /*0650*/  PRMT R49, R50.reuse, 0x7632, R49 ;  /* 0x0000763232317816 */ /* 0x040fe40000000031 */
[----:B------:R-:W-:Y:S02]  /*0660*/  SHF.L.U32 R95, R50, 0x10, RZ ;  /* 0x00000010325f7819 */ /* 0x000fe400000006ff */
[----:B------:R-:W-:Y:S02]  /*0670*/  FSEL R84, R84, RZ, !P0 ;  /* 0x000000ff54547208 */ /* 0x000fe40004000000 */
[----:B------:R-:W-:Y:S02]  /*0680*/  PRMT R50, R51, 0x7632, R50 ;  /* 0x0000763233327816 */ /* 0x000fe40000000032 */
[C---:B------:R-:W-:Y:S02]  /*0690*/  PRMT R94, R53.reuse, 0x7632, R94 ;  /* 0x00007632355e7816 */ /* 0x040fe4000000005e */
[----:B0-----:R-:W-:-:S02]  /*06a0*/  SHF.L.U32 R76, R53, 0x10, RZ ;  /* 0x00000010354c7819 */ /* 0x001fc400000006ff */
[----:B------:R-:W-:Y:S02]  /*06b0*/  SHF.L.U32 R83, R83, 0x10, RZ ;  /* 0x0000001053537819 */ /* 0x000fe400000006ff */
[----:B------:R-:W-:Y:S02]  /*06c0*/  SHF.L.U32 R93, R51, 0x10, RZ ;  /* 0x00000010335d7819 */ /* 0x000fe400000006ff */
[C---:B------:R-:W-:Y:S02]  /*06d0*/  PRMT R96, R52.reuse, 0x7632, R96 ;  /* 0x0000763234607816 */ /* 0x040fe40000000060 */
[----:B------:R-:W-:Y:S02]  /*06e0*/  SHF.L.U32 R77, R52, 0x10, RZ ;  /* 0x00000010344d7819 */ /* 0x000fe400000006ff */
[----:B------:R-:W-:Y:S02]  /*06f0*/  PRMT R53, R57, 0x7632, R53 ;  /* 0x0000763239357816 */ /* 0x000fe40000000035 */
[----:B------:R-:W-:-:S02]  /*0700*/  PRMT R51, R56, 0x7632, R51 ;  /* 0x0000763238337816 */ /* 0x000fc40000000033 */
[----:B------:R-:W-:Y:S01]  /*0710*/  SHF.L.U32 R115, R56, 0x10, RZ ;  /* 0x0000001038737819 */ /* 0x000fe200000006ff */
[----:B------:R-:W-:Y:S01]  /*0720*/  FADD.FTZ R56, -R84, R48 ;  /* 0x0000003054387221 */ /* 0x000fe20000010100 */
[----:B------:R-:W-:Y:S02]  /*0730*/  SHF.L.U32 R82, R82, 0x10, RZ ;  /* 0x0000001052527819 */ /* 0x000fe400000006ff */
[----:B------:R-:W-:Y:S01]  /*0740*/  SHF.L.U32 R50, R50, 0x10, RZ ;  /* 0x0000001032327819 */ /* 0x000fe200000006ff */
[----:B------:R-:W-:Y:S01]  /*0750*/  FADD.FTZ R91, -R84, R83 ;  /* 0x00000053545b7221 */ /* 0x000fe20000010100 */
[C---:B------:R-:W-:Y:S02]  /*0760*/  PRMT R92, R54.reuse, 0x7632, R92 ;  /* 0x00007632365c7816 */ /* 0x040fe4000000005c */
[----:B------:R-:W-:Y:S01]  /*0770*/  SHF.L.U32 R79, R54, 0x10, RZ ;  /* 0x00000010364f7819 */ /* 0x000fe200000006ff */
[----:B------:R-:W-:Y:S01]  /*0780*/  FMUL.FTZ R83, R24, R77 ;  /* 0x0000004d18537220 */ /* 0x000fe20000410000 */
[----:B------:R-:W-:-:S02]  /*0790*/  PRMT R54, R58, 0x7632, R54 ;  /* 0x000076323a367816 */ /* 0x000fc40000000036 */
[----:B------:R-:W-:Y:S02]  /*07a0*/  SHF.L.U32 R53, R53, 0x10, RZ ;  /* 0x0000001035357819 */ /* 0x000fe400000006ff */
[----:B------:R-:W-:Y:S01]  /*07b0*/  SHF.L.U32 R96, R96, 0x10, RZ ;  /* 0x0000001060607819 */ /* 0x000fe200000006ff */
[----:B------:R-:W-:Y:S01]  /*07c0*/  FADD.FTZ R82, -R84, R82 ;  /* 0x0000005254527221 */ /* 0x000fe20000010100 */
[C---:B------:R-:W-:Y:S01]  /*07d0*/  PRMT R90, R55.reuse, 0x7632, R90 ;  /* 0x00007632375a7816 */ /* 0x040fe2000000005a */
[----:B------:R-:W-:Y:S01]  /*07e0*/  FMUL.FTZ R56, R56, UR21 ;  /* 0x0000001538387c20 */ /* 0x000fe20008410000 */
[----:B-1----:R-:W-:Y:S01]  /*07f0*/  SHF.L.U32 R81, R55, 0x10, RZ ;  /* 0x0000001037517819 */ /* 0x002fe200000006ff */
[C---:B------:R-:W-:Y:S01]  /*0800*/  FADD.FTZ R108, -R84.reuse, R50 ;  /* 0x00000032546c7221 */ /* 0x040fe20000010100 */
[----:B------:R-:W-:Y:S01]  /*0810*/  PRMT R55, R59, 0x7632, R55 ;  /* 0x000076323b377816 */ /* 0x000fe20000000037 */
[----:B------:R-:W-:Y:S01]  /*0820*/  FADD.FTZ R106, -R84, R53 ;  /* 0x00000035546a7221 */ /* 0x000fe20000010100 */
[----:B------:R-:W-:Y:S01]  /*0830*/  SHF.L.U32 R50, R54, 0x10, RZ ;  /* 0x0000001036327819 */ /* 0x000fe200000006ff */
[----:B------:R-:W-:Y:S01]  /*0840*/  FADD.FTZ R54, RZ, R83 ;  /* 0x00000053ff367221 */ /* 0x000fe20000010000 */
[----:B------:R-:W-:-:S02]  /*0850*/  PRMT R98, R61, 0x7632, R98 ;  /* 0x000076323d627816 */ /* 0x000fc40000000062 */
[----:B------:R-:W-:Y:S01]  /*0860*/  SHF.L.U32 R87, R61, 0x10, RZ ;  /* 0x000000103d577819 */ /* 0x000fe200000006ff */
[----:B------:R-:W-:Y:S01]  /*0870*/  FMUL.FTZ R61, R25, R96 ;  /* 0x00000060193d7220 */ /* 0x000fe20000410000 */
[----:B------:R-:W-:Y:S01]  /*0880*/  SHF.L.U32 R49, R49, 0x10, RZ ;  /* 0x0000001031317819 */ /* 0x000fe200000006ff */
[----:B------:R-:W-:Y:S01]  /*0890*/  FADD.FTZ R88, -R84, R88 ;  /* 0x0000005854587221 */ /* 0x000fe20000010100 */
[----:B------:R-:W-:Y:S01]  /*08a0*/  SHF.L.U32 R113, R57, 0x10, RZ ;  /* 0x0000001039717819 */ /* 0x000fe200000006ff */
[----:B------:R-:W-:Y:S01]  /*08b0*/  FMUL.FTZ R86, R82, UR21 ;  /* 0x0000001552567c20 */ /* 0x000fe20008410000 */
[----:B------:R-:W-:Y:S01]  /*08c0*/  SHF.L.U32 R58, R58, 0x10, RZ ;  /* 0x000000103a3a7819 */ /* 0x000fe200000006ff */
[----:B------:R-:W-:Y:S01]  /*08d0*/  FFMA.FTZ R53, R56, R83, RZ ;  /* 0x0000005338357223 */ /* 0x000fe200000100ff */
[----:B------:R-:W-:Y:S02]  /*08e0*/  SHF.L.U32 R59, R59, 0x10, RZ ;  /* 0x000000103b3b7819 */ /* 0x000fe400000006ff */
[----:B------:R-:W-:-:S02]  /*08f0*/  SHF.L.U32 R52, R51, 0x10, RZ ;  /* 0x0000001033347819 */ /* 0x000fc400000006ff */
[----:B------:R-:W-:Y:S01]  /*0900*/  SHF.L.U32 R48, R55, 0x10, RZ ;  /* 0x0000001037307819 */ /* 0x000fe200000006ff */
[----:B------:R-:W-:Y:S01]  /*0910*/  FMUL.FTZ R80, R26, R76 ;  /* 0x0000004c1a507220 */ /* 0x000fe20000410000 */
[----:B------:R-:W-:Y:S01]  /*0920*/  SHF.L.U32 R94, R94, 0x10, RZ ;  /* 0x000000105e5e7819 */ /* 0x000fe200000006ff */
[----:B------:R-:W-:Y:S01]  /*0930*/  FADD.FTZ R55, R61, R54 ;  /* 0x000000363d377221 */ /* 0x000fe20000010000 */
[----:B------:R-:W-:Y:S01]  /*0940*/  FADD.FTZ R100, -R84, R49 ;  /* 0x0000003154647221 */ /* 0x000fe20000010100 */
[----:B------:R-:W-:Y:S01]  /*0950*/  FMUL.FTZ R88, R88, UR21 ;  /* 0x0000001558587c20 */ /* 0x000fe20008410000 */
[----:B------:R-:W-:Y:S01]  /*0960*/  FFMA.FTZ R53, R86, R61, R53 ;  /* 0x0000003d56357223 */ /* 0x000fe20000010035 */
        /* <DEDUP_REMOVED lines=22> */
[----:B------:R-:W-:Y:S01]  /*0ad0*/  FADD.FTZ R82, R63, R82 ;  /* 0x000000523f527221 */ /* 0x000fe20000010000 */
[----:B------:R-:W-:Y:S01]  /*0ae0*/  FMUL.FTZ R100, R100, UR21 ;  /* 0x0000001564647c20 */ /* 0x000fe20008410000 */
[----:B------:R-:W-:Y:S01]  /*0af0*/  FMUL.FTZ R59, R29, R92 ;  /* 0x0000005c1d3b7220 */ /* 0x000fe20000410000 */
[----:B------:R-:W-:Y:S01]  /*0b00*/  FFMA.FTZ R53, R95, R63, R54 ;  /* 0x0000003f5f357223 */ /* 0x000fe20000010036 */
[----:B------:R-:W-:-:S02]  /*0b10*/  PRMT R102, R62, 0x7632, R102 ;  /* 0x000076323e667816 */ /* 0x000fc40000000066 */
[----:B------:R-:W-:Y:S01]  /*0b20*/  SHF.L.U32 R89, R62, 0x10, RZ ;  /* 0x000000103e597819 */ /* 0x000fe200000006ff */
[----:B------:R-:W-:Y:S01]  /*0b30*/  FMUL.FTZ R62, R30, R81 ;  /* 0x000000511e3e7220 */ /* 0x000fe20000410000 */
[----:B------:R-:W-:Y:S01]  /*0b40*/  SHF.L.U32 R90, R90, 0x10, RZ ;  /* 0x000000105a5a7819 */ /* 0x000fe200000006ff */
[----:B------:R-:W-:Y:S01]  /*0b50*/  FADD.FTZ R55, R59, R82 ;  /* 0x000000523b377221 */ /* 0x000fe20000010000 */
[----:B------:R-:W-:Y:S01]  /*0b60*/  FMUL.FTZ R93, R93, UR21 ;  /* 0x000000155d5d7c20 */ /* 0x000fe20008410000 */
[----:B------:R-:W-:Y:S01]  /*0b70*/  FFMA.FTZ R54, R100, R59, R53 ;  /* 0x0000003b64367223 */ /* 0x000fe20000010035 */
[----:B------:R-:W-:Y:S01]  /*0b80*/  FMUL.FTZ R108, R108, UR21 ;  /* 0x000000156c6c7c20 */ /* 0x000fe20008410000 */
[----:B------:R-:W-:Y:S01]  /*0b90*/  FMUL.FTZ R58, R31, R90 ;  /* 0x0000005a1f3a7220 */ /* 0x000fe20000410000 */
[----:B------:R-:W-:Y:S01]  /*0ba0*/  FADD.FTZ R55, R62, R55 ;  /* 0x000000373e377221 */ /* 0x000fe20000010000 */
        /* <DEDUP_REMOVED lines=53> */
[----:B----4-:R-:W-:Y:S02]  /*0f00*/  @P1 R2UR UR4, R78 ;  /* 0x000000004e0412ca */ /* 0x010fe400000e0000 */
        /* <DEDUP_REMOVED lines=20> */
.L_x_1435:
[----:B------:R-:W-:Y:S05]  /*1050*/  BSYNC.RECONVERGENT B0 ;  /* 0x0000000000007941 */ /* 0x000fea0003800200 */
.L_x_1434:
[----:B------:R-:W1:Y:S08]  /*1060*/  S2UR UR5, SR_CgaCtaId ;  /* 0x00000000000579c3 */ /* 0x000e700000008800 */
[----:B------:R-:W-:Y:S01]  /*1070*/  BAR.SYNC.DEFER_BLOCKING 0x0 ;  /* 0x0000000000007b1d */ /* 0x000fe20000010000 */
[----:B------:R-:W-:Y:S01]  /*1080*/  FADD.FTZ R67, R76, R67 ;  /* 0x000000434c437221 */ /* 0x000fe20000010000 */
[----:B------:R-:W-:Y:S01]  /*1090*/  FFMA.FTZ R69, R88, R76, R69 ;  /* 0x0000004c58457223 */ /* 0x000fe20000010045 */
[----:B------:R-:W-:Y:S01]  /*10a0*/  UISETP.NE.U32.AND UP1, UPT, UR18, URZ, UPT ;  /* 0x000000ff1200728c */ /* 0x000fe2000bf25070 */
[----:B------:R-:W-:Y:S01]  /*10b0*/  FADD.FTZ R72, R77, R72 ;  /* 0x000000484d487221 */ /* 0x000fe20000010000 */
[----:B------:R-:W-:Y:S01]  /*10c0*/  FFMA.FTZ R73, R56, R77, R73 ;  /* 0x0000004d38497223 */ /* 0x000fe20000010049 */
[----:B------:R-:W-:Y:S01]  /*10d0*/  UMOV UR4, 0x400 ;  /* 0x0000040000047882 */ /* 0x000fe20000000000 */
[----:B------:R-:W-:Y:S01]  /*10e0*/  UISETP.NE.AND.EX UP1, UPT, UR19, URZ, UPT, UP1 ;  /* 0x000000ff1300728c */ /* 0x000fe2000bf25310 */
        /* <DEDUP_REMOVED lines=54> */
[----:B------:R-:W-:Y:S01]  /*1450*/  FFMA.FTZ R93, R93, UR4, R53 ;  /* 0x000000045d5d7c23 */ /* 0x000fe20008010035 */
[----:B------:R-:W-:Y:S01]  /*1460*/  FADD.FTZ R80, R80, -R49 ;  /* 0x8000003150507221 */ /* 0x000fe20000010000 */
[----:B------:R-:W-:Y:S01]  /*1470*/  FADD.FTZ R63, R63, -R48 ;  /* 0x800000303f3f7221 */ /* 0x000fe20000010000 */
[--C-:B------:R-:W-:Y:S01]  /*1480*/  FFMA.FTZ R51, R108, UR4, R53.reuse ;  /* 0x000000046c337c23 */ /* 0x100fe20008010035 */
[----:B------:R-:W0:Y:S01]  /*1490*/  LDC.64 R48, c[0x0][0x468] ;  /* 0x00011a00ff307b82 */ /* 0x000e220000000a00 */
[----:B------:R-:W-:Y:S01]  /*14a0*/  FFMA.FTZ R52, R113, UR4, R53 ;  /* 0x0000000471347c23 */ /* 0x000fe20008010035 */
[----:B------:R-:W-:Y:S01]  /*14b0*/  FADD.FTZ R100, R59, -R100 ;  /* 0x800000643b647221 */ /* 0x000fe20000010000 */
[----:B------:R-:W-:Y:S01]  /*14c0*/  FADD.FTZ R93, R62, -R93 ;  /* 0x8000005d3e5d7221 */ /* 0x000fe20000010000 */
[----:B------:R-:W-:Y:S01]  /*14d0*/  FADD.FTZ R51, R58, -R51 ;  /* 0x800000333a337221 */ /* 0x000fe20000010000 */
        /* <DEDUP_REMOVED lines=45> */
[----:B------:R-:W-:-:S04]  /*17b0*/  IMAD.WIDE.U32 R58, R75, 0x10, R48 ;  /* 0x000000104b3a7825 */ /* 0x000fc800078e0030 */
        /* <DEDUP_REMOVED lines=20> */
.L_x_1437:
        /* <DEDUP_REMOVED lines=9> */
[----:B------:R-:W-:Y:S01]  /*1990*/  FFMA.FTZ R93, R93, UR4, R53 ;  /* 0x000000045d5d7c23 */ /* 0x000fe20008010035 */
[----:B------:R-:W-:Y:S01]  /*19a0*/  FADD.FTZ R55, R80, -R55 ;  /* 0x8000003750377221 */ /* 0x000fe20000010000 */
[----:B------:R-:W-:Y:S01]  /*19b0*/  FADD.FTZ R91, R60, -R91 ;  /* 0x8000005b3c5b7221 */ /* 0x000fe20000010000 */
[--C-:B------:R-:W-:Y:S01]  /*19c0*/  FFMA.FTZ R56, R56, UR4, R53.reuse ;  /* 0x0000000438387c23 */ /* 0x100fe20008010035 */
[----:B------:R-:W-:Y:S01]  /*19d0*/  FFMA.FTZ R100, R100, UR4, R53 ;  /* 0x0000000464647c23 */ /* 0x000fe20008010035 */
[----:B------:R-:W-:Y:S01]  /*19e0*/  FADD.FTZ R52, R63, -R52 ;  /* 0x800000343f347221 */ /* 0x000fe20000010000 */
[----:B------:R-:W-:Y:S01]  /*19f0*/  FADD.FTZ R58, R58, -R77 ;  /* 0x8000004d3a3a7221 */ /* 0x000fe20000010000 */
[----:B------:R-:W-:Y:S01]  /*1a00*/  FADD.FTZ R82, R82, -R79 ;  /* 0x8000004f52527221 */ /* 0x000fe20000010000 */
[----:B------:R-:W-:Y:S01]  /*1a10*/  FADD.FTZ R99, R99, -R76 ;  /* 0x8000004c63637221 */ /* 0x000fe20000010000 */
[----:B------:R-:W-:Y:S01]  /*1a20*/  FADD.FTZ R103, R103, -R78 ;  /* 0x8000004e67677221 */ /* 0x000fe20000010000 */
[----:B------:R-:W-:Y:S01]  /*1a30*/  FFMA.FTZ R54, R115, UR4, R53 ;  /* 0x0000000473367c23 */ /* 0x000fe20008010035 */
[----:B------:R-:W-:Y:S01]  /*1a40*/  FADD.FTZ R93, R62, -R93 ;  /* 0x8000005d3e5d7221 */ /* 0x000fe20000010000 */
[----:B------:R-:W-:Y:S01]  /*1a50*/  FADD.FTZ R83, R83, -R56 ;  /* 0x8000003853537221 */ /* 0x000fe20000010000 */
[----:B------:R-:W-:Y:S01]  /*1a60*/  FADD.FTZ R100, R59, -R100 ;  /* 0x800000643b647221 */ /* 0x000fe20000010000 */
[----:B------:R-:W-:Y:S01]  /*1a70*/  FADD.FTZ R56, R57, -R54 ;  /* 0x8000003639387221 */ /* 0x000fe20000010000 */
[----:B0-----:R-:W-:-:S04]  /*1a80*/  IMAD.WIDE.U32 R76, R74, 0x10, R48 ;  /* 0x000000104a4c7825 */ /* 0x001fc800078e0030 */
[----:B------:R-:W-:Y:S01]  /*1a90*/  FMUL.FTZ R93, R93, UR21 ;  /* 0x000000155d5d7c20 */ /* 0x000fe20008410000 */
[--C-:B------:R-:W-:Y:S01]  /*1aa0*/  FFMA.FTZ R86, R86, UR4, R53.reuse ;  /* 0x0000000456567c23 */ /* 0x100fe20008010035 */
[----:B------:R-:W-:Y:S01]  /*1ab0*/  FFMA.FTZ R112, R112, UR4, R53 ;  /* 0x0000000470707c23 */ /* 0x000fe20008010035 */
[----:B------:R-:W-:-:S04]  /*1ac0*/  IMAD.WIDE.U32 R78, R75, 0x10, R48 ;  /* 0x000000104b4e7825 */ /* 0x000fc800078e0030 */
[----:B------:R-:W-:Y:S01]  /*1ad0*/  FMUL.FTZ R49, R55, UR21 ;  /* 0x0000001537317c20 */ /* 0x000fe20008410000 */
[----:B------:R-:W-:Y:S01]  /*1ae0*/  FMUL.FTZ R48, R91, UR21 ;  /* 0x000000155b307c20 */ /* 0x000fe20008410000 */
[----:B------:R-:W-:Y:S01]  /*1af0*/  FFMA.FTZ R84, R117, UR4, R53 ;  /* 0x0000000475547c23 */ /* 0x000fe20008010035 */
[----:B-1----:R-:W-:-:S04]  /*1b00*/  IMAD.WIDE.U32 R80, R74, 0x10, R50 ;  /* 0x000000104a507825 */ /* 0x002fc800078e0032 */
[----:B------:R-:W-:Y:S01]  /*1b10*/  FMUL.FTZ R57, R49, UR12 ;  /* 0x0000000c31397c20 */ /* 0x000fe20008410000 */
[----:B------:R-:W-:Y:S01]  /*1b20*/  FFMA.FTZ R114, R114, UR4, R53 ;  /* 0x0000000472727c23 */ /* 0x000fe20008010035 */
        /* <DEDUP_REMOVED lines=15> */
[----:B------:R-:W-:Y:S01]  /*1c20*/  F2FP.BF16.F32.PACK_AB R57, R48, R57 ;  /* 0x000000393039723e */ /* 0x000fe200000010ff */
[----:B------:R-:W-:Y:S01]  /*1c30*/  FADD.FTZ R106, R101, -R106 ;  /* 0x8000006a656a7221 */ /* 0x000fe20000010000 */
[----:B------:R-:W-:Y:S01]  /*1c40*/  F2FP.BF16.F32.PACK_AB R59, R54, R59 ;  /* 0x0000003b363b723e */ /* 0x000fe200000010ff */
[----:B------:R-:W-:Y:S01]  /*1c50*/  FMUL.FTZ R48, R83, UR21 ;  /* 0x0000001553307c20 */ /* 0x000fe20008410000 */
[----:B------:R-:W-:Y:S01]  /*1c60*/  FMUL.FTZ R61, R61, UR21 ;  /* 0x000000153d3d7c20 */ /* 0x000fe20008410000 */
        /* <DEDUP_REMOVED lines=24> */
[----:B------:R-:W-:Y:S01]  /*1df0*/  F2FP.BF16.F32.PACK_AB R56, R61, R56 ;  /* 0x000000383d38723e */ /* 0x000fe200000010ff */
[----:B------:R2:W-:Y:S01]  /*1e00*/  STG.E.128 desc[UR14][R76.64], R48 ;  /* 0x000000304c007986 */ /* 0x0005e2000c101d0e */
[----:B------:R-:W-:-:S02]  /*1e10*/  F2FP.BF16.F32.PACK_AB R53, R106, R53 ;  /* 0x000000356a35723e */ /* 0x000fc400000010ff */
[----:B------:R-:W-:Y:S01]  /*1e20*/  F2FP.BF16.F32.PACK_AB R52, R63, R52 ;  /* 0x000000343f34723e */ /* 0x000fe200000010ff */
[----:B------:R2:W-:Y:S01]  /*1e30*/  STG.E.128 desc[UR14][R80.64], R56 ;  /* 0x0000003850007986 */ /* 0x0005e2000c101d0e */
[----:B------:R-:W-:Y:S02]  /*1e40*/  F2FP.BF16.F32.PACK_AB R63, R89, R86 ;  /* 0x00000056593f723e */ /* 0x000fe400000010ff */
[----:B------:R-:W-:Y:S01]  /*1e50*/  F2FP.BF16.F32.PACK_AB R62, R87, R62 ;  /* 0x0000003e573e723e */ /* 0x000fe200000010ff */
[----:B------:R2:W-:Y:S01]  /*1e60*/  STG.E.128 desc[UR14][R78.64], R52 ;  /* 0x000000344e007986 */ /* 0x0005e2000c101d0e */
[----:B------:R-:W-:Y:S02]  /*1e70*/  F2FP.BF16.F32.PACK_AB R61, R85, R82 ;  /* 0x00000052553d723e */ /* 0x000fe400000010ff */
[----:B------:R-:W-:-:S05]  /*1e80*/  F2FP.BF16.F32.PACK_AB R60, R83, R60 ;  /* 0x0000003c533c723e */ /* 0x000fca00000010ff */
[----:B------:R2:W-:Y:S01]  /*1e90*/  STG.E.128 desc[UR14][R74.64], R60 ;  /* 0x0000003c4a007986 */ /* 0x0005e2000c101d0e */
[----:B------:R-:W-:Y:S05]  /*1ea0*/  BRA `(.L_x_1438) ;  /* 0x0000000c006c7947 */ /* 0x000fea0003800000 */
.L_x_1436:
[----:B------:R-:W-:-:S04]  /*1eb0*/  UISETP.NE.U32.AND UP1, UPT, UR22, URZ, UPT ;  /* 0x000000ff1600728c */ /* 0x000fc8000bf25070 */
[----:B------:R-:W-:-:S09]  /*1ec0*/  UISETP.NE.AND.EX UP1, UPT, UR23, URZ, UPT, UP1 ;  /* 0x000000ff1700728c */ /* 0x000fd2000bf25310 */
[----:B------:R-:W-:Y:S05]  /*1ed0*/  BRA.U UP1, `(.L_x_1439) ;  /* 0x0000000501987547 */ /* 0x000fea000b800000 */
[--C-:B------:R-:W-:Y:S01]  /*1ee0*/  FFMA.FTZ R48, R95, UR4, R53.reuse ;  /* 0x000000045f307c23 */ /* 0x100fe20008010035 */
[--C-:B------:R-:W-:Y:S01]  /*1ef0*/  FFMA.FTZ R49, R88, UR4, R53.reuse ;  /* 0x0000000458317c23 */ /* 0x100fe20008010035 */
[--C-:B------:R-:W-:Y:S01]  /*1f00*/  FFMA.FTZ R93, R93, UR4, R53.reuse ;  /* 0x000000045d5d7c23 */ /* 0x100fe20008010035 */
[--C-:B------:R-:W-:Y:S01]  /*1f10*/  FFMA.FTZ R50, R115, UR4, R53.reuse ;  /* 0x0000000473327c23 */ /* 0x100fe20008010035 */
[----:B------:R-:W-:Y:S01]  /*1f20*/  FFMA.FTZ R52, R113, UR4, R53 ;  /* 0x0000000471347c23 */ /* 0x000fe20008010035 */
[--C-:B------:R-:W-:Y:S01]  /*1f30*/  FADD.FTZ R54, R63, -R48.reuse ;  /* 0x800000303f367221 */ /* 0x100fe20000010000 */
[----:B------:R-:W-:Y:S01]  /*1f40*/  FADD.FTZ R77, R80, -R49 ;  /* 0x80000031504d7221 */ /* 0x000fe20000010000 */
[----:B-----5:R-:W-:Y:S01]  /*1f50*/  PRMT R48, R43, 0x7632, R48 ;  /* 0x000076322b307816 */ /* 0x020fe20000000030 */
[----:B------:R-:W-:Y:S01]  /*1f60*/  FFMA.FTZ R51, R108, UR4, R53 ;  /* 0x000000046c337c23 */ /* 0x000fe20008010035 */
[----:B------:R-:W-:Y:S01]  /*1f70*/  PRMT R49, R42, 0x7632, R49 ;  /* 0x000076322a317816 */ /* 0x000fe20000000031 */
        /* <DEDUP_REMOVED lines=19> */
[----:B------:R-:W-:Y:S01]  /*20b0*/  PRMT R48, R41, 0x7632, R48 ;  /* 0x0000763229307816 */ /* 0x000fe20000000030 */
[----:B------:R-:W-:Y:S01]  /*20c0*/  FADD.FTZ R63, R82, -R55 ;  /* 0x80000037523f7221 */ /* 0x000fe20000010000 */
[----:B------:R-:W-:Y:S01]  /*20d0*/  FFMA.FTZ R56, R93, UR21, R50 ;  /* 0x000000155d387c23 */ /* 0x000fe20008010032 */
[----:B------:R-:W-:Y:S01]  /*20e0*/  SHF.L.U32 R51, R42, 0x10, RZ ;  /* 0x000000102a337819 */ /* 0x000fe200000006ff */
[----:B------:R-:W-:Y:S01]  /*20f0*/  FFMA.FTZ R57, R53, UR21, R52 ;  /* 0x0000001535397c23 */ /* 0x000fe20008010034 */
[----:B------:R-:W-:Y:S01]  /*2100*/  SHF.L.U32 R50, R41, 0x10, RZ ;  /* 0x0000001029327819 */ /* 0x000fe200000006ff */
[----:B------:R-:W-:Y:S01]  /*2110*/  FFMA.FTZ R55, R100, UR21, R49 ;  /* 0x0000001564377c23 */ /* 0x000fe20008010031 */
[----:B------:R-:W-:Y:S01]  /*2120*/  SHF.L.U32 R52, R48, 0x10, RZ ;  /* 0x0000001030347819 */ /* 0x000fe200000006ff */
[----:B------:R-:W-:Y:S01]  /*2130*/  FADD.FTZ R91, R60, -R91 ;  /* 0x8000005b3c5b7221 */ /* 0x000fe20000010000 */
        /* <DEDUP_REMOVED lines=8> */
[----:B------:R-:W0:Y:S01]  /*21c0*/  LDC.64 R48, c[0x0][0x468] ;  /* 0x00011a00ff307b82 */ /* 0x000e220000000a00 */
[----:B------:R-:W-:Y:S01]  /*21d0*/  PRMT R58, R44, 0x7632, R58 ;  /* 0x000076322c3a7816 */ /* 0x000fe2000000003a */
[----:B------:R-:W-:Y:S01]  /*21e0*/  FADD.FTZ R101, R101, -R106 ;  /* 0x8000006a65657221 */ /* 0x000fe20000010000 */
[----:B------:R-:W-:Y:S01]  /*21f0*/  SHF.L.U32 R60, R45, 0x10, RZ ;  /* 0x000000102d3c7819 */ /* 0x000fe200000006ff */
[----:B------:R-:W-:Y:S01]  /*2200*/  FFMA.FTZ R61, R61, UR21, R50 ;  /* 0x000000153d3d7c23 */ /* 0x000fe20008010032 */
[----:B------:R-:W-:Y:S01]  /*2210*/  SHF.L.U32 R58, R58, 0x10, RZ ;  /* 0x000000103a3a7819 */ /* 0x000fe200000006ff */
[----:B------:R-:W-:Y:S01]  /*2220*/  FADD.FTZ R84, R105, -R84 ;  /* 0x8000005469547221 */ /* 0x000fe20000010000 */
[----:B------:R-:W-:Y:S01]  /*2230*/  PRMT R50, R45, 0x7632, R50 ;  /* 0x000076322d327816 */ /* 0x000fe20000000032 */
[----:B------:R-:W-:Y:S01]  /*2240*/  FFMA.FTZ R77, R99, UR21, R60 ;  /* 0x00000015634d7c23 */ /* 0x000fe2000801003c */
[----:B------:R-:W-:Y:S01]  /*2250*/  SHF.L.U32 R59, R44, 0x10, RZ ;  /* 0x000000102c3b7819 */ /* 0x000fe200000006ff */
[----:B------:R-:W-:Y:S01]  /*2260*/  FFMA.FTZ R76, R63, UR21, R58 ;  /* 0x000000153f4c7c23 */ /* 0x000fe2000801003a */
[----:B------:R-:W-:Y:S01]  /*2270*/  PRMT R60, R47, 0x7632, R60 ;  /* 0x000076322f3c7816 */ /* 0x000fe2000000003c */
[----:B------:R-:W-:Y:S01]  /*2280*/  FADD.FTZ R109, R109, -R114 ;  /* 0x800000726d6d7221 */ /* 0x000fe20000010000 */
[----:B------:R-:W-:Y:S01]  /*2290*/  PRMT R58, R46, 0x7632, R58 ;  /* 0x000076322e3a7816 */ /* 0x000fe2000000003a */
[----:B------:R-:W-:Y:S01]  /*22a0*/  FFMA.FTZ R62, R62, UR21, R59 ;  /* 0x000000153e3e7c23 */ /* 0x000fe2000801003b */
        /* <DEDUP_REMOVED lines=41> */
.L_x_1439:
[--C-:B------:R-:W-:Y:S01]  /*2540*/  FFMA.FTZ R49, R88, UR4, R53.reuse ;  /* 0x0000000458317c23 */ /* 0x100fe20008010035 */
[--C-:B------:R-:W-:Y:S01]  /*2550*/  FFMA.FTZ R56, R56, UR4, R53.reuse ;  /* 0x0000000438387c23 */ /* 0x100fe20008010035 */
[--C-:B------:R-:W-:Y:S01]  /*2560*/  FFMA.FTZ R48, R95, UR4, R53.reuse ;  /* 0x000000045f307c23 */ /* 0x100fe20008010035 */
[----:B------:R-:W-:Y:S01]  /*2570*/  FFMA.FTZ R54, R113, UR4, R53 ;  /* 0x0000000471367c23 */ /* 0x000fe20008010035 */
[----:B------:R-:W-:Y:S01]  /*2580*/  FADD.FTZ R80, R80, -R49 ;  /* 0x8000003150507221 */ /* 0x000fe20000010000 */
[----:B-----5:R-:W-:Y:S01]  /*2590*/  SHF.L.U32 R49, R40, 0x10, RZ ;  /* 0x0000001028317819 */ /* 0x020fe200000006ff */
[----:B------:R-:W-:Y:S01]  /*25a0*/  FADD.FTZ R52, R83, -R56 ;  /* 0x8000003853347221 */ /* 0x000fe20000010000 */
[----:B------:R-:W-:Y:S01]  /*25b0*/  FFMA.FTZ R50, R115, UR4, R53 ;  /* 0x0000000473327c23 */ /* 0x000fe20008010035 */
[----:B------:R-:W-:Y:S01]  /*25c0*/  FADD.FTZ R63, R63, -R48 ;  /* 0x800000303f3f7221 */ /* 0x000fe20000010000 */
[----:B------:R-:W-:Y:S01]  /*25d0*/  FADD.FTZ R99, R99, -R54 ;  /* 0x8000003663637221 */ /* 0x000fe20000010000 */
[--C-:B------:R-:W-:Y:S01]  /*25e0*/  FFMA.FTZ R52, R52, UR21, R49.reuse ;  /* 0x0000001534347c23 */ /* 0x100fe20008010031 */
[----:B------:R-:W-:Y:S01]  /*25f0*/  PRMT R49, R41, 0x7632, R49 ;  /* 0x0000763229317816 */ /* 0x000fe20000000031 */
[--C-:B------:R-:W-:Y:S01]  /*2600*/  FFMA.FTZ R86, R86, UR4, R53.reuse ;  /* 0x0000000456567c23 */ /* 0x100fe20008010035 */
[----:B------:R-:W-:Y:S01]  /*2610*/  PRMT R48, R40, 0x7632, R48 ;  /* 0x0000763228307816 */ /* 0x000fe20000000030 */
[--C-:B------:R-:W-:Y:S01]  /*2620*/  FFMA.FTZ R100, R100, UR4, R53.reuse ;  /* 0x0000000464647c23 */ /* 0x100fe20008010035 */
[----:B------:R-:W-:Y:S01]  /*2630*/  PRMT R54, R42, 0x7632, R54 ;  /* 0x000076322a367816 */ /* 0x000fe20000000036 */
[----:B------:R-:W-:Y:S01]  /*2640*/  FADD.FTZ R57, R57, -R50 ;  /* 0x8000003239397221 */ /* 0x000fe20000010000 */
[--C-:B------:R-:W-:Y:S01]  /*2650*/  FFMA.FTZ R78, R117, UR4, R53.reuse ;  /* 0x00000004754e7c23 */ /* 0x100fe20008010035 */
[----:B------:R-:W-:Y:S01]  /*2660*/  SHF.L.U32 R50, R49, 0x10, RZ ;  /* 0x0000001031327819 */ /* 0x000fe200000006ff */
        /* <DEDUP_REMOVED lines=14> */
[----:B------:R-:W0:Y:S01]  /*2750*/  LDC.64 R78, c[0x0][0x478] ;  /* 0x00011e00ff4e7b82 */ /* 0x000e220000000a00 */
[----:B------:R-:W-:Y:S01]  /*2760*/  FFMA.FTZ R100, R100, UR21, R49 ;  /* 0x0000001564647c23 */ /* 0x000fe20008010031 */
[----:B------:R-:W-:Y:S01]  /*2770*/  SHF.L.U32 R56, R42, 0x10, RZ ;  /* 0x000000102a387819 */ /* 0x000fe200000006ff */
[----:B------:R-:W-:Y:S01]  /*2780*/  FADD.FTZ R91, R60, -R91 ;  /* 0x8000005b3c5b7221 */ /* 0x000fe20000010000 */
[----:B------:R-:W-:Y:S01]  /*2790*/  PRMT R54, R43, 0x7632, R54 ;  /* 0x000076322b367816 */ /* 0x000fe20000000036 */
[----:B------:R-:W-:Y:S01]  /*27a0*/  FADD.FTZ R93, R62, -R93 ;  /* 0x8000005d3e5d7221 */ /* 0x000fe20000010000 */
[----:B------:R-:W-:Y:S01]  /*27b0*/  PRMT R59, R44, 0x7632, R59 ;  /* 0x000076322c3b7816 */ /* 0x000fe2000000003b */
[----:B------:R-:W-:Y:S01]  /*27c0*/  FFMA.FTZ R63, R63, UR21, R56 ;  /* 0x000000153f3f7c23 */ /* 0x000fe20008010038 */
[----:B------:R-:W1:Y:S01]  /*27d0*/  LDC.64 R48, c[0x0][0x468] ;  /* 0x00011a00ff307b82 */ /* 0x000e620000000a00 */
        /* <DEDUP_REMOVED lines=21> */
[----:B------:R-:W-:Y:S01]  /*2930*/  FFMA.FTZ R99, R99, UR21, R76 ;  /* 0x0000001563637c23 */ /* 0x000fe2000801004c */
[----:B------:R-:W-:Y:S01]  /*2940*/  SHF.L.U32 R57, R57, 0x10, RZ ;  /* 0x0000001039397819 */ /* 0x000fe200000006ff */
[----:B------:R-:W-:Y:S01]  /*2950*/  FFMA.FTZ R105, R105, UR21, R60 ;  /* 0x0000001569697c23 */ /* 0x000fe2000801003c */
[----:B------:R-:W-:Y:S01]  /*2960*/  SHF.L.U32 R55, R55, 0x10, RZ ;  /* 0x0000001037377819 */ /* 0x000fe200000006ff */
[----:B------:R-:W-:Y:S01]  /*2970*/  FFMA.FTZ R114, R114, UR21, R59 ;  /* 0x0000001572727c23 */ /* 0x000fe2000801003b */
[----:B------:R-:W-:Y:S01]  /*2980*/  SHF.L.U32 R58, R46, 0x10, RZ ;  /* 0x000000102e3a7819 */ /* 0x000fe200000006ff */
[----:B------:R-:W-:Y:S01]  /*2990*/  FADD.FTZ R106, R101, -R106 ;  /* 0x8000006a656a7221 */ /* 0x000fe20000010000 */
[----:B0-----:R-:W-:-:S04]  /*29a0*/  IMAD.WIDE.U32 R76, R74, 0x10, R78 ;  /* 0x000000104a4c7825 */ /* 0x001fc800078e004e */
[----:B------:R-:W-:Y:S01]  /*29b0*/  FMUL.FTZ R59, R93, UR12 ;  /* 0x0000000c5d3b7c20 */ /* 0x000fe20008410000 */
[----:B------:R-:W-:Y:S01]  /*29c0*/  FMUL.FTZ R60, R54, UR12 ;  /* 0x0000000c363c7c20 */ /* 0x000fe20008410000 */
[----:B------:R-:W-:Y:S01]  /*29d0*/  FFMA.FTZ R112, R112, UR21, R57 ;  /* 0x0000001570707c23 */ /* 0x000fe20008010039 */
[----:B------:R-:W-:-:S04]  /*29e0*/  IMAD.WIDE.U32 R78, R75, 0x10, R78 ;  /* 0x000000104b4e7825 */ /* 0x000fc800078e004e */
[----:B------:R-:W-:Y:S01]  /*29f0*/  FMUL.FTZ R57, R51, UR12 ;  /* 0x0000000c33397c20 */ /* 0x000fe20008410000 */
[----:B------:R-:W-:Y:S01]  /*2a00*/  FFMA.FTZ R61, R61, UR21, R62 ;  /* 0x000000153d3d7c23 */ /* 0x000fe2000801003e */
[----:B------:R-:W-:Y:S01]  /*2a10*/  FFMA.FTZ R106, R106, UR21, R55 ;  /* 0x000000156a6a7c23 */ /* 0x000fe20008010037 */
[----:B-1----:R-:W-:-:S04]  /*2a20*/  IMAD.WIDE.U32 R80, R74, 0x10, R48 ;  /* 0x000000104a507825 */ /* 0x002fc800078e0030 */
[----:B------:R-:W-:Y:S01]  /*2a30*/  FFMA.FTZ R103, R103, UR21, R58 ;  /* 0x0000001567677c23 */ /* 0x000fe2000801003a */
[----:B------:R-:W-:Y:S01]  /*2a40*/  FMUL.FTZ R58, R63, UR12 ;  /* 0x0000000c3f3a7c20 */ /* 0x000fe20008410000 */
[----:B------:R-:W-:Y:S01]  /*2a50*/  F2FP.BF16.F32.PACK_AB R59, R60, R59 ;  /* 0x0000003b3c3b723e */ /* 0x000fe200000010ff */
[----:B------:R-:W-:-:S04]  /*2a60*/  IMAD.WIDE.U32 R74, R75, 0x10, R48 ;  /* 0x000000104b4a7825 */ /* 0x000fc800078e0030 */
[C---:B------:R-:W-:Y:S01]  /*2a70*/  FMUL.FTZ R48, R50.reuse, UR12 ;  /* 0x0000000c32307c20 */ /* 0x040fe20008410000 */
[----:B------:R-:W-:Y:S01]  /*2a80*/  F2FP.BF16.F32.PACK_AB R49, R50, R51 ;  /* 0x000000333231723e */ /* 0x000fe200000010ff */
[C---:B------:R-:W-:Y:S01]  /*2a90*/  FMUL.FTZ R55, R100.reuse, UR12 ;  /* 0x0000000c64377c20 */ /* 0x040fe20008410000 */
        /* <DEDUP_REMOVED lines=18> */
[----:B------:R-:W-:Y:S02]  /*2bc0*/  F2FP.BF16.F32.PACK_AB R53, R106, R99 ;  /* 0x000000636a35723e */ /* 0x000fe400000010ff */
[----:B------:R-:W-:Y:S01]  /*2bd0*/  F2FP.BF16.F32.PACK_AB R54, R112, R103 ;  /* 0x000000677036723e */ /* 0x000fe200000010ff */
[----:B------:R1:W-:Y:S01]  /*2be0*/  STG.E.128 desc[UR14][R80.64], R56 ;  /* 0x0000003850007986 */ /* 0x0003e2000c101d0e */
[----:B------:R-:W-:-:S02]  /*2bf0*/  F2FP.BF16.F32.PACK_AB R55, R114, R105 ;  /* 0x000000697237723e */ /* 0x000fc400000010ff */
[----:B------:R-:W-:Y:S02]  /*2c00*/  F2FP.BF16.F32.PACK_AB R63, R89, R86 ;  /* 0x00000056593f723e */ /* 0x000fe400000010ff */
[----:B------:R-:W-:Y:S01]  /*2c10*/  F2FP.BF16.F32.PACK_AB R62, R87, R62 ;  /* 0x0000003e573e723e */ /* 0x000fe200000010ff */
[----:B------:R1:W-:Y:S01]  /*2c20*/  STG.E.128 desc[UR14][R78.64], R52 ;  /* 0x000000344e007986 */ /* 0x0003e2000c101d0e */
[----:B------:R-:W-:Y:S02]  /*2c30*/  F2FP.BF16.F32.PACK_AB R61, R85, R84 ;  /* 0x00000054553d723e */ /* 0x000fe400000010ff */
[----:B------:R-:W-:-:S05]  /*2c40*/  F2FP.BF16.F32.PACK_AB R60, R83, R82 ;  /* 0x00000052533c723e */ /* 0x000fca00000010ff */
[----:B------:R1:W-:Y:S02]  /*2c50*/  STG.E.128 desc[UR14][R74.64], R60 ;  /* 0x0000003c4a007986 */ /* 0x0003e4000c101d0e */
.L_x_1438:
[----:B------:R-:W-:Y:S02]  /*2c60*/  UIADD3 UR6, UPT, UPT, UR6, UR24, URZ ;  /* 0x0000001806067290 */ /* 0x000fe4000fffe0ff */
[----:B------:R-:W-:Y:S02]  /*2c70*/  UPLOP3.LUT UP2, UPT, UPT, UPT, UP2, 0x40, 0x4 ;  /* 0x000000000004789c */ /* 0x000fe40003f4e820 */
[----:B------:R-:W-:-:S09]  /*2c80*/  UISETP.GE.AND UP1, UPT, UR6, UR25, UPT ;  /* 0x000000190600728c */ /* 0x000fd2000bf26270 */
[----:B------:R-:W-:Y:S05]  /*2c90*/  BRA.U !UP1, `(.L_x_1440) ;  /* 0xffffffd509bc7547 */ /* 0x000fea000b83ffff */
[----:B------:R-:W-:Y:S02]  /*2ca0*/  MOV R31, R14 ;  /* 0x0000000e001f7202 */ /* 0x000fe40000000f00 */
[----:B------:R-:W-:Y:S02]  /*2cb0*/  MOV R36, R13 ;  /* 0x0000000d00247202 */ /* 0x000fe40000000f00 */
[----:B------:R-:W-:Y:S02]  /*2cc0*/  MOV R37, R12 ;  /* 0x0000000c00257202 */ /* 0x000fe40000000f00 */
[----:B------:R-:W-:Y:S02]  /*2cd0*/  MOV R38, R11 ;  /* 0x0000000b00267202 */ /* 0x000fe40000000f00 */
[----:B------:R-:W-:Y:S02]  /*2ce0*/  MOV R39, R10 ;  /* 0x0000000a00277202 */ /* 0x000fe40000000f00 */
[----:B-----5:R-:W-:-:S02]  /*2cf0*/  MOV R44, R9 ;  /* 0x00000009002c7202 */ /* 0x020fc40000000f00 */
        /* <DEDUP_REMOVED lines=25> */
.L_x_1433:
[----:B------:R-:W4:Y:S08]  /*2e90*/  LDC R7, c[0x0][0x388] ;  /* 0x0000e200ff077b82 */ /* 0x000f300000000800 */
[----:B------:R-:W5:Y:S08]  /*2ea0*/  LDC.64 R2, c[0x0][0x440] ;  /* 0x00011000ff027b82 */ /* 0x000f700000000a00 */
[----:B------:R-:W0:Y:S01]  /*2eb0*/  LDC.64 R4, c[0x0][0x448] ;  /* 0x00011200ff047b82 */ /* 0x000e220000000a00 */
[----:B----4-:R-:W-:-:S05]  /*2ec0*/  IMAD R7, R7, UR7, RZ ;  /* 0x0000000707077c24 */ /* 0x010fca000f8e02ff */
[----:B------:R-:W-:-:S05]  /*2ed0*/  LEA.HI R7, R7, R0, RZ, 0x1d ;  /* 0x0000000007077211 */ /* 0x000fca00078fe8ff */
[----:B-----5:R-:W-:-:S05]  /*2ee0*/  IMAD.WIDE.U32 R2, R7, 0x20, R2 ;  /* 0x0000002007027825 */ /* 0x020fca00078e0002 */
[----:B--2---:R-:W-:Y:S01]  /*2ef0*/  STG.E.128 desc[UR14][R2.64], R28 ;  /* 0x0000001c02007986 */ /* 0x004fe2000c101d0e */
[----:B0-----:R-:W-:-:S03]  /*2f00*/  IMAD.WIDE.U32 R4, R7, 0x20, R4 ;  /* 0x0000002007047825 */ /* 0x001fc600078e0004 */
        /* <DEDUP_REMOVED lines=8> */
.L_x_1441:
        /* <DEDUP_REMOVED lines=15> */
.L_x_8007:


//--------------------- .text._ZN10layer_norm13ln_bwd_kernelINS_13Kernel_traitsIf13__nv_bfloat16S2_S2_fjLj2048ELj1ELj1ELj4ELj16ENS_18Kernel_traits_baseILj2048EfS2_S2_S2_fjLj128EEEEELb0ELb0ELb1ELb0EEEvNS_9BwdParamsE --------------------------
	.section	.text._ZN10layer_norm13ln_bwd_kernelINS_13Kernel_traitsIf13__nv_bfloat16S2_S2_fjLj2048ELj1ELj1ELj4ELj16ENS_18Kernel_traits_baseILj2048EfS2_S2_S2_fjLj128EEEEELb0ELb0ELb1ELb0EEEvNS_9BwdParamsE,"ax",@progbits
	.align	128
        .global         _ZN10layer_norm13ln_bwd_kernelINS_13Kernel_traitsIf13__nv_bfloat16S2_S2_fjLj2048ELj1ELj1ELj4ELj16ENS_18Kernel_traits_baseILj2048EfS2_S2_S2_fjLj128EEEEELb0ELb0ELb1ELb0EEEvNS_9BwdParamsE
        .type           _ZN10layer_norm13ln_bwd_kernelINS_13Kernel_traitsIf13__nv_bfloat16S2_S2_fjLj2048ELj1ELj1ELj4ELj16ENS_18Kernel_traits_baseILj2048EfS2_S2_S2_fjLj128EEEEELb0ELb0ELb1ELb0EEEvNS_9BwdParamsE,@function
        .size           _ZN10layer_norm13ln_bwd_kernelINS_13Kernel_traitsIf13__nv_bfloat16S2_S2_fjLj2048ELj1ELj1ELj4ELj16ENS_18Kernel_traits_baseILj2048EfS2_S2_S2_fjLj128EEEEELb0ELb0ELb1ELb0EEEvNS_9BwdParamsE,(.L_x_8008 - _ZN10layer_norm13ln_bwd_kernelINS_13Kernel_traitsIf13__nv_bfloat16S2_S2_fjLj2048ELj1ELj1ELj4ELj16ENS_18Kernel_traits_baseILj2048EfS2_S2_S2_fjLj128EEEEELb0ELb0ELb1ELb0EEEvNS_9BwdParamsE)
        .other          _ZN10layer_norm13ln_bwd_kernelINS_13Kernel_traitsIf13__nv_bfloat16S2_S2_fjLj2048ELj1ELj1ELj4ELj16ENS_18Kernel_traits_baseILj2048EfS2_S2_S2_fjLj128EEEEELb0ELb0ELb1ELb0EEEvNS_9BwdParamsE,@"STO_CUDA_ENTRY STV_DEFAULT"
_ZN10layer_norm13ln_bwd_kernelINS_13Kernel_traitsIf13__nv_bfloat16S2_S2_fjLj2048ELj1ELj1ELj4ELj16ENS_18Kernel_traits_baseILj2048EfS2_S2_S2_fjLj128EEEEELb0ELb0ELb1ELb0EEEvNS_9BwdParamsE:
.text._ZN10layer_norm13ln_bwd_kernelINS_13Kernel_traitsIf13__nv_bfloat16S2_S2_fjLj2048ELj1ELj1ELj4ELj16ENS_18Kernel_traits_baseILj2048EfS2_S2_S2_fjLj128EEEEELb0ELb0ELb1ELb0EEEvNS_9BwdParamsE:
        /* <DEDUP_REMOVED lines=18> */
[----:B--2---:R-:W5:Y:S01]  /*0120*/  @P1 LDG.E.128 R16, desc[UR10][R2.64] ;  /* 0x0000000a02101981 */ /* 0x004f62000c1e1d00 */
[----:B-1----:R-:W-:-:S03]  /*0130*/  @P3 IMAD.WIDE.U32 R8, R5, 0x20, R8 ;  /* 0x0000002005083825 */ /* 0x002fc600078e0008 */
[----:B------:R0:W5:Y:S04]  /*0140*/  @P1 LDG.E.128 R20, desc[UR10][R2.64+0x10] ;  /* 0x0000100a02141981 */ /* 0x000168000c1e1d00 */
[----:B------:R1:W5:Y:S04]  /*0150*/  @P3 LDG.E.128 R24, desc[UR10][R8.64] ;  /* 0x0000000a08183981 */ /* 0x000368000c1e1d00 */
        /* <DEDUP_REMOVED lines=42> */
.L_x_1476:
[----:B------:R-:W0:Y:S08]  /*0400*/  LDC.64 R82, c[0x0][0x3f8] ;  /* 0x0000fe00ff527b82 */ /* 0x000e300000000a00 */
[----:B------:R-:W1:Y:S08]  /*0410*/  LDC.64 R80, c[0x0][0x3c8] ;  /* 0x0000f200ff507b82 */ /* 0x000e700000000a00 */
[----:B------:R-:W2:Y:S01]  /*0420*/  LDC.64 R6, c[0x0][0x3f0] ;  /* 0x0000fc00ff067b82 */ /* 0x000ea20000000a00 */
[----:B0-----:R-:W-:-:S05]  /*0430*/  IMAD.WIDE R82, R3, 0x4, R82 ;  /* 0x0000000403527825 */ /* 0x001fca00078e0252 */
[----:B------:R-:W3:Y:S01]  /*0440*/  LDG.E R2, desc[UR10][R82.64] ;  /* 0x0000000a52027981 */ /* 0x000ee2000c1e1900 */
[----:B-1----:R-:W-:-:S05]  /*0450*/  IMAD.WIDE R80, R3, 0x4, R80 ;  /* 0x0000000403507825 */ /* 0x002fca00078e0250 */
[----:B-----5:R0:W5:Y:S01]  /*0460*/  LDG.E R0, desc[UR10][R80.64] ;  /* 0x0000000a50007981 */ /* 0x020162000c1e1900 */
        /* <DEDUP_REMOVED lines=42> */
[----:B------:R-:W-:Y:S02]  /*0710*/  IADD3 R87, PT, PT, R87, 0x80, RZ ;  /* 0x0000008057577810 */ /* 0x000fe40007ffe0ff */
[----:B------:R-:W-:Y:S02]  /*0720*/  IADD3 R115, PT, PT, R115, 0x80, RZ ;  /* 0x0000008073737810 */ /* 0x000fe40007ffe0ff */
[C---:B--2---:R-:W-:Y:S02]  /*0730*/  PRMT R84, R9.reuse, 0x7632, R84 ;  /* 0x0000763209547816 */ /* 0x044fe40000000054 */
[----:B------:R-:W-:Y:S02]  /*0740*/  SHF.L.U32 R9, R9, 0x10, RZ ;  /* 0x0000001009097819 */ /* 0x000fe400000006ff */
[C---:B------:R-:W-:Y:S02]  /*0750*/  PRMT R82, R8.reuse, 0x7632, R82 ;  /* 0x0000763208527816 */ /* 0x040fe40000000052 */
[----:B------:R-:W-:Y:S01]  /*0760*/  SHF.L.U32 R83, R8, 0x10, RZ ;  /* 0x0000001008537819 */ /* 0x000fe200000006ff */
[----:B------:R-:W-:Y:S01]  /*0770*/  FADD.FTZ R9, -R112, R9 ;  /* 0x0000000970097221 */ /* 0x000fe20000010100 */
[----:B------:R-:W-:-:S02]  /*0780*/  SHF.L.U32 R93, R11, 0x10, RZ ;  /* 0x000000100b5d7819 */ /* 0x000fc400000006ff */
[----:B------:R-:W-:Y:S01]  /*0790*/  PRMT R86, R10, 0x7632, R86 ;  /* 0x000076320a567816 */ /* 0x000fe20000000056 */
[----:B------:R-:W-:Y:S01]  /*07a0*/  FADD.FTZ R83, -R112, R83 ;  /* 0x0000005370537221 */ /* 0x000fe20000010100 */
[----:B------:R-:W-:Y:S01]  /*07b0*/  SHF.L.U32 R89, R10, 0x10, RZ ;  /* 0x000000100a597819 */ /* 0x000fe200000006ff */
[----:B-----5:R-:W-:Y:S01]  /*07c0*/  FMUL.FTZ R9, R0, R9 ;  /* 0x0000000900097220 */ /* 0x020fe20000410000 */
[----:B0-----:R-:W-:Y:S01]  /*07d0*/  SHF.L.U32 R81, R82, 0x10, RZ ;  /* 0x0000001052517819 */ /* 0x001fe200000006ff */
[----:B------:R-:W-:Y:S01]  /*07e0*/  FADD.FTZ R93, -R112, R93 ;  /* 0x0000005d705d7221 */ /* 0x000fe20000010100 */
[C---:B---3--:R-:W-:Y:S01]  /*07f0*/  PRMT R10, R13.reuse, 0x7632, R10 ;  /* 0x000076320d0a7816 */ /* 0x048fe2000000000a */
[----:B------:R-:W-:Y:S01]  /*0800*/  FMUL.FTZ R111, R0, R83 ;  /* 0x00000053006f7220 */ /* 0x000fe20000410000 */
[----:B------:R-:W-:Y:S01]  /*0810*/  PRMT R8, R12, 0x7632, R8 ;  /* 0x000076320c087816 */ /* 0x000fe20000000008 */
[----:B------:R-:W-:Y:S01]  /*0820*/  FADD.FTZ R81, -R112, R81 ;  /* 0x0000005170517221 */ /* 0x000fe20000010100 */
[----:B------:R-:W-:-:S02]  /*0830*/  SHF.L.U32 R13, R13, 0x10, RZ ;  /* 0x000000100d0d7819 */ /* 0x000fc400000006ff */
[----:B------:R-:W-:Y:S02]  /*0840*/  SHF.L.U32 R109, R12, 0x10, RZ ;  /* 0x000000100c6d7819 */ /* 0x000fe400000006ff */
[----:B------:R-:W-:Y:S01]  /*0850*/  SHF.L.U32 R85, R84, 0x10, RZ ;  /* 0x0000001054557819 */ /* 0x000fe200000006ff */
[----:B------:R-:W-:Y:S01]  /*0860*/  FADD.FTZ R50, R50, R13 ;  /* 0x0000000d32327221 */ /* 0x000fe20000010000 */
[----:B------:R-:W-:Y:S01]  /*0870*/  PRMT R80, R15, 0x7632, R80 ;  /* 0x000076320f507816 */ /* 0x000fe20000000050 */
[-C--:B------:R-:W-:Y:S01]  /*0880*/  FFMA.FTZ R34, R9, R13.reuse, R34 ;  /* 0x0000000d09227223 */ /* 0x080fe20000010022 */
[----:B------:R-:W-:Y:S01]  /*0890*/  SHF.L.U32 R84, R8, 0x10, RZ ;  /* 0x0000001008547819 */ /* 0x000fe200000006ff */
[----:B------:R-:W-:Y:S01]  /*08a0*/  FMUL.FTZ R8, R18, R13 ;  /* 0x0000000d12087220 */ /* 0x000fe20000410000 */
[----:B------:R-:W-:Y:S01]  /*08b0*/  PRMT R12, R14, 0x7632, R12 ;  /* 0x000076320e0c7816 */ /* 0x000fe2000000000c */
[----:B------:R-:W-:Y:S01]  /*08c0*/  FMUL.FTZ R13, R0, R93 ;  /* 0x0000005d000d7220 */ /* 0x000fe20000410000 */
[----:B------:R-:W-:Y:S01]  /*08d0*/  SHF.L.U32 R15, R15, 0x10, RZ ;  /* 0x000000100f0f7819 */ /* 0x000fe200000006ff */
[----:B------:R-:W-:Y:S01]  /*08e0*/  FADD.FTZ R48, R48, R109 ;  /* 0x0000006d30307221 */ /* 0x000fe20000010000 */
[----:B------:R-:W-:Y:S01]  /*08f0*/  PRMT R88, R11, 0x7632, R88 ;  /* 0x000076320b587816 */ /* 0x000fe20000000058 */
[----:B------:R-:W-:Y:S01]  /*0900*/  FFMA.FTZ R32, R111, R109, R32 ;  /* 0x0000006d6f207223 */ /* 0x000fe20000010020 */
[----:B------:R-:W-:Y:S01]  /*0910*/  SHF.L.U32 R91, R14, 0x10, RZ ;  /* 0x000000100e5b7819 */ /* 0x000fe200000006ff */
[----:B------:R-:W-:Y:S01]  /*0920*/  FMUL.FTZ R14, R0, R81 ;  /* 0x00000051000e7220 */ /* 0x000fe20000410000 */
[----:B------:R-:W-:Y:S01]  /*0930*/  FMUL.FTZ R109, R16, R109 ;  /* 0x0000006d106d7220 */ /* 0x000fe20000410000 */
[----:B------:R-:W-:Y:S01]  /*0940*/  FADD.FTZ R11, -R112, R89 ;  /* 0x00000059700b7221 */ /* 0x000fe20000010100 */
[----:B------:R-:W-:Y:S01]  /*0950*/  SHF.L.U32 R82, R12, 0x10, RZ ;  /* 0x000000100c527819 */ /* 0x000fe200000006ff */
[----:B------:R-:W-:Y:S01]  /*0960*/  FADD.FTZ R54, R54, R15 ;  /* 0x0000000f36367221 */ /* 0x000fe20000010000 */
[----:B------:R-:W-:Y:S01]  /*0970*/  SHF.L.U32 R83, R88, 0x10, RZ ;  /* 0x0000001058537819 */ /* 0x000fe200000006ff */
[-C--:B------:R-:W-:Y:S01]  /*0980*/  FFMA.FTZ R38, R13, R15.reuse, R38 ;  /* 0x0000000f0d267223 */ /* 0x080fe20000010026 */
[----:B------:R-:W-:Y:S01]  /*0990*/  FMUL.FTZ R12, R22, R15 ;  /* 0x0000000f160c7220 */ /* 0x000fe20000410000 */
[----:B------:R-:W-:Y:S01]  /*09a0*/  FADD.FTZ R85, -R112, R85 ;  /* 0x0000005570557221 */ /* 0x000fe20000010100 */
[----:B------:R-:W-:Y:S01]  /*09b0*/  FADD.FTZ R49, R49, R84 ;  /* 0x0000005431317221 */ /* 0x000fe20000010000 */
[-C--:B------:R-:W-:Y:S01]  /*09c0*/  FFMA.FTZ R33, R14, R84.reuse, R33 ;  /* 0x000000540e217223 */ /* 0x080fe20000010021 */
[----:B------:R-:W-:Y:S01]  /*09d0*/  FMUL.FTZ R15, R17, R84 ;  /* 0x00000054110f7220 */ /* 0x000fe20000410000 */
[----:B------:R-:W-:Y:S01]  /*09e0*/  FADD.FTZ R84, RZ, R109 ;  /* 0x0000006dff547221 */ /* 0x000fe20000010000 */
[----:B------:R-:W-:Y:S01]  /*09f0*/  SHF.L.U32 R89, R86, 0x10, RZ ;  /* 0x0000001056597819 */ /* 0x000fe200000006ff */
[----:B------:R-:W-:Y:S01]  /*0a00*/  FMUL.FTZ R11, R0, R11 ;  /* 0x0000000b000b7220 */ /* 0x000fe20000410000 */
[----:B------:R-:W-:Y:S01]  /*0a10*/  FFMA.FTZ R81, R111, R109, RZ ;  /* 0x0000006d6f517223 */ /* 0x000fe200000100ff */
[----:B------:R-:W-:Y:S01]  /*0a20*/  SHF.L.U32 R86, R10, 0x10, RZ ;  /* 0x000000100a567819 */ /* 0x000fe200000006ff */
[----:B------:R-:W-:Y:S01]  /*0a30*/  FADD.FTZ R93, -R112, R83 ;  /* 0x00000053705d7221 */ /* 0x000fe20000010100 */
[----:B------:R-:W-:Y:S01]  /*0a40*/  FMUL.FTZ R88, R0, R85 ;  /* 0x0000005500587220 */ /* 0x000fe20000410000 */
[----:B------:R-:W-:Y:S01]  /*0a50*/  FADD.FTZ R83, R84, R15 ;  /* 0x0000000f54537221 */ /* 0x000fe20000010000 */
[----:B------:R-:W-:Y:S01]  /*0a60*/  FADD.FTZ R52, R52, R91 ;  /* 0x0000005b34347221 */ /* 0x000fe20000010000 */
[-C--:B------:R-:W-:Y:S01]  /*0a70*/  FFMA.FTZ R36, R11, R91.reuse, R36 ;  /* 0x0000005b0b247223 */ /* 0x080fe20000010024 */
[----:B------:R-:W-:Y:S01]  /*0a80*/  FMUL.FTZ R10, R20, R91 ;  /* 0x0000005b140a7220 */ /* 0x000fe20000410000 */
[----:B------:R-:W-:Y:S01]  /*0a90*/  FFMA.FTZ R84, R14, R15, R81 ;  /* 0x0000000f0e547223 */ /* 0x000fe20000010051 */
[----:B------:R-:W-:Y:S01]  /*0aa0*/  FADD.FTZ R91, -R112, R89 ;  /* 0x00000059705b7221 */ /* 0x000fe20000010100 */
[----:B------:R-:W-:Y:S01]  /*0ab0*/  FADD.FTZ R51, R51, R86 ;  /* 0x0000005633337221 */ /* 0x000fe20000010000 */
[-C--:B------:R-:W-:Y:S01]  /*0ac0*/  FFMA.FTZ R35, R88, R86.reuse, R35 ;  /* 0x0000005658237223 */ /* 0x080fe20000010023 */
[----:B------:R-:W-:Y:S01]  /*0ad0*/  FMUL.FTZ R89, R19, R86 ;  /* 0x0000005613597220 */ /* 0x000fe20000410000 */
[----:B------:R-:W-:Y:S01]  /*0ae0*/  FADD.FTZ R86, R83, R8 ;  /* 0x0000000853567221 */ /* 0x000fe20000010000 */
[----:B------:R-:W-:Y:S01]  /*0af0*/  FFMA.FTZ R81, R9, R8, R84 ;  /* 0x0000000809517223 */ /* 0x000fe20000010054 */
[----:B------:R-:W-:Y:S01]  /*0b00*/  FMUL.FTZ R90, R0, R91 ;  /* 0x0000005b005a7220 */ /* 0x000fe20000410000 */
[----:B------:R-:W-:Y:S01]  /*0b10*/  FADD.FTZ R53, R53, R82 ;  /* 0x0000005235357221 */ /* 0x000fe20000010000 */
[----:B------:R-:W-:Y:S01]  /*0b20*/  FADD.FTZ R83, R86, R89 ;  /* 0x0000005956537221 */ /* 0x000fe20000010000 */
[----:B------:R-:W-:Y:S01]  /*0b30*/  FFMA.FTZ R84, R88, R89, R81 ;  /* 0x0000005958547223 */ /* 0x000fe20000010051 */
[-C--:B------:R-:W-:Y:S01]  /*0b40*/  FFMA.FTZ R37, R90, R82.reuse, R37 ;  /* 0x000000525a257223 */ /* 0x080fe20000010025 */
[----:B------:R-:W-:Y:S01]  /*0b50*/  FMUL.FTZ R91, R21, R82 ;  /* 0x00000052155b7220 */ /* 0x000fe20000410000 */
[----:B------:R-:W-:Y:S01]  /*0b60*/  FADD.FTZ R82, R83, R10 ;  /* 0x0000000a53527221 */ /* 0x000fe20000010000 */
[----:B------:R-:W-:Y:S01]  /*0b70*/  FFMA.FTZ R81, R11, R10, R84 ;  /* 0x0000000a0b517223 */ /* 0x000fe20000010054 */
[----:B------:R-:W-:Y:S01]  /*0b80*/  SHF.L.U32 R80, R80, 0x10, RZ ;  /* 0x0000001050507819 */ /* 0x000fe200000006ff */
[----:B------:R-:W-:Y:S01]  /*0b90*/  FMUL.FTZ R92, R0, R93 ;  /* 0x0000005d005c7220 */ /* 0x000fe20000410000 */
[----:B------:R-:W-:Y:S01]  /*0ba0*/  FADD.FTZ R83, R82, R91 ;  /* 0x0000005b52537221 */ /* 0x000fe20000010000 */
[----:B------:R-:W-:-:S02]  /*0bb0*/  FFMA.FTZ R82, R90, R91, R81 ;  /* 0x0000005b5a527223 */ /* 0x000fc40000010051 */
[----:B------:R-:W-:Y:S01]  /*0bc0*/  FADD.FTZ R55, R55, R80 ;  /* 0x0000005037377221 */ /* 0x000fe20000010000 */
[-C--:B------:R-:W-:Y:S01]  /*0bd0*/  FFMA.FTZ R39, R92, R80.reuse, R39 ;  /* 0x000000505c277223 */ /* 0x080fe20000010027 */
[----:B------:R-:W-:Y:S01]  /*0be0*/  FMUL.FTZ R93, R23, R80 ;  /* 0x00000050175d7220 */ /* 0x000fe20000410000 */
[----:B------:R-:W-:Y:S01]  /*0bf0*/  FADD.FTZ R80, R83, R12 ;  /* 0x0000000c53507221 */ /* 0x000fe20000010000 */
[----:B------:R-:W-:-:S03]  /*0c00*/  FFMA.FTZ R81, R13, R12, R82 ;  /* 0x0000000c0d517223 */ /* 0x000fc60000010052 */
[----:B------:R-:W-:Y:S01]  /*0c10*/  FADD.FTZ R113, R80, R93 ;  /* 0x0000005d50717221 */ /* 0x000fe20000010000 */
[----:B------:R-:W-:-:S07]  /*0c20*/  FFMA.FTZ R114, R92, R93, R81 ;  /* 0x0000005d5c727223 */ /* 0x000fce0000010051 */
.L_x_1446:
[----:B----4-:R-:W-:Y:S05]  /*0c30*/  BSYNC.RECONVERGENT B1 ;  /* 0x0000000000017941 */ /* 0x010fea0003800200 */
.L_x_1445:
        /* <DEDUP_REMOVED lines=15> */
[----:B------:R-:W-:Y:S01]  /*0d30*/  SHF.L.U32 R101, R82, 0x10, RZ ;  /* 0x0000001052657819 */ /* 0x000fe200000006ff */
[C---:B------:R-:W-:Y:S01]  /*0d40*/  FADD.FTZ R97, -R112.reuse, R97 ;  /* 0x0000006170617221 */ /* 0x040fe20000010100 */
[----:B------:R-:W-:Y:S02]  /*0d50*/  SHF.L.U32 R99, R81, 0x10, RZ ;  /* 0x0000001051637819 */ /* 0x000fe400000006ff */
[----:B------:R-:W-:Y:S01]  /*0d60*/  PRMT R82, R83, 0x7632, R82 ;  /* 0x0000763253527816 */ /* 0x000fe20000000052 */
[C---:B------:R-:W-:Y:S01]  /*0d70*/  FADD.FTZ R107, -R112.reuse, R101 ;  /* 0x00000065706b7221 */ /* 0x040fe20000010100 */
[----:B------:R-:W-:Y:S01]  /*0d80*/  PRMT R98, R81, 0x7632, R98 ;  /* 0x0000763251627816 */ /* 0x000fe20000000062 */
[----:B------:R-:W-:Y:S01]  /*0d90*/  FADD.FTZ R103, -R112, R99 ;  /* 0x0000006370677221 */ /* 0x000fe20000010100 */
[----:B------:R-:W-:-:S02]  /*0da0*/  SHF.L.U32 R81, R96, 0x10, RZ ;  /* 0x0000001060517819 */ /* 0x000fc400000006ff */
[----:B------:R-:W-:Y:S02]  /*0db0*/  SHF.L.U32 R115, R83, 0x10, RZ ;  /* 0x0000001053737819 */ /* 0x000fe400000006ff */
[----:B0-----:R-:W-:Y:S01]  /*0dc0*/  SHF.L.U32 R95, R82, 0x10, RZ ;  /* 0x00000010525f7819 */ /* 0x001fe200000006ff */
        /* <DEDUP_REMOVED lines=8> */
[----:B------:R-:W-:Y:S01]  /*0e50*/  FMUL.FTZ R97, R0, R103 ;  /* 0x0000006700617220 */ /* 0x000fe20000410000 */
[----:B------:R-:W-:Y:S01]  /*0e60*/  SHF.L.U32 R85, R85, 0x10, RZ ;  /* 0x0000001055557819 */ /* 0x000fe200000006ff */
[----:B------:R-:W-:Y:S01]  /*0e70*/  FMUL.FTZ R94, R24, R99 ;  /* 0x00000063185e7220 */ /* 0x000fe20000410000 */
[----:B------:R-:W-:Y:S01]  /*0e80*/  SHF.L.U32 R84, R80, 0x10, RZ ;  /* 0x0000001050547819 */ /* 0x000fe200000006ff */
[----:B------:R-:W-:Y:S01]  /*0e90*/  FADD.FTZ R56, R56, R99 ;  /* 0x0000006338387221 */ /* 0x000fe20000010000 */
[----:B------:R-:W-:Y:S01]  /*0ea0*/  PRMT R100, R87, 0x7632, R100 ;  /* 0x0000763257647816 */ /* 0x000fe20000000064 */
[----:B------:R-:W-:Y:S01]  /*0eb0*/  FADD.FTZ R58, R58, R85 ;  /* 0x000000553a3a7221 */ /* 0x000fe20000010000 */
[----:B------:R-:W-:Y:S01]  /*0ec0*/  SHF.L.U32 R105, R98, 0x10, RZ ;  /* 0x0000001062697819 */ /* 0x000fe200000006ff */
[-C--:B------:R-:W-:Y:S01]  /*0ed0*/  FFMA.FTZ R42, R97, R85.reuse, R42 ;  /* 0x00000055612a7223 */ /* 0x080fe2000001002a */
[----:B------:R-:W-:Y:S01]  /*0ee0*/  PRMT R98, R86, 0x7632, R98 ;  /* 0x0000763256627816 */ /* 0x000fe20000000062 */
[----:B------:R-:W-:Y:S01]  /*0ef0*/  FMUL.FTZ R96, R26, R85 ;  /* 0x000000551a607220 */ /* 0x000fe20000410000 */
[----:B------:R-:W-:Y:S01]  /*0f00*/  SHF.L.U32 R115, R86, 0x10, RZ ;  /* 0x0000001056737819 */ /* 0x000fe200000006ff */
[----:B------:R-:W-:Y:S01]  /*0f10*/  FMUL.FTZ R103, R25, R84 ;  /* 0x0000005419677220 */ /* 0x000fe20000410000 */
[----:B------:R-:W-:Y:S01]  /*0f20*/  SHF.L.U32 R86, R82, 0x10, RZ ;  /* 0x0000001052567819 */ /* 0x000fe200000006ff */
[----:B------:R-:W-:Y:S01]  /*0f30*/  FADD.FTZ R82, R113, R94 ;  /* 0x0000005e71527221 */ /* 0x000fe20000010000 */
[----:B------:R-:W-:Y:S01]  /*0f40*/  SHF.L.U32 R80, R100, 0x10, RZ ;  /* 0x0000001064507819 */ /* 0x000fe200000006ff */
[----:B------:R-:W-:Y:S01]  /*0f50*/  FMUL.FTZ R100, R0, R101 ;  /* 0x0000006500647220 */ /* 0x000fe20000410000 */
[C---:B------:R-:W-:Y:S01]  /*0f60*/  FFMA.FTZ R85, R95.reuse, R94, R114 ;  /* 0x0000005e5f557223 */ /* 0x040fe20000010072 */
[----:B------:R-:W-:Y:S01]  /*0f70*/  FFMA.FTZ R40, R95, R99, R40 ;  /* 0x000000635f287223 */ /* 0x000fe20000010028 */
[----:B------:R-:W-:Y:S01]  /*0f80*/  FADD.FTZ R105, -R112, R105 ;  /* 0x0000006970697221 */ /* 0x000fe20000010100 */
[----:B------:R-:W-:Y:S01]  /*0f90*/  FMUL.FTZ R99, R0, R107 ;  /* 0x0000006b00637220 */ /* 0x000fe20000410000 */
[----:B------:R-:W-:Y:S01]  /*0fa0*/  FADD.FTZ R107, R82, R103 ;  /* 0x00000067526b7221 */ /* 0x000fe20000010000 */
[----:B------:R-:W-:Y:S01]  /*0fb0*/  FFMA.FTZ R82, R100, R103, R85 ;  /* 0x0000006764527223 */ /* 0x000fe20000010055 */
[----:B------:R-:W-:Y:S01]  /*0fc0*/  FADD.FTZ R83, -R112, R83 ;  /* 0x0000005370537221 */ /* 0x000fe20000010100 */
[----:B------:R-:W-:Y:S01]  /*0fd0*/  FADD.FTZ R57, R57, R84 ;  /* 0x0000005439397221 */ /* 0x000fe20000010000 */
[----:B------:R-:W-:Y:S01]  /*0fe0*/  FFMA.FTZ R41, R100, R84, R41 ;  /* 0x0000005464297223 */ /* 0x000fe20000010029 */
[----:B------:R-:W-:Y:S01]  /*0ff0*/  FMUL.FTZ R102, R0, R105 ;  /* 0x0000006900667220 */ /* 0x000fe20000410000 */
[----:B------:R-:W-:Y:S01]  /*1000*/  FMUL.FTZ R105, R27, R86 ;  /* 0x000000561b697220 */ /* 0x000fe20000410000 */
        /* <DEDUP_REMOVED lines=28> */
[C---:B------:R-:W-:Y:S01]  /*11d0*/  FFMA.FTZ R47, R110.reuse, R80, R47 ;  /* 0x000000506e2f7223 */ /* 0x040fe2000001002f */
[----:B------:R-:W-:Y:S01]  /*11e0*/  FADD.FTZ R113, R85, R108 ;  /* 0x0000006c55717221 */ /* 0x000fe20000010000 */
[----:B------:R-:W-:Y:S01]  /*11f0*/  FFMA.FTZ R114, R110, R108, R81 ;  /* 0x0000006c6e727223 */ /* 0x000fe20000010051 */
[----:B------:R-:W-:Y:S06]  /*1200*/  BRA `(.L_x_1447) ;  /* 0x0000000000487947 */ /* 0x000fec0003800000 */
.L_x_1444:
        /* <DEDUP_REMOVED lines=18> */
.L_x_1447:
[----:B----4-:R-:W-:Y:S05]  /*1330*/  BSYNC.RECONVERGENT B0 ;  /* 0x0000000000007941 */ /* 0x010fea0003800200 */
.L_x_1443:
        /* <DEDUP_REMOVED lines=32> */
.L_x_1449:
[----:B------:R-:W-:Y:S05]  /*1540*/  BSYNC.RECONVERGENT B0 ;  /* 0x0000000000007941 */ /* 0x000fea0003800200 */
.L_x_1448:
        /* <DEDUP_REMOVED lines=24> */
[----:B------:R-:W-:Y:S02]  /*16d0*/  @P2 LEA.HI R113, R82, R113, RZ, 0x3 ;  /* 0x0000007152712211 */ /* 0x000fe400078f18ff */
[----:B------:R-:W-:Y:S01]  /*16e0*/  FADD.FTZ R85, R86, R5 ;  /* 0x0000000556557221 */ /* 0x000fe20000010000 */
[----:B------:R-:W-:Y:S01]  /*16f0*/  FADD.FTZ R80, R87, R80 ;  /* 0x0000005057507221 */ /* 0x000fe20000010000 */
[----:B------:R-:W-:Y:S01]  /*1700*/  HFMA2 R5, -RZ, RZ, 0, 0 ;  /* 0x00000000ff057431 */ /* 0x000fe200000001ff */
[----:B------:R-:W-:Y:S01]  /*1710*/  @P2 LEA.HI.SX32 R5, R113, R112, 0x1d ;  /* 0x0000007071052211 */ /* 0x000fe200078feaff */
        /* <DEDUP_REMOVED lines=21> */
.L_x_1454:
        /* <DEDUP_REMOVED lines=9> */
.L_x_1455:
        /* <DEDUP_REMOVED lines=9> */
.L_x_1456:
        /* <DEDUP_REMOVED lines=9> */
.L_x_1457:
        /* <DEDUP_REMOVED lines=9> */
.L_x_1458:
        /* <DEDUP_REMOVED lines=9> */
.L_x_1459:
        /* <DEDUP_REMOVED lines=9> */
.L_x_1460:
        /* <DEDUP_REMOVED lines=10> */
.L_x_1453:
        /* <DEDUP_REMOVED lines=11> */
[----:B------:R-:W-:Y:S01]  /*1d20*/  FMUL.FTZ R79, R0, R79 ;  /* 0x0000004f004f7220 */ /* 0x000fe20000410000 */
[----:B------:R-:W-:Y:S01]  /*1d30*/  ISETP.GT.AND P0, PT, R2, RZ, PT ;  /* 0x000000ff0200720c */ /* 0x000fe20003f04270 */
[C---:B------:R-:W-:Y:S01]  /*1d40*/  FMUL.FTZ R77, R0.reuse, R83 ;  /* 0x00000053004d7220 */ /* 0x040fe20000410000 */
[----:B------:R-:W-:Y:S01]  /*1d50*/  FMUL.FTZ R78, R0, R87 ;  /* 0x00000057004e7220 */ /* 0x000fe20000410000 */
[-CC-:B------:R-:W-:Y:S01]  /*1d60*/  FFMA.FTZ R115, R11, R84.reuse, R85.reuse ;  /* 0x000000540b737223 */ /* 0x180fe20000010055 */
[----:B------:R-:W2:Y:S01]  /*1d70*/  @P2 LDC R86, c[0x0][0x40c] ;  /* 0x00010300ff562b82 */ /* 0x000ea20000000800 */
[----:B------:R-:W-:Y:S01]  /*1d80*/  FSEL R79, R79, RZ, P0 ;  /* 0x000000ff4f4f7208 */ /* 0x000fe20000000000 */
[----:B------:R-:W-:Y:S01]  /*1d90*/  FFMA.FTZ R114, R90, R84, R85 ;  /* 0x000000545a727223 */ /* 0x000fe20000010055 */
[----:B------:R-:W-:Y:S01]  /*1da0*/  FSEL R76, R76, RZ, P0 ;  /* 0x000000ff4c4c7208 */ /* 0x000fe20000000000 */
[----:B------:R-:W-:Y:S01]  /*1db0*/  FADD.FTZ R115, R10, -R115 ;  /* 0x800000730a737221 */ /* 0x000fe20000010000 */
[----:B------:R-:W-:Y:S01]  /*1dc0*/  FSEL R77, R77, RZ, P0 ;  /* 0x000000ff4d4d7208 */ /* 0x000fe20000000000 */
[----:B------:R-:W-:Y:S01]  /*1dd0*/  FADD.FTZ R117, R91, -R114 ;  /* 0x800000725b757221 */ /* 0x000fe20000010000 */
[----:B------:R-:W-:Y:S01]  /*1de0*/  FSEL R78, R78, RZ, P0 ;  /* 0x000000ff4e4e7208 */ /* 0x000fe20000000000 */
[----:B------:R-:W3:Y:S01]  /*1df0*/  @P2 LDC R81, c[0x0][0x40c] ;  /* 0x00010300ff512b82 */ /* 0x000ee20000000800 */
[----:B0-----:R-:W-:Y:S01]  /*1e00*/  @P2 FMUL.FTZ R82, R79, R82 ;  /* 0x000000524f522220 */ /* 0x001fe20000410000 */
[-CC-:B------:R-:W-:Y:S01]  /*1e10*/  FFMA.FTZ R119, R13, R84.reuse, R85.reuse ;  /* 0x000000540d777223 */ /* 0x180fe20000010055 */
[C---:B------:R-:W-:Y:S01]  /*1e20*/  FMUL.FTZ R114, R0.reuse, R115 ;  /* 0x0000007300727220 */ /* 0x040fe20000410000 */
[----:B------:R-:W-:Y:S01]  /*1e30*/  FMUL.FTZ R115, R0, R117 ;  /* 0x0000007500737220 */ /* 0x000fe20000410000 */
[----:B------:R-:W-:Y:S01]  /*1e40*/  FFMA.FTZ R118, R92, R84, R85 ;  /* 0x000000545c767223 */ /* 0x000fe20000010055 */
[----:B------:R-:W-:-:S02]  /*1e50*/  FADD.FTZ R117, R12, -R119 ;  /* 0x800000770c757221 */ /* 0x000fc40000010000 */
[----:B------:R-:W0:Y:S01]  /*1e60*/  @P2 LDC R87, c[0x0][0x40c] ;  /* 0x00010300ff572b82 */ /* 0x000e220000000800 */
[----:B-1----:R-:W-:Y:S01]  /*1e70*/  @P2 FMUL.FTZ R80, R76, R113 ;  /* 0x000000714c502220 */ /* 0x002fe20000410000 */
[----:B------:R-:W-:Y:S01]  /*1e80*/  FSEL R114, R114, RZ, P0 ;  /* 0x000000ff72727208 */ /* 0x000fe20000000000 */
[----:B------:R-:W-:Y:S01]  /*1e90*/  FMUL.FTZ R117, R0, R117 ;  /* 0x0000007500757220 */ /* 0x000fe20000410000 */
[----:B------:R-:W-:Y:S02]  /*1ea0*/  FSEL R115, R115, RZ, P0 ;  /* 0x000000ff73737208 */ /* 0x000fe40000000000 */
[----:B------:R-:W-:Y:S01]  /*1eb0*/  @P2 F2FP.BF16.F32.PACK_AB R80, RZ, R80 ;  /* 0x00000050ff50223e */ /* 0x000fe200000010ff */
[----:B--2---:R-:W-:Y:S01]  /*1ec0*/  @P2 FMUL.FTZ R83, R77, R86 ;  /* 0x000000564d532220 */ /* 0x004fe20000410000 */
[----:B------:R-:W-:Y:S01]  /*1ed0*/  F2FP.BF16.F32.PACK_AB R76, R79, R76 ;  /* 0x0000004c4f4c723e */ /* 0x000fe200000010ff */
[----:B------:R-:W1:Y:S01]  /*1ee0*/  @P2 LDC R86, c[0x0][0x40c] ;  /* 0x00010300ff562b82 */ /* 0x000e620000000800 */
[----:B------:R-:W-:-:S02]  /*1ef0*/  @P2 PRMT R72, R80, 0x7610, R72 ;  /* 0x0000761050482816 */ /* 0x000fc40000000048 */
[C---:B------:R-:W-:Y:S01]  /*1f00*/  F2FP.BF16.F32.PACK_AB R77, R78.reuse, R77 ;  /* 0x0000004d4e4d723e */ /* 0x040fe200000010ff */
[----:B---3--:R-:W-:Y:S01]  /*1f10*/  @P2 FMUL.FTZ R113, R78, R81 ;  /* 0x000000514e712220 */ /* 0x008fe20000410000 */
[----:B------:R-:W-:Y:S02]  /*1f20*/  @P2 F2FP.BF16.F32.PACK_AB R81, RZ, R82 ;  /* 0x00000052ff51223e */ /* 0x000fe400000010ff */
[----:B------:R-:W-:Y:S02]  /*1f30*/  @P2 F2FP.BF16.F32.PACK_AB R82, RZ, R83 ;  /* 0x00000053ff52223e */ /* 0x000fe400000010ff */
[----:B------:R-:W-:Y:S02]  /*1f40*/  @P2 F2FP.BF16.F32.PACK_AB R83, RZ, R113 ;  /* 0x00000071ff53223e */ /* 0x000fe400000010ff */
[----:B------:R-:W2:Y:S01]  /*1f50*/  @P2 LDC R113, c[0x0][0x40c] ;  /* 0x00010300ff712b82 */ /* 0x000ea20000000800 */
[----:B0-----:R-:W-:Y:S01]  /*1f60*/  @P2 FMUL.FTZ R116, R114, R87 ;  /* 0x0000005772742220 */ /* 0x001fe20000410000 */
[----:B------:R-:W-:-:S02]  /*1f70*/  @P2 PRMT R73, R82, 0x7610, R73 ;  /* 0x0000761052492816 */ /* 0x000fc40000000049 */
[C---:B------:R-:W-:Y:S02]  /*1f80*/  F2FP.BF16.F32.PACK_AB R78, R115.reuse, R114 ;  /* 0x00000072734e723e */ /* 0x040fe400000010ff */
[----:B------:R-:W-:Y:S02]  /*1f90*/  @P2 F2FP.BF16.F32.PACK_AB R116, RZ, R116 ;  /* 0x00000074ff74223e */ /* 0x000fe400000010ff */
[----:B------:R-:W-:Y:S02]  /*1fa0*/  @P2 PRMT R72, R72, 0x5410, R81 ;  /* 0x0000541048482816 */ /* 0x000fe40000000051 */
[----:B------:R-:W-:Y:S01]  /*1fb0*/  @P2 PRMT R74, R116, 0x7610, R74 ;  /* 0x00007610744a2816 */ /* 0x000fe2000000004a */
[----:B-1----:R-:W-:Y:S01]  /*1fc0*/  @P2 FMUL.FTZ R87, R115, R86 ;  /* 0x0000005673572220 */ /* 0x002fe20000410000 */
[----:B------:R-:W-:Y:S01]  /*1fd0*/  FSEL R86, R117, RZ, P0 ;  /* 0x000000ff75567208 */ /* 0x000fe20000000000 */
[----:B------:R-:W-:Y:S01]  /*1fe0*/  FADD.FTZ R117, R93, -R118 ;  /* 0x800000765d757221 */ /* 0x000fe20000010000 */
[----:B------:R-:W-:-:S02]  /*1ff0*/  @P2 PRMT R73, R73, 0x5410, R83 ;  /* 0x0000541049492816 */ /* 0x000fc40000000053 */
[----:B------:R-:W-:Y:S01]  /*2000*/  @P2 F2FP.BF16.F32.PACK_AB R87, RZ, R87 ;  /* 0x00000057ff57223e */ /* 0x000fe200000010ff */
[----:B------:R-:W-:-:S03]  /*2010*/  FMUL.FTZ R117, R0, R117 ;  /* 0x0000007500757220 */ /* 0x000fc60000410000 */
[----:B------:R-:W-:Y:S02]  /*2020*/  @P2 PRMT R74, R74, 0x5410, R87 ;  /* 0x000054104a4a2816 */ /* 0x000fe40000000057 */
[----:B------:R-:W-:Y:S01]  /*2030*/  FSEL R117, R117, RZ, P0 ;  /* 0x000000ff75757208 */ /* 0x000fe20000000000 */
[----:B--2---:R-:W-:-:S03]  /*2040*/  @P2 FMUL.FTZ R113, R86, R113 ;  /* 0x0000007156712220 */ /* 0x004fc60000410000 */
[----:B------:R-:W-:Y:S02]  /*2050*/  F2FP.BF16.F32.PACK_AB R79, R117, R86 ;  /* 0x00000056754f723e */ /* 0x000fe400000010ff */
[----:B------:R-:W-:-:S04]  /*2060*/  @P2 F2FP.BF16.F32.PACK_AB R113, RZ, R113 ;  /* 0x00000071ff71223e */ /* 0x000fc800000010ff */
[----:B------:R-:W-:Y:S01]  /*2070*/  @P2 PRMT R75, R113, 0x7610, R75 ;  /* 0x00007610714b2816 */ /* 0x000fe2000000004b */
[----:B------:R-:W-:Y:S06]  /*2080*/  @!P2 BRA `(.L_x_1461) ;  /* 0x000000080060a947 */ /* 0x000fec0003800000 */
[----:B------:R-:W-:-:S05]  /*2090*/  FMUL.FTZ R80, R117, UR15 ;  /* 0x0000000f75507c20 */ /* 0x000fca0008410000 */
[----:B------:R-:W-:-:S04]  /*20a0*/  F2FP.BF16.F32.PACK_AB R80, RZ, R80 ;  /* 0x00000050ff50723e */ /* 0x000fc800000010ff */
[----:B------:R-:W-:Y:S01]  /*20b0*/  PRMT R75, R75, 0x5410, R80 ;  /* 0x000054104b4b7816 */ /* 0x000fe20000000050 */
[----:B------:R-:W-:Y:S06]  /*20c0*/  BRA `(.L_x_1461) ;  /* 0x0000000800507947 */ /* 0x000fec0003800000 */
.L_x_1452:
        /* <DEDUP_REMOVED lines=9> */
[C---:B------:R-:W-:Y:S02]  /*2160*/  SHF.L.U32 R83, R65.reuse, 0x10, RZ ;  /* 0x0000001041537819 */ /* 0x040fe400000006ff */
[----:B------:R-:W-:-:S04]  /*2170*/  PRMT R81, R65, 0x7632, R81 ;  /* 0x0000763241517816 */ /* 0x000fc80000000051 */
        /* <DEDUP_REMOVED lines=11> */
[----:B------:R-:W1:Y:S01]  /*2230*/  @P2 LDC R82, c[0x0][0x40c] ;  /* 0x00010300ff522b82 */ /* 0x000e620000000800 */
[----:B------:R-:W-:Y:S01]  /*2240*/  @P0 FFMA.FTZ R83, R0, R113, R83 ;  /* 0x0000007100530223 */ /* 0x000fe20000010053 */
[----:B------:R-:W-:Y:S01]  /*2250*/  PRMT R113, R66, 0x7632, R113 ;  /* 0x0000763242717816 */ /* 0x000fe20000000071 */
[----:B------:R-:W-:Y:S01]  /*2260*/  @P0 FADD.FTZ R86, R89, -R86 ;  /* 0x8000005659560221 */ /* 0x000fe20000010000 */
[----:B------:R-:W-:Y:S01]  /*2270*/  @P0 FFMA.FTZ R117, R11, R84, R85 ;  /* 0x000000540b750223 */ /* 0x000fe20000010055 */
[----:B------:R-:W-:Y:S01]  /*2280*/  @P0 FADD.FTZ R114, R91, -R114 ;  /* 0x800000725b720221 */ /* 0x000fe20000010000 */
[----:B------:R-:W-:Y:S01]  /*2290*/  SHF.L.U32 R113, R113, 0x10, RZ ;  /* 0x0000001071717819 */ /* 0x000fe200000006ff */
[----:B------:R-:W-:Y:S01]  /*22a0*/  @P0 FFMA.FTZ R81, R0, R86, R81 ;  /* 0x0000005600510223 */ /* 0x000fe20000010051 */
[----:B------:R-:W2:Y:S01]  /*22b0*/  @P2 LDC R80, c[0x0][0x40c] ;  /* 0x00010300ff502b82 */ /* 0x000ea20000000800 */
[----:B------:R-:W-:Y:S01]  /*22c0*/  @P0 FADD.FTZ R86, R10, -R117 ;  /* 0x800000750a560221 */ /* 0x000fe20000010000 */
[----:B------:R-:W-:Y:S01]  /*22d0*/  SHF.L.U32 R117, R66, 0x10, RZ ;  /* 0x0000001042757819 */ /* 0x000fe200000006ff */
[----:B------:R-:W-:Y:S01]  /*22e0*/  @P0 FFMA.FTZ R113, R0, R114, R113 ;  /* 0x0000007200710223 */ /* 0x000fe20000010071 */
[----:B------:R-:W-:-:S03]  /*22f0*/  @P0 FFMA.FTZ R119, R13, R84, R85 ;  /* 0x000000540d770223 */ /* 0x000fc60000010055 */
[----:B------:R-:W-:Y:S01]  /*2300*/  @P0 FFMA.FTZ R117, R0, R86, R117 ;  /* 0x0000005600750223 */ /* 0x000fe20000010075 */
[----:B------:R-:W3:Y:S01]  /*2310*/  @P2 LDC R114, c[0x0][0x40c] ;  /* 0x00010300ff722b82 */ /* 0x000ee20000000800 */
[----:B------:R-:W-:Y:S01]  /*2320*/  @P0 FADD.FTZ R118, R12, -R119 ;  /* 0x800000770c760221 */ /* 0x000fe20000010000 */
[----:B------:R-:W-:Y:S01]  /*2330*/  SHF.L.U32 R119, R67, 0x10, RZ ;  /* 0x0000001043777819 */ /* 0x000fe200000006ff */
[----:B0-----:R-:W-:-:S04]  /*2340*/  @P2 FMUL.FTZ R113, R113, R116 ;  /* 0x0000007471712220 */ /* 0x001fc80000410000 */
[----:B------:R-:W-:Y:S01]  /*2350*/  @P0 FFMA.FTZ R119, R0, R118, R119 ;  /* 0x0000007600770223 */ /* 0x000fe20000010077 */
[----:B-1----:R-:W-:Y:S01]  /*2360*/  @P2 FMUL.FTZ R115, R115, R82 ;  /* 0x0000005273732220 */ /* 0x002fe20000410000 */
[----:B------:R-:W0:Y:S01]  /*2370*/  @P2 LDC R86, c[0x0][0x40c] ;  /* 0x00010300ff562b82 */ /* 0x000e220000000800 */
[----:B------:R-:W-:-:S03]  /*2380*/  @P2 F2FP.BF16.F32.PACK_AB R113, RZ, R113 ;  /* 0x00000071ff71223e */ /* 0x000fc600000010ff */
[----:B------:R-:W-:Y:S01]  /*2390*/  @P2 F2FP.BF16.F32.PACK_AB R115, RZ, R115 ;  /* 0x00000073ff73223e */ /* 0x000fe200000010ff */
[----:B--2---:R-:W-:-:S03]  /*23a0*/  @P2 FMUL.FTZ R87, R87, R80 ;  /* 0x0000005057572220 */ /* 0x004fc60000410000 */
[----:B------:R-:W1:Y:S02]  /*23b0*/  @P2 LDC R82, c[0x0][0x40c] ;  /* 0x00010300ff522b82 */ /* 0x000e640000000800 */
[----:B------:R-:W-:Y:S01]  /*23c0*/  @P2 F2FP.BF16.F32.PACK_AB R87, RZ, R87 ;  /* 0x00000057ff57223e */ /* 0x000fe200000010ff */
[----:B---3--:R-:W-:-:S05]  /*23d0*/  @P2 FMUL.FTZ R117, R117, R114 ;  /* 0x0000007275752220 */ /* 0x008fca0000410000 */
[----:B------:R-:W2:Y:S01]  /*23e0*/  @P2 LDC R80, c[0x0][0x40c] ;  /* 0x00010300ff502b82 */ /* 0x000ea20000000800 */
[----:B------:R-:W-:Y:S02]  /*23f0*/  @P2 PRMT R72, R87, 0x7610, R72 ;  /* 0x0000761057482816 */ /* 0x000fe40000000048 */
[----:B------:R-:W-:Y:S02]  /*2400*/  @P2 F2FP.BF16.F32.PACK_AB R117, RZ, R117 ;  /* 0x00000075ff75223e */ /* 0x000fe400000010ff */
[----:B------:R-:W-:Y:S01]  /*2410*/  @P2 PRMT R72, R72, 0x5410, R115 ;  /* 0x0000541048482816 */ /* 0x000fe20000000073 */
[----:B0-----:R-:W-:Y:S01]  /*2420*/  @P2 FMUL.FTZ R81, R81, R86 ;  /* 0x0000005651512220 */ /* 0x001fe20000410000 */
[----:B------:R-:W-:-:S04]  /*2430*/  @P2 PRMT R74, R117, 0x7610, R74 ;  /* 0x00007610754a2816 */ /* 0x000fc8000000004a */
[----:B------:R-:W-:Y:S02]  /*2440*/  @P2 F2FP.BF16.F32.PACK_AB R81, RZ, R81 ;  /* 0x00000051ff51223e */ /* 0x000fe400000010ff */
[----:B------:R-:W-:Y:S01]  /*2450*/  @P2 PRMT R74, R74, 0x5410, R113 ;  /* 0x000054104a4a2816 */ /* 0x000fe20000000071 */
[----:B-1----:R-:W-:-:S05]  /*2460*/  @P2 FMUL.FTZ R83, R83, R82 ;  /* 0x0000005253532220 */ /* 0x002fca0000410000 */
[----:B------:R-:W-:Y:S01]  /*2470*/  @P2 F2FP.BF16.F32.PACK_AB R83, RZ, R83 ;  /* 0x00000053ff53223e */ /* 0x000fe200000010ff */
[----:B--2---:R-:W-:-:S03]  /*2480*/  @P2 FMUL.FTZ R80, R119, R80 ;  /* 0x0000005077502220 */ /* 0x004fc60000410000 */
[----:B------:R-:W-:Y:S02]  /*2490*/  @P2 PRMT R73, R83, 0x7610, R73 ;  /* 0x0000761053492816 */ /* 0x000fe40000000049 */
[----:B------:R-:W-:Y:S02]  /*24a0*/  @P2 F2FP.BF16.F32.PACK_AB R80, RZ, R80 ;  /* 0x00000050ff50223e */ /* 0x000fe400000010ff */
[----:B------:R-:W-:Y:S02]  /*24b0*/  @P2 PRMT R73, R73, 0x5410, R81 ;  /* 0x0000541049492816 */ /* 0x000fe40000000051 */
        /* <DEDUP_REMOVED lines=11> */
.L_x_1462:
[----:B------:R-:W-:Y:S01]  /*2570*/  ISETP.GT.AND P0, PT, R2, RZ, PT ;  /* 0x000000ff0200720c */ /* 0x000fe20003f04270 */
[----:B------:R-:W-:Y:S01]  /*2580*/  @P3 FFMA.FTZ R76, R111, R84, R85 ;  /* 0x000000546f4c3223 */ /* 0x000fe20000010055 */
[----:B------:R-:W-:Y:S01]  /*2590*/  SHF.L.U32 R117, R64, 0x10, RZ ;  /* 0x0000001040757819 */ /* 0x000fe200000006ff */
[----:B------:R-:W0:Y:S01]  /*25a0*/  @P2 LDC R118, c[0x0][0x40c] ;  /* 0x00010300ff762b82 */ /* 0x000e220000000800 */
[----:B------:R-:W-:Y:S01]  /*25b0*/  SHF.L.U32 R113, R65, 0x10, RZ ;  /* 0x0000001041717819 */ /* 0x000fe200000006ff */
[----:B------:R-:W-:Y:S01]  /*25c0*/  @P3 FADD.FTZ R76, R109, -R76 ;  /* 0x8000004c6d4c3221 */ /* 0x000fe20000010000 */
[----:B------:R-:W-:Y:S02]  /*25d0*/  SHF.L.U32 R115, R115, 0x10, RZ ;  /* 0x0000001073737819 */ /* 0x000fe400000006ff */
[----:B------:R-:W-:Y:S01]  /*25e0*/  PRMT R83, R66, 0x7632, R83 ;  /* 0x0000763242537816 */ /* 0x000fe20000000053 */
[----:B------:R-:W-:Y:S02]  /*25f0*/  @P3 FFMA.FTZ R117, R0, R76, R117 ;  /* 0x0000004c00753223 */ /* 0x000fe40000010075 */
[----:B------:R-:W1:Y:S01]  /*2600*/  @P2 LDC R87, c[0x0][0x40c] ;  /* 0x00010300ff572b82 */ /* 0x000e620000000800 */
[----:B------:R-:W-:Y:S01]  /*2610*/  SHF.L.U32 R83, R83, 0x10, RZ ;  /* 0x0000001053537819 */ /* 0x000fe200000006ff */
[-CC-:B------:R-:W-:Y:S01]  /*2620*/  @P0 FFMA.FTZ R77, R9, R84.reuse, R85.reuse ;  /* 0x00000054094d0223 */ /* 0x180fe20000010055 */
[-CC-:B------:R-:W-:Y:S01]  /*2630*/  @P0 FFMA.FTZ R76, R88, R84.reuse, R85.reuse ;  /* 0x00000054584c0223 */ /* 0x180fe20000010055 */
[-CC-:B------:R-:W-:Y:S01]  /*2640*/  @P0 FFMA.FTZ R78, R14, R84.reuse, R85.reuse ;  /* 0x000000540e4e0223 */ /* 0x180fe20000010055 */
[----:B------:R-:W-:Y:S01]  /*2650*/  @P0 FFMA.FTZ R79, R11, R84, R85 ;  /* 0x000000540b4f0223 */ /* 0x000fe20000010055 */
[--C-:B------:R-:W-:Y:S01]  /*2660*/  @P0 FADD.FTZ R80, R8, -R77.reuse ;  /* 0x8000004d08500221 */ /* 0x100fe20000010000 */
[----:B------:R-:W-:Y:S01]  /*2670*/  PRMT R77, R65, 0x7632, R77 ;  /* 0x00007632414d7816 */ /* 0x000fe2000000004d */
[----:B------:R-:W-:Y:S01]  /*2680*/  @P0 FADD.FTZ R76, R89, -R76 ;  /* 0x8000004c594c0221 */ /* 0x000fe20000010000 */
[----:B------:R-:W2:Y:S01]  /*2690*/  @P2 LDC R114, c[0x0][0x40c] ;  /* 0x00010300ff722b82 */ /* 0x000ea20000000800 */
[----:B------:R-:W-:Y:S01]  /*26a0*/  @P0 FADD.FTZ R78, R15, -R78 ;  /* 0x8000004e0f4e0221 */ /* 0x000fe20000010000 */
[----:B------:R-:W-:Y:S01]  /*26b0*/  SHF.L.U32 R77, R77, 0x10, RZ ;  /* 0x000000104d4d7819 */ /* 0x000fe200000006ff */
[----:B------:R-:W-:Y:S01]  /*26c0*/  @P0 FFMA.FTZ R113, R0, R80, R113 ;  /* 0x0000005000710223 */ /* 0x000fe20000010071 */
[----:B------:R-:W-:Y:S01]  /*26d0*/  @P0 FFMA.FTZ R80, R90, R84, R85 ;  /* 0x000000545a500223 */ /* 0x000fe20000010055 */
[----:B------:R-:W-:Y:S01]  /*26e0*/  @P0 FFMA.FTZ R115, R0, R78, R115 ;  /* 0x0000004e00730223 */ /* 0x000fe20000010073 */
[----:B------:R-:W-:Y:S01]  /*26f0*/  SHF.L.U32 R78, R66, 0x10, RZ ;  /* 0x00000010424e7819 */ /* 0x000fe200000006ff */
[----:B------:R-:W-:Y:S01]  /*2700*/  @P0 FFMA.FTZ R77, R0, R76, R77 ;  /* 0x0000004c004d0223 */ /* 0x000fe2000001004d */
[----:B------:R-:W3:Y:S01]  /*2710*/  @P2 LDC R120, c[0x0][0x40c] ;  /* 0x00010300ff782b82 */ /* 0x000ee20000000800 */
[----:B------:R-:W-:Y:S01]  /*2720*/  @P0 FADD.FTZ R80, R91, -R80 ;  /* 0x800000505b500221 */ /* 0x000fe20000010000 */
[----:B------:R-:W-:Y:S01]  /*2730*/  @P0 FADD.FTZ R79, R10, -R79 ;  /* 0x8000004f0a4f0221 */ /* 0x000fe20000010000 */
[-CC-:B------:R-:W-:Y:S01]  /*2740*/  @P0 FFMA.FTZ R81, R13, R84.reuse, R85.reuse ;  /* 0x000000540d510223 */ /* 0x180fe20000010055 */
[----:B------:R-:W-:Y:S01]  /*2750*/  @P0 FFMA.FTZ R122, R92, R84, R85 ;  /* 0x000000545c7a0223 */ /* 0x000fe20000010055 */
[C---:B------:R-:W-:Y:S01]  /*2760*/  @P0 FFMA.FTZ R83, R0.reuse, R80, R83 ;  /* 0x0000005000530223 */ /* 0x040fe20000010053 */
[----:B------:R-:W-:Y:S01]  /*2770*/  @P0 FFMA.FTZ R78, R0, R79, R78 ;  /* 0x0000004f004e0223 */ /* 0x000fe2000001004e */
[----:B------:R-:W-:Y:S01]  /*2780*/  @P0 FADD.FTZ R80, R12, -R81 ;  /* 0x800000510c500221 */ /* 0x000fe20000010000 */
[----:B------:R-:W4:Y:S01]  /*2790*/  @P2 LDC R76, c[0x0][0x40c] ;  /* 0x00010300ff4c2b82 */ /* 0x000f220000000800 */
[----:B------:R-:W-:Y:S01]  /*27a0*/  PRMT R79, R67, 0x7632, R79 ;  /* 0x00007632434f7816 */ /* 0x000fe2000000004f */
[----:B------:R-:W-:Y:S01]  /*27b0*/  @P0 FADD.FTZ R122, R93, -R122 ;  /* 0x8000007a5d7a0221 */ /* 0x000fe20000010000 */
[----:B------:R-:W-:Y:S01]  /*27c0*/  SHF.L.U32 R81, R67, 0x10, RZ ;  /* 0x0000001043517819 */ /* 0x000fe200000006ff */
[----:B-1----:R-:W-:Y:S01]  /*27d0*/  @P2 FMUL.FTZ R87, R78, R87 ;  /* 0x000000574e572220 */ /* 0x002fe20000410000 */
[----:B------:R-:W-:-:S02]  /*27e0*/  SHF.L.U32 R79, R79, 0x10, RZ ;  /* 0x000000104f4f7819 */ /* 0x000fc400000006ff */
[----:B------:R-:W-:Y:S01]  /*27f0*/  F2FP.BF16.F32.PACK_AB R78, R83, R78 ;  /* 0x0000004e534e723e */ /* 0x000fe200000010ff */
[----:B------:R-:W1:Y:S01]  /*2800*/  @P2 LDC R116, c[0x0][0x40c] ;  /* 0x00010300ff742b82 */ /* 0x000e620000000800 */
[C---:B------:R-:W-:Y:S01]  /*2810*/  @P0 FFMA.FTZ R81, R0.reuse, R80, R81 ;  /* 0x0000005000510223 */ /* 0x040fe20000010051 */
[----:B------:R-:W-:Y:S01]  /*2820*/  @P0 FFMA.FTZ R79, R0, R122, R79 ;  /* 0x0000007a004f0223 */ /* 0x000fe2000001004f */
[----:B------:R-:W-:Y:S02]  /*2830*/  F2FP.BF16.F32.PACK_AB R80, RZ, R115 ;  /* 0x00000073ff50723e */ /* 0x000fe400000010ff */
[----:B--2---:R-:W-:Y:S01]  /*2840*/  @P2 FMUL.FTZ R114, R81, R114 ;  /* 0x0000007251722220 */ /* 0x004fe20000410000 */
[----:B------:R-:W-:Y:S02]  /*2850*/  @P2 F2FP.BF16.F32.PACK_AB R87, RZ, R87 ;  /* 0x00000057ff57223e */ /* 0x000fe400000010ff */
[----:B------:R-:W2:Y:S01]  /*2860*/  @P2 LDC R82, c[0x0][0x40c] ;  /* 0x00010300ff522b82 */ /* 0x000ea20000000800 */
[----:B---3--:R-:W-:Y:S01]  /*2870*/  @P2 FMUL.FTZ R120, R115, R120 ;  /* 0x0000007873782220 */ /* 0x008fe20000410000 */
[----:B------:R-:W-:-:S02]  /*2880*/  @P2 F2FP.BF16.F32.PACK_AB R114, RZ, R114 ;  /* 0x00000072ff72223e */ /* 0x000fc400000010ff */
[----:B------:R-:W-:Y:S02]  /*2890*/  @P2 PRMT R74, R87, 0x7610, R74 ;  /* 0x00007610574a2816 */ /* 0x000fe4000000004a */
[----:B------:R-:W-:Y:S02]  /*28a0*/  @P2 PRMT R75, R114, 0x7610, R75 ;  /* 0x00007610724b2816 */ /* 0x000fe4000000004b */
[----:B------:R-:W3:Y:S01]  /*28b0*/  @P2 LDC R86, c[0x0][0x40c] ;  /* 0x00010300ff562b82 */ /* 0x000ee20000000800 */
[----:B----4-:R-:W-:Y:S01]  /*28c0*/  @P2 FMUL.FTZ R119, R117, R76 ;  /* 0x0000004c75772220 */ /* 0x010fe20000410000 */
[----:B------:R-:W-:Y:S01]  /*28d0*/  F2FP.BF16.F32.PACK_AB R76, RZ, R117 ;  /* 0x00000075ff4c723e */ /* 0x000fe200000010ff */
[----:B0-----:R-:W-:-:S03]  /*28e0*/  @P2 FMUL.FTZ R117, R113, R118 ;  /* 0x0000007671752220 */ /* 0x001fc60000410000 */
[----:B------:R-:W-:Y:S01]  /*28f0*/  @P2 F2FP.BF16.F32.PACK_AB R115, RZ, R119 ;  /* 0x00000077ff73223e */ /* 0x000fe200000010ff */
[----:B-1----:R-:W-:Y:S01]  /*2900*/  @P2 FMUL.FTZ R118, R77, R116 ;  /* 0x000000744d762220 */ /* 0x002fe20000410000 */
[----:B------:R-:W-:Y:S02]  /*2910*/  @P2 F2FP.BF16.F32.PACK_AB R117, RZ, R117 ;  /* 0x00000075ff75223e */ /* 0x000fe400000010ff */
[----:B------:R-:W-:Y:S02]  /*2920*/  @P2 F2FP.BF16.F32.PACK_AB R116, RZ, R120 ;  /* 0x00000078ff74223e */ /* 0x000fe400000010ff */
[----:B------:R-:W-:Y:S02]  /*2930*/  @P2 F2FP.BF16.F32.PACK_AB R118, RZ, R118 ;  /* 0x00000076ff76223e */ /* 0x000fe400000010ff */
[----:B------:R-:W-:Y:S01]  /*2940*/  @P2 PRMT R72, R115, 0x7610, R72 ;  /* 0x0000761073482816 */ /* 0x000fe20000000048 */
[----:B--2---:R-:W-:Y:S01]  /*2950*/  @P2 FMUL.FTZ R82, R83, R82 ;  /* 0x0000005253522220 */ /* 0x004fe20000410000 */
[----:B------:R-:W-:-:S02]  /*2960*/  @P2 PRMT R73, R117, 0x7610, R73 ;  /* 0x0000761075492816 */ /* 0x000fc40000000049 */
[----:B------:R-:W-:Y:S02]  /*2970*/  F2FP.BF16.F32.PACK_AB R77, R77, R113 ;  /* 0x000000714d4d723e */ /* 0x000fe400000010ff */
[----:B------:R-:W-:Y:S02]  /*2980*/  @P2 F2FP.BF16.F32.PACK_AB R82, RZ, R82 ;  /* 0x00000052ff52223e */ /* 0x000fe400000010ff */
[----:B------:R-:W-:Y:S01]  /*2990*/  @P2 PRMT R72, R72, 0x5410, R116 ;  /* 0x0000541048482816 */ /* 0x000fe20000000074 */
[C---:B---3--:R-:W-:Y:S01]  /*29a0*/  @P2 FMUL.FTZ R86, R79.reuse, R86 ;  /* 0x000000564f562220 */ /* 0x048fe20000410000 */
[----:B------:R-:W-:Y:S02]  /*29b0*/  F2FP.BF16.F32.PACK_AB R79, R79, R81 ;  /* 0x000000514f4f723e */ /* 0x000fe400000010ff */
[----:B------:R-:W-:Y:S02]  /*29c0*/  @P2 PRMT R73, R73, 0x5410, R118 ;  /* 0x0000541049492816 */ /* 0x000fe40000000076 */
[----:B------:R-:W-:-:S02]  /*29d0*/  @P2 F2FP.BF16.F32.PACK_AB R86, RZ, R86 ;  /* 0x00000056ff56223e */ /* 0x000fc400000010ff */
[----:B------:R-:W-:Y:S02]  /*29e0*/  @P2 PRMT R74, R74, 0x5410, R82 ;  /* 0x000054104a4a2816 */ /* 0x000fe40000000052 */
[----:B------:R-:W-:Y:S02]  /*29f0*/  @P2 PRMT R75, R75, 0x5410, R86 ;  /* 0x000054104b4b2816 */ /* 0x000fe40000000056 */
[----:B------:R-:W-:-:S07]  /*2a00*/  PRMT R76, R76, 0x5410, R80 ;  /* 0x000054104c4c7816 */ /* 0x000fce0000000050 */
.L_x_1461:
        /* <DEDUP_REMOVED lines=10> */
.L_x_1451:
[----:B------:R-:W-:Y:S05]  /*2ab0*/  BSYNC.RECONVERGENT B0 ;  /* 0x0000000000007941 */ /* 0x000fea0003800200 */
.L_x_1450:
        /* <DEDUP_REMOVED lines=12> */
[----:B------:R-:W-:Y:S02]  /*2b80*/  SHF.L.U32 R77, R68, 0x10, RZ ;  /* 0x00000010444d7819 */ /* 0x000fe400000006ff */
[----:B------:R-:W-:Y:S02]  /*2b90*/  PRMT R78, R70, 0x7632, R78 ;  /* 0x00007632464e7816 */ /* 0x000fe4000000004e */
[----:B------:R-:W-:Y:S02]  /*2ba0*/  PRMT R76, R68, 0x7632, R76 ;  /* 0x00007632444c7816 */ /* 0x000fe4000000004c */
[----:B------:R-:W-:Y:S01]  /*2bb0*/  SHF.L.U32 R78, R78, 0x10, RZ ;  /* 0x000000104e4e7819 */ /* 0x000fe200000006ff */
[----:B------:R-:W1:Y:S01]  /*2bc0*/  @P2 LDC R114, c[0x0][0x40c] ;  /* 0x00010300ff722b82 */ /* 0x000e620000000800 */
[----:B------:R-:W-:-:S03]  /*2bd0*/  SHF.L.U32 R76, R76, 0x10, RZ ;  /* 0x000000104c4c7819 */ /* 0x000fc600000006ff */
[-CC-:B------:R-:W-:Y:S01]  /*2be0*/  @P4 FFMA.FTZ R79, R95, R84.reuse, R85.reuse ;  /* 0x000000545f4f4223 */ /* 0x180fe20000010055 */
[-CC-:B------:R-:W-:Y:S01]  /*2bf0*/  @P4 FFMA.FTZ R82, R102, R84.reuse, R85.reuse ;  /* 0x0000005466524223 */ /* 0x180fe20000010055 */
[-CC-:B------:R-:W-:Y:S01]  /*2c00*/  @P4 FFMA.FTZ R117, R99, R84.reuse, R85.reuse ;  /* 0x0000005463754223 */ /* 0x180fe20000010055 */
[-C--:B------:R-:W-:Y:S01]  /*2c10*/  @P4 FFMA.FTZ R86, R104, R84.reuse, R85 ;  /* 0x0000005468564223 */ /* 0x080fe20000010055 */
[----:B------:R-:W-:Y:S01]  /*2c20*/  @P4 FADD.FTZ R79, R94, -R79 ;  /* 0x8000004f5e4f4221 */ /* 0x000fe20000010000 */
[-CC-:B------:R-:W-:Y:S01]  /*2c30*/  @P4 FFMA.FTZ R2, R100, R84.reuse, R85.reuse ;  /* 0x0000005464024223 */ /* 0x180fe20000010055 */
[-CC-:B------:R-:W-:Y:S01]  /*2c40*/  @P4 FFMA.FTZ R83, R97, R84.reuse, R85.reuse ;  /* 0x0000005461534223 */ /* 0x180fe20000010055 */
[-CC-:B------:R-:W-:Y:S01]  /*2c50*/  @P4 FFMA.FTZ R87, R101, R84.reuse, R85.reuse ;  /* 0x0000005465574223 */ /* 0x180fe20000010055 */
[----:B------:R-:W-:Y:S01]  /*2c60*/  @P4 FFMA.FTZ R113, R110, R84, R85 ;  /* 0x000000546e714223 */ /* 0x000fe20000010055 */
[----:B------:R-:W-:Y:S01]  /*2c70*/  @P4 FADD.FTZ R85, R105, -R82 ;  /* 0x8000005269554221 */ /* 0x000fe20000010000 */
[----:B------:R-:W-:Y:S01]  /*2c80*/  @P4 FFMA.FTZ R77, R0, R79, R77 ;  /* 0x0000004f004d4223 */ /* 0x000fe2000001004d */
[----:B------:R-:W-:Y:S01]  /*2c90*/  @P4 FADD.FTZ R82, R98, -R117 ;  /* 0x8000007562524221 */ /* 0x000fe20000010000 */
[----:B------:R-:W-:Y:S01]  /*2ca0*/  SHF.L.U32 R79, R70, 0x10, RZ ;  /* 0x00000010464f7819 */ /* 0x000fe200000006ff */
[----:B------:R-:W-:Y:S01]  /*2cb0*/  @P4 FADD.FTZ R117, R107, -R86 ;  /* 0x800000566b754221 */ /* 0x000fe20000010000 */
[--C-:B------:R-:W-:Y:S01]  /*2cc0*/  @P4 FADD.FTZ R81, R103, -R2.reuse ;  /* 0x8000000267514221 */ /* 0x100fe20000010000 */
[----:B------:R-:W2:Y:S01]  /*2cd0*/  @P2 LDC R86, c[0x0][0x40c] ;  /* 0x00010300ff562b82 */ /* 0x000ea20000000800 */
[C---:B------:R-:W-:Y:S01]  /*2ce0*/  PRMT R2, R69.reuse, 0x7632, R2 ;  /* 0x0000763245027816 */ /* 0x040fe20000000002 */
[C---:B------:R-:W-:Y:S01]  /*2cf0*/  @P4 FFMA.FTZ R79, R0.reuse, R82, R79 ;  /* 0x00000052004f4223 */ /* 0x040fe2000001004f */
[C---:B------:R-:W-:Y:S01]  /*2d00*/  @P4 FFMA.FTZ R78, R0.reuse, R117, R78 ;  /* 0x00000075004e4223 */ /* 0x040fe2000001004e */
[----:B------:R-:W-:Y:S01]  /*2d10*/  @P4 FFMA.FTZ R76, R0, R81, R76 ;  /* 0x00000051004c4223 */ /* 0x000fe2000001004c */
[----:B------:R-:W-:Y:S01]  /*2d20*/  SHF.L.U32 R81, R69, 0x10, RZ ;  /* 0x0000001045517819 */ /* 0x000fe200000006ff */
[----:B------:R-:W-:Y:S01]  /*2d30*/  @P4 FADD.FTZ R83, R96, -R83 ;  /* 0x8000005360534221 */ /* 0x000fe20000010000 */
[----:B------:R-:W-:Y:S01]  /*2d40*/  SHF.L.U32 R2, R2, 0x10, RZ ;  /* 0x0000001002027819 */ /* 0x000fe200000006ff */
[----:B------:R-:W3:Y:S01]  /*2d50*/  @P2 LDC R115, c[0x0][0x40c] ;  /* 0x00010300ff732b82 */ /* 0x000ee20000000800 */
[----:B------:R-:W-:Y:S01]  /*2d60*/  @P4 FADD.FTZ R87, R106, -R87 ;  /* 0x800000576a574221 */ /* 0x000fe20000010000 */
[C---:B------:R-:W-:Y:S01]  /*2d70*/  @P4 FFMA.FTZ R81, R0.reuse, R83, R81 ;  /* 0x0000005300514223 */ /* 0x040fe20000010051 */
[C---:B------:R-:W-:Y:S01]  /*2d80*/  PRMT R83, R71.reuse, 0x7632, R83 ;  /* 0x0000763247537816 */ /* 0x040fe20000000053 */
[----:B------:R-:W-:Y:S01]  /*2d90*/  @P4 FFMA.FTZ R2, R0, R85, R2 ;  /* 0x0000005500024223 */ /* 0x000fe20000010002 */
[----:B------:R-:W-:Y:S01]  /*2da0*/  SHF.L.U32 R85, R71, 0x10, RZ ;  /* 0x0000001047557819 */ /* 0x000fe200000006ff */
[----:B------:R-:W-:Y:S01]  /*2db0*/  @P4 FADD.FTZ R84, R108, -R113 ;  /* 0x800000716c544221 */ /* 0x000fe20000010000 */
[----:B------:R-:W-:Y:S01]  /*2dc0*/  SHF.L.U32 R83, R83, 0x10, RZ ;  /* 0x0000001053537819 */ /* 0x000fe200000006ff */
[----:B------:R-:W4:Y:S02]  /*2dd0*/  @P2 LDC R119, c[0x0][0x40c] ;  /* 0x00010300ff772b82 */ /* 0x000f240000000800 */
[C---:B------:R-:W-:Y:S01]  /*2de0*/  @P4 FFMA.FTZ R85, R0.reuse, R87, R85 ;  /* 0x0000005700554223 */ /* 0x040fe20000010055 */
[----:B-1----:R-:W-:Y:S01]  /*2df0*/  @P2 FMUL.FTZ R87, R79, R114 ;  /* 0x000000724f572220 */ /* 0x002fe20000410000 */
[----:B------:R-:W-:Y:S01]  /*2e00*/  @P4 FFMA.FTZ R83, R0, R84, R83 ;  /* 0x0000005400534223 */ /* 0x000fe20000010053 */
[----:B0-----:R-:W-:-:S03]  /*2e10*/  @P2 FMUL.FTZ R0, R77, R80 ;  /* 0x000000504d002220 */ /* 0x001fc60000410000 */
[----:B------:R-:W0:Y:S01]  /*2e20*/  @P2 LDC R117, c[0x0][0x40c] ;  /* 0x00010300ff752b82 */ /* 0x000e220000000800 */
[----:B--2---:R-:W-:Y:S01]  /*2e30*/  @P2 FMUL.FTZ R84, R81, R86 ;  /* 0x0000005651542220 */ /* 0x004fe20000410000 */
[----:B------:R-:W-:Y:S02]  /*2e40*/  @P2 F2FP.BF16.F32.PACK_AB R0, RZ, R0 ;  /* 0x00000000ff00223e */ /* 0x000fe400000010ff */
[----:B------:R-:W-:Y:S02]  /*2e50*/  @P2 F2FP.BF16.F32.PACK_AB R87, RZ, R87 ;  /* 0x00000057ff57223e */ /* 0x000fe400000010ff */
[----:B------:R-:W-:Y:S02]  /*2e60*/  @P2 F2FP.BF16.F32.PACK_AB R84, RZ, R84 ;  /* 0x00000054ff54223e */ /* 0x000fe400000010ff */
[----:B------:R-:W1:Y:S01]  /*2e70*/  @P2 LDC R82, c[0x0][0x40c] ;  /* 0x00010300ff522b82 */ /* 0x000e620000000800 */
[----:B---3--:R-:W-:Y:S01]  /*2e80*/  @P2 FMUL.FTZ R80, R76, R115 ;  /* 0x000000734c502220 */ /* 0x008fe20000410000 */
[----:B------:R-:W-:-:S02]  /*2e90*/  @P2 PRMT R72, R0, 0x7610, R72 ;  /* 0x0000761000482816 */ /* 0x000fc40000000048 */
[----:B------:R-:W-:Y:S02]  /*2ea0*/  @P2 PRMT R73, R84, 0x7610, R73 ;  /* 0x0000761054492816 */ /* 0x000fe40000000049 */
[----:B------:R-:W-:Y:S01]  /*2eb0*/  @P2 F2FP.BF16.F32.PACK_AB R80, RZ, R80 ;  /* 0x00000050ff50223e */ /* 0x000fe200000010ff */
[----:B----4-:R-:W-:Y:S01]  /*2ec0*/  @P2 FMUL.FTZ R86, R2, R119 ;  /* 0x0000007702562220 */ /* 0x010fe20000410000 */
[----:B------:R-:W-:Y:S02]  /*2ed0*/  @P2 PRMT R74, R87, 0x7610, R74 ;  /* 0x00007610574a2816 */ /* 0x000fe4000000004a */
[----:B------:R-:W-:Y:S02]  /*2ee0*/  F2FP.BF16.F32.PACK_AB R76, R76, R77 ;  /* 0x0000004d4c4c723e */ /* 0x000fe400000010ff */
[----:B------:R-:W-:Y:S02]  /*2ef0*/  @P2 F2FP.BF16.F32.PACK_AB R86, RZ, R86 ;  /* 0x00000056ff56223e */ /* 0x000fe400000010ff */
[----:B------:R-:W-:Y:S01]  /*2f00*/  F2FP.BF16.F32.PACK_AB R77, R2, R81 ;  /* 0x00000051024d723e */ /* 0x000fe200000010ff */
[C---:B0-----:R-:W-:Y:S01]  /*2f10*/  @P2 FMUL.FTZ R117, R78.reuse, R117 ;  /* 0x000000754e752220 */ /* 0x041fe20000410000 */
[----:B------:R-:W-:-:S02]  /*2f20*/  F2FP.BF16.F32.PACK_AB R78, R78, R79 ;  /* 0x0000004f4e4e723e */ /* 0x000fc400000010ff */
[----:B------:R-:W-:Y:S02]  /*2f30*/  @P2 PRMT R72, R72, 0x5410, R80 ;  /* 0x0000541048482816 */ /* 0x000fe40000000050 */
[----:B------:R-:W-:Y:S02]  /*2f40*/  @P2 F2FP.BF16.F32.PACK_AB R117, RZ, R117 ;  /* 0x00000075ff75223e */ /* 0x000fe400000010ff */
        /* <DEDUP_REMOVED lines=11> */
.L_x_1466:
[----:B------:R-:W-:Y:S01]  /*3000*/  ISETP.GT.AND P4, PT, R2, RZ, PT ;  /* 0x000000ff0200720c */ /* 0x000fe20003f84270 */
[----:B------:R-:W1:Y:S01]  /*3010*/  @P2 LDC R116, c[0x0][0x40c] ;  /* 0x00010300ff742b82 */ /* 0x000e620000000800 */
[C---:B------:R-:W-:Y:S02]  /*3020*/  PRMT R115, R68.reuse, 0x7632, R115 ;  /* 0x0000763244737816 */ /* 0x040fe40000000073 */
[----:B------:R-:W-:Y:S02]  /*3030*/  SHF.L.U32 R87, R68, 0x10, RZ ;  /* 0x0000001044577819 */ /* 0x000fe400000006ff */
[----:B------:R-:W-:Y:S02]  /*3040*/  SHF.L.U32 R115, R115, 0x10, RZ ;  /* 0x0000001073737819 */ /* 0x000fe400000006ff */
[----:B0-----:R-:W-:-:S04]  /*3050*/  PRMT R83, R69, 0x7632, R83 ;  /* 0x0000763245537816 */ /* 0x001fc80000000053 */
[----:B------:R-:W-:Y:S01]  /*3060*/  SHF.L.U32 R83, R83, 0x10, RZ ;  /* 0x0000001053537819 */ /* 0x000fe200000006ff */
[-CC-:B------:R-:W-:Y:S01]  /*3070*/  @P4 FFMA.FTZ R2, R100, R84.reuse, R85.reuse ;  /* 0x0000005464024223 */ /* 0x180fe20000010055 */
[-CC-:B------:R-:W-:Y:S01]  /*3080*/  @P4 FFMA.FTZ R81, R95, R84.reuse, R85.reuse ;  /* 0x000000545f514223 */ /* 0x180fe20000010055 */
[-CC-:B------:R-:W-:Y:S01]  /*3090*/  @P4 FFMA.FTZ R82, R102, R84.reuse, R85.reuse ;  /* 0x0000005466524223 */ /* 0x180fe20000010055 */
[----:B------:R-:W-:Y:S01]  /*30a0*/  @P4 FFMA.FTZ R113, R97, R84, R85 ;  /* 0x0000005461714223 */ /* 0x000fe20000010055 */
[----:B------:R-:W-:Y:S01]  /*30b0*/  @P4 FADD.FTZ R80, R103, -R2 ;  /* 0x8000000267504221 */ /* 0x000fe20000010000 */
[----:B------:R-:W-:Y:S01]  /*30c0*/  @P4 FADD.FTZ R81, R94, -R81 ;  /* 0x800000515e514221 */ /* 0x000fe20000010000 */
[----:B------:R-:W0:Y:S01]  /*30d0*/  @P2 LDC R2, c[0x0][0x40c] ;  /* 0x00010300ff022b82 */ /* 0x000e220000000800 */
[----:B------:R-:W-:Y:S01]  /*30e0*/  @P4 FADD.FTZ R82, R105, -R82 ;  /* 0x8000005269524221 */ /* 0x000fe20000010000 */
[C---:B------:R-:W-:Y:S01]  /*30f0*/  @P4 FFMA.FTZ R115, R0.reuse, R80, R115 ;  /* 0x0000005000734223 */ /* 0x040fe20000010073 */
[----:B------:R-:W-:Y:S01]  /*3100*/  @P4 FFMA.FTZ R87, R0, R81, R87 ;  /* 0x0000005100574223 */ /* 0x000fe20000010057 */
[----:B------:R-:W-:Y:S01]  /*3110*/  SHF.L.U32 R81, R69, 0x10, RZ ;  /* 0x0000001045517819 */ /* 0x000fe200000006ff */
[----:B------:R-:W-:Y:S01]  /*3120*/  @P4 FADD.FTZ R113, R96, -R113 ;  /* 0x8000007160714221 */ /* 0x000fe20000010000 */
[----:B------:R-:W-:Y:S01]  /*3130*/  @P4 FFMA.FTZ R117, R99, R84, R85 ;  /* 0x0000005463754223 */ /* 0x000fe20000010055 */
[C---:B------:R-:W-:Y:S01]  /*3140*/  @P4 FFMA.FTZ R83, R0.reuse, R82, R83 ;  /* 0x0000005200534223 */ /* 0x040fe20000010053 */
[----:B------:R-:W2:Y:S01]  /*3150*/  @P2 LDC R80, c[0x0][0x40c] ;  /* 0x00010300ff502b82 */ /* 0x000ea20000000800 */
[----:B------:R-:W-:Y:S01]  /*3160*/  @P4 FFMA.FTZ R81, R0, R113, R81 ;  /* 0x0000007100514223 */ /* 0x000fe20000010051 */
[----:B------:R-:W-:Y:S01]  /*3170*/  @P4 FADD.FTZ R82, R98, -R117 ;  /* 0x8000007562524221 */ /* 0x000fe20000010000 */
[----:B------:R-:W-:Y:S01]  /*3180*/  PRMT R113, R70, 0x7632, R113 ;  /* 0x0000763246717816 */ /* 0x000fe20000000071 */
[-CC-:B------:R-:W-:Y:S01]  /*3190*/  @P4 FFMA.FTZ R86, R104, R84.reuse, R85.reuse ;  /* 0x0000005468564223 */ /* 0x180fe20000010055 */
[----:B------:R-:W-:Y:S01]  /*31a0*/  SHF.L.U32 R117, R70, 0x10, RZ ;  /* 0x0000001046757819 */ /* 0x000fe200000006ff */
[----:B------:R-:W-:Y:S01]  /*31b0*/  @P4 FFMA.FTZ R119, R101, R84, R85 ;  /* 0x0000005465774223 */ /* 0x000fe20000010055 */
[----:B------:R-:W-:Y:S01]  /*31c0*/  SHF.L.U32 R113, R113, 0x10, RZ ;  /* 0x0000001071717819 */ /* 0x000fe200000006ff */
[----:B------:R-:W-:-:S02]  /*31d0*/  @P4 FADD.FTZ R86, R107, -R86 ;  /* 0x800000566b564221 */ /* 0x000fc40000010000 */
[----:B------:R-:W-:Y:S01]  /*31e0*/  @P4 FFMA.FTZ R117, R0, R82, R117 ;  /* 0x0000005200754223 */ /* 0x000fe20000010075 */
[----:B------:R-:W-:Y:S01]  /*31f0*/  @P4 FADD.FTZ R114, R106, -R119 ;  /* 0x800000776a724221 */ /* 0x000fe20000010000 */
[----:B------:R-:W3:Y:S01]  /*3200*/  @P2 LDC R82, c[0x0][0x40c] ;  /* 0x00010300ff522b82 */ /* 0x000ee20000000800 */
[----:B------:R-:W-:Y:S01]  /*3210*/  @P4 FFMA.FTZ R113, R0, R86, R113 ;  /* 0x0000005600714223 */ /* 0x000fe20000010071 */
[----:B------:R-:W-:Y:S01]  /*3220*/  SHF.L.U32 R119, R71, 0x10, RZ ;  /* 0x0000001047777819 */ /* 0x000fe200000006ff */
[----:B0-----:R-:W-:-:S04]  /*3230*/  @P2 FMUL.FTZ R87, R87, R2 ;  /* 0x0000000257572220 */ /* 0x001fc80000410000 */
[----:B------:R-:W-:Y:S01]  /*3240*/  @P4 FFMA.FTZ R119, R0, R114, R119 ;  /* 0x0000007200774223 */ /* 0x000fe20000010077 */
[----:B------:R-:W0:Y:S01]  /*3250*/  @P2 LDC R2, c[0x0][0x40c] ;  /* 0x00010300ff022b82 */ /* 0x000e220000000800 */
[----:B------:R-:W-:Y:S02]  /*3260*/  @P2 F2FP.BF16.F32.PACK_AB R87, RZ, R87 ;  /* 0x00000057ff57223e */ /* 0x000fe400000010ff */
[----:B-1----:R-:W-:Y:S01]  /*3270*/  @P2 FMUL.FTZ R119, R119, R116 ;  /* 0x0000007477772220 */ /* 0x002fe20000410000 */
[----:B--2---:R-:W-:Y:S01]  /*3280*/  @P2 FMUL.FTZ R115, R115, R80 ;  /* 0x0000005073732220 */ /* 0x004fe20000410000 */
[----:B------:R-:W-:-:S03]  /*3290*/  @P2 PRMT R72, R87, 0x7610, R72 ;  /* 0x0000761057482816 */ /* 0x000fc60000000048 */
[----:B------:R-:W1:Y:S01]  /*32a0*/  @P2 LDC R80, c[0x0][0x40c] ;  /* 0x00010300ff502b82 */ /* 0x000e620000000800 */
[----:B------:R-:W-:Y:S02]  /*32b0*/  @P2 F2FP.BF16.F32.PACK_AB R115, RZ, R115 ;  /* 0x00000073ff73223e */ /* 0x000fe400000010ff */
[----:B------:R-:W-:Y:S02]  /*32c0*/  @P2 F2FP.BF16.F32.PACK_AB R119, RZ, R119 ;  /* 0x00000077ff77223e */ /* 0x000fe400000010ff */
[----:B------:R-:W-:Y:S02]  /*32d0*/  @P2 PRMT R72, R72, 0x5410, R115 ;  /* 0x0000541048482816 */ /* 0x000fe40000000073 */
[----:B------:R-:W-:Y:S01]  /*32e0*/  @P2 PRMT R75, R119, 0x7610, R75 ;  /* 0x00007610774b2816 */ /* 0x000fe2000000004b */
[----:B------:R-:W2:Y:S01]  /*32f0*/  @P2 LDC R86, c[0x0][0x40c] ;  /* 0x00010300ff562b82 */ /* 0x000ea20000000800 */
[----:B---3--:R-:W-:-:S05]  /*3300*/  @P2 FMUL.FTZ R117, R117, R82 ;  /* 0x0000005275752220 */ /* 0x008fca0000410000 */
        /* <DEDUP_REMOVED lines=21> */
.L_x_1465:
[----:B0-----:R-:W0:Y:S02]  /*3460*/  LDC.64 R80, c[0x0][0x478] ;  /* 0x00011e00ff507b82 */ /* 0x001e240000000a00 */
[----:B0-----:R-:W-:-:S04]  /*3470*/  ISETP.NE.U32.AND P0, PT, R80, RZ, PT ;  /* 0x000000ff5000720c */ /* 0x001fc80003f05070 */
[----:B------:R-:W-:-:S13]  /*3480*/  ISETP.NE.AND.EX P0, PT, R81, RZ, PT, P0 ;  /* 0x000000ff5100720c */ /* 0x000fda0003f05300 */
[----:B------:R-:W-:Y:S05]  /*3490*/  @!P0 BRA `(.L_x_1468) ;  /* 0x0000000400188947 */ /* 0x000fea0003800000 */
[----:B------:R-:W0:Y:S01]  /*34a0*/  @P2 LDC R86, c[0x0][0x40c] ;  /* 0x00010300ff562b82 */ /* 0x000e220000000800 */
[----:B------:R-:W-:Y:S01]  /*34b0*/  ISETP.GT.AND P4, PT, R2, RZ, PT ;  /* 0x000000ff0200720c */ /* 0x000fe20003f84270 */
[-CC-:B------:R-:W-:Y:S01]  /*34c0*/  FFMA.FTZ R77, R95, R84.reuse, R85.reuse ;  /* 0x000000545f4d7223 */ /* 0x180fe20000010055 */
[-CC-:B------:R-:W-:Y:S01]  /*34d0*/  FFMA.FTZ R2, R100, R84.reuse, R85.reuse ;  /* 0x0000005464027223 */ /* 0x180fe20000010055 */
[-CC-:B------:R-:W-:Y:S01]  /*34e0*/  FFMA.FTZ R76, R102, R84.reuse, R85.reuse ;  /* 0x00000054664c7223 */ /* 0x180fe20000010055 */
[-C--:B------:R-:W-:Y:S01]  /*34f0*/  FFMA.FTZ R83, R97, R84.reuse, R85 ;  /* 0x0000005461537223 */ /* 0x080fe20000010055 */
[----:B------:R-:W-:Y:S01]  /*3500*/  FADD.FTZ R77, R94, -R77 ;  /* 0x8000004d5e4d7221 */ /* 0x000fe20000010000 */
[----:B------:R-:W-:Y:S01]  /*3510*/  FADD.FTZ R81, R103, -R2 ;  /* 0x8000000267517221 */ /* 0x000fe20000010000 */
[----:B------:R-:W1:Y:S01]  /*3520*/  @P2 LDC R79, c[0x0][0x40c] ;  /* 0x00010300ff4f2b82 */ /* 0x000e620000000800 */
[-CC-:B------:R-:W-:Y:S01]  /*3530*/  FFMA.FTZ R87, R99, R84.reuse, R85.reuse ;  /* 0x0000005463577223 */ /* 0x180fe20000010055 */
[-CC-:B------:R-:W-:Y:S01]  /*3540*/  FFMA.FTZ R116, R104, R84.reuse, R85.reuse ;  /* 0x0000005468747223 */ /* 0x180fe20000010055 */
[-CC-:B------:R-:W-:Y:S01]  /*3550*/  FFMA.FTZ R115, R101, R84.reuse, R85.reuse ;  /* 0x0000005465737223 */ /* 0x180fe20000010055 */
[----:B------:R-:W-:Y:S01]  /*3560*/  FFMA.FTZ R117, R110, R84, R85 ;  /* 0x000000546e757223 */ /* 0x000fe20000010055 */
[----:B------:R-:W-:Y:S01]  /*3570*/  FADD.FTZ R85, R105, -R76 ;  /* 0x8000004c69557221 */ /* 0x000fe20000010000 */
[C---:B------:R-:W-:Y:S01]  /*3580*/  FMUL.FTZ R76, R0.reuse, R77 ;  /* 0x0000004d004c7220 */ /* 0x040fe20000410000 */
[----:B------:R-:W-:Y:S01]  /*3590*/  FMUL.FTZ R77, R0, R81 ;  /* 0x00000051004d7220 */ /* 0x000fe20000410000 */
[----:B------:R-:W2:Y:S01]  /*35a0*/  @P2 LDC R114, c[0x0][0x40c] ;  /* 0x00010300ff722b82 */ /* 0x000ea20000000800 */
[----:B------:R-:W-:Y:S01]  /*35b0*/  FADD.FTZ R83, R96, -R83 ;  /* 0x8000005360537221 */ /* 0x000fe20000010000 */
[----:B------:R-:W-:Y:S01]  /*35c0*/  FADD.FTZ R87, R98, -R87 ;  /* 0x8000005762577221 */ /* 0x000fe20000010000 */
[----:B------:R-:W-:Y:S01]  /*35d0*/  FMUL.FTZ R84, R0, R85 ;  /* 0x0000005500547220 */ /* 0x000fe20000410000 */
[----:B------:R-:W-:Y:S01]  /*35e0*/  FSEL R77, R77, RZ, P4 ;  /* 0x000000ff4d4d7208 */ /* 0x000fe20002000000 */
[----:B------:R-:W-:Y:S01]  /*35f0*/  FADD.FTZ R113, R107, -R116 ;  /* 0x800000746b717221 */ /* 0x000fe20000010000 */
[----:B------:R-:W-:Y:S01]  /*3600*/  FADD.FTZ R115, R106, -R115 ;  /* 0x800000736a737221 */ /* 0x000fe20000010000 */
[C---:B------:R-:W-:Y:S01]  /*3610*/  FMUL.FTZ R83, R0.reuse, R83 ;  /* 0x0000005300537220 */ /* 0x040fe20000410000 */
[----:B------:R-:W3:Y:S01]  /*3620*/  @P2 LDC R80, c[0x0][0x40c] ;  /* 0x00010300ff502b82 */ /* 0x000ee20000000800 */
[C---:B------:R-:W-:Y:S01]  /*3630*/  FMUL.FTZ R85, R0.reuse, R87 ;  /* 0x0000005700557220 */ /* 0x040fe20000410000 */
[----:B0-----:R-:W-:Y:S01]  /*3640*/  @P2 FMUL.FTZ R81, R77, R86 ;  /* 0x000000564d512220 */ /* 0x001fe20000410000 */
[C---:B------:R-:W-:Y:S01]  /*3650*/  FMUL.FTZ R86, R0.reuse, R113 ;  /* 0x0000007100567220 */ /* 0x040fe20000410000 */
[----:B------:R-:W-:Y:S01]  /*3660*/  FMUL.FTZ R87, R0, R115 ;  /* 0x0000007300577220 */ /* 0x000fe20000410000 */
        /* <DEDUP_REMOVED lines=8> */
[----:B------:R-:W-:-:S02]  /*36f0*/  FSEL R86, R86, RZ, P4 ;  /* 0x000000ff56567208 */ /* 0x000fc40002000000 */
[----:B------:R-:W-:Y:S01]  /*3700*/  FSEL R87, R87, RZ, P4 ;  /* 0x000000ff57577208 */ /* 0x000fe20002000000 */
[----:B------:R-:W1:Y:S01]  /*3710*/  @P2 LDC R78, c[0x0][0x40c] ;  /* 0x00010300ff4e2b82 */ /* 0x000e620000000800 */
[----:B--2---:R-:W-:Y:S01]  /*3720*/  @P2 FMUL.FTZ R114, R83, R114 ;  /* 0x0000007253722220 */ /* 0x004fe20000410000 */
[----:B------:R-:W-:Y:S02]  /*3730*/  @P2 F2FP.BF16.F32.PACK_AB R79, RZ, R79 ;  /* 0x0000004fff4f223e */ /* 0x000fe400000010ff */
[----:B------:R-:W-:Y:S02]  /*3740*/  @P2 F2FP.BF16.F32.PACK_AB R81, RZ, R81 ;  /* 0x00000051ff51223e */ /* 0x000fe400000010ff */
[----:B------:R-:W-:Y:S02]  /*3750*/  @P2 F2FP.BF16.F32.PACK_AB R114, RZ, R114 ;  /* 0x00000072ff72223e */ /* 0x000fe400000010ff */
[----:B------:R-:W2:Y:S01]  /*3760*/  @P2 LDC R2, c[0x0][0x40c] ;  /* 0x00010300ff022b82 */ /* 0x000ea20000000800 */
[----:B---3--:R-:W-:Y:S01]  /*3770*/  @P2 FMUL.FTZ R80, R85, R80 ;  /* 0x0000005055502220 */ /* 0x008fe20000410000 */
[----:B------:R-:W-:-:S02]  /*3780*/  @P2 PRMT R72, R79, 0x7610, R72 ;  /* 0x000076104f482816 */ /* 0x000fc40000000048 */
[----:B------:R-:W-:Y:S02]  /*3790*/  FSEL R0, R0, RZ, P4 ;  /* 0x000000ff00007208 */ /* 0x000fe40002000000 */
[----:B------:R-:W-:Y:S01]  /*37a0*/  @P2 F2FP.BF16.F32.PACK_AB R80, RZ, R80 ;  /* 0x00000050ff50223e */ /* 0x000fe200000010ff */
[----:B0-----:R-:W-:Y:S01]  /*37b0*/  @P2 FMUL.FTZ R82, R84, R82 ;  /* 0x0000005254522220 */ /* 0x001fe20000410000 */
[----:B------:R-:W-:Y:S02]  /*37c0*/  @P2 PRMT R73, R114, 0x7610, R73 ;  /* 0x0000761072492816 */ /* 0x000fe40000000049 */
[----:B------:R-:W-:Y:S02]  /*37d0*/  @P2 PRMT R74, R80, 0x7610, R74 ;  /* 0x00007610504a2816 */ /* 0x000fe4000000004a */
[----:B------:R-:W-:Y:S02]  /*37e0*/  @P2 F2FP.BF16.F32.PACK_AB R82, RZ, R82 ;  /* 0x00000052ff52223e */ /* 0x000fe400000010ff */
[----:B------:R-:W-:Y:S01]  /*37f0*/  F2FP.BF16.F32.PACK_AB R76, R77, R76 ;  /* 0x0000004c4d4c723e */ /* 0x000fe200000010ff */
[----:B-1----:R-:W-:Y:S01]  /*3800*/  @P2 FMUL.FTZ R78, R86, R78 ;  /* 0x0000004e564e2220 */ /* 0x002fe20000410000 */
[----:B------:R-:W-:-:S02]  /*3810*/  F2FP.BF16.F32.PACK_AB R77, R84, R83 ;  /* 0x00000053544d723e */ /* 0x000fc400000010ff */
[----:B------:R-:W-:Y:S02]  /*3820*/  @P2 PRMT R72, R72, 0x5410, R81 ;  /* 0x0000541048482816 */ /* 0x000fe40000000051 */
[----:B------:R-:W-:Y:S02]  /*3830*/  @P2 PRMT R73, R73, 0x5410, R82 ;  /* 0x0000541049492816 */ /* 0x000fe40000000052 */
[----:B------:R-:W-:Y:S01]  /*3840*/  F2FP.BF16.F32.PACK_AB R79, R0, R87 ;  /* 0x00000057004f723e */ /* 0x000fe200000010ff */
[----:B--2---:R-:W-:Y:S01]  /*3850*/  @P2 FMUL.FTZ R113, R87, R2 ;  /* 0x0000000257712220 */ /* 0x004fe20000410000 */
[----:B------:R-:W-:Y:S02]  /*3860*/  @P2 F2FP.BF16.F32.PACK_AB R2, RZ, R78 ;  /* 0x0000004eff02223e */ /* 0x000fe400000010ff */
[----:B------:R-:W-:Y:S02]  /*3870*/  F2FP.BF16.F32.PACK_AB R78, R86, R85 ;  /* 0x00000055564e723e */ /* 0x000fe400000010ff */
[----:B------:R-:W-:-:S02]  /*3880*/  @P2 F2FP.BF16.F32.PACK_AB R113, RZ, R113 ;  /* 0x00000071ff71223e */ /* 0x000fc400000010ff */
[----:B------:R-:W-:Y:S02]  /*3890*/  @P2 PRMT R74, R74, 0x5410, R2 ;  /* 0x000054104a4a2816 */ /* 0x000fe40000000002 */
[----:B------:R-:W-:Y:S01]  /*38a0*/  @P2 PRMT R75, R113, 0x7610, R75 ;  /* 0x00007610714b2816 */ /* 0x000fe2000000004b */
[----:B------:R-:W-:Y:S06]  /*38b0*/  @!P2 BRA `(.L_x_1467) ;  /* 0x000000040030a947 */ /* 0x000fec0003800000 */
[----:B------:R-:W-:-:S05]  /*38c0*/  FMUL.FTZ R0, R0, UR15 ;  /* 0x0000000f00007c20 */ /* 0x000fca0008410000 */
[----:B------:R-:W-:-:S04]  /*38d0*/  F2FP.BF16.F32.PACK_AB R0, RZ, R0 ;  /* 0x00000000ff00723e */ /* 0x000fc800000010ff */
[----:B------:R-:W-:Y:S01]  /*38e0*/  PRMT R75, R75, 0x5410, R0 ;  /* 0x000054104b4b7816 */ /* 0x000fe20000000000 */
[----:B------:R-:W-:Y:S06]  /*38f0*/  BRA `(.L_x_1467) ;  /* 0x0000000400207947 */ /* 0x000fec0003800000 */
.L_x_1468:
        /* <DEDUP_REMOVED lines=16> */
.L_x_1469:
        /* <DEDUP_REMOVED lines=9> */
.L_x_1470:
        /* <DEDUP_REMOVED lines=9> */
.L_x_1471:
        /* <DEDUP_REMOVED lines=9> */
.L_x_1472:
        /* <DEDUP_REMOVED lines=9> */
.L_x_1473:
        /* <DEDUP_REMOVED lines=9> */
.L_x_1474:
        /* <DEDUP_REMOVED lines=9> */
.L_x_1475:
[----:B------:R-:W-:-:S04]  /*3d60*/  @P2 F2FP.BF16.F32.PACK_AB R80, RZ, R80 ;  /* 0x00000050ff50223e */ /* 0x000fc800000010ff */
[----:B------:R-:W-:-:S07]  /*3d70*/  @P2 PRMT R75, R75, 0x5410, R80 ;  /* 0x000054104b4b2816 */ /* 0x000fce0000000050 */
.L_x_1467:
[----:B------:R-:W0:Y:S08]  /*3d80*/  @P0 LDC.64 R82, c[0x0][0x478] ;  /* 0x00011e00ff520b82 */ /* 0x000e300000000a00 */
[----:B------:R-:W1:Y:S01]  /*3d90*/  @P2 LDC.64 R80, c[0x0][0x468] ;  /* 0x00011a00ff502b82 */ /* 0x000e620000000a00 */
[----:B0-----:R-:W-:-:S05]  /*3da0*/  @P0 IMAD.WIDE.U32 R82, R7, 0x10, R82 ;  /* 0x0000001007520825 */ /* 0x001fca00078e0052 */
[----:B------:R2:W-:Y:S01]  /*3db0*/  @P0 STG.E.128 desc[UR10][R82.64], R76 ;  /* 0x0000004c52000986 */ /* 0x0005e2000c101d0a */
[----:B-1----:R-:W-:-:S05]  /*3dc0*/  @P2 IMAD.WIDE.U32 R80, R5, 0x10, R80 ;  /* 0x0000001005502825 */ /* 0x002fca00078e0050 */
[----:B------:R2:W-:Y:S02]  /*3dd0*/  @P2 STG.E.128 desc[UR10][R80.64], R72 ;  /* 0x0000004850002986 */ /* 0x0005e4000c101d0a */
.L_x_1464:
[----:B------:R-:W-:Y:S05]  /*3de0*/  BSYNC.RECONVERGENT B0 ;  /* 0x0000000000007941 */ /* 0x000fea0003800200 */
.L_x_1463:
[----:B0-2---:R-:W0:Y:S01]  /*3df0*/  LDC.64 R80, c[0x0][0x380] ;  /* 0x0000e000ff507b82 */ /* 0x005e220000000a00 */
[----:B------:R-:W-:Y:S01]  /*3e00*/  UPLOP3.LUT UP1, UPT, UPT, UPT, UP1, 0x40, 0x4 ;  /* 0x000000000004789c */ /* 0x000fe20003f2e810 */
[----:B0-----:R-:W-:-:S04]  /*3e10*/  IADD3 R3, PT, PT, R3, R80, RZ ;  /* 0x0000005003037210 */ /* 0x001fc80007ffe0ff */
[----:B------:R-:W-:-:S13]  /*3e20*/  ISETP.GE.AND P0, PT, R3, R81, PT ;  /* 0x000000510300720c */ /* 0x000fda0003f06270 */
[----:B------:R-:W-:Y:S05]  /*3e30*/  @!P0 BRA `(.L_x_1476) ;  /* 0xffffffc400708947 */ /* 0x000fea000383ffff */
.L_x_1442:
        /* <DEDUP_REMOVED lines=22> */
.L_x_1477:
        /* <DEDUP_REMOVED lines=14> */
.L_x_8008:


//--------------------- .text._ZN10layer_norm13ln_bwd_kernelINS_13Kernel_traitsIf13__nv_bfloat16S2_S2_fjLj2048ELj1ELj1ELj4ELj16ENS_18Kernel_traits_baseILj2048EfS2_S2_S2_fjLj128EEEEELb0ELb0ELb1ELb1EEEvNS_9BwdParamsE --------------------------
	.section	.text._ZN10layer_norm13ln_bwd_kernelINS_13Kernel_traitsIf13__nv_bfloat16S2_S2_fjLj2048ELj1ELj1ELj4ELj16ENS_18Kernel_traits_baseILj2048EfS2_S2_S2_fjLj128EEEEELb0ELb0ELb1ELb1EEEvNS_9BwdParamsE,"ax",@progbits
	.align	128
        .global         _ZN10layer_norm13ln_bwd_kernelINS_13Kernel_traitsIf13__nv_bfloat16S2_S2_fjLj2048ELj1ELj1ELj4ELj16ENS_18Kernel_traits_baseILj2048EfS2_S2_S2_fjLj128EEEEELb0ELb0ELb1ELb1EEEvNS_9BwdParamsE
        .type           _ZN10layer_norm13ln_bwd_kernelINS_13Kernel_traitsIf13__nv_bfloat16S2_S2_fjLj2048ELj1ELj1ELj4ELj16ENS_18Kernel_traits_baseILj2048EfS2_S2_S2_fjLj128EEEEELb0ELb0ELb1ELb1EEEvNS_9BwdParamsE,@function
        .size           _ZN10layer_norm13ln_bwd_kernelINS_13Kernel_traitsIf13__nv_bfloat16S2_S2_fjLj2048ELj1ELj1ELj4ELj16ENS_18Kernel_traits_baseILj2048EfS2_S2_S2_fjLj128EEEEELb0ELb0ELb1ELb1EEEvNS_9BwdParamsE,(.L_x_8009 - _ZN10layer_norm13ln_bwd_kernelINS_13Kernel_traitsIf13__nv_bfloat16S2_S2_fjLj2048ELj1ELj1ELj4ELj16ENS_18Kernel_traits_baseILj2048EfS2_S2_S2_fjLj128EEEEELb0ELb0ELb1ELb1EEEvNS_9BwdParamsE)
        .other          _ZN10layer_norm13ln_bwd_kernelINS_13Kernel_traitsIf13__nv_bfloat16S2_S2_fjLj2048ELj1ELj1ELj4ELj16ENS_18Kernel_traits_baseILj2048EfS2_S2_S2_fjLj128EEEEELb0ELb0ELb1ELb1EEEvNS_9BwdParamsE,@"STO_CUDA_ENTRY STV_DEFAULT"
_ZN10layer_norm13ln_bwd_kernelINS_13Kernel_traitsIf13__nv_bfloat16S2_S2_fjLj2048ELj1ELj1ELj4ELj16ENS_18Kernel_traits_baseILj2048EfS2_S2_S2_fjLj128EEEEELb0ELb0ELb1ELb1EEEvNS_9BwdParamsE:
.text._ZN10layer_norm13ln_bwd_kernelINS_13Kernel_traitsIf13__nv_bfloat16S2_S2_fjLj2048ELj1ELj1ELj4ELj16ENS_18Kernel_traits_baseILj2048EfS2_S2_S2_fjLj128EEEEELb0ELb0ELb1ELb1EEEvNS_9BwdParamsE:
        /* <DEDUP_REMOVED lines=31> */
[----:B--2---:R0:W5:Y:S04]  /*01f0*/  LDG.E.128 R36, desc[UR12][R4.64] ;  /* 0x0000000c04247981 */ /* 0x004168000c1e1d00 */
[----:B------:R0:W5:Y:S04]  /*0200*/  LDG.E.128 R32, desc[UR12][R4.64+0x10] ;  /* 0x0000100c04207981 */ /* 0x000168000c1e1d00 */
[----:B------:R0:W5:Y:S04]  /*0210*/  LDG.E.128 R28, desc[UR12][R4.64+0x1000] ;  /* 0x0010000c041c7981 */ /* 0x000168000c1e1d00 */
[----:B------:R0:W5:Y:S01]  /*0220*/  LDG.E.128 R24, desc[UR12][R4.64+0x1010] ;  /* 0x0010100c04187981 */ /* 0x000162000c1e1d00 */
[----:B------:R-:W-:Y:S01]  /*0230*/  HFMA2 R68, -RZ, RZ, 0, 0 ;  /* 0x00000000ff447431 */ /* 0x000fe200000001ff */
[----:B------:R-:W-:Y:S01]  /*0240*/  MOV R2, UR4 ;  /* 0x0000000400027c02 */ /* 0x000fe20008000f00 */
[----:B-1-34-:R-:W-:-:S11]  /*0250*/  UPLOP3.LUT UP1, UPT, UPT, UPT, UPT, 0x40, 0x4 ;  /* 0x000000000004789c */ /* 0x01afd60003f2e870 */
.L_x_1505:
[----:B------:R-:W1:Y:S08]  /*0260*/  LDC.64 R80, c[0x0][0x3f8] ;  /* 0x0000fe00ff507b82 */ /* 0x000e700000000a00 */
[----:B------:R-:W2:Y:S08]  /*0270*/  LDC.64 R82, c[0x0][0x3c8] ;  /* 0x0000f200ff527b82 */ /* 0x000eb00000000a00 */
[----:B------:R-:W3:Y:S01]  /*0280*/  LDC.64 R84, c[0x0][0x3f0] ;  /* 0x0000fc00ff547b82 */ /* 0x000ee20000000a00 */
[----:B-1----:R-:W-:-:S05]  /*0290*/  IMAD.WIDE R80, R2, 0x4, R80 ;  /* 0x0000000402507825 */ /* 0x002fca00078e0250 */
[----:B------:R-:W4:Y:S01]  /*02a0*/  LDG.E R107, desc[UR12][R80.64] ;  /* 0x0000000c506b7981 */ /* 0x000f22000c1e1900 */
[----:B--2---:R-:W-:-:S05]  /*02b0*/  IMAD.WIDE R82, R2, 0x4, R82 ;  /* 0x0000000402527825 */ /* 0x004fca00078e0252 */
[----:B-----5:R1:W5:Y:S01]  /*02c0*/  LDG.E R108, desc[UR12][R82.64] ;  /* 0x0000000c526c7981 */ /* 0x020362000c1e1900 */
[----:B---3--:R-:W-:-:S05]  /*02d0*/  IMAD.WIDE R84, R2, 0x4, R84 ;  /* 0x0000000402547825 */ /* 0x008fca00078e0254 */
[----:B------:R1:W5:Y:S01]  /*02e0*/  LDG.E R109, desc[UR12][R84.64] ;  /* 0x0000000c546d7981 */ /* 0x000362000c1e1900 */
[----:B------:R-:W-:Y:S02]  /*02f0*/  CS2R R86, SRZ ;  /* 0x0000000000567805 */ /* 0x000fe4000001ff00 */
        /* <DEDUP_REMOVED lines=11> */
[----:B0-----:R-:W0:Y:S01]  /*03b0*/  LDC.64 R4, c[0x0][0x428] ;  /* 0x00010a00ff047b82 */ /* 0x001e220000000a00 */
[----:B------:R-:W-:-:S02]  /*03c0*/  LEA.HI R7, R6, R7, RZ, 0x3 ;  /* 0x0000000706077211 */ /* 0x000fc400078f18ff */
[----:B------:R-:W-:Y:S02]  /*03d0*/  IADD3 R93, PT, PT, R91, 0x80, RZ ;  /* 0x000000805b5d7810 */ /* 0x000fe40007ffe0ff */
[----:B------:R-:W-:Y:S02]  /*03e0*/  LEA.HI.SX32 R7, R7, R0, 0x1d ;  /* 0x0000000007077211 */ /* 0x000fe400078feaff */
[----:B------:R-:W-:Y:S01]  /*03f0*/  SHF.R.S32.HI R0, RZ, 0x1f, R2 ;  /* 0x0000001fff007819 */ /* 0x000fe20000011402 */
[----:B-1----:R-:W-:Y:S01]  /*0400*/  IMAD.WIDE.U32 R80, R91, 0x10, R8 ;  /* 0x000000105b507825 */ /* 0x002fe200078e0008 */
[----:B------:R-:W-:-:S03]  /*0410*/  IADD3 R3, PT, PT, R7, 0x80, RZ ;  /* 0x0000008007037810 */ /* 0x000fc60007ffe0ff */
[----:B------:R-:W-:Y:S02]  /*0420*/  IMAD.WIDE.U32 R8, R93, 0x10, R8 ;  /* 0x000000105d087825 */ /* 0x000fe400078e0008 */
[----:B------:R-:W3:Y:S01]  /*0430*/  LDG.E.128 R80, desc[UR12][R80.64] ;  /* 0x0000000c50507981 */ /* 0x000ee2000c1e1d00 */
[----:B--2---:R-:W-:-:S03]  /*0440*/  LEA R84, P0, R2, R84, 0x2 ;  /* 0x0000005402547211 */ /* 0x004fc600078010ff */
[----:B------:R-:W2:Y:S01]  /*0450*/  LDG.E.128 R8, desc[UR12][R8.64] ;  /* 0x0000000c08087981 */ /* 0x000ea2000c1e1d00 */
[----:B------:R-:W-:Y:S01]  /*0460*/  LEA.HI.X R85, R2, R85, R0, 0x2, P0 ;  /* 0x0000005502557211 */ /* 0x000fe200000f1400 */
[----:B0-----:R-:W-:-:S04]  /*0470*/  IMAD.WIDE.U32 R12, R7, 0x10, R4 ;  /* 0x00000010070c7825 */ /* 0x001fc800078e0004 */
[----:B------:R0:W4:Y:S04]  /*0480*/  LDG.E R0, desc[UR12][R84.64] ;  /* 0x0000000c54007981 */ /* 0x000128000c1e1900 */
[----:B------:R-:W2:Y:S01]  /*0490*/  LDG.E.128 R12, desc[UR12][R12.64] ;  /* 0x0000000c0c0c7981 */ /* 0x000ea2000c1e1d00 */
[----:B------:R-:W-:-:S06]  /*04a0*/  IMAD.WIDE.U32 R4, R3, 0x10, R4 ;  /* 0x0000001003047825 */ /* 0x000fcc00078e0004 */
[----:B------:R-:W2:Y:S01]  /*04b0*/  LDG.E.128 R4, desc[UR12][R4.64] ;  /* 0x0000000c04047981 */ /* 0x000ea2000c1e1d00 */
        /* <DEDUP_REMOVED lines=10> */
[C---:B---3--:R-:W-:Y:S02]  /*0560*/  PRMT R90, R80.reuse, 0x7632, R90 ;  /* 0x00007632505a7816 */ /* 0x048fe4000000005a */
[----:B------:R-:W-:Y:S02]  /*0570*/  SHF.L.U32 R3, R80, 0x10, RZ ;  /* 0x0000001050037819 */ /* 0x000fe400000006ff */
[----:B------:R-:W-:Y:S02]  /*0580*/  PRMT R80, R81, 0x7632, R80 ;  /* 0x0000763251507816 */ /* 0x000fe40000000050 */
[C---:B------:R-:W-:Y:S02]  /*0590*/  PRMT R92, R82.reuse, 0x7632, R92 ;  /* 0x00007632525c7816 */ /* 0x040fe4000000005c */
[----:B------:R-:W-:Y:S02]  /*05a0*/  SHF.L.U32 R121, R82, 0x10, RZ ;  /* 0x0000001052797819 */ /* 0x000fe400000006ff */
[----:B------:R-:W-:-:S02]  /*05b0*/  PRMT R82, R83, 0x7632, R82 ;  /* 0x0000763253527816 */ /* 0x000fc40000000052 */
[----:B------:R-:W-:Y:S02]  /*05c0*/  SHF.L.U32 R81, R81, 0x10, RZ ;  /* 0x0000001051517819 */ /* 0x000fe400000006ff */
[----:B----4-:R-:W-:Y:S02]  /*05d0*/  FSEL R84, R0, RZ, !P2 ;  /* 0x000000ff00547208 */ /* 0x010fe40005000000 */
[C---:B--2---:R-:W-:Y:S02]  /*05e0*/  PRMT R88, R12.reuse, 0x7632, R88 ;  /* 0x000076320c587816 */ /* 0x044fe40000000058 */
[----:B------:R-:W-:Y:S02]  /*05f0*/  SHF.L.U32 R93, R12, 0x10, RZ ;  /* 0x000000100c5d7819 */ /* 0x000fe400000006ff */
[C---:B------:R-:W-:Y:S02]  /*0600*/  PRMT R12, R14.reuse, 0x7632, R12 ;  /* 0x000076320e0c7816 */ /* 0x040fe4000000000c */
[----:B------:R-:W-:-:S02]  /*0610*/  SHF.L.U32 R89, R14, 0x10, RZ ;  /* 0x000000100e597819 */ /* 0x000fc400000006ff */
[----:B------:R-:W-:Y:S02]  /*0620*/  PRMT R14, R10, 0x7632, R14 ;  /* 0x000076320a0e7816 */ /* 0x000fe4000000000e */
[C---:B------:R-:W-:Y:S02]  /*0630*/  PRMT R0, R8.reuse, 0x7632, R0 ;  /* 0x0000763208007816 */ /* 0x040fe40000000000 */
[----:B------:R-:W-:Y:S02]  /*0640*/  SHF.L.U32 R113, R8, 0x10, RZ ;  /* 0x0000001008717819 */ /* 0x000fe400000006ff */
[----:B------:R-:W-:Y:S02]  /*0650*/  SHF.L.U32 R95, R10, 0x10, RZ ;  /* 0x000000100a5f7819 */ /* 0x000fe400000006ff */
[----:B------:R-:W-:Y:S02]  /*0660*/  SHF.L.U32 R80, R80, 0x10, RZ ;  /* 0x0000001050507819 */ /* 0x000fe400000006ff */
[----:B------:R-:W-:-:S02]  /*0670*/  PRMT R8, R9, 0x7632, R8 ;  /* 0x0000763209087816 */ /* 0x000fc40000000008 */
[----:B------:R-:W-:Y:S02]  /*0680*/  PRMT R10, R11, 0x7632, R10 ;  /* 0x000076320b0a7816 */ /* 0x000fe4000000000a */
[----:B------:R-:W-:Y:S02]  /*0690*/  SHF.L.U32 R82, R82, 0x10, RZ ;  /* 0x0000001052527819 */ /* 0x000fe400000006ff */
[----:B------:R-:W-:Y:S02]  /*06a0*/  SHF.L.U32 R83, R83, 0x10, RZ ;  /* 0x0000001053537819 */ /* 0x000fe400000006ff */
[----:B------:R-:W-:Y:S02]  /*06b0*/  SHF.L.U32 R97, R11, 0x10, RZ ;  /* 0x000000100b617819 */ /* 0x000fe400000006ff */
[----:B------:R-:W-:Y:S01]  /*06c0*/  SHF.L.U32 R111, R9, 0x10, RZ ;  /* 0x00000010096f7819 */ /* 0x000fe200000006ff */
[----:B------:R-:W-:Y:S01]  /*06d0*/  FADD.FTZ R9, -R84, R81 ;  /* 0x0000005154097221 */ /* 0x000fe20000010100 */
[----:B------:R-:W-:-:S02]  /*06e0*/  SHF.L.U32 R11, R90, 0x10, RZ ;  /* 0x000000105a0b7819 */ /* 0x000fc400000006ff */
[----:B------:R-:W-:Y:S02]  /*06f0*/  SHF.L.U32 R92, R92, 0x10, RZ ;  /* 0x000000105c5c7819 */ /* 0x000fe400000006ff */
[----:B------:R-:W-:Y:S01]  /*0700*/  SHF.L.U32 R14, R14, 0x10, RZ ;  /* 0x000000100e0e7819 */ /* 0x000fe200000006ff */
[C---:B------:R-:W-:Y:S01]  /*0710*/  FADD.FTZ R115, -R84.reuse, R80 ;  /* 0x0000005054737221 */ /* 0x040fe20000010100 */
[C---:B0-----:R-:W-:Y:S01]  /*0720*/  PRMT R86, R13.reuse, 0x7632, R86 ;  /* 0x000076320d567816 */ /* 0x041fe20000000056 */
[--C-:B------:R-:W-:Y:S01]  /*0730*/  FADD.FTZ R119, -R84, R82.reuse ;  /* 0x0000005254777221 */ /* 0x100fe20000010100 */
[----:B------:R-:W-:Y:S02]  /*0740*/  SHF.L.U32 R0, R0, 0x10, RZ ;  /* 0x0000001000007819 */ /* 0x000fe400000006ff */
[----:B------:R-:W-:Y:S02]  /*0750*/  SHF.L.U32 R8, R8, 0x10, RZ ;  /* 0x0000001008087819 */ /* 0x000fe400000006ff */
[----:B------:R-:W-:Y:S01]  /*0760*/  SHF.L.U32 R10, R10, 0x10, RZ ;  /* 0x000000100a0a7819 */ /* 0x000fe200000006ff */
[C---:B------:R-:W-:Y:S01]  /*0770*/  FADD.FTZ R3, -R84.reuse, R3 ;  /* 0x0000000354037221 */ /* 0x040fe20000010100 */
[----:B------:R-:W-:Y:S01]  /*0780*/  SHF.L.U32 R91, R13, 0x10, RZ ;  /* 0x000000100d5b7819 */ /* 0x000fe200000006ff */
[C---:B------:R-:W-:Y:S01]  /*0790*/  FADD.FTZ R123, -R84.reuse, R83 ;  /* 0x00000053547b7221 */ /* 0x040fe20000010100 */
[C---:B------:R-:W-:Y:S01]  /*07a0*/  PRMT R82, R5.reuse, 0x7632, R82 ;  /* 0x0000763205527816 */ /* 0x040fe20000000052 */
[C---:B------:R-:W-:Y:S01]  /*07b0*/  FADD.FTZ R11, -R84.reuse, R11 ;  /* 0x0000000b540b7221 */ /* 0x040fe20000010100 */
[----:B------:R-:W-:Y:S01]  /*07c0*/  SHF.L.U32 R103, R5, 0x10, RZ ;  /* 0x0000001005677819 */ /* 0x000fe200000006ff */
[C---:B------:R-:W-:Y:S01]  /*07d0*/  FADD.FTZ R117, -R84.reuse, R92 ;  /* 0x0000005c54757221 */ /* 0x040fe20000010100 */
[----:B------:R-:W-:Y:S01]  /*07e0*/  PRMT R13, R15, 0x7632, R13 ;  /* 0x000076320f0d7816 */ /* 0x000fe2000000000d */
[----:B------:R-:W-:Y:S01]  /*07f0*/  FADD.FTZ R83, -R84, R14 ;  /* 0x0000000e54537221 */ /* 0x000fe20000010100 */
[----:B-----5:R-:W-:Y:S01]  /*0800*/  FMUL.FTZ R5, R108, R9 ;  /* 0x000000096c057220 */ /* 0x020fe20000410000 */
[----:B------:R-:W-:Y:S01]  /*0810*/  SHF.L.U32 R86, R86, 0x10, RZ ;  /* 0x0000001056567819 */ /* 0x000fe200000006ff */
[----:B------:R-:W-:Y:S01]  /*0820*/  FADD.FTZ R113, -R84, R113 ;  /* 0x0000007154717221 */ /* 0x000fe20000010100 */
[----:B------:R-:W-:Y:S01]  /*0830*/  PRMT R80, R4, 0x7632, R80 ;  /* 0x0000763204507816 */ /* 0x000fe20000000050 */
[----:B------:R-:W-:Y:S01]  /*0840*/  FMUL.FTZ R14, R108, R115 ;  /* 0x000000736c0e7220 */ /* 0x000fe20000410000 */
[----:B------:R-:W-:Y:S01]  /*0850*/  SHF.L.U32 R105, R4, 0x10, RZ ;  /* 0x0000001004697819 */ /* 0x000fe200000006ff */
[----:B------:R-:W-:Y:S01]  /*0860*/  FADD.FTZ R121, -R84, R121 ;  /* 0x0000007954797221 */ /* 0x000fe20000010100 */
[----:B------:R-:W-:Y:S01]  /*0870*/  SHF.L.U32 R92, R88, 0x10, RZ ;  /* 0x00000010585c7819 */ /* 0x000fe200000006ff */
[C---:B------:R-:W-:Y:S01]  /*0880*/  FADD.FTZ R111, -R84.reuse, R111 ;  /* 0x0000006f546f7221 */ /* 0x040fe20000010100 */
[C---:B------:R-:W-:Y:S01]  /*0890*/  FADD.FTZ R95, -R84.reuse, R95 ;  /* 0x0000005f545f7221 */ /* 0x040fe20000010100 */
[C---:B------:R-:W-:Y:S01]  /*08a0*/  FADD.FTZ R97, -R84.reuse, R97 ;  /* 0x0000006154617221 */ /* 0x040fe20000010100 */
[C---:B------:R-:W-:Y:S01]  /*08b0*/  FADD.FTZ R99, -R84.reuse, R0 ;  /* 0x0000000054637221 */ /* 0x040fe20000010100 */
[C---:B------:R-:W-:Y:S01]  /*08c0*/  FADD.FTZ R85, -R84.reuse, R8 ;  /* 0x0000000854557221 */ /* 0x040fe20000010100 */
[----:B------:R-:W-:Y:S01]  /*08d0*/  FADD.FTZ R81, -R84, R10 ;  /* 0x0000000a54517221 */ /* 0x000fe20000010100 */
[----:B------:R-:W-:Y:S01]  /*08e0*/  FMUL.FTZ R4, R36, R93 ;  /* 0x0000005d24047220 */ /* 0x000fe20000410000 */
[----:B------:R-:W-:Y:S01]  /*08f0*/  PRMT R84, R6, 0x7632, R84 ;  /* 0x0000763206547816 */ /* 0x000fe20000000054 */
[----:B------:R-:W-:Y:S01]  /*0900*/  FMUL.FTZ R3, R108, R3 ;  /* 0x000000036c037220 */ /* 0x000fe20000410000 */
[----:B------:R-:W-:Y:S01]  /*0910*/  SHF.L.U32 R101, R6, 0x10, RZ ;  /* 0x0000001006657819 */ /* 0x000fe200000006ff */
[----:B------:R-:W-:Y:S01]  /*0920*/  FADD.FTZ R70, R70, R91 ;  /* 0x0000005b46467221 */ /* 0x000fe20000010000 */
[----:B------:R-:W-:Y:S01]  /*0930*/  SHF.L.U32 R94, R12, 0x10, RZ ;  /* 0x000000100c5e7819 */ /* 0x000fe200000006ff */
[-C--:B------:R-:W-:Y:S01]  /*0940*/  FFMA.FTZ R42, R5, R91.reuse, R42 ;  /* 0x0000005b052a7223 */ /* 0x080fe2000001002a */
[----:B------:R-:W-:Y:S01]  /*0950*/  FMUL.FTZ R6, R38, R91 ;  /* 0x0000005b26067220 */ /* 0x000fe20000410000 */
[----:B------:R-:W-:Y:S01]  /*0960*/  SHF.L.U32 R96, R13, 0x10, RZ ;  /* 0x000000100d607819 */ /* 0x000fe200000006ff */
[----:B------:R-:W-:Y:S01]  /*0970*/  FMUL.FTZ R12, R108, R11 ;  /* 0x0000000b6c0c7220 */ /* 0x000fe20000410000 */
[----:B------:R-:W-:Y:S01]  /*0980*/  FADD.FTZ R71, R71, R86 ;  /* 0x0000005647477221 */ /* 0x000fe20000010000 */
[-C--:B------:R-:W-:Y:S01]  /*0990*/  FFMA.FTZ R43, R14, R86.reuse, R43 ;  /* 0x000000560e2b7223 */ /* 0x080fe2000001002b */
[----:B------:R-:W-:Y:S01]  /*09a0*/  FMUL.FTZ R13, R39, R86 ;  /* 0x00000056270d7220 */ /* 0x000fe20000410000 */
[----:B------:R-:W-:Y:S01]  /*09b0*/  FMUL.FTZ R91, R108, R113 ;  /* 0x000000716c5b7220 */ /* 0x000fe20000410000 */
[----:B------:R-:W-:Y:S01]  /*09c0*/  FMUL.FTZ R11, R37, R92 ;  /* 0x0000005c250b7220 */ /* 0x000fe20000410000 */
[----:B------:R-:W-:Y:S01]  /*09d0*/  FADD.FTZ R86, RZ, R4 ;  /* 0x00000004ff567221 */ /* 0x000fe20000010000 */
[----:B------:R-:W-:Y:S01]  /*09e0*/  FFMA.FTZ R115, R3, R4, RZ ;  /* 0x0000000403737223 */ /* 0x000fe200000100ff */
[----:B------:R-:W-:Y:S01]  /*09f0*/  FADD.FTZ R69, R69, R92 ;  /* 0x0000005c45457221 */ /* 0x000fe20000010000 */
[----:B------:R-:W-:Y:S01]  /*0a00*/  FFMA.FTZ R41, R12, R92, R41 ;  /* 0x0000005c0c297223 */ /* 0x000fe20000010029 */
[----:B------:R-:W-:Y:S01]  /*0a10*/  FADD.FTZ R60, R60, R105 ;  /* 0x000000693c3c7221 */ /* 0x000fe20000010000 */
[-C--:B------:R-:W-:Y:S01]  /*0a20*/  FFMA.FTZ R48, R91, R105.reuse, R48 ;  /* 0x000000695b307223 */ /* 0x080fe20000010030 */
[----:B------:R-:W-:Y:S01]  /*0a30*/  FMUL.FTZ R92, R28, R105 ;  /* 0x000000691c5c7220 */ /* 0x000fe20000410000 */
[----:B------:R-:W-:Y:S01]  /*0a40*/  SHF.L.U32 R15, R15, 0x10, RZ ;  /* 0x000000100f0f7819 */ /* 0x000fe200000006ff */
[----:B------:R-:W-:Y:S01]  /*0a50*/  FADD.FTZ R105, R86, R11 ;  /* 0x0000000b56697221 */ /* 0x000fe20000010000 */
[----:B------:R-:W-:Y:S01]  /*0a60*/  SHF.L.U32 R100, R80, 0x10, RZ ;  /* 0x0000001050647819 */ /* 0x000fe200000006ff */
[----:B------:R-:W-:Y:S01]  /*0a70*/  FMUL.FTZ R9, R108, R123 ;  /* 0x0000007b6c097220 */ /* 0x000fe20000410000 */
[----:B------:R-:W-:Y:S01]  /*0a80*/  FFMA.FTZ R80, R12, R11, R115 ;  /* 0x0000000b0c507223 */ /* 0x000fe20000010073 */
[----:B------:R-:W-:Y:S01]  /*0a90*/  FADD.FTZ R68, R68, R93 ;  /* 0x0000005d44447221 */ /* 0x000fe20000010000 */
[----:B------:R-:W-:Y:S01]  /*0aa0*/  FFMA.FTZ R40, R3, R93, R40 ;  /* 0x0000005d03287223 */ /* 0x000fe20000010028 */
[C---:B------:R-:W-:Y:S01]  /*0ab0*/  FMUL.FTZ R88, R108.reuse, R117 ;  /* 0x000000756c587220 */ /* 0x040fe20000410000 */
[----:B------:R-:W-:Y:S01]  /*0ac0*/  FMUL.FTZ R93, R108, R111 ;  /* 0x0000006f6c5d7220 */ /* 0x000fe20000410000 */
[----:B------:R-:W-:Y:S01]  /*0ad0*/  SHF.L.U32 R86, R82, 0x10, RZ ;  /* 0x0000001052567819 */ /* 0x000fe200000006ff */
[----:B------:R-:W-:Y:S01]  /*0ae0*/  FADD.FTZ R82, R105, R6 ;  /* 0x0000000669527221 */ /* 0x000fe20000010000 */
[----:B------:R-:W-:Y:S01]  /*0af0*/  FADD.FTZ R66, R66, R15 ;  /* 0x0000000f42427221 */ /* 0x000fe20000010000 */
[-C--:B------:R-:W-:Y:S01]  /*0b00*/  FFMA.FTZ R46, R9, R15.reuse, R46 ;  /* 0x0000000f092e7223 */ /* 0x080fe2000001002e */
[----:B------:R-:W-:Y:S01]  /*0b10*/  FMUL.FTZ R10, R34, R15 ;  /* 0x0000000f220a7220 */ /* 0x000fe20000410000 */
[----:B------:R-:W-:Y:S01]  /*0b20*/  FFMA.FTZ R105, R5, R6, R80 ;  /* 0x0000000605697223 */ /* 0x000fe20000010050 */
[----:B------:R-:W-:Y:S01]  /*0b30*/  FADD.FTZ R65, R65, R94 ;  /* 0x0000005e41417221 */ /* 0x000fe20000010000 */
[-C--:B------:R-:W-:Y:S01]  /*0b40*/  FFMA.FTZ R45, R88, R94.reuse, R45 ;  /* 0x0000005e582d7223 */ /* 0x080fe2000001002d */
[----:B------:R-:W-:Y:S01]  /*0b50*/  FMUL.FTZ R15, R33, R94 ;  /* 0x0000005e210f7220 */ /* 0x000fe20000410000 */
[----:B------:R-:W-:Y:S01]  /*0b60*/  FADD.FTZ R62, R62, R103 ;  /* 0x000000673e3e7221 */ /* 0x000fe20000010000 */
[-C--:B------:R-:W-:Y:S01]  /*0b70*/  FFMA.FTZ R50, R93, R103.reuse, R50 ;  /* 0x000000675d327223 */ /* 0x080fe20000010032 */
[----:B------:R-:W-:Y:S01]  /*0b80*/  FMUL.FTZ R94, R30, R103 ;  /* 0x000000671e5e7220 */ /* 0x000fe20000410000 */
[C---:B------:R-:W-:Y:S01]  /*0b90*/  PRMT R0, R7.reuse, 0x7632, R0 ;  /* 0x0000763207007816 */ /* 0x040fe20000000000 */
[----:B------:R-:W-:Y:S01]  /*0ba0*/  FMUL.FTZ R8, R32, R89 ;  /* 0x0000005920087220 */ /* 0x000fe20000410000 */
[----:B------:R-:W-:Y:S01]  /*0bb0*/  SHF.L.U32 R87, R7, 0x10, RZ ;  /* 0x0000001007577819 */ /* 0x000fe200000006ff */
[----:B------:R-:W-:Y:S01]  /*0bc0*/  FADD.FTZ R103, R82, R13 ;  /* 0x0000000d52677221 */ /* 0x000fe20000010000 */
[----:B------:R-:W-:Y:S01]  /*0bd0*/  FMUL.FTZ R7, R108, R121 ;  /* 0x000000796c077220 */ /* 0x000fe20000410000 */
[----:B------:R-:W-:Y:S01]  /*0be0*/  FFMA.FTZ R80, R14, R13, R105 ;  /* 0x0000000d0e507223 */ /* 0x000fe20000010069 */
[C---:B------:R-:W-:Y:S01]  /*0bf0*/  FMUL.FTZ R90, R108.reuse, R119 ;  /* 0x000000776c5a7220 */ /* 0x040fe20000410000 */
[----:B------:R-:W-:Y:S01]  /*0c00*/  FMUL.FTZ R95, R108, R95 ;  /* 0x0000005f6c5f7220 */ /* 0x000fe20000410000 */
[----:B------:R-:W-:Y:S01]  /*0c10*/  FADD.FTZ R82, R103, R8 ;  /* 0x0000000867527221 */ /* 0x000fe20000010000 */
[----:B------:R-:W-:Y:S01]  /*0c20*/  FADD.FTZ R64, R64, R89 ;  /* 0x0000005940407221 */ /* 0x000fe20000010000 */
[C---:B------:R-:W-:Y:S01]  /*0c30*/  FFMA.FTZ R44, R7.reuse, R89, R44 ;  /* 0x00000059072c7223 */ /* 0x040fe2000001002c */
[----:B------:R-:W-:Y:S01]  /*0c40*/  FFMA.FTZ R103, R7, R8, R80 ;  /* 0x0000000807677223 */ /* 0x000fe20000010050 */
[----:B------:R-:W-:Y:S01]  /*0c50*/  FADD.FTZ R67, R67, R96 ;  /* 0x0000006043437221 */ /* 0x000fe20000010000 */
[-C--:B------:R-:W-:Y:S01]  /*0c60*/  FFMA.FTZ R47, R90, R96.reuse, R47 ;  /* 0x000000605a2f7223 */ /* 0x080fe2000001002f */
[----:B------:R-:W-:Y:S01]  /*0c70*/  FMUL.FTZ R89, R35, R96 ;  /* 0x0000006023597220 */ /* 0x000fe20000410000 */
[----:B------:R-:W-:Y:S01]  /*0c80*/  FADD.FTZ R56, R56, R101 ;  /* 0x0000006538387221 */ /* 0x000fe20000010000 */
[-C--:B------:R-:W-:Y:S01]  /*0c90*/  FFMA.FTZ R52, R95, R101.reuse, R52 ;  /* 0x000000655f347223 */ /* 0x080fe20000010034 */
[----:B------:R-:W-:Y:S01]  /*0ca0*/  FMUL.FTZ R96, R24, R101 ;  /* 0x0000006518607220 */ /* 0x000fe20000410000 */
[----:B------:R-:W-:Y:S01]  /*0cb0*/  FADD.FTZ R101, R82, R15 ;  /* 0x0000000f52657221 */ /* 0x000fe20000010000 */
[----:B------:R-:W-:-:S03]  /*0cc0*/  FFMA.FTZ R80, R88, R15, R103 ;  /* 0x0000000f58507223 */ /* 0x000fc60000010067 */
[----:B------:R-:W-:Y:S01]  /*0cd0*/  FADD.FTZ R82, R101, R10 ;  /* 0x0000000a65527221 */ /* 0x000fe20000010000 */
[----:B------:R-:W-:Y:S01]  /*0ce0*/  FFMA.FTZ R101, R9, R10, R80 ;  /* 0x0000000a09657223 */ /* 0x000fe20000010050 */
[----:B------:R-:W-:Y:S02]  /*0cf0*/  FMUL.FTZ R98, R108, R99 ;  /* 0x000000636c627220 */ /* 0x000fe40000410000 */
[----:B------:R-:W-:Y:S01]  /*0d00*/  FADD.FTZ R103, R82, R89 ;  /* 0x0000005952677221 */ /* 0x000fe20000010000 */
[----:B------:R-:W-:Y:S01]  /*0d10*/  FFMA.FTZ R82, R90, R89, R101 ;  /* 0x000000595a527223 */ /* 0x000fe20000010065 */
[----:B------:R-:W-:Y:S02]  /*0d20*/  FMUL.FTZ R99, R29, R100 ;  /* 0x000000641d637220 */ /* 0x000fe40000410000 */
[----:B------:R-:W-:Y:S01]  /*0d30*/  FADD.FTZ R80, R103, R92 ;  /* 0x0000005c67507221 */ /* 0x000fe20000010000 */
[----:B------:R-:W-:Y:S01]  /*0d40*/  FFMA.FTZ R101, R91, R92, R82 ;  /* 0x0000005c5b657223 */ /* 0x000fe20000010052 */
[----:B------:R-:W-:Y:S01]  /*0d50*/  FADD.FTZ R61, R61, R100 ;  /* 0x000000643d3d7221 */ /* 0x000fe20000010000 */
[----:B------:R-:W-:Y:S01]  /*0d60*/  FFMA.FTZ R49, R98, R100, R49 ;  /* 0x0000006462317223 */ /* 0x000fe20000010031 */
[----:B------:R-:W-:Y:S01]  /*0d70*/  FMUL.FTZ R100, R108, R85 ;  /* 0x000000556c647220 */ /* 0x000fe20000410000 */
[----:B------:R-:W-:Y:S01]  /*0d80*/  FADD.FTZ R85, R80, R99 ;  /* 0x0000006350557221 */ /* 0x000fe20000010000 */
[----:B------:R-:W-:Y:S01]  /*0d90*/  FFMA.FTZ R80, R98, R99, R101 ;  /* 0x0000006362507223 */ /* 0x000fe20000010065 */
[----:B------:R-:W-:-:S02]  /*0da0*/  FMUL.FTZ R101, R31, R86 ;  /* 0x000000561f657220 */ /* 0x000fc40000410000 */
[----:B------:R-:W-:Y:S01]  /*0db0*/  FADD.FTZ R82, R85, R94 ;  /* 0x0000005e55527221 */ /* 0x000fe20000010000 */
[----:B------:R-:W-:Y:S01]  /*0dc0*/  FFMA.FTZ R85, R93, R94, R80 ;  /* 0x0000005e5d557223 */ /* 0x000fe20000010050 */
[----:B------:R-:W-:Y:S01]  /*0dd0*/  FMUL.FTZ R102, R108, R83 ;  /* 0x000000536c667220 */ /* 0x000fe20000410000 */
[----:B------:R-:W-:Y:S01]  /*0de0*/  SHF.L.U32 R84, R84, 0x10, RZ ;  /* 0x0000001054547819 */ /* 0x000fe200000006ff */
[----:B------:R-:W-:Y:S01]  /*0df0*/  FADD.FTZ R83, R82, R101 ;  /* 0x0000006552537221 */ /* 0x000fe20000010000 */
[----:B------:R-:W-:-:S03]  /*0e00*/  FFMA.FTZ R80, R100, R101, R85 ;  /* 0x0000006564507223 */ /* 0x000fc60000010055 */
[----:B------:R-:W-:Y:S01]  /*0e10*/  FADD.FTZ R82, R83, R96 ;  /* 0x0000006053527221 */ /* 0x000fe20000010000 */
[----:B------:R-:W-:Y:S01]  /*0e20*/  FMUL.FTZ R103, R25, R84 ;  /* 0x0000005419677220 */ /* 0x000fe20000410000 */
[----:B------:R-:W-:Y:S01]  /*0e30*/  FFMA.FTZ R83, R95, R96, R80 ;  /* 0x000000605f537223 */ /* 0x000fe20000010050 */
[----:B------:R-:W-:Y:S01]  /*0e40*/  SHF.L.U32 R0, R0, 0x10, RZ ;  /* 0x0000001000007819 */ /* 0x000fe200000006ff */
        /* <DEDUP_REMOVED lines=19> */
.L_x_1479:
[----:B------:R-:W-:-:S04]  /*0f80*/  ISETP.NE.U32.AND P0, PT, RZ, UR6, PT ;  /* 0x00000006ff007c0c */ /* 0x000fc8000bf05070 */
[----:B------:R-:W-:-:S13]  /*0f90*/  ISETP.NE.AND.EX P0, PT, RZ, UR7, PT, P0 ;  /* 0x00000007ff007c0c */ /* 0x000fda000bf05300 */
[----:B------:R-:W-:Y:S05]  /*0fa0*/  @!P0 BRA `(.L_x_1480) ;  /* 0x0000000000288947 */ /* 0x000fea0003800000 */
[----:B------:R-:W1:Y:S01]  /*0fb0*/  LDC.64 R16, c[0x0][0x438] ;  /* 0x00010e00ff107b82 */ /* 0x000e620000000a00 */
[----:B------:R-:W-:-:S05]  /*0fc0*/  IMAD R18, R2, UR14, RZ ;  /* 0x0000000e02127c24 */ /* 0x000fca000f8e02ff */
[----:B------:R-:W-:-:S04]  /*0fd0*/  SHF.R.S32.HI R19, RZ, 0x1f, R18 ;  /* 0x0000001fff137819 */ /* 0x000fc80000011412 */
[----:B------:R-:W-:-:S04]  /*0fe0*/  LEA.HI R19, R19, R18, RZ, 0x3 ;  /* 0x0000001213137211 */ /* 0x000fc800078f18ff */
[----:B------:R-:W-:-:S04]  /*0ff0*/  LEA.HI.SX32 R21, R19, R0, 0x1d ;  /* 0x0000000013157211 */ /* 0x000fc800078feaff */
[C---:B------:R-:W-:Y:S01]  /*1000*/  IADD3 R19, PT, PT, R21.reuse, 0x80, RZ ;  /* 0x0000008015137810 */ /* 0x040fe20007ffe0ff */
[----:B-1----:R-:W-:-:S04]  /*1010*/  IMAD.WIDE.U32 R20, R21, 0x10, R16 ;  /* 0x0000001015147825 */ /* 0x002fc800078e0010 */
[----:B------:R-:W-:Y:S02]  /*1020*/  IMAD.WIDE.U32 R16, R19, 0x10, R16 ;  /* 0x0000001013107825 */ /* 0x000fe400078e0010 */
[----:B------:R-:W5:Y:S04]  /*1030*/  LDG.E.128 R20, desc[UR12][R20.64] ;  /* 0x0000000c14147981 */ /* 0x000f68000c1e1d00 */
[----:B------:R-:W5:Y:S02]  /*1040*/  LDG.E.128 R16, desc[UR12][R16.64] ;  /* 0x0000000c10107981 */ /* 0x000f64000c1e1d00 */
.L_x_1480:
[----:B------:R-:W1:Y:S01]  /*1050*/  SHFL.DOWN PT, R81, R86, 0x10, 0x1f ;  /* 0x0a001f0056517f89 */ /* 0x000e6200000e0000 */
[----:B------:R-:W-:Y:S03]  /*1060*/  BSSY.RECONVERGENT B0, `(.L_x_1481) ;  /* 0x000001f000007945 */ /* 0x000fe60003800200 */
        /* <DEDUP_REMOVED lines=13> */
[----:B------:R-:W3:Y:S01]  /*1140*/  S2R R0, SR_TID.X ;  /* 0x0000000000007919 */ /* 0x000ee20000002100 */
[----:B-1----:R-:W-:Y:S01]  /*1150*/  FADD.FTZ R86, R85, R86 ;  /* 0x0000005655567221 */ /* 0x002fe20000010000 */
[----:B--2---:R-:W-:-:S04]  /*1160*/  FADD.FTZ R87, R84, R87 ;  /* 0x0000005754577221 */ /* 0x004fc80000010000 */
[----:B------:R-:W1:Y:S04]  /*1170*/  SHFL.DOWN PT, R81, R86, 0x1, 0x1f ;  /* 0x08201f0056517f89 */ /* 0x000e6800000e0000 */
[----:B------:R-:W2:Y:S01]  /*1180*/  SHFL.DOWN PT, R110, R87, 0x1, 0x1f ;  /* 0x08201f00576e7f89 */ /* 0x000ea200000e0000 */
[----:B---3--:R-:W-:Y:S01]  /*1190*/  LOP3.LUT P2, RZ, R0, 0x1f, RZ, 0xc0, !PT ;  /* 0x0000001f00ff7812 */ /* 0x008fe2000784c0ff */
[----:B-1----:R-:W-:Y:S01]  /*11a0*/  FADD.FTZ R80, R86, R81 ;  /* 0x0000005156507221 */ /* 0x002fe20000010000 */
[----:B--2---:R-:W-:-:S11]  /*11b0*/  FADD.FTZ R81, R87, R110 ;  /* 0x0000006e57517221 */ /* 0x004fd60000010000 */
[----:B------:R-:W-:Y:S05]  /*11c0*/  @P2 BRA `(.L_x_1482) ;  /* 0x0000000000202947 */ /* 0x000fea0003800000 */
[----:B------:R-:W1:Y:S01]  /*11d0*/  S2UR UR5, SR_CgaCtaId ;  /* 0x00000000000579c3 */ /* 0x000e620000008800 */
[----:B------:R-:W-:Y:S01]  /*11e0*/  UMOV UR4, 0x400 ;  /* 0x0000040000047882 */ /* 0x000fe20000000000 */
[----:B------:R-:W-:-:S04]  /*11f0*/  SHF.R.U32.HI R82, RZ, 0x2, R0 ;  /* 0x00000002ff527819 */ /* 0x000fc80000011600 */
[----:B------:R-:W-:Y:S01]  /*1200*/  LOP3.LUT R82, R82, 0x18, RZ, 0xc0, !PT ;  /* 0x0000001852527812 */ /* 0x000fe200078ec0ff */
[----:B-1----:R-:W-:-:S04]  /*1210*/  ULEA UR4, UR5, UR4, 0x18 ;  /* 0x0000000405047291 */ /* 0x002fc8000f8ec0ff */
[----:B------:R-:W-:Y:S02]  /*1220*/  UIADD3 UR5, UPT, UPT, UR4, 0x2020, URZ ;  /* 0x0000202004057890 */ /* 0x000fe4000fffe0ff */
[----:B------:R-:W-:-:S09]  /*1230*/  @!UP1 UIADD3 UR5, UPT, UPT, UR4, 0x2000, URZ ;  /* 0x0000200004059890 */ /* 0x000fd2000fffe0ff */
[----:B------:R1:W-:Y:S03]  /*1240*/  STS.64 [R82+UR5], R80 ;  /* 0x0000005052007988 */ /* 0x0003e60008000a05 */
.L_x_1482:
[----:B------:R-:W-:Y:S05]  /*1250*/  BSYNC.RECONVERGENT B0 ;  /* 0x0000000000007941 */ /* 0x000fea0003800200 */
.L_x_1481:
[----:B------:R-:W2:Y:S08]  /*1260*/  S2UR UR5, SR_CgaCtaId ;  /* 0x00000000000579c3 */ /* 0x000eb00000008800 */
[----:B------:R-:W-:Y:S01]  /*1270*/  BAR.SYNC.DEFER_BLOCKING 0x0 ;  /* 0x0000000000007b1d */ /* 0x000fe20000010000 */
[----:B-----5:R-:W-:Y:S01]  /*1280*/  ISETP.GE.AND P2, PT, R109, 0x1, PT ;  /* 0x000000016d00780c */ /* 0x020fe20003f46270 */
[----:B------:R-:W-:Y:S01]  /*1290*/  UISETP.NE.U32.AND UP0, UPT, UR6, URZ, UPT ;  /* 0x000000ff0600728c */ /* 0x000fe2000bf05070 */
[----:B------:R-:W-:-:S02]  /*12a0*/  ISETP.NE.AND P3, PT, RZ, UR11, PT ;  /* 0x0000000bff007c0c */ /* 0x000fc4000bf65270 */
[----:B------:R-:W-:Y:S01]  /*12b0*/  PRMT R113, R20, 0x7632, R113 ;  /* 0x0000763214717816 */ /* 0x000fe20000000071 */
[----:B------:R-:W-:Y:S02]  /*12c0*/  UMOV UR4, 0x400 ;  /* 0x0000040000047882 */ /* 0x000fe40000000000 */
[----:B------:R-:W3:Y:S01]  /*12d0*/  LDC R110, c[0x0][0x388] ;  /* 0x0000e200ff6e7b82 */ /* 0x000ee20000000800 */
[----:B------:R-:W-:-:S05]  /*12e0*/  UISETP.NE.AND.EX UP0, UPT, UR7, URZ, UPT, UP0 ;  /* 0x000000ff0700728c */ /* 0x000fca000bf05300 */
[----:B------:R-:W-:Y:S01]  /*12f0*/  @P2 IADD3 R109, PT, PT, R109, -0x1, RZ ;  /* 0xffffffff6d6d2810 */ /* 0x000fe20007ffe0ff */
[----:B--2---:R-:W-:-:S04]  /*1300*/  ULEA UR4, UR5, UR4, 0x18 ;  /* 0x0000000405047291 */ /* 0x004fc8000f8ec0ff */
[----:B------:R-:W-:Y:S02]  /*1310*/  UIADD3 UR5, UPT, UPT, UR4, 0x2020, URZ ;  /* 0x0000202004057890 */ /* 0x000fe4000fffe0ff */
[----:B------:R-:W-:Y:S02]  /*1320*/  @!UP1 UIADD3 UR5, UPT, UPT, UR4, 0x2000, URZ ;  /* 0x0000200004059890 */ /* 0x000fe4000fffe0ff */
[----:B------:R-:W-:Y:S01]  /*1330*/  UIADD3 UR10, UPT, UPT, UR4, 0x2030, URZ ;  /* 0x00002030040a7890 */ /* 0x000fe2000fffe0ff */
[-C--:B---3--:R-:W-:Y:S01]  /*1340*/  @P2 IMAD R109, R109, R110.reuse, RZ ;  /* 0x0000006e6d6d2224 */ /* 0x088fe200078e02ff */
[----:B------:R-:W-:Y:S01]  /*1350*/  @!UP1 UIADD3 UR10, UPT, UPT, UR4, 0x2010, URZ ;  /* 0x00002010040a9890 */ /* 0x000fe2000fffe0ff */
[----:B------:R-:W-:-:S04]  /*1360*/  IMAD R110, R2, R110, RZ ;  /* 0x0000006e026e7224 */ /* 0x000fc800078e02ff */
[----:B-1----:R-:W1:Y:S04]  /*1370*/  LDS.128 R80, [UR5] ;  /* 0x00000005ff507984 */ /* 0x002e680008000c00 */
[----:B------:R-:W2:Y:S01]  /*1380*/  LDS.128 R84, [UR10] ;  /* 0x0000000aff547984 */ /* 0x000ea20008000c00 */
[----:B-1----:R-:W-:Y:S01]  /*1390*/  FADD.FTZ R111, RZ, R80 ;  /* 0x00000050ff6f7221 */ /* 0x002fe20000010000 */
[----:B------:R-:W-:-:S03]  /*13a0*/  FADD.FTZ R80, RZ, R81 ;  /* 0x00000051ff507221 */ /* 0x000fc60000010000 */
[----:B------:R-:W-:Y:S01]  /*13b0*/  FADD.FTZ R111, R82, R111 ;  /* 0x0000006f526f7221 */ /* 0x000fe20000010000 */
[----:B------:R-:W-:Y:S01]  /*13c0*/  FADD.FTZ R80, R83, R80 ;  /* 0x0000005053507221 */ /* 0x000fe20000010000 */
[----:B------:R-:W-:Y:S02]  /*13d0*/  @P2 SHF.R.S32.HI R82, RZ, 0x1f, R109 ;  /* 0x0000001fff522819 */ /* 0x000fe4000001146d */
[----:B--2---:R-:W-:Y:S01]  /*13e0*/  FADD.FTZ R111, R111, R84 ;  /* 0x000000546f6f7221 */ /* 0x004fe20000010000 */
        /* <DEDUP_REMOVED lines=27> */
.L_x_1485:
        /* <DEDUP_REMOVED lines=9> */
.L_x_1486:
        /* <DEDUP_REMOVED lines=9> */
.L_x_1487:
        /* <DEDUP_REMOVED lines=9> */
.L_x_1488:
        /* <DEDUP_REMOVED lines=9> */
.L_x_1489:
        /* <DEDUP_REMOVED lines=9> */
.L_x_1490:
        /* <DEDUP_REMOVED lines=9> */
.L_x_1491:
        /* <DEDUP_REMOVED lines=10> */
.L_x_1484:
[----:B------:R-:W1:Y:S01]  /*19a0*/  @P2 LDC R81, c[0x0][0x40c] ;  /* 0x00010300ff512b82 */ /* 0x000e620000000800 */
[-CC-:B------:R-:W-:Y:S01]  /*19b0*/  FFMA.FTZ R77, R3, R84.reuse, R85.reuse ;  /* 0x00000054034d7223 */ /* 0x180fe20000010055 */
[-CC-:B------:R-:W-:Y:S01]  /*19c0*/  FFMA.FTZ R76, R12, R84.reuse, R85.reuse ;  /* 0x000000540c4c7223 */ /* 0x180fe20000010055 */
[----:B------:R-:W-:Y:S01]  /*19d0*/  ISETP.GT.AND P1, PT, R107, RZ, PT ;  /* 0x000000ff6b00720c */ /* 0x000fe20003f24270 */
[-C--:B------:R-:W-:Y:S01]  /*19e0*/  FFMA.FTZ R86, R14, R84.reuse, R85 ;  /* 0x000000540e567223 */ /* 0x080fe20000010055 */
[----:B------:R-:W-:Y:S01]  /*19f0*/  FADD.FTZ R77, R4, -R77 ;  /* 0x8000004d044d7221 */ /* 0x000fe20000010000 */
[----:B------:R-:W-:Y:S01]  /*1a00*/  FADD.FTZ R79, R11, -R76 ;  /* 0x8000004c0b4f7221 */ /* 0x000fe20000010000 */
[-CC-:B------:R-:W-:Y:S01]  /*1a10*/  FFMA.FTZ R83, R5, R84.reuse, R85.reuse ;  /* 0x0000005405537223 */ /* 0x180fe20000010055 */
[----:B------:R-:W2:Y:S01]  /*1a20*/  @P2 LDC R111, c[0x0][0x40c] ;  /* 0x00010300ff6f2b82 */ /* 0x000ea20000000800 */
[C---:B------:R-:W-:Y:S01]  /*1a30*/  FMUL.FTZ R76, R108.reuse, R77 ;  /* 0x0000004d6c4c7220 */ /* 0x040fe20000410000 */
[----:B------:R-:W-:Y:S01]  /*1a40*/  FMUL.FTZ R77, R108, R79 ;  /* 0x0000004f6c4d7220 */ /* 0x000fe20000410000 */
[----:B------:R-:W-:Y:S01]  /*1a50*/  FADD.FTZ R113, R13, -R86 ;  /* 0x800000560d717221 */ /* 0x000fe20000010000 */
[-C--:B------:R-:W-:Y:S01]  /*1a60*/  FFMA.FTZ R115, R7, R84.reuse, R85 ;  /* 0x0000005407737223 */ /* 0x080fe20000010055 */
[----:B------:R-:W-:Y:S01]  /*1a70*/  FADD.FTZ R83, R6, -R83 ;  /* 0x8000005306537221 */ /* 0x000fe20000010000 */
[----:B------:R-:W-:Y:S01]  /*1a80*/  FSEL R76, R76, RZ, P1 ;  /* 0x000000ff4c4c7208 */ /* 0x000fe20000800000 */
[----:B------:R-:W-:Y:S01]  /*1a90*/  FMUL.FTZ R86, R108, R113 ;  /* 0x000000716c567220 */ /* 0x000fe20000410000 */
[----:B------:R-:W3:Y:S01]  /*1aa0*/  @P2 LDC R80, c[0x0][0x40c] ;  /* 0x00010300ff502b82 */ /* 0x000ee20000000800 */
[-CC-:B------:R-:W-:Y:S01]  /*1ab0*/  FFMA.FTZ R112, R88, R84.reuse, R85.reuse ;  /* 0x0000005458707223 */ /* 0x180fe20000010055 */
[-C--:B------:R-:W-:Y:S01]  /*1ac0*/  FFMA.FTZ R117, R9, R84.reuse, R85 ;  /* 0x0000005409757223 */ /* 0x080fe20000010055 */
[----:B------:R-:W-:Y:S01]  /*1ad0*/  FADD.FTZ R113, R8, -R115 ;  /* 0x8000007308717221 */ /* 0x000fe20000010000 */
[----:B------:R-:W-:Y:S01]  /*1ae0*/  FSEL R86, R86, RZ, P1 ;  /* 0x000000ff56567208 */ /* 0x000fe20000800000 */
[----:B------:R-:W-:Y:S01]  /*1af0*/  FMUL.FTZ R83, R108, R83 ;  /* 0x000000536c537220 */ /* 0x000fe20000410000 */
[----:B------:R-:W-:Y:S01]  /*1b00*/  FADD.FTZ R115, R15, -R112 ;  /* 0x800000700f737221 */ /* 0x000fe20000010000 */
[----:B------:R-:W-:Y:S01]  /*1b10*/  FADD.FTZ R117, R10, -R117 ;  /* 0x800000750a757221 */ /* 0x000fe20000010000 */
[----:B------:R-:W4:Y:S01]  /*1b20*/  @P2 LDC R110, c[0x0][0x40c] ;  /* 0x00010300ff6e2b82 */ /* 0x000f220000000800 */
[----:B-1----:R-:W-:Y:S01]  /*1b30*/  @P2 FMUL.FTZ R79, R76, R81 ;  /* 0x000000514c4f2220 */ /* 0x002fe20000410000 */
[C---:B------:R-:W-:Y:S01]  /*1b40*/  FMUL.FTZ R113, R108.reuse, R113 ;  /* 0x000000716c717220 */ /* 0x040fe20000410000 */
[----:B------:R-:W-:Y:S01]  /*1b50*/  FSEL R77, R77, RZ, P1 ;  /* 0x000000ff4d4d7208 */ /* 0x000fe20000800000 */
[C---:B------:R-:W-:Y:S01]  /*1b60*/  FMUL.FTZ R112, R108.reuse, R115 ;  /* 0x000000736c707220 */ /* 0x040fe20000410000 */
[----:B------:R-:W-:Y:S01]  /*1b70*/  FMUL.FTZ R117, R108, R117 ;  /* 0x000000756c757220 */ /* 0x000fe20000410000 */
[----:B------:R-:W-:Y:S01]  /*1b80*/  FSEL R83, R83, RZ, P1 ;  /* 0x000000ff53537208 */ /* 0x000fe20000800000 */
[----:B------:R-:W-:Y:S01]  /*1b90*/  FFMA.FTZ R116, R90, R84, R85 ;  /* 0x000000545a747223 */ /* 0x000fe20000010055 */
[----:B------:R-:W1:Y:S01]  /*1ba0*/  @P2 LDC R82, c[0x0][0x40c] ;  /* 0x00010300ff522b82 */ /* 0x000e620000000800 */
[----:B--2---:R-:W-:Y:S01]  /*1bb0*/  @P2 FMUL.FTZ R114, R86, R111 ;  /* 0x0000006f56722220 */ /* 0x004fe20000410000 */
[----:B------:R-:W-:-:S02]  /*1bc0*/  FSEL R111, R113, RZ, P1 ;  /* 0x000000ff716f7208 */ /* 0x000fc40000800000 */
[----:B------:R-:W-:Y:S02]  /*1bd0*/  FSEL R112, R112, RZ, P1 ;  /* 0x000000ff70707208 */ /* 0x000fe40000800000 */
[----:B------:R-:W-:Y:S01]  /*1be0*/  FSEL R113, R117, RZ, P1 ;  /* 0x000000ff75717208 */ /* 0x000fe20000800000 */
[----:B------:R-:W-:Y:S01]  /*1bf0*/  FADD.FTZ R117, R89, -R116 ;  /* 0x8000007459757221 */ /* 0x000fe20000010000 */
[----:B------:R-:W2:Y:S01]  /*1c00*/  @P2 LDC R81, c[0x0][0x40c] ;  /* 0x00010300ff512b82 */ /* 0x000ea20000000800 */
[----:B---3--:R-:W-:Y:S01]  /*1c10*/  @P2 FMUL.FTZ R80, R77, R80 ;  /* 0x000000504d502220 */ /* 0x008fe20000410000 */
[----:B------:R-:W-:Y:S01]  /*1c20*/  @P2 F2FP.BF16.F32.PACK_AB R79, RZ, R79 ;  /* 0x0000004fff4f223e */ /* 0x000fe200000010ff */
[----:B------:R-:W-:Y:S01]  /*1c30*/  FMUL.FTZ R117, R108, R117 ;  /* 0x000000756c757220 */ /* 0x000fe20000410000 */
[----:B------:R-:W-:Y:S02]  /*1c40*/  @P2 F2FP.BF16.F32.PACK_AB R114, RZ, R114 ;  /* 0x00000072ff72223e */ /* 0x000fe400000010ff */
[----:B------:R-:W-:-:S02]  /*1c50*/  @P2 F2FP.BF16.F32.PACK_AB R80, RZ, R80 ;  /* 0x00000050ff50223e */ /* 0x000fc400000010ff */
[----:B------:R-:W3:Y:S01]  /*1c60*/  @P2 LDC R78, c[0x0][0x40c] ;  /* 0x00010300ff4e2b82 */ /* 0x000ee20000000800 */
[----:B----4-:R-:W-:Y:S01]  /*1c70*/  @P2 FMUL.FTZ R110, R83, R110 ;  /* 0x0000006e536e2220 */ /* 0x010fe20000410000 */
[----:B------:R-:W-:Y:S02]  /*1c80*/  @P2 PRMT R72, R79, 0x7610, R72 ;  /* 0x000076104f482816 */ /* 0x000fe40000000048 */
[----:B------:R-:W-:Y:S02]  /*1c90*/  F2FP.BF16.F32.PACK_AB R76, R77, R76 ;  /* 0x0000004c4d4c723e */ /* 0x000fe400000010ff */
[----:B------:R-:W-:Y:S01]  /*1ca0*/  @P2 F2FP.BF16.F32.PACK_AB R110, RZ, R110 ;  /* 0x0000006eff6e223e */ /* 0x000fe200000010ff */
[----:B-1----:R-:W-:Y:S01]  /*1cb0*/  @P2 FMUL.FTZ R82, R111, R82 ;  /* 0x000000526f522220 */ /* 0x002fe20000410000 */
[----:B------:R-:W-:Y:S02]  /*1cc0*/  @P2 PRMT R72, R72, 0x5410, R80 ;  /* 0x0000541048482816 */ /* 0x000fe40000000050 */
[----:B------:R-:W-:-:S02]  /*1cd0*/  FSEL R80, R117, RZ, P1 ;  /* 0x000000ff75507208 */ /* 0x000fc40000800000 */
[----:B------:R-:W-:Y:S02]  /*1ce0*/  @P2 F2FP.BF16.F32.PACK_AB R82, RZ, R82 ;  /* 0x00000052ff52223e */ /* 0x000fe400000010ff */
[----:B------:R-:W-:Y:S01]  /*1cf0*/  @P2 PRMT R73, R110, 0x7610, R73 ;  /* 0x000076106e492816 */ /* 0x000fe20000000049 */
[----:B--2---:R-:W-:Y:S01]  /*1d00*/  @P2 FMUL.FTZ R81, R112, R81 ;  /* 0x0000005170512220 */ /* 0x004fe20000410000 */
[----:B------:R-:W-:Y:S02]  /*1d10*/  @P2 PRMT R74, R82, 0x7610, R74 ;  /* 0x00007610524a2816 */ /* 0x000fe4000000004a */
[----:B------:R-:W-:Y:S02]  /*1d20*/  F2FP.BF16.F32.PACK_AB R77, R86, R83 ;  /* 0x00000053564d723e */ /* 0x000fe400000010ff */
[----:B------:R-:W-:Y:S02]  /*1d30*/  @P2 F2FP.BF16.F32.PACK_AB R81, RZ, R81 ;  /* 0x00000051ff51223e */ /* 0x000fe400000010ff */
[----:B------:R-:W-:Y:S01]  /*1d40*/  @P2 PRMT R73, R73, 0x5410, R114 ;  /* 0x0000541049492816 */ /* 0x000fe20000000072 */
[----:B---3--:R-:W-:Y:S01]  /*1d50*/  @P2 FMUL.FTZ R78, R113, R78 ;  /* 0x0000004e714e2220 */ /* 0x008fe20000410000 */
        /* <DEDUP_REMOVED lines=10> */
.L_x_1483:
[----:B------:R-:W-:Y:S01]  /*1e00*/  UMOV UR4, UR8 ;  /* 0x0000000800047c82 */ /* 0x000fe20008000000 */
[----:B------:R-:W-:Y:S01]  /*1e10*/  UMOV UR5, UR9 ;  /* 0x0000000900057c82 */ /* 0x000fe20008000000 */
[----:B------:R-:W-:-:S04]  /*1e20*/  UISETP.NE.U32.AND UP0, UPT, UR4, URZ, UPT ;  /* 0x000000ff0400728c */ /* 0x000fc8000bf05070 */
[----:B------:R-:W-:-:S09]  /*1e30*/  UISETP.NE.AND.EX UP0, UPT, UR5, URZ, UPT, UP0 ;  /* 0x000000ff0500728c */ /* 0x000fd2000bf05300 */
[----:B------:R-:W-:Y:S05]  /*1e40*/  BRA.U UP0, `(.L_x_1493) ;  /* 0x0000000500147547 */ /* 0x000fea000b800000 */
[----:B------:R-:W-:Y:S01]  /*1e50*/  ISETP.GT.AND P1, PT, R107, RZ, PT ;  /* 0x000000ff6b00720c */ /* 0x000fe20003f24270 */
[----:B------:R-:W1:Y:S01]  /*1e60*/  @P2 LDC R80, c[0x0][0x40c] ;  /* 0x00010300ff502b82 */ /* 0x000e620000000800 */
[----:B------:R-:W-:Y:S02]  /*1e70*/  SHF.L.U32 R117, R113, 0x10, RZ ;  /* 0x0000001071757819 */ /* 0x000fe400000006ff */
[----:B------:R-:W-:Y:S02]  /*1e80*/  SHF.L.U32 R111, R20, 0x10, RZ ;  /* 0x00000010146f7819 */ /* 0x000fe400000006ff */
[----:B------:R-:W-:Y:S02]  /*1e90*/  PRMT R83, R21, 0x7632, R83 ;  /* 0x0000763215537816 */ /* 0x000fe40000000053 */
[----:B------:R-:W-:Y:S01]  /*1ea0*/  SHF.L.U32 R115, R22, 0x10, RZ ;  /* 0x0000001016737819 */ /* 0x000fe200000006ff */
[----:B------:R-:W2:Y:S01]  /*1eb0*/  @P2 LDC R86, c[0x0][0x40c] ;  /* 0x00010300ff562b82 */ /* 0x000ea20000000800 */
        /* <DEDUP_REMOVED lines=13> */
[----:B------:R-:W3:Y:S01]  /*1f90*/  @P2 LDC R114, c[0x0][0x40c] ;  /* 0x00010300ff722b82 */ /* 0x000ee20000000800 */
[----:B------:R-:W-:Y:S01]  /*1fa0*/  SHF.L.U32 R113, R113, 0x10, RZ ;  /* 0x0000001071717819 */ /* 0x000fe200000006ff */
[----:B------:R-:W-:Y:S01]  /*1fb0*/  @P1 FADD.FTZ R82, R15, -R82 ;  /* 0x800000520f521221 */ /* 0x000fe20000010000 */
[----:B-1----:R-:W-:Y:S01]  /*1fc0*/  @P2 FMUL.FTZ R111, R111, R80 ;  /* 0x000000506f6f2220 */ /* 0x002fe20000410000 */
[----:B------:R-:W-:Y:S01]  /*1fd0*/  @P1 FFMA.FTZ R81, R108, R110, R81 ;  /* 0x0000006e6c511223 */ /* 0x000fe20000010051 */
[----:B------:R-:W-:Y:S01]  /*1fe0*/  @P1 FFMA.FTZ R112, R14, R84, R85 ;  /* 0x000000540e701223 */ /* 0x000fe20000010055 */
[----:B------:R-:W-:Y:S01]  /*1ff0*/  @P1 FFMA.FTZ R113, R108, R82, R113 ;  /* 0x000000526c711223 */ /* 0x000fe20000010071 */
[----:B------:R-:W-:Y:S01]  /*2000*/  @P1 FADD.FTZ R119, R8, -R119 ;  /* 0x8000007708771221 */ /* 0x000fe20000010000 */
[----:B--2---:R-:W-:Y:S01]  /*2010*/  @P2 FMUL.FTZ R117, R117, R86 ;  /* 0x0000005675752220 */ /* 0x004fe20000410000 */
[----:B------:R-:W1:Y:S01]  /*2020*/  @P2 LDC R80, c[0x0][0x40c] ;  /* 0x00010300ff502b82 */ /* 0x000e620000000800 */
[----:B------:R-:W-:Y:S01]  /*2030*/  @P1 FADD.FTZ R112, R13, -R112 ;  /* 0x800000700d701221 */ /* 0x000fe20000010000 */
[C---:B------:R-:W-:Y:S01]  /*2040*/  @P1 FFMA.FTZ R115, R108.reuse, R119, R115 ;  /* 0x000000776c731223 */ /* 0x040fe20000010073 */
[----:B------:R-:W-:Y:S01]  /*2050*/  @P1 FFMA.FTZ R119, R9, R84, R85 ;  /* 0x0000005409771223 */ /* 0x000fe20000010055 */
[----:B------:R-:W-:Y:S01]  /*2060*/  @P2 F2FP.BF16.F32.PACK_AB R111, RZ, R111 ;  /* 0x0000006fff6f223e */ /* 0x000fe200000010ff */
[----:B------:R-:W-:Y:S01]  /*2070*/  @P1 FFMA.FTZ R83, R108, R112, R83 ;  /* 0x000000706c531223 */ /* 0x000fe20000010053 */
[----:B------:R-:W-:Y:S01]  /*2080*/  @P2 F2FP.BF16.F32.PACK_AB R117, RZ, R117 ;  /* 0x00000075ff75223e */ /* 0x000fe200000010ff */
[----:B------:R-:W-:Y:S01]  /*2090*/  @P1 FADD.FTZ R112, R10, -R119 ;  /* 0x800000770a701221 */ /* 0x000fe20000010000 */
[----:B------:R-:W2:Y:S01]  /*20a0*/  @P2 LDC R86, c[0x0][0x40c] ;  /* 0x00010300ff562b82 */ /* 0x000ea20000000800 */
[----:B------:R-:W-:-:S02]  /*20b0*/  SHF.L.U32 R119, R23, 0x10, RZ ;  /* 0x0000001017777819 */ /* 0x000fc400000006ff */
[----:B------:R-:W-:-:S03]  /*20c0*/  @P2 PRMT R72, R111, 0x7610, R72 ;  /* 0x000076106f482816 */ /* 0x000fc60000000048 */
[----:B------:R-:W-:Y:S01]  /*20d0*/  @P1 FFMA.FTZ R119, R108, R112, R119 ;  /* 0x000000706c771223 */ /* 0x000fe20000010077 */
[----:B------:R-:W-:Y:S01]  /*20e0*/  @P2 PRMT R72, R72, 0x5410, R117 ;  /* 0x0000541048482816 */ /* 0x000fe20000000075 */
[----:B------:R-:W4:Y:S02]  /*20f0*/  @P2 LDC R82, c[0x0][0x40c] ;  /* 0x00010300ff522b82 */ /* 0x000f240000000800 */
[----:B---3--:R-:W-:-:S05]  /*2100*/  @P2 FMUL.FTZ R119, R119, R114 ;  /* 0x0000007277772220 */ /* 0x008fca0000410000 */
[----:B------:R-:W-:Y:S01]  /*2110*/  @P2 F2FP.BF16.F32.PACK_AB R119, RZ, R119 ;  /* 0x00000077ff77223e */ /* 0x000fe200000010ff */
[----:B------:R-:W3:Y:S01]  /*2120*/  @P2 LDC R110, c[0x0][0x40c] ;  /* 0x00010300ff6e2b82 */ /* 0x000ee20000000800 */
[----:B-1----:R-:W-:Y:S02]  /*2130*/  @P2 FMUL.FTZ R81, R81, R80 ;  /* 0x0000005051512220 */ /* 0x002fe40000410000 */
[----:B------:R-:W-:-:S03]  /*2140*/  @P2 PRMT R75, R119, 0x7610, R75 ;  /* 0x00007610774b2816 */ /* 0x000fc6000000004b */
[----:B------:R-:W-:Y:S01]  /*2150*/  @P2 F2FP.BF16.F32.PACK_AB R81, RZ, R81 ;  /* 0x00000051ff51223e */ /* 0x000fe200000010ff */
[----:B--2---:R-:W-:-:S03]  /*2160*/  @P2 FMUL.FTZ R115, R115, R86 ;  /* 0x0000005673732220 */ /* 0x004fc60000410000 */
[----:B------:R-:W-:Y:S02]  /*2170*/  @P2 PRMT R73, R81, 0x7610, R73 ;  /* 0x0000761051492816 */ /* 0x000fe40000000049 */
[----:B------:R-:W-:Y:S01]  /*2180*/  @P2 F2FP.BF16.F32.PACK_AB R115, RZ, R115 ;  /* 0x00000073ff73223e */ /* 0x000fe200000010ff */
[----:B----4-:R-:W-:-:S03]  /*2190*/  @P2 FMUL.FTZ R83, R83, R82 ;  /* 0x0000005253532220 */ /* 0x010fc60000410000 */
[----:B------:R-:W-:Y:S02]  /*21a0*/  @P2 PRMT R74, R115, 0x7610, R74 ;  /* 0x00007610734a2816 */ /* 0x000fe4000000004a */
[----:B------:R-:W-:Y:S01]  /*21b0*/  @P2 F2FP.BF16.F32.PACK_AB R83, RZ, R83 ;  /* 0x00000053ff53223e */ /* 0x000fe200000010ff */
[----:B---3--:R-:W-:-:S03]  /*21c0*/  @P2 FMUL.FTZ R113, R113, R110 ;  /* 0x0000006e71712220 */ /* 0x008fc60000410000 */
        /* <DEDUP_REMOVED lines=13> */
.L_x_1493:
[----:B------:R-:W-:Y:S01]  /*22a0*/  ISETP.GT.AND P3, PT, R107, RZ, PT ;  /* 0x000000ff6b00720c */ /* 0x000fe20003f64270 */
[-C--:B------:R-:W-:Y:S01]  /*22b0*/  @P1 FFMA.FTZ R79, R3, R84.reuse, R85 ;  /* 0x00000054034f1223 */ /* 0x080fe20000010055 */
[----:B------:R-:W-:Y:S01]  /*22c0*/  SHF.L.U32 R113, R113, 0x10, RZ ;  /* 0x0000001071717819 */ /* 0x000fe200000006ff */
[----:B------:R-:W1:Y:S01]  /*22d0*/  @P2 LDC R110, c[0x0][0x40c] ;  /* 0x00010300ff6e2b82 */ /* 0x000e620000000800 */
[----:B------:R-:W-:Y:S01]  /*22e0*/  SHF.L.U32 R77, R21, 0x10, RZ ;  /* 0x00000010154d7819 */ /* 0x000fe200000006ff */
[----:B------:R-:W-:Y:S01]  /*22f0*/  @P1 FADD.FTZ R79, R4, -R79 ;  /* 0x8000004f044f1221 */ /* 0x000fe20000010000 */
[----:B------:R-:W-:Y:S02]  /*2300*/  PRMT R83, R22, 0x7632, R83 ;  /* 0x0000763216537816 */ /* 0x000fe40000000053 */
[----:B------:R-:W-:Y:S02]  /*2310*/  SHF.L.U32 R115, R20, 0x10, RZ ;  /* 0x0000001014737819 */ /* 0x000fe400000006ff */
[----:B------:R-:W-:Y:S01]  /*2320*/  SHF.L.U32 R83, R83, 0x10, RZ ;  /* 0x0000001053537819 */ /* 0x000fe200000006ff */
[----:B------:R-:W2:Y:S01]  /*2330*/  @P2 LDC R116, c[0x0][0x40c] ;  /* 0x00010300ff742b82 */ /* 0x000ea20000000800 */
        /* <DEDUP_REMOVED lines=8> */
[----:B------:R-:W3:Y:S01]  /*23c0*/  @P2 LDC R117, c[0x0][0x40c] ;  /* 0x00010300ff752b82 */ /* 0x000ee20000000800 */
[----:B------:R-:W-:Y:S01]  /*23d0*/  @P3 FFMA.FTZ R113, R108, R76, R113 ;  /* 0x0000004c6c713223 */ /* 0x000fe20000010071 */
[----:B------:R-:W-:Y:S01]  /*23e0*/  @P3 FFMA.FTZ R76, R88, R84, R85 ;  /* 0x00000054584c3223 */ /* 0x000fe20000010055 */
[C---:B------:R-:W-:Y:S01]  /*23f0*/  @P3 FFMA.FTZ R77, R108.reuse, R80, R77 ;  /* 0x000000506c4d3223 */ /* 0x040fe2000001004d */
[C---:B------:R-:W-:Y:S01]  /*2400*/  @P1 FFMA.FTZ R115, R108.reuse, R79, R115 ;  /* 0x0000004f6c731223 */ /* 0x040fe20000010073 */
[----:B------:R-:W-:Y:S01]  /*2410*/  @P3 FFMA.FTZ R79, R7, R84, R85 ;  /* 0x00000054074f3223 */ /* 0x000fe20000010055 */
[----:B------:R-:W-:Y:S01]  /*2420*/  @P3 FADD.FTZ R76, R15, -R76 ;  /* 0x8000004c0f4c3221 */ /* 0x000fe20000010000 */
[----:B------:R-:W-:Y:S01]  /*2430*/  @P3 FFMA.FTZ R78, R108, R81, R78 ;  /* 0x000000516c4e3223 */ /* 0x000fe2000001004e */
[----:B------:R-:W4:Y:S01]  /*2440*/  @P2 LDC R80, c[0x0][0x40c] ;  /* 0x00010300ff502b82 */ /* 0x000f220000000800 */
[----:B------:R-:W-:Y:S01]  /*2450*/  SHF.L.U32 R111, R22, 0x10, RZ ;  /* 0x00000010166f7819 */ /* 0x000fe200000006ff */
[----:B------:R-:W-:Y:S01]  /*2460*/  @P3 FFMA.FTZ R83, R108, R76, R83 ;  /* 0x0000004c6c533223 */ /* 0x000fe20000010053 */
[----:B------:R-:W-:Y:S01]  /*2470*/  @P3 FADD.FTZ R79, R8, -R79 ;  /* 0x8000004f084f3221 */ /* 0x000fe20000010000 */
[-CC-:B------:R-:W-:Y:S01]  /*2480*/  @P3 FFMA.FTZ R81, R9, R84.reuse, R85.reuse ;  /* 0x0000005409513223 */ /* 0x180fe20000010055 */
[----:B------:R-:W-:Y:S01]  /*2490*/  @P3 FFMA.FTZ R118, R90, R84, R85 ;  /* 0x000000545a763223 */ /* 0x000fe20000010055 */
[----:B-1----:R-:W-:Y:S01]  /*24a0*/  @P2 FMUL.FTZ R110, R115, R110 ;  /* 0x0000006e736e2220 */ /* 0x002fe20000410000 */
[----:B------:R-:W-:Y:S01]  /*24b0*/  @P3 FFMA.FTZ R111, R108, R79, R111 ;  /* 0x0000004f6c6f3223 */ /* 0x000fe2000001006f */
[----:B------:R-:W1:Y:S01]  /*24c0*/  @P2 LDC R82, c[0x0][0x40c] ;  /* 0x00010300ff522b82 */ /* 0x000e620000000800 */
[----:B------:R-:W-:Y:S01]  /*24d0*/  @P3 FADD.FTZ R112, R10, -R81 ;  /* 0x800000510a703221 */ /* 0x000fe20000010000 */
[----:B------:R-:W-:Y:S01]  /*24e0*/  PRMT R79, R23, 0x7632, R79 ;  /* 0x00007632174f7816 */ /* 0x000fe2000000004f */
[----:B------:R-:W-:Y:S01]  /*24f0*/  @P3 FADD.FTZ R118, R89, -R118 ;  /* 0x8000007659763221 */ /* 0x000fe20000010000 */
[----:B------:R-:W-:Y:S01]  /*2500*/  SHF.L.U32 R81, R23, 0x10, RZ ;  /* 0x0000001017517819 */ /* 0x000fe200000006ff */
[----:B--2---:R-:W-:Y:S01]  /*2510*/  @P2 FMUL.FTZ R116, R111, R116 ;  /* 0x000000746f742220 */ /* 0x004fe20000410000 */
[----:B------:R-:W-:-:S02]  /*2520*/  SHF.L.U32 R79, R79, 0x10, RZ ;  /* 0x000000104f4f7819 */ /* 0x000fc400000006ff */
[----:B------:R-:W2:Y:S01]  /*2530*/  @P2 LDC R86, c[0x0][0x40c] ;  /* 0x00010300ff562b82 */ /* 0x000ea20000000800 */
[----:B------:R-:W-:Y:S01]  /*2540*/  @P3 FFMA.FTZ R81, R108, R112, R81 ;  /* 0x000000706c513223 */ /* 0x000fe20000010051 */
[----:B---3--:R-:W-:Y:S01]  /*2550*/  @P2 FMUL.FTZ R117, R78, R117 ;  /* 0x000000754e752220 */ /* 0x008fe20000410000 */
[----:B------:R-:W-:Y:S01]  /*2560*/  @P3 FFMA.FTZ R79, R108, R118, R79 ;  /* 0x000000766c4f3223 */ /* 0x000fe2000001004f */
[----:B------:R-:W-:-:S04]  /*2570*/  @P2 F2FP.BF16.F32.PACK_AB R116, RZ, R116 ;  /* 0x00000074ff74223e */ /* 0x000fc800000010ff */
[----:B------:R-:W3:Y:S01]  /*2580*/  @P2 LDC R114, c[0x0][0x40c] ;  /* 0x00010300ff722b82 */ /* 0x000ee20000000800 */
[----:B----4-:R-:W-:Y:S01]  /*2590*/  @P2 FMUL.FTZ R112, R77, R80 ;  /* 0x000000504d702220 */ /* 0x010fe20000410000 */
[----:B------:R-:W-:Y:S02]  /*25a0*/  @P2 F2FP.BF16.F32.PACK_AB R80, RZ, R110 ;  /* 0x0000006eff50223e */ /* 0x000fe400000010ff */
[----:B------:R-:W-:Y:S02]  /*25b0*/  @P2 PRMT R74, R116, 0x7610, R74 ;  /* 0x00007610744a2816 */ /* 0x000fe4000000004a */
[----:B------:R-:W-:Y:S02]  /*25c0*/  @P2 F2FP.BF16.F32.PACK_AB R110, RZ, R112 ;  /* 0x00000070ff6e223e */ /* 0x000fe400000010ff */
[----:B------:R-:W4:Y:S01]  /*25d0*/  @P2 LDC R76, c[0x0][0x40c] ;  /* 0x00010300ff4c2b82 */ /* 0x000f220000000800 */
[----:B-1----:R-:W-:Y:S01]  /*25e0*/  @P2 FMUL.FTZ R82, R81, R82 ;  /* 0x0000005251522220 */ /* 0x002fe20000410000 */
[----:B------:R-:W-:-:S02]  /*25f0*/  @P2 F2FP.BF16.F32.PACK_AB R112, RZ, R117 ;  /* 0x00000075ff70223e */ /* 0x000fc400000010ff */
[----:B------:R-:W-:Y:S02]  /*2600*/  @P2 PRMT R72, R80, 0x7610, R72 ;  /* 0x0000761050482816 */ /* 0x000fe40000000048 */
[----:B------:R-:W-:Y:S01]  /*2610*/  @P2 F2FP.BF16.F32.PACK_AB R82, RZ, R82 ;  /* 0x00000052ff52223e */ /* 0x000fe200000010ff */
[----:B--2---:R-:W-:Y:S01]  /*2620*/  @P2 FMUL.FTZ R86, R113, R86 ;  /* 0x0000005671562220 */ /* 0x004fe20000410000 */
[----:B------:R-:W-:Y:S02]  /*2630*/  @P2 PRMT R73, R110, 0x7610, R73 ;  /* 0x000076106e492816 */ /* 0x000fe40000000049 */
[----:B------:R-:W-:Y:S02]  /*2640*/  @P2 PRMT R75, R82, 0x7610, R75 ;  /* 0x00007610524b2816 */ /* 0x000fe4000000004b */
[----:B------:R-:W-:Y:S02]  /*2650*/  @P2 F2FP.BF16.F32.PACK_AB R86, RZ, R86 ;  /* 0x00000056ff56223e */ /* 0x000fe400000010ff */
[----:B------:R-:W-:Y:S01]  /*2660*/  F2FP.BF16.F32.PACK_AB R77, R78, R77 ;  /* 0x0000004d4e4d723e */ /* 0x000fe200000010ff */
[C---:B---3--:R-:W-:Y:S01]  /*2670*/  @P2 FMUL.FTZ R114, R83.reuse, R114 ;  /* 0x0000007253722220 */ /* 0x048fe20000410000 */
[----:B------:R-:W-:-:S02]  /*2680*/  F2FP.BF16.F32.PACK_AB R78, R83, R111 ;  /* 0x0000006f534e723e */ /* 0x000fc400000010ff */
[----:B------:R-:W-:Y:S02]  /*2690*/  @P2 PRMT R72, R72, 0x5410, R86 ;  /* 0x0000541048482816 */ /* 0x000fe40000000056 */
[----:B------:R-:W-:Y:S02]  /*26a0*/  @P2 F2FP.BF16.F32.PACK_AB R114, RZ, R114 ;  /* 0x00000072ff72223e */ /* 0x000fe400000010ff */
[----:B------:R-:W-:Y:S01]  /*26b0*/  @P2 PRMT R73, R73, 0x5410, R112 ;  /* 0x0000541049492816 */ /* 0x000fe20000000070 */
[C---:B----4-:R-:W-:Y:S01]  /*26c0*/  @P2 FMUL.FTZ R76, R79.reuse, R76 ;  /* 0x0000004c4f4c2220 */ /* 0x050fe20000410000 */
[----:B------:R-:W-:Y:S02]  /*26d0*/  F2FP.BF16.F32.PACK_AB R79, R79, R81 ;  /* 0x000000514f4f723e */ /* 0x000fe400000010ff */
[----:B------:R-:W-:Y:S02]  /*26e0*/  @P2 PRMT R74, R74, 0x5410, R114 ;  /* 0x000054104a4a2816 */ /* 0x000fe40000000072 */
[----:B------:R-:W-:-:S02]  /*26f0*/  @P2 F2FP.BF16.F32.PACK_AB R117, RZ, R76 ;  /* 0x0000004cff75223e */ /* 0x000fc400000010ff */
[----:B------:R-:W-:Y:S02]  /*2700*/  F2FP.BF16.F32.PACK_AB R76, R113, R115 ;  /* 0x00000073714c723e */ /* 0x000fe400000010ff */
[----:B------:R-:W-:-:S07]  /*2710*/  @P2 PRMT R75, R75, 0x5410, R117 ;  /* 0x000054104b4b2816 */ /* 0x000fce0000000075 */
.L_x_1492:
[----:B------:R-:W-:Y:S01]  /*2720*/  ISETP.NE.U32.AND P1, PT, RZ, UR4, PT ;  /* 0x00000004ff007c0c */ /* 0x000fe2000bf25070 */
[----:B------:R-:W1:Y:S03]  /*2730*/  @P2 LDC.64 R80, c[0x0][0x468] ;  /* 0x00011a00ff502b82 */ /* 0x000e660000000a00 */
[----:B------:R-:W-:-:S13]  /*2740*/  ISETP.NE.AND.EX P1, PT, RZ, UR5, PT, P1 ;  /* 0x00000005ff007c0c */ /* 0x000fda000bf25310 */
[----:B------:R-:W2:Y:S01]  /*2750*/  @P1 LDC.64 R82, c[0x0][0x478] ;  /* 0x00011e00ff521b82 */ /* 0x000ea20000000a00 */
[----:B-1----:R-:W-:-:S04]  /*2760*/  @P2 IMAD.WIDE.U32 R80, R109, 0x10, R80 ;  /* 0x000000106d502825 */ /* 0x002fc800078e0050 */
[----:B--2---:R-:W-:-:S05]  /*2770*/  @P1 IMAD.WIDE.U32 R82, R87, 0x10, R82 ;  /* 0x0000001057521825 */ /* 0x004fca00078e0052 */
[----:B------:R1:W-:Y:S04]  /*2780*/  @P1 STG.E.128 desc[UR12][R82.64], R76 ;  /* 0x0000004c52001986 */ /* 0x0003e8000c101d0c */
[----:B------:R1:W-:Y:S01]  /*2790*/  @P2 STG.E.128 desc[UR12][R80.64], R72 ;  /* 0x0000004850002986 */ /* 0x0003e2000c101d0c */
[----:B------:R-:W-:Y:S05]  /*27a0*/  @!P0 BRA `(.L_x_1494) ;  /* 0x0000000800448947 */ /* 0x000fea0003800000 */
[----:B------:R-:W-:Y:S05]  /*27b0*/  @!P1 BRA `(.L_x_1495) ;  /* 0x0000000400289947 */ /* 0x000fea0003800000 */
[----:B------:R-:W-:Y:S01]  /*27c0*/  ISETP.GT.AND P0, PT, R107, RZ, PT ;  /* 0x000000ff6b00720c */ /* 0x000fe20003f04270 */
[----:B------:R-:W2:Y:S01]  /*27d0*/  @P2 LDC R116, c[0x0][0x40c] ;  /* 0x00010300ff742b82 */ /* 0x000ea20000000800 */
[C---:B-1----:R-:W-:Y:S02]  /*27e0*/  PRMT R76, R16.reuse, 0x7632, R76 ;  /* 0x00007632104c7816 */ /* 0x042fe4000000004c */
[----:B------:R-:W-:Y:S02]  /*27f0*/  SHF.L.U32 R77, R16, 0x10, RZ ;  /* 0x00000010104d7819 */ /* 0x000fe400000006ff */
[----:B------:R-:W-:-:S03]  /*2800*/  SHF.L.U32 R76, R76, 0x10, RZ ;  /* 0x000000104c4c7819 */ /* 0x000fc600000006ff */
[----:B------:R-:W1:Y:S04]  /*2810*/  @P2 LDC R112, c[0x0][0x40c] ;  /* 0x00010300ff702b82 */ /* 0x000e680000000800 */
[-CC-:B------:R-:W-:Y:S01]  /*2820*/  @P0 FFMA.FTZ R78, R98, R84.reuse, R85.reuse ;  /* 0x00000054624e0223 */ /* 0x180fe20000010055 */
[-CC-:B------:R-:W-:Y:S01]  /*2830*/  @P0 FFMA.FTZ R80, R100, R84.reuse, R85.reuse ;  /* 0x0000005464500223 */ /* 0x180fe20000010055 */
[-CC-:B------:R-:W-:Y:S01]  /*2840*/  @P0 FFMA.FTZ R79, R91, R84.reuse, R85.reuse ;  /* 0x000000545b4f0223 */ /* 0x180fe20000010055 */
[-C--:B------:R-:W-:Y:S01]  /*2850*/  @P0 FFMA.FTZ R113, R95, R84.reuse, R85 ;  /* 0x000000545f710223 */ /* 0x080fe20000010055 */
[--C-:B------:R-:W-:Y:S01]  /*2860*/  @P0 FADD.FTZ R81, R99, -R78.reuse ;  /* 0x8000004e63510221 */ /* 0x100fe20000010000 */
[----:B------:R-:W3:Y:S01]  /*2870*/  @P2 LDC R86, c[0x0][0x40c] ;  /* 0x00010300ff562b82 */ /* 0x000ee20000000800 */
[----:B------:R-:W-:Y:S01]  /*2880*/  PRMT R78, R17, 0x7632, R78 ;  /* 0x00007632114e7816 */ /* 0x000fe2000000004e */
[----:B------:R-:W-:Y:S01]  /*2890*/  @P0 FADD.FTZ R79, R92, -R79 ;  /* 0x8000004f5c4f0221 */ /* 0x000fe20000010000 */
[----:B------:R-:W-:Y:S01]  /*28a0*/  @P0 FFMA.FTZ R76, R108, R81, R76 ;  /* 0x000000516c4c0223 */ /* 0x000fe2000001004c */
[----:B------:R-:W-:Y:S01]  /*28b0*/  @P0 FADD.FTZ R81, R101, -R80 ;  /* 0x8000005065510221 */ /* 0x000fe20000010000 */
[----:B------:R-:W-:Y:S01]  /*28c0*/  SHF.L.U32 R78, R78, 0x10, RZ ;  /* 0x000000104e4e7819 */ /* 0x000fe200000006ff */
[-CC-:B------:R-:W-:Y:S01]  /*28d0*/  @P0 FFMA.FTZ R83, R93, R84.reuse, R85.reuse ;  /* 0x000000545d530223 */ /* 0x180fe20000010055 */
[-CC-:B------:R-:W-:Y:S01]  /*28e0*/  @P0 FFMA.FTZ R110, R102, R84.reuse, R85.reuse ;  /* 0x00000054666e0223 */ /* 0x180fe20000010055 */
[----:B------:R-:W4:Y:S01]  /*28f0*/  @P2 LDC R115, c[0x0][0x40c] ;  /* 0x00010300ff732b82 */ /* 0x000f220000000800 */
[-C--:B------:R-:W-:Y:S01]  /*2900*/  @P0 FFMA.FTZ R107, R97, R84.reuse, R85 ;  /* 0x00000054616b0223 */ /* 0x080fe20000010055 */
[----:B------:R-:W-:Y:S01]  /*2910*/  @P0 FFMA.FTZ R78, R108, R81, R78 ;  /* 0x000000516c4e0223 */ /* 0x000fe2000001004e */
[----:B------:R-:W-:Y:S01]  /*2920*/  SHF.L.U32 R81, R18, 0x10, RZ ;  /* 0x0000001012517819 */ /* 0x000fe200000006ff */
[----:B------:R-:W-:Y:S01]  /*2930*/  @P0 FADD.FTZ R113, R96, -R113 ;  /* 0x8000007160710221 */ /* 0x000fe20000010000 */
[----:B------:R-:W-:Y:S01]  /*2940*/  @P0 FFMA.FTZ R84, R106, R84, R85 ;  /* 0x000000546a540223 */ /* 0x000fe20000010055 */
[----:B------:R-:W-:Y:S01]  /*2950*/  @P0 FFMA.FTZ R77, R108, R79, R77 ;  /* 0x0000004f6c4d0223 */ /* 0x000fe2000001004d */
[----:B------:R-:W-:Y:S01]  /*2960*/  SHF.L.U32 R79, R17, 0x10, RZ ;  /* 0x00000010114f7819 */ /* 0x000fe200000006ff */
[----:B------:R-:W5:Y:S01]  /*2970*/  @P2 LDC R111, c[0x0][0x40c] ;  /* 0x00010300ff6f2b82 */ /* 0x000f620000000800 */
[----:B------:R-:W-:Y:S01]  /*2980*/  PRMT R85, R18, 0x7632, R85 ;  /* 0x0000763212557816 */ /* 0x000fe20000000055 */
[----:B------:R-:W-:Y:S01]  /*2990*/  @P0 FADD.FTZ R83, R94, -R83 ;  /* 0x800000535e530221 */ /* 0x000fe20000010000 */
[----:B------:R-:W-:Y:S01]  /*29a0*/  @P0 FFMA.FTZ R81, R108, R113, R81 ;  /* 0x000000716c510223 */ /* 0x000fe20000010051 */
[----:B------:R-:W-:Y:S01]  /*29b0*/  @P0 FADD.FTZ R113, R104, -R107 ;  /* 0x8000006b68710221 */ /* 0x000fe20000010000 */
[----:B------:R-:W-:Y:S01]  /*29c0*/  SHF.L.U32 R85, R85, 0x10, RZ ;  /* 0x0000001055557819 */ /* 0x000fe200000006ff */
[C---:B------:R-:W-:Y:S01]  /*29d0*/  @P0 FFMA.FTZ R79, R108.reuse, R83, R79 ;  /* 0x000000536c4f0223 */ /* 0x040fe2000001004f */
[----:B------:R-:W-:Y:S01]  /*29e0*/  SHF.L.U32 R107, R19, 0x10, RZ ;  /* 0x00000010136b7819 */ /* 0x000fe200000006ff */
[----:B------:R-:W0:Y:S01]  /*29f0*/  @P2 LDC R82, c[0x0][0x40c] ;  /* 0x00010300ff522b82 */ /* 0x000e220000000800 */
[----:B------:R-:W-:Y:S01]  /*2a00*/  @P0 FADD.FTZ R110, R103, -R110 ;  /* 0x8000006e676e0221 */ /* 0x000fe20000010000 */
[----:B------:R-:W-:Y:S01]  /*2a10*/  PRMT R83, R19, 0x7632, R83 ;  /* 0x0000763213537816 */ /* 0x000fe20000000053 */
[----:B------:R-:W-:Y:S01]  /*2a20*/  @P0 FADD.FTZ R114, R105, -R84 ;  /* 0x8000005469720221 */ /* 0x000fe20000010000 */
[----:B--2---:R-:W-:Y:S01]  /*2a30*/  @P2 FMUL.FTZ R84, R77, R116 ;  /* 0x000000744d542220 */ /* 0x004fe20000410000 */
[C---:B------:R-:W-:Y:S01]  /*2a40*/  @P0 FFMA.FTZ R85, R108.reuse, R110, R85 ;  /* 0x0000006e6c550223 */ /* 0x040fe20000010055 */
[----:B------:R-:W-:Y:S01]  /*2a50*/  @P0 FFMA.FTZ R107, R108, R113, R107 ;  /* 0x000000716c6b0223 */ /* 0x000fe2000001006b */
[----:B-1----:R-:W-:Y:S01]  /*2a60*/  @P2 FMUL.FTZ R112, R79, R112 ;  /* 0x000000704f702220 */ /* 0x002fe20000410000 */
[----:B------:R-:W1:Y:S01]  /*2a70*/  @P2 LDC R80, c[0x0][0x40c] ;  /* 0x00010300ff502b82 */ /* 0x000e620000000800 */
[----:B---3--:R-:W-:Y:S01]  /*2a80*/  @P2 FMUL.FTZ R86, R81, R86 ;  /* 0x0000005651562220 */ /* 0x008fe20000410000 */
[----:B------:R-:W-:Y:S01]  /*2a90*/  SHF.L.U32 R83, R83, 0x10, RZ ;  /* 0x0000001053537819 */ /* 0x000fe200000006ff */
[----:B----4-:R-:W-:Y:S01]  /*2aa0*/  @P2 FMUL.FTZ R110, R76, R115 ;  /* 0x000000734c6e2220 */ /* 0x010fe20000410000 */
[----:B------:R-:W-:-:S02]  /*2ab0*/  @P2 F2FP.BF16.F32.PACK_AB R84, RZ, R84 ;  /* 0x00000054ff54223e */ /* 0x000fc400000010ff */
[----:B------:R-:W-:Y:S01]  /*2ac0*/  @P2 F2FP.BF16.F32.PACK_AB R112, RZ, R112 ;  /* 0x00000070ff70223e */ /* 0x000fe200000010ff */
[----:B------:R-:W-:Y:S01]  /*2ad0*/  @P0 FFMA.FTZ R83, R108, R114, R83 ;  /* 0x000000726c530223 */ /* 0x000fe20000010053 */
[----:B-----5:R-:W-:Y:S01]  /*2ae0*/  @P2 FMUL.FTZ R111, R78, R111 ;  /* 0x0000006f4e6f2220 */ /* 0x020fe20000410000 */
[----:B------:R-:W-:Y:S02]  /*2af0*/  @P2 F2FP.BF16.F32.PACK_AB R86, RZ, R86 ;  /* 0x00000056ff56223e */ /* 0x000fe400000010ff */
[----:B------:R-:W-:Y:S02]  /*2b00*/  @P2 F2FP.BF16.F32.PACK_AB R110, RZ, R110 ;  /* 0x0000006eff6e223e */ /* 0x000fe400000010ff */
[----:B------:R-:W-:Y:S02]  /*2b10*/  @P2 F2FP.BF16.F32.PACK_AB R111, RZ, R111 ;  /* 0x0000006fff6f223e */ /* 0x000fe400000010ff */
[----:B------:R-:W-:Y:S01]  /*2b20*/  @P2 PRMT R72, R84, 0x7610, R72 ;  /* 0x0000761054482816 */ /* 0x000fe20000000048 */
[----:B0-----:R-:W-:Y:S01]  /*2b30*/  @P2 FMUL.FTZ R82, R85, R82 ;  /* 0x0000005255522220 */ /* 0x001fe20000410000 */
[----:B------:R-:W-:-:S02]  /*2b40*/  @P2 PRMT R73, R112, 0x7610, R73 ;  /* 0x0000761070492816 */ /* 0x000fc40000000049 */
[----:B------:R-:W-:Y:S02]  /*2b50*/  @P2 PRMT R74, R86, 0x7610, R74 ;  /* 0x00007610564a2816 */ /* 0x000fe4000000004a */
[----:B------:R-:W-:Y:S02]  /*2b60*/  @P2 F2FP.BF16.F32.PACK_AB R82, RZ, R82 ;  /* 0x00000052ff52223e */ /* 0x000fe400000010ff */
[----:B------:R-:W-:Y:S01]  /*2b70*/  F2FP.BF16.F32.PACK_AB R76, R76, R77 ;  /* 0x0000004d4c4c723e */ /* 0x000fe200000010ff */
[----:B-1----:R-:W-:Y:S01]  /*2b80*/  @P2 FMUL.FTZ R80, R107, R80 ;  /* 0x000000506b502220 */ /* 0x002fe20000410000 */
        /* <DEDUP_REMOVED lines=13> */
.L_x_1495:
[----:B------:R-:W-:Y:S01]  /*2c60*/  ISETP.GT.AND P0, PT, R107, RZ, PT ;  /* 0x000000ff6b00720c */ /* 0x000fe20003f04270 */
[----:B-1----:R-:W1:Y:S01]  /*2c70*/  @P2 LDC R82, c[0x0][0x40c] ;  /* 0x00010300ff522b82 */ /* 0x002e620000000800 */
[----:B------:R-:W-:Y:S02]  /*2c80*/  PRMT R80, R16, 0x7632, R80 ;  /* 0x0000763210507816 */ /* 0x000fe40000000050 */
[----:B------:R-:W-:Y:S02]  /*2c90*/  PRMT R83, R17, 0x7632, R83 ;  /* 0x0000763211537816 */ /* 0x000fe40000000053 */
[----:B------:R-:W-:Y:S02]  /*2ca0*/  SHF.L.U32 R113, R80, 0x10, RZ ;  /* 0x0000001050717819 */ /* 0x000fe400000006ff */
[----:B------:R-:W-:Y:S01]  /*2cb0*/  SHF.L.U32 R111, R16, 0x10, RZ ;  /* 0x00000010106f7819 */ /* 0x000fe200000006ff */
[----:B------:R-:W2:Y:S01]  /*2cc0*/  @P2 LDC R110, c[0x0][0x40c] ;  /* 0x00010300ff6e2b82 */ /* 0x000ea20000000800 */
        /* <DEDUP_REMOVED lines=17> */
[----:B-1----:R-:W-:Y:S01]  /*2de0*/  @P2 FMUL.FTZ R111, R111, R82 ;  /* 0x000000526f6f2220 */ /* 0x002fe20000410000 */
[C---:B------:R-:W-:Y:S01]  /*2df0*/  @P0 FFMA.FTZ R107, R108.reuse, R115, R107 ;  /* 0x000000736c6b0223 */ /* 0x040fe2000001006b */
[----:B------:R-:W1:Y:S01]  /*2e00*/  @P2 LDC R82, c[0x0][0x40c] ;  /* 0x00010300ff522b82 */ /* 0x000e620000000800 */
[----:B------:R-:W-:Y:S01]  /*2e10*/  @P0 FFMA.FTZ R81, R108, R86, R81 ;  /* 0x000000566c510223 */ /* 0x000fe20000010051 */
[----:B------:R-:W-:Y:S01]  /*2e20*/  SHF.L.U32 R115, R80, 0x10, RZ ;  /* 0x0000001050737819 */ /* 0x000fe200000006ff */
[----:B--2---:R-:W-:Y:S01]  /*2e30*/  @P2 FMUL.FTZ R113, R113, R110 ;  /* 0x0000006e71712220 */ /* 0x004fe20000410000 */
[-CC-:B------:R-:W-:Y:S01]  /*2e40*/  @P0 FFMA.FTZ R112, R102, R84.reuse, R85.reuse ;  /* 0x0000005466700223 */ /* 0x180fe20000010055 */
[----:B------:R-:W-:Y:S01]  /*2e50*/  @P0 FFMA.FTZ R117, R97, R84, R85 ;  /* 0x0000005461750223 */ /* 0x000fe20000010055 */
[----:B------:R-:W-:-:S02]  /*2e60*/  @P2 F2FP.BF16.F32.PACK_AB R111, RZ, R111 ;  /* 0x0000006fff6f223e */ /* 0x000fc400000010ff */
[----:B------:R-:W2:Y:S01]  /*2e70*/  @P2 LDC R110, c[0x0][0x40c] ;  /* 0x00010300ff6e2b82 */ /* 0x000ea20000000800 */
[----:B------:R-:W-:Y:S01]  /*2e80*/  @P0 FADD.FTZ R112, R103, -R112 ;  /* 0x8000007067700221 */ /* 0x000fe20000010000 */
[----:B------:R-:W-:Y:S02]  /*2e90*/  @P2 F2FP.BF16.F32.PACK_AB R113, RZ, R113 ;  /* 0x00000071ff71223e */ /* 0x000fe400000010ff */
[----:B------:R-:W-:Y:S01]  /*2ea0*/  @P2 PRMT R72, R111, 0x7610, R72 ;  /* 0x000076106f482816 */ /* 0x000fe20000000048 */
[----:B------:R-:W-:Y:S01]  /*2eb0*/  @P0 FFMA.FTZ R115, R108, R112, R115 ;  /* 0x000000706c730223 */ /* 0x000fe20000010073 */
[----:B------:R-:W-:Y:S01]  /*2ec0*/  @P0 FADD.FTZ R112, R104, -R117 ;  /* 0x8000007568700221 */ /* 0x000fe20000010000 */
[----:B------:R-:W-:Y:S01]  /*2ed0*/  SHF.L.U32 R117, R19, 0x10, RZ ;  /* 0x0000001013757819 */ /* 0x000fe200000006ff */
[----:B------:R-:W3:Y:S01]  /*2ee0*/  @P2 LDC R86, c[0x0][0x40c] ;  /* 0x00010300ff562b82 */ /* 0x000ee20000000800 */
[----:B------:R-:W-:-:S03]  /*2ef0*/  @P2 PRMT R72, R72, 0x5410, R113 ;  /* 0x0000541048482816 */ /* 0x000fc60000000071 */
[----:B------:R-:W-:-:S04]  /*2f00*/  @P0 FFMA.FTZ R117, R108, R112, R117 ;  /* 0x000000706c750223 */ /* 0x000fc80000010075 */
[----:B------:R-:W4:Y:S01]  /*2f10*/  @P2 LDC R80, c[0x0][0x40c] ;  /* 0x00010300ff502b82 */ /* 0x000f220000000800 */
[----:B-1----:R-:W-:-:S05]  /*2f20*/  @P2 FMUL.FTZ R107, R107, R82 ;  /* 0x000000526b6b2220 */ /* 0x002fca0000410000 */
[----:B------:R-:W-:Y:S02]  /*2f30*/  @P2 F2FP.BF16.F32.PACK_AB R107, RZ, R107 ;  /* 0x0000006bff6b223e */ /* 0x000fe400000010ff */
[----:B------:R-:W1:Y:S01]  /*2f40*/  @P2 LDC R114, c[0x0][0x40c] ;  /* 0x00010300ff722b82 */ /* 0x000e620000000800 */
[----:B--2---:R-:W-:Y:S01]  /*2f50*/  @P2 FMUL.FTZ R81, R81, R110 ;  /* 0x0000006e51512220 */ /* 0x004fe20000410000 */
[----:B------:R-:W-:-:S04]  /*2f60*/  @P2 PRMT R73, R107, 0x7610, R73 ;  /* 0x000076106b492816 */ /* 0x000fc80000000049 */
[----:B------:R-:W-:Y:S01]  /*2f70*/  @P2 F2FP.BF16.F32.PACK_AB R81, RZ, R81 ;  /* 0x00000051ff51223e */ /* 0x000fe200000010ff */
[----:B---3--:R-:W-:-:S03]  /*2f80*/  @P2 FMUL.FTZ R83, R83, R86 ;  /* 0x0000005653532220 */ /* 0x008fc60000410000 */
[----:B------:R-:W-:Y:S02]  /*2f90*/  @P2 PRMT R74, R81, 0x7610, R74 ;  /* 0x00007610514a2816 */ /* 0x000fe4000000004a */
[----:B------:R-:W-:Y:S01]  /*2fa0*/  @P2 F2FP.BF16.F32.PACK_AB R83, RZ, R83 ;  /* 0x00000053ff53223e */ /* 0x000fe200000010ff */
[----:B----4-:R-:W-:-:S03]  /*2fb0*/  @P2 FMUL.FTZ R115, R115, R80 ;  /* 0x0000005073732220 */ /* 0x010fc60000410000 */
[----:B------:R-:W-:Y:S02]  /*2fc0*/  @P2 PRMT R73, R73, 0x5410, R83 ;  /* 0x0000541049492816 */ /* 0x000fe40000000053 */
[----:B------:R-:W-:Y:S01]  /*2fd0*/  @P2 F2FP.BF16.F32.PACK_AB R115, RZ, R115 ;  /* 0x00000073ff73223e */ /* 0x000fe200000010ff */
[----:B-1----:R-:W-:-:S03]  /*2fe0*/  @P2 FMUL.FTZ R117, R117, R114 ;  /* 0x0000007275752220 */ /* 0x002fc60000410000 */
        /* <DEDUP_REMOVED lines=13> */
.L_x_1494:
[----:B------:R-:W-:Y:S05]  /*30c0*/  @!P1 BRA `(.L_x_1497) ;  /* 0x0000000400189947 */ /* 0x000fea0003800000 */
[-CC-:B-1----:R-:W-:Y:S01]  /*30d0*/  FFMA.FTZ R77, R91, R84.reuse, R85.reuse ;  /* 0x000000545b4d7223 */ /* 0x182fe20000010055 */
[-CC-:B------:R-:W-:Y:S01]  /*30e0*/  FFMA.FTZ R76, R98, R84.reuse, R85.reuse ;  /* 0x00000054624c7223 */ /* 0x180fe20000010055 */
[-CC-:B------:R-:W-:Y:S01]  /*30f0*/  FFMA.FTZ R111, R93, R84.reuse, R85.reuse ;  /* 0x000000545d6f7223 */ /* 0x180fe20000010055 */
[-CC-:B------:R-:W-:Y:S01]  /*3100*/  FFMA.FTZ R82, R100, R84.reuse, R85.reuse ;  /* 0x0000005464527223 */ /* 0x180fe20000010055 */
[-CC-:B------:R-:W-:Y:S01]  /*3110*/  FFMA.FTZ R115, R95, R84.reuse, R85.reuse ;  /* 0x000000545f737223 */ /* 0x180fe20000010055 */
[-CC-:B------:R-:W-:Y:S01]  /*3120*/  FFMA.FTZ R86, R102, R84.reuse, R85.reuse ;  /* 0x0000005466567223 */ /* 0x180fe20000010055 */
[-CC-:B------:R-:W-:Y:S01]  /*3130*/  FFMA.FTZ R119, R97, R84.reuse, R85.reuse ;  /* 0x0000005461777223 */ /* 0x180fe20000010055 */
[----:B------:R-:W-:Y:S01]  /*3140*/  FFMA.FTZ R110, R106, R84, R85 ;  /* 0x000000546a6e7223 */ /* 0x000fe20000010055 */
[----:B------:R-:W1:Y:S01]  /*3150*/  @P2 LDC R79, c[0x0][0x40c] ;  /* 0x00010300ff4f2b82 */ /* 0x000e620000000800 */
[----:B------:R-:W-:Y:S01]  /*3160*/  ISETP.GT.AND P0, PT, R107, RZ, PT ;  /* 0x000000ff6b00720c */ /* 0x000fe20003f04270 */
[----:B------:R-:W-:Y:S01]  /*3170*/  FADD.FTZ R77, R92, -R77 ;  /* 0x8000004d5c4d7221 */ /* 0x000fe20000010000 */
[----:B------:R-:W-:Y:S01]  /*3180*/  FADD.FTZ R107, R99, -R76 ;  /* 0x8000004c636b7221 */ /* 0x000fe20000010000 */
[----:B------:R-:W-:Y:S01]  /*3190*/  FADD.FTZ R111, R94, -R111 ;  /* 0x8000006f5e6f7221 */ /* 0x000fe20000010000 */
[----:B------:R-:W-:Y:S01]  /*31a0*/  FADD.FTZ R115, R96, -R115 ;  /* 0x8000007360737221 */ /* 0x000fe20000010000 */
[C---:B------:R-:W-:Y:S01]  /*31b0*/  FMUL.FTZ R76, R108.reuse, R77 ;  /* 0x0000004d6c4c7220 */ /* 0x040fe20000410000 */
[----:B------:R-:W-:Y:S01]  /*31c0*/  FADD.FTZ R113, R101, -R82 ;  /* 0x8000005265717221 */ /* 0x000fe20000010000 */
[----:B------:R-:W2:Y:S01]  /*31d0*/  @P2 LDC R85, c[0x0][0x40c] ;  /* 0x00010300ff552b82 */ /* 0x000ea20000000800 */
[----:B------:R-:W-:Y:S01]  /*31e0*/  FMUL.FTZ R77, R108, R107 ;  /* 0x0000006b6c4d7220 */ /* 0x000fe20000410000 */
[----:B------:R-:W-:Y:S01]  /*31f0*/  FADD.FTZ R117, R103, -R86 ;  /* 0x8000005667757221 */ /* 0x000fe20000010000 */
[----:B------:R-:W-:Y:S01]  /*3200*/  FADD.FTZ R119, R104, -R119 ;  /* 0x8000007768777221 */ /* 0x000fe20000010000 */
[C---:B------:R-:W-:Y:S01]  /*3210*/  FMUL.FTZ R82, R108.reuse, R111 ;  /* 0x0000006f6c527220 */ /* 0x040fe20000410000 */
[C---:B------:R-:W-:Y:S01]  /*3220*/  FMUL.FTZ R107, R108.reuse, R115 ;  /* 0x000000736c6b7220 */ /* 0x040fe20000410000 */
[----:B------:R-:W-:Y:S01]  /*3230*/  FADD.FTZ R121, R105, -R110 ;  /* 0x8000006e69797221 */ /* 0x000fe20000010000 */
[C---:B------:R-:W-:Y:S01]  /*3240*/  FMUL.FTZ R86, R108.reuse, R113 ;  /* 0x000000716c567220 */ /* 0x040fe20000410000 */
[----:B------:R-:W3:Y:S01]  /*3250*/  @P2 LDC R83, c[0x0][0x40c] ;  /* 0x00010300ff532b82 */ /* 0x000ee20000000800 */
[C---:B------:R-:W-:Y:S01]  /*3260*/  FMUL.FTZ R110, R108.reuse, R117 ;  /* 0x000000756c6e7220 */ /* 0x040fe20000410000 */
[----:B------:R-:W-:Y:S01]  /*3270*/  FMUL.FTZ R111, R108, R119 ;  /* 0x000000776c6f7220 */ /* 0x000fe20000410000 */
[----:B------:R-:W-:Y:S01]  /*3280*/  FSEL R76, R76, RZ, P0 ;  /* 0x000000ff4c4c7208 */ /* 0x000fe20000000000 */
[----:B------:R-:W-:Y:S01]  /*3290*/  FMUL.FTZ R108, R108, R121 ;  /* 0x000000796c6c7220 */ /* 0x000fe20000410000 */
[----:B------:R-:W-:-:S02]  /*32a0*/  FSEL R82, R82, RZ, P0 ;  /* 0x000000ff52527208 */ /* 0x000fc40000000000 */
[----:B------:R-:W-:Y:S01]  /*32b0*/  FSEL R112, R107, RZ, P0 ;  /* 0x000000ff6b707208 */ /* 0x000fe20000000000 */
[----:B------:R-:W4:Y:S01]  /*32c0*/  @P2 LDC R80, c[0x0][0x40c] ;  /* 0x00010300ff502b82 */ /* 0x000f220000000800 */
[----:B------:R-:W-:Y:S01]  /*32d0*/  FSEL R77, R77, RZ, P0 ;  /* 0x000000ff4d4d7208 */ /* 0x000fe20000000000 */
[----:B-1----:R-:W-:Y:S01]  /*32e0*/  @P2 FMUL.FTZ R79, R76, R79 ;  /* 0x0000004f4c4f2220 */ /* 0x002fe20000410000 */
[----:B------:R-:W-:Y:S02]  /*32f0*/  FSEL R113, R86, RZ, P0 ;  /* 0x000000ff56717208 */ /* 0x000fe40000000000 */
[----:B------:R-:W-:Y:S02]  /*3300*/  FSEL R110, R110, RZ, P0 ;  /* 0x000000ff6e6e7208 */ /* 0x000fe40000000000 */
[----:B------:R-:W-:Y:S01]  /*3310*/  FSEL R111, R111, RZ, P0 ;  /* 0x000000ff6f6f7208 */ /* 0x000fe20000000000 */
[----:B------:R-:W1:Y:S01]  /*3320*/  @P2 LDC R84, c[0x0][0x40c] ;  /* 0x00010300ff542b82 */ /* 0x000e620000000800 */
[----:B--2---:R-:W-:Y:S01]  /*3330*/  @P2 FMUL.FTZ R85, R82, R85 ;  /* 0x0000005552552220 */ /* 0x004fe20000410000 */
[----:B------:R-:W-:-:S02]  /*3340*/  @P2 F2FP.BF16.F32.PACK_AB R79, RZ, R79 ;  /* 0x0000004fff4f223e */ /* 0x000fc400000010ff */
[----:B------:R-:W-:Y:S02]  /*3350*/  FSEL R108, R108, RZ, P0 ;  /* 0x000000ff6c6c7208 */ /* 0x000fe40000000000 */
[----:B------:R-:W-:Y:S02]  /*3360*/  @P2 F2FP.BF16.F32.PACK_AB R85, RZ, R85 ;  /* 0x00000055ff55223e */ /* 0x000fe400000010ff */
[----:B------:R-:W2:Y:S01]  /*3370*/  @P2 LDC R81, c[0x0][0x40c] ;  /* 0x00010300ff512b82 */ /* 0x000ea20000000800 */
[----:B---3--:R-:W-:Y:S01]  /*3380*/  @P2 FMUL.FTZ R83, R112, R83 ;  /* 0x0000005370532220 */ /* 0x008fe20000410000 */
[----:B------:R-:W-:Y:S02]  /*3390*/  @P2 PRMT R72, R79, 0x7610, R72 ;  /* 0x000076104f482816 */ /* 0x000fe40000000048 */
[----:B------:R-:W-:Y:S02]  /*33a0*/  @P2 PRMT R73, R85, 0x7610, R73 ;  /* 0x0000761055492816 */ /* 0x000fe40000000049 */
[----:B------:R-:W-:-:S02]  /*33b0*/  @P2 F2FP.BF16.F32.PACK_AB R83, RZ, R83 ;  /* 0x00000053ff53223e */ /* 0x000fc400000010ff */
[----:B------:R-:W3:Y:S01]  /*33c0*/  @P2 LDC R78, c[0x0][0x40c] ;  /* 0x00010300ff4e2b82 */ /* 0x000ee20000000800 */
[----:B----4-:R-:W-:Y:S01]  /*33d0*/  @P2 FMUL.FTZ R80, R77, R80 ;  /* 0x000000504d502220 */ /* 0x010fe20000410000 */
[----:B------:R-:W-:Y:S02]  /*33e0*/  @P2 PRMT R74, R83, 0x7610, R74 ;  /* 0x00007610534a2816 */ /* 0x000fe4000000004a */
[----:B------:R-:W-:Y:S02]  /*33f0*/  F2FP.BF16.F32.PACK_AB R76, R77, R76 ;  /* 0x0000004c4d4c723e */ /* 0x000fe400000010ff */
[----:B------:R-:W-:Y:S01]  /*3400*/  @P2 F2FP.BF16.F32.PACK_AB R80, RZ, R80 ;  /* 0x00000050ff50223e */ /* 0x000fe200000010ff */
[C---:B-1----:R-:W-:Y:S01]  /*3410*/  @P2 FMUL.FTZ R84, R113.reuse, R84 ;  /* 0x0000005471542220 */ /* 0x042fe20000410000 */
[----:B------:R-:W-:Y:S02]  /*3420*/  F2FP.BF16.F32.PACK_AB R77, R113, R82 ;  /* 0x00000052714d723e */ /* 0x000fe400000010ff */
[----:B------:R-:W-:-:S02]  /*3430*/  @P2 PRMT R72, R72, 0x5410, R80 ;  /* 0x0000541048482816 */ /* 0x000fc40000000050 */
[----:B------:R-:W-:Y:S02]  /*3440*/  @P2 F2FP.BF16.F32.PACK_AB R84, RZ, R84 ;  /* 0x00000054ff54223e */ /* 0x000fe400000010ff */
[----:B------:R-:W-:Y:S01]  /*3450*/  F2FP.BF16.F32.PACK_AB R79, R108, R111 ;  /* 0x0000006f6c4f723e */ /* 0x000fe200000010ff */
[----:B--2---:R-:W-:Y:S01]  /*3460*/  @P2 FMUL.FTZ R81, R110, R81 ;  /* 0x000000516e512220 */ /* 0x004fe20000410000 */
[----:B------:R-:W-:-:S04]  /*3470*/  @P2 PRMT R73, R73, 0x5410, R84 ;  /* 0x0000541049492816 */ /* 0x000fc80000000054 */
[----:B------:R-:W-:Y:S01]  /*3480*/  @P2 F2FP.BF16.F32.PACK_AB R81, RZ, R81 ;  /* 0x00000051ff51223e */ /* 0x000fe200000010ff */
[----:B---3--:R-:W-:-:S03]  /*3490*/  @P2 FMUL.FTZ R78, R111, R78 ;  /* 0x0000004e6f4e2220 */ /* 0x008fc60000410000 */
        /* <DEDUP_REMOVED lines=9> */
.L_x_1497:
[----:B-1----:R-:W1:Y:S01]  /*3530*/  @P2 LDC R83, c[0x0][0x40c] ;  /* 0x00010300ff532b82 */ /* 0x002e620000000800 */
[----:B------:R-:W-:Y:S01]  /*3540*/  FFMA.FTZ R80, R106, R84, R85 ;  /* 0x000000546a507223 */ /* 0x000fe20000010055 */
[----:B------:R-:W-:-:S03]  /*3550*/  ISETP.GT.AND P0, PT, R107, RZ, PT ;  /* 0x000000ff6b00720c */ /* 0x000fc60003f04270 */
[----:B------:R-:W-:-:S04]  /*3560*/  FADD.FTZ R81, R105, -R80 ;  /* 0x8000005069517221 */ /* 0x000fc80000010000 */
[----:B------:R-:W-:-:S05]  /*3570*/  FMUL.FTZ R80, R108, R81 ;  /* 0x000000516c507220 */ /* 0x000fca0000410000 */
[----:B------:R-:W-:-:S05]  /*3580*/  FSEL R80, R80, RZ, P0 ;  /* 0x000000ff50507208 */ /* 0x000fca0000000000 */
[----:B-1----:R-:W-:Y:S01]  /*3590*/  @P2 FMUL.FTZ R80, R80, R83 ;  /* 0x0000005350502220 */ /* 0x002fe20000410000 */
        /* <DEDUP_REMOVED lines=9> */
.L_x_1498:
        /* <DEDUP_REMOVED lines=9> */
.L_x_1499:
        /* <DEDUP_REMOVED lines=9> */
.L_x_1500:
        /* <DEDUP_REMOVED lines=9> */
.L_x_1501:
        /* <DEDUP_REMOVED lines=9> */
.L_x_1502:
        /* <DEDUP_REMOVED lines=9> */
.L_x_1503:
        /* <DEDUP_REMOVED lines=9> */
.L_x_1504:
[----:B------:R-:W-:-:S04]  /*3990*/  @P2 F2FP.BF16.F32.PACK_AB R80, RZ, R80 ;  /* 0x00000050ff50223e */ /* 0x000fc800000010ff */
[----:B------:R-:W-:-:S07]  /*39a0*/  @P2 PRMT R75, R75, 0x5410, R80 ;  /* 0x000054104b4b2816 */ /* 0x000fce0000000050 */
.L_x_1496:
[----:B------:R-:W1:Y:S01]  /*39b0*/  @P1 LDC.64 R84, c[0x0][0x478] ;  /* 0x00011e00ff541b82 */ /* 0x000e620000000a00 */
[----:B------:R-:W-:Y:S01]  /*39c0*/  @P1 IADD3 R87, PT, PT, R87, 0x80, RZ ;  /* 0x0000008057571810 */ /* 0x000fe20007ffe0ff */
[----:B------:R-:W-:Y:S01]  /*39d0*/  UPLOP3.LUT UP1, UPT, UPT, UPT, UP1, 0x40, 0x4 ;  /* 0x000000000004789c */ /* 0x000fe20003f2e810 */
[----:B------:R-:W-:-:S05]  /*39e0*/  @P2 IADD3 R109, PT, PT, R109, 0x80, RZ ;  /* 0x000000806d6d2810 */ /* 0x000fca0007ffe0ff */
[----:B------:R-:W2:Y:S08]  /*39f0*/  @P2 LDC.64 R80, c[0x0][0x468] ;  /* 0x00011a00ff502b82 */ /* 0x000eb00000000a00 */
[----:B------:R-:W3:Y:S01]  /*3a00*/  LDC.64 R82, c[0x0][0x380] ;  /* 0x0000e000ff527b82 */ /* 0x000ee20000000a00 */
[----:B-1----:R-:W-:-:S05]  /*3a10*/  @P1 IMAD.WIDE.U32 R84, R87, 0x10, R84 ;  /* 0x0000001057541825 */ /* 0x002fca00078e0054 */
[----:B------:R1:W-:Y:S01]  /*3a20*/  @P1 STG.E.128 desc[UR12][R84.64], R76 ;  /* 0x0000004c54001986 */ /* 0x0003e2000c101d0c */
[----:B--2---:R-:W-:-:S05]  /*3a30*/  @P2 IMAD.WIDE.U32 R80, R109, 0x10, R80 ;  /* 0x000000106d502825 */ /* 0x004fca00078e0050 */
[----:B------:R1:W-:Y:S01]  /*3a40*/  @P2 STG.E.128 desc[UR12][R80.64], R72 ;  /* 0x0000004850002986 */ /* 0x0003e2000c101d0c */
[----:B---3--:R-:W-:-:S04]  /*3a50*/  IADD3 R2, PT, PT, R2, R82, RZ ;  /* 0x0000005202027210 */ /* 0x008fc80007ffe0ff */
[----:B------:R-:W-:-:S13]  /*3a60*/  ISETP.GE.AND P0, PT, R2, R83, PT ;  /* 0x000000530200720c */ /* 0x000fda0003f06270 */
[----:B-1----:R-:W-:Y:S05]  /*3a70*/  @!P0 BRA `(.L_x_1505) ;  /* 0xffffffc400f88947 */ /* 0x002fea000383ffff */
.L_x_1478:
[----:B------:R-:W1:Y:S08]  /*3a80*/  S2UR UR4, SR_CTAID.X ;  /* 0x00000000000479c3 */ /* 0x000e700000002500 */
[----:B------:R-:W1:Y:S08]  /*3a90*/  LDC R7, c[0x0][0x388] ;  /* 0x0000e200ff077b82 */ /* 0x000e700000000800 */
[----:B------:R-:W3:Y:S08]  /*3aa0*/  LDC.64 R2, c[0x0][0x440] ;  /* 0x00011000ff027b82 */ /* 0x000ef00000000a00 */
[----:B0-----:R-:W0:Y:S01]  /*3ab0*/  LDC.64 R4, c[0x0][0x448] ;  /* 0x00011200ff047b82 */ /* 0x001e220000000a00 */
[----:B-1----:R-:W-:-:S05]  /*3ac0*/  IMAD R7, R7, UR4, RZ ;  /* 0x0000000407077c24 */ /* 0x002fca000f8e02ff */
[----:B------:R-:W-:-:S05]  /*3ad0*/  LEA.HI R7, R7, R0, RZ, 0x1d ;  /* 0x0000000007077211 */ /* 0x000fca00078fe8ff */
[----:B---3--:R-:W-:-:S05]  /*3ae0*/  IMAD.WIDE.U32 R2, R7, 0x20, R2 ;  /* 0x0000002007027825 */ /* 0x008fca00078e0002 */
        /* <DEDUP_REMOVED lines=10> */
.L_x_1506:
        /* <DEDUP_REMOVED lines=15> */
.L_x_8009:


//--------------------- .text._ZN10layer_norm13ln_bwd_kernelINS_13Kernel_traitsIf13__nv_bfloat16S2_S2_fjLj2048ELj1ELj1ELj4ELj16ENS_18Kernel_traits_baseILj2048EfS2_S2_S2_fjLj128EEEEELb0ELb1ELb0ELb0EEEvNS_9BwdParamsE --------------------------
	.section	.text._ZN10layer_norm13ln_bwd_kernelINS_13Kernel_traitsIf13__nv_bfloat16S2_S2_fjLj2048ELj1ELj1ELj4ELj16ENS_18Kernel_traits_baseILj2048EfS2_S2_S2_fjLj128EEEEELb0ELb1ELb0ELb0EEEvNS_9BwdParamsE,"ax",@progbits
	.align	128
        .global         _ZN10layer_norm13ln_bwd_kernelINS_13Kernel_traitsIf13__nv_bfloat16S2_S2_fjLj2048ELj1ELj1ELj4ELj16ENS_18Kernel_traits_baseILj2048EfS2_S2_S2_fjLj128EEEEELb0ELb1ELb0ELb0EEEvNS_9BwdParamsE
        .type           _ZN10layer_norm13ln_bwd_kernelINS_13Kernel_traitsIf13__nv_bfloat16S2_S2_fjLj2048ELj1ELj1ELj4ELj16ENS_18Kernel_traits_baseILj2048EfS2_S2_S2_fjLj128EEEEELb0ELb1ELb0ELb0EEEvNS_9BwdParamsE,@function
        .size           _ZN10layer_norm13ln_bwd_kernelINS_13Kernel_traitsIf13__nv_bfloat16S2_S2_fjLj2048ELj1ELj1ELj4ELj16ENS_18Kernel_traits_baseILj2048EfS2_S2_S2_fjLj128EEEEELb0ELb1ELb0ELb0EEEvNS_9BwdParamsE,(.L_x_8010 - _ZN10layer_norm13ln_bwd_kernelINS_13Kernel_traitsIf13__nv_bfloat16S2_S2_fjLj2048ELj1ELj1ELj4ELj16ENS_18Kernel_traits_baseILj2048EfS2_S2_S2_fjLj128EEEEELb0ELb1ELb0ELb0EEEvNS_9BwdParamsE)
        .other          _ZN10layer_norm13ln_bwd_kernelINS_13Kernel_traitsIf13__nv_bfloat16S2_S2_fjLj2048ELj1ELj1ELj4ELj16ENS_18Kernel_traits_baseILj2048EfS2_S2_S2_fjLj128EEEEELb0ELb1ELb0ELb0EEEvNS_9BwdParamsE,@"STO_CUDA_ENTRY STV_DEFAULT"
_ZN10layer_norm13ln_bwd_kernelINS_13Kernel_traitsIf13__nv_bfloat16S2_S2_fjLj2048ELj1ELj1ELj4ELj16ENS_18Kernel_traits_baseILj2048EfS2_S2_S2_fjLj128EEEEELb0ELb1ELb0ELb0EEEvNS_9BwdParamsE:
.text._ZN10layer_norm13ln_bwd_kernelINS_13Kernel_traitsIf13__nv_bfloat16S2_S2_fjLj2048ELj1ELj1ELj4ELj16ENS_18Kernel_traits_baseILj2048EfS2_S2_S2_fjLj128EEEEELb0ELb1ELb0ELb0EEEvNS_9BwdParamsE:
        /* <DEDUP_REMOVED lines=21> */
[----:B---3--:R-:W-:-:S03]  /*0150*/  @P3 IMAD.WIDE.U32 R12, R15, 0x20, R12 ;  /* 0x000000200f0c3825 */ /* 0x008fc600078e000c */
[----:B------:R0:W5:Y:S04]  /*0160*/  @P3 LDG.E.128 R20, desc[UR8][R10.64+0x10] ;  /* 0x000010080a143981 */ /* 0x000168000c1e1d00 */
[----:B------:R0:W5:Y:S01]  /*0170*/  @P3 LDG.E.128 R24, desc[UR8][R12.64] ;  /* 0x000000080c183981 */ /* 0x000162000c1e1d00 */
[----:B----4-:R-:W-:-:S03]  /*0180*/  @P2 IMAD.WIDE.U32 R6, R4, 0x20, R6 ;  /* 0x0000002004062825 */ /* 0x010fc600078e0006 */
[----:B------:R0:W5:Y:S04]  /*0190*/  @P3 LDG.E.128 R28, desc[UR8][R12.64+0x10] ;  /* 0x000010080c1c3981 */ /* 0x000168000c1e1d00 */
[----:B------:R0:W5:Y:S01]  /*01a0*/  @P2 LDG.E.128 R32, desc[UR8][R6.64] ;  /* 0x0000000806202981 */ /* 0x000162000c1e1d00 */
[----:B-1----:R-:W-:-:S03]  /*01b0*/  @P2 IMAD.WIDE.U32 R8, R4, 0x20, R8 ;  /* 0x0000002004082825 */ /* 0x002fc600078e0008 */
[----:B------:R0:W5:Y:S04]  /*01c0*/  @P2 LDG.E.128 R36, desc[UR8][R6.64+0x10] ;  /* 0x0000100806242981 */ /* 0x000168000c1e1d00 */
[----:B------:R0:W5:Y:S04]  /*01d0*/  @P2 LDG.E.128 R40, desc[UR8][R8.64] ;  /* 0x0000000808282981 */ /* 0x000168000c1e1d00 */
[----:B------:R0:W5:Y:S01]  /*01e0*/  @P2 LDG.E.128 R44, desc[UR8][R8.64+0x10] ;  /* 0x00001008082c2981 */ /* 0x000162000c1e1d00 */
[----:B------:R-:W-:Y:S01]  /*01f0*/  UISETP.GE.AND UP0, UPT, UR7, UR4, UPT ;  /* 0x000000040700728c */ /* 0x000fe2000bf06270 */
        /* <DEDUP_REMOVED lines=26> */
[----:B------:R-:W-:Y:S02]  /*03a0*/  MOV R2, UR7 ;  /* 0x0000000700027c02 */ /* 0x000fe40008000f00 */
        /* <DEDUP_REMOVED lines=22> */
[----:B0-----:R-:W-:-:S02]  /*0510*/  ISETP.NE.U32.AND P0, PT, R6, RZ, PT ;  /* 0x000000ff0600720c */ /* 0x001fc40003f05070 */
[----:B------:R-:W-:Y:S02]  /*0520*/  CS2R R92, SRZ ;  /* 0x00000000005c7805 */ /* 0x000fe4000001ff00 */
[----:B------:R-:W-:Y:S01]  /*0530*/  CS2R R94, SRZ ;  /* 0x00000000005e7805 */ /* 0x000fe2000001ff00 */
[----:B------:R-:W0:Y:S01]  /*0540*/  LDCU.U8 UR10, c[0x0][0x410] ;  /* 0x00008200ff0a77ac */ /* 0x000e220008000000 */
[----:B------:R-:W-:Y:S01]  /*0550*/  ISETP.NE.AND.EX P0, PT, R7, RZ, PT, P0 ;  /* 0x000000ff0700720c */ /* 0x000fe20003f05300 */
[----:B------:R-:W-:Y:S01]  /*0560*/  UPLOP3.LUT UP1, UPT, UPT, UPT, UPT, 0x40, 0x4 ;  /* 0x000000000004789c */ /* 0x000fe20003f2e870 */
[----:B------:R-:W1:Y:S01]  /*0570*/  LDCU UR11, c[0x0][0x400] ;  /* 0x00008000ff0b77ac */ /* 0x000e620008000800 */
[----:B------:R-:W2:Y:S01]  /*0580*/  LDCU.64 UR14, c[0x0][0x478] ;  /* 0x00008f00ff0e77ac */ /* 0x000ea20008000a00 */
[----:B------:R-:W3:Y:S09]  /*0590*/  LDCU.64 UR12, c[0x0][0x438] ;  /* 0x00008700ff0c77ac */ /* 0x000ef20008000a00 */
.L_x_1529:
[----:B------:R-:W4:Y:S08]  /*05a0*/  LDC.64 R110, c[0x0][0x3c0] ;  /* 0x0000f000ff6e7b82 */ /* 0x000f300000000a00 */
[----:B------:R-:W0:Y:S08]  /*05b0*/  @P0 LDC.64 R108, c[0x0][0x3e0] ;  /* 0x0000f800ff6c0b82 */ /* 0x000e300000000a00 */
[----:B------:R-:W1:Y:S01]  /*05c0*/  LDC R5, c[0x0][0x388] ;  /* 0x0000e200ff057b82 */ /* 0x000e620000000800 */
[----:B----4-:R-:W-:-:S05]  /*05d0*/  IMAD.WIDE R110, R2, 0x4, R110 ;  /* 0x00000004026e7825 */ /* 0x010fca00078e026e */
[----:B------:R4:W2:Y:S01]  /*05e0*/  LDG.E R140, desc[UR8][R110.64] ;  /* 0x000000086e8c7981 */ /* 0x0008a2000c1e1900 */
[C---:B0-----:R-:W-:Y:S02]  /*05f0*/  @P0 IMAD.WIDE R112, R2.reuse, 0x2, R108 ;  /* 0x0000000202700825 */ /* 0x041fe400078e026c */
[----:B------:R-:W0:Y:S03]  /*0600*/  LDC.64 R108, c[0x0][0x3c8] ;  /* 0x0000f200ff6c7b82 */ /* 0x000e260000000a00 */
[----:B-----5:R-:W5:Y:S01]  /*0610*/  @P0 LDG.E.U16 R139, desc[UR8][R112.64] ;  /* 0x00000008708b0981 */ /* 0x020f62000c1e1500 */
[----:B------:R-:W-:Y:S01]  /*0620*/  ISETP.GE.U32.AND P2, PT, R3, 0x80, PT ;  /* 0x000000800300780c */ /* 0x000fe20003f46070 */
[----:B-1----:R-:W-:-:S05]  /*0630*/  IMAD R0, R2, R5, RZ ;  /* 0x0000000502007224 */ /* 0x002fca00078e02ff */
[----:B------:R-:W-:-:S04]  /*0640*/  SHF.R.S32.HI R115, RZ, 0x1f, R0 ;  /* 0x0000001fff737819 */ /* 0x000fc80000011400 */
[----:B------:R-:W-:Y:S01]  /*0650*/  LEA.HI R115, R115, R0, RZ, 0x3 ;  /* 0x0000000073737211 */ /* 0x000fe200078f18ff */
[----:B------:R-:W-:Y:S01]  /*0660*/  BSSY.RECONVERGENT B0, `(.L_x_1508) ;  /* 0x0000066000007945 */ /* 0x000fe20003800200 */
[----:B------:R-:W-:Y:S02]  /*0670*/  ISETP.NE.AND P4, PT, RZ, UR10, PT ;  /* 0x0000000aff007c0c */ /* 0x000fe4000bf85270 */
[----:B------:R-:W-:Y:S01]  /*0680*/  LEA.HI.SX32 R0, R115, R4, 0x1d ;  /* 0x0000000473007211 */ /* 0x000fe200078feaff */
[----:B0-----:R-:W-:Y:S01]  /*0690*/  IMAD.WIDE R108, R2, 0x4, R108 ;  /* 0x00000004026c7825 */ /* 0x001fe200078e026c */
[----:B------:R-:W-:Y:S02]  /*06a0*/  ISETP.GE.U32.AND P3, PT, R3, 0x100, PT ;  /* 0x000001000300780c */ /* 0x000fe40003f66070 */
[----:B----4-:R-:W-:Y:S02]  /*06b0*/  CS2R R110, SRZ ;  /* 0x00000000006e7805 */ /* 0x010fe4000001ff00 */
[----:B------:R0:W5:Y:S02]  /*06c0*/  LDG.E R138, desc[UR8][R108.64] ;  /* 0x000000086c8a7981 */ /* 0x000164000c1e1900 */
[----:B0-----:R-:W-:-:S02]  /*06d0*/  MOV R109, R0 ;  /* 0x00000000006d7202 */ /* 0x001fc40000000f00 */
[----:B--2---:R-:W-:Y:S01]  /*06e0*/  FSEL R140, R140, RZ, !P4 ;  /* 0x000000ff8c8c7208 */ /* 0x004fe20006000000 */
[----:B------:R-:W-:Y:S06]  /*06f0*/  @!P2 BRA `(.L_x_1509) ;  /* 0x000000040070a947 */ /* 0x000fec0003800000 */
        /* <DEDUP_REMOVED lines=8> */
[----:B------:R-:W0:Y:S02]  /*0780*/  @P1 LDC.64 R124, c[0x0][0x438] ;  /* 0x00010e00ff7c1b82 */ /* 0x000e240000000a00 */
[----:B0-----:R-:W-:-:S05]  /*0790*/  @P1 IMAD.WIDE.U32 R124, R0, 0x10, R124 ;  /* 0x00000010007c1825 */ /* 0x001fca00078e007c */
[----:B------:R0:W5:Y:S01]  /*07a0*/  @P1 LDG.E.128 R96, desc[UR8][R124.64] ;  /* 0x000000087c601981 */ /* 0x000162000c1e1d00 */
[C---:B--2---:R-:W-:Y:S02]  /*07b0*/  SHF.L.U32 R123, R108.reuse, 0x10, RZ ;  /* 0x000000106c7b7819 */ /* 0x044fe400000006ff */
[----:B------:R-:W-:Y:S02]  /*07c0*/  PRMT R121, R108, 0x7632, R121 ;  /* 0x000076326c797816 */ /* 0x000fe40000000079 */
[C---:B------:R-:W-:Y:S01]  /*07d0*/  SHF.L.U32 R127, R109.reuse, 0x10, RZ ;  /* 0x000000106d7f7819 */ /* 0x040fe200000006ff */
[----:B------:R-:W-:Y:S01]  /*07e0*/  FADD.FTZ R123, -R140, R123 ;  /* 0x0000007b8c7b7221 */ /* 0x000fe20000010100 */
[----:B------:R-:W-:Y:S02]  /*07f0*/  PRMT R126, R109, 0x7632, R126 ;  /* 0x000076326d7e7816 */ /* 0x000fe4000000007e */
[----:B----4-:R-:W-:Y:S01]  /*0800*/  SHF.L.U32 R135, R112, 0x10, RZ ;  /* 0x0000001070877819 */ /* 0x010fe200000006ff */
[----:B------:R-:W-:Y:S01]  /*0810*/  FADD.FTZ R127, -R140, R127 ;  /* 0x0000007f8c7f7221 */ /* 0x000fe20000010100 */
[----:B------:R-:W-:Y:S01]  /*0820*/  SHF.L.U32 R109, R121, 0x10, RZ ;  /* 0x00000010796d7819 */ /* 0x000fe200000006ff */
[----:B-----5:R-:W-:Y:S01]  /*0830*/  FMUL.FTZ R137, R138, R123 ;  /* 0x0000007b8a897220 */ /* 0x020fe20000410000 */
[----:B------:R-:W-:Y:S01]  /*0840*/  PRMT R108, R112, 0x7632, R108 ;  /* 0x00007632706c7816 */ /* 0x000fe2000000006c */
[----:B------:R-:W-:Y:S01]  /*0850*/  FADD.FTZ R64, R64, R135 ;  /* 0x0000008740407221 */ /* 0x000fe20000010000 */
[C---:B------:R-:W-:Y:S01]  /*0860*/  PRMT R128, R110.reuse, 0x7632, R128 ;  /* 0x000076326e807816 */ /* 0x040fe20000000080 */
[----:B------:R-:W-:Y:S01]  /*0870*/  FFMA.FTZ R48, R137, R135, R48 ;  /* 0x0000008789307223 */ /* 0x000fe20000010030 */
[----:B------:R-:W-:Y:S01]  /*0880*/  SHF.L.U32 R129, R110, 0x10, RZ ;  /* 0x000000106e817819 */ /* 0x000fe200000006ff */
[----:B------:R-:W-:Y:S01]  /*0890*/  FMUL.FTZ R133, R138, R127 ;  /* 0x0000007f8a857220 */ /* 0x000fe20000410000 */
[----:B------:R-:W-:Y:S01]  /*08a0*/  SHF.L.U32 R131, R111, 0x10, RZ ;  /* 0x000000106f837819 */ /* 0x000fe200000006ff */
[----:B------:R-:W-:Y:S01]  /*08b0*/  FADD.FTZ R109, -R140, R109 ;  /* 0x0000006d8c6d7221 */ /* 0x000fe20000010100 */
[----:B------:R-:W-:Y:S01]  /*08c0*/  PRMT R110, R113, 0x7632, R110 ;  /* 0x00007632716e7816 */ /* 0x000fe2000000006e */
[----:B------:R-:W-:Y:S01]  /*08d0*/  FMUL.FTZ R135, R32, R135 ;  /* 0x0000008720877220 */ /* 0x000fe20000410000 */
[----:B------:R-:W-:Y:S01]  /*08e0*/  PRMT R130, R111, 0x7632, R130 ;  /* 0x000076326f827816 */ /* 0x000fe20000000082 */
[C---:B------:R-:W-:Y:S01]  /*08f0*/  FADD.FTZ R121, -R140.reuse, R129 ;  /* 0x000000818c797221 */ /* 0x040fe20000010100 */
[----:B------:R-:W-:Y:S01]  /*0900*/  SHF.L.U32 R113, R113, 0x10, RZ ;  /* 0x0000001071717819 */ /* 0x000fe200000006ff */
[----:B------:R-:W-:Y:S01]  /*0910*/  FADD.FTZ R129, -R140, R131 ;  /* 0x000000838c817221 */ /* 0x000fe20000010100 */
[----:B------:R-:W-:Y:S01]  /*0920*/  SHF.L.U32 R111, R126, 0x10, RZ ;  /* 0x000000107e6f7819 */ /* 0x000fe200000006ff */
[----:B------:R-:W-:Y:S01]  /*0930*/  FMUL.FTZ R136, R138, R109 ;  /* 0x0000006d8a887220 */ /* 0x000fe20000410000 */
[----:B------:R-:W-:Y:S01]  /*0940*/  SHF.L.U32 R108, R108, 0x10, RZ ;  /* 0x000000106c6c7819 */ /* 0x000fe200000006ff */
[----:B------:R-:W-:Y:S01]  /*0950*/  FADD.FTZ R66, R66, R113 ;  /* 0x0000007142427221 */ /* 0x000fe20000010000 */
[-C--:B------:R-:W-:Y:S01]  /*0960*/  FFMA.FTZ R50, R133, R113.reuse, R50 ;  /* 0x0000007185327223 */ /* 0x080fe20000010032 */
[----:B------:R-:W-:Y:S01]  /*0970*/  FMUL.FTZ R131, R34, R113 ;  /* 0x0000007122837220 */ /* 0x000fe20000410000 */
[----:B------:R-:W-:Y:S01]  /*0980*/  FADD.FTZ R113, -R140, R111 ;  /* 0x0000006f8c717221 */ /* 0x000fe20000010100 */
[-C--:B------:R-:W-:Y:S01]  /*0990*/  FMUL.FTZ R134, R33, R108.reuse ;  /* 0x0000006c21867220 */ /* 0x080fe20000410000 */
[----:B------:R-:W-:Y:S01]  /*09a0*/  FADD.FTZ R109, RZ, R135 ;  /* 0x00000087ff6d7221 */ /* 0x000fe20000010000 */
[----:B------:R-:W-:Y:S01]  /*09b0*/  FFMA.FTZ R111, R137, R135, RZ ;  /* 0x00000087896f7223 */ /* 0x000fe200000100ff */
[----:B0-----:R-:W-:Y:S01]  /*09c0*/  PRMT R124, R114, 0x7632, R124 ;  /* 0x00007632727c7816 */ /* 0x001fe2000000007c */
[----:B------:R-:W-:Y:S01]  /*09d0*/  FMUL.FTZ R121, R138, R121 ;  /* 0x000000798a797220 */ /* 0x000fe20000410000 */
[----:B------:R-:W-:Y:S01]  /*09e0*/  SHF.L.U32 R125, R114, 0x10, RZ ;  /* 0x00000010727d7819 */ /* 0x000fe200000006ff */
[----:B------:R-:W-:Y:S01]  /*09f0*/  FADD.FTZ R65, R65, R108 ;  /* 0x0000006c41417221 */ /* 0x000fe20000010000 */
[----:B------:R-:W-:Y:S01]  /*0a00*/  SHF.L.U32 R112, R110, 0x10, RZ ;  /* 0x000000106e707819 */ /* 0x000fe200000006ff */
[C---:B------:R-:W-:Y:S01]  /*0a10*/  FFMA.FTZ R49, R136.reuse, R108, R49 ;  /* 0x0000006c88317223 */ /* 0x040fe20000010031 */
[----:B------:R-:W-:Y:S01]  /*0a20*/  FADD.FTZ R108, R109, R134 ;  /* 0x000000866d6c7221 */ /* 0x000fe20000010000 */
[----:B------:R-:W-:Y:S01]  /*0a30*/  FFMA.FTZ R110, R136, R134, R111 ;  /* 0x00000086886e7223 */ /* 0x000fe2000001006f */
[----:B------:R-:W-:Y:S01]  /*0a40*/  SHF.L.U32 R114, R124, 0x10, RZ ;  /* 0x000000107c727819 */ /* 0x000fe200000006ff */
[----:B------:R-:W-:Y:S01]  /*0a50*/  FADD.FTZ R68, R68, R125 ;  /* 0x0000007d44447221 */ /* 0x000fe20000010000 */
[----:B------:R-:W-:Y:S01]  /*0a60*/  PRMT R132, R115, 0x7632, R132 ;  /* 0x0000763273847816 */ /* 0x000fe20000000084 */
[-C--:B------:R-:W-:Y:S01]  /*0a70*/  FFMA.FTZ R52, R121, R125.reuse, R52 ;  /* 0x0000007d79347223 */ /* 0x080fe20000010034 */
[----:B------:R-:W-:Y:S01]  /*0a80*/  SHF.L.U32 R141, R115, 0x10, RZ ;  /* 0x00000010738d7819 */ /* 0x000fe200000006ff */
[----:B------:R-:W-:Y:S01]  /*0a90*/  FMUL.FTZ R124, R36, R125 ;  /* 0x0000007d247c7220 */ /* 0x000fe20000410000 */
[----:B------:R-:W-:Y:S01]  /*0aa0*/  SHF.L.U32 R115, R128, 0x10, RZ ;  /* 0x0000001080737819 */ /* 0x000fe200000006ff */
[----:B------:R-:W-:Y:S01]  /*0ab0*/  FMUL.FTZ R125, R35, R112 ;  /* 0x00000070237d7220 */ /* 0x000fe20000410000 */
[----:B------:R-:W-:Y:S01]  /*0ac0*/  FADD.FTZ R108, R108, R131 ;  /* 0x000000836c6c7221 */ /* 0x000fe20000010000 */
[----:B------:R-:W-:Y:S01]  /*0ad0*/  FMUL.FTZ R128, R138, R113 ;  /* 0x000000718a807220 */ /* 0x000fe20000410000 */
[----:B------:R-:W-:Y:S01]  /*0ae0*/  FFMA.FTZ R109, R133, R131, R110 ;  /* 0x00000083856d7223 */ /* 0x000fe2000001006e */
[----:B------:R-:W-:Y:S01]  /*0af0*/  FADD.FTZ R115, -R140, R115 ;  /* 0x000000738c737221 */ /* 0x000fe20000010100 */
[----:B------:R-:W-:Y:S01]  /*0b00*/  FADD.FTZ R111, R108, R125 ;  /* 0x0000007d6c6f7221 */ /* 0x000fe20000010000 */
[----:B------:R-:W-:Y:S01]  /*0b10*/  SHF.L.U32 R143, R130, 0x10, RZ ;  /* 0x00000010828f7819 */ /* 0x000fe200000006ff */
        /* <DEDUP_REMOVED lines=9> */
[----:B------:R-:W-:Y:S01]  /*0bb0*/  FADD.FTZ R143, -R140, R143 ;  /* 0x0000008f8c8f7221 */ /* 0x000fe20000010100 */
[----:B------:R-:W-:Y:S01]  /*0bc0*/  FFMA.FTZ R108, R130, R127, R109 ;  /* 0x0000007f826c7223 */ /* 0x000fe2000001006d */
[----:B------:R-:W-:Y:S01]  /*0bd0*/  FMUL.FTZ R129, R39, R142 ;  /* 0x0000008e27817220 */ /* 0x000fe20000410000 */
[----:B------:R-:W-:Y:S01]  /*0be0*/  FADD.FTZ R110, R111, R126 ;  /* 0x0000007e6f6e7221 */ /* 0x000fe20000010000 */
[----:B------:R-:W-:Y:S01]  /*0bf0*/  FMUL.FTZ R132, R138, R143 ;  /* 0x0000008f8a847220 */ /* 0x000fe20000410000 */
[C---:B------:R-:W-:Y:S01]  /*0c00*/  FFMA.FTZ R108, R123.reuse, R126, R108 ;  /* 0x0000007e7b6c7223 */ /* 0x040fe2000001006c */
[----:B------:R-:W-:Y:S01]  /*0c10*/  FADD.FTZ R70, R70, R141 ;  /* 0x0000008d46467221 */ /* 0x000fe20000010000 */
        /* <DEDUP_REMOVED lines=8> */
[----:B------:R-:W-:Y:S01]  /*0ca0*/  IADD3 R109, PT, PT, R0, 0x80, RZ ;  /* 0x00000080006d7810 */ /* 0x000fe20007ffe0ff */
[----:B------:R-:W-:-:S07]  /*0cb0*/  FFMA.FTZ R110, R132, R129, R108 ;  /* 0x00000081846e7223 */ /* 0x000fce000001006c */
.L_x_1509:
[----:B---3--:R-:W-:Y:S05]  /*0cc0*/  BSYNC.RECONVERGENT B0 ;  /* 0x0000000000007941 */ /* 0x008fea0003800200 */
.L_x_1508:
        /* <DEDUP_REMOVED lines=17> */
[----:B------:R-:W-:Y:S02]  /*0de0*/  SHF.L.U32 R113, R13, 0x10, RZ ;  /* 0x000000100d717819 */ /* 0x000fe400000006ff */
[C---:B------:R-:W-:Y:S01]  /*0df0*/  PRMT R14, R15.reuse, 0x7632, R14 ;  /* 0x000076320f0e7816 */ /* 0x040fe2000000000e */
[C---:B------:R-:W-:Y:S01]  /*0e00*/  FADD.FTZ R141, -R140.reuse, R117 ;  /* 0x000000758c8d7221 */ /* 0x040fe20000010100 */
[----:B------:R-:W-:Y:S01]  /*0e10*/  SHF.L.U32 R119, R15, 0x10, RZ ;  /* 0x000000100f777819 */ /* 0x000fe200000006ff */
[C---:B------:R-:W-:Y:S01]  /*0e20*/  FADD.FTZ R115, -R140.reuse, R113 ;  /* 0x000000718c737221 */ /* 0x040fe20000010100 */
[----:B------:R-:W-:Y:S01]  /*0e30*/  PRMT R112, R13, 0x7632, R112 ;  /* 0x000076320d707816 */ /* 0x000fe20000000070 */
[----:B------:R-:W-:Y:S01]  /*0e40*/  FADD.FTZ R13, -R140, R109 ;  /* 0x0000006d8c0d7221 */ /* 0x000fe20000010100 */
[----:B------:R-:W-:Y:S01]  /*0e50*/  SHF.L.U32 R15, R108, 0x10, RZ ;  /* 0x000000106c0f7819 */ /* 0x000fe200000006ff */
[----:B------:R-:W-:Y:S01]  /*0e60*/  FADD.FTZ R147, -R140, R119 ;  /* 0x000000778c937221 */ /* 0x000fe20000010100 */
[----:B0-----:R-:W-:-:S02]  /*0e70*/  SHF.L.U32 R7, R112, 0x10, RZ ;  /* 0x0000001070077819 */ /* 0x001fc400000006ff */
[----:B---3--:R-:W-:Y:S01]  /*0e80*/  PRMT R6, R8, 0x7632, R6 ;  /* 0x0000763208067816 */ /* 0x008fe20000000006 */
[----:B------:R-:W-:Y:S01]  /*0e90*/  FADD.FTZ R113, -R140, R15 ;  /* 0x0000000f8c717221 */ /* 0x000fe20000010100 */
[----:B------:R-:W-:Y:S01]  /*0ea0*/  SHF.L.U32 R15, R8, 0x10, RZ ;  /* 0x00000010080f7819 */ /* 0x000fe200000006ff */
[----:B------:R-:W-:Y:S01]  /*0eb0*/  FADD.FTZ R119, -R140, R7 ;  /* 0x000000078c777221 */ /* 0x000fe20000010100 */
[----:B------:R-:W-:Y:S01]  /*0ec0*/  SHF.L.U32 R109, R12, 0x10, RZ ;  /* 0x000000100c6d7819 */ /* 0x000fe200000006ff */
[----:B-----5:R-:W-:Y:S01]  /*0ed0*/  FMUL.FTZ R7, R138, R13 ;  /* 0x0000000d8a077220 */ /* 0x020fe20000410000 */
[----:B------:R-:W-:Y:S01]  /*0ee0*/  SHF.L.U32 R117, R14, 0x10, RZ ;  /* 0x000000100e757819 */ /* 0x000fe200000006ff */
[----:B------:R-:W-:Y:S01]  /*0ef0*/  FADD.FTZ R72, R72, R15 ;  /* 0x0000000f48487221 */ /* 0x000fe20000010000 */
[----:B------:R-:W-:Y:S01]  /*0f00*/  PRMT R108, R11, 0x7632, R108 ;  /* 0x000076320b6c7816 */ /* 0x000fe2000000006c */
[----:B------:R-:W-:Y:S01]  /*0f10*/  FADD.FTZ R145, -R140, R109 ;  /* 0x0000006d8c917221 */ /* 0x000fe20000010100 */
[----:B------:R-:W-:Y:S01]  /*0f20*/  SHF.L.U32 R14, R6, 0x10, RZ ;  /* 0x00000010060e7819 */ /* 0x000fe200000006ff */
[-C--:B------:R-:W-:Y:S01]  /*0f30*/  FMUL.FTZ R6, R16, R15.reuse ;  /* 0x0000000f10067220 */ /* 0x080fe20000410000 */
[----:B------:R-:W-:Y:S01]  /*0f40*/  PRMT R12, R10, 0x7632, R12 ;  /* 0x000076320a0c7816 */ /* 0x000fe2000000000c */
[----:B------:R-:W-:Y:S01]  /*0f50*/  FADD.FTZ R109, -R140, R117 ;  /* 0x000000758c6d7221 */ /* 0x000fe20000010100 */
[----:B------:R-:W-:Y:S01]  /*0f60*/  FFMA.FTZ R56, R7, R15, R56 ;  /* 0x0000000f07387223 */ /* 0x000fe20000010038 */
[----:B------:R-:W-:Y:S01]  /*0f70*/  SHF.L.U32 R140, R108, 0x10, RZ ;  /* 0x000000106c8c7819 */ /* 0x000fe200000006ff */
[----:B------:R-:W-:Y:S01]  /*0f80*/  FADD.FTZ R108, R111, R6 ;  /* 0x000000066f6c7221 */ /* 0x000fe20000010000 */
[----:B------:R-:W-:Y:S01]  /*0f90*/  PRMT R8, R9, 0x7632, R8 ;  /* 0x0000763209087816 */ /* 0x000fe20000000008 */
[----:B------:R-:W-:Y:S01]  /*0fa0*/  FMUL.FTZ R15, R17, R14 ;  /* 0x0000000e110f7220 */ /* 0x000fe20000410000 */
[----:B------:R-:W-:Y:S01]  /*0fb0*/  SHF.L.U32 R117, R9, 0x10, RZ ;  /* 0x0000001009757819 */ /* 0x000fe200000006ff */
[----:B------:R-:W-:Y:S01]  /*0fc0*/  FFMA.FTZ R111, R7, R6, R110 ;  /* 0x00000006076f7223 */ /* 0x000fe2000001006e */
[----:B------:R-:W-:Y:S01]  /*0fd0*/  SHF.L.U32 R114, R12, 0x10, RZ ;  /* 0x000000100c727819 */ /* 0x000fe200000006ff */
[C---:B------:R-:W-:Y:S01]  /*0fe0*/  FMUL.FTZ R12, R138.reuse, R113 ;  /* 0x000000718a0c7220 */ /* 0x040fe20000410000 */
[----:B------:R-:W-:Y:S01]  /*0ff0*/  FMUL.FTZ R9, R138, R115 ;  /* 0x000000738a097220 */ /* 0x000fe20000410000 */
[----:B------:R-:W-:Y:S01]  /*1000*/  SHF.L.U32 R112, R8, 0x10, RZ ;  /* 0x0000001008707819 */ /* 0x000fe200000006ff */
[----:B------:R-:W-:Y:S01]  /*1010*/  FADD.FTZ R113, R108, R15 ;  /* 0x0000000f6c717221 */ /* 0x000fe20000010000 */
[----:B------:R-:W-:Y:S01]  /*1020*/  FMUL.FTZ R8, R18, R117 ;  /* 0x0000007512087220 */ /* 0x000fe20000410000 */
[----:B------:R-:W-:Y:S01]  /*1030*/  FFMA.FTZ R108, R12, R15, R111 ;  /* 0x0000000f0c6c7223 */ /* 0x000fe2000001006f */
[----:B------:R-:W-:Y:S01]  /*1040*/  SHF.L.U32 R143, R10, 0x10, RZ ;  /* 0x000000100a8f7819 */ /* 0x000fe200000006ff */
[----:B------:R-:W-:Y:S01]  /*1050*/  FADD.FTZ R74, R74, R117 ;  /* 0x000000754a4a7221 */ /* 0x000fe20000010000 */
[----:B------:R-:W-:Y:S01]  /*1060*/  FFMA.FTZ R58, R9, R117, R58 ;  /* 0x00000075093a7223 */ /* 0x000fe2000001003a */
        /* <DEDUP_REMOVED lines=11> */
[C---:B------:R-:W-:Y:S01]  /*1120*/  FMUL.FTZ R116, R138.reuse, R145 ;  /* 0x000000918a747220 */ /* 0x040fe20000410000 */
[----:B------:R-:W-:Y:S01]  /*1130*/  FMUL.FTZ R119, R21, R114 ;  /* 0x0000007215777220 */ /* 0x000fe20000410000 */
        /* <DEDUP_REMOVED lines=15> */
[----:B------:R-:W-:Y:S01]  /*1230*/  FADD.FTZ R77, R77, R114 ;  /* 0x000000724d4d7221 */ /* 0x000fe20000010000 */
[----:B------:R-:W-:Y:S01]  /*1240*/  FFMA.FTZ R61, R116, R114, R61 ;  /* 0x00000072743d7223 */ /* 0x000fe2000001003d */
[----:B------:R-:W-:Y:S01]  /*1250*/  FFMA.FTZ R62, R13, R149, R62 ;  /* 0x000000950d3e7223 */ /* 0x000fe2000001003e */
[----:B------:R-:W-:Y:S01]  /*1260*/  FADD.FTZ R79, R79, R140 ;  /* 0x0000008c4f4f7221 */ /* 0x000fe20000010000 */
[C---:B------:R-:W-:Y:S01]  /*1270*/  FFMA.FTZ R63, R122.reuse, R140, R63 ;  /* 0x0000008c7a3f7223 */ /* 0x040fe2000001003f */
[----:B------:R-:W-:Y:S01]  /*1280*/  FADD.FTZ R111, R113, R120 ;  /* 0x00000078716f7221 */ /* 0x000fe20000010000 */
[----:B------:R-:W-:-:S07]  /*1290*/  FFMA.FTZ R110, R122, R120, R109 ;  /* 0x000000787a6e7223 */ /* 0x000fce000001006d */
.L_x_1511:
[----:B------:R-:W-:Y:S05]  /*12a0*/  BSYNC.RECONVERGENT B0 ;  /* 0x0000000000007941 */ /* 0x000fea0003800200 */
.L_x_1510:
        /* <DEDUP_REMOVED lines=32> */
.L_x_1513:
[----:B------:R-:W-:Y:S05]  /*14b0*/  BSYNC.RECONVERGENT B0 ;  /* 0x0000000000007941 */ /* 0x000fea0003800200 */
.L_x_1512:
        /* <DEDUP_REMOVED lines=37> */
[----:B-----5:R-:W-:Y:S01]  /*1710*/  PRMT R139, R111, 0x7632, R139 ;  /* 0x000076326f8b7816 */ /* 0x020fe2000000008b */
[-C--:B------:R-:W-:Y:S01]  /*1720*/  FFMA.FTZ R144, R130, R113.reuse, R114 ;  /* 0x0000007182907223 */ /* 0x080fe20000010072 */
[----:B------:R-:W-:Y:S01]  /*1730*/  FADD.FTZ R115, R126, -R115 ;  /* 0x800000737e737221 */ /* 0x000fe20000010000 */
[----:B------:R-:W-:Y:S01]  /*1740*/  FADD.FTZ R141, R129, -R140 ;  /* 0x8000008c818d7221 */ /* 0x000fe20000010000 */
[----:B------:R-:W-:Y:S01]  /*1750*/  SHF.L.U32 R139, R139, 0x10, RZ ;  /* 0x000000108b8b7819 */ /* 0x000fe200000006ff */
[----:B------:R-:W-:Y:S01]  /*1760*/  FFMA.FTZ R142, R133, R113, R114 ;  /* 0x00000071858e7223 */ /* 0x000fe20000010072 */
[C---:B------:R-:W-:Y:S01]  /*1770*/  FMUL.FTZ R115, R138.reuse, R115 ;  /* 0x000000738a737220 */ /* 0x040fe20000410000 */
[C---:B------:R-:W-:Y:S01]  /*1780*/  FMUL.FTZ R143, R138.reuse, R141 ;  /* 0x0000008d8a8f7220 */ /* 0x040fe20000410000 */
[----:B------:R-:W-:Y:S01]  /*1790*/  SHF.L.U32 R141, R111, 0x10, RZ ;  /* 0x000000106f8d7819 */ /* 0x000fe200000006ff */
[----:B------:R-:W-:Y:S01]  /*17a0*/  FADD.FTZ R145, R127, -R144 ;  /* 0x800000907f917221 */ /* 0x000fe20000010000 */
[-C--:B------:R-:W-:Y:S01]  /*17b0*/  FMUL.FTZ R111, R115, R112.reuse ;  /* 0x00000070736f7220 */ /* 0x080fe20000410000 */
[----:B------:R-:W-:Y:S01]  /*17c0*/  FFMA.FTZ R115, R121, R113, R114 ;  /* 0x0000007179737223 */ /* 0x000fe20000010072 */
[-C--:B------:R-:W-:Y:S01]  /*17d0*/  FMUL.FTZ R140, R143, R112.reuse ;  /* 0x000000708f8c7220 */ /* 0x080fe20000410000 */
[----:B------:R-:W-:Y:S01]  /*17e0*/  FMUL.FTZ R145, R138, R145 ;  /* 0x000000918a917220 */ /* 0x000fe20000410000 */
[----:B------:R-:W-:Y:S01]  /*17f0*/  FFMA.FTZ R86, R111, R141, R86 ;  /* 0x0000008d6f567223 */ /* 0x000fe20000010056 */
[----:B------:R-:W-:Y:S01]  /*1800*/  FADD.FTZ R115, R124, -R115 ;  /* 0x800000737c737221 */ /* 0x000fe20000010000 */
[----:B------:R-:W-:Y:S01]  /*1810*/  FFMA.FTZ R87, R140, R139, R87 ;  /* 0x0000008b8c577223 */ /* 0x000fe20000010057 */
[----:B------:R-:W-:Y:S01]  /*1820*/  PRMT R139, R110, 0x7632, R139 ;  /* 0x000076326e8b7816 */ /* 0x000fe2000000008b */
[----:B------:R-:W-:Y:S01]  /*1830*/  FFMA.FTZ R144, R128, R113, R114 ;  /* 0x0000007180907223 */ /* 0x000fe20000010072 */
[----:B------:R-:W-:Y:S01]  /*1840*/  FMUL.FTZ R141, R138, R115 ;  /* 0x000000738a8d7220 */ /* 0x000fe20000410000 */
[----:B------:R-:W-:Y:S01]  /*1850*/  FADD.FTZ R115, R131, -R142 ;  /* 0x8000008e83737221 */ /* 0x000fe20000010000 */
[----:B------:R-:W-:Y:S01]  /*1860*/  SHF.L.U32 R143, R110, 0x10, RZ ;  /* 0x000000106e8f7819 */ /* 0x000fe200000006ff */
[-C--:B------:R-:W-:Y:S01]  /*1870*/  FMUL.FTZ R110, R145, R112.reuse ;  /* 0x00000070916e7220 */ /* 0x080fe20000410000 */
[-C--:B------:R-:W-:Y:S01]  /*1880*/  FMUL.FTZ R141, R141, R112.reuse ;  /* 0x000000708d8d7220 */ /* 0x080fe20000410000 */
[----:B------:R-:W-:Y:S01]  /*1890*/  SHF.L.U32 R142, R139, 0x10, RZ ;  /* 0x000000108b8e7819 */ /* 0x000fe200000006ff */
[----:B------:R-:W-:Y:S01]  /*18a0*/  FMUL.FTZ R115, R138, R115 ;  /* 0x000000738a737220 */ /* 0x000fe20000410000 */
[----:B------:R-:W-:Y:S01]  /*18b0*/  SHF.L.U32 R139, R109, 0x10, RZ ;  /* 0x000000106d8b7819 */ /* 0x000fe200000006ff */
[----:B------:R-:W-:Y:S01]  /*18c0*/  FFMA.FTZ R84, R141, R143, R84 ;  /* 0x0000008f8d547223 */ /* 0x000fe20000010054 */
[----:B------:R-:W-:Y:S01]  /*18d0*/  FADD.FTZ R145, R125, -R144 ;  /* 0x800000907d917221 */ /* 0x000fe20000010000 */
[----:B------:R-:W-:Y:S01]  /*18e0*/  FMUL.FTZ R143, R115, R112 ;  /* 0x00000070738f7220 */ /* 0x000fe20000410000 */
[----:B------:R-:W-:Y:S01]  /*18f0*/  FFMA.FTZ R85, R110, R142, R85 ;  /* 0x0000008e6e557223 */ /* 0x000fe20000010055 */
[----:B------:R-:W-:Y:S01]  /*1900*/  FFMA.FTZ R142, R137, R113, R114 ;  /* 0x00000071898e7223 */ /* 0x000fe20000010072 */
[----:B------:R-:W-:Y:S01]  /*1910*/  FMUL.FTZ R145, R138, R145 ;  /* 0x000000918a917220 */ /* 0x000fe20000410000 */
[--C-:B------:R-:W-:Y:S01]  /*1920*/  FFMA.FTZ R115, R143, R139, R82.reuse ;  /* 0x0000008b8f737223 */ /* 0x100fe20000010052 */
[----:B------:R-:W-:Y:S01]  /*1930*/  PRMT R82, R109, 0x7632, R82 ;  /* 0x000076326d527816 */ /* 0x000fe20000000052 */
[----:B------:R-:W-:Y:S01]  /*1940*/  FADD.FTZ R109, R135, -R142 ;  /* 0x8000008e876d7221 */ /* 0x000fe20000010000 */
[----:B------:R-:W-:Y:S01]  /*1950*/  FFMA.FTZ R139, R136, R113, R114 ;  /* 0x00000071888b7223 */ /* 0x000fe20000010072 */
[----:B------:R-:W-:Y:S01]  /*1960*/  SHF.L.U32 R144, R108, 0x10, RZ ;  /* 0x000000106c907819 */ /* 0x000fe200000006ff */
[-C--:B------:R-:W-:Y:S01]  /*1970*/  FMUL.FTZ R142, R145, R112.reuse ;  /* 0x00000070918e7220 */ /* 0x080fe20000410000 */
[----:B------:R-:W-:Y:S01]  /*1980*/  FMUL.FTZ R109, R138, R109 ;  /* 0x0000006d8a6d7220 */ /* 0x000fe20000410000 */
[----:B------:R-:W-:Y:S01]  /*1990*/  FADD.FTZ R139, R134, -R139 ;  /* 0x8000008b868b7221 */ /* 0x000fe20000010000 */
[----:B------:R-:W-:Y:S01]  /*19a0*/  SHF.L.U32 R82, R82, 0x10, RZ ;  /* 0x0000001052527819 */ /* 0x000fe200000006ff */
[----:B------:R-:W-:Y:S01]  /*19b0*/  FMUL.FTZ R111, R46, R111 ;  /* 0x0000006f2e6f7220 */ /* 0x000fe20000410000 */
[----:B------:R-:W-:Y:S01]  /*19c0*/  FMUL.FTZ R109, R109, R112 ;  /* 0x000000706d6d7220 */ /* 0x000fe20000410000 */
[----:B------:R-:W-:Y:S01]  /*19d0*/  FMUL.FTZ R145, R138, R139 ;  /* 0x0000008b8a917220 */ /* 0x000fe20000410000 */
[----:B------:R-:W-:Y:S01]  /*19e0*/  PRMT R108, R108, 0x7632, R108 ;  /* 0x000076326c6c7816 */ /* 0x000fe2000000006c */
[----:B------:R-:W-:Y:S01]  /*19f0*/  FFMA.FTZ R139, R142, R82, R83 ;  /* 0x000000528e8b7223 */ /* 0x000fe20000010053 */
[----:B------:R-:W-:Y:S01]  /*1a00*/  FFMA.FTZ R144, R109, R144, R80 ;  /* 0x000000906d907223 */ /* 0x000fe20000010050 */
        /* <DEDUP_REMOVED lines=8> */
[----:B------:R-:W-:Y:S01]  /*1a90*/  FMUL.FTZ R83, R41, R80 ;  /* 0x0000005029537220 */ /* 0x000fe20000410000 */
[----:B------:R-:W-:Y:S01]  /*1aa0*/  FFMA.FTZ R145, R80, R82, R81 ;  /* 0x0000005250917223 */ /* 0x000fe20000010051 */
[----:B------:R-:W-:-:S02]  /*1ab0*/  F2FP.BF16.F32.PACK_AB R111, R140, R111 ;  /* 0x0000006f8c6f723e */ /* 0x000fc400000010ff */
[----:B------:R-:W-:Y:S02]  /*1ac0*/  F2FP.BF16.F32.PACK_AB R110, R110, R141 ;  /* 0x0000008d6e6e723e */ /* 0x000fe400000010ff */
[----:B------:R-:W-:Y:S02]  /*1ad0*/  F2FP.BF16.F32.PACK_AB R109, R142, R143 ;  /* 0x0000008f8e6d723e */ /* 0x000fe400000010ff */
[----:B------:R-:W-:Y:S01]  /*1ae0*/  F2FP.BF16.F32.PACK_AB R108, R83, R108 ;  /* 0x0000006c536c723e */ /* 0x000fe200000010ff */
[----:B------:R-:W-:Y:S06]  /*1af0*/  BRA `(.L_x_1519) ;  /* 0x0000000400107947 */ /* 0x000fec0003800000 */
.L_x_1518:
[-CC-:B------:R-:W-:Y:S01]  /*1b00*/  FFMA.FTZ R105, R121, R113.reuse, R114.reuse ;  /* 0x0000007179697223 */ /* 0x180fe20000010072 */
[-CC-:B------:R-:W-:Y:S01]  /*1b10*/  FFMA.FTZ R107, R123, R113.reuse, R114.reuse ;  /* 0x000000717b6b7223 */ /* 0x180fe20000010072 */
[-C--:B------:R-:W-:Y:S01]  /*1b20*/  FFMA.FTZ R106, R130, R113.reuse, R114 ;  /* 0x00000071826a7223 */ /* 0x080fe20000010072 */
[----:B-----5:R-:W-:Y:S01]  /*1b30*/  PRMT R104, R110, 0x7632, R104 ;  /* 0x000076326e687816 */ /* 0x020fe20000000068 */
[----:B------:R-:W-:Y:S01]  /*1b40*/  FADD.FTZ R105, R124, -R105 ;  /* 0x800000697c697221 */ /* 0x000fe20000010000 */
[----:B------:R-:W-:Y:S01]  /*1b50*/  SHF.L.U32 R115, R110, 0x10, RZ ;  /* 0x000000106e737819 */ /* 0x000fe200000006ff */
[----:B------:R-:W-:Y:S01]  /*1b60*/  FFMA.FTZ R110, R132, R113, R114 ;  /* 0x00000071846e7223 */ /* 0x000fe20000010072 */
[C---:B------:R-:W-:Y:S01]  /*1b70*/  PRMT R139, R111.reuse, 0x7632, R139 ;  /* 0x000076326f8b7816 */ /* 0x040fe2000000008b */
[----:B------:R-:W-:Y:S01]  /*1b80*/  FADD.FTZ R107, R126, -R107 ;  /* 0x8000006b7e6b7221 */ /* 0x000fe20000010000 */
[----:B------:R-:W-:Y:S01]  /*1b90*/  SHF.L.U32 R142, R111, 0x10, RZ ;  /* 0x000000106f8e7819 */ /* 0x000fe200000006ff */
[----:B------:R-:W-:Y:S01]  /*1ba0*/  FADD.FTZ R111, R127, -R106 ;  /* 0x8000006a7f6f7221 */ /* 0x000fe20000010000 */
[----:B------:R-:W-:Y:S01]  /*1bb0*/  FADD.FTZ R141, R129, -R110 ;  /* 0x8000006e818d7221 */ /* 0x000fe20000010000 */
[C---:B------:R-:W-:Y:S01]  /*1bc0*/  FMUL.FTZ R106, R138.reuse, R105 ;  /* 0x000000698a6a7220 */ /* 0x040fe20000410000 */
[C---:B------:R-:W-:Y:S01]  /*1bd0*/  FMUL.FTZ R140, R138.reuse, R107 ;  /* 0x0000006b8a8c7220 */ /* 0x040fe20000410000 */
[C---:B------:R-:W-:Y:S01]  /*1be0*/  FMUL.FTZ R105, R138.reuse, R111 ;  /* 0x0000006f8a697220 */ /* 0x040fe20000410000 */
[----:B------:R-:W-:Y:S01]  /*1bf0*/  SHF.L.U32 R143, R139, 0x10, RZ ;  /* 0x000000108b8f7819 */ /* 0x000fe200000006ff */
[----:B------:R-:W-:Y:S01]  /*1c00*/  FMUL.FTZ R107, R138, R141 ;  /* 0x0000008d8a6b7220 */ /* 0x000fe20000410000 */
[----:B------:R-:W-:Y:S01]  /*1c10*/  SHF.L.U32 R139, R104, 0x10, RZ ;  /* 0x00000010688b7819 */ /* 0x000fe200000006ff */
[-C--:B------:R-:W-:Y:S01]  /*1c20*/  FMUL.FTZ R111, R106, R112.reuse ;  /* 0x000000706a6f7220 */ /* 0x080fe20000410000 */
[-C--:B------:R-:W-:Y:S01]  /*1c30*/  FMUL.FTZ R141, R140, R112.reuse ;  /* 0x000000708c8d7220 */ /* 0x080fe20000410000 */
[-C--:B------:R-:W-:Y:S01]  /*1c40*/  FMUL.FTZ R110, R105, R112.reuse ;  /* 0x00000070696e7220 */ /* 0x080fe20000410000 */
[----:B------:R-:W-:Y:S01]  /*1c50*/  FMUL.FTZ R104, R107, R112 ;  /* 0x000000706b687220 */ /* 0x000fe20000410000 */
[----:B------:R-:W-:Y:S01]  /*1c60*/  FFMA.FTZ R84, R111, R115, R84 ;  /* 0x000000736f547223 */ /* 0x000fe20000010054 */
[----:B------:R-:W-:Y:S01]  /*1c70*/  FFMA.FTZ R86, R141, R142, R86 ;  /* 0x0000008e8d567223 */ /* 0x000fe20000010056 */
[----:B------:R-:W-:Y:S01]  /*1c80*/  FFMA.FTZ R85, R110, R139, R85 ;  /* 0x0000008b6e557223 */ /* 0x000fe20000010055 */
[C---:B------:R-:W-:Y:S01]  /*1c90*/  PRMT R115, R108.reuse, 0x7632, R115 ;  /* 0x000076326c737816 */ /* 0x040fe20000000073 */
[-CC-:B------:R-:W-:Y:S01]  /*1ca0*/  FFMA.FTZ R142, R133, R113.reuse, R114.reuse ;  /* 0x00000071858e7223 */ /* 0x180fe20000010072 */
[----:B------:R-:W-:Y:S01]  /*1cb0*/  SHF.L.U32 R144, R108, 0x10, RZ ;  /* 0x000000106c907819 */ /* 0x000fe200000006ff */
[-CC-:B------:R-:W-:Y:S01]  /*1cc0*/  FFMA.FTZ R146, R128, R113.reuse, R114.reuse ;  /* 0x0000007180927223 */ /* 0x180fe20000010072 */
[-CC-:B------:R-:W-:Y:S01]  /*1cd0*/  FFMA.FTZ R108, R137, R113.reuse, R114.reuse ;  /* 0x00000071896c7223 */ /* 0x180fe20000010072 */
[----:B------:R-:W-:Y:S01]  /*1ce0*/  FFMA.FTZ R139, R136, R113, R114 ;  /* 0x00000071888b7223 */ /* 0x000fe20000010072 */
[----:B------:R-:W-:Y:S01]  /*1cf0*/  FFMA.FTZ R87, R104, R143, R87 ;  /* 0x0000008f68577223 */ /* 0x000fe20000010057 */
[----:B------:R-:W-:Y:S01]  /*1d00*/  PRMT R145, R109, 0x7632, R145 ;  /* 0x000076326d917816 */ /* 0x000fe20000000091 */
[----:B------:R-:W-:Y:S01]  /*1d10*/  FADD.FTZ R143, R131, -R142 ;  /* 0x8000008e838f7221 */ /* 0x000fe20000010000 */
[----:B------:R-:W-:Y:S01]  /*1d20*/  SHF.L.U32 R148, R109, 0x10, RZ ;  /* 0x000000106d947819 */ /* 0x000fe200000006ff */
[----:B------:R-:W-:Y:S01]  /*1d30*/  FADD.FTZ R149, R125, -R146 ;  /* 0x800000927d957221 */ /* 0x000fe20000010000 */
[----:B------:R-:W-:Y:S01]  /*1d40*/  FADD.FTZ R109, R135, -R108 ;  /* 0x8000006c876d7221 */ /* 0x000fe20000010000 */
[----:B------:R-:W-:Y:S01]  /*1d50*/  FADD.FTZ R139, R134, -R139 ;  /* 0x8000008b868b7221 */ /* 0x000fe20000010000 */
[C---:B------:R-:W-:Y:S01]  /*1d60*/  FMUL.FTZ R147, R138.reuse, R143 ;  /* 0x0000008f8a937220 */ /* 0x040fe20000410000 */
[C---:B------:R-:W-:Y:S01]  /*1d70*/  FMUL.FTZ R108, R138.reuse, R149 ;  /* 0x000000958a6c7220 */ /* 0x040fe20000410000 */
[C---:B------:R-:W-:Y:S01]  /*1d80*/  FMUL.FTZ R109, R138.reuse, R109 ;  /* 0x0000006d8a6d7220 */ /* 0x040fe20000410000 */
[----:B------:R-:W-:Y:S01]  /*1d90*/  FMUL.FTZ R142, R138, R139 ;  /* 0x0000008b8a8e7220 */ /* 0x000fe20000410000 */
[----:B------:R-:W-:Y:S01]  /*1da0*/  SHF.L.U32 R151, R145, 0x10, RZ ;  /* 0x0000001091977819 */ /* 0x000fe200000006ff */
[-C--:B------:R-:W-:Y:S01]  /*1db0*/  FMUL.FTZ R149, R147, R112.reuse ;  /* 0x0000007093957220 */ /* 0x080fe20000410000 */
[----:B------:R-:W-:Y:S01]  /*1dc0*/  SHF.L.U32 R145, R115, 0x10, RZ ;  /* 0x0000001073917819 */ /* 0x000fe200000006ff */
[-C--:B------:R-:W-:Y:S01]  /*1dd0*/  FMUL.FTZ R150, R108, R112.reuse ;  /* 0x000000706c967220 */ /* 0x080fe20000410000 */
[-C--:B------:R-:W-:Y:S01]  /*1de0*/  FMUL.FTZ R143, R109, R112.reuse ;  /* 0x000000706d8f7220 */ /* 0x080fe20000410000 */
[----:B------:R-:W-:Y:S01]  /*1df0*/  FMUL.FTZ R146, R142, R112 ;  /* 0x000000708e927220 */ /* 0x000fe20000410000 */
[----:B------:R-:W-:Y:S01]  /*1e00*/  F2FP.BF16.F32.PACK_AB R106, R105, R106 ;  /* 0x0000006a696a723e */ /* 0x000fe200000010ff */
[----:B------:R-:W-:Y:S01]  /*1e10*/  FFMA.FTZ R115, R149, R148, R82 ;  /* 0x0000009495737223 */ /* 0x000fe20000010052 */
[----:B------:R-:W-:Y:S01]  /*1e20*/  FFMA.FTZ R139, R150, R151, R83 ;  /* 0x00000097968b7223 */ /* 0x000fe20000010053 */
[----:B------:R-:W-:Y:S01]  /*1e30*/  FFMA.FTZ R144, R143, R144, R80 ;  /* 0x000000908f907223 */ /* 0x000fe20000010050 */
[----:B------:R-:W-:Y:S01]  /*1e40*/  FFMA.FTZ R145, R146, R145, R81 ;  /* 0x0000009192917223 */ /* 0x000fe20000010051 */
[----:B------:R-:W-:Y:S01]  /*1e50*/  F2FP.BF16.F32.PACK_AB R105, R108, R147 ;  /* 0x000000936c69723e */ /* 0x000fe200000010ff */
[----:B------:R-:W-:Y:S01]  /*1e60*/  FMUL.FTZ R141, R46, R141 ;  /* 0x0000008d2e8d7220 */ /* 0x000fe20000410000 */
[----:B------:R-:W-:Y:S01]  /*1e70*/  FMUL.FTZ R82, R47, R104 ;  /* 0x000000682f527220 */ /* 0x000fe20000410000 */
        /* <DEDUP_REMOVED lines=11> */
[----:B------:R-:W-:-:S07]  /*1f30*/  F2FP.BF16.F32.PACK_AB R108, R81, R108 ;  /* 0x0000006c516c723e */ /* 0x000fce00000010ff */
.L_x_1519:
        /* <DEDUP_REMOVED lines=11> */
.L_x_1517:
[----:B------:R-:W-:Y:S05]  /*1ff0*/  BSYNC.RECONVERGENT B1 ;  /* 0x0000000000017941 */ /* 0x000fea0003800200 */
.L_x_1516:
        /* <DEDUP_REMOVED lines=15> */
[C---:B-----5:R-:W-:Y:S01]  /*20f0*/  PRMT R104, R108.reuse, 0x7632, R104 ;  /* 0x000076326c687816 */ /* 0x060fe20000000068 */
[----:B------:R-:W-:Y:S01]  /*2100*/  FADD.FTZ R113, R15, -R140 ;  /* 0x8000008c0f717221 */ /* 0x000fe20000010000 */
[----:B------:R-:W-:Y:S01]  /*2110*/  SHF.L.U32 R142, R108, 0x10, RZ ;  /* 0x000000106c8e7819 */ /* 0x000fe200000006ff */
[----:B------:R-:W-:Y:S01]  /*2120*/  FADD.FTZ R139, R8, -R139 ;  /* 0x8000008b088b7221 */ /* 0x000fe20000010000 */
[C---:B------:R-:W-:Y:S01]  /*2130*/  PRMT R108, R109.reuse, 0x7632, R108 ;  /* 0x000076326d6c7816 */ /* 0x040fe2000000006c */
[----:B------:R-:W-:Y:S01]  /*2140*/  FADD.FTZ R145, R10, -R145 ;  /* 0x800000910a917221 */ /* 0x000fe20000010000 */
[----:B------:R-:W-:Y:S01]  /*2150*/  SHF.L.U32 R146, R109, 0x10, RZ ;  /* 0x000000106d927819 */ /* 0x000fe200000006ff */
[----:B------:R-:W-:Y:S01]  /*2160*/  FADD.FTZ R109, R6, -R115 ;  /* 0x80000073066d7221 */ /* 0x000fe20000010000 */
[----:B------:R-:W-:Y:S01]  /*2170*/  FADD.FTZ R115, R117, -R144 ;  /* 0x8000009075737221 */ /* 0x000fe20000010000 */
[----:B------:R-:W-:Y:S01]  /*2180*/  SHF.L.U32 R141, R104, 0x10, RZ ;  /* 0x00000010688d7819 */ /* 0x000fe200000006ff */
[----:B------:R-:W-:Y:S01]  /*2190*/  FMUL.FTZ R104, R138, R113 ;  /* 0x000000718a687220 */ /* 0x000fe20000410000 */
[----:B------:R-:W-:Y:S01]  /*21a0*/  SHF.L.U32 R147, R108, 0x10, RZ ;  /* 0x000000106c937819 */ /* 0x000fe200000006ff */
[C---:B------:R-:W-:Y:S01]  /*21b0*/  FMUL.FTZ R109, R138.reuse, R109 ;  /* 0x0000006d8a6d7220 */ /* 0x040fe20000410000 */
[----:B------:R-:W-:Y:S01]  /*21c0*/  FMUL.FTZ R144, R138, R115 ;  /* 0x000000738a907220 */ /* 0x000fe20000410000 */
[-C--:B------:R-:W-:Y:S01]  /*21d0*/  FMUL.FTZ R108, R104, R112.reuse ;  /* 0x00000070686c7220 */ /* 0x080fe20000410000 */
[----:B------:R-:W-:Y:S01]  /*21e0*/  FMUL.FTZ R143, R138, R139 ;  /* 0x0000008b8a8f7220 */ /* 0x000fe20000410000 */
[-C--:B------:R-:W-:Y:S01]  /*21f0*/  FMUL.FTZ R115, R109, R112.reuse ;  /* 0x000000706d737220 */ /* 0x080fe20000410000 */
[-C--:B------:R-:W-:Y:S01]  /*2200*/  FMUL.FTZ R114, R144, R112.reuse ;  /* 0x0000007090727220 */ /* 0x080fe20000410000 */
[----:B------:R-:W-:Y:S01]  /*2210*/  FFMA.FTZ R141, R108, R141, R89 ;  /* 0x0000008d6c8d7223 */ /* 0x000fe20000010059 */
[----:B------:R-:W-:Y:S01]  /*2220*/  FADD.FTZ R89, R119, -R106 ;  /* 0x8000006a77597221 */ /* 0x000fe20000010000 */
[----:B------:R-:W-:Y:S01]  /*2230*/  FADD.FTZ R105, R118, -R105 ;  /* 0x8000006976697221 */ /* 0x000fe20000010000 */
[----:B------:R-:W-:Y:S01]  /*2240*/  FADD.FTZ R107, R120, -R107 ;  /* 0x8000006b786b7221 */ /* 0x000fe20000010000 */
[----:B------:R-:W-:Y:S01]  /*2250*/  FMUL.FTZ R113, R143, R112 ;  /* 0x000000708f717220 */ /* 0x000fe20000410000 */
[--C-:B------:R-:W-:Y:S01]  /*2260*/  FFMA.FTZ R142, R115, R142, R88.reuse ;  /* 0x0000008e738e7223 */ /* 0x100fe20000010058 */
[--C-:B------:R-:W-:Y:S01]  /*2270*/  FFMA.FTZ R139, R114, R147, R91.reuse ;  /* 0x00000093728b7223 */ /* 0x100fe2000001005b */
[----:B------:R-:W-:Y:S01]  /*2280*/  PRMT R88, R110, 0x7632, R88 ;  /* 0x000076326e587816 */ /* 0x000fe20000000058 */
[C---:B------:R-:W-:Y:S01]  /*2290*/  FMUL.FTZ R145, R138.reuse, R145 ;  /* 0x000000918a917220 */ /* 0x040fe20000410000 */
[----:B------:R-:W-:Y:S01]  /*22a0*/  PRMT R91, R111, 0x7632, R91 ;  /* 0x000076326f5b7816 */ /* 0x000fe2000000005b */
[C---:B------:R-:W-:Y:S01]  /*22b0*/  FMUL.FTZ R106, R138.reuse, R89 ;  /* 0x000000598a6a7220 */ /* 0x040fe20000410000 */
[C---:B------:R-:W-:Y:S01]  /*22c0*/  FMUL.FTZ R105, R138.reuse, R105 ;  /* 0x000000698a697220 */ /* 0x040fe20000410000 */
[----:B------:R-:W-:Y:S01]  /*22d0*/  FMUL.FTZ R107, R138, R107 ;  /* 0x0000006b8a6b7220 */ /* 0x000fe20000410000 */
[----:B------:R-:W-:Y:S01]  /*22e0*/  FFMA.FTZ R140, R113, R146, R90 ;  /* 0x00000092718c7223 */ /* 0x000fe2000001005a */
[----:B------:R-:W-:Y:S01]  /*22f0*/  SHF.L.U32 R110, R110, 0x10, RZ ;  /* 0x000000106e6e7819 */ /* 0x000fe200000006ff */
[-C--:B------:R-:W-:Y:S01]  /*2300*/  FMUL.FTZ R89, R145, R112.reuse ;  /* 0x0000007091597220 */ /* 0x080fe20000410000 */
[----:B------:R-:W-:Y:S01]  /*2310*/  SHF.L.U32 R90, R88, 0x10, RZ ;  /* 0x00000010585a7819 */ /* 0x000fe200000006ff */
[-C--:B------:R-:W-:Y:S01]  /*2320*/  FMUL.FTZ R88, R106, R112.reuse ;  /* 0x000000706a587220 */ /* 0x080fe20000410000 */
[----:B------:R-:W-:Y:S01]  /*2330*/  SHF.L.U32 R138, R91, 0x10, RZ ;  /* 0x000000105b8a7819 */ /* 0x000fe200000006ff */
[-C--:B------:R-:W-:Y:S01]  /*2340*/  FMUL.FTZ R91, R105, R112.reuse ;  /* 0x00000070695b7220 */ /* 0x080fe20000410000 */
[----:B------:R-:W-:Y:S01]  /*2350*/  SHF.L.U32 R111, R111, 0x10, RZ ;  /* 0x000000106f6f7819 */ /* 0x000fe200000006ff */
[----:B------:R-:W-:Y:S01]  /*2360*/  FMUL.FTZ R112, R107, R112 ;  /* 0x000000706b707220 */ /* 0x000fe20000410000 */
[----:B------:R-:W-:Y:S01]  /*2370*/  FFMA.FTZ R92, R89, R110, R92 ;  /* 0x0000006e595c7223 */ /* 0x000fe2000001005c */
[----:B------:R-:W-:Y:S01]  /*2380*/  FMUL.FTZ R110, R28, R89 ;  /* 0x000000591c6e7220 */ /* 0x000fe20000410000 */
[----:B------:R-:W-:Y:S01]  /*2390*/  FMUL.FTZ R115, R24, R115 ;  /* 0x0000007318737220 */ /* 0x000fe20000410000 */
[----:B------:R-:W-:Y:S01]  /*23a0*/  FFMA.FTZ R94, R91, R111, R94 ;  /* 0x0000006f5b5e7223 */ /* 0x000fe2000001005e */
[----:B------:R-:W-:Y:S01]  /*23b0*/  FFMA.FTZ R95, R112, R138, R95 ;  /* 0x0000008a705f7223 */ /* 0x000fe2000001005f */
[----:B------:R-:W-:Y:S01]  /*23c0*/  FMUL.FTZ R113, R26, R113 ;  /* 0x000000711a717220 */ /* 0x000fe20000410000 */
[----:B------:R-:W-:Y:S01]  /*23d0*/  FMUL.FTZ R111, R30, R91 ;  /* 0x0000005b1e6f7220 */ /* 0x000fe20000410000 */
[----:B------:R-:W-:Y:S01]  /*23e0*/  FMUL.FTZ R112, R31, R112 ;  /* 0x000000701f707220 */ /* 0x000fe20000410000 */
[----:B------:R-:W-:Y:S01]  /*23f0*/  FMUL.FTZ R89, R29, R88 ;  /* 0x000000581d597220 */ /* 0x000fe20000410000 */
[----:B------:R-:W-:Y:S01]  /*2400*/  FMUL.FTZ R114, R27, R114 ;  /* 0x000000721b727220 */ /* 0x000fe20000410000 */
[----:B------:R-:W-:Y:S01]  /*2410*/  FMUL.FTZ R108, R25, R108 ;  /* 0x0000006c196c7220 */ /* 0x000fe20000410000 */
[----:B------:R-:W-:Y:S01]  /*2420*/  F2FP.BF16.F32.PACK_AB R107, R107, R105 ;  /* 0x000000696b6b723e */ /* 0x000fe200000010ff */
[----:B------:R-:W-:Y:S01]  /*2430*/  FFMA.FTZ R93, R88, R90, R93 ;  /* 0x0000005a585d7223 */ /* 0x000fe2000001005d */
        /* <DEDUP_REMOVED lines=8> */
.L_x_1521:
        /* <DEDUP_REMOVED lines=16> */
[----:B-----5:R-:W-:Y:S01]  /*25c0*/  PRMT R140, R108, 0x7632, R140 ;  /* 0x000076326c8c7816 */ /* 0x020fe2000000008c */
[C---:B------:R-:W-:Y:S01]  /*25d0*/  FMUL.FTZ R141, R138.reuse, R141 ;  /* 0x0000008d8a8d7220 */ /* 0x040fe20000410000 */
[C---:B------:R-:W-:Y:S01]  /*25e0*/  PRMT R139, R109.reuse, 0x7632, R139 ;  /* 0x000076326d8b7816 */ /* 0x040fe2000000008b */
[----:B------:R-:W-:Y:S01]  /*25f0*/  FMUL.FTZ R145, R138, R143 ;  /* 0x0000008f8a917220 */ /* 0x000fe20000410000 */
[----:B------:R-:W-:Y:S01]  /*2600*/  PRMT R114, R110, 0x7632, R114 ;  /* 0x000076326e727816 */ /* 0x000fe20000000072 */
[C---:B------:R-:W-:Y:S01]  /*2610*/  FMUL.FTZ R147, R138.reuse, R147 ;  /* 0x000000938a937220 */ /* 0x040fe20000410000 */
[C---:B------:R-:W-:Y:S01]  /*2620*/  FMUL.FTZ R149, R138.reuse, R149 ;  /* 0x000000958a957220 */ /* 0x040fe20000410000 */
[C---:B------:R-:W-:Y:S01]  /*2630*/  FMUL.FTZ R151, R138.reuse, R151 ;  /* 0x000000978a977220 */ /* 0x040fe20000410000 */
[C---:B------:R-:W-:Y:S01]  /*2640*/  FMUL.FTZ R153, R138.reuse, R153 ;  /* 0x000000998a997220 */ /* 0x040fe20000410000 */
[----:B------:R-:W-:Y:S01]  /*2650*/  FMUL.FTZ R155, R138, R155 ;  /* 0x0000009b8a9b7220 */ /* 0x000fe20000410000 */
[----:B------:R-:W-:Y:S01]  /*2660*/  SHF.L.U32 R115, R108, 0x10, RZ ;  /* 0x000000106c737819 */ /* 0x000fe200000006ff */
[----:B------:R-:W-:Y:S01]  /*2670*/  FMUL.FTZ R157, R138, R157 ;  /* 0x0000009d8a9d7220 */ /* 0x000fe20000410000 */
[----:B------:R-:W-:Y:S01]  /*2680*/  SHF.L.U32 R113, R109, 0x10, RZ ;  /* 0x000000106d717819 */ /* 0x000fe200000006ff */
[-C--:B------:R-:W-:Y:S01]  /*2690*/  FMUL.FTZ R143, R141, R112.reuse ;  /* 0x000000708d8f7220 */ /* 0x080fe20000410000 */
[----:B------:R-:W-:Y:S01]  /*26a0*/  SHF.L.U32 R109, R110, 0x10, RZ ;  /* 0x000000106e6d7819 */ /* 0x000fe200000006ff */
[-C--:B------:R-:W-:Y:S01]  /*26b0*/  FMUL.FTZ R110, R145, R112.reuse ;  /* 0x00000070916e7220 */ /* 0x080fe20000410000 */
[----:B------:R-:W-:Y:S01]  /*26c0*/  PRMT R108, R111, 0x7632, R108 ;  /* 0x000076326f6c7816 */ /* 0x000fe2000000006c */
[-C--:B------:R-:W-:Y:S01]  /*26d0*/  FMUL.FTZ R147, R147, R112.reuse ;  /* 0x0000007093937220 */ /* 0x080fe20000410000 */
[----:B------:R-:W-:Y:S01]  /*26e0*/  SHF.L.U32 R140, R140, 0x10, RZ ;  /* 0x000000108c8c7819 */ /* 0x000fe200000006ff */
[-C--:B------:R-:W-:Y:S01]  /*26f0*/  FMUL.FTZ R138, R149, R112.reuse ;  /* 0x00000070958a7220 */ /* 0x080fe20000410000 */
[----:B------:R-:W-:Y:S01]  /*2700*/  SHF.L.U32 R111, R111, 0x10, RZ ;  /* 0x000000106f6f7819 */ /* 0x000fe200000006ff */
[-C--:B------:R-:W-:Y:S01]  /*2710*/  FMUL.FTZ R151, R151, R112.reuse ;  /* 0x0000007097977220 */ /* 0x080fe20000410000 */
[----:B------:R-:W-:Y:S01]  /*2720*/  SHF.L.U32 R139, R139, 0x10, RZ ;  /* 0x000000108b8b7819 */ /* 0x000fe200000006ff */
[-C--:B------:R-:W-:Y:S01]  /*2730*/  FMUL.FTZ R144, R153, R112.reuse ;  /* 0x0000007099907220 */ /* 0x080fe20000410000 */
[----:B------:R-:W-:Y:S01]  /*2740*/  SHF.L.U32 R114, R114, 0x10, RZ ;  /* 0x0000001072727819 */ /* 0x000fe200000006ff */
[-C--:B------:R-:W-:Y:S01]  /*2750*/  FMUL.FTZ R155, R155, R112.reuse ;  /* 0x000000709b9b7220 */ /* 0x080fe20000410000 */
[----:B------:R-:W-:Y:S01]  /*2760*/  FMUL.FTZ R112, R157, R112 ;  /* 0x000000709d707220 */ /* 0x000fe20000410000 */
[----:B------:R-:W-:Y:S01]  /*2770*/  FFMA.FTZ R142, R143, R115, R88 ;  /* 0x000000738f8e7223 */ /* 0x000fe20000010058 */
[----:B------:R-:W-:Y:S01]  /*2780*/  FFMA.FTZ R141, R110, R140, R89 ;  /* 0x0000008c6e8d7223 */ /* 0x000fe20000010059 */
[----:B------:R-:W-:Y:S01]  /*2790*/  FFMA.FTZ R140, R147, R113, R90 ;  /* 0x00000071938c7223 */ /* 0x000fe2000001005a */
[----:B------:R-:W-:Y:S01]  /*27a0*/  FFMA.FTZ R139, R138, R139, R91 ;  /* 0x0000008b8a8b7223 */ /* 0x000fe2000001005b */
[----:B------:R-:W-:Y:S01]  /*27b0*/  FFMA.FTZ R92, R151, R109, R92 ;  /* 0x0000006d975c7223 */ /* 0x000fe2000001005c */
[----:B------:R-:W-:Y:S01]  /*27c0*/  FFMA.FTZ R93, R144, R114, R93 ;  /* 0x00000072905d7223 */ /* 0x000fe2000001005d */
[----:B------:R-:W-:Y:S01]  /*27d0*/  FFMA.FTZ R94, R155, R111, R94 ;  /* 0x0000006f9b5e7223 */ /* 0x000fe2000001005e */
        /* <DEDUP_REMOVED lines=13> */
[----:B------:R-:W-:-:S07]  /*28b0*/  F2FP.BF16.F32.PACK_AB R108, R89, R108 ;  /* 0x0000006c596c723e */ /* 0x000fce00000010ff */
.L_x_1522:
        /* <DEDUP_REMOVED lines=11> */
.L_x_1515:
        /* <DEDUP_REMOVED lines=8> */
[----:B------:R-:W-:Y:S01]  /*29f0*/  PRMT R115, R96, 0x7632, R115 ;  /* 0x0000763260737816 */ /* 0x000fe20000000073 */
[-CC-:B------:R-:W-:Y:S01]  /*2a00*/  FFMA.FTZ R141, R136, R113.reuse, R114.reuse ;  /* 0x00000071888d7223 */ /* 0x180fe20000010072 */
[-CC-:B------:R-:W-:Y:S01]  /*2a10*/  FFMA.FTZ R140, R137, R113.reuse, R114.reuse ;  /* 0x00000071898c7223 */ /* 0x180fe20000010072 */
[-CC-:B------:R-:W-:Y:S01]  /*2a20*/  FFMA.FTZ R144, R133, R113.reuse, R114.reuse ;  /* 0x0000007185907223 */ /* 0x180fe20000010072 */
[----:B------:R-:W-:Y:S01]  /*2a30*/  PRMT R139, R97, 0x7632, R139 ;  /* 0x00007632618b7816 */ /* 0x000fe2000000008b */
[-C--:B------:R-:W-:Y:S01]  /*2a40*/  FFMA.FTZ R146, R128, R113.reuse, R114 ;  /* 0x0000007180927223 */ /* 0x080fe20000010072 */
[----:B------:R-:W-:Y:S01]  /*2a50*/  SHF.L.U32 R115, R115, 0x10, RZ ;  /* 0x0000001073737819 */ /* 0x000fe200000006ff */
[----:B------:R-:W-:Y:S01]  /*2a60*/  FADD.FTZ R142, R134, -R141 ;  /* 0x8000008d868e7221 */ /* 0x000fe20000010000 */
[----:B------:R-:W-:Y:S01]  /*2a70*/  SHF.L.U32 R147, R96, 0x10, RZ ;  /* 0x0000001060937819 */ /* 0x000fe200000006ff */
[----:B------:R-:W-:Y:S01]  /*2a80*/  FADD.FTZ R140, R135, -R140 ;  /* 0x8000008c878c7221 */ /* 0x000fe20000010000 */
[----:B------:R-:W-:Y:S01]  /*2a90*/  SHF.L.U32 R151, R97, 0x10, RZ ;  /* 0x0000001061977819 */ /* 0x000fe200000006ff */
[----:B------:R-:W-:Y:S01]  /*2aa0*/  FADD.FTZ R144, R131, -R144 ;  /* 0x8000009083907221 */ /* 0x000fe20000010000 */
[----:B------:R-:W-:Y:S01]  /*2ab0*/  SHF.L.U32 R139, R139, 0x10, RZ ;  /* 0x000000108b8b7819 */ /* 0x000fe200000006ff */
[-C--:B------:R-:W-:Y:S01]  /*2ac0*/  FFMA.FTZ R153, R123, R113.reuse, R114 ;  /* 0x000000717b997223 */ /* 0x080fe20000010072 */
[----:B------:R-:W-:Y:S01]  /*2ad0*/  FADD.FTZ R146, R125, -R146 ;  /* 0x800000927d927221 */ /* 0x000fe20000010000 */
[C---:B------:R-:W-:Y:S01]  /*2ae0*/  FFMA.FTZ R149, R138.reuse, R142, R115 ;  /* 0x0000008e8a957223 */ /* 0x040fe20000010073 */
[----:B------:R-:W-:Y:S01]  /*2af0*/  FFMA.FTZ R147, R138, R140, R147 ;  /* 0x0000008c8a937223 */ /* 0x000fe20000010093 */
[-CC-:B------:R-:W-:Y:S01]  /*2b00*/  FFMA.FTZ R143, R121, R113.reuse, R114.reuse ;  /* 0x00000071798f7223 */ /* 0x180fe20000010072 */
[----:B------:R-:W-:Y:S01]  /*2b10*/  PRMT R115, R98, 0x7632, R115 ;  /* 0x0000763262737816 */ /* 0x000fe20000000073 */
[----:B------:R-:W-:Y:S01]  /*2b20*/  FFMA.FTZ R151, R138, R144, R151 ;  /* 0x000000908a977223 */ /* 0x000fe20000010097 */
[-C--:B------:R-:W-:Y:S01]  /*2b30*/  FFMA.FTZ R142, R130, R113.reuse, R114 ;  /* 0x00000071828e7223 */ /* 0x080fe20000010072 */
[C---:B------:R-:W-:Y:S01]  /*2b40*/  SHF.L.U32 R145, R99.reuse, 0x10, RZ ;  /* 0x0000001063917819 */ /* 0x040fe200000006ff */
[----:B------:R-:W-:Y:S01]  /*2b50*/  FADD.FTZ R144, R126, -R153 ;  /* 0x800000997e907221 */ /* 0x000fe20000010000 */
[----:B------:R-:W-:Y:S01]  /*2b60*/  PRMT R140, R99, 0x7632, R140 ;  /* 0x00007632638c7816 */ /* 0x000fe2000000008c */
[----:B------:R-:W-:Y:S01]  /*2b70*/  FFMA.FTZ R139, R138, R146, R139 ;  /* 0x000000928a8b7223 */ /* 0x000fe2000001008b */
[----:B------:R-:W-:Y:S01]  /*2b80*/  SHF.L.U32 R141, R98, 0x10, RZ ;  /* 0x00000010628d7819 */ /* 0x000fe200000006ff */
[----:B------:R-:W-:Y:S01]  /*2b90*/  FFMA.FTZ R146, R132, R113, R114 ;  /* 0x0000007184927223 */ /* 0x000fe20000010072 */
[----:B------:R-:W-:Y:S01]  /*2ba0*/  FADD.FTZ R143, R124, -R143 ;  /* 0x8000008f7c8f7221 */ /* 0x000fe20000010000 */
[----:B------:R-:W-:Y:S01]  /*2bb0*/  SHF.L.U32 R115, R115, 0x10, RZ ;  /* 0x0000001073737819 */ /* 0x000fe200000006ff */
[----:B------:R-:W-:Y:S01]  /*2bc0*/  FADD.FTZ R142, R127, -R142 ;  /* 0x8000008e7f8e7221 */ /* 0x000fe20000010000 */
[----:B------:R-:W-:Y:S01]  /*2bd0*/  SHF.L.U32 R153, R140, 0x10, RZ ;  /* 0x000000108c997819 */ /* 0x000fe200000006ff */
[----:B------:R-:W-:Y:S01]  /*2be0*/  FFMA.FTZ R145, R138, R144, R145 ;  /* 0x000000908a917223 */ /* 0x000fe20000010091 */
[----:B-----5:R-:W-:Y:S01]  /*2bf0*/  PRMT R140, R108, 0x7632, R140 ;  /* 0x000076326c8c7816 */ /* 0x020fe2000000008c */
[----:B------:R-:W-:Y:S01]  /*2c00*/  FADD.FTZ R146, R129, -R146 ;  /* 0x8000009281927221 */ /* 0x000fe20000010000 */
[----:B------:R-:W-:Y:S01]  /*2c10*/  PRMT R144, R109, 0x7632, R144 ;  /* 0x000076326d907816 */ /* 0x000fe20000000090 */
[C---:B------:R-:W-:Y:S01]  /*2c20*/  FFMA.FTZ R141, R138.reuse, R143, R141 ;  /* 0x0000008f8a8d7223 */ /* 0x040fe2000001008d */
[----:B------:R-:W-:Y:S01]  /*2c30*/  FFMA.FTZ R143, R138, R142, R115 ;  /* 0x0000008e8a8f7223 */ /* 0x000fe20000010073 */
[----:B------:R-:W-:Y:S01]  /*2c40*/  SHF.L.U32 R142, R108, 0x10, RZ ;  /* 0x000000106c8e7819 */ /* 0x000fe200000006ff */
[----:B------:R-:W-:Y:S01]  /*2c50*/  FMUL.FTZ R108, R149, R112 ;  /* 0x00000070956c7220 */ /* 0x000fe20000410000 */
[----:B------:R-:W-:Y:S01]  /*2c60*/  SHF.L.U32 R140, R140, 0x10, RZ ;  /* 0x000000108c8c7819 */ /* 0x000fe200000006ff */
[----:B------:R-:W-:Y:S01]  /*2c70*/  FFMA.FTZ R115, R138, R146, R153 ;  /* 0x000000928a737223 */ /* 0x000fe20000010099 */
[C---:B------:R-:W-:Y:S01]  /*2c80*/  PRMT R148, R110.reuse, 0x7632, R148 ;  /* 0x000076326e947816 */ /* 0x040fe20000000094 */
[-C--:B------:R-:W-:Y:S01]  /*2c90*/  FMUL.FTZ R147, R147, R112.reuse ;  /* 0x0000007093937220 */ /* 0x080fe20000410000 */
[----:B------:R-:W-:Y:S01]  /*2ca0*/  SHF.L.U32 R150, R110, 0x10, RZ ;  /* 0x000000106e967819 */ /* 0x000fe200000006ff */
[----:B------:R-:W-:Y:S01]  /*2cb0*/  FMUL.FTZ R110, R139, R112 ;  /* 0x000000708b6e7220 */ /* 0x000fe20000410000 */
[----:B------:R-:W-:Y:S01]  /*2cc0*/  SHF.L.U32 R144, R144, 0x10, RZ ;  /* 0x0000001090907819 */ /* 0x000fe200000006ff */
[----:B------:R-:W-:Y:S01]  /*2cd0*/  FFMA.FTZ R81, R108, R140, R81 ;  /* 0x0000008c6c517223 */ /* 0x000fe20000010051 */
[----:B------:R-:W-:Y:S01]  /*2ce0*/  SHF.L.U32 R146, R109, 0x10, RZ ;  /* 0x000000106d927819 */ /* 0x000fe200000006ff */
[-C--:B------:R-:W-:Y:S01]  /*2cf0*/  FMUL.FTZ R149, R151, R112.reuse ;  /* 0x0000007097957220 */ /* 0x080fe20000410000 */
[----:B------:R-:W-:Y:S01]  /*2d00*/  PRMT R109, R111, 0x7632, R109 ;  /* 0x000076326f6d7816 */ /* 0x000fe2000000006d */
[-C--:B------:R-:W-:Y:S01]  /*2d10*/  FMUL.FTZ R141, R141, R112.reuse ;  /* 0x000000708d8d7220 */ /* 0x080fe20000410000 */
[----:B------:R-:W-:Y:S01]  /*2d20*/  SHF.L.U32 R111, R111, 0x10, RZ ;  /* 0x000000106f6f7819 */ /* 0x000fe200000006ff */
[-C--:B------:R-:W-:Y:S01]  /*2d30*/  FMUL.FTZ R140, R143, R112.reuse ;  /* 0x000000708f8c7220 */ /* 0x080fe20000410000 */
[----:B------:R-:W-:Y:S01]  /*2d40*/  SHF.L.U32 R148, R148, 0x10, RZ ;  /* 0x0000001094947819 */ /* 0x000fe200000006ff */
[----:B------:R-:W-:Y:S01]  /*2d50*/  FMUL.FTZ R145, R145, R112 ;  /* 0x0000007091917220 */ /* 0x000fe20000410000 */
[----:B------:R-:W-:Y:S01]  /*2d60*/  FFMA.FTZ R83, R110, R144, R83 ;  /* 0x000000906e537223 */ /* 0x000fe20000010053 */
[----:B------:R-:W-:Y:S01]  /*2d70*/  FMUL.FTZ R144, R115, R112 ;  /* 0x0000007073907220 */ /* 0x000fe20000410000 */
        /* <DEDUP_REMOVED lines=20> */
.L_x_1525:
[C---:B-----5:R-:W-:Y:S01]  /*2ec0*/  PRMT R144, R110.reuse, 0x7632, R144 ;  /* 0x000076326e907816 */ /* 0x060fe20000000090 */
[-CC-:B------:R-:W-:Y:S01]  /*2ed0*/  FFMA.FTZ R107, R123, R113.reuse, R114.reuse ;  /* 0x000000717b6b7223 */ /* 0x180fe20000010072 */
[----:B------:R-:W-:Y:S01]  /*2ee0*/  SHF.L.U32 R143, R110, 0x10, RZ ;  /* 0x000000106e8f7819 */ /* 0x000fe200000006ff */
[-C--:B------:R-:W-:Y:S01]  /*2ef0*/  FFMA.FTZ R140, R132, R113.reuse, R114 ;  /* 0x00000071848c7223 */ /* 0x080fe20000010072 */
[----:B------:R-:W-:Y:S01]  /*2f00*/  PRMT R110, R109, 0x7632, R110 ;  /* 0x000076326d6e7816 */ /* 0x000fe2000000006e */
[-C--:B------:R-:W-:Y:S01]  /*2f10*/  FFMA.FTZ R105, R121, R113.reuse, R114 ;  /* 0x0000007179697223 */ /* 0x080fe20000010072 */
[----:B------:R-:W-:Y:S01]  /*2f20*/  SHF.L.U32 R139, R109, 0x10, RZ ;  /* 0x000000106d8b7819 */ /* 0x000fe200000006ff */
[----:B------:R-:W-:Y:S01]  /*2f30*/  FADD.FTZ R107, R126, -R107 ;  /* 0x8000006b7e6b7221 */ /* 0x000fe20000010000 */
[----:B------:R-:W-:Y:S01]  /*2f40*/  PRMT R109, R99, 0x7632, R109 ;  /* 0x00007632636d7816 */ /* 0x000fe2000000006d */
[----:B------:R-:W-:Y:S01]  /*2f50*/  FADD.FTZ R147, R129, -R140 ;  /* 0x8000008c81937221 */ /* 0x000fe20000010000 */
[----:B------:R-:W-:Y:S01]  /*2f60*/  PRMT R141, R108, 0x7632, R141 ;  /* 0x000076326c8d7816 */ /* 0x000fe2000000008d */
[----:B------:R-:W-:Y:S01]  /*2f70*/  FADD.FTZ R105, R124, -R105 ;  /* 0x800000697c697221 */ /* 0x000fe20000010000 */
[----:B------:R-:W-:Y:S01]  /*2f80*/  SHF.L.U32 R115, R108, 0x10, RZ ;  /* 0x000000106c737819 */ /* 0x000fe200000006ff */
[-C--:B------:R-:W-:Y:S01]  /*2f90*/  FFMA.FTZ R108, R130, R113.reuse, R114 ;  /* 0x00000071826c7223 */ /* 0x080fe20000010072 */
[----:B------:R-:W-:Y:S01]  /*2fa0*/  PRMT R104, R98, 0x7632, R104 ;  /* 0x0000763262687816 */ /* 0x000fe20000000068 */
[----:B------:R-:W-:Y:S01]  /*2fb0*/  FFMA.FTZ R148, R128, R113, R114 ;  /* 0x0000007180947223 */ /* 0x000fe20000010072 */
[----:B------:R-:W-:-:S02]  /*2fc0*/  PRMT R142, R111, 0x7632, R142 ;  /* 0x000076326f8e7816 */ /* 0x000fc4000000008e */
[----:B------:R-:W-:Y:S01]  /*2fd0*/  SHF.L.U32 R145, R111, 0x10, RZ ;  /* 0x000000106f917819 */ /* 0x000fe200000006ff */
[----:B------:R-:W-:Y:S01]  /*2fe0*/  FADD.FTZ R153, R125, -R148 ;  /* 0x800000947d997221 */ /* 0x000fe20000010000 */
[----:B------:R-:W-:Y:S02]  /*2ff0*/  SHF.L.U32 R111, R99, 0x10, RZ ;  /* 0x00000010636f7819 */ /* 0x000fe400000006ff */
[----:B------:R-:W-:Y:S02]  /*3000*/  SHF.L.U32 R106, R98, 0x10, RZ ;  /* 0x00000010626a7819 */ /* 0x000fe400000006ff */
[----:B------:R-:W-:Y:S01]  /*3010*/  SHF.L.U32 R146, R109, 0x10, RZ ;  /* 0x000000106d927819 */ /* 0x000fe200000006ff */
[----:B------:R-:W-:Y:S01]  /*3020*/  FADD.FTZ R109, R127, -R108 ;  /* 0x8000006c7f6d7221 */ /* 0x000fe20000010000 */
[----:B------:R-:W-:Y:S01]  /*3030*/  SHF.L.U32 R140, R104, 0x10, RZ ;  /* 0x00000010688c7819 */ /* 0x000fe200000006ff */
[C-C-:B------:R-:W-:Y:S01]  /*3040*/  FFMA.FTZ R104, R138.reuse, R107, R111.reuse ;  /* 0x0000006b8a687223 */ /* 0x140fe2000001006f */
[C---:B------:R-:W-:Y:S01]  /*3050*/  FFMA.FTZ R106, R138.reuse, R105, R106 ;  /* 0x000000698a6a7223 */ /* 0x040fe2000001006a */
[C---:B------:R-:W-:Y:S01]  /*3060*/  FFMA.FTZ R107, R138.reuse, R147, R146 ;  /* 0x000000938a6b7223 */ /* 0x040fe20000010092 */
[----:B------:R-:W-:Y:S01]  /*3070*/  FFMA.FTZ R146, R133, R113, R114 ;  /* 0x0000007185927223 */ /* 0x000fe20000010072 */
[----:B------:R-:W-:Y:S01]  /*3080*/  FFMA.FTZ R105, R138, R109, R140 ;  /* 0x0000006d8a697223 */ /* 0x000fe2000001008c */
[----:B------:R-:W-:Y:S01]  /*3090*/  PRMT R111, R97, 0x7632, R111 ;  /* 0x00007632616f7816 */ /* 0x000fe2000000006f */
[-CC-:B------:R-:W-:Y:S01]  /*30a0*/  FFMA.FTZ R108, R137, R113.reuse, R114.reuse ;  /* 0x00000071896c7223 */ /* 0x180fe20000010072 */
        /* <DEDUP_REMOVED lines=10> */
[C---:B------:R-:W-:Y:S01]  /*3150*/  FFMA.FTZ R109, R138.reuse, R153, R148 ;  /* 0x000000998a6d7223 */ /* 0x040fe20000010094 */
[----:B------:R-:W-:Y:S01]  /*3160*/  FFMA.FTZ R140, R138, R147, R146 ;  /* 0x000000938a8c7223 */ /* 0x000fe20000010092 */
[----:B------:R-:W-:Y:S01]  /*3170*/  SHF.L.U32 R148, R142, 0x10, RZ ;  /* 0x000000108e947819 */ /* 0x000fe200000006ff */
[-C--:B------:R-:W-:Y:S01]  /*3180*/  FMUL.FTZ R147, R106, R112.reuse ;  /* 0x000000706a937220 */ /* 0x080fe20000410000 */
[----:B------:R-:W-:Y:S01]  /*3190*/  SHF.L.U32 R146, R144, 0x10, RZ ;  /* 0x0000001090927819 */ /* 0x000fe200000006ff */
[-C--:B------:R-:W-:Y:S01]  /*31a0*/  FMUL.FTZ R144, R107, R112.reuse ;  /* 0x000000706b907220 */ /* 0x080fe20000410000 */
[----:B------:R-:W-:Y:S01]  /*31b0*/  FFMA.FTZ R108, R138, R149, R151 ;  /* 0x000000958a6c7223 */ /* 0x000fe20000010097 */
[-C--:B------:R-:W-:Y:S01]  /*31c0*/  FMUL.FTZ R142, R105, R112.reuse ;  /* 0x00000070698e7220 */ /* 0x080fe20000410000 */
[----:B------:R-:W-:Y:S01]  /*31d0*/  FMUL.FTZ R149, R104, R112 ;  /* 0x0000007068957220 */ /* 0x000fe20000410000 */
[----:B------:R-:W-:Y:S01]  /*31e0*/  FFMA.FTZ R87, R144, R148, R87 ;  /* 0x0000009490577223 */ /* 0x000fe20000010057 */
[----:B------:R-:W-:Y:S01]  /*31f0*/  FFMA.FTZ R84, R147, R143, R84 ;  /* 0x0000008f93547223 */ /* 0x000fe20000010054 */
[----:B------:R-:W-:Y:S01]  /*3200*/  FFMA.FTZ R85, R142, R146, R85 ;  /* 0x000000928e557223 */ /* 0x000fe20000010055 */
[----:B------:R-:W-:Y:S01]  /*3210*/  SHF.L.U32 R148, R110, 0x10, RZ ;  /* 0x000000106e947819 */ /* 0x000fe200000006ff */
[----:B------:R-:W-:Y:S01]  /*3220*/  FFMA.FTZ R86, R149, R145, R86 ;  /* 0x0000009195567223 */ /* 0x000fe20000010056 */
[----:B------:R-:W-:Y:S01]  /*3230*/  SHF.L.U32 R143, R141, 0x10, RZ ;  /* 0x000000108d8f7819 */ /* 0x000fe200000006ff */
[-C--:B------:R-:W-:Y:S01]  /*3240*/  FMUL.FTZ R146, R109, R112.reuse ;  /* 0x000000706d927220 */ /* 0x080fe20000410000 */
[-C--:B------:R-:W-:Y:S01]  /*3250*/  FMUL.FTZ R141, R111, R112.reuse ;  /* 0x000000706f8d7220 */ /* 0x080fe20000410000 */
[-C--:B------:R-:W-:Y:S01]  /*3260*/  FMUL.FTZ R145, R108, R112.reuse ;  /* 0x000000706c917220 */ /* 0x080fe20000410000 */
[----:B------:R-:W-:Y:S01]  /*3270*/  FMUL.FTZ R110, R140, R112 ;  /* 0x000000708c6e7220 */ /* 0x000fe20000410000 */
[----:B------:R-:W-:Y:S01]  /*3280*/  F2FP.BF16.F32.PACK_AB R106, R105, R106 ;  /* 0x0000006a696a723e */ /* 0x000fe200000010ff */
        /* <DEDUP_REMOVED lines=13> */
[----:B------:R-:W-:Y:S01]  /*3360*/  F2FP.BF16.F32.PACK_AB R104, R140, R111 ;  /* 0x0000006f8c68723e */ /* 0x000fe200000010ff */
[----:B------:R-:W-:Y:S01]  /*3370*/  FFMA.FTZ R82, R145, R139, R82 ;  /* 0x0000008b91527223 */ /* 0x000fe20000010052 */
[----:B------:R-:W-:-:S02]  /*3380*/  F2FP.BF16.F32.PACK_AB R111, R144, R149 ;  /* 0x00000095906f723e */ /* 0x000fc400000010ff */
[----:B------:R-:W-:Y:S02]  /*3390*/  F2FP.BF16.F32.PACK_AB R110, R142, R147 ;  /* 0x000000938e6e723e */ /* 0x000fe400000010ff */
[----:B------:R-:W-:Y:S02]  /*33a0*/  F2FP.BF16.F32.PACK_AB R109, R146, R109 ;  /* 0x0000006d926d723e */ /* 0x000fe400000010ff */
[----:B------:R-:W-:-:S07]  /*33b0*/  F2FP.BF16.F32.PACK_AB R108, R115, R108 ;  /* 0x0000006c736c723e */ /* 0x000fce00000010ff */
.L_x_1526:
        /* <DEDUP_REMOVED lines=9> */
.L_x_1524:
[----:B------:R-:W-:Y:S05]  /*3450*/  BSYNC.RECONVERGENT B1 ;  /* 0x0000000000017941 */ /* 0x000fea0003800200 */
.L_x_1523:
        /* <DEDUP_REMOVED lines=10> */
[-CC-:B------:R-:W-:Y:S01]  /*3500*/  FFMA.FTZ R151, R9, R113.reuse, R114.reuse ;  /* 0x0000007109977223 */ /* 0x180fe20000010072 */
[-CC-:B------:R-:W-:Y:S01]  /*3510*/  FFMA.FTZ R144, R14, R113.reuse, R114.reuse ;  /* 0x000000710e907223 */ /* 0x180fe20000010072 */
[-CC-:B------:R-:W-:Y:S01]  /*3520*/  FFMA.FTZ R145, R11, R113.reuse, R114.reuse ;  /* 0x000000710b917223 */ /* 0x180fe20000010072 */
[-CC-:B------:R-:W-:Y:S01]  /*3530*/  FFMA.FTZ R142, R116, R113.reuse, R114.reuse ;  /* 0x00000071748e7223 */ /* 0x180fe20000010072 */
[-CC-:B------:R-:W-:Y:S01]  /*3540*/  FFMA.FTZ R143, R13, R113.reuse, R114.reuse ;  /* 0x000000710d8f7223 */ /* 0x180fe20000010072 */
[----:B------:R-:W-:Y:S01]  /*3550*/  FFMA.FTZ R153, R122, R113, R114 ;  /* 0x000000717a997223 */ /* 0x000fe20000010072 */
[----:B-----5:R-:W-:Y:S01]  /*3560*/  PRMT R140, R109, 0x7632, R140 ;  /* 0x000076326d8c7816 */ /* 0x020fe2000000008c */
[----:B------:R-:W-:Y:S01]  /*3570*/  FADD.FTZ R144, R117, -R144 ;  /* 0x8000009075907221 */ /* 0x000fe20000010000 */
[----:B------:R-:W-:Y:S01]  /*3580*/  SHF.L.U32 R141, R109, 0x10, RZ ;  /* 0x000000106d8d7819 */ /* 0x000fe200000006ff */
[----:B------:R-:W-:Y:S01]  /*3590*/  FADD.FTZ R153, R120, -R153 ;  /* 0x8000009978997221 */ /* 0x000fe20000010000 */
[C---:B------:R-:W-:Y:S01]  /*35a0*/  PRMT R114, R108.reuse, 0x7632, R114 ;  /* 0x000076326c727816 */ /* 0x040fe20000000072 */
[----:B------:R-:W-:Y:S01]  /*35b0*/  FADD.FTZ R142, R119, -R142 ;  /* 0x8000008e778e7221 */ /* 0x000fe20000010000 */
[----:B------:R-:W-:Y:S01]  /*35c0*/  SHF.L.U32 R139, R108, 0x10, RZ ;  /* 0x000000106c8b7819 */ /* 0x000fe200000006ff */
[----:B------:R-:W-:Y:S01]  /*35d0*/  FADD.FTZ R108, R6, -R149 ;  /* 0x80000095066c7221 */ /* 0x000fe20000010000 */
[----:B------:R-:W-:-:S02]  /*35e0*/  PRMT R106, R111, 0x7632, R106 ;  /* 0x000076326f6a7816 */ /* 0x000fc4000000006a */
[----:B------:R-:W-:Y:S02]  /*35f0*/  SHF.L.U32 R113, R111, 0x10, RZ ;  /* 0x000000106f717819 */ /* 0x000fe400000006ff */
[----:B------:R-:W-:Y:S02]  /*3600*/  SHF.L.U32 R109, R100, 0x10, RZ ;  /* 0x00000010646d7819 */ /* 0x000fe400000006ff */
[----:B------:R-:W-:Y:S01]  /*3610*/  SHF.L.U32 R111, R104, 0x10, RZ ;  /* 0x00000010686f7819 */ /* 0x000fe200000006ff */
[----:B------:R-:W-:Y:S01]  /*3620*/  FADD.FTZ R104, R15, -R146 ;  /* 0x800000920f687221 */ /* 0x000fe20000010000 */
[----:B------:R-:W-:Y:S01]  /*3630*/  PRMT R105, R110, 0x7632, R105 ;  /* 0x000076326e697816 */ /* 0x000fe20000000069 */
[----:B------:R-:W-:Y:S01]  /*3640*/  FFMA.FTZ R109, R138, R108, R109 ;  /* 0x0000006c8a6d7223 */ /* 0x000fe2000001006d */
[----:B------:R-:W-:Y:S01]  /*3650*/  SHF.L.U32 R115, R110, 0x10, RZ ;  /* 0x000000106e737819 */ /* 0x000fe200000006ff */
[----:B------:R-:W-:Y:S01]  /*3660*/  FADD.FTZ R110, R8, -R151 ;  /* 0x80000097086e7221 */ /* 0x000fe20000010000 */
[C---:B------:R-:W-:Y:S01]  /*3670*/  SHF.L.U32 R147, R101.reuse, 0x10, RZ ;  /* 0x0000001065937819 */ /* 0x040fe200000006ff */
[----:B------:R-:W-:Y:S01]  /*3680*/  FFMA.FTZ R104, R138, R104, R111 ;  /* 0x000000688a687223 */ /* 0x000fe2000001006f */
[----:B------:R-:W-:Y:S01]  /*3690*/  PRMT R108, R101, 0x7632, R108 ;  /* 0x00007632656c7816 */ /* 0x000fe2000000006c */
[----:B------:R-:W-:Y:S01]  /*36a0*/  FADD.FTZ R146, R10, -R145 ;  /* 0x800000910a927221 */ /* 0x000fe20000010000 */
[----:B------:R-:W-:Y:S01]  /*36b0*/  PRMT R107, R103, 0x7632, R107 ;  /* 0x00007632676b7816 */ /* 0x000fe2000000006b */
[----:B------:R-:W-:Y:S01]  /*36c0*/  FFMA.FTZ R111, R138, R110, R147 ;  /* 0x0000006e8a6f7223 */ /* 0x000fe20000010093 */
[----:B------:R-:W-:-:S02]  /*36d0*/  PRMT R110, R102, 0x7632, R110 ;  /* 0x00007632666e7816 */ /* 0x000fc4000000006e */
[----:B------:R-:W-:Y:S02]  /*36e0*/  SHF.L.U32 R147, R108, 0x10, RZ ;  /* 0x000000106c937819 */ /* 0x000fe400000006ff */
[----:B------:R-:W-:Y:S02]  /*36f0*/  SHF.L.U32 R107, R107, 0x10, RZ ;  /* 0x000000106b6b7819 */ /* 0x000fe400000006ff */
[----:B------:R-:W-:Y:S01]  /*3700*/  SHF.L.U32 R149, R102, 0x10, RZ ;  /* 0x0000001066957819 */ /* 0x000fe200000006ff */
[C---:B------:R-:W-:Y:S01]  /*3710*/  FFMA.FTZ R108, R138.reuse, R144, R147 ;  /* 0x000000908a6c7223 */ /* 0x040fe20000010093 */
[----:B------:R-:W-:Y:S01]  /*3720*/  SHF.L.U32 R151, R103, 0x10, RZ ;  /* 0x0000001067977819 */ /* 0x000fe200000006ff */
[----:B------:R-:W-:Y:S01]  /*3730*/  FFMA.FTZ R107, R138, R153, R107 ;  /* 0x000000998a6b7223 */ /* 0x000fe2000001006b */
[----:B------:R-:W-:Y:S01]  /*3740*/  SHF.L.U32 R145, R110, 0x10, RZ ;  /* 0x000000106e917819 */ /* 0x000fe200000006ff */
[----:B------:R-:W-:Y:S01]  /*3750*/  FADD.FTZ R110, R118, -R143 ;  /* 0x8000008f766e7221 */ /* 0x000fe20000010000 */
[----:B------:R-:W-:Y:S01]  /*3760*/  FFMA.FTZ R143, R138, R146, R149 ;  /* 0x000000928a8f7223 */ /* 0x000fe20000010095 */
[----:B------:R-:W-:Y:S01]  /*3770*/  SHF.L.U32 R140, R140, 0x10, RZ ;  /* 0x000000108c8c7819 */ /* 0x000fe200000006ff */
[----:B------:R-:W-:Y:S01]  /*3780*/  FMUL.FTZ R147, R111, R112 ;  /* 0x000000706f937220 */ /* 0x000fe20000410000 */
[C---:B------:R-:W-:Y:S01]  /*3790*/  FFMA.FTZ R142, R138.reuse, R142, R145 ;  /* 0x0000008e8a8e7223 */ /* 0x040fe20000010091 */
[----:B------:R-:W-:Y:S01]  /*37a0*/  FFMA.FTZ R151, R138, R110, R151 ;  /* 0x0000006e8a977223 */ /* 0x000fe20000010097 */
[----:B------:R-:W-:Y:S01]  /*37b0*/  SHF.L.U32 R138, R114, 0x10, RZ ;  /* 0x00000010728a7819 */ /* 0x000fe200000006ff */
[-C--:B------:R-:W-:Y:S01]  /*37c0*/  FMUL.FTZ R110, R104, R112.reuse ;  /* 0x00000070686e7220 */ /* 0x080fe20000410000 */
[----:B------:R-:W-:Y:S01]  /*37d0*/  FMUL.FTZ R114, R108, R112 ;  /* 0x000000706c727220 */ /* 0x000fe20000410000 */
[----:B------:R-:W-:Y:S01]  /*37e0*/  FFMA.FTZ R141, R147, R141, R90 ;  /* 0x0000008d938d7223 */ /* 0x000fe2000001005a */
[----:B------:R-:W-:Y:S01]  /*37f0*/  SHF.L.U32 R105, R105, 0x10, RZ ;  /* 0x0000001069697819 */ /* 0x000fe200000006ff */
[----:B------:R-:W-:Y:S01]  /*3800*/  FFMA.FTZ R138, R110, R138, R89 ;  /* 0x0000008a6e8a7223 */ /* 0x000fe20000010059 */
[----:B------:R-:W-:Y:S01]  /*3810*/  FFMA.FTZ R140, R114, R140, R91 ;  /* 0x0000008c728c7223 */ /* 0x000fe2000001005b */
[-C--:B------:R-:W-:Y:S01]  /*3820*/  FMUL.FTZ R90, R142, R112.reuse ;  /* 0x000000708e5a7220 */ /* 0x080fe20000410000 */
[-C--:B------:R-:W-:Y:S01]  /*3830*/  FMUL.FTZ R145, R109, R112.reuse ;  /* 0x000000706d917220 */ /* 0x080fe20000410000 */
[----:B------:R-:W-:Y:S01]  /*3840*/  SHF.L.U32 R106, R106, 0x10, RZ ;  /* 0x000000106a6a7819 */ /* 0x000fe200000006ff */
[-C--:B------:R-:W-:Y:S01]  /*3850*/  FMUL.FTZ R89, R143, R112.reuse ;  /* 0x000000708f597220 */ /* 0x080fe20000410000 */
[-C--:B------:R-:W-:Y:S01]  /*3860*/  FMUL.FTZ R91, R151, R112.reuse ;  /* 0x00000070975b7220 */ /* 0x080fe20000410000 */
[----:B------:R-:W-:Y:S01]  /*3870*/  FMUL.FTZ R112, R107, R112 ;  /* 0x000000706b707220 */ /* 0x000fe20000410000 */
[----:B------:R-:W-:Y:S01]  /*3880*/  FFMA.FTZ R93, R90, R105, R93 ;  /* 0x000000695a5d7223 */ /* 0x000fe2000001005d */
[----:B------:R-:W-:Y:S01]  /*3890*/  FFMA.FTZ R139, R145, R139, R88 ;  /* 0x0000008b918b7223 */ /* 0x000fe20000010058 */
[----:B------:R-:W-:Y:S01]  /*38a0*/  F2FP.BF16.F32.PACK_AB R105, R108, R111 ;  /* 0x0000006f6c69723e */ /* 0x000fe200000010ff */
[----:B------:R-:W-:Y:S01]  /*38b0*/  FFMA.FTZ R92, R89, R115, R92 ;  /* 0x00000073595c7223 */ /* 0x000fe2000001005c */
        /* <DEDUP_REMOVED lines=18> */
.L_x_1527:
[-C--:B------:R-:W-:Y:S01]  /*39e0*/  FFMA.FTZ R115, R7, R113.reuse, R114 ;  /* 0x0000007107737223 */ /* 0x080fe20000010072 */
[----:B------:R-:W-:Y:S01]  /*39f0*/  PRMT R140, R100, 0x7632, R140 ;  /* 0x00007632648c7816 */ /* 0x000fe2000000008c */
[-C--:B------:R-:W-:Y:S01]  /*3a00*/  FFMA.FTZ R142, R12, R113.reuse, R114 ;  /* 0x000000710c8e7223 */ /* 0x080fe20000010072 */
[----:B------:R-:W-:Y:S01]  /*3a10*/  SHF.L.U32 R143, R100, 0x10, RZ ;  /* 0x00000010648f7819 */ /* 0x000fe200000006ff */
[----:B------:R-:W-:Y:S01]  /*3a20*/  FADD.FTZ R139, R6, -R115 ;  /* 0x80000073068b7221 */ /* 0x000fe20000010000 */
[----:B------:R-:W-:Y:S01]  /*3a30*/  SHF.L.U32 R140, R140, 0x10, RZ ;  /* 0x000000108c8c7819 */ /* 0x000fe200000006ff */
[----:B------:R-:W-:Y:S01]  /*3a40*/  FADD.FTZ R145, R15, -R142 ;  /* 0x8000008e0f917221 */ /* 0x000fe20000010000 */
[-CC-:B------:R-:W-:Y:S01]  /*3a50*/  FFMA.FTZ R147, R9, R113.reuse, R114.reuse ;  /* 0x0000007109937223 */ /* 0x180fe20000010072 */
[-CC-:B------:R-:W-:Y:S01]  /*3a60*/  FFMA.FTZ R144, R14, R113.reuse, R114.reuse ;  /* 0x000000710e907223 */ /* 0x180fe20000010072 */
[-CC-:B------:R-:W-:Y:S01]  /*3a70*/  FFMA.FTZ R149, R11, R113.reuse, R114.reuse ;  /* 0x000000710b957223 */ /* 0x180fe20000010072 */
[-CC-:B------:R-:W-:Y:S01]  /*3a80*/  FFMA.FTZ R146, R116, R113.reuse, R114.reuse ;  /* 0x0000007174927223 */ /* 0x180fe20000010072 */
[-CC-:B------:R-:W-:Y:S01]  /*3a90*/  FFMA.FTZ R115, R13, R113.reuse, R114.reuse ;  /* 0x000000710d737223 */ /* 0x180fe20000010072 */
[----:B------:R-:W-:Y:S01]  /*3aa0*/  FFMA.FTZ R141, R122, R113, R114 ;  /* 0x000000717a8d7223 */ /* 0x000fe20000010072 */
[C---:B------:R-:W-:Y:S01]  /*3ab0*/  FFMA.FTZ R113, R138.reuse, R139, R143 ;  /* 0x0000008b8a717223 */ /* 0x040fe2000001008f */
[--C-:B------:R-:W-:Y:S01]  /*3ac0*/  FFMA.FTZ R139, R138, R145, R140.reuse ;  /* 0x000000918a8b7223 */ /* 0x100fe2000001008c */
[----:B------:R-:W-:Y:S01]  /*3ad0*/  PRMT R140, R102, 0x7632, R140 ;  /* 0x00007632668c7816 */ /* 0x000fe2000000008c */
[----:B------:R-:W-:Y:S01]  /*3ae0*/  FADD.FTZ R149, R10, -R149 ;  /* 0x800000950a957221 */ /* 0x000fe20000010000 */
[----:B------:R-:W-:Y:S01]  /*3af0*/  PRMT R114, R101, 0x7632, R114 ;  /* 0x0000763265727816 */ /* 0x000fe20000000072 */
[----:B------:R-:W-:Y:S01]  /*3b00*/  FADD.FTZ R145, R8, -R147 ;  /* 0x8000009308917221 */ /* 0x000fe20000010000 */
[----:B------:R-:W-:Y:S01]  /*3b10*/  SHF.L.U32 R142, R102, 0x10, RZ ;  /* 0x00000010668e7819 */ /* 0x000fe200000006ff */
[----:B------:R-:W-:Y:S01]  /*3b20*/  FADD.FTZ R153, R119, -R146 ;  /* 0x8000009277997221 */ /* 0x000fe20000010000 */
[----:B------:R-:W-:Y:S01]  /*3b30*/  SHF.L.U32 R143, R101, 0x10, RZ ;  /* 0x00000010658f7819 */ /* 0x000fe200000006ff */
[----:B------:R-:W-:Y:S01]  /*3b40*/  FADD.FTZ R147, R117, -R144 ;  /* 0x8000009075937221 */ /* 0x000fe20000010000 */
[----:B------:R-:W-:Y:S01]  /*3b50*/  SHF.L.U32 R140, R140, 0x10, RZ ;  /* 0x000000108c8c7819 */ /* 0x000fe200000006ff */
[--C-:B------:R-:W-:Y:S01]  /*3b60*/  FFMA.FTZ R151, R138, R149, R142.reuse ;  /* 0x000000958a977223 */ /* 0x100fe2000001008e */
[----:B------:R-:W-:Y:S01]  /*3b70*/  SHF.L.U32 R114, R114, 0x10, RZ ;  /* 0x0000001072727819 */ /* 0x000fe200000006ff */
[----:B------:R-:W-:Y:S01]  /*3b80*/  FFMA.FTZ R145, R138, R145, R143 ;  /* 0x000000918a917223 */ /* 0x000fe2000001008f */
[----:B-----5:R-:W-:Y:S01]  /*3b90*/  PRMT R142, R108, 0x7632, R142 ;  /* 0x000076326c8e7816 */ /* 0x020fe2000000008e */
[----:B------:R-:W-:Y:S01]  /*3ba0*/  FFMA.FTZ R153, R138, R153, R140 ;  /* 0x000000998a997223 */ /* 0x000fe2000001008c */
[----:B------:R-:W-:Y:S01]  /*3bb0*/  SHF.L.U32 R149, R108, 0x10, RZ ;  /* 0x000000106c957819 */ /* 0x000fe200000006ff */
[----:B------:R-:W-:Y:S01]  /*3bc0*/  FFMA.FTZ R147, R138, R147, R114 ;  /* 0x000000938a937223 */ /* 0x000fe20000010072 */
[----:B------:R-:W-:Y:S01]  /*3bd0*/  PRMT R108, R103, 0x7632, R108 ;  /* 0x00007632676c7816 */ /* 0x000fe2000000006c */
[----:B------:R-:W-:Y:S01]  /*3be0*/  FADD.FTZ R115, R118, -R115 ;  /* 0x8000007376737221 */ /* 0x000fe20000010000 */
[C---:B------:R-:W-:Y:S01]  /*3bf0*/  PRMT R140, R109.reuse, 0x7632, R140 ;  /* 0x000076326d8c7816 */ /* 0x040fe2000000008c */
[----:B------:R-:W-:Y:S01]  /*3c00*/  FADD.FTZ R141, R120, -R141 ;  /* 0x8000008d788d7221 */ /* 0x000fe20000010000 */
[----:B------:R-:W-:Y:S01]  /*3c10*/  SHF.L.U32 R143, R109, 0x10, RZ ;  /* 0x000000106d8f7819 */ /* 0x000fe200000006ff */
[-C--:B------:R-:W-:Y:S01]  /*3c20*/  FMUL.FTZ R113, R113, R112.reuse ;  /* 0x0000007071717220 */ /* 0x080fe20000410000 */
        /* <DEDUP_REMOVED lines=8> */
[C---:B------:R-:W-:Y:S01]  /*3cb0*/  PRMT R108, R111.reuse, 0x7632, R108 ;  /* 0x000076326f6c7816 */ /* 0x040fe2000000006c */
[C---:B------:R-:W-:Y:S01]  /*3cc0*/  FFMA.FTZ R115, R138.reuse, R115, R110 ;  /* 0x000000738a737223 */ /* 0x040fe2000001006e */
[----:B------:R-:W-:Y:S01]  /*3cd0*/  SHF.L.U32 R111, R111, 0x10, RZ ;  /* 0x000000106f6f7819 */ /* 0x000fe200000006ff */
[----:B------:R-:W-:Y:S01]  /*3ce0*/  FFMA.FTZ R141, R138, R141, R155 ;  /* 0x0000008d8a8d7223 */ /* 0x000fe2000001009b */
        /* <DEDUP_REMOVED lines=27> */
.L_x_1528:
        /* <DEDUP_REMOVED lines=10> */
.L_x_1520:
[----:B------:R-:W-:Y:S05]  /*3f40*/  BSYNC.RECONVERGENT B0 ;  /* 0x0000000000007941 */ /* 0x000fea0003800200 */
.L_x_1514:
[----:B0-23--:R-:W0:Y:S01]  /*3f50*/  LDC.64 R108, c[0x0][0x380] ;  /* 0x0000e000ff6c7b82 */ /* 0x00de220000000a00 */
[----:B------:R-:W-:Y:S01]  /*3f60*/  UPLOP3.LUT UP1, UPT, UPT, UPT, UP1, 0x40, 0x4 ;  /* 0x000000000004789c */ /* 0x000fe20003f2e810 */
[----:B0-----:R-:W-:-:S04]  /*3f70*/  IADD3 R2, PT, PT, R2, R108, RZ ;  /* 0x0000006c02027210 */ /* 0x001fc80007ffe0ff */
[----:B------:R-:W-:-:S13]  /*3f80*/  ISETP.GE.AND P1, PT, R2, R109, PT ;  /* 0x0000006d0200720c */ /* 0x000fda0003f26270 */
[----:B------:R-:W-:Y:S05]  /*3f90*/  @!P1 BRA `(.L_x_1529) ;  /* 0xffffffc400809947 */ /* 0x000fea000383ffff */
.L_x_1507:
        /* <DEDUP_REMOVED lines=17> */
.L_x_1531:
[----:B------:R-:W-:Y:S05]  /*40b0*/  BSYNC.RECONVERGENT B0 ;  /* 0x0000000000007941 */ /* 0x000fea0003800200 */
.L_x_1530:
        /* <DEDUP_REMOVED lines=14> */
.L_x_1532:
        /* <DEDUP_REMOVED lines=14> */
.L_x_8010:


//--------------------- .text._ZN10layer_norm13ln_bwd_kernelINS_13Kernel_traitsIf13__nv_bfloat16S2_S2_fjLj2048ELj1ELj1ELj4ELj16ENS_18Kernel_traits_baseILj2048EfS2_S2_S2_fjLj128EEEEELb0ELb1ELb0ELb1EEEvNS_9BwdParamsE --------------------------
	.section	.text._ZN10layer_norm13ln_bwd_kernelINS_13Kernel_traitsIf13__nv_bfloat16S2_S2_fjLj2048ELj1ELj1ELj4ELj16ENS_18Kernel_traits_baseILj2048EfS2_S2_S2_fjLj128EEEEELb0ELb1ELb0ELb1EEEvNS_9BwdParamsE,"ax",@progbits
	.align	128
        .global         _ZN10layer_norm13ln_bwd_kernelINS_13Kernel_traitsIf13__nv_bfloat16S2_S2_fjLj2048ELj1ELj1ELj4ELj16ENS_18Kernel_traits_baseILj2048EfS2_S2_S2_fjLj128EEEEELb0ELb1ELb0ELb1EEEvNS_9BwdParamsE
        .type           _ZN10layer_norm13ln_bwd_kernelINS_13Kernel_traitsIf13__nv_bfloat16S2_S2_fjLj2048ELj1ELj1ELj4ELj16ENS_18Kernel_traits_baseILj2048EfS2_S2_S2_fjLj128EEEEELb0ELb1ELb0ELb1EEEvNS_9BwdParamsE,@function
        .size           _ZN10layer_norm13ln_bwd_kernelINS_13Kernel_traitsIf13__nv_bfloat16S2_S2_fjLj2048ELj1ELj1ELj4ELj16ENS_18Kernel_traits_baseILj2048EfS2_S2_S2_fjLj128EEEEELb0ELb1ELb0ELb1EEEvNS_9BwdParamsE,(.L_x_8011 - _ZN10layer_norm13ln_bwd_kernelINS_13Kernel_traitsIf13__nv_bfloat16S2_S2_fjLj2048ELj1ELj1ELj4ELj16ENS_18Kernel_traits_baseILj2048EfS2_S2_S2_fjLj128EEEEELb0ELb1ELb0ELb1EEEvNS_9BwdParamsE)
        .other          _ZN10layer_norm13ln_bwd_kernelINS_13Kernel_traitsIf13__nv_bfloat16S2_S2_fjLj2048ELj1ELj1ELj4ELj16ENS_18Kernel_traits_baseILj2048EfS2_S2_S2_fjLj128EEEEELb0ELb1ELb0ELb1EEEvNS_9BwdParamsE,@"STO_CUDA_ENTRY STV_DEFAULT"
_ZN10layer_norm13ln_bwd_kernelINS_13Kernel_traitsIf13__nv_bfloat16S2_S2_fjLj2048ELj1ELj1ELj4ELj16ENS_18Kernel_traits_baseILj2048EfS2_S2_S2_fjLj128EEEEELb0ELb1ELb0ELb1EEEvNS_9BwdParamsE:
.text._ZN10layer_norm13ln_bwd_kernelINS_13Kernel_traitsIf13__nv_bfloat16S2_S2_fjLj2048ELj1ELj1ELj4ELj16ENS_18Kernel_traits_baseILj2048EfS2_S2_S2_fjLj128EEEEELb0ELb1ELb0ELb1EEEvNS_9BwdParamsE:
        /* <DEDUP_REMOVED lines=46> */
[----:B0-----:R-:W5:Y:S01]  /*02e0*/  LDG.E.128 R56, desc[UR8][R2.64] ;  /* 0x0000000802387981 */ /* 0x001f62000c1e1d00 */
[----:B------:R-:W-:Y:S02]  /*02f0*/  CS2R R26, SRZ ;  /* 0x00000000001a7805 */ /* 0x000fe4000001ff00 */
[----:B------:R-:W-:Y:S01]  /*0300*/  CS2R R24, SRZ ;  /* 0x0000000000187805 */ /* 0x000fe2000001ff00 */
[----:B--2---:R-:W-:Y:S01]  /*0310*/  IMAD.WIDE.U32 R4, R97, 0x20, R4 ;  /* 0x0000002061047825 */ /* 0x004fe200078e0004 */
[----:B------:R-:W5:Y:S01]  /*0320*/  LDG.E.128 R52, desc[UR8][R2.64+0x10] ;  /* 0x0000100802347981 */ /* 0x000f62000c1e1d00 */
[----:B------:R-:W-:-:S02]  /*0330*/  CS2R R22, SRZ ;  /* 0x0000000000167805 */ /* 0x000fc4000001ff00 */
[----:B------:R-:W-:Y:S02]  /*0340*/  CS2R R20, SRZ ;  /* 0x0000000000147805 */ /* 0x000fe4000001ff00 */
[----:B------:R-:W-:Y:S01]  /*0350*/  CS2R R18, SRZ ;  /* 0x0000000000127805 */ /* 0x000fe2000001ff00 */
[----:B------:R-:W5:Y:S01]  /*0360*/  LDG.E.128 R48, desc[UR8][R2.64+0x1000] ;  /* 0x0010000802307981 */ /* 0x000f62000c1e1d00 */
[----:B------:R-:W-:Y:S02]  /*0370*/  CS2R R16, SRZ ;  /* 0x0000000000107805 */ /* 0x000fe4000001ff00 */
[----:B------:R-:W-:Y:S02]  /*0380*/  CS2R R14, SRZ ;  /* 0x00000000000e7805 */ /* 0x000fe4000001ff00 */
[----:B---3--:R-:W-:Y:S01]  /*0390*/  ISETP.NE.U32.AND P0, PT, R6, RZ, PT ;  /* 0x000000ff0600720c */ /* 0x008fe20003f05070 */
[----:B------:R0:W5:Y:S01]  /*03a0*/  LDG.E.128 R44, desc[UR8][R2.64+0x1010] ;  /* 0x00101008022c7981 */ /* 0x000162000c1e1d00 */
[----:B------:R-:W-:-:S02]  /*03b0*/  CS2R R12, SRZ ;  /* 0x00000000000c7805 */ /* 0x000fc4000001ff00 */
[----:B------:R-:W-:Y:S02]  /*03c0*/  CS2R R10, SRZ ;  /* 0x00000000000a7805 */ /* 0x000fe4000001ff00 */
[----:B------:R-:W-:Y:S01]  /*03d0*/  ISETP.NE.AND.EX P0, PT, R7, RZ, PT, P0 ;  /* 0x000000ff0700720c */ /* 0x000fe20003f05300 */
[----:B------:R-:W5:Y:S01]  /*03e0*/  LDG.E.128 R40, desc[UR8][R4.64+0x1010] ;  /* 0x0010100804287981 */ /* 0x000f62000c1e1d00 */
[----:B------:R-:W-:Y:S02]  /*03f0*/  CS2R R8, SRZ ;  /* 0x0000000000087805 */ /* 0x000fe4000001ff00 */
[----:B------:R-:W-:Y:S02]  /*0400*/  CS2R R6, SRZ ;  /* 0x0000000000067805 */ /* 0x000fe4000001ff00 */
[----:B------:R-:W-:Y:S01]  /*0410*/  MOV R0, RZ ;  /* 0x000000ff00007202 */ /* 0x000fe20000000f00 */
[----:B------:R-:W5:Y:S01]  /*0420*/  LDG.E.128 R36, desc[UR8][R4.64+0x1000] ;  /* 0x0010000804247981 */ /* 0x000f62000c1e1d00 */
[----:B------:R-:W-:-:S02]  /*0430*/  MOV R110, UR7 ;  /* 0x00000007006e7c02 */ /* 0x000fc40008000f00 */
[----:B0-----:R-:W-:Y:S01]  /*0440*/  CS2R R2, SRZ ;  /* 0x0000000000027805 */ /* 0x001fe2000001ff00 */
[----:B------:R-:W0:Y:S01]  /*0450*/  LDCU.U8 UR10, c[0x0][0x410] ;  /* 0x00008200ff0a77ac */ /* 0x000e220008000000 */
[----:B------:R-:W5:Y:S01]  /*0460*/  LDG.E.128 R32, desc[UR8][R4.64+0x10] ;  /* 0x0000100804207981 */ /* 0x000f62000c1e1d00 */
[----:B------:R-:W-:-:S03]  /*0470*/  UPLOP3.LUT UP1, UPT, UPT, UPT, UPT, 0x40, 0x4 ;  /* 0x000000000004789c */ /* 0x000fc60003f2e870 */
[----:B------:R1:W5:Y:S01]  /*0480*/  LDG.E.128 R28, desc[UR8][R4.64] ;  /* 0x00000008041c7981 */ /* 0x000362000c1e1d00 */
[----:B------:R-:W2:Y:S01]  /*0490*/  LDCU UR11, c[0x0][0x388] ;  /* 0x00007100ff0b77ac */ /* 0x000ea20008000800 */
[----:B------:R-:W3:Y:S01]  /*04a0*/  LDCU UR14, c[0x0][0x400] ;  /* 0x00008000ff0e77ac */ /* 0x000ee20008000800 */
[----:B------:R-:W4:Y:S01]  /*04b0*/  LDCU.64 UR16, c[0x0][0x478] ;  /* 0x00008f00ff1077ac */ /* 0x000f220008000a00 */
[----:B-1----:R-:W-:Y:S01]  /*04c0*/  CS2R R4, SRZ ;  /* 0x0000000000047805 */ /* 0x002fe2000001ff00 */
[----:B------:R-:W1:Y:S06]  /*04d0*/  LDCU.64 UR12, c[0x0][0x438] ;  /* 0x00008700ff0c77ac */ /* 0x000e6c0008000a00 */
.L_x_1546:
[----:B------:R-:W0:Y:S01]  /*04e0*/  LDC.64 R80, c[0x0][0x3a8] ;  /* 0x0000ea00ff507b82 */ /* 0x000e220000000a00 */
[----:B--2---:R-:W-:-:S05]  /*04f0*/  IMAD R72, R110, UR11, RZ ;  /* 0x0000000b6e487c24 */ /* 0x004fca000f8e02ff */
[----:B------:R-:W-:Y:S02]  /*0500*/  SHF.R.S32.HI R73, RZ, 0x1f, R72 ;  /* 0x0000001fff497819 */ /* 0x000fe40000011448 */
[----:B------:R-:W2:Y:S02]  /*0510*/  LDC.64 R84, c[0x0][0x428] ;  /* 0x00010a00ff547b82 */ /* 0x000ea40000000a00 */
[----:B------:R-:W-:-:S04]  /*0520*/  LEA.HI R72, R73, R72, RZ, 0x3 ;  /* 0x0000004849487211 */ /* 0x000fc800078f18ff */
[----:B------:R-:W-:Y:S02]  /*0530*/  LEA.HI.SX32 R113, R72, R97, 0x1d ;  /* 0x0000006148717211 */ /* 0x000fe400078feaff */
[----:B------:R-:W3:Y:S02]  /*0540*/  LDC.64 R82, c[0x0][0x3c0] ;  /* 0x0000f000ff527b82 */ /* 0x000ee40000000a00 */
[----:B------:R-:W-:-:S06]  /*0550*/  IADD3 R111, PT, PT, R113, 0x80, RZ ;  /* 0x00000080716f7810 */ /* 0x000fcc0007ffe0ff */
[----:B------:R-:W4:Y:S01]  /*0560*/  LDC.64 R114, c[0x0][0x3c8] ;  /* 0x0000f200ff727b82 */ /* 0x000f220000000a00 */
[----:B0-----:R-:W-:-:S04]  /*0570*/  IMAD.WIDE.U32 R72, R113, 0x10, R80 ;  /* 0x0000001071487825 */ /* 0x001fc800078e0050 */
[----:B------:R-:W-:Y:S02]  /*0580*/  IMAD.WIDE.U32 R80, R111, 0x10, R80 ;  /* 0x000000106f507825 */ /* 0x000fe400078e0050 */
[----:B------:R-:W4:Y:S01]  /*0590*/  LDG.E.128 R72, desc[UR8][R72.64] ;  /* 0x0000000848487981 */ /* 0x000f22000c1e1d00 */
[----:B-1----:R-:W-:Y:S01]  /*05a0*/  ISETP.NE.U32.AND P1, PT, RZ, UR12, PT ;  /* 0x0000000cff007c0c */ /* 0x002fe2000bf25070 */
[----:B--2---:R-:W-:Y:S01]  /*05b0*/  IMAD.WIDE.U32 R76, R113, 0x10, R84 ;  /* 0x00000010714c7825 */ /* 0x004fe200078e0054 */
[----:B------:R-:W0:Y:S05]  /*05c0*/  @P0 LDC.64 R118, c[0x0][0x3e0] ;  /* 0x0000f800ff760b82 */ /* 0x000e2a0000000a00 */
[----:B------:R-:W2:Y:S01]  /*05d0*/  LDG.E.128 R76, desc[UR8][R76.64] ;  /* 0x000000084c4c7981 */ /* 0x000ea2000c1e1d00 */
[----:B---3--:R-:W-:-:S03]  /*05e0*/  IMAD.WIDE R122, R110, 0x4, R82 ;  /* 0x000000046e7a7825 */ /* 0x008fc600078e0252 */
[----:B------:R-:W3:Y:S04]  /*05f0*/  LDG.E.128 R80, desc[UR8][R80.64] ;  /* 0x0000000850507981 */ /* 0x000ee8000c1e1d00 */
[----:B------:R1:W3:Y:S01]  /*0600*/  LDG.E R123, desc[UR8][R122.64] ;  /* 0x000000087a7b7981 */ /* 0x0002e2000c1e1900 */
[----:B----4-:R-:W-:-:S04]  /*0610*/  IMAD.WIDE R120, R110, 0x4, R114 ;  /* 0x000000046e787825 */ /* 0x010fc800078e0272 */
[----:B------:R-:W-:Y:S01]  /*0620*/  IMAD.WIDE.U32 R84, R111, 0x10, R84 ;  /* 0x000000106f547825 */ /* 0x000fe200078e0054 */
[----:B------:R4:W4:Y:S05]  /*0630*/  LDG.E R112, desc[UR8][R120.64] ;  /* 0x0000000878707981 */ /* 0x00092a000c1e1900 */
[----:B------:R-:W4:Y:S01]  /*0640*/  LDG.E.128 R84, desc[UR8][R84.64] ;  /* 0x0000000854547981 */ /* 0x000f22000c1e1d00 */
[----:B------:R-:W-:-:S13]  /*0650*/  ISETP.NE.AND.EX P1, PT, RZ, UR13, PT, P1 ;  /* 0x0000000dff007c0c */ /* 0x000fda000bf25310 */
[----:B------:R-:W1:Y:S01]  /*0660*/  @P1 LDC.64 R114, c[0x0][0x438] ;  /* 0x00010e00ff721b82 */ /* 0x000e620000000a00 */
[----:B------:R-:W-:-:S07]  /*0670*/  ISETP.NE.AND P2, PT, RZ, UR10, PT ;  /* 0x0000000aff007c0c */ /* 0x000fce000bf45270 */
[----:B------:R-:W0:Y:S01]  /*0680*/  @P1 LDC.64 R116, c[0x0][0x438] ;  /* 0x00010e00ff741b82 */ /* 0x000e220000000a00 */
[----:B-1----:R-:W-:-:S05]  /*0690*/  @P1 IMAD.WIDE.U32 R114, R111, 0x10, R114 ;  /* 0x000000106f721825 */ /* 0x002fca00078e0072 */
[----:B-----5:R1:W5:Y:S01]  /*06a0*/  @P1 LDG.E.128 R64, desc[UR8][R114.64] ;  /* 0x0000000872401981 */ /* 0x020362000c1e1d00 */
[----:B0-----:R-:W-:-:S05]  /*06b0*/  @P1 IMAD.WIDE.U32 R116, R113, 0x10, R116 ;  /* 0x0000001071741825 */ /* 0x001fca00078e0074 */
[----:B------:R0:W5:Y:S01]  /*06c0*/  @P1 LDG.E.128 R60, desc[UR8][R116.64] ;  /* 0x00000008743c1981 */ /* 0x000162000c1e1d00 */
[----:B------:R-:W-:-:S05]  /*06d0*/  @P0 IMAD.WIDE R118, R110, 0x2, R118 ;  /* 0x000000026e760825 */ /* 0x000fca00078e0276 */
[----:B------:R0:W5:Y:S01]  /*06e0*/  @P0 LDG.E.U16 R129, desc[UR8][R118.64] ;  /* 0x0000000876810981 */ /* 0x000162000c1e1500 */
[----:B------:R-:W-:Y:S02]  /*06f0*/  LOP3.LUT P1, RZ, R97, 0x1f, RZ, 0xc0, !PT ;  /* 0x0000001f61ff7812 */ /* 0x000fe4000782c0ff */
[C---:B------:R-:W-:Y:S02]  /*0700*/  PRMT R122, R74.reuse, 0x7632, R122 ;  /* 0x000076324a7a7816 */ /* 0x040fe4000000007a */
[----:B------:R-:W-:Y:S02]  /*0710*/  SHF.L.U32 R135, R74, 0x10, RZ ;  /* 0x000000104a877819 */ /* 0x000fe400000006ff */
[C---:B------:R-:W-:Y:S02]  /*0720*/  PRMT R74, R75.reuse, 0x7632, R74 ;  /* 0x000076324b4a7816 */ /* 0x040fe4000000004a */
[----:B------:R-:W-:Y:S02]  /*0730*/  SHF.L.U32 R137, R75, 0x10, RZ ;  /* 0x000000104b897819 */ /* 0x000fe400000006ff */
[----:B--2---:R-:W-:-:S02]  /*0740*/  PRMT R151, R79, 0x7632, R151 ;  /* 0x000076324f977816 */ /* 0x004fc40000000097 */
[----:B------:R-:W-:Y:S02]  /*0750*/  SHF.L.U32 R142, R79, 0x10, RZ ;  /* 0x000000104f8e7819 */ /* 0x000fe400000006ff */
[C---:B---3--:R-:W-:Y:S02]  /*0760*/  PRMT R75, R80.reuse, 0x7632, R75 ;  /* 0x00007632504b7816 */ /* 0x048fe4000000004b */
[----:B------:R-:W-:Y:S02]  /*0770*/  SHF.L.U32 R79, R80, 0x10, RZ ;  /* 0x00000010504f7819 */ /* 0x000fe400000006ff */
[----:B------:R-:W-:Y:S02]  /*0780*/  PRMT R80, R83, 0x7632, R80 ;  /* 0x0000763253507816 */ /* 0x000fe40000000050 */
[----:B----4-:R-:W-:Y:S02]  /*0790*/  PRMT R120, R72, 0x7632, R120 ;  /* 0x0000763248787816 */ /* 0x010fe40000000078 */
[----:B------:R-:W-:-:S02]  /*07a0*/  PRMT R121, R73, 0x7632, R121 ;  /* 0x0000763249797816 */ /* 0x000fc40000000079 */
[----:B------:R-:W-:Y:S02]  /*07b0*/  SHF.L.U32 R72, R72, 0x10, RZ ;  /* 0x0000001048487819 */ /* 0x000fe400000006ff */
[----:B------:R-:W-:Y:S02]  /*07c0*/  SHF.L.U32 R73, R73, 0x10, RZ ;  /* 0x0000001049497819 */ /* 0x000fe400000006ff */
[----:B------:R-:W-:Y:S02]  /*07d0*/  FSEL R123, R123, RZ, !P2 ;  /* 0x000000ff7b7b7208 */ /* 0x000fe40005000000 */
[----:B------:R-:W-:Y:S02]  /*07e0*/  SHF.L.U32 R83, R83, 0x10, RZ ;  /* 0x0000001053537819 */ /* 0x000fe400000006ff */
[----:B------:R-:W-:Y:S02]  /*07f0*/  SHF.L.U32 R80, R80, 0x10, RZ ;  /* 0x0000001050507819 */ /* 0x000fe400000006ff */
[----:B------:R-:W-:-:S02]  /*0800*/  PRMT R154, R76, 0x7632, R154 ;  /* 0x000076324c9a7816 */ /* 0x000fc4000000009a */
[----:B------:R-:W-:Y:S02]  /*0810*/  SHF.L.U32 R130, R76, 0x10, RZ ;  /* 0x000000104c827819 */ /* 0x000fe400000006ff */
[C---:B------:R-:W-:Y:S02]  /*0820*/  PRMT R153, R77.reuse, 0x7632, R153 ;  /* 0x000076324d997816 */ /* 0x040fe40000000099 */
[----:B------:R-:W-:Y:S01]  /*0830*/  SHF.L.U32 R138, R77, 0x10, RZ ;  /* 0x000000104d8a7819 */ /* 0x000fe200000006ff */
[----:B-1----:R-:W-:Y:S01]  /*0840*/  FADD.FTZ R115, -R123, R73 ;  /* 0x000000497b737221 */ /* 0x002fe20000010100 */
[C---:B------:R-:W-:Y:S02]  /*0850*/  PRMT R76, R81.reuse, 0x7632, R76 ;  /* 0x00007632514c7816 */ /* 0x040fe4000000004c */
[----:B------:R-:W-:Y:S01]  /*0860*/  SHF.L.U32 R77, R81, 0x10, RZ ;  /* 0x00000010514d7819 */ /* 0x000fe200000006ff */
[C---:B------:R-:W-:Y:S01]  /*0870*/  FADD.FTZ R81, -R123.reuse, R72 ;  /* 0x000000487b517221 */ /* 0x040fe20000010100 */
[----:B------:R-:W-:Y:S01]  /*0880*/  SHF.L.U32 R120, R120, 0x10, RZ ;  /* 0x0000001078787819 */ /* 0x000fe200000006ff */
[C---:B------:R-:W-:Y:S01]  /*0890*/  FADD.FTZ R73, -R123.reuse, R83 ;  /* 0x000000537b497221 */ /* 0x040fe20000010100 */
[----:B------:R-:W-:Y:S01]  /*08a0*/  SHF.L.U32 R74, R74, 0x10, RZ ;  /* 0x000000104a4a7819 */ /* 0x000fe200000006ff */
[C---:B------:R-:W-:Y:S01]  /*08b0*/  FADD.FTZ R83, -R123.reuse, R80 ;  /* 0x000000507b537221 */ /* 0x040fe20000010100 */
[----:B------:R-:W-:Y:S01]  /*08c0*/  SHF.L.U32 R154, R154, 0x10, RZ ;  /* 0x000000109a9a7819 */ /* 0x000fe200000006ff */
[----:B------:R-:W-:Y:S01]  /*08d0*/  FMUL.FTZ R80, R56, R130 ;  /* 0x0000008238507220 */ /* 0x000fe20000410000 */
[C---:B------:R-:W-:Y:S01]  /*08e0*/  FADD.FTZ R133, -R123.reuse, R120 ;  /* 0x000000787b857221 */ /* 0x040fe20000010100 */
[C---:B------:R-:W-:Y:S01]  /*08f0*/  FMUL.FTZ R81, R112.reuse, R81 ;  /* 0x0000005170517220 */ /* 0x040fe20000410000 */
[----:B------:R-:W-:Y:S01]  /*0900*/  FADD.FTZ R143, -R123, R74 ;  /* 0x0000004a7b8f7221 */ /* 0x000fe20000010100 */
[----:B------:R-:W-:Y:S01]  /*0910*/  SHF.L.U32 R121, R121, 0x10, RZ ;  /* 0x0000001079797819 */ /* 0x000fe200000006ff */
[----:B------:R-:W-:Y:S01]  /*0920*/  FMUL.FTZ R131, R57, R154 ;  /* 0x0000009a39837220 */ /* 0x000fe20000410000 */
[----:B------:R-:W-:Y:S01]  /*0930*/  FADD.FTZ R74, RZ, R80 ;  /* 0x00000050ff4a7221 */ /* 0x000fe20000010000 */
[----:B------:R-:W-:Y:S01]  /*0940*/  FMUL.FTZ R133, R112, R133 ;  /* 0x0000008570857220 */ /* 0x000fe20000410000 */
[----:B------:R-:W-:Y:S01]  /*0950*/  FFMA.FTZ R72, R81, R80, RZ ;  /* 0x0000005051487223 */ /* 0x000fe200000100ff */
[----:B------:R-:W-:-:S02]  /*0960*/  PRMT R147, R87, 0x7632, R147 ;  /* 0x0000763257937816 */ /* 0x000fc40000000093 */
[----:B------:R-:W-:Y:S01]  /*0970*/  SHF.L.U32 R155, R87, 0x10, RZ ;  /* 0x00000010579b7819 */ /* 0x000fe200000006ff */
[----:B------:R-:W-:Y:S01]  /*0980*/  FMUL.FTZ R87, R112, R115 ;  /* 0x0000007370577220 */ /* 0x000fe20000410000 */
[C---:B------:R-:W-:Y:S01]  /*0990*/  PRMT R150, R84.reuse, 0x7632, R150 ;  /* 0x0000763254967816 */ /* 0x040fe20000000096 */
[----:B------:R-:W-:Y:S01]  /*09a0*/  FADD.FTZ R115, R131, R74 ;  /* 0x0000004a83737221 */ /* 0x000fe20000010000 */
[----:B------:R-:W-:Y:S01]  /*09b0*/  SHF.L.U32 R144, R84, 0x10, RZ ;  /* 0x0000001054907819 */ /* 0x000fe200000006ff */
[----:B------:R-:W-:Y:S01]  /*09c0*/  FMUL.FTZ R84, R58, R138 ;  /* 0x0000008a3a547220 */ /* 0x000fe20000410000 */
[----:B------:R-:W-:Y:S01]  /*09d0*/  SHF.L.U32 R153, R153, 0x10, RZ ;  /* 0x0000001099997819 */ /* 0x000fe200000006ff */
[----:B------:R-:W-:Y:S01]  /*09e0*/  FADD.FTZ R139, -R123, R121 ;  /* 0x000000797b8b7221 */ /* 0x000fe20000010100 */
[----:B------:R-:W-:Y:S01]  /*09f0*/  FFMA.FTZ R72, R133, R131, R72 ;  /* 0x0000008385487223 */ /* 0x000fe20000010048 */
[----:B------:R-:W-:Y:S01]  /*0a00*/  PRMT R152, R78, 0x7632, R152 ;  /* 0x000076324e987816 */ /* 0x000fe20000000098 */
[----:B------:R-:W-:Y:S01]  /*0a10*/  FADD.FTZ R115, R84, R115 ;  /* 0x0000007354737221 */ /* 0x000fe20000010000 */
[----:B------:R-:W-:Y:S01]  /*0a20*/  SHF.L.U32 R140, R78, 0x10, RZ ;  /* 0x000000104e8c7819 */ /* 0x000fe200000006ff */
[----:B------:R-:W-:Y:S01]  /*0a30*/  FMUL.FTZ R132, R59, R153 ;  /* 0x000000993b847220 */ /* 0x000fe20000410000 */
[----:B------:R-:W-:Y:S01]  /*0a40*/  SHF.L.U32 R122, R122, 0x10, RZ ;  /* 0x000000107a7a7819 */ /* 0x000fe200000006ff */
[----:B------:R-:W-:Y:S01]  /*0a50*/  FADD.FTZ R135, -R123, R135 ;  /* 0x000000877b877221 */ /* 0x000fe20000010100 */
[----:B------:R-:W-:Y:S01]  /*0a60*/  FMUL.FTZ R139, R112, R139 ;  /* 0x0000008b708b7220 */ /* 0x000fe20000410000 */
[----:B------:R-:W-:Y:S01]  /*0a70*/  FFMA.FTZ R72, R87, R84, R72 ;  /* 0x0000005457487223 */ /* 0x000fe20000010048 */
[C---:B------:R-:W-:Y:S01]  /*0a80*/  PRMT R149, R85.reuse, 0x7632, R149 ;  /* 0x0000763255957816 */ /* 0x040fe20000000095 */
[----:B------:R-:W-:Y:S01]  /*0a90*/  FADD.FTZ R74, R132, R115 ;  /* 0x00000073844a7221 */ /* 0x000fe20000010000 */
[----:B------:R-:W-:Y:S01]  /*0aa0*/  SHF.L.U32 R145, R85, 0x10, RZ ;  /* 0x0000001055917819 */ /* 0x000fe200000006ff */
[----:B------:R-:W-:Y:S01]  /*0ab0*/  FMUL.FTZ R85, R52, R140 ;  /* 0x0000008c34557220 */ /* 0x000fe20000410000 */
[----:B------:R-:W-:Y:S01]  /*0ac0*/  SHF.L.U32 R152, R152, 0x10, RZ ;  /* 0x0000001098987819 */ /* 0x000fe200000006ff */
[----:B------:R-:W-:Y:S01]  /*0ad0*/  FADD.FTZ R141, -R123, R122 ;  /* 0x0000007a7b8d7221 */ /* 0x000fe20000010100 */
[C---:B------:R-:W-:Y:S01]  /*0ae0*/  FMUL.FTZ R135, R112.reuse, R135 ;  /* 0x0000008770877220 */ /* 0x040fe20000410000 */
[----:B------:R-:W-:Y:S01]  /*0af0*/  FFMA.FTZ R72, R139, R132, R72 ;  /* 0x000000848b487223 */ /* 0x000fe20000010048 */
[----:B------:R-:W-:Y:S01]  /*0b00*/  FADD.FTZ R115, R85, R74 ;  /* 0x0000004a55737221 */ /* 0x000fe20000010000 */
[----:B------:R-:W-:Y:S01]  /*0b10*/  FMUL.FTZ R134, R53, R152 ;  /* 0x0000009835867220 */ /* 0x000fe20000410000 */
        /* <DEDUP_REMOVED lines=10> */
[----:B------:R-:W-:Y:S01]  /*0bc0*/  SHF.L.U32 R125, R75, 0x10, RZ ;  /* 0x000000104b7d7819 */ /* 0x000fe200000006ff */
        /* <DEDUP_REMOVED lines=8> */
[----:B------:R-:W-:Y:S01]  /*0c50*/  FADD.FTZ R125, -R123, R125 ;  /* 0x0000007d7b7d7221 */ /* 0x000fe20000010100 */
[----:B------:R-:W-:Y:S01]  /*0c60*/  FMUL.FTZ R127, R48, R144 ;  /* 0x00000090307f7220 */ /* 0x000fe20000410000 */
[----:B------:R-:W-:Y:S01]  /*0c70*/  FMUL.FTZ R126, R112, R79 ;  /* 0x0000004f707e7220 */ /* 0x000fe20000410000 */
[----:B------:R-:W-:Y:S01]  /*0c80*/  FFMA.FTZ R115, R143, R136, R72 ;  /* 0x000000888f737223 */ /* 0x000fe20000010048 */
[----:B------:R-:W-:Y:S01]  /*0c90*/  SHF.L.U32 R82, R82, 0x10, RZ ;  /* 0x0000001052527819 */ /* 0x000fe200000006ff */
[----:B------:R-:W-:Y:S01]  /*0ca0*/  FADD.FTZ R77, -R123, R77 ;  /* 0x0000004d7b4d7221 */ /* 0x000fe20000010100 */
[----:B------:R-:W-:-:S02]  /*0cb0*/  SHF.L.U32 R76, R76, 0x10, RZ ;  /* 0x000000104c4c7819 */ /* 0x000fc400000006ff */
[----:B------:R-:W-:Y:S01]  /*0cc0*/  SHF.L.U32 R78, R78, 0x10, RZ ;  /* 0x000000104e4e7819 */ /* 0x000fe200000006ff */
[----:B------:R-:W-:Y:S01]  /*0cd0*/  FMUL.FTZ R124, R49, R150 ;  /* 0x00000096317c7220 */ /* 0x000fe20000410000 */
[----:B------:R-:W-:Y:S01]  /*0ce0*/  FMUL.FTZ R125, R112, R125 ;  /* 0x0000007d707d7220 */ /* 0x000fe20000410000 */
[----:B------:R-:W-:Y:S01]  /*0cf0*/  FADD.FTZ R79, R127, R74 ;  /* 0x0000004a7f4f7221 */ /* 0x000fe20000010000 */
[----:B------:R-:W-:Y:S01]  /*0d00*/  FFMA.FTZ R72, R126, R127, R115 ;  /* 0x0000007f7e487223 */ /* 0x000fe20000010073 */
[C---:B------:R-:W-:Y:S01]  /*0d10*/  FADD.FTZ R75, -R123.reuse, R82 ;  /* 0x000000527b4b7221 */ /* 0x040fe20000010100 */
[C---:B------:R-:W-:Y:S01]  /*0d20*/  FADD.FTZ R121, -R123.reuse, R76 ;  /* 0x0000004c7b797221 */ /* 0x040fe20000010100 */
[----:B0-----:R-:W-:Y:S01]  /*0d30*/  FADD.FTZ R117, -R123, R78 ;  /* 0x0000004e7b757221 */ /* 0x001fe20000010100 */
[----:B------:R-:W-:Y:S01]  /*0d40*/  SHF.L.U32 R149, R149, 0x10, RZ ;  /* 0x0000001095957819 */ /* 0x000fe200000006ff */
        /* <DEDUP_REMOVED lines=46> */
[----:B------:R-:W-:Y:S01]  /*1030*/  BSSY.RECONVERGENT B0, `(.L_x_1534) ;  /* 0x000000d000007945 */ /* 0x000fe20003800200 */
[----:B0-----:R-:W-:Y:S01]  /*1040*/  FADD.FTZ R72, R75, R72 ;  /* 0x000000484b487221 */ /* 0x001fe20000010000 */
[----:B-1----:R-:W-:Y:S02]  /*1050*/  FADD.FTZ R73, R74, R73 ;  /* 0x000000494a497221 */ /* 0x002fe40000010000 */
        /* <DEDUP_REMOVED lines=10> */
.L_x_1535:
[----:B------:R-:W-:Y:S05]  /*1100*/  BSYNC.RECONVERGENT B0 ;  /* 0x0000000000007941 */ /* 0x000fea0003800200 */
.L_x_1534:
[----:B------:R-:W1:Y:S08]  /*1110*/  S2UR UR5, SR_CgaCtaId ;  /* 0x00000000000579c3 */ /* 0x000e700000008800 */
[----:B------:R-:W-:Y:S01]  /*1120*/  BAR.SYNC.DEFER_BLOCKING 0x0 ;  /* 0x0000000000007b1d */ /* 0x000fe20000010000 */
[----:B------:R-:W-:Y:S01]  /*1130*/  HFMA2 R128, -RZ, RZ, 1.875, 0 ;  /* 0x3f800000ff807431 */ /* 0x000fe200000001ff */
[----:B-----5:R-:W-:Y:S01]  /*1140*/  @P0 SHF.L.U32 R128, R129, 0x10, RZ ;  /* 0x0000001081800819 */ /* 0x020fe200000006ff */
        /* <DEDUP_REMOVED lines=77> */
[----:B------:R-:W-:Y:S01]  /*1620*/  FMUL.FTZ R81, R112, R81 ;  /* 0x0000005170517220 */ /* 0x000fe20000410000 */
[----:B------:R-:W-:Y:S01]  /*1630*/  PRMT R142, R74, 0x7632, R142 ;  /* 0x000076324a8e7816 */ /* 0x000fe2000000008e */
[C---:B------:R-:W-:Y:S01]  /*1640*/  FMUL.FTZ R131, R112.reuse, R131 ;  /* 0x0000008370837220 */ /* 0x040fe20000410000 */
[----:B------:R-:W-:Y:S01]  /*1650*/  PRMT R140, R73, 0x7632, R140 ;  /* 0x00007632498c7816 */ /* 0x000fe2000000008c */
[C---:B------:R-:W-:Y:S01]  /*1660*/  FMUL.FTZ R141, R112.reuse, R141 ;  /* 0x0000008d708d7220 */ /* 0x040fe20000410000 */
[C---:B------:R-:W-:Y:S01]  /*1670*/  FMUL.FTZ R87, R112.reuse, R87 ;  /* 0x0000005770577220 */ /* 0x040fe20000410000 */
[C---:B------:R-:W-:Y:S01]  /*1680*/  FMUL.FTZ R139, R112.reuse, R139 ;  /* 0x0000008b708b7220 */ /* 0x040fe20000410000 */
[C---:B------:R-:W-:Y:S01]  /*1690*/  FMUL.FTZ R85, R112.reuse, R85 ;  /* 0x0000005570557220 */ /* 0x040fe20000410000 */
[C---:B------:R-:W-:Y:S01]  /*16a0*/  FMUL.FTZ R135, R112.reuse, R135 ;  /* 0x0000008770877220 */ /* 0x040fe20000410000 */
[----:B------:R-:W-:Y:S01]  /*16b0*/  FMUL.FTZ R143, R112, R143 ;  /* 0x0000008f708f7220 */ /* 0x000fe20000410000 */
        /* <DEDUP_REMOVED lines=38> */
.L_x_1537:
        /* <DEDUP_REMOVED lines=10> */
[----:B-----5:R-:W-:Y:S01]  /*19c0*/  PRMT R69, R73, 0x7632, R69 ;  /* 0x0000763249457816 */ /* 0x020fe20000000045 */
[----:B------:R-:W-:Y:S01]  /*19d0*/  FADD.FTZ R85, R85, -R70 ;  /* 0x8000004655557221 */ /* 0x000fe20000010000 */
[----:B------:R-:W-:Y:S01]  /*19e0*/  FADD.FTZ R141, R134, -R141 ;  /* 0x8000008d868d7221 */ /* 0x000fe20000010000 */
[----:B------:R-:W-:Y:S01]  /*19f0*/  FADD.FTZ R87, R84, -R87 ;  /* 0x8000005754577221 */ /* 0x000fe20000010000 */
[----:B------:R-:W-:Y:S01]  /*1a00*/  FADD.FTZ R139, R132, -R139 ;  /* 0x8000008b848b7221 */ /* 0x000fe20000010000 */
[----:B------:R-:W-:Y:S01]  /*1a10*/  FADD.FTZ R135, R86, -R137 ;  /* 0x8000008956877221 */ /* 0x000fe20000010000 */
[----:B------:R-:W-:Y:S01]  /*1a20*/  FADD.FTZ R143, R136, -R143 ;  /* 0x8000008f888f7221 */ /* 0x000fe20000010000 */
[----:B------:R-:W-:Y:S01]  /*1a30*/  PRMT R68, R72, 0x7632, R68 ;  /* 0x0000763248447816 */ /* 0x000fe20000000044 */
[----:B------:R-:W-:Y:S01]  /*1a40*/  FMUL.FTZ R81, R112, R81 ;  /* 0x0000005170517220 */ /* 0x000fe20000410000 */
[----:B------:R-:W-:Y:S01]  /*1a50*/  PRMT R71, R74, 0x7632, R71 ;  /* 0x000076324a477816 */ /* 0x000fe20000000047 */
[C---:B------:R-:W-:Y:S01]  /*1a60*/  FMUL.FTZ R131, R112.reuse, R131 ;  /* 0x0000008370837220 */ /* 0x040fe20000410000 */
[----:B------:R-:W-:Y:S01]  /*1a70*/  SHF.L.U32 R133, R69, 0x10, RZ ;  /* 0x0000001045857819 */ /* 0x000fe200000006ff */
[C---:B------:R-:W-:Y:S01]  /*1a80*/  FMUL.FTZ R85, R112.reuse, R85 ;  /* 0x0000005570557220 */ /* 0x040fe20000410000 */
[C---:B------:R-:W-:Y:S01]  /*1a90*/  FMUL.FTZ R141, R112.reuse, R141 ;  /* 0x0000008d708d7220 */ /* 0x040fe20000410000 */
[----:B------:R-:W-:Y:S01]  /*1aa0*/  PRMT R78, R75, 0x7632, R78 ;  /* 0x000076324b4e7816 */ /* 0x000fe2000000004e */
        /* <DEDUP_REMOVED lines=9> */
[-C--:B------:R-:W-:Y:S01]  /*1b40*/  FMUL.FTZ R80, R69, R128.reuse ;  /* 0x0000008045507220 */ /* 0x080fe20000410000 */
[----:B------:R-:W-:Y:S01]  /*1b50*/  F2FP.BF16.F32.PACK_AB R68, R131, R81 ;  /* 0x000000518344723e */ /* 0x000fe200000010ff */
        /* <DEDUP_REMOVED lines=8> */
[-C--:B------:R-:W-:Y:S01]  /*1be0*/  FMUL.FTZ R78, R131, R128.reuse ;  /* 0x00000080834e7220 */ /* 0x080fe20000410000 */
        /* <DEDUP_REMOVED lines=23> */
.L_x_1538:
        /* <DEDUP_REMOVED lines=24> */
[----:B0----5:R-:W-:Y:S01]  /*1ee0*/  PRMT R68, R76, 0x7632, R68 ;  /* 0x000076324c447816 */ /* 0x021fe20000000044 */
[----:B------:R-:W-:Y:S01]  /*1ef0*/  FADD.FTZ R83, R82, -R83 ;  /* 0x8000005352537221 */ /* 0x000fe20000010000 */
[----:B------:R-:W-:Y:S01]  /*1f00*/  PRMT R70, R77, 0x7632, R70 ;  /* 0x000076324d467816 */ /* 0x000fe20000000046 */
        /* <DEDUP_REMOVED lines=51> */
.L_x_1539:
        /* <DEDUP_REMOVED lines=17> */
[C---:B------:R-:W-:Y:S01]  /*2350*/  PRMT R75, R77.reuse, 0x7632, R75 ;  /* 0x000076324d4b7816 */ /* 0x040fe2000000004b */
[C---:B------:R-:W-:Y:S01]  /*2360*/  FMUL.FTZ R125, R112.reuse, R125 ;  /* 0x0000007d707d7220 */ /* 0x040fe20000410000 */
[----:B------:R-:W-:Y:S01]  /*2370*/  SHF.L.U32 R84, R77, 0x10, RZ ;  /* 0x000000104d547819 */ /* 0x000fe200000006ff */
[----:B------:R-:W-:Y:S01]  /*2380*/  FMUL.FTZ R127, R112, R127 ;  /* 0x0000007f707f7220 */ /* 0x000fe20000410000 */
[----:B------:R-:W-:Y:S01]  /*2390*/  PRMT R77, R78, 0x7632, R77 ;  /* 0x000076324e4d7816 */ /* 0x000fe2000000004d */
[----:B------:R-:W-:Y:S01]  /*23a0*/  FMUL.FTZ R123, R112, R123 ;  /* 0x0000007b707b7220 */ /* 0x000fe20000410000 */
[----:B------:R-:W-:Y:S01]  /*23b0*/  SHF.L.U32 R85, R78, 0x10, RZ ;  /* 0x000000104e557819 */ /* 0x000fe200000006ff */
[C---:B------:R-:W-:Y:S01]  /*23c0*/  FMUL.FTZ R121, R112.reuse, R121 ;  /* 0x0000007970797220 */ /* 0x040fe20000410000 */
[C---:B------:R-:W-:Y:S01]  /*23d0*/  FMUL.FTZ R119, R112.reuse, R119 ;  /* 0x0000007770777220 */ /* 0x040fe20000410000 */
[C---:B------:R-:W-:Y:S01]  /*23e0*/  FMUL.FTZ R117, R112.reuse, R117 ;  /* 0x0000007570757220 */ /* 0x040fe20000410000 */
[C---:B------:R-:W-:Y:S01]  /*23f0*/  FMUL.FTZ R115, R112.reuse, R115 ;  /* 0x0000007370737220 */ /* 0x040fe20000410000 */
[----:B------:R-:W-:Y:S01]  /*2400*/  PRMT R78, R79, 0x7632, R78 ;  /* 0x000076324f4e7816 */ /* 0x000fe2000000004e */
[----:B------:R-:W-:Y:S01]  /*2410*/  FMUL.FTZ R83, R112, R83 ;  /* 0x0000005370537220 */ /* 0x000fe20000410000 */
        /* <DEDUP_REMOVED lines=8> */
[-C--:B------:R-:W-:Y:S01]  /*24a0*/  FMUL.FTZ R119, R119, R128.reuse ;  /* 0x0000008077777220 */ /* 0x080fe20000410000 */
[-C--:B------:R-:W-:Y:S01]  /*24b0*/  FMUL.FTZ R112, R117, R128.reuse ;  /* 0x0000008075707220 */ /* 0x080fe20000410000 */
[-C--:B------:R-:W-:Y:S01]  /*24c0*/  FMUL.FTZ R115, R115, R128.reuse ;  /* 0x0000008073737220 */ /* 0x080fe20000410000 */
        /* <DEDUP_REMOVED lines=19> */
[----:B------:R-:W-:Y:S01]  /*2600*/  F2FP.BF16.F32.PACK_AB R73, R74, R123 ;  /* 0x0000007b4a49723e */ /* 0x000fe200000010ff */
[----:B------:R-:W-:Y:S01]  /*2610*/  FMUL.FTZ R86, R128, R113 ;  /* 0x0000007180567220 */ /* 0x000fe20000410000 */
[----:B------:R-:W-:-:S02]  /*2620*/  F2FP.BF16.F32.PACK_AB R74, R112, R119 ;  /* 0x00000077704a723e */ /* 0x000fc400000010ff */
[----:B------:R-:W-:-:S07]  /*2630*/  F2FP.BF16.F32.PACK_AB R75, R76, R75 ;  /* 0x0000004b4c4b723e */ /* 0x000fce00000010ff */
.L_x_1540:
[----:B------:R-:W0:Y:S01]  /*2640*/  @P1 LDC.64 R76, c[0x0][0x478] ;  /* 0x00011e00ff4c1b82 */ /* 0x000e220000000a00 */
[----:B------:R-:W-:-:S04]  /*2650*/  IMAD.WIDE.U32 R80, R111, 0x10, R80 ;  /* 0x000000106f507825 */ /* 0x000fc800078e0050 */
[----:B0-----:R-:W-:-:S05]  /*2660*/  @P1 IMAD.WIDE.U32 R76, R111, 0x10, R76 ;  /* 0x000000106f4c1825 */ /* 0x001fca00078e004c */
[----:B------:R0:W-:Y:S04]  /*2670*/  @P1 STG.E.128 desc[UR8][R76.64], R68 ;  /* 0x000000444c001986 */ /* 0x0001e8000c101d08 */
[----:B------:R0:W-:Y:S01]  /*2680*/  STG.E.128 desc[UR8][R80.64], R72 ;  /* 0x0000004850007986 */ /* 0x0001e2000c101d08 */
[----:B------:R-:W-:Y:S05]  /*2690*/  BRA `(.L_x_1541) ;  /* 0x0000001400407947 */ /* 0x000fea0003800000 */
.L_x_1536:
        /* <DEDUP_REMOVED lines=14> */
[----:B------:R-:W-:Y:S01]  /*2780*/  SHF.L.U32 R131, R61, 0x10, RZ ;  /* 0x000000103d837819 */ /* 0x000fe200000006ff */
[--C-:B------:R-:W-:Y:S01]  /*2790*/  FADD.FTZ R132, R85, -R80.reuse ;  /* 0x8000005055847221 */ /* 0x100fe20000010000 */
[----:B------:R-:W-:Y:S01]  /*27a0*/  PRMT R80, R60, 0x7632, R80 ;  /* 0x000076323c507816 */ /* 0x000fe20000000050 */
[----:B------:R-:W-:Y:S01]  /*27b0*/  FADD.FTZ R84, R84, -R87 ;  /* 0x8000005754547221 */ /* 0x000fe20000010000 */
[-CC-:B------:R-:W-:Y:S01]  /*27c0*/  FFMA.FTZ R137, R137, R129.reuse, R130.reuse ;  /* 0x0000008189897223 */ /* 0x180fe20000010082 */
[-CC-:B------:R-:W-:Y:S01]  /*27d0*/  FFMA.FTZ R143, R143, R129.reuse, R130.reuse ;  /* 0x000000818f8f7223 */ /* 0x180fe20000010082 */
[----:B------:R-:W-:Y:S01]  /*27e0*/  SHF.L.U32 R87, R80, 0x10, RZ ;  /* 0x0000001050577819 */ /* 0x000fe200000006ff */
[----:B------:R-:W-:Y:S01]  /*27f0*/  FFMA.FTZ R141, R141, R129, R130 ;  /* 0x000000818d8d7223 */ /* 0x000fe20000010082 */
[----:B------:R-:W-:Y:S01]  /*2800*/  PRMT R80, R61, 0x7632, R80 ;  /* 0x000076323d507816 */ /* 0x000fe20000000050 */
[----:B------:R-:W-:Y:S01]  /*2810*/  FADD.FTZ R142, R86, -R137 ;  /* 0x80000089568e7221 */ /* 0x000fe20000010000 */
        /* <DEDUP_REMOVED lines=8> */
[----:B------:R-:W-:Y:S01]  /*28a0*/  FMUL.FTZ R133, R133, R128 ;  /* 0x0000008085857220 */ /* 0x000fe20000410000 */
[----:B------:R-:W-:Y:S01]  /*28b0*/  SHF.L.U32 R137, R62, 0x10, RZ ;  /* 0x000000103e897819 */ /* 0x000fe200000006ff */
[C---:B------:R-:W-:Y:S01]  /*28c0*/  FFMA.FTZ R85, R112.reuse, R145, R85 ;  /* 0x0000009170557223 */ /* 0x040fe20000010055 */
[----:B------:R-:W-:Y:S01]  /*28d0*/  SHF.L.U32 R143, R63, 0x10, RZ ;  /* 0x000000103f8f7819 */ /* 0x000fe200000006ff */
[----:B------:R-:W-:Y:S01]  /*28e0*/  FFMA.FTZ R135, R112, R135, R131 ;  /* 0x0000008770877223 */ /* 0x000fe20000010083 */
[----:B------:R-:W-:Y:S01]  /*28f0*/  SHF.L.U32 R141, R84, 0x10, RZ ;  /* 0x00000010548d7819 */ /* 0x000fe200000006ff */
[----:B------:R-:W-:Y:S01]  /*2900*/  FFMA.FTZ R139, R112, R132, R137 ;  /* 0x00000084708b7223 */ /* 0x000fe20000010089 */
[----:B------:R-:W-:Y:S01]  /*2910*/  SHF.L.U32 R147, R86, 0x10, RZ ;  /* 0x0000001056937819 */ /* 0x000fe200000006ff */
[C---:B------:R-:W-:Y:S01]  /*2920*/  FFMA.FTZ R145, R112.reuse, R142, R143 ;  /* 0x0000008e70917223 */ /* 0x040fe2000001008f */
[----:B-----5:R-:W-:Y:S01]  /*2930*/  PRMT R79, R73, 0x7632, R79 ;  /* 0x00007632494f7816 */ /* 0x020fe2000000004f */
[----:B------:R-:W-:Y:S01]  /*2940*/  FFMA.FTZ R141, R112, R134, R141 ;  /* 0x00000086708d7223 */ /* 0x000fe2000001008d */
[----:B------:R-:W-:Y:S01]  /*2950*/  PRMT R138, R72, 0x7632, R138 ;  /* 0x00007632488a7816 */ /* 0x000fe2000000008a */
[----:B------:R-:W-:Y:S01]  /*2960*/  FFMA.FTZ R147, R112, R136, R147 ;  /* 0x0000008870937223 */ /* 0x000fe20000010093 */
[----:B------:R-:W-:Y:S01]  /*2970*/  PRMT R78, R74, 0x7632, R78 ;  /* 0x000076324a4e7816 */ /* 0x000fe2000000004e */
        /* <DEDUP_REMOVED lines=15> */
[----:B------:R-:W-:Y:S01]  /*2a70*/  SHF.L.U32 R143, R78, 0x10, RZ ;  /* 0x000000104e8f7819 */ /* 0x000fe200000006ff */
        /* <DEDUP_REMOVED lines=21> */
.L_x_1542:
[-CC-:B------:R-:W-:Y:S01]  /*2bd0*/  FFMA.FTZ R87, R87, R129.reuse, R130.reuse ;  /* 0x0000008157577223 */ /* 0x180fe20000010082 */
[-CC-:B------:R-:W-:Y:S01]  /*2be0*/  FFMA.FTZ R78, R133, R129.reuse, R130.reuse ;  /* 0x00000081854e7223 */ /* 0x180fe20000010082 */
[-CC-:B------:R-:W-:Y:S01]  /*2bf0*/  FFMA.FTZ R81, R81, R129.reuse, R130.reuse ;  /* 0x0000008151517223 */ /* 0x180fe20000010082 */
[-C--:B------:R-:W-:Y:S01]  /*2c00*/  FFMA.FTZ R137, R137, R129.reuse, R130 ;  /* 0x0000008189897223 */ /* 0x080fe20000010082 */
[----:B------:R-:W-:Y:S01]  /*2c10*/  FADD.FTZ R87, R84, -R87 ;  /* 0x8000005754577221 */ /* 0x000fe20000010000 */
[----:B------:R-:W-:Y:S01]  /*2c20*/  SHF.L.U32 R84, R61, 0x10, RZ ;  /* 0x000000103d547819 */ /* 0x000fe200000006ff */
[----:B------:R-:W-:Y:S01]  /*2c30*/  FADD.FTZ R131, R131, -R78 ;  /* 0x8000004e83837221 */ /* 0x000fe20000010000 */
[----:B------:R-:W-:Y:S01]  /*2c40*/  FFMA.FTZ R78, R135, R129, R130 ;  /* 0x00000081874e7223 */ /* 0x000fe20000010082 */
[----:B------:R-:W-:Y:S01]  /*2c50*/  SHF.L.U32 R79, R60, 0x10, RZ ;  /* 0x000000103c4f7819 */ /* 0x000fe200000006ff */
[----:B------:R-:W-:Y:S01]  /*2c60*/  FADD.FTZ R81, R80, -R81 ;  /* 0x8000005150517221 */ /* 0x000fe20000010000 */
[----:B------:R-:W-:Y:S01]  /*2c70*/  PRMT R80, R61, 0x7632, R80 ;  /* 0x000076323d507816 */ /* 0x000fe20000000050 */
[----:B------:R-:W-:Y:S01]  /*2c80*/  FFMA.FTZ R87, R112, R87, R84 ;  /* 0x0000005770577223 */ /* 0x000fe20000010054 */
[-C--:B------:R-:W-:Y:S01]  /*2c90*/  FFMA.FTZ R139, R139, R129.reuse, R130 ;  /* 0x000000818b8b7223 */ /* 0x080fe20000010082 */
[----:B------:R-:W-:Y:S01]  /*2ca0*/  FADD.FTZ R85, R85, -R78 ;  /* 0x8000004e55557221 */ /* 0x000fe20000010000 */
[----:B------:R-:W-:Y:S01]  /*2cb0*/  PRMT R84, R62, 0x7632, R84 ;  /* 0x000076323e547816 */ /* 0x000fe20000000054 */
[----:B------:R-:W-:Y:S01]  /*2cc0*/  FFMA.FTZ R141, R141, R129, R130 ;  /* 0x000000818d8d7223 */ /* 0x000fe20000010082 */
[----:B------:R-:W-:Y:S01]  /*2cd0*/  PRMT R78, R60, 0x7632, R78 ;  /* 0x000076323c4e7816 */ /* 0x000fe2000000004e */
[----:B------:R-:W-:Y:S01]  /*2ce0*/  FADD.FTZ R137, R86, -R137 ;  /* 0x8000008956897221 */ /* 0x000fe20000010000 */
[----:B------:R-:W-:Y:S01]  /*2cf0*/  FFMA.FTZ R79, R112, R81, R79 ;  /* 0x00000051704f7223 */ /* 0x000fe2000001004f */
        /* <DEDUP_REMOVED lines=19> */
[----:B------:R-:W-:Y:S01]  /*2e30*/  FFMA.FTZ R143, R112, R143, R86 ;  /* 0x0000008f708f7223 */ /* 0x000fe20000010056 */
        /* <DEDUP_REMOVED lines=10> */
[----:B------:R-:W-:Y:S01]  /*2ee0*/  F2FP.BF16.F32.PACK_AB R69, R81, R87 ;  /* 0x000000575145723e */ /* 0x000fe200000010ff */
        /* <DEDUP_REMOVED lines=8> */
[-C--:B------:R-:W-:Y:S01]  /*2f70*/  FMUL.FTZ R71, R79, R128.reuse ;  /* 0x000000804f477220 */ /* 0x080fe20000410000 */
[----:B------:R-:W-:Y:S01]  /*2f80*/  F2FP.BF16.F32.PACK_AB R70, R141, R85 ;  /* 0x000000558d46723e */ /* 0x000fe200000010ff */
[-C--:B------:R-:W-:Y:S01]  /*2f90*/  FMUL.FTZ R85, R139, R128.reuse ;  /* 0x000000808b557220 */ /* 0x080fe20000410000 */
[C---:B------:R-:W-:Y:S01]  /*2fa0*/  F2FP.BF16.F32.PACK_AB R68, R78.reuse, R79 ;  /* 0x0000004f4e44723e */ /* 0x040fe200000010ff */
        /* <DEDUP_REMOVED lines=17> */
[----:B------:R-:W-:-:S07]  /*30c0*/  F2FP.BF16.F32.PACK_AB R75, R140, R75 ;  /* 0x0000004b8c4b723e */ /* 0x000fce00000010ff */
.L_x_1543:
        /* <DEDUP_REMOVED lines=12> */
[-C--:B------:R-:W-:Y:S01]  /*3190*/  FFMA.FTZ R125, R125, R129.reuse, R130 ;  /* 0x000000817d7d7223 */ /* 0x080fe20000010082 */
[----:B------:R-:W-:Y:S01]  /*31a0*/  PRMT R68, R64, 0x7632, R68 ;  /* 0x0000763240447816 */ /* 0x000fe20000000044 */
[-CC-:B------:R-:W-:Y:S01]  /*31b0*/  FFMA.FTZ R83, R83, R129.reuse, R130.reuse ;  /* 0x0000008153537223 */ /* 0x180fe20000010082 */
[-C--:B------:R-:W-:Y:S01]  /*31c0*/  FFMA.FTZ R114, R114, R129.reuse, R130 ;  /* 0x0000008172727223 */ /* 0x080fe20000010082 */
[----:B-----5:R-:W-:Y:S01]  /*31d0*/  PRMT R84, R78, 0x7632, R84 ;  /* 0x000076324e547816 */ /* 0x020fe20000000054 */
[-CC-:B------:R-:W-:Y:S01]  /*31e0*/  FFMA.FTZ R126, R126, R129.reuse, R130.reuse ;  /* 0x000000817e7e7223 */ /* 0x180fe20000010082 */
[----:B------:R-:W-:Y:S01]  /*31f0*/  SHF.L.U32 R85, R78, 0x10, RZ ;  /* 0x000000104e557819 */ /* 0x000fe200000006ff */
[----:B------:R-:W-:Y:S01]  /*3200*/  FADD.FTZ R72, R124, -R125 ;  /* 0x8000007d7c487221 */ /* 0x000fe20000010000 */
[----:B------:R-:W-:Y:S01]  /*3210*/  SHF.L.U32 R73, R69, 0x10, RZ ;  /* 0x0000001045497819 */ /* 0x000fe200000006ff */
[----:B------:R-:W-:Y:S01]  /*3220*/  FADD.FTZ R83, R82, -R83 ;  /* 0x8000005352537221 */ /* 0x000fe20000010000 */
[----:B------:R-:W-:Y:S01]  /*3230*/  SHF.L.U32 R75, R68, 0x10, RZ ;  /* 0x00000010444b7819 */ /* 0x000fe200000006ff */
[-C--:B------:R-:W-:Y:S01]  /*3240*/  FFMA.FTZ R118, R118, R129.reuse, R130 ;  /* 0x0000008176767223 */ /* 0x080fe20000010082 */
[----:B------:R-:W-:Y:S01]  /*3250*/  PRMT R78, R66, 0x7632, R78 ;  /* 0x00007632424e7816 */ /* 0x000fe2000000004e */
[-C--:B------:R-:W-:Y:S01]  /*3260*/  FFMA.FTZ R117, R117, R129.reuse, R130 ;  /* 0x0000008175757223 */ /* 0x080fe20000010082 */
[----:B------:R-:W-:Y:S01]  /*3270*/  PRMT R68, R65, 0x7632, R68 ;  /* 0x0000763241447816 */ /* 0x000fe20000000044 */
[-CC-:B------:R-:W-:Y:S01]  /*3280*/  FFMA.FTZ R122, R122, R129.reuse, R130.reuse ;  /* 0x000000817a7a7223 */ /* 0x180fe20000010082 */
[----:B------:R-:W-:Y:S01]  /*3290*/  FFMA.FTZ R121, R121, R129, R130 ;  /* 0x0000008179797223 */ /* 0x000fe20000010082 */
[----:B------:R-:W-:Y:S01]  /*32a0*/  SHF.L.U32 R69, R64, 0x10, RZ ;  /* 0x0000001040457819 */ /* 0x000fe200000006ff */
[----:B------:R-:W-:Y:S01]  /*32b0*/  FADD.FTZ R114, R115, -R114 ;  /* 0x8000007273727221 */ /* 0x000fe20000010000 */
[----:B------:R-:W-:Y:S01]  /*32c0*/  FADD.FTZ R126, R127, -R126 ;  /* 0x8000007e7f7e7221 */ /* 0x000fe20000010000 */
[C---:B------:R-:W-:Y:S01]  /*32d0*/  FFMA.FTZ R73, R112.reuse, R83, R73 ;  /* 0x0000005370497223 */ /* 0x040fe20000010049 */
[----:B------:R-:W-:Y:S01]  /*32e0*/  FFMA.FTZ R72, R112, R72, R75 ;  /* 0x0000004870487223 */ /* 0x000fe2000001004b */
[----:B------:R-:W-:Y:S01]  /*32f0*/  SHF.L.U32 R87, R66, 0x10, RZ ;  /* 0x0000001042577819 */ /* 0x000fe200000006ff */
[----:B------:R-:W-:Y:S01]  /*3300*/  FADD.FTZ R118, R119, -R118 ;  /* 0x8000007677767221 */ /* 0x000fe20000010000 */
[----:B------:R-:W-:Y:S01]  /*3310*/  SHF.L.U32 R115, R78, 0x10, RZ ;  /* 0x000000104e737819 */ /* 0x000fe200000006ff */
[----:B------:R-:W-:Y:S01]  /*3320*/  FADD.FTZ R116, R116, -R117 ;  /* 0x8000007574747221 */ /* 0x000fe20000010000 */
[C---:B------:R-:W-:Y:S01]  /*3330*/  PRMT R86, R79.reuse, 0x7632, R86 ;  /* 0x000076324f567816 */ /* 0x040fe20000000056 */
[----:B------:R-:W-:Y:S01]  /*3340*/  FADD.FTZ R120, R120, -R121 ;  /* 0x8000007978787221 */ /* 0x000fe20000010000 */
[----:B------:R-:W-:Y:S01]  /*3350*/  SHF.L.U32 R71, R79, 0x10, RZ ;  /* 0x000000104f477819 */ /* 0x000fe200000006ff */
[----:B------:R-:W-:Y:S01]  /*3360*/  FADD.FTZ R79, R123, -R122 ;  /* 0x8000007a7b4f7221 */ /* 0x000fe20000010000 */
[----:B------:R-:W-:Y:S01]  /*3370*/  SHF.L.U32 R75, R65, 0x10, RZ ;  /* 0x00000010414b7819 */ /* 0x000fe200000006ff */
[----:B------:R-:W-:Y:S01]  /*3380*/  FFMA.FTZ R69, R112, R126, R69 ;  /* 0x0000007e70457223 */ /* 0x000fe20000010045 */
[----:B------:R-:W-:Y:S01]  /*3390*/  SHF.L.U32 R83, R68, 0x10, RZ ;  /* 0x0000001044537819 */ /* 0x000fe200000006ff */
[C---:B------:R-:W-:Y:S01]  /*33a0*/  FFMA.FTZ R113, R112.reuse, R118, R87 ;  /* 0x0000007670717223 */ /* 0x040fe20000010057 */
[----:B------:R-:W-:Y:S01]  /*33b0*/  SHF.L.U32 R117, R67, 0x10, RZ ;  /* 0x0000001043757819 */ /* 0x000fe200000006ff */
[----:B------:R-:W-:Y:S01]  /*33c0*/  FFMA.FTZ R115, R112, R116, R115 ;  /* 0x0000007470737223 */ /* 0x000fe20000010073 */
[----:B------:R-:W-:Y:S01]  /*33d0*/  PRMT R70, R76, 0x7632, R70 ;  /* 0x000076324c467816 */ /* 0x000fe20000000046 */
[C---:B------:R-:W-:Y:S01]  /*33e0*/  FFMA.FTZ R79, R112.reuse, R79, R75 ;  /* 0x0000004f704f7223 */ /* 0x040fe2000001004b */
[----:B------:R-:W-:Y:S01]  /*33f0*/  PRMT R74, R77, 0x7632, R74 ;  /* 0x000076324d4a7816 */ /* 0x000fe2000000004a */
[----:B------:R-:W-:Y:S01]  /*3400*/  FFMA.FTZ R78, R112, R120, R83 ;  /* 0x00000078704e7223 */ /* 0x000fe20000010053 */
        /* <DEDUP_REMOVED lines=14> */
[----:B------:R-:W-:Y:S01]  /*34f0*/  F2FP.BF16.F32.PACK_AB R70, R115, R113 ;  /* 0x000000717346723e */ /* 0x000fe200000010ff */
        /* <DEDUP_REMOVED lines=23> */
[----:B------:R-:W-:Y:S01]  /*3670*/  F2FP.BF16.F32.PACK_AB R75, R128, R115 ;  /* 0x00000073804b723e */ /* 0x000fe200000010ff */
[----:B------:R-:W-:Y:S06]  /*3680*/  BRA `(.L_x_1545) ;  /* 0x0000000400307947 */ /* 0x000fec0003800000 */
.L_x_1544:
[-CC-:B------:R-:W-:Y:S01]  /*3690*/  FFMA.FTZ R83, R83, R129.reuse, R130.reuse ;  /* 0x0000008153537223 */ /* 0x180fe20000010082 */
[C---:B0----5:R-:W-:Y:S01]  /*36a0*/  PRMT R73, R79.reuse, 0x7632, R73 ;  /* 0x000076324f497816 */ /* 0x061fe20000000049 */
[-CC-:B------:R-:W-:Y:S01]  /*36b0*/  FFMA.FTZ R126, R126, R129.reuse, R130.reuse ;  /* 0x000000817e7e7223 */ /* 0x180fe20000010082 */
[----:B------:R-:W-:Y:S01]  /*36c0*/  SHF.L.U32 R87, R79, 0x10, RZ ;  /* 0x000000104f577819 */ /* 0x000fe200000006ff */
[----:B------:R-:W-:Y:S01]  /*36d0*/  FADD.FTZ R83, R82, -R83 ;  /* 0x8000005352537221 */ /* 0x000fe20000010000 */
[----:B------:R-:W-:Y:S01]  /*36e0*/  PRMT R79, R67, 0x7632, R79 ;  /* 0x00007632434f7816 */ /* 0x000fe2000000004f */
[-C--:B------:R-:W-:Y:S01]  /*36f0*/  FFMA.FTZ R125, R125, R129.reuse, R130 ;  /* 0x000000817d7d7223 */ /* 0x080fe20000010082 */
[C---:B------:R-:W-:Y:S01]  /*3700*/  PRMT R74, R78.reuse, 0x7632, R74 ;  /* 0x000076324e4a7816 */ /* 0x040fe2000000004a */
[----:B------:R-:W-:Y:S01]  /*3710*/  FADD.FTZ R127, R127, -R126 ;  /* 0x8000007e7f7f7221 */ /* 0x000fe20000010000 */
[----:B------:R-:W-:Y:S01]  /*3720*/  SHF.L.U32 R85, R78, 0x10, RZ ;  /* 0x000000104e557819 */ /* 0x000fe200000006ff */
[----:B------:R-:W-:Y:S01]  /*3730*/  FADD.FTZ R125, R124, -R125 ;  /* 0x8000007d7c7d7221 */ /* 0x000fe20000010000 */
[----:B------:R-:W-:Y:S01]  /*3740*/  PRMT R78, R64, 0x7632, R78 ;  /* 0x00007632404e7816 */ /* 0x000fe2000000004e */
[-CC-:B------:R-:W-:Y:S01]  /*3750*/  FFMA.FTZ R122, R122, R129.reuse, R130.reuse ;  /* 0x000000817a7a7223 */ /* 0x180fe20000010082 */
[----:B------:R-:W-:Y:S01]  /*3760*/  SHF.L.U32 R79, R79, 0x10, RZ ;  /* 0x000000104f4f7819 */ /* 0x000fe200000006ff */
[-CC-:B------:R-:W-:Y:S01]  /*3770*/  FFMA.FTZ R121, R121, R129.reuse, R130.reuse ;  /* 0x0000008179797223 */ /* 0x180fe20000010082 */
[----:B------:R-:W-:Y:S01]  /*3780*/  SHF.L.U32 R82, R64, 0x10, RZ ;  /* 0x0000001040527819 */ /* 0x000fe200000006ff */
[----:B------:R-:W-:Y:S01]  /*3790*/  FFMA.FTZ R118, R118, R129, R130 ;  /* 0x0000008176767223 */ /* 0x000fe20000010082 */
[----:B------:R-:W-:Y:S01]  /*37a0*/  SHF.L.U32 R78, R78, 0x10, RZ ;  /* 0x000000104e4e7819 */ /* 0x000fe200000006ff */
[C-C-:B------:R-:W-:Y:S01]  /*37b0*/  FFMA.FTZ R113, R112.reuse, R83, R79.reuse ;  /* 0x0000005370717223 */ /* 0x140fe2000001004f */
[----:B------:R-:W-:Y:S01]  /*37c0*/  PRMT R79, R65, 0x7632, R79 ;  /* 0x00007632414f7816 */ /* 0x000fe2000000004f */
[--C-:B------:R-:W-:Y:S01]  /*37d0*/  FFMA.FTZ R127, R112, R127, R82.reuse ;  /* 0x0000007f707f7223 */ /* 0x100fe20000010052 */
[----:B------:R-:W-:Y:S01]  /*37e0*/  PRMT R82, R66, 0x7632, R82 ;  /* 0x0000763242527816 */ /* 0x000fe20000000052 */
[-CC-:B------:R-:W-:Y:S01]  /*37f0*/  FFMA.FTZ R117, R117, R129.reuse, R130.reuse ;  /* 0x0000008175757223 */ /* 0x180fe20000010082 */
[----:B------:R-:W-:Y:S01]  /*3800*/  FFMA.FTZ R114, R114, R129, R130 ;  /* 0x0000008172727223 */ /* 0x000fe20000010082 */
        /* <DEDUP_REMOVED lines=11> */
[----:B------:R-:W-:Y:S01]  /*38c0*/  FFMA.FTZ R83, R112, R123, R83 ;  /* 0x0000007b70537223 */ /* 0x000fe20000010053 */
[----:B------:R-:W-:Y:S01]  /*38d0*/  PRMT R72, R76, 0x7632, R72 ;  /* 0x000076324c487816 */ /* 0x000fe20000000048 */
[C---:B------:R-:W-:Y:S01]  /*38e0*/  FFMA.FTZ R121, R112.reuse, R121, R78 ;  /* 0x0000007970797223 */ /* 0x040fe2000001004e */
[C---:B------:R-:W-:Y:S01]  /*38f0*/  FFMA.FTZ R119, R112.reuse, R119, R84 ;  /* 0x0000007770777223 */ /* 0x040fe20000010054 */
[C---:B------:R-:W-:Y:S01]  /*3900*/  FFMA.FTZ R117, R112.reuse, R117, R82 ;  /* 0x0000007570757223 */ /* 0x040fe20000010052 */
[----:B------:R-:W-:Y:S01]  /*3910*/  FFMA.FTZ R115, R112, R115, R86 ;  /* 0x0000007370737223 */ /* 0x000fe20000010056 */
[----:B------:R-:W-:Y:S01]  /*3920*/  PRMT R75, R77, 0x7632, R75 ;  /* 0x000076324d4b7816 */ /* 0x000fe2000000004b */
[-C--:B------:R-:W-:Y:S01]  /*3930*/  FMUL.FTZ R84, R83, R128.reuse ;  /* 0x0000008053547220 */ /* 0x080fe20000410000 */
[-C--:B------:R-:W-:Y:S01]  /*3940*/  FMUL.FTZ R127, R127, R128.reuse ;  /* 0x000000807f7f7220 */ /* 0x080fe20000410000 */
[-C--:B------:R-:W-:Y:S01]  /*3950*/  FMUL.FTZ R82, R125, R128.reuse ;  /* 0x000000807d527220 */ /* 0x080fe20000410000 */
[-C--:B------:R-:W-:Y:S01]  /*3960*/  FMUL.FTZ R86, R121, R128.reuse ;  /* 0x0000008079567220 */ /* 0x080fe20000410000 */
[-C--:B------:R-:W-:Y:S01]  /*3970*/  FMUL.FTZ R119, R119, R128.reuse ;  /* 0x0000008077777220 */ /* 0x080fe20000410000 */
[-C--:B------:R-:W-:Y:S01]  /*3980*/  FMUL.FTZ R112, R117, R128.reuse ;  /* 0x0000008075707220 */ /* 0x080fe20000410000 */
        /* <DEDUP_REMOVED lines=28> */
.L_x_1545:
[----:B------:R-:W0:Y:S01]  /*3b50*/  @P1 LDC.64 R76, c[0x0][0x478] ;  /* 0x00011e00ff4c1b82 */ /* 0x000e220000000a00 */
[----:B------:R-:W-:-:S04]  /*3b60*/  IMAD.WIDE.U32 R80, R111, 0x10, R80 ;  /* 0x000000106f507825 */ /* 0x000fc800078e0050 */
[----:B0-----:R-:W-:-:S05]  /*3b70*/  @P1 IMAD.WIDE.U32 R76, R111, 0x10, R76 ;  /* 0x000000106f4c1825 */ /* 0x001fca00078e004c */
[----:B------:R1:W-:Y:S04]  /*3b80*/  @P1 STG.E.128 desc[UR8][R76.64], R68 ;  /* 0x000000444c001986 */ /* 0x0003e8000c101d08 */
[----:B------:R1:W-:Y:S02]  /*3b90*/  STG.E.128 desc[UR8][R80.64], R72 ;  /* 0x0000004850007986 */ /* 0x0003e4000c101d08 */
.L_x_1541:
        /* <DEDUP_REMOVED lines=69> */
.L_x_1533:
        /* <DEDUP_REMOVED lines=22> */
.L_x_1547:
        /* <DEDUP_REMOVED lines=11> */
.L_x_8011:


//--------------------- .text._ZN10layer_norm13ln_bwd_kernelINS_13Kernel_traitsIf13__nv_bfloat16S2_S2_fjLj2048ELj1ELj1ELj4ELj16ENS_18Kernel_traits_baseILj2048EfS2_S2_S2_fjLj128EEEEELb0ELb1ELb1ELb0EEEvNS_9BwdParamsE --------------------------
	.section	.text._ZN10layer_norm13ln_bwd_kernelINS_13Kernel_traitsIf13__nv_bfloat16S2_S2_fjLj2048ELj1ELj1ELj4ELj16ENS_18Kernel_traits_baseILj2048EfS2_S2_S2_fjLj128EEEEELb0ELb1ELb1ELb0EEEvNS_9BwdParamsE,"ax",@progbits
	.align	128
        .global         _ZN10layer_norm13ln_bwd_kernelINS_13Kernel_traitsIf13__nv_bfloat16S2_S2_fjLj2048ELj1ELj1ELj4ELj16ENS_18Kernel_traits_baseILj2048EfS2_S2_S2_fjLj128EEEEELb0ELb1ELb1ELb0EEEvNS_9BwdParamsE
        .type           _ZN10layer_norm13ln_bwd_kernelINS_13Kernel_traitsIf13__nv_bfloat16S2_S2_fjLj2048ELj1ELj1ELj4ELj16ENS_18Kernel_traits_baseILj2048EfS2_S2_S2_fjLj128EEEEELb0ELb1ELb1ELb0EEEvNS_9BwdParamsE,@function
        .size           _ZN10layer_norm13ln_bwd_kernelINS_13Kernel_traitsIf13__nv_bfloat16S2_S2_fjLj2048ELj1ELj1ELj4ELj16ENS_18Kernel_traits_baseILj2048EfS2_S2_S2_fjLj128EEEEELb0ELb1ELb1ELb0EEEvNS_9BwdParamsE,(.L_x_8012 - _ZN10layer_norm13ln_bwd_kernelINS_13Kernel_traitsIf13__nv_bfloat16S2_S2_fjLj2048ELj1ELj1ELj4ELj16ENS_18Kernel_traits_baseILj2048EfS2_S2_S2_fjLj128EEEEELb0ELb1ELb1ELb0EEEvNS_9BwdParamsE)
        .other          _ZN10layer_norm13ln_bwd_kernelINS_13Kernel_traitsIf13__nv_bfloat16S2_S2_fjLj2048ELj1ELj1ELj4ELj16ENS_18Kernel_traits_baseILj2048EfS2_S2_S2_fjLj128EEEEELb0ELb1ELb1ELb0EEEvNS_9BwdParamsE,@"STO_CUDA_ENTRY STV_DEFAULT"
_ZN10layer_norm13ln_bwd_kernelINS_13Kernel_traitsIf13__nv_bfloat16S2_S2_fjLj2048ELj1ELj1ELj4ELj16ENS_18Kernel_traits_baseILj2048EfS2_S2_S2_fjLj128EEEEELb0ELb1ELb1ELb0EEEvNS_9BwdParamsE:
.text._ZN10layer_norm13ln_bwd_kernelINS_13Kernel_traitsIf13__nv_bfloat16S2_S2_fjLj2048ELj1ELj1ELj4ELj16ENS_18Kernel_traits_baseILj2048EfS2_S2_S2_fjLj128EEEEELb0ELb1ELb1ELb0EEEvNS_9BwdParamsE:
        /* <DEDUP_REMOVED lines=21> */
[----:B---3--:R-:W-:-:S03]  /*0150*/  @P4 IMAD.WIDE.U32 R10, R13, 0x20, R10 ;  /* 0x000000200d0a4825 */ /* 0x008fc600078e000a */
[----:B------:R1:W5:Y:S04]  /*0160*/  @P4 LDG.E.128 R20, desc[UR14][R8.64+0x10] ;  /* 0x0000100e08144981 */ /* 0x000368000c1e1d00 */
[----:B------:R1:W5:Y:S01]  /*0170*/  @P4 LDG.E.128 R24, desc[UR14][R10.64] ;  /* 0x0000000e0a184981 */ /* 0x000362000c1e1d00 */
[----:B----4-:R-:W-:-:S03]  /*0180*/  @P2 IMAD.WIDE.U32 R2, R5, 0x20, R2 ;  /* 0x0000002005022825 */ /* 0x010fc600078e0002 */
[----:B------:R1:W5:Y:S04]  /*0190*/  @P4 LDG.E.128 R28, desc[UR14][R10.64+0x10] ;  /* 0x0000100e0a1c4981 */ /* 0x000368000c1e1d00 */
[----:B------:R1:W5:Y:S01]  /*01a0*/  @P2 LDG.E.128 R32, desc[UR14][R2.64] ;  /* 0x0000000e02202981 */ /* 0x000362000c1e1d00 */
[----:B0-----:R-:W-:-:S03]  /*01b0*/  @P2 IMAD.WIDE.U32 R6, R5, 0x20, R6 ;  /* 0x0000002005062825 */ /* 0x001fc600078e0006 */
        /* <DEDUP_REMOVED lines=66> */
.L_x_1624:
        /* <DEDUP_REMOVED lines=10> */
[----:B------:R-:W2:Y:S04]  /*0680*/  LDG.E R118, desc[UR14][R118.64] ;  /* 0x0000000e76767981 */ /* 0x000ea8000c1e1900 */
[----:B------:R-:W4:Y:S01]  /*0690*/  LDG.E R116, desc[UR14][R116.64] ;  /* 0x0000000e74747981 */ /* 0x000f22000c1e1900 */
[----:B------:R-:W-:Y:S01]  /*06a0*/  HFMA2 R147, -RZ, RZ, 0, 0 ;  /* 0x00000000ff937431 */ /* 0x000fe200000001ff */
[----:B------:R-:W-:Y:S01]  /*06b0*/  BSSY.RECONVERGENT B0, `(.L_x_1549) ;  /* 0x00000ee000007945 */ /* 0x000fe20003800200 */
[----:B------:R-:W-:Y:S02]  /*06c0*/  MOV R148, RZ ;  /* 0x000000ff00947202 */ /* 0x000fe40000000f00 */
[----:B---3--:R-:W-:Y:S02]  /*06d0*/  R2UR UR29, R120 ;  /* 0x00000000781d72ca */ /* 0x008fe400000e0000 */
[----:B--2---:R-:W-:-:S11]  /*06e0*/  R2UR UR28, R118 ;  /* 0x00000000761c72ca */ /* 0x004fd600000e0000 */
[----:B------:R-:W-:Y:S01]  /*06f0*/  UISETP.GE.AND UP1, UPT, UR29, 0x1, UPT ;  /* 0x000000011d00788c */ /* 0x000fe2000bf26270 */
[----:B----4-:R-:W-:-:S08]  /*0700*/  R2UR UR13, R116 ;  /* 0x00000000740d72ca */ /* 0x010fd000000e0000 */
        /* <DEDUP_REMOVED lines=35> */
[----:B------:R-:W0:Y:S02]  /*0940*/  @P0 LDC.64 R6, c[0x0][0x438] ;  /* 0x00010e00ff060b82 */ /* 0x000e240000000a00 */
[----:B0-----:R-:W-:-:S05]  /*0950*/  @P0 IMAD.WIDE.U32 R6, R141, 0x10, R6 ;  /* 0x000000108d060825 */ /* 0x001fca00078e0006 */
[----:B------:R0:W5:Y:S01]  /*0960*/  @P0 LDG.E.128 R96, desc[UR14][R6.64] ;  /* 0x0000000e06600981 */ /* 0x000162000c1e1d00 */
[----:B------:R-:W-:Y:S02]  /*0970*/  IADD3 R120, PT, PT, R120, 0x80, RZ ;  /* 0x0000008078787810 */ /* 0x000fe40007ffe0ff */
[----:B------:R-:W-:Y:S02]  /*0980*/  IADD3 R141, PT, PT, R141, 0x80, RZ ;  /* 0x000000808d8d7810 */ /* 0x000fe40007ffe0ff */
[----:B---3--:R-:W-:Y:S02]  /*0990*/  PRMT R3, R8, 0x7632, R3 ;  /* 0x0000763208037816 */ /* 0x008fe40000000003 */
[C---:B------:R-:W-:Y:S02]  /*09a0*/  PRMT R118, R10.reuse, 0x7632, R118 ;  /* 0x000076320a767816 */ /* 0x040fe40000000076 */
[----:B------:R-:W-:Y:S02]  /*09b0*/  SHF.L.U32 R121, R10, 0x10, RZ ;  /* 0x000000100a797819 */ /* 0x000fe400000006ff */
[----:B------:R-:W-:-:S02]  /*09c0*/  PRMT R122, R11, 0x7632, R122 ;  /* 0x000076320b7a7816 */ /* 0x000fc4000000007a */
[----:B------:R-:W-:Y:S01]  /*09d0*/  SHF.L.U32 R125, R11, 0x10, RZ ;  /* 0x000000100b7d7819 */ /* 0x000fe200000006ff */
[C---:B------:R-:W-:Y:S01]  /*09e0*/  FADD.FTZ R121, -R140.reuse, R121 ;  /* 0x000000798c797221 */ /* 0x040fe20000010100 */
[C---:B--2---:R-:W-:Y:S02]  /*09f0*/  PRMT R10, R13.reuse, 0x7632, R10 ;  /* 0x000076320d0a7816 */ /* 0x044fe4000000000a */
[----:B------:R-:W-:Y:S01]  /*0a00*/  SHF.L.U32 R11, R13, 0x10, RZ ;  /* 0x000000100d0b7819 */ /* 0x000fe200000006ff */
[----:B------:R-:W-:Y:S01]  /*0a10*/  FADD.FTZ R125, -R140, R125 ;  /* 0x0000007d8c7d7221 */ /* 0x000fe20000010100 */
[----:B------:R-:W-:Y:S02]  /*0a20*/  SHF.L.U32 R13, R3, 0x10, RZ ;  /* 0x00000010030d7819 */ /* 0x000fe400000006ff */
[----:B------:R-:W-:Y:S01]  /*0a30*/  SHF.L.U32 R117, R8, 0x10, RZ ;  /* 0x0000001008757819 */ /* 0x000fe200000006ff */
[----:B------:R-:W-:Y:S01]  /*0a40*/  FADD.FTZ R66, R66, R11 ;  /* 0x0000000b42427221 */ /* 0x000fe20000010000 */
[C---:B------:R-:W-:Y:S01]  /*0a50*/  PRMT R116, R9.reuse, 0x7632, R116 ;  /* 0x0000763209747816 */ /* 0x040fe20000000074 */
[C---:B------:R-:W-:Y:S01]  /*0a60*/  FADD.FTZ R13, -R140.reuse, R13 ;  /* 0x0000000d8c0d7221 */ /* 0x040fe20000010100 */
[----:B------:R-:W-:Y:S01]  /*0a70*/  SHF.L.U32 R119, R9, 0x10, RZ ;  /* 0x0000001009777819 */ /* 0x000fe200000006ff */
[----:B------:R-:W-:Y:S01]  /*0a80*/  FADD.FTZ R117, -R140, R117 ;  /* 0x000000758c757221 */ /* 0x000fe20000010100 */
[----:B------:R-:W-:-:S02]  /*0a90*/  PRMT R8, R12, 0x7632, R8 ;  /* 0x000076320c087816 */ /* 0x000fc40000000008 */
[----:B------:R-:W-:Y:S01]  /*0aa0*/  SHF.L.U32 R9, R12, 0x10, RZ ;  /* 0x000000100c097819 */ /* 0x000fe200000006ff */
[----:B------:R-:W-:Y:S01]  /*0ab0*/  FMUL.FTZ R3, R117, UR28 ;  /* 0x0000001c75037c20 */ /* 0x000fe20008410000 */
[----:B------:R-:W-:Y:S01]  /*0ac0*/  PRMT R12, R14, 0x7632, R12 ;  /* 0x000076320e0c7816 */ /* 0x000fe2000000000c */
[----:B0-----:R-:W-:Y:S01]  /*0ad0*/  FADD.FTZ R7, -R140, R119 ;  /* 0x000000778c077221 */ /* 0x001fe20000010100 */
[----:B------:R-:W-:Y:S01]  /*0ae0*/  SHF.L.U32 R123, R14, 0x10, RZ ;  /* 0x000000100e7b7819 */ /* 0x000fe200000006ff */
[-C--:B-----5:R-:W-:Y:S01]  /*0af0*/  FMUL.FTZ R6, R32, R9.reuse ;  /* 0x0000000920067220 */ /* 0x0a0fe20000410000 */
[----:B------:R-:W-:Y:S01]  /*0b00*/  PRMT R14, R15, 0x7632, R14 ;  /* 0x000076320f0e7816 */ /* 0x000fe2000000000e */
[----:B------:R-:W-:Y:S01]  /*0b10*/  FMUL.FTZ R7, R7, UR28 ;  /* 0x0000001c07077c20 */ /* 0x000fe20008410000 */
[----:B------:R-:W-:Y:S01]  /*0b20*/  SHF.L.U32 R127, R15, 0x10, RZ ;  /* 0x000000100f7f7819 */ /* 0x000fe200000006ff */
[----:B------:R-:W-:Y:S01]  /*0b30*/  FADD.FTZ R64, R64, R9 ;  /* 0x0000000940407221 */ /* 0x000fe20000010000 */
[----:B------:R-:W-:Y:S01]  /*0b40*/  SHF.L.U32 R15, R116, 0x10, RZ ;  /* 0x00000010740f7819 */ /* 0x000fe200000006ff */
[----:B------:R-:W-:Y:S01]  /*0b50*/  FFMA.FTZ R48, R3, R9, R48 ;  /* 0x0000000903307223 */ /* 0x000fe20000010030 */
[----:B------:R-:W-:Y:S01]  /*0b60*/  SHF.L.U32 R116, R8, 0x10, RZ ;  /* 0x0000001008747819 */ /* 0x000fe200000006ff */
[----:B------:R-:W-:Y:S01]  /*0b70*/  FMUL.FTZ R8, R34, R11 ;  /* 0x0000000b22087220 */ /* 0x000fe20000410000 */
[----:B------:R-:W-:Y:S01]  /*0b80*/  SHF.L.U32 R148, R14, 0x10, RZ ;  /* 0x000000100e947819 */ /* 0x000fe200000006ff */
[----:B------:R-:W-:Y:S01]  /*0b90*/  FMUL.FTZ R14, R13, UR28 ;  /* 0x0000001c0d0e7c20 */ /* 0x000fe20008410000 */
[----:B------:R-:W-:Y:S01]  /*0ba0*/  SHF.L.U32 R117, R122, 0x10, RZ ;  /* 0x000000107a757819 */ /* 0x000fe200000006ff */
[----:B------:R-:W-:Y:S01]  /*0bb0*/  FADD.FTZ R124, -R140, R15 ;  /* 0x0000000f8c7c7221 */ /* 0x000fe20000010100 */
[----:B------:R-:W-:Y:S01]  /*0bc0*/  FADD.FTZ R65, R65, R116 ;  /* 0x0000007441417221 */ /* 0x000fe20000010000 */
[-C--:B------:R-:W-:Y:S01]  /*0bd0*/  FFMA.FTZ R49, R14, R116.reuse, R49 ;  /* 0x000000740e317223 */ /* 0x080fe20000010031 */
[----:B------:R-:W-:Y:S01]  /*0be0*/  FMUL.FTZ R13, R33, R116 ;  /* 0x00000074210d7220 */ /* 0x000fe20000410000 */
[----:B------:R-:W-:Y:S01]  /*0bf0*/  FADD.FTZ R116, RZ, R6 ;  /* 0x00000006ff747221 */ /* 0x000fe20000010000 */
[----:B------:R-:W-:Y:S01]  /*0c00*/  SHF.L.U32 R119, R118, 0x10, RZ ;  /* 0x0000001076777819 */ /* 0x000fe200000006ff */
[----:B------:R-:W-:Y:S01]  /*0c10*/  FFMA.FTZ R15, R3, R6, RZ ;  /* 0x00000006030f7223 */ /* 0x000fe200000100ff */
[----:B------:R-:W-:Y:S01]  /*0c20*/  SHF.L.U32 R118, R10, 0x10, RZ ;  /* 0x000000100a767819 */ /* 0x000fe200000006ff */
[----:B------:R-:W-:Y:S01]  /*0c30*/  FADD.FTZ R128, -R140, R117 ;  /* 0x000000758c807221 */ /* 0x000fe20000010100 */
[----:B------:R-:W-:Y:S01]  /*0c40*/  FMUL.FTZ R124, R124, UR28 ;  /* 0x0000001c7c7c7c20 */ /* 0x000fe20008410000 */
[----:B------:R-:W-:Y:S01]  /*0c50*/  FADD.FTZ R117, R116, R13 ;  /* 0x0000000d74757221 */ /* 0x000fe20000010000 */
[----:B------:R-:W-:Y:S01]  /*0c60*/  FFMA.FTZ R116, R14, R13, R15 ;  /* 0x0000000d0e747223 */ /* 0x000fe2000001000f */
[----:B------:R-:W-:Y:S01]  /*0c70*/  FADD.FTZ R67, R67, R118 ;  /* 0x0000007643437221 */ /* 0x000fe20000010000 */
[-C--:B------:R-:W-:Y:S01]  /*0c80*/  FFMA.FTZ R51, R124, R118.reuse, R51 ;  /* 0x000000767c337223 */ /* 0x080fe20000010033 */
[----:B------:R-:W-:Y:S01]  /*0c90*/  FMUL.FTZ R15, R35, R118 ;  /* 0x00000076230f7220 */ /* 0x000fe20000410000 */
[----:B------:R-:W-:Y:S01]  /*0ca0*/  FADD.FTZ R119, -R140, R119 ;  /* 0x000000778c777221 */ /* 0x000fe20000010100 */
[----:B------:R-:W-:Y:S01]  /*0cb0*/  FADD.FTZ R118, R117, R8 ;  /* 0x0000000875767221 */ /* 0x000fe20000010000 */
[----:B------:R-:W-:Y:S01]  /*0cc0*/  FFMA.FTZ R117, R7, R8, R116 ;  /* 0x0000000807757223 */ /* 0x000fe20000010074 */
[----:B------:R-:W-:Y:S01]  /*0cd0*/  SHF.L.U32 R122, R12, 0x10, RZ ;  /* 0x000000100c7a7819 */ /* 0x000fe200000006ff */
[----:B------:R-:W-:Y:S01]  /*0ce0*/  FMUL.FTZ R126, R119, UR28 ;  /* 0x0000001c777e7c20 */ /* 0x000fe20008410000 */
[----:B------:R-:W-:Y:S01]  /*0cf0*/  FMUL.FTZ R9, R121, UR28 ;  /* 0x0000001c79097c20 */ /* 0x000fe20008410000 */
[----:B------:R-:W-:Y:S01]  /*0d00*/  FMUL.FTZ R10, R36, R123 ;  /* 0x0000007b240a7220 */ /* 0x000fe20000410000 */
[----:B------:R-:W-:Y:S01]  /*0d10*/  FADD.FTZ R119, R118, R15 ;  /* 0x0000000f76777221 */ /* 0x000fe20000010000 */
[----:B------:R-:W-:Y:S01]  /*0d20*/  FFMA.FTZ R116, R124, R15, R117 ;  /* 0x0000000f7c747223 */ /* 0x000fe20000010075 */
[----:B------:R-:W-:Y:S01]  /*0d30*/  FFMA.FTZ R50, R7, R11, R50 ;  /* 0x0000000b07327223 */ /* 0x000fe20000010032 */
[----:B------:R-:W-:Y:S01]  /*0d40*/  FMUL.FTZ R11, R125, UR28 ;  /* 0x0000001c7d0b7c20 */ /* 0x000fe20008410000 */
[----:B------:R-:W-:Y:S01]  /*0d50*/  FMUL.FTZ R125, R37, R122 ;  /* 0x0000007a257d7220 */ /* 0x000fe20000410000 */
[----:B------:R-:W-:Y:S01]  /*0d60*/  FADD.FTZ R118, R119, R10 ;  /* 0x0000000a77767221 */ /* 0x000fe20000010000 */
[----:B------:R-:W-:Y:S01]  /*0d70*/  FFMA.FTZ R117, R9, R10, R116 ;  /* 0x0000000a09757223 */ /* 0x000fe20000010074 */
[----:B------:R-:W-:Y:S01]  /*0d80*/  FMUL.FTZ R12, R38, R127 ;  /* 0x0000007f260c7220 */ /* 0x000fe20000410000 */
[----:B------:R-:W-:Y:S01]  /*0d90*/  FADD.FTZ R70, R70, R127 ;  /* 0x0000007f46467221 */ /* 0x000fe20000010000 */
[----:B------:R-:W-:Y:S01]  /*0da0*/  FADD.FTZ R119, R118, R125 ;  /* 0x0000007d76777221 */ /* 0x000fe20000010000 */
[----:B------:R-:W-:Y:S01]  /*0db0*/  FFMA.FTZ R116, R126, R125, R117 ;  /* 0x0000007d7e747223 */ /* 0x000fe20000010075 */
        /* <DEDUP_REMOVED lines=13> */
.L_x_1552:
[----:B-1----:R-:W-:Y:S05]  /*0e90*/  BSYNC.RECONVERGENT B1 ;  /* 0x0000000000017941 */ /* 0x002fea0003800200 */
.L_x_1551:
        /* <DEDUP_REMOVED lines=16> */
[----:B0-----:R-:W-:Y:S01]  /*0fa0*/  FADD.FTZ R131, -R140, R117 ;  /* 0x000000758c837221 */ /* 0x001fe20000010100 */
[----:B------:R-:W-:Y:S02]  /*0fb0*/  SHF.L.U32 R117, R132, 0x10, RZ ;  /* 0x0000001084757819 */ /* 0x000fe400000006ff */
[----:B------:R-:W-:Y:S01]  /*0fc0*/  PRMT R116, R118, 0x7632, R116 ;  /* 0x0000763276747816 */ /* 0x000fe20000000074 */
[----:B------:R-:W-:Y:S01]  /*0fd0*/  FADD.FTZ R133, -R140, R133 ;  /* 0x000000858c857221 */ /* 0x000fe20000010100 */
[----:B------:R-:W-:Y:S01]  /*0fe0*/  SHF.L.U32 R135, R118, 0x10, RZ ;  /* 0x0000001076877819 */ /* 0x000fe200000006ff */
[C---:B------:R-:W-:Y:S01]  /*0ff0*/  FADD.FTZ R138, -R140.reuse, R117 ;  /* 0x000000758c8a7221 */ /* 0x040fe20000010100 */
[----:B------:R-:W-:Y:S01]  /*1000*/  SHF.L.U32 R137, R119, 0x10, RZ ;  /* 0x0000001077897819 */ /* 0x000fe200000006ff */
[----:B------:R-:W-:Y:S01]  /*1010*/  FMUL.FTZ R131, R131, UR28 ;  /* 0x0000001c83837c20 */ /* 0x000fe20008410000 */
[----:B------:R-:W-:Y:S01]  /*1020*/  SHF.L.U32 R129, R129, 0x10, RZ ;  /* 0x0000001081817819 */ /* 0x000fe200000006ff */
[C---:B------:R-:W-:Y:S01]  /*1030*/  FADD.FTZ R135, -R140.reuse, R135 ;  /* 0x000000878c877221 */ /* 0x040fe20000010100 */
[----:B------:R-:W-:Y:S01]  /*1040*/  PRMT R118, R119, 0x7632, R118 ;  /* 0x0000763277767816 */ /* 0x000fe20000000076 */
[----:B------:R-:W-:Y:S01]  /*1050*/  FADD.FTZ R139, -R140, R137 ;  /* 0x000000898c8b7221 */ /* 0x000fe20000010100 */
[----:B------:R-:W-:Y:S01]  /*1060*/  SHF.L.U32 R119, R116, 0x10, RZ ;  /* 0x0000001074777819 */ /* 0x000fe200000006ff */
[----:B------:R-:W-:Y:S01]  /*1070*/  FADD.FTZ R136, -R140, R129 ;  /* 0x000000818c887221 */ /* 0x000fe20000010100 */
[C---:B---3--:R-:W-:Y:S01]  /*1080*/  PRMT R116, R120.reuse, 0x7632, R116 ;  /* 0x0000763278747816 */ /* 0x048fe20000000074 */
[----:B------:R-:W-:Y:S01]  /*1090*/  FMUL.FTZ R129, R133, UR28 ;  /* 0x0000001c85817c20 */ /* 0x000fe20008410000 */
[----:B------:R-:W-:Y:S01]  /*10a0*/  SHF.L.U32 R117, R120, 0x10, RZ ;  /* 0x0000001078757819 */ /* 0x000fe200000006ff */
[----:B------:R-:W-:Y:S01]  /*10b0*/  FMUL.FTZ R133, R135, UR28 ;  /* 0x0000001c87857c20 */ /* 0x000fe20008410000 */
[----:B------:R-:W-:Y:S01]  /*10c0*/  SHF.L.U32 R141, R118, 0x10, RZ ;  /* 0x00000010768d7819 */ /* 0x000fe200000006ff */
[----:B------:R-:W-:Y:S01]  /*10d0*/  FADD.FTZ R142, -R140, R119 ;  /* 0x000000778c8e7221 */ /* 0x000fe20000010100 */
[----:B------:R-:W-:Y:S01]  /*10e0*/  PRMT R134, R122, 0x7632, R134 ;  /* 0x000076327a867816 */ /* 0x000fe20000000086 */
[-C--:B-----5:R-:W-:Y:S01]  /*10f0*/  FMUL.FTZ R130, R16, R117.reuse ;  /* 0x0000007510827220 */ /* 0x0a0fe20000410000 */
[----:B------:R-:W-:Y:S01]  /*1100*/  SHF.L.U32 R137, R122, 0x10, RZ ;  /* 0x000000107a897819 */ /* 0x000fe200000006ff */
[----:B------:R-:W-:Y:S01]  /*1110*/  FADD.FTZ R72, R72, R117 ;  /* 0x0000007548487221 */ /* 0x000fe20000010000 */
[----:B------:R-:W-:Y:S01]  /*1120*/  SHF.L.U32 R118, R116, 0x10, RZ ;  /* 0x0000001074767819 */ /* 0x000fe200000006ff */
[----:B------:R-:W-:Y:S01]  /*1130*/  FFMA.FTZ R56, R129, R117, R56 ;  /* 0x0000007581387223 */ /* 0x000fe20000010038 */
[----:B------:R-:W-:Y:S01]  /*1140*/  SHF.L.U32 R122, R134, 0x10, RZ ;  /* 0x00000010867a7819 */ /* 0x000fe200000006ff */
[----:B------:R-:W-:Y:S01]  /*1150*/  FADD.FTZ R76, R76, R137 ;  /* 0x000000894c4c7221 */ /* 0x000fe20000010000 */
[----:B------:R-:W-:Y:S01]  /*1160*/  PRMT R119, R121, 0x7632, R119 ;  /* 0x0000763279777816 */ /* 0x000fe20000000077 */
[-C--:B------:R-:W-:Y:S01]  /*1170*/  FFMA.FTZ R60, R133, R137.reuse, R60 ;  /* 0x00000089853c7223 */ /* 0x080fe2000001003c */
[----:B------:R-:W-:Y:S01]  /*1180*/  FMUL.FTZ R134, R20, R137 ;  /* 0x0000008914867220 */ /* 0x000fe20000410000 */
[----:B------:R-:W-:Y:S01]  /*1190*/  SHF.L.U32 R121, R121, 0x10, RZ ;  /* 0x0000001079797819 */ /* 0x000fe200000006ff */
[----:B------:R-:W-:Y:S01]  /*11a0*/  FADD.FTZ R116, R147, R130 ;  /* 0x0000008293747221 */ /* 0x000fe20000010000 */
[----:B------:R-:W-:Y:S01]  /*11b0*/  FMUL.FTZ R137, R17, R118 ;  /* 0x0000007611897220 */ /* 0x000fe20000410000 */
[----:B------:R-:W-:Y:S01]  /*11c0*/  FMUL.FTZ R136, R136, UR28 ;  /* 0x0000001c88887c20 */ /* 0x000fe20008410000 */
[----:B------:R-:W-:Y:S01]  /*11d0*/  FFMA.FTZ R117, R129, R130, R148 ;  /* 0x0000008281757223 */ /* 0x000fe20000010094 */
[----:B------:R-:W-:Y:S01]  /*11e0*/  SHF.L.U32 R120, R119, 0x10, RZ ;  /* 0x0000001077787819 */ /* 0x000fe200000006ff */
[----:B------:R-:W-:Y:S01]  /*11f0*/  FADD.FTZ R119, R116, R137 ;  /* 0x0000008974777221 */ /* 0x000fe20000010000 */
[----:B------:R-:W-:Y:S01]  /*1200*/  FMUL.FTZ R132, R18, R121 ;  /* 0x0000007912847220 */ /* 0x000fe20000410000 */
[C---:B------:R-:W-:Y:S01]  /*1210*/  FFMA.FTZ R116, R136.reuse, R137, R117 ;  /* 0x0000008988747223 */ /* 0x040fe20000010075 */
[----:B------:R-:W-:Y:S01]  /*1220*/  FMUL.FTZ R135, R139, UR28 ;  /* 0x0000001c8b877c20 */ /* 0x000fe20008410000 */
[----:B------:R-:W-:Y:S01]  /*1230*/  FADD.FTZ R73, R73, R118 ;  /* 0x0000007649497221 */ /* 0x000fe20000010000 */
[----:B------:R-:W-:Y:S01]  /*1240*/  FFMA.FTZ R57, R136, R118, R57 ;  /* 0x0000007688397223 */ /* 0x000fe20000010039 */
[----:B------:R-:W-:Y:S01]  /*1250*/  FMUL.FTZ R138, R138, UR28 ;  /* 0x0000001c8a8a7c20 */ /* 0x000fe20008410000 */
[----:B------:R-:W-:Y:S01]  /*1260*/  FMUL.FTZ R139, R19, R120 ;  /* 0x00000078138b7220 */ /* 0x000fe20000410000 */
[----:B------:R-:W-:Y:S01]  /*1270*/  FADD.FTZ R118, R119, R132 ;  /* 0x0000008477767221 */ /* 0x000fe20000010000 */
[----:B------:R-:W-:Y:S01]  /*1280*/  FFMA.FTZ R117, R131, R132, R116 ;  /* 0x0000008483757223 */ /* 0x000fe20000010074 */
[----:B------:R-:W-:Y:S01]  /*1290*/  FADD.FTZ R146, -R140, R141 ;  /* 0x0000008d8c927221 */ /* 0x000fe20000010100 */
[C---:B------:R-:W-:Y:S01]  /*12a0*/  PRMT R140, R123.reuse, 0x7632, R140 ;  /* 0x000076327b8c7816 */ /* 0x040fe2000000008c */
        /* <DEDUP_REMOVED lines=24> */
[----:B------:R-:W-:Y:S01]  /*1430*/  FFMA.FTZ R63, R146, R140, R63 ;  /* 0x0000008c923f7223 */ /* 0x000fe2000001003f */
[----:B------:R-:W-:Y:S01]  /*1440*/  FADD.FTZ R147, R118, R145 ;  /* 0x0000009176937221 */ /* 0x000fe20000010000 */
[----:B------:R-:W-:Y:S01]  /*1450*/  FFMA.FTZ R148, R146, R145, R116 ;  /* 0x0000009192947223 */ /* 0x000fe20000010074 */
[----:B------:R-:W-:Y:S06]  /*1460*/  BRA `(.L_x_1553) ;  /* 0x0000000000487947 */ /* 0x000fec0003800000 */
.L_x_1550:
        /* <DEDUP_REMOVED lines=18> */
.L_x_1553:
[----:B-1----:R-:W-:Y:S05]  /*1590*/  BSYNC.RECONVERGENT B0 ;  /* 0x0000000000007941 */ /* 0x002fea0003800200 */
.L_x_1549:
        /* <DEDUP_REMOVED lines=23> */
[----:B------:R-:W-:-:S04]  /*1710*/  IADD3 R117, PT, PT, R147, 0x2020, RZ ;  /* 0x0000202093757810 */ /* 0x000fc80007ffe0ff */
[----:B------:R-:W-:Y:S02]  /*1720*/  @!P2 MOV R116, R117 ;  /* 0x000000750074a202 */ /* 0x000fe40000000f00 */
        /* <DEDUP_REMOVED lines=51> */
.L_x_1556:
        /* <DEDUP_REMOVED lines=15> */
[----:B------:R-:W-:-:S04]  /*1b50*/  FMUL.FTZ R147, R147, UR32 ;  /* 0x0000002093937c20 */ /* 0x000fc80008410000 */
[----:B------:R-:W-:Y:S01]  /*1b60*/  FMUL.FTZ R149, R40, R147 ;  /* 0x0000009328957220 */ /* 0x000fe20000410000 */
[----:B------:R-:W-:-:S04]  /*1b70*/  FFMA.FTZ R80, R147, R148, R80 ;  /* 0x0000009493507223 */ /* 0x000fc80000010050 */
[----:B------:R-:W-:-:S04]  /*1b80*/  F2FP.BF16.F32.PACK_AB R149, RZ, R149 ;  /* 0x00000095ff95723e */ /* 0x000fc800000010ff */
[----:B------:R-:W-:-:S07]  /*1b90*/  PRMT R112, R149, 0x7610, R112 ;  /* 0x0000761095707816 */ /* 0x000fce0000000070 */
.L_x_1559:
        /* <DEDUP_REMOVED lines=12> */
.L_x_1560:
        /* <DEDUP_REMOVED lines=12> */
.L_x_1561:
        /* <DEDUP_REMOVED lines=12> */
.L_x_1562:
[----:B------:R-:W-:Y:S05]  /*1de0*/  BRA.U !UP2, `(.L_x_1563) ;  /* 0x000000010a2c7547 */ /* 0x000fea000b800000 */
[----:B------:R-:W-:Y:S01]  /*1df0*/  FFMA.FTZ R119, R9, UR7, R120 ;  /* 0x0000000709777c23 */ /* 0x000fe20008010078 */
[----:B------:R-:W-:-:S03]  /*1e00*/  ISETP.LT.AND P0, PT, RZ, UR29, PT ;  /* 0x0000001dff007c0c */ /* 0x000fc6000bf01270 */
[----:B------:R-:W-:-:S04]  /*1e10*/  FADD.FTZ R118, R10, -R119 ;  /* 0x800000770a767221 */ /* 0x000fc80000010000 */
[----:B------:R-:W-:-:S05]  /*1e20*/  FMUL.FTZ R118, R118, UR28 ;  /* 0x0000001c76767c20 */ /* 0x000fca0008410000 */
[----:B------:R-:W-:-:S05]  /*1e30*/  FSEL R118, R118, RZ, P0 ;  /* 0x000000ff76767208 */ /* 0x000fca0000000000 */
[----:B------:R-:W-:Y:S01]  /*1e40*/  FMUL.FTZ R119, R118, UR32 ;  /* 0x0000002076777c20 */ /* 0x000fe20008410000 */
[----:B------:R-:W-:-:S03]  /*1e50*/  SHF.L.U32 R118, R110, 0x10, RZ ;  /* 0x000000106e767819 */ /* 0x000fc600000006ff */
[----:B------:R-:W-:Y:S02]  /*1e60*/  FMUL.FTZ R147, R44, R119 ;  /* 0x000000772c937220 */ /* 0x000fe40000410000 */
[----:B------:R-:W-:-:S03]  /*1e70*/  FFMA.FTZ R84, R119, R118, R84 ;  /* 0x0000007677547223 */ /* 0x000fc60000010054 */
[----:B------:R-:W-:-:S04]  /*1e80*/  F2FP.BF16.F32.PACK_AB R147, RZ, R147 ;  /* 0x00000093ff93723e */ /* 0x000fc800000010ff */
[----:B------:R-:W-:-:S07]  /*1e90*/  PRMT R114, R147, 0x7610, R114 ;  /* 0x0000761093727816 */ /* 0x000fce0000000072 */
.L_x_1563:
        /* <DEDUP_REMOVED lines=12> */
.L_x_1564:
        /* <DEDUP_REMOVED lines=12> */
.L_x_1565:
        /* <DEDUP_REMOVED lines=11> */
[----:B------:R-:W-:Y:S01]  /*20d0*/  PRMT R115, R115, 0x5410, R117 ;  /* 0x0000541073737816 */ /* 0x000fe20000000075 */
[----:B------:R-:W-:Y:S06]  /*20e0*/  BRA `(.L_x_1566) ;  /* 0x0000001000747947 */ /* 0x000fec0003800000 */
.L_x_1558:
        /* <DEDUP_REMOVED lines=12> */
[----:B------:R-:W-:Y:S01]  /*21b0*/  FMUL.FTZ R107, R105, UR32 ;  /* 0x00000020696b7c20 */ /* 0x000fe20008410000 */
[----:B------:R-:W-:-:S03]  /*21c0*/  SHF.L.U32 R147, R108, 0x10, RZ ;  /* 0x000000106c937819 */ /* 0x000fc600000006ff */
[-C--:B------:R-:W-:Y:S02]  /*21d0*/  FMUL.FTZ R106, R40, R107.reuse ;  /* 0x0000006b286a7220 */ /* 0x080fe40000410000 */
[----:B------:R-:W-:-:S03]  /*21e0*/  FFMA.FTZ R80, R147, R107, R80 ;  /* 0x0000006b93507223 */ /* 0x000fc60000010050 */
[----:B------:R-:W-:-:S04]  /*21f0*/  F2FP.BF16.F32.PACK_AB R106, RZ, R106 ;  /* 0x0000006aff6a723e */ /* 0x000fc800000010ff */
[----:B------:R-:W-:-:S07]  /*2200*/  PRMT R112, R106, 0x7610, R112 ;  /* 0x000076106a707816 */ /* 0x000fce0000000070 */
.L_x_1567:
[----:B------:R-:W-:Y:S05]  /*2210*/  BRA.U !UP2, `(.L_x_1568) ;  /* 0x000000010a187547 */ /* 0x000fea000b800000 */
[----:B------:R-:W-:Y:S01]  /*2220*/  FMUL.FTZ R106, R104, UR32 ;  /* 0x00000020686a7c20 */ /* 0x000fe20008410000 */
[----:B------:R-:W-:-:S03]  /*2230*/  SHF.L.U32 R148, R119, 0x10, RZ ;  /* 0x0000001077947819 */ /* 0x000fc600000006ff */
[-C--:B------:R-:W-:Y:S02]  /*2240*/  FMUL.FTZ R107, R41, R106.reuse ;  /* 0x0000006a296b7220 */ /* 0x080fe40000410000 */
[----:B------:R-:W-:-:S03]  /*2250*/  FFMA.FTZ R81, R148, R106, R81 ;  /* 0x0000006a94517223 */ /* 0x000fc60000010051 */
[----:B------:R-:W-:-:S04]  /*2260*/  F2FP.BF16.F32.PACK_AB R107, RZ, R107 ;  /* 0x0000006bff6b723e */ /* 0x000fc800000010ff */
[----:B------:R-:W-:-:S07]  /*2270*/  PRMT R112, R112, 0x5410, R107 ;  /* 0x0000541070707816 */ /* 0x000fce000000006b */
.L_x_1568:
[----:B------:R-:W-:Y:S01]  /*2280*/  FFMA.FTZ R119, R11, UR7, R120 ;  /* 0x000000070b777c23 */ /* 0x000fe20008010078 */
[----:B------:R-:W-:Y:S01]  /*2290*/  FADD.FTZ R107, R15, -R150 ;  /* 0x800000960f6b7221 */ /* 0x000fe20000010000 */
[----:B------:R-:W-:Y:S01]  /*22a0*/  FADD.FTZ R106, R8, -R149 ;  /* 0x80000095086a7221 */ /* 0x000fe20000010000 */
[--C-:B------:R-:W-:Y:S01]  /*22b0*/  FFMA.FTZ R147, R9, UR7, R120.reuse ;  /* 0x0000000709937c23 */ /* 0x100fe20008010078 */
[--C-:B------:R-:W-:Y:S01]  /*22c0*/  FFMA.FTZ R148, R126, UR7, R120.reuse ;  /* 0x000000077e947c23 */ /* 0x100fe20008010078 */
[----:B------:R-:W-:Y:S01]  /*22d0*/  FADD.FTZ R150, R12, -R119 ;  /* 0x800000770c967221 */ /* 0x000fe20000010000 */
[----:B------:R-:W-:Y:S01]  /*22e0*/  FMUL.FTZ R119, R107, UR28 ;  /* 0x0000001c6b777c20 */ /* 0x000fe20008410000 */
[----:B------:R-:W-:Y:S01]  /*22f0*/  FMUL.FTZ R107, R106, UR28 ;  /* 0x0000001c6a6b7c20 */ /* 0x000fe20008410000 */
[----:B------:R-:W-:Y:S01]  /*2300*/  FFMA.FTZ R152, R128, UR7, R120 ;  /* 0x0000000780987c23 */ /* 0x000fe20008010078 */
[----:B------:R-:W-:Y:S01]  /*2310*/  FADD.FTZ R147, R10, -R147 ;  /* 0x800000930a937221 */ /* 0x000fe20000010000 */
[----:B------:R-:W-:Y:S01]  /*2320*/  FADD.FTZ R148, R125, -R148 ;  /* 0x800000947d947221 */ /* 0x000fe20000010000 */
[----:B------:R-:W-:Y:S01]  /*2330*/  FSEL R106, R119, RZ, P0 ;  /* 0x000000ff776a7208 */ /* 0x000fe20000000000 */
[----:B------:R-:W-:Y:S01]  /*2340*/  FADD.FTZ R151, R127, -R152 ;  /* 0x800000987f977221 */ /* 0x000fe20000010000 */
[----:B------:R-:W-:Y:S01]  /*2350*/  FMUL.FTZ R147, R147, UR28 ;  /* 0x0000001c93937c20 */ /* 0x000fe20008410000 */
[----:B------:R-:W-:Y:S01]  /*2360*/  FMUL.FTZ R149, R148, UR28 ;  /* 0x0000001c94957c20 */ /* 0x000fe20008410000 */
[----:B------:R-:W-:Y:S01]  /*2370*/  FSEL R107, R107, RZ, P0 ;  /* 0x000000ff6b6b7208 */ /* 0x000fe20000000000 */
[----:B------:R-:W-:Y:S06]  /*2380*/  BRA.U !UP2, `(.L_x_1569) ;  /* 0x000000010a187547 */ /* 0x000fec000b800000 */
[----:B------:R-:W-:Y:S01]  /*2390*/  SHF.L.U32 R153, R109, 0x10, RZ ;  /* 0x000000106d997819 */ /* 0x000fe200000006ff */
[----:B------:R-:W-:-:S04]  /*23a0*/  FMUL.FTZ R119, R107, UR32 ;  /* 0x000000206b777c20 */ /* 0x000fc80008410000 */
[-C--:B------:R-:W-:Y:S01]  /*23b0*/  FFMA.FTZ R82, R153, R119.reuse, R82 ;  /* 0x0000007799527223 */ /* 0x080fe20000010052 */
[----:B------:R-:W-:-:S05]  /*23c0*/  FMUL.FTZ R119, R42, R119 ;  /* 0x000000772a777220 */ /* 0x000fca0000410000 */
[----:B------:R-:W-:-:S04]  /*23d0*/  F2FP.BF16.F32.PACK_AB R119, RZ, R119 ;  /* 0x00000077ff77723e */ /* 0x000fc800000010ff */
[----:B------:R-:W-:-:S07]  /*23e0*/  PRMT R113, R119, 0x7610, R113 ;  /* 0x0000761077717816 */ /* 0x000fce0000000071 */
.L_x_1569:
[----:B------:R-:W-:Y:S05]  /*23f0*/  BRA.U !UP2, `(.L_x_1570) ;  /* 0x000000010a187547 */ /* 0x000fea000b800000 */
[----:B------:R-:W-:Y:S01]  /*2400*/  FMUL.FTZ R148, R106, UR32 ;  /* 0x000000206a947c20 */ /* 0x000fe20008410000 */
[----:B------:R-:W-:-:S03]  /*2410*/  SHF.L.U32 R152, R118, 0x10, RZ ;  /* 0x0000001076987819 */ /* 0x000fc600000006ff */
[-C--:B------:R-:W-:Y:S02]  /*2420*/  FMUL.FTZ R118, R43, R148.reuse ;  /* 0x000000942b767220 */ /* 0x080fe40000410000 */
[----:B------:R-:W-:-:S03]  /*2430*/  FFMA.FTZ R83, R152, R148, R83 ;  /* 0x0000009498537223 */ /* 0x000fc60000010053 */
[----:B------:R-:W-:-:S04]  /*2440*/  F2FP.BF16.F32.PACK_AB R118, RZ, R118 ;  /* 0x00000076ff76723e */ /* 0x000fc800000010ff */
[----:B------:R-:W-:-:S07]  /*2450*/  PRMT R113, R113, 0x5410, R118 ;  /* 0x0000541071717816 */ /* 0x000fce0000000076 */
.L_x_1570:
[----:B------:R-:W-:Y:S01]  /*2460*/  FMUL.FTZ R150, R150, UR28 ;  /* 0x0000001c96967c20 */ /* 0x000fe20008410000 */
[----:B------:R-:W-:Y:S01]  /*2470*/  FMUL.FTZ R151, R151, UR28 ;  /* 0x0000001c97977c20 */ /* 0x000fe20008410000 */
        /* <DEDUP_REMOVED lines=9> */
.L_x_1571:
[----:B------:R-:W-:Y:S05]  /*2510*/  BRA.U !UP2, `(.L_x_1572) ;  /* 0x000000010a187547 */ /* 0x000fea000b800000 */
[----:B------:R-:W-:Y:S01]  /*2520*/  FMUL.FTZ R118, R148, UR32 ;  /* 0x0000002094767c20 */ /* 0x000fe20008410000 */
[----:B------:R-:W-:-:S03]  /*2530*/  SHF.L.U32 R152, R117, 0x10, RZ ;  /* 0x0000001075987819 */ /* 0x000fc600000006ff */
[-C--:B------:R-:W-:Y:S02]  /*2540*/  FMUL.FTZ R117, R45, R118.reuse ;  /* 0x000000762d757220 */ /* 0x080fe40000410000 */
[----:B------:R-:W-:-:S03]  /*2550*/  FFMA.FTZ R85, R152, R118, R85 ;  /* 0x0000007698557223 */ /* 0x000fc60000010055 */
[----:B------:R-:W-:-:S04]  /*2560*/  F2FP.BF16.F32.PACK_AB R117, RZ, R117 ;  /* 0x00000075ff75723e */ /* 0x000fc800000010ff */
[----:B------:R-:W-:-:S07]  /*2570*/  PRMT R114, R114, 0x5410, R117 ;  /* 0x0000541072727816 */ /* 0x000fce0000000075 */
.L_x_1572:
[----:B------:R-:W-:Y:S02]  /*2580*/  F2FP.BF16.F32.PACK_AB R104, R104, R105 ;  /* 0x000000696868723e */ /* 0x000fe400000010ff */
[----:B------:R-:W-:Y:S02]  /*2590*/  F2FP.BF16.F32.PACK_AB R105, R106, R107 ;  /* 0x0000006b6a69723e */ /* 0x000fe400000010ff */
        /* <DEDUP_REMOVED lines=9> */
.L_x_1573:
[----:B------:R-:W-:Y:S02]  /*2630*/  F2FP.BF16.F32.PACK_AB R106, R148, R147 ;  /* 0x00000093946a723e */ /* 0x000fe400000010ff */
[----:B------:R-:W-:Y:S01]  /*2640*/  F2FP.BF16.F32.PACK_AB R107, R151, R150 ;  /* 0x00000096976b723e */ /* 0x000fe200000010ff */
[----:B------:R-:W-:Y:S06]  /*2650*/  BRA.U !UP2, `(.L_x_1566) ;  /* 0x0000000d0a187547 */ /* 0x000fec000b800000 */
[----:B------:R-:W-:Y:S01]  /*2660*/  FMUL.FTZ R118, R151, UR32 ;  /* 0x0000002097767c20 */ /* 0x000fe20008410000 */
[----:B------:R-:W-:-:S03]  /*2670*/  SHF.L.U32 R116, R116, 0x10, RZ ;  /* 0x0000001074747819 */ /* 0x000fc600000006ff */
[-C--:B------:R-:W-:Y:S02]  /*2680*/  FMUL.FTZ R117, R47, R118.reuse ;  /* 0x000000762f757220 */ /* 0x080fe40000410000 */
[----:B------:R-:W-:-:S03]  /*2690*/  FFMA.FTZ R87, R116, R118, R87 ;  /* 0x0000007674577223 */ /* 0x000fc60000010057 */
[----:B------:R-:W-:-:S04]  /*26a0*/  F2FP.BF16.F32.PACK_AB R117, RZ, R117 ;  /* 0x00000075ff75723e */ /* 0x000fc800000010ff */
[----:B------:R-:W-:Y:S01]  /*26b0*/  PRMT R115, R115, 0x5410, R117 ;  /* 0x0000541073737816 */ /* 0x000fe20000000075 */
[----:B------:R-:W-:Y:S06]  /*26c0*/  BRA `(.L_x_1566) ;  /* 0x0000000800fc7947 */ /* 0x000fec0003800000 */
.L_x_1557:
        /* <DEDUP_REMOVED lines=15> */
.L_x_1575:
[----:B------:R-:W-:Y:S05]  /*27c0*/  BRA.U !UP2, `(.L_x_1576) ;  /* 0x000000010a2c7547 */ /* 0x000fea000b800000 */
[----:B------:R-:W-:Y:S01]  /*27d0*/  PRMT R149, R96, 0x7632, R149 ;  /* 0x0000763260957816 */ /* 0x000fe20000000095 */
[----:B------:R-:W-:Y:S01]  /*27e0*/  @P0 FFMA.FTZ R150, R14, UR7, R120 ;  /* 0x000000070e960c23 */ /* 0x000fe20008010078 */
[----:B------:R-:W-:Y:S02]  /*27f0*/  SHF.L.U32 R152, R119, 0x10, RZ ;  /* 0x0000001077987819 */ /* 0x000fe400000006ff */
        /* <DEDUP_REMOVED lines=8> */
.L_x_1576:
[----:B------:R-:W-:Y:S05]  /*2880*/  BRA.U !UP2, `(.L_x_1577) ;  /* 0x000000010a287547 */ /* 0x000fea000b800000 */
        /* <DEDUP_REMOVED lines=10> */
.L_x_1577:
        /* <DEDUP_REMOVED lines=12> */
.L_x_1578:
        /* <DEDUP_REMOVED lines=11> */
.L_x_1579:
        /* <DEDUP_REMOVED lines=11> */
.L_x_1580:
[----:B------:R-:W-:Y:S05]  /*2b50*/  BRA.U !UP2, `(.L_x_1581) ;  /* 0x000000010a287547 */ /* 0x000fea000b800000 */
        /* <DEDUP_REMOVED lines=10> */
.L_x_1581:
        /* <DEDUP_REMOVED lines=10> */
[----:B------:R-:W-:Y:S01]  /*2ca0*/  PRMT R115, R115, 0x5410, R117 ;  /* 0x0000541073737816 */ /* 0x000fe20000000075 */
[----:B------:R-:W-:Y:S06]  /*2cb0*/  BRA `(.L_x_1566) ;  /* 0x0000000400807947 */ /* 0x000fec0003800000 */
.L_x_1574:
[----:B------:R-:W-:Y:S02]  /*2cc0*/  ISETP.LT.AND P0, PT, RZ, UR29, PT ;  /* 0x0000001dff007c0c */ /* 0x000fe4000bf01270 */
[----:B------:R-:W-:Y:S02]  /*2cd0*/  PLOP3.LUT P4, PT, PT, PT, UP1, 0x80, 0x8 ;  /* 0x000000000008781c */ /* 0x000fe40003f8f018 */
[----:B------:R-:W-:Y:S02]  /*2ce0*/  SHF.L.U32 R149, R149, 0x10, RZ ;  /* 0x0000001095957819 */ /* 0x000fe400000006ff */
[----:B------:R-:W-:-:S07]  /*2cf0*/  SHF.L.U32 R147, R147, 0x10, RZ ;  /* 0x0000001093937819 */ /* 0x000fce00000006ff */
[----:B------:R-:W-:Y:S01]  /*2d00*/  @!P0 PRMT R104, R99, 0x7632, R104 ;  /* 0x0000763263688816 */ /* 0x000fe20000000068 */
[--C-:B------:R-:W-:Y:S01]  /*2d10*/  @P0 FFMA.FTZ R106, R128, UR7, R120.reuse ;  /* 0x00000007806a0c23 */ /* 0x100fe20008010078 */
[----:B------:R-:W-:Y:S01]  /*2d20*/  @P0 SHF.L.U32 R105, R148, 0x10, RZ ;  /* 0x0000001094690819 */ /* 0x000fe200000006ff */
[----:B------:R-:W-:Y:S01]  /*2d30*/  @P0 FFMA.FTZ R107, R7, UR7, R120 ;  /* 0x00000007076b0c23 */ /* 0x000fe20008010078 */
[----:B------:R-:W-:Y:S01]  /*2d40*/  @!P0 SHF.L.U32 R148, R104, 0x10, RZ ;  /* 0x0000001068948819 */ /* 0x000fe200000006ff */
[----:B------:R-:W-:Y:S01]  /*2d50*/  @P0 FADD.FTZ R104, R127, -R106 ;  /* 0x8000006a7f680221 */ /* 0x000fe20000010000 */
[----:B------:R-:W-:Y:S01]  /*2d60*/  @P0 FFMA.FTZ R106, R14, UR7, R120 ;  /* 0x000000070e6a0c23 */ /* 0x000fe20008010078 */
[----:B------:R-:W-:Y:S02]  /*2d70*/  @P0 FADD.FTZ R107, R8, -R107 ;  /* 0x8000006b086b0221 */ /* 0x000fe40000010000 */
[----:B------:R-:W-:Y:S01]  /*2d80*/  @P0 FFMA.FTZ R148, R104, UR28, R105 ;  /* 0x0000001c68940c23 */ /* 0x000fe20008010069 */
[----:B------:R-:W-:Y:S01]  /*2d90*/  SHF.L.U32 R104, R150, 0x10, RZ ;  /* 0x0000001096687819 */ /* 0x000fe200000006ff */
[----:B------:R-:W-:Y:S01]  /*2da0*/  @P0 FADD.FTZ R105, R13, -R106 ;  /* 0x8000006a0d690221 */ /* 0x000fe20000010000 */
[----:B------:R-:W-:Y:S01]  /*2db0*/  @P0 FFMA.FTZ R106, R124, UR7, R120 ;  /* 0x000000077c6a0c23 */ /* 0x000fe20008010078 */
[----:B------:R-:W-:-:S02]  /*2dc0*/  SHF.L.U32 R150, R97, 0x10, RZ ;  /* 0x0000001061967819 */ /* 0x000fc400000006ff */
[----:B------:R-:W-:Y:S01]  /*2dd0*/  @P0 FFMA.FTZ R104, R105, UR28, R104 ;  /* 0x0000001c69680c23 */ /* 0x000fe20008010068 */
[----:B------:R-:W-:Y:S01]  /*2de0*/  @P0 FFMA.FTZ R105, R9, UR7, R120 ;  /* 0x0000000709690c23 */ /* 0x000fe20008010078 */
[----:B------:R-:W-:Y:S01]  /*2df0*/  @P0 FADD.FTZ R152, R15, -R106 ;  /* 0x8000006a0f980221 */ /* 0x000fe20000010000 */
[----:B------:R-:W-:Y:S01]  /*2e00*/  SHF.L.U32 R106, R98, 0x10, RZ ;  /* 0x00000010626a7819 */ /* 0x000fe200000006ff */
[----:B------:R-:W-:Y:S01]  /*2e10*/  @P0 FFMA.FTZ R150, R107, UR28, R150 ;  /* 0x0000001c6b960c23 */ /* 0x000fe20008010096 */
[----:B------:R-:W-:Y:S01]  /*2e20*/  @P0 FADD.FTZ R105, R10, -R105 ;  /* 0x800000690a690221 */ /* 0x000fe20000010000 */
[----:B------:R-:W-:Y:S01]  /*2e30*/  @P0 FFMA.FTZ R149, R152, UR28, R149 ;  /* 0x0000001c98950c23 */ /* 0x000fe20008010095 */
[----:B------:R-:W-:Y:S01]  /*2e40*/  @P0 FFMA.FTZ R152, R126, UR7, R120 ;  /* 0x000000077e980c23 */ /* 0x000fe20008010078 */
[----:B------:R-:W-:Y:S01]  /*2e50*/  SHF.L.U32 R107, R99, 0x10, RZ ;  /* 0x00000010636b7819 */ /* 0x000fe200000006ff */
[----:B------:R-:W-:Y:S01]  /*2e60*/  @P0 FFMA.FTZ R106, R105, UR28, R106 ;  /* 0x0000001c696a0c23 */ /* 0x000fe2000801006a */
[----:B------:R-:W-:Y:S01]  /*2e70*/  @P0 FFMA.FTZ R105, R11, UR7, R120 ;  /* 0x000000070b690c23 */ /* 0x000fe20008010078 */
[----:B------:R-:W-:-:S03]  /*2e80*/  @P0 FADD.FTZ R152, R125, -R152 ;  /* 0x800000987d980221 */ /* 0x000fc60000010000 */
[----:B------:R-:W-:Y:S01]  /*2e90*/  @P0 FADD.FTZ R154, R12, -R105 ;  /* 0x800000690c9a0221 */ /* 0x000fe20000010000 */
[----:B------:R-:W-:Y:S01]  /*2ea0*/  @P4 FFMA.FTZ R105, R3, UR7, R120 ;  /* 0x0000000703694c23 */ /* 0x000fe20008010078 */
[----:B------:R-:W-:Y:S02]  /*2eb0*/  @P0 FFMA.FTZ R147, R152, UR28, R147 ;  /* 0x0000001c98930c23 */ /* 0x000fe40008010093 */
[----:B------:R-:W-:Y:S01]  /*2ec0*/  @P0 FFMA.FTZ R107, R154, UR28, R107 ;  /* 0x0000001c9a6b0c23 */ /* 0x000fe2000801006b */
[----:B------:R-:W-:Y:S01]  /*2ed0*/  @P4 FADD.FTZ R152, R6, -R105 ;  /* 0x8000006906984221 */ /* 0x000fe20000010000 */
[----:B------:R-:W-:-:S05]  /*2ee0*/  SHF.L.U32 R105, R96, 0x10, RZ ;  /* 0x0000001060697819 */ /* 0x000fca00000006ff */
[----:B------:R-:W-:Y:S01]  /*2ef0*/  @P4 FFMA.FTZ R105, R152, UR28, R105 ;  /* 0x0000001c98694c23 */ /* 0x000fe20008010069 */
[----:B------:R-:W-:Y:S06]  /*2f00*/  BRA.U !UP2, `(.L_x_1582) ;  /* 0x000000010a187547 */ /* 0x000fec000b800000 */
[----:B------:R-:W-:Y:S01]  /*2f10*/  SHF.L.U32 R153, R108, 0x10, RZ ;  /* 0x000000106c997819 */ /* 0x000fe200000006ff */
[----:B------:R-:W-:-:S04]  /*2f20*/  FMUL.FTZ R151, R105, UR32 ;  /* 0x0000002069977c20 */ /* 0x000fc80008410000 */
[-C--:B------:R-:W-:Y:S01]  /*2f30*/  FFMA.FTZ R80, R153, R151.reuse, R80 ;  /* 0x0000009799507223 */ /* 0x080fe20000010050 */
[----:B------:R-:W-:-:S05]  /*2f40*/  FMUL.FTZ R151, R40, R151 ;  /* 0x0000009728977220 */ /* 0x000fca0000410000 */
[----:B------:R-:W-:-:S04]  /*2f50*/  F2FP.BF16.F32.PACK_AB R151, RZ, R151 ;  /* 0x00000097ff97723e */ /* 0x000fc800000010ff */
[----:B------:R-:W-:-:S07]  /*2f60*/  PRMT R112, R151, 0x7610, R112 ;  /* 0x0000761097707816 */ /* 0x000fce0000000070 */
.L_x_1582:
[----:B------:R-:W-:Y:S05]  /*2f70*/  BRA.U !UP2, `(.L_x_1583) ;  /* 0x000000010a187547 */ /* 0x000fea000b800000 */
[----:B------:R-:W-:Y:S01]  /*2f80*/  SHF.L.U32 R154, R119, 0x10, RZ ;  /* 0x00000010779a7819 */ /* 0x000fe200000006ff */
[----:B------:R-:W-:-:S04]  /*2f90*/  FMUL.FTZ R152, R104, UR32 ;  /* 0x0000002068987c20 */ /* 0x000fc80008410000 */
[-C--:B------:R-:W-:Y:S01]  /*2fa0*/  FFMA.FTZ R81, R154, R152.reuse, R81 ;  /* 0x000000989a517223 */ /* 0x080fe20000010051 */
[----:B------:R-:W-:-:S05]  /*2fb0*/  FMUL.FTZ R152, R41, R152 ;  /* 0x0000009829987220 */ /* 0x000fca0000410000 */
[----:B------:R-:W-:-:S04]  /*2fc0*/  F2FP.BF16.F32.PACK_AB R152, RZ, R152 ;  /* 0x00000098ff98723e */ /* 0x000fc800000010ff */
[----:B------:R-:W-:-:S07]  /*2fd0*/  PRMT R112, R112, 0x5410, R152 ;  /* 0x0000541070707816 */ /* 0x000fce0000000098 */
.L_x_1583:
        /* <DEDUP_REMOVED lines=8> */
[----:B------:R-:W-:-:S07]  /*3060*/  PRMT R113, R150, 0x7610, R113 ;  /* 0x0000761096717816 */ /* 0x000fce0000000071 */
.L_x_1584:
[----:B------:R-:W-:Y:S05]  /*3070*/  BRA.U !UP2, `(.L_x_1585) ;  /* 0x000000010a187547 */ /* 0x000fea000b800000 */
[----:B------:R-:W-:Y:S01]  /*3080*/  FMUL.FTZ R150, R149, UR32 ;  /* 0x0000002095967c20 */ /* 0x000fe20008410000 */
[----:B------:R-:W-:-:S03]  /*3090*/  SHF.L.U32 R152, R118, 0x10, RZ ;  /* 0x0000001076987819 */ /* 0x000fc600000006ff */
[-C--:B------:R-:W-:Y:S02]  /*30a0*/  FMUL.FTZ R118, R43, R150.reuse ;  /* 0x000000962b767220 */ /* 0x080fe40000410000 */
[----:B------:R-:W-:-:S03]  /*30b0*/  FFMA.FTZ R83, R152, R150, R83 ;  /* 0x0000009698537223 */ /* 0x000fc60000010053 */
[----:B------:R-:W-:-:S04]  /*30c0*/  F2FP.BF16.F32.PACK_AB R118, RZ, R118 ;  /* 0x00000076ff76723e */ /* 0x000fc800000010ff */
[----:B------:R-:W-:-:S07]  /*30d0*/  PRMT R113, R113, 0x5410, R118 ;  /* 0x0000541071717816 */ /* 0x000fce0000000076 */
.L_x_1585:
[----:B------:R-:W-:Y:S05]  /*30e0*/  BRA.U !UP2, `(.L_x_1586) ;  /* 0x000000010a187547 */ /* 0x000fea000b800000 */
[----:B------:R-:W-:Y:S01]  /*30f0*/  FMUL.FTZ R119, R106, UR32 ;  /* 0x000000206a777c20 */ /* 0x000fe20008410000 */
[----:B------:R-:W-:-:S03]  /*3100*/  SHF.L.U32 R149, R110, 0x10, RZ ;  /* 0x000000106e957819 */ /* 0x000fc600000006ff */
[-C--:B------:R-:W-:Y:S02]  /*3110*/  FMUL.FTZ R118, R44, R119.reuse ;  /* 0x000000772c767220 */ /* 0x080fe40000410000 */
[----:B------:R-:W-:-:S03]  /*3120*/  FFMA.FTZ R84, R149, R119, R84 ;  /* 0x0000007795547223 */ /* 0x000fc60000010054 */
[----:B------:R-:W-:-:S04]  /*3130*/  F2FP.BF16.F32.PACK_AB R118, RZ, R118 ;  /* 0x00000076ff76723e */ /* 0x000fc800000010ff */
[----:B------:R-:W-:-:S07]  /*3140*/  PRMT R114, R118, 0x7610, R114 ;  /* 0x0000761076727816 */ /* 0x000fce0000000072 */
.L_x_1586:
[----:B------:R-:W-:Y:S05]  /*3150*/  BRA.U !UP2, `(.L_x_1587) ;  /* 0x000000010a187547 */ /* 0x000fea000b800000 */
[----:B------:R-:W-:Y:S01]  /*3160*/  FMUL.FTZ R118, R147, UR32 ;  /* 0x0000002093767c20 */ /* 0x000fe20008410000 */
[----:B------:R-:W-:-:S03]  /*3170*/  SHF.L.U32 R150, R117, 0x10, RZ ;  /* 0x0000001075967819 */ /* 0x000fc600000006ff */
[-C--:B------:R-:W-:Y:S02]  /*3180*/  FMUL.FTZ R117, R45, R118.reuse ;  /* 0x000000762d757220 */ /* 0x080fe40000410000 */
[----:B------:R-:W-:-:S03]  /*3190*/  FFMA.FTZ R85, R150, R118, R85 ;  /* 0x0000007696557223 */ /* 0x000fc60000010055 */
[----:B------:R-:W-:-:S04]  /*31a0*/  F2FP.BF16.F32.PACK_AB R117, RZ, R117 ;  /* 0x00000075ff75723e */ /* 0x000fc800000010ff */
[----:B------:R-:W-:-:S07]  /*31b0*/  PRMT R114, R114, 0x5410, R117 ;  /* 0x0000541072727816 */ /* 0x000fce0000000075 */
.L_x_1587:
[----:B------:R-:W-:Y:S05]  /*31c0*/  BRA.U !UP2, `(.L_x_1588) ;  /* 0x000000010a187547 */ /* 0x000fea000b800000 */
[----:B------:R-:W-:Y:S01]  /*31d0*/  FMUL.FTZ R117, R107, UR32 ;  /* 0x000000206b757c20 */ /* 0x000fe20008410000 */
[----:B------:R-:W-:-:S03]  /*31e0*/  SHF.L.U32 R119, R111, 0x10, RZ ;  /* 0x000000106f777819 */ /* 0x000fc600000006ff */
[-C--:B------:R-:W-:Y:S02]  /*31f0*/  FMUL.FTZ R118, R46, R117.reuse ;  /* 0x000000752e767220 */ /* 0x080fe40000410000 */
[----:B------:R-:W-:-:S03]  /*3200*/  FFMA.FTZ R86, R119, R117, R86 ;  /* 0x0000007577567223 */ /* 0x000fc60000010056 */
[----:B------:R-:W-:-:S04]  /*3210*/  F2FP.BF16.F32.PACK_AB R118, RZ, R118 ;  /* 0x00000076ff76723e */ /* 0x000fc800000010ff */
[----:B------:R-:W-:-:S07]  /*3220*/  PRMT R115, R118, 0x7610, R115 ;  /* 0x0000761076737816 */ /* 0x000fce0000000073 */
.L_x_1588:
        /* <DEDUP_REMOVED lines=9> */
.L_x_1566:
        /* <DEDUP_REMOVED lines=11> */
.L_x_1555:
[----:B------:R-:W-:Y:S05]  /*3370*/  BSYNC.RECONVERGENT B0 ;  /* 0x0000000000007941 */ /* 0x000fea0003800200 */
.L_x_1554:
        /* <DEDUP_REMOVED lines=9> */
.L_x_1591:
        /* <DEDUP_REMOVED lines=10> */
[C---:B------:R-:W-:Y:S02]  /*34b0*/  PRMT R116, R100.reuse, 0x7632, R116 ;  /* 0x0000763264747816 */ /* 0x040fe40000000074 */
[----:B------:R-:W-:Y:S02]  /*34c0*/  SHF.L.U32 R149, R100, 0x10, RZ ;  /* 0x0000001064957819 */ /* 0x000fe400000006ff */
[----:B------:R-:W-:Y:S02]  /*34d0*/  SHF.L.U32 R116, R116, 0x10, RZ ;  /* 0x0000001074747819 */ /* 0x000fe400000006ff */
[----:B------:R-:W-:Y:S02]  /*34e0*/  SHF.L.U32 R107, R101, 0x10, RZ ;  /* 0x00000010656b7819 */ /* 0x000fe400000006ff */
[----:B------:R-:W-:-:S02]  /*34f0*/  SHF.L.U32 R140, R140, 0x10, RZ ;  /* 0x000000108c8c7819 */ /* 0x000fc400000006ff */
[----:B------:R-:W-:Y:S01]  /*3500*/  SHF.L.U32 R141, R141, 0x10, RZ ;  /* 0x000000108d8d7819 */ /* 0x000fe200000006ff */
[--C-:B------:R-:W-:Y:S01]  /*3510*/  @P5 FFMA.FTZ R104, R138, UR7, R120.reuse ;  /* 0x000000078a685c23 */ /* 0x100fe20008010078 */
[--C-:B------:R-:W-:Y:S01]  /*3520*/  @P5 FFMA.FTZ R105, R129, UR7, R120.reuse ;  /* 0x0000000781695c23 */ /* 0x100fe20008010078 */
[----:B------:R-:W-:Y:S01]  /*3530*/  @P5 FFMA.FTZ R122, R136, UR7, R120 ;  /* 0x00000007887a5c23 */ /* 0x000fe20008010078 */
[----:B------:R-:W-:Y:S01]  /*3540*/  @P5 SHF.L.U32 R150, R123, 0x10, RZ ;  /* 0x000000107b965819 */ /* 0x000fe200000006ff */
[----:B------:R-:W-:Y:S01]  /*3550*/  @P5 FADD.FTZ R123, R139, -R104 ;  /* 0x800000688b7b5221 */ /* 0x000fe20000010000 */
[----:B------:R-:W-:Y:S01]  /*3560*/  @P5 FADD.FTZ R104, R130, -R105 ;  /* 0x8000006982685221 */ /* 0x000fe20000010000 */
[----:B------:R-:W-:Y:S01]  /*3570*/  @!P5 PRMT R106, R101, 0x7632, R106 ;  /* 0x00007632656ad816 */ /* 0x000fe2000000006a */
[----:B------:R-:W-:Y:S01]  /*3580*/  @P5 FADD.FTZ R105, R137, -R122 ;  /* 0x8000007a89695221 */ /* 0x000fe20000010000 */
[----:B------:R-:W-:Y:S01]  /*3590*/  @P5 FFMA.FTZ R117, R131, UR7, R120 ;  /* 0x0000000783755c23 */ /* 0x000fe20008010078 */
[----:B------:R-:W-:Y:S01]  /*35a0*/  @P5 FFMA.FTZ R149, R104, UR28, R149 ;  /* 0x0000001c68955c23 */ /* 0x000fe20008010095 */
[----:B------:R-:W-:Y:S01]  /*35b0*/  @!P5 SHF.L.U32 R106, R106, 0x10, RZ ;  /* 0x000000106a6ad819 */ /* 0x000fe200000006ff */
[----:B------:R-:W-:Y:S01]  /*35c0*/  @P5 FFMA.FTZ R116, R105, UR28, R116 ;  /* 0x0000001c69745c23 */ /* 0x000fe20008010074 */
[----:B------:R-:W-:Y:S01]  /*35d0*/  @P5 FADD.FTZ R122, R132, -R117 ;  /* 0x80000075847a5221 */ /* 0x000fe20000010000 */
[----:B------:R-:W-:Y:S01]  /*35e0*/  @P5 FFMA.FTZ R106, R123, UR28, R150 ;  /* 0x0000001c7b6a5c23 */ /* 0x000fe20008010096 */
[--C-:B------:R-:W-:Y:S01]  /*35f0*/  @P5 FFMA.FTZ R105, R133, UR7, R120.reuse ;  /* 0x0000000785695c23 */ /* 0x100fe20008010078 */
[--C-:B------:R-:W-:Y:S01]  /*3600*/  @P5 FFMA.FTZ R150, R142, UR7, R120.reuse ;  /* 0x000000078e965c23 */ /* 0x100fe20008010078 */
[--C-:B------:R-:W-:Y:S01]  /*3610*/  @P5 FFMA.FTZ R123, R135, UR7, R120.reuse ;  /* 0x00000007877b5c23 */ /* 0x100fe20008010078 */
[----:B------:R-:W-:Y:S01]  /*3620*/  @P5 FFMA.FTZ R120, R146, UR7, R120 ;  /* 0x0000000792785c23 */ /* 0x000fe20008010078 */
[----:B------:R-:W-:Y:S01]  /*3630*/  @P5 FFMA.FTZ R107, R122, UR28, R107 ;  /* 0x0000001c7a6b5c23 */ /* 0x000fe2000801006b */
[----:B------:R-:W-:Y:S01]  /*3640*/  SHF.L.U32 R117, R102, 0x10, RZ ;  /* 0x0000001066757819 */ /* 0x000fe200000006ff */
        /* <DEDUP_REMOVED lines=18> */
.L_x_1594:
[----:B------:R-:W-:Y:S05]  /*3770*/  BRA.U !UP2, `(.L_x_1595) ;  /* 0x000000010a187547 */ /* 0x000fea000b800000 */
[----:B------:R-:W-:Y:S01]  /*3780*/  FMUL.FTZ R116, R116, UR32 ;  /* 0x0000002074747c20 */ /* 0x000fe20008410000 */
[----:B------:R-:W-:-:S03]  /*3790*/  SHF.L.U32 R148, R148, 0x10, RZ ;  /* 0x0000001094947819 */ /* 0x000fc600000006ff */
[----:B------:R-:W-:Y:S02]  /*37a0*/  FMUL.FTZ R120, R25, R116 ;  /* 0x0000007419787220 */ /* 0x000fe40000410000 */
[----:B------:R-:W-:-:S03]  /*37b0*/  FFMA.FTZ R89, R116, R148, R89 ;  /* 0x0000009474597223 */ /* 0x000fc60000010059 */
[----:B------:R-:W-:-:S04]  /*37c0*/  F2FP.BF16.F32.PACK_AB R120, RZ, R120 ;  /* 0x00000078ff78723e */ /* 0x000fc800000010ff */
[----:B------:R-:W-:-:S07]  /*37d0*/  PRMT R112, R112, 0x5410, R120 ;  /* 0x0000541070707816 */ /* 0x000fce0000000078 */
.L_x_1595:
[----:B------:R-:W-:Y:S05]  /*37e0*/  BRA.U !UP2, `(.L_x_1596) ;  /* 0x000000010a187547 */ /* 0x000fea000b800000 */
[----:B------:R-:W-:Y:S01]  /*37f0*/  FMUL.FTZ R107, R107, UR32 ;  /* 0x000000206b6b7c20 */ /* 0x000fe20008410000 */
[----:B------:R-:W-:-:S03]  /*3800*/  SHF.L.U32 R123, R109, 0x10, RZ ;  /* 0x000000106d7b7819 */ /* 0x000fc600000006ff */
[-C--:B------:R-:W-:Y:S02]  /*3810*/  FMUL.FTZ R116, R26, R107.reuse ;  /* 0x0000006b1a747220 */ /* 0x080fe40000410000 */
[----:B------:R-:W-:-:S03]  /*3820*/  FFMA.FTZ R90, R123, R107, R90 ;  /* 0x0000006b7b5a7223 */ /* 0x000fc6000001005a */
[----:B------:R-:W-:-:S04]  /*3830*/  F2FP.BF16.F32.PACK_AB R116, RZ, R116 ;  /* 0x00000074ff74723e */ /* 0x000fc800000010ff */
[----:B------:R-:W-:-:S07]  /*3840*/  PRMT R113, R116, 0x7610, R113 ;  /* 0x0000761074717816 */ /* 0x000fce0000000071 */
.L_x_1596:
[----:B------:R-:W-:Y:S05]  /*3850*/  BRA.U !UP2, `(.L_x_1597) ;  /* 0x000000010a187547 */ /* 0x000fea000b800000 */
[----:B------:R-:W-:Y:S01]  /*3860*/  FMUL.FTZ R106, R106, UR32 ;  /* 0x000000206a6a7c20 */ /* 0x000fe20008410000 */
[----:B------:R-:W-:-:S03]  /*3870*/  SHF.L.U32 R147, R147, 0x10, RZ ;  /* 0x0000001093937819 */ /* 0x000fc600000006ff */
[----:B------:R-:W-:Y:S02]  /*3880*/  FMUL.FTZ R107, R27, R106 ;  /* 0x0000006a1b6b7220 */ /* 0x000fe40000410000 */
[----:B------:R-:W-:-:S03]  /*3890*/  FFMA.FTZ R91, R106, R147, R91 ;  /* 0x000000936a5b7223 */ /* 0x000fc6000001005b */
[----:B------:R-:W-:-:S04]  /*38a0*/  F2FP.BF16.F32.PACK_AB R107, RZ, R107 ;  /* 0x0000006bff6b723e */ /* 0x000fc800000010ff */
[----:B------:R-:W-:-:S07]  /*38b0*/  PRMT R113, R113, 0x5410, R107 ;  /* 0x0000541071717816 */ /* 0x000fce000000006b */
.L_x_1597:
[----:B------:R-:W-:Y:S05]  /*38c0*/  BRA.U !UP2, `(.L_x_1598) ;  /* 0x000000010a187547 */ /* 0x000fea000b800000 */
[----:B------:R-:W-:Y:S01]  /*38d0*/  FMUL.FTZ R107, R117, UR32 ;  /* 0x00000020756b7c20 */ /* 0x000fe20008410000 */
[----:B------:R-:W-:-:S03]  /*38e0*/  SHF.L.U32 R123, R110, 0x10, RZ ;  /* 0x000000106e7b7819 */ /* 0x000fc600000006ff */
[-C--:B------:R-:W-:Y:S02]  /*38f0*/  FMUL.FTZ R106, R28, R107.reuse ;  /* 0x0000006b1c6a7220 */ /* 0x080fe40000410000 */
[----:B------:R-:W-:-:S03]  /*3900*/  FFMA.FTZ R92, R123, R107, R92 ;  /* 0x0000006b7b5c7223 */ /* 0x000fc6000001005c */
[----:B------:R-:W-:-:S04]  /*3910*/  F2FP.BF16.F32.PACK_AB R106, RZ, R106 ;  /* 0x0000006aff6a723e */ /* 0x000fc800000010ff */
[----:B------:R-:W-:-:S07]  /*3920*/  PRMT R114, R106, 0x7610, R114 ;  /* 0x000076106a727816 */ /* 0x000fce0000000072 */
.L_x_1598:
[----:B------:R-:W-:Y:S05]  /*3930*/  BRA.U !UP2, `(.L_x_1599) ;  /* 0x000000010a187547 */ /* 0x000fea000b800000 */
[----:B------:R-:W-:Y:S01]  /*3940*/  FMUL.FTZ R106, R140, UR32 ;  /* 0x000000208c6a7c20 */ /* 0x000fe20008410000 */
[----:B------:R-:W-:-:S03]  /*3950*/  SHF.L.U32 R119, R119, 0x10, RZ ;  /* 0x0000001077777819 */ /* 0x000fc600000006ff */
[----:B------:R-:W-:Y:S02]  /*3960*/  FMUL.FTZ R107, R29, R106 ;  /* 0x0000006a1d6b7220 */ /* 0x000fe40000410000 */
[----:B------:R-:W-:-:S03]  /*3970*/  FFMA.FTZ R93, R106, R119, R93 ;  /* 0x000000776a5d7223 */ /* 0x000fc6000001005d */
[----:B------:R-:W-:-:S04]  /*3980*/  F2FP.BF16.F32.PACK_AB R107, RZ, R107 ;  /* 0x0000006bff6b723e */ /* 0x000fc800000010ff */
[----:B------:R-:W-:-:S07]  /*3990*/  PRMT R114, R114, 0x5410, R107 ;  /* 0x0000541072727816 */ /* 0x000fce000000006b */
.L_x_1599:
[----:B------:R-:W-:Y:S05]  /*39a0*/  BRA.U !UP2, `(.L_x_1600) ;  /* 0x000000010a187547 */ /* 0x000fea000b800000 */
[----:B------:R-:W-:Y:S01]  /*39b0*/  FMUL.FTZ R107, R122, UR32 ;  /* 0x000000207a6b7c20 */ /* 0x000fe20008410000 */
[----:B------:R-:W-:-:S03]  /*39c0*/  SHF.L.U32 R119, R111, 0x10, RZ ;  /* 0x000000106f777819 */ /* 0x000fc600000006ff */
[-C--:B------:R-:W-:Y:S02]  /*39d0*/  FMUL.FTZ R106, R30, R107.reuse ;  /* 0x0000006b1e6a7220 */ /* 0x080fe40000410000 */
[----:B------:R-:W-:-:S03]  /*39e0*/  FFMA.FTZ R94, R119, R107, R94 ;  /* 0x0000006b775e7223 */ /* 0x000fc6000001005e */
[----:B------:R-:W-:-:S04]  /*39f0*/  F2FP.BF16.F32.PACK_AB R106, RZ, R106 ;  /* 0x0000006aff6a723e */ /* 0x000fc800000010ff */
[----:B------:R-:W-:-:S07]  /*3a00*/  PRMT R115, R106, 0x7610, R115 ;  /* 0x000076106a737816 */ /* 0x000fce0000000073 */
.L_x_1600:
[----:B------:R-:W-:Y:S02]  /*3a10*/  F2FP.BF16.F32.PACK_AB R106, R140, R117 ;  /* 0x000000758c6a723e */ /* 0x000fe400000010ff */
[----:B------:R-:W-:Y:S01]  /*3a20*/  F2FP.BF16.F32.PACK_AB R107, R141, R122 ;  /* 0x0000007a8d6b723e */ /* 0x000fe200000010ff */
[----:B------:R-:W-:Y:S06]  /*3a30*/  BRA.U !UP2, `(.L_x_1601) ;  /* 0x000000110a8c7547 */ /* 0x000fec000b800000 */
[----:B------:R-:W-:Y:S01]  /*3a40*/  FMUL.FTZ R116, R141, UR32 ;  /* 0x000000208d747c20 */ /* 0x000fe20008410000 */
[----:B------:R-:W-:-:S03]  /*3a50*/  SHF.L.U32 R118, R118, 0x10, RZ ;  /* 0x0000001076767819 */ /* 0x000fc600000006ff */
[----:B------:R-:W-:Y:S02]  /*3a60*/  FMUL.FTZ R117, R31, R116 ;  /* 0x000000741f757220 */ /* 0x000fe40000410000 */
[----:B------:R-:W-:-:S03]  /*3a70*/  FFMA.FTZ R95, R116, R118, R95 ;  /* 0x00000076745f7223 */ /* 0x000fc6000001005f */
[----:B------:R-:W-:-:S04]  /*3a80*/  F2FP.BF16.F32.PACK_AB R117, RZ, R117 ;  /* 0x00000075ff75723e */ /* 0x000fc800000010ff */
[----:B------:R-:W-:Y:S01]  /*3a90*/  PRMT R115, R115, 0x5410, R117 ;  /* 0x0000541073737816 */ /* 0x000fe20000000075 */
[----:B------:R-:W-:Y:S06]  /*3aa0*/  BRA `(.L_x_1601) ;  /* 0x0000001000707947 */ /* 0x000fec0003800000 */
.L_x_1593:
[----:B------:R-:W-:Y:S01]  /*3ab0*/  ISETP.LT.AND P5, PT, RZ, UR29, PT ;  /* 0x0000001dff007c0c */ /* 0x000fe2000bfa1270 */
[----:B------:R-:W-:-:S12]  /*3ac0*/  BRA.U !UP2, `(.L_x_1602) ;  /* 0x000000010a287547 */ /* 0x000fd8000b800000 */
        /* <DEDUP_REMOVED lines=10> */
.L_x_1602:
        /* <DEDUP_REMOVED lines=11> */
.L_x_1603:
        /* <DEDUP_REMOVED lines=11> */
.L_x_1604:
        /* <DEDUP_REMOVED lines=11> */
.L_x_1605:
        /* <DEDUP_REMOVED lines=11> */
.L_x_1606:
        /* <DEDUP_REMOVED lines=11> */
.L_x_1607:
        /* <DEDUP_REMOVED lines=11> */
.L_x_1608:
        /* <DEDUP_REMOVED lines=12> */
.L_x_1592:
        /* <DEDUP_REMOVED lines=22> */
.L_x_1610:
[----:B------:R-:W-:Y:S05]  /*41b0*/  BRA.U !UP2, `(.L_x_1611) ;  /* 0x000000010a187547 */ /* 0x000fea000b800000 */
[----:B------:R-:W-:Y:S01]  /*41c0*/  FMUL.FTZ R106, R104, UR32 ;  /* 0x00000020686a7c20 */ /* 0x000fe20008410000 */
[----:B------:R-:W-:-:S03]  /*41d0*/  SHF.L.U32 R148, R148, 0x10, RZ ;  /* 0x0000001094947819 */ /* 0x000fc600000006ff */
[-C--:B------:R-:W-:Y:S02]  /*41e0*/  FMUL.FTZ R107, R25, R106.reuse ;  /* 0x0000006a196b7220 */ /* 0x080fe40000410000 */
[----:B------:R-:W-:-:S03]  /*41f0*/  FFMA.FTZ R89, R148, R106, R89 ;  /* 0x0000006a94597223 */ /* 0x000fc60000010059 */
[----:B------:R-:W-:-:S04]  /*4200*/  F2FP.BF16.F32.PACK_AB R107, RZ, R107 ;  /* 0x0000006bff6b723e */ /* 0x000fc800000010ff */
[----:B------:R-:W-:-:S07]  /*4210*/  PRMT R112, R112, 0x5410, R107 ;  /* 0x0000541070707816 */ /* 0x000fce000000006b */
.L_x_1611:
        /* <DEDUP_REMOVED lines=23> */
.L_x_1612:
[----:B------:R-:W-:Y:S05]  /*4390*/  BRA.U !UP2, `(.L_x_1613) ;  /* 0x000000010a187547 */ /* 0x000fea000b800000 */
[----:B------:R-:W-:Y:S01]  /*43a0*/  FMUL.FTZ R116, R106, UR32 ;  /* 0x000000206a747c20 */ /* 0x000fe20008410000 */
[----:B------:R-:W-:-:S03]  /*43b0*/  SHF.L.U32 R122, R147, 0x10, RZ ;  /* 0x00000010937a7819 */ /* 0x000fc600000006ff */
[-C--:B------:R-:W-:Y:S02]  /*43c0*/  FMUL.FTZ R107, R27, R116.reuse ;  /* 0x000000741b6b7220 */ /* 0x080fe40000410000 */
[----:B------:R-:W-:-:S03]  /*43d0*/  FFMA.FTZ R91, R122, R116, R91 ;  /* 0x000000747a5b7223 */ /* 0x000fc6000001005b */
[----:B------:R-:W-:-:S04]  /*43e0*/  F2FP.BF16.F32.PACK_AB R107, RZ, R107 ;  /* 0x0000006bff6b723e */ /* 0x000fc800000010ff */
[----:B------:R-:W-:-:S07]  /*43f0*/  PRMT R113, R113, 0x5410, R107 ;  /* 0x0000541071717816 */ /* 0x000fce000000006b */
.L_x_1613:
        /* <DEDUP_REMOVED lines=11> */
.L_x_1614:
[----:B------:R-:W-:Y:S05]  /*44b0*/  BRA.U !UP2, `(.L_x_1615) ;  /* 0x000000010a187547 */ /* 0x000fea000b800000 */
[----:B------:R-:W-:Y:S01]  /*44c0*/  FMUL.FTZ R116, R120, UR32 ;  /* 0x0000002078747c20 */ /* 0x000fe20008410000 */
[----:B------:R-:W-:-:S03]  /*44d0*/  SHF.L.U32 R140, R119, 0x10, RZ ;  /* 0x00000010778c7819 */ /* 0x000fc600000006ff */
[-C--:B------:R-:W-:Y:S02]  /*44e0*/  FMUL.FTZ R107, R29, R116.reuse ;  /* 0x000000741d6b7220 */ /* 0x080fe40000410000 */
[----:B------:R-:W-:-:S03]  /*44f0*/  FFMA.FTZ R93, R140, R116, R93 ;  /* 0x000000748c5d7223 */ /* 0x000fc6000001005d */
[----:B------:R-:W-:-:S04]  /*4500*/  F2FP.BF16.F32.PACK_AB R107, RZ, R107 ;  /* 0x0000006bff6b723e */ /* 0x000fc800000010ff */
[----:B------:R-:W-:-:S07]  /*4510*/  PRMT R114, R114, 0x5410, R107 ;  /* 0x0000541072727816 */ /* 0x000fce000000006b */
.L_x_1615:
        /* <DEDUP_REMOVED lines=11> */
.L_x_1616:
        /* <DEDUP_REMOVED lines=10> */
.L_x_1609:
        /* <DEDUP_REMOVED lines=12> */
.L_x_1617:
        /* <DEDUP_REMOVED lines=12> */
.L_x_1618:
        /* <DEDUP_REMOVED lines=12> */
.L_x_1619:
        /* <DEDUP_REMOVED lines=12> */
.L_x_1620:
        /* <DEDUP_REMOVED lines=12> */
.L_x_1621:
        /* <DEDUP_REMOVED lines=12> */
.L_x_1622:
        /* <DEDUP_REMOVED lines=12> */
.L_x_1623:
        /* <DEDUP_REMOVED lines=12> */
.L_x_1601:
[----:B------:R-:W0:Y:S01]  /*4c70*/  @P0 LDC.64 R118, c[0x0][0x478] ;  /* 0x00011e00ff760b82 */ /* 0x000e220000000a00 */
[----:B------:R-:W1:Y:S01]  /*4c80*/  @UP2 LDCU.64 UR8, c[0x0][0x468] ;  /* 0x00008d00ff0827ac */ /* 0x000e620008000a00 */
[----:B------:R-:W-:-:S05]  /*4c90*/  HFMA2 R116, -RZ, RZ, 0, 9.5367431640625e-07 ;  /* 0x00000010ff747431 */ /* 0x000fca00000001ff */
[----:B-1----:R-:W-:-:S04]  /*4ca0*/  @P3 IMAD.WIDE.U32 R116, R121, R116, UR8 ;  /* 0x0000000879743e25 */ /* 0x002fc8000f8e0074 */
[----:B0-----:R-:W-:-:S05]  /*4cb0*/  @P0 IMAD.WIDE.U32 R118, R0, 0x10, R118 ;  /* 0x0000001000760825 */ /* 0x001fca00078e0076 */
[----:B------:R1:W-:Y:S04]  /*4cc0*/  @P0 STG.E.128 desc[UR14][R118.64], R104 ;  /* 0x0000006876000986 */ /* 0x0003e8000c101d0e */
[----:B------:R1:W-:Y:S02]  /*4cd0*/  @P3 STG.E.128 desc[UR14][R116.64], R112 ;  /* 0x0000007074003986 */ /* 0x0003e4000c101d0e */
.L_x_1590:
[----:B------:R-:W-:Y:S05]  /*4ce0*/  BSYNC.RECONVERGENT B0 ;  /* 0x0000000000007941 */ /* 0x000fea0003800200 */
.L_x_1589:
[----:B------:R-:W-:Y:S01]  /*4cf0*/  UIADD3 UR6, UPT, UPT, UR6, UR26, URZ ;  /* 0x0000001a06067290 */ /* 0x000fe2000fffe0ff */
[----:B------:R-:W-:-:S03]  /*4d00*/  PLOP3.LUT P1, PT, P1, PT, PT, 0x8, 0x80 ;  /* 0x000000000080781c */ /* 0x000fc60000f2e170 */
[----:B------:R-:W-:-:S09]  /*4d10*/  UISETP.GE.AND UP0, UPT, UR6, UR27, UPT ;  /* 0x0000001b0600728c */ /* 0x000fd2000bf06270 */
[----:B------:R-:W-:Y:S05]  /*4d20*/  BRA.U !UP0, `(.L_x_1624) ;  /* 0xffffffb9082c7547 */ /* 0x000fea000b83ffff */
.L_x_1548:
        /* <DEDUP_REMOVED lines=18> */
.L_x_1626:
[----:B------:R-:W-:Y:S05]  /*4e50*/  BSYNC.RECONVERGENT B0 ;  /* 0x0000000000007941 */ /* 0x000fea0003800200 */
.L_x_1625:
        /* <DEDUP_REMOVED lines=14> */
.L_x_1627:
        /* <DEDUP_REMOVED lines=12> */
.L_x_8012:


//--------------------- .text._ZN10layer_norm13ln_bwd_kernelINS_13Kernel_traitsIf13__nv_bfloat16S2_S2_fjLj2048ELj1ELj1ELj4ELj16ENS_18Kernel_traits_baseILj2048EfS2_S2_S2_fjLj128EEEEELb0ELb1ELb1ELb1EEEvNS_9BwdParamsE --------------------------
	.section	.text._ZN10layer_norm13ln_bwd_kernelINS_13Kernel_traitsIf13__nv_bfloat16S2_S2_fjLj2048ELj1ELj1ELj4ELj16ENS_18Kernel_traits_baseILj2048EfS2_S2_S2_fjLj128EEEEELb0ELb1ELb1ELb1EEEvNS_9BwdParamsE,"ax",@progbits
	.align	128
        .global         _ZN10layer_norm13ln_bwd_kernelINS_13Kernel_traitsIf13__nv_bfloat16S2_S2_fjLj2048ELj1ELj1ELj4ELj16ENS_18Kernel_traits_baseILj2048EfS2_S2_S2_fjLj128EEEEELb0ELb1ELb1ELb1EEEvNS_9BwdParamsE
        .type           _ZN10layer_norm13ln_bwd_kernelINS_13Kernel_traitsIf13__nv_bfloat16S2_S2_fjLj2048ELj1ELj1ELj4ELj16ENS_18Kernel_traits_baseILj2048EfS2_S2_S2_fjLj128EEEEELb0ELb1ELb1ELb1EEEvNS_9BwdParamsE,@function
        .size           _ZN10layer_norm13ln_bwd_kernelINS_13Kernel_traitsIf13__nv_bfloat16S2_S2_fjLj2048ELj1ELj1ELj4ELj16ENS_18Kernel_traits_baseILj2048EfS2_S2_S2_fjLj128EEEEELb0ELb1ELb1ELb1EEEvNS_9BwdParamsE,(.L_x_8013 - _ZN10layer_norm13ln_bwd_kernelINS_13Kernel_traitsIf13__nv_bfloat16S2_S2_fjLj2048ELj1ELj1ELj4ELj16ENS_18Kernel_traits_baseILj2048EfS2_S2_S2_fjLj128EEEEELb0ELb1ELb1ELb1EEEvNS_9BwdParamsE)
        .other          _ZN10layer_norm13ln_bwd_kernelINS_13Kernel_traitsIf13__nv_bfloat16S2_S2_fjLj2048ELj1ELj1ELj4ELj16ENS_18Kernel_traits_baseILj2048EfS2_S2_S2_fjLj128EEEEELb0ELb1ELb1ELb1EEEvNS_9BwdParamsE,@"STO_CUDA_ENTRY STV_DEFAULT"
_ZN10layer_norm13ln_bwd_kernelINS_13Kernel_traitsIf13__nv_bfloat16S2_S2_fjLj2048ELj1ELj1ELj4ELj16ENS_18Kernel_traits_baseILj2048EfS2_S2_S2_fjLj128EEEEELb0ELb1ELb1ELb1EEEvNS_9BwdParamsE:
.text._ZN10layer_norm13ln_bwd_kernelINS_13Kernel_traitsIf13__nv_bfloat16S2_S2_fjLj2048ELj1ELj1ELj4ELj16ENS_18Kernel_traits_baseILj2048EfS2_S2_S2_fjLj128EEEEELb0ELb1ELb1ELb1EEEvNS_9BwdParamsE:
        /* <DEDUP_REMOVED lines=36> */
[----:B------:R-:W0:Y:S01]  /*0240*/  LDCU.64 UR20, c[0x0][0x3c8] ;  /* 0x00007900ff1477ac */ /* 0x000e220008000a00 */
[----:B------:R-:W0:Y:S01]  /*0250*/  LDCU UR30, c[0x0][0x400] ;  /* 0x00008000ff1e77ac */ /* 0x000e220008000800 */
[----:B------:R-:W0:Y:S01]  /*0260*/  LDCU.64 UR4, c[0x0][0x438] ;  /* 0x00008700ff0477ac */ /* 0x000e220008000a00 */
[C---:B-1----:R-:W-:Y:S01]  /*0270*/  IMAD.WIDE.U32 R4, R0.reuse, 0x20, R4 ;  /* 0x0000002000047825 */ /* 0x042fe200078e0004 */
[----:B------:R-:W1:Y:S04]  /*0280*/  LDCU.64 UR6, c[0x0][0x478] ;  /* 0x00008f00ff0677ac */ /* 0x000e680008000a00 */
[----:B0-----:R-:W5:Y:S01]  /*0290*/  LDG.E.128 R40, desc[UR14][R4.64+0x1010] ;  /* 0x0010100e04287981 */ /* 0x001f62000c1e1d00 */
[----:B------:R-:W0:Y:S01]  /*02a0*/  LDCU.128 UR16, c[0x0][0x3f0] ;  /* 0x00007e00ff1077ac */ /* 0x000e220008000c00 */
[----:B----4-:R-:W-:-:S02]  /*02b0*/  IMAD.WIDE.U32 R2, R0, 0x20, R2 ;  /* 0x0000002000027825 */ /* 0x010fc400078e0002 */
[----:B------:R-:W5:Y:S01]  /*02c0*/  LDG.E.128 R36, desc[UR14][R4.64+0x1000] ;  /* 0x0010000e04247981 */ /* 0x000f62000c1e1d00 */
[----:B------:R-:W4:Y:S03]  /*02d0*/  LDCU.64 UR22, c[0x0][0x3c0] ;  /* 0x00007800ff1677ac */ /* 0x000f260008000a00 */
[----:B------:R-:W5:Y:S01]  /*02e0*/  LDG.E.128 R32, desc[UR14][R4.64+0x10] ;  /* 0x0000100e04207981 */ /* 0x000f62000c1e1d00 */
[----:B------:R-:W0:Y:S03]  /*02f0*/  LDCU.64 UR24, c[0x0][0x380] ;  /* 0x00007000ff1877ac */ /* 0x000e260008000a00 */
[----:B------:R-:W5:Y:S01]  /*0300*/  LDG.E.128 R28, desc[UR14][R4.64] ;  /* 0x0000000e041c7981 */ /* 0x000f62000c1e1d00 */
[----:B------:R-:W-:Y:S01]  /*0310*/  HFMA2 R104, -RZ, RZ, 0, 0 ;  /* 0x00000000ff687431 */ /* 0x000fe200000001ff */
[----:B------:R-:W-:-:S02]  /*0320*/  PLOP3.LUT P2, PT, PT, PT, PT, 0x8, 0x80 ;  /* 0x000000000080781c */ /* 0x000fc40003f4e170 */
[----:B------:R-:W5:Y:S04]  /*0330*/  LDG.E.128 R56, desc[UR14][R2.64] ;  /* 0x0000000e02387981 */ /* 0x000f68000c1e1d00 */
[----:B------:R-:W5:Y:S04]  /*0340*/  LDG.E.128 R52, desc[UR14][R2.64+0x10] ;  /* 0x0000100e02347981 */ /* 0x000f68000c1e1d00 */
[----:B------:R-:W5:Y:S04]  /*0350*/  LDG.E.128 R48, desc[UR14][R2.64+0x1000] ;  /* 0x0010000e02307981 */ /* 0x000f68000c1e1d00 */
[----:B------:R2:W5:Y:S01]  /*0360*/  LDG.E.128 R44, desc[UR14][R2.64+0x1010] ;  /* 0x0010100e022c7981 */ /* 0x000562000c1e1d00 */
[----:B------:R-:W-:Y:S01]  /*0370*/  UMOV UR8, UR12 ;  /* 0x0000000c00087c82 */ /* 0x000fe20008000000 */
[----:B01234-:R-:W-:-:S07]  /*0380*/  SHF.R.U32.HI R2, RZ, 0x5, R0 ;  /* 0x00000005ff027819 */ /* 0x01ffce0000011600 */
.L_x_1696:
        /* <DEDUP_REMOVED lines=32> */
[C---:B------:R-:W-:Y:S01]  /*0590*/  IADD3 R129, PT, PT, R127.reuse, 0x80, RZ ;  /* 0x000000807f817810 */ /* 0x040fe20007ffe0ff */
[--C-:B0-----:R-:W-:Y:S02]  /*05a0*/  IMAD.WIDE.U32 R16, R127, 0x10, R8.reuse ;  /* 0x000000107f107825 */ /* 0x101fe400078e0008 */
[----:B------:R-:W-:Y:S01]  /*05b0*/  ULEA.HI.X UR9, UR8, UR23, UR9, 0x2, UP0 ;  /* 0x0000001708097291 */ /* 0x000fe200080f1409 */
[----:B------:R-:W-:Y:S02]  /*05c0*/  LEA.HI.SX32 R7, R7, R0, 0x1d ;  /* 0x0000000007077211 */ /* 0x000fe400078feaff */
[----:B------:R-:W-:Y:S01]  /*05d0*/  MOV R120, UR10 ;  /* 0x0000000a00787c02 */ /* 0x000fe20008000f00 */
[----:B------:R-:W-:Y:S01]  /*05e0*/  IMAD.WIDE.U32 R8, R129, 0x10, R8 ;  /* 0x0000001081087825 */ /* 0x000fe200078e0008 */
[----:B------:R-:W2:Y:S01]  /*05f0*/  LDG.E.128 R16, desc[UR14][R16.64] ;  /* 0x0000000e10107981 */ /* 0x000ea2000c1e1d00 */
[----:B------:R-:W-:-:S02]  /*0600*/  MOV R121, UR9 ;  /* 0x0000000900797c02 */ /* 0x000fc40008000f00 */
[C-C-:B-1----:R-:W-:Y:S01]  /*0610*/  IMAD.WIDE.U32 R12, R7.reuse, 0x10, R4.reuse ;  /* 0x00000010070c7825 */ /* 0x142fe200078e0004 */
[----:B------:R-:W-:Y:S01]  /*0620*/  IADD3 R7, PT, PT, R7, 0x80, RZ ;  /* 0x0000008007077810 */ /* 0x000fe20007ffe0ff */
[----:B------:R-:W3:Y:S04]  /*0630*/  LDG.E.128 R8, desc[UR14][R8.64] ;  /* 0x0000000e08087981 */ /* 0x000ee8000c1e1d00 */
[----:B------:R0:W4:Y:S01]  /*0640*/  LDG.E R3, desc[UR14][R120.64] ;  /* 0x0000000e78037981 */ /* 0x000122000c1e1900 */
        /* <DEDUP_REMOVED lines=13> */
[----:B--2---:R-:W-:Y:S02]  /*0720*/  PRMT R124, R16, 0x7632, R124 ;  /* 0x00007632107c7816 */ /* 0x004fe4000000007c */
[C---:B------:R-:W-:Y:S02]  /*0730*/  SHF.L.U32 R128, R17.reuse, 0x10, RZ ;  /* 0x0000001011807819 */ /* 0x040fe400000006ff */
[C---:B------:R-:W-:Y:S02]  /*0740*/  SHF.L.U32 R130, R18.reuse, 0x10, RZ ;  /* 0x0000001012827819 */ /* 0x040fe400000006ff */
[----:B------:R-:W-:Y:S02]  /*0750*/  PRMT R127, R17, 0x7632, R127 ;  /* 0x00007632117f7816 */ /* 0x000fe4000000007f */
[----:B----4-:R-:W-:Y:S02]  /*0760*/  FSEL R137, R3, RZ, !P0 ;  /* 0x000000ff03897208 */ /* 0x010fe40004000000 */
[----:B------:R-:W-:-:S02]  /*0770*/  PRMT R129, R18, 0x7632, R129 ;  /* 0x0000763212817816 */ /* 0x000fc40000000081 */
[----:B------:R-:W-:Y:S02]  /*0780*/  PRMT R131, R19, 0x7632, R131 ;  /* 0x0000763213837816 */ /* 0x000fe40000000083 */
[----:B---3--:R-:W-:Y:S02]  /*0790*/  PRMT R120, R8, 0x7632, R120 ;  /* 0x0000763208787816 */ /* 0x008fe40000000078 */
[----:B0-----:R-:W-:Y:S02]  /*07a0*/  PRMT R122, R9, 0x7632, R122 ;  /* 0x00007632097a7816 */ /* 0x001fe4000000007a */
[----:B------:R-:W-:Y:S02]  /*07b0*/  PRMT R133, R10, 0x7632, R133 ;  /* 0x000076320a857816 */ /* 0x000fe40000000085 */
[C---:B------:R-:W-:Y:S02]  /*07c0*/  PRMT R134, R11.reuse, 0x7632, R134 ;  /* 0x000076320b867816 */ /* 0x040fe40000000086 */
[----:B------:R-:W-:-:S02]  /*07d0*/  SHF.L.U32 R135, R11, 0x10, RZ ;  /* 0x000000100b877819 */ /* 0x000fc400000006ff */
[----:B------:R-:W-:Y:S02]  /*07e0*/  SHF.L.U32 R11, R124, 0x10, RZ ;  /* 0x000000107c0b7819 */ /* 0x000fe400000006ff */
[----:B------:R-:W-:Y:S02]  /*07f0*/  SHF.L.U32 R125, R16, 0x10, RZ ;  /* 0x00000010107d7819 */ /* 0x000fe400000006ff */
[C---:B------:R-:W-:Y:S02]  /*0800*/  PRMT R18, R13.reuse, 0x7632, R18 ;  /* 0x000076320d127816 */ /* 0x040fe40000000012 */
[----:B------:R-:W-:Y:S02]  /*0810*/  SHF.L.U32 R17, R13, 0x10, RZ ;  /* 0x000000100d117819 */ /* 0x000fe400000006ff */
[----:B------:R-:W-:Y:S01]  /*0820*/  SHF.L.U32 R121, R8, 0x10, RZ ;  /* 0x0000001008797819 */ /* 0x000fe200000006ff */
[----:B------:R-:W-:Y:S01]  /*0830*/  FADD.FTZ R8, -R137, R128 ;  /* 0x0000008089087221 */ /* 0x000fe20000010100 */
[----:B------:R-:W-:Y:S01]  /*0840*/  SHF.L.U32 R123, R9, 0x10, RZ ;  /* 0x00000010097b7819 */ /* 0x000fe200000006ff */
[----:B------:R-:W-:Y:S01]  /*0850*/  FADD.FTZ R9, -R137, R130 ;  /* 0x0000008289097221 */ /* 0x000fe20000010100 */
[----:B------:R-:W-:-:S02]  /*0860*/  SHF.L.U32 R132, R19, 0x10, RZ ;  /* 0x0000001013847819 */ /* 0x000fc400000006ff */
[C---:B------:R-:W-:Y:S02]  /*0870*/  PRMT R16, R14.reuse, 0x7632, R16 ;  /* 0x000076320e107816 */ /* 0x040fe40000000010 */
[----:B------:R-:W-:Y:S02]  /*0880*/  SHF.L.U32 R13, R14, 0x10, RZ ;  /* 0x000000100e0d7819 */ /* 0x000fe400000006ff */
[C---:B------:R-:W-:Y:S02]  /*0890*/  PRMT R126, R12.reuse, 0x7632, R126 ;  /* 0x000076320c7e7816 */ /* 0x040fe4000000007e */
        /* <DEDUP_REMOVED lines=8> */
[----:B------:R-:W-:Y:S01]  /*0920*/  SHF.L.U32 R146, R134, 0x10, RZ ;  /* 0x0000001086927819 */ /* 0x000fe200000006ff */
[----:B------:R-:W-:Y:S01]  /*0930*/  FADD.FTZ R11, -R137, R11 ;  /* 0x0000000b890b7221 */ /* 0x000fe20000010100 */
[----:B------:R-:W-:Y:S01]  /*0940*/  PRMT R12, R15, 0x7632, R12 ;  /* 0x000076320f0c7816 */ /* 0x000fe2000000000c */
        /* <DEDUP_REMOVED lines=13> */
[----:B------:R-:W-:-:S02]  /*0a20*/  SHF.L.U32 R126, R126, 0x10, RZ ;  /* 0x000000107e7e7819 */ /* 0x000fc400000006ff */
[----:B------:R-:W-:Y:S01]  /*0a30*/  SHF.L.U32 R142, R12, 0x10, RZ ;  /* 0x000000100c8e7819 */ /* 0x000fe200000006ff */
[----:B------:R-:W-:Y:S01]  /*0a40*/  FMUL.FTZ R12, R11, UR32 ;  /* 0x000000200b0c7c20 */ /* 0x000fe20008410000 */
[C---:B------:R-:W-:Y:S02]  /*0a50*/  PRMT R137, R4.reuse, 0x7632, R137 ;  /* 0x0000763204897816 */ /* 0x040fe40000000089 */
[----:B------:R-:W-:Y:S01]  /*0a60*/  SHF.L.U32 R139, R4, 0x10, RZ ;  /* 0x00000010048b7819 */ /* 0x000fe200000006ff */
[-C--:B-----5:R-:W-:Y:S01]  /*0a70*/  FMUL.FTZ R4, R56, R19.reuse ;  /* 0x0000001338047220 */ /* 0x0a0fe20000410000 */
[----:B------:R-:W-:Y:S01]  /*0a80*/  FMUL.FTZ R3, R3, UR32 ;  /* 0x0000002003037c20 */ /* 0x000fe20008410000 */
[----:B------:R-:W-:Y:S01]  /*0a90*/  PRMT R120, R7, 0x7632, R120 ;  /* 0x0000763207787816 */ /* 0x000fe20000000078 */
[----:B------:R-:W-:Y:S01]  /*0aa0*/  FADD.FTZ R77, R77, R126 ;  /* 0x0000007e4d4d7221 */ /* 0x000fe20000010000 */
[----:B------:R-:W-:Y:S01]  /*0ab0*/  SHF.L.U32 R121, R7, 0x10, RZ ;  /* 0x0000001007797819 */ /* 0x000fe200000006ff */
[----:B------:R-:W-:Y:S01]  /*0ac0*/  FMUL.FTZ R7, R9, UR32 ;  /* 0x0000002009077c20 */ /* 0x000fe20008410000 */
[-C--:B------:R-:W-:Y:S01]  /*0ad0*/  FFMA.FTZ R61, R12, R126.reuse, R61 ;  /* 0x0000007e0c3d7223 */ /* 0x080fe2000001003d */
[----:B------:R-:W-:Y:S01]  /*0ae0*/  FMUL.FTZ R11, R57, R126 ;  /* 0x0000007e390b7220 */ /* 0x000fe20000410000 */
[C---:B------:R-:W-:Y:S01]  /*0af0*/  PRMT R124, R5.reuse, 0x7632, R124 ;  /* 0x00007632057c7816 */ /* 0x040fe2000000007c */
[----:B------:R-:W-:Y:S01]  /*0b00*/  FMUL.FTZ R9, R132, UR32 ;  /* 0x0000002084097c20 */ /* 0x000fe20008410000 */
[----:B------:R-:W-:Y:S01]  /*0b10*/  SHF.L.U32 R125, R5, 0x10, RZ ;  /* 0x00000010057d7819 */ /* 0x000fe200000006ff */
[----:B------:R-:W-:Y:S01]  /*0b20*/  FADD.FTZ R126, RZ, R4 ;  /* 0x00000004ff7e7221 */ /* 0x000fe20000010000 */
[----:B------:R-:W-:Y:S01]  /*0b30*/  FMUL.FTZ R5, R8, UR32 ;  /* 0x0000002008057c20 */ /* 0x000fe20008410000 */
[----:B------:R-:W-:Y:S01]  /*0b40*/  SHF.L.U32 R132, R18, 0x10, RZ ;  /* 0x0000001012847819 */ /* 0x000fe200000006ff */
[C---:B------:R-:W-:Y:S01]  /*0b50*/  FFMA.FTZ R135, R3.reuse, R4, RZ ;  /* 0x0000000403877223 */ /* 0x040fe200000100ff */
[----:B------:R-:W-:Y:S01]  /*0b60*/  FADD.FTZ R76, R76, R19 ;  /* 0x000000134c4c7221 */ /* 0x000fe20000010000 */
[----:B------:R-:W-:Y:S01]  /*0b70*/  FFMA.FTZ R60, R3, R19, R60 ;  /* 0x00000013033c7223 */ /* 0x000fe2000001003c */
[----:B------:R-:W-:Y:S01]  /*0b80*/  FMUL.FTZ R18, R130, UR32 ;  /* 0x0000002082127c20 */ /* 0x000fe20008410000 */
[C---:B------:R-:W-:Y:S01]  /*0b90*/  PRMT R122, R6.reuse, 0x7632, R122 ;  /* 0x00007632067a7816 */ /* 0x040fe2000000007a */
[----:B------:R-:W-:Y:S01]  /*0ba0*/  FMUL.FTZ R19, R127, UR32 ;  /* 0x000000207f137c20 */ /* 0x000fe20008410000 */
[----:B------:R-:W-:Y:S01]  /*0bb0*/  SHF.L.U32 R123, R6, 0x10, RZ ;  /* 0x00000010067b7819 */ /* 0x000fe200000006ff */
[-C--:B------:R-:W-:Y:S01]  /*0bc0*/  FMUL.FTZ R6, R58, R17.reuse ;  /* 0x000000113a067220 */ /* 0x080fe20000410000 */
[----:B------:R-:W-:Y:S01]  /*0bd0*/  FADD.FTZ R127, R126, R11 ;  /* 0x0000000b7e7f7221 */ /* 0x000fe20000010000 */
[----:B------:R-:W-:Y:S01]  /*0be0*/  FADD.FTZ R78, R78, R17 ;  /* 0x000000114e4e7221 */ /* 0x000fe20000010000 */
[----:B------:R-:W-:Y:S01]  /*0bf0*/  FFMA.FTZ R62, R5, R17, R62 ;  /* 0x00000011053e7223 */ /* 0x000fe2000001003e */
[----:B------:R-:W-:Y:S01]  /*0c00*/  FFMA.FTZ R126, R12, R11, R135 ;  /* 0x0000000b0c7e7223 */ /* 0x000fe20000010087 */
[----:B------:R-:W-:Y:S01]  /*0c10*/  FADD.FTZ R83, R83, R142 ;  /* 0x0000008e53537221 */ /* 0x000fe20000010000 */
[-C--:B------:R-:W-:Y:S01]  /*0c20*/  FFMA.FTZ R67, R18, R142.reuse, R67 ;  /* 0x0000008e12437223 */ /* 0x080fe20000010043 */
[----:B------:R-:W-:Y:S01]  /*0c30*/  FMUL.FTZ R17, R55, R142 ;  /* 0x0000008e37117220 */ /* 0x000fe20000410000 */
[----:B------:R-:W-:Y:S01]  /*0c40*/  FADD.FTZ R80, R80, R13 ;  /* 0x0000000d50507221 */ /* 0x000fe20000010000 */
[-C--:B------:R-:W-:Y:S01]  /*0c50*/  FFMA.FTZ R64, R7, R13.reuse, R64 ;  /* 0x0000000d07407223 */ /* 0x080fe20000010040 */
[----:B------:R-:W-:Y:S01]  /*0c60*/  FMUL.FTZ R8, R52, R13 ;  /* 0x0000000d34087220 */ /* 0x000fe20000410000 */
[----:B------:R-:W-:Y:S01]  /*0c70*/  FMUL.FTZ R129, R129, UR32 ;  /* 0x0000002081817c20 */ /* 0x000fe20008410000 */
[----:B------:R-:W-:Y:S01]  /*0c80*/  SHF.L.U32 R142, R124, 0x10, RZ ;  /* 0x000000107c8e7819 */ /* 0x000fe200000006ff */
[----:B------:R-:W-:Y:S01]  /*0c90*/  FMUL.FTZ R13, R59, R132 ;  /* 0x000000843b0d7220 */ /* 0x000fe20000410000 */
[----:B------:R-:W-:Y:S01]  /*0ca0*/  FADD.FTZ R124, R127, R6 ;  /* 0x000000067f7c7221 */ /* 0x000fe20000010000 */
[----:B------:R-:W-:Y:S01]  /*0cb0*/  FMUL.FTZ R14, R14, UR32 ;  /* 0x000000200e0e7c20 */ /* 0x000fe20008410000 */
[----:B------:R-:W-:Y:S01]  /*0cc0*/  FFMA.FTZ R127, R5, R6, R126 ;  /* 0x00000006057f7223 */ /* 0x000fe2000001007e */
[----:B------:R-:W-:Y:S01]  /*0cd0*/  SHF.L.U32 R15, R15, 0x10, RZ ;  /* 0x000000100f0f7819 */ /* 0x000fe200000006ff */
[----:B------:R-:W-:Y:S01]  /*0ce0*/  FADD.FTZ R86, R86, R125 ;  /* 0x0000007d56567221 */ /* 0x000fe20000010000 */
[----:B------:R-:W-:Y:S01]  /*0cf0*/  SHF.L.U32 R140, R16, 0x10, RZ ;  /* 0x00000010108c7819 */ /* 0x000fe200000006ff */
[-C--:B------:R-:W-:Y:S01]  /*0d00*/  FFMA.FTZ R70, R129, R125.reuse, R70 ;  /* 0x0000007d81467223 */ /* 0x080fe20000010046 */
[----:B------:R-:W-:Y:S01]  /*0d10*/  FMUL.FTZ R130, R50, R125 ;  /* 0x0000007d32827220 */ /* 0x000fe20000410000 */
[----:B------:R-:W-:Y:S01]  /*0d20*/  FADD.FTZ R125, R124, R13 ;  /* 0x0000000d7c7d7221 */ /* 0x000fe20000010000 */
[----:B------:R-:W-:Y:S01]  /*0d30*/  FFMA.FTZ R124, R14, R13, R127 ;  /* 0x0000000d0e7c7223 */ /* 0x000fe2000001007f */
        /* <DEDUP_REMOVED lines=9> */
[----:B------:R-:W-:Y:S01]  /*0dd0*/  FADD.FTZ R79, R79, R132 ;  /* 0x000000844f4f7221 */ /* 0x000fe20000010000 */
[----:B------:R-:W-:Y:S01]  /*0de0*/  FFMA.FTZ R63, R14, R132, R63 ;  /* 0x000000840e3f7223 */ /* 0x000fe2000001003f */
[----:B------:R-:W-:Y:S01]  /*0df0*/  FADD.FTZ R88, R88, R123 ;  /* 0x0000007b58587221 */ /* 0x000fe20000010000 */
[-C--:B------:R-:W-:Y:S01]  /*0e00*/  FFMA.FTZ R72, R131, R123.reuse, R72 ;  /* 0x0000007b83487223 */ /* 0x080fe20000010048 */
        /* <DEDUP_REMOVED lines=25> */
[----:B------:R-:W-:Y:S01]  /*0fa0*/  FADD.FTZ R84, R84, R139 ;  /* 0x0000008b54547221 */ /* 0x000fe20000010000 */
[----:B------:R-:W-:Y:S01]  /*0fb0*/  FFMA.FTZ R68, R19, R139, R68 ;  /* 0x0000008b13447223 */ /* 0x000fe20000010044 */
[----:B------:R-:W-:Y:S01]  /*0fc0*/  FMUL.FTZ R138, R138, UR32 ;  /* 0x000000208a8a7c20 */ /* 0x000fe20008410000 */
[----:B------:R-:W-:Y:S01]  /*0fd0*/  FMUL.FTZ R139, R45, R126 ;  /* 0x0000007e2d8b7220 */ /* 0x000fe20000410000 */
[----:B------:R-:W-:Y:S01]  /*0fe0*/  FADD.FTZ R122, R125, R132 ;  /* 0x000000847d7a7221 */ /* 0x000fe20000010000 */
[----:B------:R-:W-:Y:S01]  /*0ff0*/  FFMA.FTZ R123, R131, R132, R120 ;  /* 0x00000084837b7223 */ /* 0x000fe20000010078 */
[----:B------:R-:W-:Y:S01]  /*1000*/  FADD.FTZ R90, R90, R121 ;  /* 0x000000795a5a7221 */ /* 0x000fe20000010000 */
[-C--:B------:R-:W-:Y:S01]  /*1010*/  FFMA.FTZ R74, R133, R121.reuse, R74 ;  /* 0x00000079854a7223 */ /* 0x080fe2000001004a */
[----:B------:R-:W-:Y:S01]  /*1020*/  FMUL.FTZ R144, R46, R121 ;  /* 0x000000792e907220 */ /* 0x000fe20000410000 */
[----:B------:R-:W-:Y:S01]  /*1030*/  FADD.FTZ R121, R122, R139 ;  /* 0x0000008b7a797221 */ /* 0x000fe20000010000 */
[C---:B------:R-:W-:Y:S01]  /*1040*/  FFMA.FTZ R120, R138.reuse, R139, R123 ;  /* 0x0000008b8a787223 */ /* 0x040fe2000001007b */
        /* <DEDUP_REMOVED lines=15> */
.L_x_1629:
        /* <DEDUP_REMOVED lines=14> */
.L_x_1630:
        /* <DEDUP_REMOVED lines=34> */
[----:B------:R-:W1:Y:S01]  /*1440*/  SHFL.DOWN PT, R120, R127, 0x1, 0x1f ;  /* 0x08201f007f787f89 */ /* 0x000e6200000e0000 */
[----:B------:R-:W-:-:S03]  /*1450*/  IADD3 R123, PT, PT, R124, 0x2020, RZ ;  /* 0x000020207c7b7810 */ /* 0x000fc60007ffe0ff */
[----:B---3--:R-:W-:Y:S01]  /*1460*/  @P3 IMAD.WIDE.U32 R142, R147, R142, UR26 ;  /* 0x0000001a938e3e25 */ /* 0x008fe2000f8e008e */
        /* <DEDUP_REMOVED lines=61> */
.L_x_1633:
        /* <DEDUP_REMOVED lines=12> */
.L_x_1634:
        /* <DEDUP_REMOVED lines=12> */
.L_x_1635:
        /* <DEDUP_REMOVED lines=12> */
.L_x_1636:
        /* <DEDUP_REMOVED lines=12> */
.L_x_1637:
        /* <DEDUP_REMOVED lines=12> */
.L_x_1638:
        /* <DEDUP_REMOVED lines=12> */
.L_x_1639:
        /* <DEDUP_REMOVED lines=13> */
.L_x_1632:
        /* <DEDUP_REMOVED lines=18> */
.L_x_1641:
[----:B------:R-:W-:Y:S05]  /*1eb0*/  BRA.U !UP1, `(.L_x_1642) ;  /* 0x0000000109187547 */ /* 0x000fea000b800000 */
[----:B------:R-:W-:Y:S01]  /*1ec0*/  FMUL.FTZ R118, R116, UR31 ;  /* 0x0000001f74767c20 */ /* 0x000fe20008410000 */
[----:B------:R-:W-:-:S03]  /*1ed0*/  SHF.L.U32 R142, R123, 0x10, RZ ;  /* 0x000000107b8e7819 */ /* 0x000fc600000006ff */
[-C--:B------:R-:W-:Y:S02]  /*1ee0*/  FMUL.FTZ R119, R29, R118.reuse ;  /* 0x000000761d777220 */ /* 0x080fe40000410000 */
[----:B------:R-:W-:-:S03]  /*1ef0*/  FFMA.FTZ R105, R142, R118, R105 ;  /* 0x000000768e697223 */ /* 0x000fc60000010069 */
[----:B------:R-:W-:-:S04]  /*1f00*/  F2FP.BF16.F32.PACK_AB R119, RZ, R119 ;  /* 0x00000077ff77723e */ /* 0x000fc800000010ff */
[----:B------:R-:W-:-:S07]  /*1f10*/  PRMT R112, R112, 0x5410, R119 ;  /* 0x0000541070707816 */ /* 0x000fce0000000077 */
.L_x_1642:
        /* <DEDUP_REMOVED lines=23> */
.L_x_1643:
[----:B------:R-:W-:Y:S05]  /*2090*/  BRA.U !UP1, `(.L_x_1644) ;  /* 0x0000000109187547 */ /* 0x000fea000b800000 */
[----:B------:R-:W-:Y:S01]  /*20a0*/  FMUL.FTZ R142, R118, UR31 ;  /* 0x0000001f768e7c20 */ /* 0x000fe20008410000 */
[----:B------:R-:W-:-:S03]  /*20b0*/  SHF.L.U32 R152, R122, 0x10, RZ ;  /* 0x000000107a987819 */ /* 0x000fc600000006ff */
[-C--:B------:R-:W-:Y:S02]  /*20c0*/  FMUL.FTZ R122, R31, R142.reuse ;  /* 0x0000008e1f7a7220 */ /* 0x080fe40000410000 */
[----:B------:R-:W-:-:S03]  /*20d0*/  FFMA.FTZ R107, R152, R142, R107 ;  /* 0x0000008e986b7223 */ /* 0x000fc6000001006b */
[----:B------:R-:W-:-:S04]  /*20e0*/  F2FP.BF16.F32.PACK_AB R122, RZ, R122 ;  /* 0x0000007aff7a723e */ /* 0x000fc800000010ff */
[----:B------:R-:W-:-:S07]  /*20f0*/  PRMT R113, R113, 0x5410, R122 ;  /* 0x0000541071717816 */ /* 0x000fce000000007a */
.L_x_1644:
        /* <DEDUP_REMOVED lines=11> */
.L_x_1645:
[----:B------:R-:W-:Y:S05]  /*21b0*/  BRA.U !UP1, `(.L_x_1646) ;  /* 0x0000000109187547 */ /* 0x000fea000b800000 */
[----:B------:R-:W-:Y:S01]  /*21c0*/  FMUL.FTZ R122, R148, UR31 ;  /* 0x0000001f947a7c20 */ /* 0x000fe20008410000 */
[----:B------:R-:W-:-:S03]  /*21d0*/  SHF.L.U32 R142, R121, 0x10, RZ ;  /* 0x00000010798e7819 */ /* 0x000fc600000006ff */
[-C--:B------:R-:W-:Y:S02]  /*21e0*/  FMUL.FTZ R121, R33, R122.reuse ;  /* 0x0000007a21797220 */ /* 0x080fe40000410000 */
[----:B------:R-:W-:-:S03]  /*21f0*/  FFMA.FTZ R101, R142, R122, R101 ;  /* 0x0000007a8e657223 */ /* 0x000fc60000010065 */
[----:B------:R-:W-:-:S04]  /*2200*/  F2FP.BF16.F32.PACK_AB R121, RZ, R121 ;  /* 0x00000079ff79723e */ /* 0x000fc800000010ff */
[----:B------:R-:W-:-:S07]  /*2210*/  PRMT R114, R114, 0x5410, R121 ;  /* 0x0000541072727816 */ /* 0x000fce0000000079 */
.L_x_1646:
        /* <DEDUP_REMOVED lines=11> */
.L_x_1647:
        /* <DEDUP_REMOVED lines=10> */
.L_x_1631:
        /* <DEDUP_REMOVED lines=15> */
.L_x_1649:
[----:B------:R-:W-:Y:S05]  /*2460*/  BRA.U !UP1, `(.L_x_1650) ;  /* 0x0000000109307547 */ /* 0x000fea000b800000 */
[----:B------:R-:W-:Y:S01]  /*2470*/  @P0 PRMT R149, R24, 0x7632, R149 ;  /* 0x0000763218950816 */ /* 0x000fe20000000095 */
[----:B------:R-:W-:Y:S01]  /*2480*/  @P0 FFMA.FTZ R150, R12, UR13, R141 ;  /* 0x0000000d0c960c23 */ /* 0x000fe2000801008d */
[----:B------:R-:W-:Y:S02]  /*2490*/  @!P0 SHF.L.U32 R148, R148, 0x10, RZ ;  /* 0x0000001094948819 */ /* 0x000fe400000006ff */
[----:B------:R-:W-:Y:S01]  /*24a0*/  @P0 SHF.L.U32 R149, R149, 0x10, RZ ;  /* 0x0000001095950819 */ /* 0x000fe200000006ff */
        /* <DEDUP_REMOVED lines=8> */
.L_x_1650:
        /* <DEDUP_REMOVED lines=11> */
.L_x_1651:
        /* <DEDUP_REMOVED lines=11> */
.L_x_1652:
        /* <DEDUP_REMOVED lines=11> */
.L_x_1653:
        /* <DEDUP_REMOVED lines=13> */
.L_x_1654:
        /* <DEDUP_REMOVED lines=11> */
.L_x_1655:
        /* <DEDUP_REMOVED lines=13> */
.L_x_1648:
[----:B------:R-:W-:Y:S02]  /*2990*/  ISETP.LT.AND P0, PT, RZ, UR33, PT ;  /* 0x00000021ff007c0c */ /* 0x000fe4000bf01270 */
[----:B------:R-:W-:Y:S02]  /*29a0*/  SHF.L.U32 R149, R143, 0x10, RZ ;  /* 0x000000108f957819 */ /* 0x000fe400000006ff */
[----:B------:R-:W-:Y:S02]  /*29b0*/  PLOP3.LUT P4, PT, PT, PT, UP2, 0x80, 0x8 ;  /* 0x000000000008781c */ /* 0x000fe40003f8f028 */
[----:B------:R-:W-:-:S07]  /*29c0*/  SHF.L.U32 R143, R142, 0x10, RZ ;  /* 0x000000108e8f7819 */ /* 0x000fce00000006ff */
[--C-:B------:R-:W-:Y:S01]  /*29d0*/  @P0 FFMA.FTZ R118, R12, UR13, R141.reuse ;  /* 0x0000000d0c760c23 */ /* 0x100fe2000801008d */
[----:B------:R-:W-:Y:S01]  /*29e0*/  @!P0 PRMT R116, R24, 0x7632, R116 ;  /* 0x0000763218748816 */ /* 0x000fe20000000074 */
[----:B------:R-:W-:Y:S01]  /*29f0*/  @P0 FFMA.FTZ R119, R5, UR13, R141 ;  /* 0x0000000d05770c23 */ /* 0x000fe2000801008d */
[----:B------:R-:W-:Y:S01]  /*2a00*/  @P0 SHF.L.U32 R117, R148, 0x10, RZ ;  /* 0x0000001094750819 */ /* 0x000fe200000006ff */
[----:B------:R-:W-:Y:S01]  /*2a10*/  @P0 FADD.FTZ R118, R11, -R118 ;  /* 0x800000760b760221 */ /* 0x000fe20000010000 */
[----:B------:R-:W-:Y:S01]  /*2a20*/  @!P0 SHF.L.U32 R116, R116, 0x10, RZ ;  /* 0x0000001074748819 */ /* 0x000fe200000006ff */
[----:B------:R-:W-:Y:S01]  /*2a30*/  @P0 FADD.FTZ R119, R6, -R119 ;  /* 0x8000007706770221 */ /* 0x000fe20000010000 */
[----:B------:R-:W-:Y:S01]  /*2a40*/  SHF.L.U32 R148, R25, 0x10, RZ ;  /* 0x0000001019947819 */ /* 0x000fe200000006ff */
[----:B------:R-:W-:Y:S01]  /*2a50*/  @P0 FFMA.FTZ R116, R118, UR32, R117 ;  /* 0x0000002076740c23 */ /* 0x000fe20008010075 */
[--C-:B------:R-:W-:Y:S01]  /*2a60*/  @P0 FFMA.FTZ R118, R14, UR13, R141.reuse ;  /* 0x0000000d0e760c23 */ /* 0x100fe2000801008d */
[----:B------:R-:W-:-:S02]  /*2a70*/  @P0 FFMA.FTZ R117, R7, UR13, R141 ;  /* 0x0000000d07750c23 */ /* 0x000fc4000801008d */
[----:B------:R-:W-:Y:S01]  /*2a80*/  @P0 FFMA.FTZ R148, R119, UR32, R148 ;  /* 0x0000002077940c23 */ /* 0x000fe20008010094 */
[----:B------:R-:W-:Y:S01]  /*2a90*/  @P0 FADD.FTZ R152, R13, -R118 ;  /* 0x800000760d980221 */ /* 0x000fe20000010000 */
[----:B------:R-:W-:Y:S01]  /*2aa0*/  SHF.L.U32 R118, R26, 0x10, RZ ;  /* 0x000000101a767819 */ /* 0x000fe200000006ff */
[----:B------:R-:W-:Y:S01]  /*2ab0*/  @P0 FADD.FTZ R117, R8, -R117 ;  /* 0x8000007508750221 */ /* 0x000fe20000010000 */
[----:B------:R-:W-:Y:S01]  /*2ac0*/  SHF.L.U32 R119, R27, 0x10, RZ ;  /* 0x000000101b777819 */ /* 0x000fe200000006ff */
[----:B------:R-:W-:Y:S01]  /*2ad0*/  @P0 FFMA.FTZ R149, R152, UR32, R149 ;  /* 0x0000002098950c23 */ /* 0x000fe20008010095 */
[--C-:B------:R-:W-:Y:S01]  /*2ae0*/  @P0 FFMA.FTZ R152, R16, UR13, R141.reuse ;  /* 0x0000000d10980c23 */ /* 0x100fe2000801008d */
[----:B------:R-:W-:Y:S01]  /*2af0*/  @P0 FFMA.FTZ R118, R117, UR32, R118 ;  /* 0x0000002075760c23 */ /* 0x000fe20008010076 */
[----:B------:R-:W-:Y:S02]  /*2b00*/  @P0 FFMA.FTZ R117, R9, UR13, R141 ;  /* 0x0000000d09750c23 */ /* 0x000fe4000801008d */
[----:B------:R-:W-:-:S02]  /*2b10*/  @P0 FADD.FTZ R152, R15, -R152 ;  /* 0x800000980f980221 */ /* 0x000fc40000010000 */
        /* <DEDUP_REMOVED lines=18> */
.L_x_1656:
[----:B------:R-:W-:Y:S05]  /*2c40*/  BRA.U !UP1, `(.L_x_1657) ;  /* 0x0000000109187547 */ /* 0x000fea000b800000 */
[----:B------:R-:W-:Y:S01]  /*2c50*/  FMUL.FTZ R150, R116, UR31 ;  /* 0x0000001f74967c20 */ /* 0x000fe20008410000 */
[----:B------:R-:W-:-:S03]  /*2c60*/  SHF.L.U32 R152, R123, 0x10, RZ ;  /* 0x000000107b987819 */ /* 0x000fc600000006ff */
[-C--:B------:R-:W-:Y:S02]  /*2c70*/  FMUL.FTZ R123, R29, R150.reuse ;  /* 0x000000961d7b7220 */ /* 0x080fe40000410000 */
[----:B------:R-:W-:-:S03]  /*2c80*/  FFMA.FTZ R105, R152, R150, R105 ;  /* 0x0000009698697223 */ /* 0x000fc60000010069 */
[----:B------:R-:W-:-:S04]  /*2c90*/  F2FP.BF16.F32.PACK_AB R123, RZ, R123 ;  /* 0x0000007bff7b723e */ /* 0x000fc800000010ff */
[----:B------:R-:W-:-:S07]  /*2ca0*/  PRMT R112, R112, 0x5410, R123 ;  /* 0x0000541070707816 */ /* 0x000fce000000007b */
.L_x_1657:
        /* <DEDUP_REMOVED lines=9> */
.L_x_1658:
[----:B------:R-:W-:Y:S05]  /*2d40*/  BRA.U !UP1, `(.L_x_1659) ;  /* 0x0000000109187547 */ /* 0x000fea000b800000 */
[----:B------:R-:W-:Y:S01]  /*2d50*/  FMUL.FTZ R148, R149, UR31 ;  /* 0x0000001f95947c20 */ /* 0x000fe20008410000 */
[----:B------:R-:W-:-:S03]  /*2d60*/  SHF.L.U32 R150, R122, 0x10, RZ ;  /* 0x000000107a967819 */ /* 0x000fc600000006ff */
[-C--:B------:R-:W-:Y:S02]  /*2d70*/  FMUL.FTZ R122, R31, R148.reuse ;  /* 0x000000941f7a7220 */ /* 0x080fe40000410000 */
[----:B------:R-:W-:-:S03]  /*2d80*/  FFMA.FTZ R107, R150, R148, R107 ;  /* 0x00000094966b7223 */ /* 0x000fc6000001006b */
[----:B------:R-:W-:-:S04]  /*2d90*/  F2FP.BF16.F32.PACK_AB R122, RZ, R122 ;  /* 0x0000007aff7a723e */ /* 0x000fc800000010ff */
[----:B------:R-:W-:-:S07]  /*2da0*/  PRMT R113, R113, 0x5410, R122 ;  /* 0x0000541071717816 */ /* 0x000fce000000007a */
.L_x_1659:
[----:B------:R-:W-:Y:S05]  /*2db0*/  BRA.U !UP1, `(.L_x_1660) ;  /* 0x0000000109187547 */ /* 0x000fea000b800000 */
[----:B------:R-:W-:Y:S01]  /*2dc0*/  FMUL.FTZ R123, R118, UR31 ;  /* 0x0000001f767b7c20 */ /* 0x000fe20008410000 */
[----:B------:R-:W-:-:S03]  /*2dd0*/  SHF.L.U32 R149, R110, 0x10, RZ ;  /* 0x000000106e957819 */ /* 0x000fc600000006ff */
[-C--:B------:R-:W-:Y:S02]  /*2de0*/  FMUL.FTZ R122, R32, R123.reuse ;  /* 0x0000007b207a7220 */ /* 0x080fe40000410000 */
[----:B------:R-:W-:-:S03]  /*2df0*/  FFMA.FTZ R100, R149, R123, R100 ;  /* 0x0000007b95647223 */ /* 0x000fc60000010064 */
[----:B------:R-:W-:-:S04]  /*2e00*/  F2FP.BF16.F32.PACK_AB R122, RZ, R122 ;  /* 0x0000007aff7a723e */ /* 0x000fc800000010ff */
[----:B------:R-:W-:-:S07]  /*2e10*/  PRMT R114, R122, 0x7610, R114 ;  /* 0x000076107a727816 */ /* 0x000fce0000000072 */
.L_x_1660:
[----:B------:R-:W-:Y:S05]  /*2e20*/  BRA.U !UP1, `(.L_x_1661) ;  /* 0x0000000109187547 */ /* 0x000fea000b800000 */
[----:B------:R-:W-:Y:S01]  /*2e30*/  FMUL.FTZ R122, R143, UR31 ;  /* 0x0000001f8f7a7c20 */ /* 0x000fe20008410000 */
[----:B------:R-:W-:-:S03]  /*2e40*/  SHF.L.U32 R148, R121, 0x10, RZ ;  /* 0x0000001079947819 */ /* 0x000fc600000006ff */
[-C--:B------:R-:W-:Y:S02]  /*2e50*/  FMUL.FTZ R121, R33, R122.reuse ;  /* 0x0000007a21797220 */ /* 0x080fe40000410000 */
[----:B------:R-:W-:-:S03]  /*2e60*/  FFMA.FTZ R101, R148, R122, R101 ;  /* 0x0000007a94657223 */ /* 0x000fc60000010065 */
[----:B------:R-:W-:-:S04]  /*2e70*/  F2FP.BF16.F32.PACK_AB R121, RZ, R121 ;  /* 0x00000079ff79723e */ /* 0x000fc800000010ff */
[----:B------:R-:W-:-:S07]  /*2e80*/  PRMT R114, R114, 0x5410, R121 ;  /* 0x0000541072727816 */ /* 0x000fce0000000079 */
.L_x_1661:
[----:B------:R-:W-:Y:S05]  /*2e90*/  BRA.U !UP1, `(.L_x_1662) ;  /* 0x0000000109187547 */ /* 0x000fea000b800000 */
[----:B------:R-:W-:Y:S01]  /*2ea0*/  FMUL.FTZ R121, R119, UR31 ;  /* 0x0000001f77797c20 */ /* 0x000fe20008410000 */
[----:B------:R-:W-:-:S03]  /*2eb0*/  SHF.L.U32 R123, R111, 0x10, RZ ;  /* 0x000000106f7b7819 */ /* 0x000fc600000006ff */
[-C--:B------:R-:W-:Y:S02]  /*2ec0*/  FMUL.FTZ R122, R34, R121.reuse ;  /* 0x00000079227a7220 */ /* 0x080fe40000410000 */
[----:B------:R-:W-:-:S03]  /*2ed0*/  FFMA.FTZ R102, R123, R121, R102 ;  /* 0x000000797b667223 */ /* 0x000fc60000010066 */
[----:B------:R-:W-:-:S04]  /*2ee0*/  F2FP.BF16.F32.PACK_AB R122, RZ, R122 ;  /* 0x0000007aff7a723e */ /* 0x000fc800000010ff */
[----:B------:R-:W-:-:S07]  /*2ef0*/  PRMT R115, R122, 0x7610, R115 ;  /* 0x000076107a737816 */ /* 0x000fce0000000073 */
.L_x_1662:
        /* <DEDUP_REMOVED lines=9> */
.L_x_1640:
        /* <DEDUP_REMOVED lines=14> */
.L_x_1663:
        /* <DEDUP_REMOVED lines=48> */
.L_x_1666:
[----:B------:R-:W-:Y:S05]  /*3370*/  BRA.U !UP1, `(.L_x_1667) ;  /* 0x0000000109187547 */ /* 0x000fea000b800000 */
[----:B------:R-:W-:Y:S01]  /*3380*/  FMUL.FTZ R142, R142, UR31 ;  /* 0x0000001f8e8e7c20 */ /* 0x000fe20008410000 */
[----:B------:R-:W-:-:S03]  /*3390*/  SHF.L.U32 R123, R123, 0x10, RZ ;  /* 0x000000107b7b7819 */ /* 0x000fc600000006ff */
[----:B------:R-:W-:Y:S02]  /*33a0*/  FMUL.FTZ R124, R37, R142 ;  /* 0x0000008e257c7220 */ /* 0x000fe40000410000 */
[----:B------:R-:W-:-:S03]  /*33b0*/  FFMA.FTZ R97, R142, R123, R97 ;  /* 0x0000007b8e617223 */ /* 0x000fc60000010061 */
[----:B------:R-:W-:-:S04]  /*33c0*/  F2FP.BF16.F32.PACK_AB R124, RZ, R124 ;  /* 0x0000007cff7c723e */ /* 0x000fc800000010ff */
[----:B------:R-:W-:-:S07]  /*33d0*/  PRMT R112, R112, 0x5410, R124 ;  /* 0x0000541070707816 */ /* 0x000fce000000007c */
.L_x_1667:
[----:B------:R-:W-:Y:S05]  /*33e0*/  BRA.U !UP1, `(.L_x_1668) ;  /* 0x0000000109187547 */ /* 0x000fea000b800000 */
[----:B------:R-:W-:Y:S01]  /*33f0*/  FMUL.FTZ R119, R119, UR31 ;  /* 0x0000001f77777c20 */ /* 0x000fe20008410000 */
[----:B------:R-:W-:-:S03]  /*3400*/  SHF.L.U32 R141, R109, 0x10, RZ ;  /* 0x000000106d8d7819 */ /* 0x000fc600000006ff */
[-C--:B------:R-:W-:Y:S02]  /*3410*/  FMUL.FTZ R123, R38, R119.reuse ;  /* 0x00000077267b7220 */ /* 0x080fe40000410000 */
[----:B------:R-:W-:-:S03]  /*3420*/  FFMA.FTZ R98, R141, R119, R98 ;  /* 0x000000778d627223 */ /* 0x000fc60000010062 */
[----:B------:R-:W-:-:S04]  /*3430*/  F2FP.BF16.F32.PACK_AB R123, RZ, R123 ;  /* 0x0000007bff7b723e */ /* 0x000fc800000010ff */
[----:B------:R-:W-:-:S07]  /*3440*/  PRMT R113, R123, 0x7610, R113 ;  /* 0x000076107b717816 */ /* 0x000fce0000000071 */
.L_x_1668:
[----:B------:R-:W-:Y:S05]  /*3450*/  BRA.U !UP1, `(.L_x_1669) ;  /* 0x0000000109187547 */ /* 0x000fea000b800000 */
[----:B------:R-:W-:Y:S01]  /*3460*/  FMUL.FTZ R126, R126, UR31 ;  /* 0x0000001f7e7e7c20 */ /* 0x000fe20008410000 */
[----:B------:R-:W-:-:S03]  /*3470*/  SHF.L.U32 R122, R122, 0x10, RZ ;  /* 0x000000107a7a7819 */ /* 0x000fc600000006ff */
[----:B------:R-:W-:Y:S02]  /*3480*/  FMUL.FTZ R119, R39, R126 ;  /* 0x0000007e27777220 */ /* 0x000fe40000410000 */
[----:B------:R-:W-:-:S03]  /*3490*/  FFMA.FTZ R99, R126, R122, R99 ;  /* 0x0000007a7e637223 */ /* 0x000fc60000010063 */
[----:B------:R-:W-:-:S04]  /*34a0*/  F2FP.BF16.F32.PACK_AB R119, RZ, R119 ;  /* 0x00000077ff77723e */ /* 0x000fc800000010ff */
[----:B------:R-:W-:-:S07]  /*34b0*/  PRMT R113, R113, 0x5410, R119 ;  /* 0x0000541071717816 */ /* 0x000fce0000000077 */
.L_x_1669:
[----:B------:R-:W-:Y:S05]  /*34c0*/  BRA.U !UP1, `(.L_x_1670) ;  /* 0x0000000109187547 */ /* 0x000fea000b800000 */
[----:B------:R-:W-:Y:S01]  /*34d0*/  FMUL.FTZ R119, R143, UR31 ;  /* 0x0000001f8f777c20 */ /* 0x000fe20008410000 */
[----:B------:R-:W-:-:S03]  /*34e0*/  SHF.L.U32 R123, R110, 0x10, RZ ;  /* 0x000000106e7b7819 */ /* 0x000fc600000006ff */
[-C--:B------:R-:W-:Y:S02]  /*34f0*/  FMUL.FTZ R122, R40, R119.reuse ;  /* 0x00000077287a7220 */ /* 0x080fe40000410000 */
[----:B------:R-:W-:-:S03]  /*3500*/  FFMA.FTZ R92, R123, R119, R92 ;  /* 0x000000777b5c7223 */ /* 0x000fc6000001005c */
[----:B------:R-:W-:-:S04]  /*3510*/  F2FP.BF16.F32.PACK_AB R122, RZ, R122 ;  /* 0x0000007aff7a723e */ /* 0x000fc800000010ff */
[----:B------:R-:W-:-:S07]  /*3520*/  PRMT R114, R122, 0x7610, R114 ;  /* 0x000076107a727816 */ /* 0x000fce0000000072 */
.L_x_1670:
[----:B------:R-:W-:Y:S05]  /*3530*/  BRA.U !UP1, `(.L_x_1671) ;  /* 0x0000000109187547 */ /* 0x000fea000b800000 */
[----:B------:R-:W-:Y:S01]  /*3540*/  FMUL.FTZ R122, R118, UR31 ;  /* 0x0000001f767a7c20 */ /* 0x000fe20008410000 */
[----:B------:R-:W-:-:S03]  /*3550*/  SHF.L.U32 R121, R121, 0x10, RZ ;  /* 0x0000001079797819 */ /* 0x000fc600000006ff */
[----:B------:R-:W-:Y:S02]  /*3560*/  FMUL.FTZ R119, R41, R122 ;  /* 0x0000007a29777220 */ /* 0x000fe40000410000 */
[----:B------:R-:W-:-:S03]  /*3570*/  FFMA.FTZ R93, R122, R121, R93 ;  /* 0x000000797a5d7223 */ /* 0x000fc6000001005d */
[----:B------:R-:W-:-:S04]  /*3580*/  F2FP.BF16.F32.PACK_AB R119, RZ, R119 ;  /* 0x00000077ff77723e */ /* 0x000fc800000010ff */
[----:B------:R-:W-:-:S07]  /*3590*/  PRMT R114, R114, 0x5410, R119 ;  /* 0x0000541072727816 */ /* 0x000fce0000000077 */
.L_x_1671:
[----:B------:R-:W-:Y:S05]  /*35a0*/  BRA.U !UP1, `(.L_x_1672) ;  /* 0x0000000109187547 */ /* 0x000fea000b800000 */
[----:B------:R-:W-:Y:S01]  /*35b0*/  FMUL.FTZ R119, R127, UR31 ;  /* 0x0000001f7f777c20 */ /* 0x000fe20008410000 */
[----:B------:R-:W-:-:S03]  /*35c0*/  SHF.L.U32 R123, R111, 0x10, RZ ;  /* 0x000000106f7b7819 */ /* 0x000fc600000006ff */
[-C--:B------:R-:W-:Y:S02]  /*35d0*/  FMUL.FTZ R121, R42, R119.reuse ;  /* 0x000000772a797220 */ /* 0x080fe40000410000 */
[----:B------:R-:W-:-:S03]  /*35e0*/  FFMA.FTZ R94, R123, R119, R94 ;  /* 0x000000777b5e7223 */ /* 0x000fc6000001005e */
[----:B------:R-:W-:-:S04]  /*35f0*/  F2FP.BF16.F32.PACK_AB R121, RZ, R121 ;  /* 0x00000079ff79723e */ /* 0x000fc800000010ff */
[----:B------:R-:W-:-:S07]  /*3600*/  PRMT R115, R121, 0x7610, R115 ;  /* 0x0000761079737816 */ /* 0x000fce0000000073 */
.L_x_1672:
        /* <DEDUP_REMOVED lines=10> */
.L_x_1665:
        /* <DEDUP_REMOVED lines=12> */
.L_x_1674:
        /* <DEDUP_REMOVED lines=11> */
.L_x_1675:
        /* <DEDUP_REMOVED lines=11> */
.L_x_1676:
        /* <DEDUP_REMOVED lines=13> */
.L_x_1677:
        /* <DEDUP_REMOVED lines=11> */
.L_x_1678:
        /* <DEDUP_REMOVED lines=13> */
.L_x_1679:
        /* <DEDUP_REMOVED lines=11> */
.L_x_1680:
        /* <DEDUP_REMOVED lines=13> */
.L_x_1664:
        /* <DEDUP_REMOVED lines=19> */
.L_x_1682:
[----:B------:R-:W-:Y:S05]  /*3dd0*/  BRA.U !UP1, `(.L_x_1683) ;  /* 0x0000000109187547 */ /* 0x000fea000b800000 */
[----:B------:R-:W-:Y:S01]  /*3de0*/  FMUL.FTZ R118, R116, UR31 ;  /* 0x0000001f74767c20 */ /* 0x000fe20008410000 */
[----:B------:R-:W-:-:S03]  /*3df0*/  SHF.L.U32 R124, R123, 0x10, RZ ;  /* 0x000000107b7c7819 */ /* 0x000fc600000006ff */
[-C--:B------:R-:W-:Y:S02]  /*3e00*/  FMUL.FTZ R119, R37, R118.reuse ;  /* 0x0000007625777220 */ /* 0x080fe40000410000 */
[----:B------:R-:W-:-:S03]  /*3e10*/  FFMA.FTZ R97, R124, R118, R97 ;  /* 0x000000767c617223 */ /* 0x000fc60000010061 */
[----:B------:R-:W-:-:S04]  /*3e20*/  F2FP.BF16.F32.PACK_AB R119, RZ, R119 ;  /* 0x00000077ff77723e */ /* 0x000fc800000010ff */
[----:B------:R-:W-:-:S07]  /*3e30*/  PRMT R112, R112, 0x5410, R119 ;  /* 0x0000541070707816 */ /* 0x000fce0000000077 */
.L_x_1683:
        /* <DEDUP_REMOVED lines=23> */
.L_x_1684:
[----:B------:R-:W-:Y:S05]  /*3fb0*/  BRA.U !UP1, `(.L_x_1685) ;  /* 0x0000000109187547 */ /* 0x000fea000b800000 */
[----:B------:R-:W-:Y:S01]  /*3fc0*/  FMUL.FTZ R118, R140, UR31 ;  /* 0x0000001f8c767c20 */ /* 0x000fe20008410000 */
[----:B------:R-:W-:-:S03]  /*3fd0*/  SHF.L.U32 R122, R122, 0x10, RZ ;  /* 0x000000107a7a7819 */ /* 0x000fc600000006ff */
[-C--:B------:R-:W-:Y:S02]  /*3fe0*/  FMUL.FTZ R119, R39, R118.reuse ;  /* 0x0000007627777220 */ /* 0x080fe40000410000 */
[----:B------:R-:W-:-:S03]  /*3ff0*/  FFMA.FTZ R99, R122, R118, R99 ;  /* 0x000000767a637223 */ /* 0x000fc60000010063 */
[----:B------:R-:W-:-:S04]  /*4000*/  F2FP.BF16.F32.PACK_AB R119, RZ, R119 ;  /* 0x00000077ff77723e */ /* 0x000fc800000010ff */
[----:B------:R-:W-:-:S07]  /*4010*/  PRMT R113, R113, 0x5410, R119 ;  /* 0x0000541071717816 */ /* 0x000fce0000000077 */
.L_x_1685:
        /* <DEDUP_REMOVED lines=11> */
.L_x_1686:
[----:B------:R-:W-:Y:S05]  /*40d0*/  BRA.U !UP1, `(.L_x_1687) ;  /* 0x0000000109187547 */ /* 0x000fea000b800000 */
[----:B------:R-:W-:Y:S01]  /*40e0*/  FMUL.FTZ R118, R124, UR31 ;  /* 0x0000001f7c767c20 */ /* 0x000fe20008410000 */
[----:B------:R-:W-:-:S03]  /*40f0*/  SHF.L.U32 R142, R121, 0x10, RZ ;  /* 0x00000010798e7819 */ /* 0x000fc600000006ff */
[-C--:B------:R-:W-:Y:S02]  /*4100*/  FMUL.FTZ R119, R41, R118.reuse ;  /* 0x0000007629777220 */ /* 0x080fe40000410000 */
[----:B------:R-:W-:-:S03]  /*4110*/  FFMA.FTZ R93, R142, R118, R93 ;  /* 0x000000768e5d7223 */ /* 0x000fc6000001005d */
[----:B------:R-:W-:-:S04]  /*4120*/  F2FP.BF16.F32.PACK_AB R119, RZ, R119 ;  /* 0x00000077ff77723e */ /* 0x000fc800000010ff */
[----:B------:R-:W-:-:S07]  /*4130*/  PRMT R114, R114, 0x5410, R119 ;  /* 0x0000541072727816 */ /* 0x000fce0000000077 */
.L_x_1687:
        /* <DEDUP_REMOVED lines=11> */
.L_x_1688:
        /* <DEDUP_REMOVED lines=10> */
.L_x_1681:
        /* <DEDUP_REMOVED lines=12> */
.L_x_1689:
        /* <DEDUP_REMOVED lines=12> */
.L_x_1690:
        /* <DEDUP_REMOVED lines=12> */
.L_x_1691:
        /* <DEDUP_REMOVED lines=12> */
.L_x_1692:
        /* <DEDUP_REMOVED lines=12> */
.L_x_1693:
        /* <DEDUP_REMOVED lines=12> */
.L_x_1694:
        /* <DEDUP_REMOVED lines=12> */
.L_x_1695:
        /* <DEDUP_REMOVED lines=12> */
.L_x_1673:
        /* <DEDUP_REMOVED lines=12> */
.L_x_1628:
        /* <DEDUP_REMOVED lines=22> */
.L_x_1697:
        /* <DEDUP_REMOVED lines=13> */
.L_x_8013:


//--------------------- .text._ZN10layer_norm13ln_bwd_kernelINS_13Kernel_traitsIf13__nv_bfloat16S2_S2_fjLj2048ELj1ELj1ELj4ELj16ENS_18Kernel_traits_baseILj2048EfS2_S2_S2_fjLj128EEEEELb1ELb0ELb0ELb0EEEvNS_9BwdParamsE --------------------------
	.section	.text._ZN10layer_norm13ln_bwd_kernelINS_13Kernel_traitsIf13__nv_bfloat16S2_S2_fjLj2048ELj1ELj1ELj4ELj16ENS_18Kernel_traits_baseILj2048EfS2_S2_S2_fjLj128EEEEELb1ELb0ELb0ELb0EEEvNS_9BwdParamsE,"ax",@progbits
	.align	128
        .global         _ZN10layer_norm13ln_bwd_kernelINS_13Kernel_traitsIf13__nv_bfloat16S2_S2_fjLj2048ELj1ELj1ELj4ELj16ENS_18Kernel_traits_baseILj2048EfS2_S2_S2_fjLj128EEEEELb1ELb0ELb0ELb0EEEvNS_9BwdParamsE
        .type           _ZN10layer_norm13ln_bwd_kernelINS_13Kernel_traitsIf13__nv_bfloat16S2_S2_fjLj2048ELj1ELj1ELj4ELj16ENS_18Kernel_traits_baseILj2048EfS2_S2_S2_fjLj128EEEEELb1ELb0ELb0ELb0EEEvNS_9BwdParamsE,@function
        .size           _ZN10layer_norm13ln_bwd_kernelINS_13Kernel_traitsIf13__nv_bfloat16S2_S2_fjLj2048ELj1ELj1ELj4ELj16ENS_18Kernel_traits_baseILj2048EfS2_S2_S2_fjLj128EEEEELb1ELb0ELb0ELb0EEEvNS_9BwdParamsE,(.L_x_8014 - _ZN10layer_norm13ln_bwd_kernelINS_13Kernel_traitsIf13__nv_bfloat16S2_S2_fjLj2048ELj1ELj1ELj4ELj16ENS_18Kernel_traits_baseILj2048EfS2_S2_S2_fjLj128EEEEELb1ELb0ELb0ELb0EEEvNS_9BwdParamsE)
        .other          _ZN10layer_norm13ln_bwd_kernelINS_13Kernel_traitsIf13__nv_bfloat16S2_S2_fjLj2048ELj1ELj1ELj4ELj16ENS_18Kernel_traits_baseILj2048EfS2_S2_S2_fjLj128EEEEELb1ELb0ELb0ELb0EEEvNS_9BwdParamsE,@"STO_CUDA_ENTRY STV_DEFAULT"
_ZN10layer_norm13ln_bwd_kernelINS_13Kernel_traitsIf13__nv_bfloat16S2_S2_fjLj2048ELj1ELj1ELj4ELj16ENS_18Kernel_traits_baseILj2048EfS2_S2_S2_fjLj128EEEEELb1ELb0ELb0ELb0EEEvNS_9BwdParamsE:
.text._ZN10layer_norm13ln_bwd_kernelINS_13Kernel_traitsIf13__nv_bfloat16S2_S2_fjLj2048ELj1ELj1ELj4ELj16ENS_18Kernel_traits_baseILj2048EfS2_S2_S2_fjLj128EEEEELb1ELb0ELb0ELb0EEEvNS_9BwdParamsE:
        /* <DEDUP_REMOVED lines=60> */
[----:B------:R-:W0:Y:S01]  /*03c0*/  LDCU.U8 UR18, c[0x0][0x410] ;  /* 0x00008200ff1277ac */ /* 0x000e220008000000 */
[----:B------:R-:W1:Y:S02]  /*03d0*/  LDCU UR24, c[0x0][0x408] ;  /* 0x00008100ff1877ac */ /* 0x000e640008000800 */
[----:B------:R-:W-:Y:S01]  /*03e0*/  UISETP.NE.AND.EX UP0, UPT, UR5, URZ, UPT, UP0 ;  /* 0x000000ff0500728c */ /* 0x000fe2000bf05300 */
[----:B------:R-:W2:Y:S01]  /*03f0*/  LDCU UR8, c[0x0][0x388] ;  /* 0x00007100ff0877ac */ /* 0x000ea20008000800 */
[----:B------:R-:W3:Y:S01]  /*0400*/  LDCU UR19, c[0x0][0x400] ;  /* 0x00008000ff1377ac */ /* 0x000ee20008000800 */
[----:B------:R-:W4:Y:S01]  /*0410*/  LDCU.64 UR20, c[0x0][0x438] ;  /* 0x00008700ff1477ac */ /* 0x000f220008000a00 */
[----:B------:R-:W0:Y:S01]  /*0420*/  LDCU.64 UR22, c[0x0][0x478] ;  /* 0x00008f00ff1677ac */ /* 0x000e220008000a00 */
[----:B------:R-:W0:Y:S01]  /*0430*/  LDCU.128 UR12, c[0x0][0x3c0] ;  /* 0x00007800ff0c77ac */ /* 0x000e220008000c00 */
[----:B------:R-:W0:Y:S01]  /*0440*/  LDCU.64 UR26, c[0x0][0x380] ;  /* 0x00007000ff1a77ac */ /* 0x000e220008000a00 */
[----:B------:R-:W-:-:S05]  /*0450*/  UMOV UR6, UR7 ;  /* 0x0000000700067c82 */ /* 0x000fca0008000000 */
.L_x_1717:
[----:B-1----:R-:W1:Y:S01]  /*0460*/  @UP0 LDCU.64 UR4, c[0x0][0x3e0] ;  /* 0x00007c00ff0407ac */ /* 0x002e620008000a00 */
[----:B------:R-:W-:Y:S01]  /*0470*/  PLOP3.LUT P0, PT, PT, PT, UP0, 0x80, 0x8 ;  /* 0x000000000008781c */ /* 0x000fe20003f0f008 */
[----:B0-----:R-:W-:-:S06]  /*0480*/  UIMAD.WIDE UR10, UR6, 0x4, UR14 ;  /* 0x00000004060a78a5 */ /* 0x001fcc000f8e020e */
[----:B--23--:R-:W-:Y:S02]  /*0490*/  MOV R78, UR10 ;  /* 0x0000000a004e7c02 */ /* 0x00cfe40008000f00 */
[----:B------:R-:W-:-:S05]  /*04a0*/  MOV R79, UR11 ;  /* 0x0000000b004f7c02 */ /* 0x000fca0008000f00 */
[----:B------:R0:W3:Y:S01]  /*04b0*/  LDG.E R78, desc[UR16][R78.64] ;  /* 0x000000104e4e7981 */ /* 0x0000e2000c1e1900 */
[----:B-1----:R-:W-:-:S06]  /*04c0*/  @UP0 UIMAD.WIDE UR4, UR6, 0x2, UR4 ;  /* 0x00000002060408a5 */ /* 0x002fcc000f8e0204 */
[----:B------:R-:W-:Y:S02]  /*04d0*/  MOV R76, UR4 ;  /* 0x00000004004c7c02 */ /* 0x000fe40008000f00 */
[----:B------:R-:W-:Y:S01]  /*04e0*/  MOV R77, UR5 ;  /* 0x00000005004d7c02 */ /* 0x000fe20008000f00 */
[----:B------:R-:W-:-:S04]  /*04f0*/  UIMAD.WIDE UR4, UR6, 0x4, UR12 ;  /* 0x00000004060478a5 */ /* 0x000fc8000f8e020c */
[----:B------:R-:W4:Y:S02]  /*0500*/  @P0 LDG.E.U16 R76, desc[UR16][R76.64] ;  /* 0x000000104c4c0981 */ /* 0x000f24000c1e1500 */
[----:B------:R-:W-:Y:S02]  /*0510*/  MOV R80, UR4 ;  /* 0x0000000400507c02 */ /* 0x000fe40008000f00 */
[----:B------:R-:W-:-:S05]  /*0520*/  MOV R81, UR5 ;  /* 0x0000000500517c02 */ /* 0x000fca0008000f00 */
[----:B------:R-:W4:Y:S01]  /*0530*/  LDG.E R80, desc[UR16][R80.64] ;  /* 0x0000001050507981 */ /* 0x000f22000c1e1900 */
[----:B--2---:R-:W-:Y:S01]  /*0540*/  UIMAD UR4, UR6, UR8, URZ ;  /* 0x00000008060472a4 */ /* 0x004fe2000f8e02ff */
[----:B------:R-:W-:-:S03]  /*0550*/  ISETP.GE.U32.AND P3, PT, R0, 0x80, PT ;  /* 0x000000800000780c */ /* 0x000fc60003f66070 */
[----:B------:R-:W-:-:S04]  /*0560*/  USHF.R.S32.HI UR5, URZ, 0x1f, UR4 ;  /* 0x0000001fff057899 */ /* 0x000fc80008011404 */
[----:B------:R-:W-:Y:S01]  /*0570*/  ULEA.HI UR5, UR5, UR4, URZ, 0x3 ;  /* 0x0000000405057291 */ /* 0x000fe2000f8f18ff */
[----:B------:R-:W-:-:S05]  /*0580*/  ISETP.NE.AND P1, PT, RZ, UR18, PT ;  /* 0x00000012ff007c0c */ /* 0x000fca000bf25270 */
[----:B0-----:R-:W-:Y:S01]  /*0590*/  MOV R79, UR5 ;  /* 0x00000005004f7c02 */ /* 0x001fe20008000f00 */
[----:B------:R-:W-:Y:S01]  /*05a0*/  UMOV UR4, 0x3f800000 ;  /* 0x3f80000000047882 */ /* 0x000fe20000000000 */
[----:B------:R-:W-:Y:S02]  /*05b0*/  BSSY.RECONVERGENT B0, `(.L_x_1699) ;  /* 0x0000069000007945 */ /* 0x000fe40003800200 */
[----:B------:R-:W-:Y:S02]  /*05c0*/  LEA.HI.SX32 R104, R79, R2, 0x1d ;  /* 0x000000024f687211 */ /* 0x000fe400078feaff */
[----:B------:R-:W-:Y:S02]  /*05d0*/  ISETP.GE.U32.AND P2, PT, R0, 0x100, PT ;  /* 0x000001000000780c */ /* 0x000fe40003f46070 */
[----:B---3--:R-:W-:Y:S02]  /*05e0*/  R2UR UR10, R78 ;  /* 0x000000004e0a72ca */ /* 0x008fe400000e0000 */
[----:B----4-:R-:W-:-:S02]  /*05f0*/  @P0 R2UR UR9, R76 ;  /* 0x000000004c0902ca */ /* 0x010fc400000e0000 */
[----:B------:R-:W-:Y:S02]  /*0600*/  CS2R R76, SRZ ;  /* 0x00000000004c7805 */ /* 0x000fe4000001ff00 */
[----:B------:R-:W-:Y:S02]  /*0610*/  MOV R78, R104 ;  /* 0x00000068004e7202 */ /* 0x000fe40000000f00 */
[----:B------:R-:W-:-:S07]  /*0620*/  FSEL R100, R80, RZ, !P1 ;  /* 0x000000ff50647208 */ /* 0x000fce0004800000 */
        /* <DEDUP_REMOVED lines=15> */
[----:B------:R0:W5:Y:S01]  /*0720*/  @P0 LDG.E.128 R64, desc[UR16][R88.64] ;  /* 0x0000001058400981 */ /* 0x000162000c1e1d00 */
[C---:B---3--:R-:W-:Y:S02]  /*0730*/  PRMT R87, R76.reuse, 0x7632, R87 ;  /* 0x000076324c577816 */ /* 0x048fe40000000057 */
[----:B------:R-:W-:Y:S02]  /*0740*/  SHF.L.U32 R91, R76, 0x10, RZ ;  /* 0x000000104c5b7819 */ /* 0x000fe400000006ff */
[C---:B------:R-:W-:Y:S02]  /*0750*/  PRMT R92, R78.reuse, 0x7632, R92 ;  /* 0x000076324e5c7816 */ /* 0x040fe4000000005c */
[----:B------:R-:W-:Y:S02]  /*0760*/  SHF.L.U32 R93, R78, 0x10, RZ ;  /* 0x000000104e5d7819 */ /* 0x000fe400000006ff */
[C---:B------:R-:W-:Y:S02]  /*0770*/  PRMT R78, R79.reuse, 0x7632, R78 ;  /* 0x000076324f4e7816 */ /* 0x040fe4000000004e */
[----:B------:R-:W-:Y:S01]  /*0780*/  SHF.L.U32 R99, R79, 0x10, RZ ;  /* 0x000000104f637819 */ /* 0x000fe200000006ff */
[----:B------:R-:W-:Y:S01]  /*0790*/  FADD.FTZ R91, -R100, R91 ;  /* 0x0000005b645b7221 */ /* 0x000fe20000010100 */
[----:B------:R-:W-:-:S02]  /*07a0*/  PRMT R90, R77, 0x7632, R90 ;  /* 0x000076324d5a7816 */ /* 0x000fc4000000005a */
[----:B------:R-:W-:Y:S02]  /*07b0*/  SHF.L.U32 R79, R87, 0x10, RZ ;  /* 0x00000010574f7819 */ /* 0x000fe400000006ff */
[----:B------:R-:W-:Y:S01]  /*07c0*/  SHF.L.U32 R77, R77, 0x10, RZ ;  /* 0x000000104d4d7819 */ /* 0x000fe200000006ff */
[----:B------:R-:W-:Y:S01]  /*07d0*/  FMUL.FTZ R105, R91, UR10 ;  /* 0x0000000a5b697c20 */ /* 0x000fe20008410000 */
[----:B----4-:R-:W-:Y:S01]  /*07e0*/  PRMT R76, R80, 0x7632, R76 ;  /* 0x00007632504c7816 */ /* 0x010fe2000000004c */
[----:B------:R-:W-:Y:S01]  /*07f0*/  FADD.FTZ R79, -R100, R79 ;  /* 0x0000004f644f7221 */ /* 0x000fe20000010100 */
[----:B------:R-:W-:Y:S01]  /*0800*/  SHF.L.U32 R103, R80, 0x10, RZ ;  /* 0x0000001050677819 */ /* 0x000fe200000006ff */
[----:B------:R-:W-:Y:S01]  /*0810*/  FADD.FTZ R97, -R100, R77 ;  /* 0x0000004d64617221 */ /* 0x000fe20000010100 */
[----:B0-----:R-:W-:Y:S01]  /*0820*/  PRMT R89, R82, 0x7632, R89 ;  /* 0x0000763252597816 */ /* 0x001fe20000000059 */
[----:B------:R-:W-:Y:S01]  /*0830*/  FADD.FTZ R99, -R100, R99 ;  /* 0x0000006364637221 */ /* 0x000fe20000010100 */
[----:B------:R-:W-:Y:S01]  /*0840*/  SHF.L.U32 R77, R78, 0x10, RZ ;  /* 0x000000104e4d7819 */ /* 0x000fe200000006ff */
[----:B------:R-:W-:Y:S01]  /*0850*/  FADD.FTZ R48, R48, R103 ;  /* 0x0000006730307221 */ /* 0x000fe20000010000 */
[----:B------:R-:W-:Y:S01]  /*0860*/  PRMT R94, R83, 0x7632, R94 ;  /* 0x00007632535e7816 */ /* 0x000fe2000000005e */
[-C--:B------:R-:W-:Y:S01]  /*0870*/  FFMA.FTZ R32, R105, R103.reuse, R32 ;  /* 0x0000006769207223 */ /* 0x080fe20000010020 */
[----:B------:R-:W-:Y:S01]  /*0880*/  SHF.L.U32 R101, R83, 0x10, RZ ;  /* 0x0000001053657819 */ /* 0x000fe200000006ff */
[----:B------:R-:W-:Y:S01]  /*0890*/  FMUL.FTZ R102, R79, UR10 ;  /* 0x0000000a4f667c20 */ /* 0x000fe20008410000 */
[----:B------:R-:W-:Y:S01]  /*08a0*/  SHF.L.U32 R78, R76, 0x10, RZ ;  /* 0x000000104c4e7819 */ /* 0x000fe200000006ff */
[----:B-----5:R-:W-:Y:S01]  /*08b0*/  FMUL.FTZ R103, R24, R103 ;  /* 0x0000006718677220 */ /* 0x020fe20000410000 */
[----:B------:R-:W-:-:S02]  /*08c0*/  SHF.L.U32 R83, R90, 0x10, RZ ;  /* 0x000000105a537819 */ /* 0x000fc400000006ff */
[----:B------:R-:W-:Y:S02]  /*08d0*/  SHF.L.U32 R95, R82, 0x10, RZ ;  /* 0x00000010525f7819 */ /* 0x000fe400000006ff */
[----:B------:R-:W-:Y:S02]  /*08e0*/  PRMT R80, R81, 0x7632, R80 ;  /* 0x0000763251507816 */ /* 0x000fe40000000050 */
[----:B------:R-:W-:Y:S01]  /*08f0*/  SHF.L.U32 R82, R89, 0x10, RZ ;  /* 0x0000001059527819 */ /* 0x000fe200000006ff */
[----:B------:R-:W-:Y:S01]  /*0900*/  FMUL.FTZ R89, R99, UR10 ;  /* 0x0000000a63597c20 */ /* 0x000fe20008410000 */
[----:B------:R-:W-:Y:S01]  /*0910*/  SHF.L.U32 R81, R81, 0x10, RZ ;  /* 0x0000001051517819 */ /* 0x000fe200000006ff */
        /* <DEDUP_REMOVED lines=9> */
[-C--:B------:R-:W-:Y:S01]  /*09b0*/  FFMA.FTZ R34, R97, R81.reuse, R34 ;  /* 0x0000005161227223 */ /* 0x080fe20000010022 */
[----:B------:R-:W-:Y:S01]  /*09c0*/  FMUL.FTZ R88, R26, R81 ;  /* 0x000000511a587220 */ /* 0x000fe20000410000 */
[----:B------:R-:W-:Y:S01]  /*09d0*/  SHF.L.U32 R76, R94, 0x10, RZ ;  /* 0x000000105e4c7819 */ /* 0x000fe200000006ff */
[----:B------:R-:W-:Y:S01]  /*09e0*/  FMUL.FTZ R94, R83, UR10 ;  /* 0x0000000a535e7c20 */ /* 0x000fe20008410000 */
[----:B------:R-:W-:Y:S01]  /*09f0*/  FADD.FTZ R81, R78, R99 ;  /* 0x000000634e517221 */ /* 0x000fe20000010000 */
[----:B------:R-:W-:Y:S01]  /*0a00*/  FFMA.FTZ R78, R102, R99, R79 ;  /* 0x00000063664e7223 */ /* 0x000fe2000001004f */
[----:B------:R-:W-:Y:S01]  /*0a10*/  FADD.FTZ R87, -R100, R93 ;  /* 0x0000005d64577221 */ /* 0x000fe20000010100 */
[----:B------:R-:W-:Y:S01]  /*0a20*/  SHF.L.U32 R93, R92, 0x10, RZ ;  /* 0x000000105c5d7819 */ /* 0x000fe200000006ff */
[----:B------:R-:W-:Y:S01]  /*0a30*/  FADD.FTZ R51, R51, R80 ;  /* 0x0000005033337221 */ /* 0x000fe20000010000 */
[-C--:B------:R-:W-:Y:S01]  /*0a40*/  FFMA.FTZ R35, R94, R80.reuse, R35 ;  /* 0x000000505e237223 */ /* 0x080fe20000010023 */
[----:B------:R-:W-:Y:S01]  /*0a50*/  FMUL.FTZ R91, R27, R80 ;  /* 0x000000501b5b7220 */ /* 0x000fe20000410000 */
[----:B------:R-:W-:Y:S01]  /*0a60*/  FADD.FTZ R80, R81, R88 ;  /* 0x0000005851507221 */ /* 0x000fe20000010000 */
[----:B------:R-:W-:Y:S01]  /*0a70*/  FFMA.FTZ R79, R97, R88, R78 ;  /* 0x00000058614f7223 */ /* 0x000fe2000001004e */
[----:B------:R-:W-:Y:S01]  /*0a80*/  FADD.FTZ R93, -R100, R93 ;  /* 0x0000005d645d7221 */ /* 0x000fe20000010100 */
[----:B------:R-:W-:Y:S01]  /*0a90*/  FMUL.FTZ R87, R87, UR10 ;  /* 0x0000000a57577c20 */ /* 0x000fe20008410000 */
[----:B------:R-:W-:Y:S01]  /*0aa0*/  FMUL.FTZ R90, R28, R95 ;  /* 0x0000005f1c5a7220 */ /* 0x000fe20000410000 */
[----:B------:R-:W-:Y:S01]  /*0ab0*/  FADD.FTZ R81, R80, R91 ;  /* 0x0000005b50517221 */ /* 0x000fe20000010000 */
[----:B------:R-:W-:Y:S01]  /*0ac0*/  FFMA.FTZ R78, R94, R91, R79 ;  /* 0x0000005b5e4e7223 */ /* 0x000fe2000001004f */
[----:B------:R-:W-:Y:S01]  /*0ad0*/  FMUL.FTZ R96, R93, UR10 ;  /* 0x0000000a5d607c20 */ /* 0x000fe20008410000 */
[----:B------:R-:W-:Y:S01]  /*0ae0*/  FMUL.FTZ R93, R29, R82 ;  /* 0x000000521d5d7220 */ /* 0x000fe20000410000 */
[----:B------:R-:W-:Y:S01]  /*0af0*/  FADD.FTZ R80, R81, R90 ;  /* 0x0000005a51507221 */ /* 0x000fe20000010000 */
[C---:B------:R-:W-:Y:S01]  /*0b00*/  FFMA.FTZ R79, R87.reuse, R90, R78 ;  /* 0x0000005a574f7223 */ /* 0x040fe2000001004e */
[----:B------:R-:W-:Y:S01]  /*0b10*/  FADD.FTZ R98, -R100, R77 ;  /* 0x0000004d64627221 */ /* 0x000fe20000010100 */
[----:B------:R-:W-:Y:S01]  /*0b20*/  FMUL.FTZ R92, R30, R101 ;  /* 0x000000651e5c7220 */ /* 0x000fe20000410000 */
[----:B------:R-:W-:Y:S01]  /*0b30*/  FADD.FTZ R77, R80, R93 ;  /* 0x0000005d504d7221 */ /* 0x000fe20000010000 */
[----:B------:R-:W-:Y:S01]  /*0b40*/  FFMA.FTZ R78, R96, R93, R79 ;  /* 0x0000005d604e7223 */ /* 0x000fe2000001004f */
        /* <DEDUP_REMOVED lines=12> */
[----:B------:R-:W-:Y:S01]  /*0c10*/  IADD3 R78, PT, PT, R104, 0x80, RZ ;  /* 0x00000080684e7810 */ /* 0x000fe20007ffe0ff */
[----:B------:R-:W-:Y:S01]  /*0c20*/  FADD.FTZ R77, R80, R95 ;  /* 0x0000005f504d7221 */ /* 0x000fe20000010000 */
[----:B------:R-:W-:-:S07]  /*0c30*/  FFMA.FTZ R76, R98, R95, R82 ;  /* 0x0000005f624c7223 */ /* 0x000fce0000010052 */
.L_x_1700:
[----:B------:R-:W-:Y:S05]  /*0c40*/  BSYNC.RECONVERGENT B0 ;  /* 0x0000000000007941 */ /* 0x000fea0003800200 */
.L_x_1699:
        /* <DEDUP_REMOVED lines=21> */
[----:B------:R-:W-:-:S02]  /*0da0*/  SHF.L.U32 R79, R10, 0x10, RZ ;  /* 0x000000100a4f7819 */ /* 0x000fc400000006ff */
[C---:B------:R-:W-:Y:S02]  /*0db0*/  PRMT R10, R11.reuse, 0x7632, R10 ;  /* 0x000076320b0a7816 */ /* 0x040fe4000000000a */
[----:B------:R-:W-:Y:S01]  /*0dc0*/  SHF.L.U32 R81, R11, 0x10, RZ ;  /* 0x000000100b517819 */ /* 0x000fe200000006ff */
[----:B------:R-:W-:Y:S01]  /*0dd0*/  FADD.FTZ R11, -R100, R9 ;  /* 0x00000009640b7221 */ /* 0x000fe20000010100 */
[----:B------:R-:W-:Y:S01]  /*0de0*/  SHF.L.U32 R9, R8, 0x10, RZ ;  /* 0x0000001008097819 */ /* 0x000fe200000006ff */
[----:B------:R-:W-:Y:S01]  /*0df0*/  FADD.FTZ R78, -R100, R79 ;  /* 0x0000004f644e7221 */ /* 0x000fe20000010100 */
[----:B0-----:R-:W-:Y:S02]  /*0e00*/  SHF.L.U32 R13, R14, 0x10, RZ ;  /* 0x000000100e0d7819 */ /* 0x001fe400000006ff */
[----:B------:R-:W-:Y:S01]  /*0e10*/  SHF.L.U32 R3, R3, 0x10, RZ ;  /* 0x0000001003037819 */ /* 0x000fe200000006ff */
[----:B------:R-:W-:Y:S01]  /*0e20*/  FADD.FTZ R80, -R100, R9 ;  /* 0x0000000964507221 */ /* 0x000fe20000010100 */
[----:B----4-:R-:W-:-:S02]  /*0e30*/  PRMT R8, R4, 0x7632, R8 ;  /* 0x0000763204087816 */ /* 0x010fc40000000008 */
[----:B------:R-:W-:Y:S01]  /*0e40*/  SHF.L.U32 R9, R4, 0x10, RZ ;  /* 0x0000001004097819 */ /* 0x000fe200000006ff */
[----:B------:R-:W-:Y:S01]  /*0e50*/  FADD.FTZ R15, -R100, R15 ;  /* 0x0000000f640f7221 */ /* 0x000fe20000010100 */
[----:B------:R-:W-:Y:S01]  /*0e60*/  SHF.L.U32 R79, R10, 0x10, RZ ;  /* 0x000000100a4f7819 */ /* 0x000fe200000006ff */
[----:B------:R-:W-:Y:S01]  /*0e70*/  FADD.FTZ R14, -R100, R13 ;  /* 0x0000000d640e7221 */ /* 0x000fe20000010100 */
[----:B------:R-:W-:Y:S01]  /*0e80*/  SHF.L.U32 R12, R8, 0x10, RZ ;  /* 0x00000010080c7819 */ /* 0x000fe200000006ff */
[----:B------:R-:W-:Y:S01]  /*0e90*/  FADD.FTZ R10, -R100, R3 ;  /* 0x00000003640a7221 */ /* 0x000fe20000010100 */
[----:B------:R-:W-:Y:S01]  /*0ea0*/  PRMT R13, R5, 0x7632, R13 ;  /* 0x00007632050d7816 */ /* 0x000fe2000000000d */
[----:B-----5:R-:W-:Y:S01]  /*0eb0*/  FMUL.FTZ R4, R16, R9 ;  /* 0x0000000910047220 */ /* 0x020fe20000410000 */
[C---:B------:R-:W-:Y:S01]  /*0ec0*/  FADD.FTZ R101, -R100.reuse, R81 ;  /* 0x0000005164657221 */ /* 0x040fe20000010100 */
[----:B------:R-:W-:Y:S01]  /*0ed0*/  FADD.FTZ R86, -R100, R79 ;  /* 0x0000004f64567221 */ /* 0x000fe20000010100 */
[----:B------:R-:W-:Y:S01]  /*0ee0*/  FMUL.FTZ R3, R15, UR10 ;  /* 0x0000000a0f037c20 */ /* 0x000fe20008410000 */
[----:B------:R-:W-:Y:S01]  /*0ef0*/  SHF.L.U32 R81, R5, 0x10, RZ ;  /* 0x0000001005517819 */ /* 0x000fe200000006ff */
[----:B------:R-:W-:Y:S01]  /*0f00*/  FMUL.FTZ R5, R11, UR10 ;  /* 0x0000000a0b057c20 */ /* 0x000fe20008410000 */
[----:B------:R-:W-:-:S02]  /*0f10*/  PRMT R100, R7, 0x7632, R100 ;  /* 0x0000763207647816 */ /* 0x000fc40000000064 */
[----:B------:R-:W-:Y:S01]  /*0f20*/  SHF.L.U32 R79, R7, 0x10, RZ ;  /* 0x00000010074f7819 */ /* 0x000fe200000006ff */
[----:B------:R-:W-:Y:S01]  /*0f30*/  FMUL.FTZ R7, R78, UR10 ;  /* 0x0000000a4e077c20 */ /* 0x000fe20008410000 */
[----:B------:R-:W-:Y:S01]  /*0f40*/  SHF.L.U32 R82, R13, 0x10, RZ ;  /* 0x000000100d527819 */ /* 0x000fe200000006ff */
[----:B------:R-:W-:Y:S01]  /*0f50*/  FADD.FTZ R78, R77, R4 ;  /* 0x000000044d4e7221 */ /* 0x000fe20000010000 */
[----:B------:R-:W-:Y:S01]  /*0f60*/  FMUL.FTZ R11, R17, R12 ;  /* 0x0000000c110b7220 */ /* 0x000fe20000410000 */
        /* <DEDUP_REMOVED lines=17> */
[----:B------:R-:W-:Y:S01]  /*1080*/  FADD.FTZ R56, R56, R9 ;  /* 0x0000000938387221 */ /* 0x000fe20000010000 */
[----:B------:R-:W-:Y:S01]  /*1090*/  FFMA.FTZ R40, R3, R9, R40 ;  /* 0x0000000903287223 */ /* 0x000fe20000010028 */
[----:B------:R-:W-:Y:S01]  /*10a0*/  FMUL.FTZ R14, R14, UR10 ;  /* 0x0000000a0e0e7c20 */ /* 0x000fe20008410000 */
[----:B------:R-:W-:Y:S01]  /*10b0*/  FMUL.FTZ R9, R101, UR10 ;  /* 0x0000000a65097c20 */ /* 0x000fe20008410000 */
[----:B------:R-:W-:Y:S01]  /*10c0*/  FADD.FTZ R78, R77, R8 ;  /* 0x000000084d4e7221 */ /* 0x000fe20000010000 */
[----:B------:R-:W-:Y:S01]  /*10d0*/  FMUL.FTZ R15, R21, R84 ;  /* 0x00000054150f7220 */ /* 0x000fe20000410000 */
[----:B------:R-:W-:Y:S01]  /*10e0*/  FFMA.FTZ R77, R7, R8, R76 ;  /* 0x00000008074d7223 */ /* 0x000fe2000001004c */
[----:B------:R-:W-:Y:S01]  /*10f0*/  FADD.FTZ R61, R61, R84 ;  /* 0x000000543d3d7221 */ /* 0x000fe20000010000 */
[----:B------:R-:W-:Y:S01]  /*1100*/  FFMA.FTZ R45, R14, R84, R45 ;  /* 0x000000540e2d7223 */ /* 0x000fe2000001002d */
[----:B------:R-:W-:Y:S01]  /*1110*/  SHF.L.U32 R100, R100, 0x10, RZ ;  /* 0x0000001064647819 */ /* 0x000fe200000006ff */
[----:B------:R-:W-:Y:S01]  /*1120*/  FADD.FTZ R62, R62, R79 ;  /* 0x0000004f3e3e7221 */ /* 0x000fe20000010000 */
[-C--:B------:R-:W-:Y:S01]  /*1130*/  FFMA.FTZ R46, R9, R79.reuse, R46 ;  /* 0x0000004f092e7223 */ /* 0x080fe2000001002e */
[----:B------:R-:W-:Y:S01]  /*1140*/  FMUL.FTZ R84, R22, R79 ;  /* 0x0000004f16547220 */ /* 0x000fe20000410000 */
        /* <DEDUP_REMOVED lines=16> */
.L_x_1702:
[----:B------:R-:W-:Y:S05]  /*1250*/  BSYNC.RECONVERGENT B0 ;  /* 0x0000000000007941 */ /* 0x000fea0003800200 */
.L_x_1701:
        /* <DEDUP_REMOVED lines=19> */
[----:B------:R-:W-:Y:S01]  /*1390*/  SHF.R.U32.HI R81, RZ, 0x5, R2 ;  /* 0x00000005ff517819 */ /* 0x000fe20000011602 */
[----:B-1----:R-:W-:-:S03]  /*13a0*/  FADD.FTZ R83, R80, R83 ;  /* 0x0000005350537221 */ /* 0x002fc60000010000 */
[----:B------:R-:W0:Y:S01]  /*13b0*/  SHFL.DOWN PT, R77, R82, 0x2, 0x1f ;  /* 0x08401f00524d7f89 */ /* 0x000e2200000e0000 */
[----:B--2---:R-:W-:Y:S02]  /*13c0*/  LEA R80, R111, R78, 0x18 ;  /* 0x0000004e6f507211 */ /* 0x004fe400078ec0ff */
[----:B------:R-:W-:Y:S01]  /*13d0*/  PRMT R111, R70, 0x7632, R111 ;  /* 0x00007632466f7816 */ /* 0x000fe2000000006f */
[----:B------:R-:W1:Y:S01]  /*13e0*/  SHFL.DOWN PT, R76, R83, 0x2, 0x1f ;  /* 0x08401f00534c7f89 */ /* 0x000e6200000e0000 */
[----:B------:R-:W-:-:S04]  /*13f0*/  IADD3 R79, PT, PT, R80, 0x2020, RZ ;  /* 0x00002020504f7810 */ /* 0x000fc80007ffe0ff */
[----:B------:R-:W-:Y:S02]  /*1400*/  @!P5 MOV R78, R79 ;  /* 0x0000004f004ed202 */ /* 0x000fe40000000f00 */
[C---:B------:R-:W-:Y:S02]  /*1410*/  @!P0 IADD3 R78, PT, PT, R80.reuse, 0x2000, RZ ;  /* 0x00002000504e8810 */ /* 0x040fe40007ffe0ff */
[C---:B------:R-:W-:Y:S02]  /*1420*/  @!P4 IADD3 R79, PT, PT, R80.reuse, 0x2000, RZ ;  /* 0x00002000504fc810 */ /* 0x040fe40007ffe0ff */
[----:B------:R-:W-:Y:S02]  /*1430*/  @!P5 LEA R110, R81, R78, 0x3 ;  /* 0x0000004e516ed211 */ /* 0x000fe400078e18ff */
[C---:B------:R-:W-:Y:S02]  /*1440*/  IADD3 R81, PT, PT, R80.reuse, 0x2030, RZ ;  /* 0x0000203050517810 */ /* 0x040fe40007ffe0ff */
[----:B------:R-:W-:Y:S01]  /*1450*/  @!P4 IADD3 R81, PT, PT, R80, 0x2010, RZ ;  /* 0x000020105051c810 */ /* 0x000fe20007ffe0ff */
[----:B0-----:R-:W-:Y:S01]  /*1460*/  FADD.FTZ R77, R82, R77 ;  /* 0x0000004d524d7221 */ /* 0x001fe20000010000 */
[----:B-1----:R-:W-:-:S04]  /*1470*/  FADD.FTZ R76, R83, R76 ;  /* 0x0000004c534c7221 */ /* 0x002fc80000010000 */
[----:B------:R-:W0:Y:S04]  /*1480*/  SHFL.DOWN PT, R100, R77, 0x1, 0x1f ;  /* 0x08201f004d647f89 */ /* 0x000e2800000e0000 */
[----:B------:R-:W1:Y:S01]  /*1490*/  SHFL.DOWN PT, R101, R76, 0x1, 0x1f ;  /* 0x08201f004c657f89 */ /* 0x000e6200000e0000 */
[----:B0-----:R-:W-:Y:S01]  /*14a0*/  FADD.FTZ R100, R77, R100 ;  /* 0x000000644d647221 */ /* 0x001fe20000010000 */
[----:B-1----:R-:W-:-:S05]  /*14b0*/  FADD.FTZ R101, R76, R101 ;  /* 0x000000654c657221 */ /* 0x002fca0000010000 */
[----:B------:R0:W-:Y:S01]  /*14c0*/  @!P5 STS.64 [R110], R100 ;  /* 0x000000646e00d388 */ /* 0x0001e20000000a00 */
[----:B------:R-:W-:Y:S01]  /*14d0*/  BAR.SYNC.DEFER_BLOCKING 0x0 ;  /* 0x0000000000007b1d */ /* 0x000fe20000010000 */
[----:B0-----:R-:W-:Y:S02]  /*14e0*/  PRMT R101, R71, 0x7632, R101 ;  /* 0x0000763247657816 */ /* 0x001fe40000000065 */
[----:B------:R-:W-:-:S03]  /*14f0*/  PRMT R110, R68, 0x7632, R110 ;  /* 0x00007632446e7816 */ /* 0x000fc6000000006e */
        /* <DEDUP_REMOVED lines=8> */
[----:B-1----:R-:W-:Y:S01]  /*1580*/  FADD.FTZ R112, R112, R81 ;  /* 0x0000005170707221 */ /* 0x002fe20000010000 */
[----:B------:R-:W-:Y:S01]  /*1590*/  FADD.FTZ R77, R77, R80 ;  /* 0x000000504d4d7221 */ /* 0x000fe20000010000 */
[----:B------:R-:W-:Y:S02]  /*15a0*/  PRMT R79, R64, 0x7632, R79 ;  /* 0x00007632404f7816 */ /* 0x000fe4000000004f */
        /* <DEDUP_REMOVED lines=9> */
[----:B------:R-:W-:Y:S02]  /*1640*/  PRMT R112, R69, 0x7632, R112 ;  /* 0x0000763245707816 */ /* 0x000fe40000000070 */
[----:B------:R-:W-:Y:S01]  /*1650*/  FSEL R100, R82, RZ, !P1 ;  /* 0x000000ff52647208 */ /* 0x000fe20004800000 */
[----:B------:R-:W-:Y:S08]  /*1660*/  BRA.U UP1, `(.L_x_1704) ;  /* 0x0000001101587547 */ /* 0x000ff0000b800000 */
[----:B------:R-:W-:Y:S04]  /*1670*/  BSSY.RECONVERGENT B1, `(.L_x_1705) ;  /* 0x000008b000017945 */ /* 0x000fe80003800200 */
[----:B------:R-:W-:Y:S05]  /*1680*/  @!P3 BRA `(.L_x_1706) ;  /* 0x000000080024b947 */ /* 0x000fea0003800000 */
[----:B------:R-:W-:-:S04]  /*1690*/  ISETP.NE.U32.AND P0, PT, RZ, UR22, PT ;  /* 0x00000016ff007c0c */ /* 0x000fc8000bf05070 */
[----:B------:R-:W-:-:S13]  /*16a0*/  ISETP.NE.AND.EX P0, PT, RZ, UR23, PT, P0 ;  /* 0x00000017ff007c0c */ /* 0x000fda000bf05300 */
[----:B------:R-:W-:Y:S05]  /*16b0*/  @P0 BRA `(.L_x_1707) ;  /* 0x0000000000f80947 */ /* 0x000fea0003800000 */
[--C-:B------:R-:W-:Y:S01]  /*16c0*/  FFMA.FTZ R76, R98, UR5, R100.reuse ;  /* 0x00000005624c7c23 */ /* 0x100fe20008010064 */
[--C-:B------:R-:W-:Y:S01]  /*16d0*/  FFMA.FTZ R77, R87, UR5, R100.reuse ;  /* 0x00000005574d7c23 */ /* 0x100fe20008010064 */
[----:B------:R-:W-:Y:S01]  /*16e0*/  FFMA.FTZ R79, R89, UR5, R100 ;  /* 0x00000005594f7c23 */ /* 0x000fe20008010064 */
[----:B------:R-:W-:Y:S01]  /*16f0*/  ISETP.GE.U32.AND P1, PT, R108, RZ, PT ;  /* 0x000000ff6c00720c */ /* 0x000fe20003f26070 */
[----:B------:R-:W-:Y:S01]  /*1700*/  FADD.FTZ R76, R95, -R76 ;  /* 0x8000004c5f4c7221 */ /* 0x000fe20000010000 */
[----:B------:R-:W-:Y:S01]  /*1710*/  FADD.FTZ R77, R90, -R77 ;  /* 0x8000004d5a4d7221 */ /* 0x000fe20000010000 */
[----:B------:R-:W-:Y:S01]  /*1720*/  FADD.FTZ R79, R92, -R79 ;  /* 0x8000004f5c4f7221 */ /* 0x000fe20000010000 */
[----:B------:R-:W-:Y:S01]  /*1730*/  ISETP.GE.U32.AND.EX P1, PT, R109, 0x1000000, PT, P1 ;  /* 0x010000006d00780c */ /* 0x000fe20003f26110 */
[----:B------:R-:W-:Y:S01]  /*1740*/  FMUL.FTZ R76, R76, UR10 ;  /* 0x0000000a4c4c7c20 */ /* 0x000fe20008410000 */
[----:B------:R-:W-:Y:S01]  /*1750*/  FMUL.FTZ R77, R77, UR10 ;  /* 0x0000000a4d4d7c20 */ /* 0x000fe20008410000 */
[----:B------:R-:W-:Y:S01]  /*1760*/  FMUL.FTZ R79, R79, UR10 ;  /* 0x0000000a4f4f7c20 */ /* 0x000fe20008410000 */
[----:B------:R-:W-:Y:S01]  /*1770*/  LOP3.LUT P6, RZ, R109, 0xff, RZ, 0xc0, !PT ;  /* 0x000000ff6dff7812 */ /* 0x000fe200078cc0ff */
[----:B------:R-:W-:Y:S01]  /*1780*/  FMUL.FTZ R78, R76, UR4 ;  /* 0x000000044c4e7c20 */ /* 0x000fe20008410000 */
[----:B------:R-:W-:Y:S01]  /*1790*/  FMUL.FTZ R77, R77, UR4 ;  /* 0x000000044d4d7c20 */ /* 0x000fe20008410000 */
[----:B------:R-:W-:Y:S01]  /*17a0*/  FMUL.FTZ R79, R79, UR4 ;  /* 0x000000044f4f7c20 */ /* 0x000fe20008410000 */
[----:B------:R-:W-:Y:S01]  /*17b0*/  FFMA.FTZ R112, R96, UR5, R100 ;  /* 0x0000000560707c23 */ /* 0x000fe20008010064 */
[----:B------:R-:W-:Y:S01]  /*17c0*/  FMUL.FTZ R78, R78, UR24 ;  /* 0x000000184e4e7c20 */ /* 0x000fe20008410000 */
[----:B------:R-:W-:Y:S01]  /*17d0*/  FMUL.FTZ R77, R77, UR24 ;  /* 0x000000184d4d7c20 */ /* 0x000fe20008410000 */
[----:B------:R-:W-:Y:S01]  /*17e0*/  FMUL.FTZ R76, R79, UR24 ;  /* 0x000000184f4c7c20 */ /* 0x000fe20008410000 */
[----:B------:R-:W-:Y:S01]  /*17f0*/  FADD.FTZ R112, R93, -R112 ;  /* 0x800000705d707221 */ /* 0x000fe20000010000 */
[--C-:B------:R-:W-:Y:S01]  /*1800*/  FFMA.FTZ R110, R94, UR5, R100.reuse ;  /* 0x000000055e6e7c23 */ /* 0x100fe20008010064 */
[----:B------:R-:W-:Y:S01]  /*1810*/  FSEL R79, R78, RZ, P1 ;  /* 0x000000ff4e4f7208 */ /* 0x000fe20000800000 */
[--C-:B------:R-:W-:Y:S01]  /*1820*/  FFMA.FTZ R82, R102, UR5, R100.reuse ;  /* 0x0000000566527c23 */ /* 0x100fe20008010064 */
[----:B------:R-:W-:Y:S01]  /*1830*/  FSEL R78, R77, RZ, P6 ;  /* 0x000000ff4d4e7208 */ /* 0x000fe20003000000 */
[--C-:B------:R-:W-:Y:S01]  /*1840*/  FFMA.FTZ R77, R97, UR5, R100.reuse ;  /* 0x00000005614d7c23 */ /* 0x100fe20008010064 */
[----:B------:R-:W-:Y:S01]  /*1850*/  FFMA.FTZ R80, R105, UR5, R100 ;  /* 0x0000000569507c23 */ /* 0x000fe20008010064 */
[----:B------:R-:W-:Y:S01]  /*1860*/  FMUL.FTZ R112, R112, UR10 ;  /* 0x0000000a70707c20 */ /* 0x000fe20008410000 */
[----:B------:R-:W-:Y:S01]  /*1870*/  FADD.FTZ R110, R91, -R110 ;  /* 0x8000006e5b6e7221 */ /* 0x000fe20000010000 */
[----:B------:R-:W-:Y:S01]  /*1880*/  FADD.FTZ R77, R88, -R77 ;  /* 0x8000004d584d7221 */ /* 0x000fe20000010000 */
[----:B------:R-:W-:Y:S01]  /*1890*/  FADD.FTZ R82, R99, -R82 ;  /* 0x8000005263527221 */ /* 0x000fe20000010000 */
[----:B------:R-:W-:Y:S01]  /*18a0*/  FADD.FTZ R80, R103, -R80 ;  /* 0x8000005067507221 */ /* 0x000fe20000010000 */
[----:B------:R-:W-:Y:S01]  /*18b0*/  LOP3.LUT P5, RZ, R109, 0xff0000, RZ, 0xc0, !PT ;  /* 0x00ff00006dff7812 */ /* 0x000fe200078ac0ff */
[----:B------:R-:W-:Y:S01]  /*18c0*/  FMUL.FTZ R77, R77, UR10 ;  /* 0x0000000a4d4d7c20 */ /* 0x000fe20008410000 */
[----:B------:R-:W-:Y:S01]  /*18d0*/  FMUL.FTZ R112, R112, UR4 ;  /* 0x0000000470707c20 */ /* 0x000fe20008410000 */
[----:B------:R-:W-:Y:S01]  /*18e0*/  FMUL.FTZ R110, R110, UR10 ;  /* 0x0000000a6e6e7c20 */ /* 0x000fe20008410000 */
[----:B------:R-:W-:Y:S01]  /*18f0*/  FMUL.FTZ R82, R82, UR10 ;  /* 0x0000000a52527c20 */ /* 0x000fe20008410000 */
[----:B------:R-:W-:Y:S01]  /*1900*/  FMUL.FTZ R77, R77, UR4 ;  /* 0x000000044d4d7c20 */ /* 0x000fe20008410000 */
[----:B------:R-:W-:Y:S01]  /*1910*/  FMUL.FTZ R80, R80, UR10 ;  /* 0x0000000a50507c20 */ /* 0x000fe20008410000 */
[----:B------:R-:W-:Y:S01]  /*1920*/  FSEL R76, R76, RZ, P5 ;  /* 0x000000ff4c4c7208 */ /* 0x000fe20002800000 */
[----:B------:R-:W-:Y:S01]  /*1930*/  FMUL.FTZ R112, R112, UR24 ;  /* 0x0000001870707c20 */ /* 0x000fe20008410000 */
[----:B------:R-:W-:Y:S01]  /*1940*/  FMUL.FTZ R77, R77, UR24 ;  /* 0x000000184d4d7c20 */ /* 0x000fe20008410000 */
[----:B------:R-:W-:Y:S01]  /*1950*/  LOP3.LUT P5, RZ, R109, 0xff00, RZ, 0xc0, !PT ;  /* 0x0000ff006dff7812 */ /* 0x000fe200078ac0ff */
[----:B------:R-:W-:Y:S01]  /*1960*/  FMUL.FTZ R110, R110, UR4 ;  /* 0x000000046e6e7c20 */ /* 0x000fe20008410000 */
[----:B------:R-:W-:Y:S01]  /*1970*/  LOP3.LUT P1, RZ, R108, 0xff0000, RZ, 0xc0, !PT ;  /* 0x00ff00006cff7812 */ /* 0x000fe2000782c0ff */
[----:B------:R-:W-:Y:S01]  /*1980*/  FMUL.FTZ R82, R82, UR4 ;  /* 0x0000000452527c20 */ /* 0x000fe20008410000 */
[----:B------:R-:W-:Y:S01]  /*1990*/  FMUL.FTZ R80, R80, UR4 ;  /* 0x0000000450507c20 */ /* 0x000fe20008410000 */
[----:B------:R-:W-:Y:S01]  /*19a0*/  FSEL R83, R112, RZ, P5 ;  /* 0x000000ff70537208 */ /* 0x000fe20002800000 */
[----:B------:R-:W-:Y:S01]  /*19b0*/  FMUL.FTZ R110, R110, UR24 ;  /* 0x000000186e6e7c20 */ /* 0x000fe20008410000 */
[----:B------:R-:W-:Y:S01]  /*19c0*/  FMUL.FTZ R82, R82, UR24 ;  /* 0x0000001852527c20 */ /* 0x000fe20008410000 */
[----:B------:R-:W-:Y:S01]  /*19d0*/  FMUL.FTZ R80, R80, UR24 ;  /* 0x0000001850507c20 */ /* 0x000fe20008410000 */
[----:B------:R-:W-:-:S02]  /*19e0*/  FSEL R77, R77, RZ, P1 ;  /* 0x000000ff4d4d7208 */ /* 0x000fc40000800000 */
[C---:B------:R-:W-:Y:S02]  /*19f0*/  LOP3.LUT P6, RZ, R108.reuse, 0xff000000, RZ, 0xc0, !PT ;  /* 0xff0000006cff7812 */ /* 0x040fe400078cc0ff */
[C---:B------:R-:W-:Y:S02]  /*1a00*/  LOP3.LUT P5, RZ, R108.reuse, 0xff00, RZ, 0xc0, !PT ;  /* 0x0000ff006cff7812 */ /* 0x040fe400078ac0ff */
[----:B------:R-:W-:Y:S02]  /*1a10*/  LOP3.LUT P1, RZ, R108, 0xff, RZ, 0xc0, !PT ;  /* 0x000000ff6cff7812 */ /* 0x000fe4000782c0ff */
[----:B------:R-:W-:Y:S02]  /*1a20*/  FSEL R110, R110, RZ, P6 ;  /* 0x000000ff6e6e7208 */ /* 0x000fe40003000000 */
[----:B------:R-:W-:Y:S02]  /*1a30*/  FSEL R81, R82, RZ, P5 ;  /* 0x000000ff52517208 */ /* 0x000fe40002800000 */
[----:B------:R-:W-:-:S02]  /*1a40*/  FSEL R80, R80, RZ, P1 ;  /* 0x000000ff50507208 */ /* 0x000fc40000800000 */
[----:B------:R-:W-:Y:S02]  /*1a50*/  F2FP.BF16.F32.PACK_AB R79, R79, R76 ;  /* 0x0000004c4f4f723e */ /* 0x000fe400000010ff */
[----:B------:R-:W-:Y:S02]  /*1a60*/  F2FP.BF16.F32.PACK_AB R78, R83, R78 ;  /* 0x0000004e534e723e */ /* 0x000fe400000010ff */
[----:B------:R-:W-:Y:S02]  /*1a70*/  F2FP.BF16.F32.PACK_AB R77, R110, R77 ;  /* 0x0000004d6e4d723e */ /* 0x000fe400000010ff */
[----:B------:R-:W-:Y:S01]  /*1a80*/  F2FP.BF16.F32.PACK_AB R76, R81, R80 ;  /* 0x00000050514c723e */ /* 0x000fe200000010ff */
[----:B------:R-:W-:Y:S06]  /*1a90*/  BRA `(.L_x_1708) ;  /* 0x0000000400047947 */ /* 0x000fec0003800000 */
.L_x_1707:
[--C-:B------:R-:W-:Y:S01]  /*1aa0*/  FFMA.FTZ R75, R89, UR5, R100.reuse ;  /* 0x00000005594b7c23 */ /* 0x100fe20008010064 */
[--C-:B------:R-:W-:Y:S01]  /*1ab0*/  FFMA.FTZ R72, R98, UR5, R100.reuse ;  /* 0x0000000562487c23 */ /* 0x100fe20008010064 */
[----:B------:R-:W-:Y:S01]  /*1ac0*/  FFMA.FTZ R73, R87, UR5, R100 ;  /* 0x0000000557497c23 */ /* 0x000fe20008010064 */
[----:B------:R-:W-:Y:S01]  /*1ad0*/  ISETP.GE.U32.AND P1, PT, R108, RZ, PT ;  /* 0x000000ff6c00720c */ /* 0x000fe20003f26070 */
[----:B------:R-:W-:Y:S01]  /*1ae0*/  FADD.FTZ R75, R92, -R75 ;  /* 0x8000004b5c4b7221 */ /* 0x000fe20000010000 */
[----:B------:R-:W-:Y:S01]  /*1af0*/  FADD.FTZ R72, R95, -R72 ;  /* 0x800000485f487221 */ /* 0x000fe20000010000 */
[----:B------:R-:W-:Y:S01]  /*1b00*/  FADD.FTZ R73, R90, -R73 ;  /* 0x800000495a497221 */ /* 0x000fe20000010000 */
[----:B------:R-:W-:Y:S01]  /*1b10*/  LOP3.LUT P5, RZ, R109, 0xff0000, RZ, 0xc0, !PT ;  /* 0x00ff00006dff7812 */ /* 0x000fe200078ac0ff */
[----:B------:R-:W-:Y:S01]  /*1b20*/  FMUL.FTZ R75, R75, UR10 ;  /* 0x0000000a4b4b7c20 */ /* 0x000fe20008410000 */
[----:B------:R-:W-:Y:S01]  /*1b30*/  FMUL.FTZ R72, R72, UR10 ;  /* 0x0000000a48487c20 */ /* 0x000fe20008410000 */
[----:B------:R-:W-:Y:S01]  /*1b40*/  FMUL.FTZ R77, R73, UR10 ;  /* 0x0000000a494d7c20 */ /* 0x000fe20008410000 */
[----:B------:R-:W-:Y:S01]  /*1b50*/  ISETP.GE.U32.AND.EX P1, PT, R109, 0x1000000, PT, P1 ;  /* 0x010000006d00780c */ /* 0x000fe20003f26110 */
[----:B------:R-:W-:Y:S01]  /*1b60*/  FMUL.FTZ R73, R75, UR4 ;  /* 0x000000044b497c20 */ /* 0x000fe20008410000 */
[C---:B------:R-:W-:Y:S01]  /*1b70*/  FMUL.FTZ R74, R72.reuse, UR4 ;  /* 0x00000004484a7c20 */ /* 0x040fe20008410000 */
[----:B------:R-:W-:Y:S01]  /*1b80*/  F2FP.BF16.F32.PACK_AB R75, R72, R75 ;  /* 0x0000004b484b723e */ /* 0x000fe200000010ff */
[----:B------:R-:W-:Y:S01]  /*1b90*/  FMUL.FTZ R72, R77, UR4 ;  /* 0x000000044d487c20 */ /* 0x000fe20008410000 */
[----:B------:R-:W-:Y:S01]  /*1ba0*/  FMUL.FTZ R73, R73, UR24 ;  /* 0x0000001849497c20 */ /* 0x000fe20008410000 */
[----:B------:R-:W-:Y:S01]  /*1bb0*/  FMUL.FTZ R74, R74, UR24 ;  /* 0x000000184a4a7c20 */ /* 0x000fe20008410000 */
[--C-:B------:R-:W-:Y:S01]  /*1bc0*/  FFMA.FTZ R82, R96, UR5, R100.reuse ;  /* 0x0000000560527c23 */ /* 0x100fe20008010064 */
[----:B------:R-:W-:Y:S01]  /*1bd0*/  FMUL.FTZ R72, R72, UR24 ;  /* 0x0000001848487c20 */ /* 0x000fe20008410000 */
[----:B------:R-:W-:Y:S01]  /*1be0*/  LOP3.LUT P6, RZ, R109, 0xff, RZ, 0xc0, !PT ;  /* 0x000000ff6dff7812 */ /* 0x000fe200078cc0ff */
[--C-:B------:R-:W-:Y:S01]  /*1bf0*/  FFMA.FTZ R80, R94, UR5, R100.reuse ;  /* 0x000000055e507c23 */ /* 0x100fe20008010064 */
[----:B------:R-:W-:Y:S01]  /*1c00*/  FSEL R76, R73, RZ, P5 ;  /* 0x000000ff494c7208 */ /* 0x000fe20002800000 */
[--C-:B------:R-:W-:Y:S01]  /*1c10*/  FFMA.FTZ R73, R97, UR5, R100.reuse ;  /* 0x0000000561497c23 */ /* 0x100fe20008010064 */
[----:B------:R-:W-:Y:S01]  /*1c20*/  FSEL R79, R74, RZ, P1 ;  /* 0x000000ff4a4f7208 */ /* 0x000fe20000800000 */
[----:B------:R-:W-:Y:S01]  /*1c30*/  FFMA.FTZ R74, R102, UR5, R100 ;  /* 0x00000005664a7c23 */ /* 0x000fe20008010064 */
[----:B------:R-:W-:Y:S01]  /*1c40*/  FADD.FTZ R82, R93, -R82 ;  /* 0x800000525d527221 */ /* 0x000fe20000010000 */
[----:B------:R-:W-:Y:S01]  /*1c50*/  FSEL R78, R72, RZ, P6 ;  /* 0x000000ff484e7208 */ /* 0x000fe20003000000 */
[----:B------:R-:W-:Y:S01]  /*1c60*/  FADD.FTZ R73, R88, -R73 ;  /* 0x8000004958497221 */ /* 0x000fe20000010000 */
[----:B------:R-:W-:Y:S01]  /*1c70*/  FFMA.FTZ R72, R105, UR5, R100 ;  /* 0x0000000569487c23 */ /* 0x000fe20008010064 */
[----:B------:R-:W-:Y:S01]  /*1c80*/  FADD.FTZ R74, R99, -R74 ;  /* 0x8000004a634a7221 */ /* 0x000fe20000010000 */
[----:B------:R-:W-:Y:S01]  /*1c90*/  FMUL.FTZ R82, R82, UR10 ;  /* 0x0000000a52527c20 */ /* 0x000fe20008410000 */
[----:B------:R-:W-:Y:S01]  /*1ca0*/  FADD.FTZ R80, R91, -R80 ;  /* 0x800000505b507221 */ /* 0x000fe20000010000 */
[----:B------:R-:W-:Y:S01]  /*1cb0*/  FMUL.FTZ R73, R73, UR10 ;  /* 0x0000000a49497c20 */ /* 0x000fe20008410000 */
[----:B------:R-:W-:Y:S01]  /*1cc0*/  FADD.FTZ R72, R103, -R72 ;  /* 0x8000004867487221 */ /* 0x000fe20000010000 */
[----:B------:R-:W-:Y:S01]  /*1cd0*/  FMUL.FTZ R81, R74, UR10 ;  /* 0x0000000a4a517c20 */ /* 0x000fe20008410000 */
[----:B------:R-:W-:Y:S01]  /*1ce0*/  FMUL.FTZ R80, R80, UR10 ;  /* 0x0000000a50507c20 */ /* 0x000fe20008410000 */
[C---:B------:R-:W-:Y:S01]  /*1cf0*/  F2FP.BF16.F32.PACK_AB R74, R82.reuse, R77 ;  /* 0x0000004d524a723e */ /* 0x040fe200000010ff */
[----:B------:R-:W-:Y:S01]  /*1d00*/  FMUL.FTZ R77, R82, UR4 ;  /* 0x00000004524d7c20 */ /* 0x000fe20008410000 */
[----:B------:R-:W-:Y:S01]  /*1d10*/  FMUL.FTZ R82, R73, UR4 ;  /* 0x0000000449527c20 */ /* 0x000fe20008410000 */
[----:B------:R-:W-:Y:S01]  /*1d20*/  FMUL.FTZ R72, R72, UR10 ;  /* 0x0000000a48487c20 */ /* 0x000fe20008410000 */
[C---:B------:R-:W-:Y:S01]  /*1d30*/  F2FP.BF16.F32.PACK_AB R73, R80.reuse, R73 ;  /* 0x000000495049723e */ /* 0x040fe200000010ff */
[----:B------:R-:W-:Y:S01]  /*1d40*/  FMUL.FTZ R101, R77, UR24 ;  /* 0x000000184d657c20 */ /* 0x000fe20008410000 */
[----:B------:R-:W-:Y:S01]  /*1d50*/  FMUL.FTZ R83, R80, UR4 ;  /* 0x0000000450537c20 */ /* 0x000fe20008410000 */
[----:B------:R-:W-:Y:S01]  /*1d60*/  LOP3.LUT P5, RZ, R109, 0xff00, RZ, 0xc0, !PT ;  /* 0x0000ff006dff7812 */ /* 0x000fe200078ac0ff */
[----:B------:R-:W-:Y:S01]  /*1d70*/  FMUL.FTZ R80, R81, UR4 ;  /* 0x0000000451507c20 */ /* 0x000fe20008410000 */
[----:B------:R-:W-:Y:S01]  /*1d80*/  FMUL.FTZ R82, R82, UR24 ;  /* 0x0000001852527c20 */ /* 0x000fe20008410000 */
[----:B------:R-:W-:Y:S01]  /*1d90*/  LOP3.LUT P1, RZ, R108, 0xff0000, RZ, 0xc0, !PT ;  /* 0x00ff00006cff7812 */ /* 0x000fe2000782c0ff */
[----:B------:R-:W-:Y:S01]  /*1da0*/  FMUL.FTZ R77, R72, UR4 ;  /* 0x00000004484d7c20 */ /* 0x000fe20008410000 */
[----:B------:R-:W-:Y:S01]  /*1db0*/  FSEL R101, R101, RZ, P5 ;  /* 0x000000ff65657208 */ /* 0x000fe20002800000 */
[----:B------:R-:W-:Y:S01]  /*1dc0*/  FMUL.FTZ R80, R80, UR24 ;  /* 0x0000001850507c20 */ /* 0x000fe20008410000 */
[----:B------:R-:W-:Y:S01]  /*1dd0*/  LOP3.LUT P5, RZ, R108, 0xff00, RZ, 0xc0, !PT ;  /* 0x0000ff006cff7812 */ /* 0x000fe200078ac0ff */
[----:B------:R-:W-:Y:S01]  /*1de0*/  FMUL.FTZ R83, R83, UR24 ;  /* 0x0000001853537c20 */ /* 0x000fe20008410000 */
[----:B------:R-:W-:Y:S01]  /*1df0*/  FMUL.FTZ R77, R77, UR24 ;  /* 0x000000184d4d7c20 */ /* 0x000fe20008410000 */
[----:B------:R-:W-:-:S02]  /*1e00*/  FSEL R82, R82, RZ, P1 ;  /* 0x000000ff52527208 */ /* 0x000fc40000800000 */
[C---:B------:R-:W-:Y:S02]  /*1e10*/  LOP3.LUT P6, RZ, R108.reuse, 0xff000000, RZ, 0xc0, !PT ;  /* 0xff0000006cff7812 */ /* 0x040fe400078cc0ff */
[----:B------:R-:W-:Y:S02]  /*1e20*/  LOP3.LUT P1, RZ, R108, 0xff, RZ, 0xc0, !PT ;  /* 0x000000ff6cff7812 */ /* 0x000fe4000782c0ff */
[----:B------:R-:W-:Y:S02]  /*1e30*/  F2FP.BF16.F32.PACK_AB R72, R81, R72 ;  /* 0x000000485148723e */ /* 0x000fe400000010ff */
[----:B------:R-:W-:Y:S02]  /*1e40*/  FSEL R81, R80, RZ, P5 ;  /* 0x000000ff50517208 */ /* 0x000fe40002800000 */
[----:B------:R-:W-:Y:S02]  /*1e50*/  FSEL R83, R83, RZ, P6 ;  /* 0x000000ff53537208 */ /* 0x000fe40003000000 */
[----:B------:R-:W-:-:S02]  /*1e60*/  FSEL R80, R77, RZ, P1 ;  /* 0x000000ff4d507208 */ /* 0x000fc40000800000 */
[----:B------:R-:W-:Y:S02]  /*1e70*/  F2FP.BF16.F32.PACK_AB R79, R79, R76 ;  /* 0x0000004c4f4f723e */ /* 0x000fe400000010ff */
[----:B------:R-:W-:Y:S02]  /*1e80*/  F2FP.BF16.F32.PACK_AB R78, R101, R78 ;  /* 0x0000004e654e723e */ /* 0x000fe400000010ff */
[----:B------:R-:W-:Y:S02]  /*1e90*/  F2FP.BF16.F32.PACK_AB R77, R83, R82 ;  /* 0x00000052534d723e */ /* 0x000fe400000010ff */
[----:B------:R-:W-:-:S07]  /*1ea0*/  F2FP.BF16.F32.PACK_AB R76, R81, R80 ;  /* 0x00000050514c723e */ /* 0x000fce00000010ff */
.L_x_1708:
[----:B------:R-:W0:Y:S08]  /*1eb0*/  @P0 LDC.64 R82, c[0x0][0x478] ;  /* 0x00011e00ff520b82 */ /* 0x000e300000000a00 */
[----:B------:R-:W1:Y:S01]  /*1ec0*/  LDC.64 R80, c[0x0][0x468] ;  /* 0x00011a00ff507b82 */ /* 0x000e620000000a00 */
[----:B0-----:R-:W-:-:S05]  /*1ed0*/  @P0 IMAD.WIDE.U32 R82, R104, 0x10, R82 ;  /* 0x0000001068520825 */ /* 0x001fca00078e0052 */
[----:B------:R0:W-:Y:S01]  /*1ee0*/  @P0 STG.E.128 desc[UR16][R82.64], R72 ;  /* 0x0000004852000986 */ /* 0x0001e2000c101d10 */
[C---:B-1----:R-:W-:Y:S01]  /*1ef0*/  IMAD.WIDE.U32 R80, R104.reuse, 0x10, R80 ;  /* 0x0000001068507825 */ /* 0x042fe200078e0050 */
[----:B------:R-:W-:-:S04]  /*1f00*/  IADD3 R104, PT, PT, R104, 0x80, RZ ;  /* 0x0000008068687810 */ /* 0x000fc80007ffe0ff */
[----:B------:R0:W-:Y:S03]  /*1f10*/  STG.E.128 desc[UR16][R80.64], R76 ;  /* 0x0000004c50007986 */ /* 0x0001e6000c101d10 */
.L_x_1706:
[----:B------:R-:W-:Y:S05]  /*1f20*/  BSYNC.RECONVERGENT B1 ;  /* 0x0000000000017941 */ /* 0x000fea0003800200 */
.L_x_1705:
[----:B------:R-:W-:Y:S05]  /*1f30*/  @!P2 BRA `(.L_x_1709) ;  /* 0x0000001c0018a947 */ /* 0x000fea0003800000 */
[----:B------:R-:W-:-:S04]  /*1f40*/  ISETP.NE.U32.AND P0, PT, RZ, UR22, PT ;  /* 0x00000016ff007c0c */ /* 0x000fc8000bf05070 */
[----:B------:R-:W-:-:S13]  /*1f50*/  ISETP.NE.AND.EX P0, PT, RZ, UR23, PT, P0 ;  /* 0x00000017ff007c0c */ /* 0x000fda000bf05300 */
[----:B------:R-:W-:Y:S05]  /*1f60*/  @!P0 BRA `(.L_x_1710) ;  /* 0x0000000400088947 */ /* 0x000fea0003800000 */
[--C-:B0-----:R-:W-:Y:S01]  /*1f70*/  FFMA.FTZ R75, R7, UR5, R100.reuse ;  /* 0x00000005074b7c23 */ /* 0x101fe20008010064 */
[--C-:B------:R-:W-:Y:S01]  /*1f80*/  FFMA.FTZ R72, R14, UR5, R100.reuse ;  /* 0x000000050e487c23 */ /* 0x100fe20008010064 */
[--C-:B------:R-:W-:Y:S01]  /*1f90*/  FFMA.FTZ R73, R5, UR5, R100.reuse ;  /* 0x0000000505497c23 */ /* 0x100fe20008010064 */
[----:B------:R-:W-:Y:S01]  /*1fa0*/  FFMA.FTZ R76, R12, UR5, R100 ;  /* 0x000000050c4c7c23 */ /* 0x000fe20008010064 */
[----:B------:R-:W-:Y:S01]  /*1fb0*/  FADD.FTZ R75, R8, -R75 ;  /* 0x8000004b084b7221 */ /* 0x000fe20000010000 */
[----:B------:R-:W-:Y:S01]  /*1fc0*/  FADD.FTZ R72, R15, -R72 ;  /* 0x800000480f487221 */ /* 0x000fe20000010000 */
[----:B------:R-:W-:Y:S01]  /*1fd0*/  FADD.FTZ R73, R6, -R73 ;  /* 0x8000004906497221 */ /* 0x000fe20000010000 */
[----:B------:R-:W-:Y:S01]  /*1fe0*/  FFMA.FTZ R79, R9, UR5, R100 ;  /* 0x00000005094f7c23 */ /* 0x000fe20008010064 */
[----:B------:R-:W-:Y:S01]  /*1ff0*/  FMUL.FTZ R74, R75, UR10 ;  /* 0x0000000a4b4a7c20 */ /* 0x000fe20008410000 */
[----:B------:R-:W-:Y:S01]  /*2000*/  FMUL.FTZ R75, R72, UR10 ;  /* 0x0000000a484b7c20 */ /* 0x000fe20008410000 */
[----:B------:R-:W-:Y:S01]  /*2010*/  FMUL.FTZ R73, R73, UR10 ;  /* 0x0000000a49497c20 */ /* 0x000fe20008410000 */
[----:B------:R-:W-:Y:S01]  /*2020*/  LOP3.LUT P6, RZ, R107, 0xff, RZ, 0xc0, !PT ;  /* 0x000000ff6bff7812 */ /* 0x000fe200078cc0ff */
[----:B------:R-:W-:Y:S01]  /*2030*/  FMUL.FTZ R72, R74, UR4 ;  /* 0x000000044a487c20 */ /* 0x000fe20008410000 */
[----:B------:R-:W-:Y:S01]  /*2040*/  FADD.FTZ R82, R84, -R79 ;  /* 0x8000004f54527221 */ /* 0x000fe20000010000 */
[C---:B------:R-:W-:Y:S01]  /*2050*/  F2FP.BF16.F32.PACK_AB R74, R75.reuse, R74 ;  /* 0x0000004a4b4a723e */ /* 0x040fe200000010ff */
[----:B------:R-:W-:Y:S01]  /*2060*/  FMUL.FTZ R75, R75, UR4 ;  /* 0x000000044b4b7c20 */ /* 0x000fe20008410000 */
[----:B------:R-:W-:Y:S01]  /*2070*/  FMUL.FTZ R78, R72, UR24 ;  /* 0x00000018484e7c20 */ /* 0x000fe20008410000 */
[----:B------:R-:W-:Y:S01]  /*2080*/  FMUL.FTZ R72, R73, UR4 ;  /* 0x0000000449487c20 */ /* 0x000fe20008410000 */
[----:B------:R-:W-:Y:S01]  /*2090*/  LOP3.LUT P1, RZ, R107, 0xff00, RZ, 0xc0, !PT ;  /* 0x0000ff006bff7812 */ /* 0x000fe2000782c0ff */
[----:B------:R-:W-:Y:S01]  /*20a0*/  FMUL.FTZ R77, R75, UR24 ;  /* 0x000000184b4d7c20 */ /* 0x000fe20008410000 */
[----:B------:R-:W-:Y:S01]  /*20b0*/  FADD.FTZ R75, R13, -R76 ;  /* 0x8000004c0d4b7221 */ /* 0x000fe20000010000 */
[----:B------:R-:W-:Y:S01]  /*20c0*/  FMUL.FTZ R76, R72, UR24 ;  /* 0x00000018484c7c20 */ /* 0x000fe20008410000 */
[--C-:B------:R-:W-:Y:S01]  /*20d0*/  FFMA.FTZ R72, R10, UR5, R100.reuse ;  /* 0x000000050a487c23 */ /* 0x100fe20008010064 */
[----:B------:R-:W-:Y:S01]  /*20e0*/  FSEL R78, R78, RZ, P6 ;  /* 0x000000ff4e4e7208 */ /* 0x000fe20003000000 */
[----:B------:R-:W-:Y:S01]  /*20f0*/  FMUL.FTZ R80, R75, UR10 ;  /* 0x0000000a4b507c20 */ /* 0x000fe20008410000 */
[----:B------:R-:W-:Y:S01]  /*2100*/  FFMA.FTZ R75, R3, UR5, R100 ;  /* 0x00000005034b7c23 */ /* 0x000fe20008010064 */
[----:B------:R-:W-:Y:S01]  /*2110*/  FADD.FTZ R72, R11, -R72 ;  /* 0x800000480b487221 */ /* 0x000fe20000010000 */
[----:B------:R-:W-:Y:S01]  /*2120*/  FFMA.FTZ R100, R86, UR5, R100 ;  /* 0x0000000556647c23 */ /* 0x000fe20008010064 */
[----:B------:R-:W-:Y:S01]  /*2130*/  LOP3.LUT P6, RZ, R106, 0xff000000, RZ, 0xc0, !PT ;  /* 0xff0000006aff7812 */ /* 0x000fe200078cc0ff */
[----:B------:R-:W-:Y:S01]  /*2140*/  FADD.FTZ R75, R4, -R75 ;  /* 0x8000004b044b7221 */ /* 0x000fe20000010000 */
[----:B------:R-:W-:Y:S01]  /*2150*/  FMUL.FTZ R72, R72, UR10 ;  /* 0x0000000a48487c20 */ /* 0x000fe20008410000 */
[C---:B------:R-:W-:Y:S01]  /*2160*/  F2FP.BF16.F32.PACK_AB R73, R80.reuse, R73 ;  /* 0x000000495049723e */ /* 0x040fe200000010ff */
[----:B------:R-:W-:Y:S01]  /*2170*/  FMUL.FTZ R80, R80, UR4 ;  /* 0x0000000450507c20 */ /* 0x000fe20008410000 */
[----:B------:R-:W-:Y:S01]  /*2180*/  FADD.FTZ R100, R85, -R100 ;  /* 0x8000006455647221 */ /* 0x000fe20000010000 */
[----:B------:R-:W-:Y:S01]  /*2190*/  FMUL.FTZ R79, R72, UR4 ;  /* 0x00000004484f7c20 */ /* 0x000fe20008410000 */
[----:B------:R-:W-:Y:S01]  /*21a0*/  FMUL.FTZ R75, R75, UR10 ;  /* 0x0000000a4b4b7c20 */ /* 0x000fe20008410000 */
[----:B------:R-:W-:Y:S01]  /*21b0*/  FMUL.FTZ R80, R80, UR24 ;  /* 0x0000001850507c20 */ /* 0x000fe20008410000 */
[----:B------:R-:W-:Y:S01]  /*21c0*/  FSEL R77, R77, RZ, P1 ;  /* 0x000000ff4d4d7208 */ /* 0x000fe20000800000 */
[----:B------:R-:W-:Y:S01]  /*21d0*/  FMUL.FTZ R79, R79, UR24 ;  /* 0x000000184f4f7c20 */ /* 0x000fe20008410000 */
[----:B------:R-:W-:Y:S01]  /*21e0*/  LOP3.LUT P1, RZ, R106, 0xff00, RZ, 0xc0, !PT ;  /* 0x0000ff006aff7812 */ /* 0x000fe2000782c0ff */
[----:B------:R-:W-:Y:S01]  /*21f0*/  FMUL.FTZ R82, R82, UR10 ;  /* 0x0000000a52527c20 */ /* 0x000fe20008410000 */
[----:B------:R-:W-:Y:S01]  /*2200*/  FMUL.FTZ R101, R100, UR10 ;  /* 0x0000000a64657c20 */ /* 0x000fe20008410000 */
[----:B------:R-:W-:Y:S01]  /*2210*/  F2FP.BF16.F32.PACK_AB R72, R72, R75 ;  /* 0x0000004b4848723e */ /* 0x000fe200000010ff */
[----:B------:R-:W-:Y:S01]  /*2220*/  FMUL.FTZ R75, R75, UR4 ;  /* 0x000000044b4b7c20 */ /* 0x000fe20008410000 */
[----:B------:R-:W-:Y:S01]  /*2230*/  LOP3.LUT P5, RZ, R106, 0xff0000, RZ, 0xc0, !PT ;  /* 0x00ff00006aff7812 */ /* 0x000fe200078ac0ff */
[----:B------:R-:W-:Y:S01]  /*2240*/  FMUL.FTZ R83, R82, UR4 ;  /* 0x0000000452537c20 */ /* 0x000fe20008410000 */
[----:B------:R-:W-:Y:S01]  /*2250*/  FSEL R81, R80, RZ, P6 ;  /* 0x000000ff50517208 */ /* 0x000fe20003000000 */
[----:B------:R-:W-:Y:S01]  /*2260*/  FMUL.FTZ R100, R101, UR4 ;  /* 0x0000000465647c20 */ /* 0x000fe20008410000 */
[----:B------:R-:W-:Y:S01]  /*2270*/  FSEL R80, R79, RZ, P1 ;  /* 0x000000ff4f507208 */ /* 0x000fe20000800000 */
[----:B------:R-:W-:Y:S01]  /*2280*/  FMUL.FTZ R79, R75, UR24 ;  /* 0x000000184b4f7c20 */ /* 0x000fe20008410000 */
[----:B------:R-:W-:Y:S01]  /*2290*/  ISETP.GE.U32.AND P1, PT, R106, RZ, PT ;  /* 0x000000ff6a00720c */ /* 0x000fe20003f26070 */
[----:B------:R-:W-:Y:S01]  /*22a0*/  FMUL.FTZ R83, R83, UR24 ;  /* 0x0000001853537c20 */ /* 0x000fe20008410000 */
[----:B------:R-:W-:Y:S01]  /*22b0*/  FSEL R76, R76, RZ, P5 ;  /* 0x000000ff4c4c7208 */ /* 0x000fe20002800000 */
[----:B------:R-:W-:Y:S01]  /*22c0*/  FMUL.FTZ R100, R100, UR24 ;  /* 0x0000001864647c20 */ /* 0x000fe20008410000 */
[----:B------:R-:W-:-:S02]  /*22d0*/  LOP3.LUT P5, RZ, R106, 0xff, RZ, 0xc0, !PT ;  /* 0x000000ff6aff7812 */ /* 0x000fc400078ac0ff */
[C---:B------:R-:W-:Y:S02]  /*22e0*/  LOP3.LUT P6, RZ, R107.reuse, 0xff0000, RZ, 0xc0, !PT ;  /* 0x00ff00006bff7812 */ /* 0x040fe400078cc0ff */
[----:B------:R-:W-:Y:S02]  /*22f0*/  ISETP.GE.U32.AND.EX P1, PT, R107, 0x1000000, PT, P1 ;  /* 0x010000006b00780c */ /* 0x000fe40003f26110 */
[----:B------:R-:W-:Y:S02]  /*2300*/  FSEL R79, R79, RZ, P5 ;  /* 0x000000ff4f4f7208 */ /* 0x000fe40002800000 */
[----:B------:R-:W-:Y:S02]  /*2310*/  FSEL R83, R83, RZ, P6 ;  /* 0x000000ff53537208 */ /* 0x000fe40003000000 */
[----:B------:R-:W-:Y:S02]  /*2320*/  FSEL R100, R100, RZ, P1 ;  /* 0x000000ff64647208 */ /* 0x000fe40000800000 */
[----:B------:R-:W-:-:S02]  /*2330*/  F2FP.BF16.F32.PACK_AB R78, R77, R78 ;  /* 0x0000004e4d4e723e */ /* 0x000fc400000010ff */
[----:B------:R-:W-:Y:S02]  /*2340*/  F2FP.BF16.F32.PACK_AB R77, R81, R76 ;  /* 0x0000004c514d723e */ /* 0x000fe400000010ff */
[----:B------:R-:W-:Y:S02]  /*2350*/  F2FP.BF16.F32.PACK_AB R76, R80, R79 ;  /* 0x0000004f504c723e */ /* 0x000fe400000010ff */
[----:B------:R-:W-:Y:S02]  /*2360*/  F2FP.BF16.F32.PACK_AB R75, R101, R82 ;  /* 0x00000052654b723e */ /* 0x000fe400000010ff */
[----:B------:R-:W-:Y:S01]  /*2370*/  F2FP.BF16.F32.PACK_AB R79, R100, R83 ;  /* 0x00000053644f723e */ /* 0x000fe200000010ff */
[----:B------:R-:W-:Y:S06]  /*2380*/  BRA `(.L_x_1711) ;  /* 0x0000000000f47947 */ /* 0x000fec0003800000 */
.L_x_1710:
[--C-:B0-----:R-:W-:Y:S01]  /*2390*/  FFMA.FTZ R78, R14, UR5, R100.reuse ;  /* 0x000000050e4e7c23 */ /* 0x101fe20008010064 */
[--C-:B------:R-:W-:Y:S01]  /*23a0*/  FFMA.FTZ R79, R7, UR5, R100.reuse ;  /* 0x00000005074f7c23 */ /* 0x100fe20008010064 */
        /* <DEDUP_REMOVED lines=13> */
[----:B------:R-:W-:Y:S01]  /*2480*/  LOP3.LUT P6, RZ, R107, 0xff00, RZ, 0xc0, !PT ;  /* 0x0000ff006bff7812 */ /* 0x000fe200078cc0ff */
[----:B------:R-:W-:Y:S01]  /*2490*/  FMUL.FTZ R80, R80, UR24 ;  /* 0x0000001850507c20 */ /* 0x000fe20008410000 */
[----:B------:R-:W-:Y:S01]  /*24a0*/  FMUL.FTZ R78, R79, UR24 ;  /* 0x000000184f4e7c20 */ /* 0x000fe20008410000 */
[----:B------:R-:W-:Y:S01]  /*24b0*/  FMUL.FTZ R79, R76, UR4 ;  /* 0x000000044c4f7c20 */ /* 0x000fe20008410000 */
[----:B------:R-:W-:Y:S01]  /*24c0*/  FMUL.FTZ R76, R77, UR24 ;  /* 0x000000184d4c7c20 */ /* 0x000fe20008410000 */
[--C-:B------:R-:W-:Y:S01]  /*24d0*/  FFMA.FTZ R83, R9, UR5, R100.reuse ;  /* 0x0000000509537c23 */ /* 0x100fe20008010064 */
[----:B------:R-:W-:Y:S01]  /*24e0*/  FSEL R77, R80, RZ, P6 ;  /* 0x000000ff504d7208 */ /* 0x000fe20003000000 */
[--C-:B------:R-:W-:Y:S01]  /*24f0*/  FFMA.FTZ R80, R10, UR5, R100.reuse ;  /* 0x000000050a507c23 */ /* 0x100fe20008010064 */
[--C-:B------:R-:W-:Y:S01]  /*2500*/  FFMA.FTZ R81, R3, UR5, R100.reuse ;  /* 0x0000000503517c23 */ /* 0x100fe20008010064 */
[----:B------:R-:W-:Y:S01]  /*2510*/  FFMA.FTZ R100, R86, UR5, R100 ;  /* 0x0000000556647c23 */ /* 0x000fe20008010064 */
[----:B------:R-:W-:Y:S01]  /*2520*/  LOP3.LUT P1, RZ, R107, 0xff, RZ, 0xc0, !PT ;  /* 0x000000ff6bff7812 */ /* 0x000fe2000782c0ff */
[----:B------:R-:W-:Y:S01]  /*2530*/  FADD.FTZ R80, R11, -R80 ;  /* 0x800000500b507221 */ /* 0x000fe20000010000 */
[----:B------:R-:W-:Y:S01]  /*2540*/  FADD.FTZ R83, R84, -R83 ;  /* 0x8000005354537221 */ /* 0x000fe20000010000 */
[----:B------:R-:W-:Y:S01]  /*2550*/  FADD.FTZ R81, R4, -R81 ;  /* 0x8000005104517221 */ /* 0x000fe20000010000 */
[----:B------:R-:W-:Y:S01]  /*2560*/  FADD.FTZ R100, R85, -R100 ;  /* 0x8000006455647221 */ /* 0x000fe20000010000 */
[----:B------:R-:W-:Y:S01]  /*2570*/  FMUL.FTZ R80, R80, UR10 ;  /* 0x0000000a50507c20 */ /* 0x000fe20008410000 */
[----:B------:R-:W-:Y:S01]  /*2580*/  FSEL R78, R78, RZ, P1 ;  /* 0x000000ff4e4e7208 */ /* 0x000fe20000800000 */
[----:B------:R-:W-:Y:S01]  /*2590*/  FMUL.FTZ R79, R79, UR24 ;  /* 0x000000184f4f7c20 */ /* 0x000fe20008410000 */
[----:B------:R-:W-:Y:S01]  /*25a0*/  LOP3.LUT P1, RZ, R106, 0xff000000, RZ, 0xc0, !PT ;  /* 0xff0000006aff7812 */ /* 0x000fe2000782c0ff */
[----:B------:R-:W-:Y:S01]  /*25b0*/  FMUL.FTZ R80, R80, UR4 ;  /* 0x0000000450507c20 */ /* 0x000fe20008410000 */
[----:B------:R-:W-:Y:S01]  /*25c0*/  FMUL.FTZ R83, R83, UR10 ;  /* 0x0000000a53537c20 */ /* 0x000fe20008410000 */
[----:B------:R-:W-:Y:S01]  /*25d0*/  FMUL.FTZ R81, R81, UR10 ;  /* 0x0000000a51517c20 */ /* 0x000fe20008410000 */
[----:B------:R-:W-:Y:S01]  /*25e0*/  FMUL.FTZ R100, R100, UR10 ;  /* 0x0000000a64647c20 */ /* 0x000fe20008410000 */
[----:B------:R-:W-:Y:S01]  /*25f0*/  FMUL.FTZ R80, R80, UR24 ;  /* 0x0000001850507c20 */ /* 0x000fe20008410000 */
[C---:B------:R-:W-:Y:S01]  /*2600*/  LOP3.LUT P5, RZ, R106.reuse, 0xff0000, RZ, 0xc0, !PT ;  /* 0x00ff00006aff7812 */ /* 0x040fe200078ac0ff */
[----:B------:R-:W-:Y:S01]  /*2610*/  FMUL.FTZ R83, R83, UR4 ;  /* 0x0000000453537c20 */ /* 0x000fe20008410000 */
[----:B------:R-:W-:Y:S01]  /*2620*/  LOP3.LUT P6, RZ, R106, 0xff00, RZ, 0xc0, !PT ;  /* 0x0000ff006aff7812 */ /* 0x000fe200078cc0ff */
[----:B------:R-:W-:Y:S01]  /*2630*/  FMUL.FTZ R81, R81, UR4 ;  /* 0x0000000451517c20 */ /* 0x000fe20008410000 */
[----:B------:R-:W-:Y:S01]  /*2640*/  FSEL R79, R79, RZ, P1 ;  /* 0x000000ff4f4f7208 */ /* 0x000fe20000800000 */
[----:B------:R-:W-:Y:S01]  /*2650*/  FMUL.FTZ R100, R100, UR4 ;  /* 0x0000000464647c20 */ /* 0x000fe20008410000 */
[----:B------:R-:W-:Y:S01]  /*2660*/  ISETP.GE.U32.AND P1, PT, R106, RZ, PT ;  /* 0x000000ff6a00720c */ /* 0x000fe20003f26070 */
        /* <DEDUP_REMOVED lines=11> */
[----:B------:R-:W-:Y:S02]  /*2720*/  F2FP.BF16.F32.PACK_AB R78, R77, R78 ;  /* 0x0000004e4d4e723e */ /* 0x000fe400000010ff */
[----:B------:R-:W-:Y:S02]  /*2730*/  F2FP.BF16.F32.PACK_AB R77, R79, R76 ;  /* 0x0000004c4f4d723e */ /* 0x000fe400000010ff */
[----:B------:R-:W-:Y:S02]  /*2740*/  F2FP.BF16.F32.PACK_AB R79, R100, R83 ;  /* 0x00000053644f723e */ /* 0x000fe400000010ff */
[----:B------:R-:W-:-:S07]  /*2750*/  F2FP.BF16.F32.PACK_AB R76, R80, R81 ;  /* 0x00000051504c723e */ /* 0x000fce00000010ff */
.L_x_1711:
[----:B------:R-:W0:Y:S08]  /*2760*/  @P0 LDC.64 R82, c[0x0][0x478] ;  /* 0x00011e00ff520b82 */ /* 0x000e300000000a00 */
[----:B------:R-:W1:Y:S01]  /*2770*/  LDC.64 R80, c[0x0][0x468] ;  /* 0x00011a00ff507b82 */ /* 0x000e620000000a00 */
[----:B0-----:R-:W-:-:S05]  /*2780*/  @P0 IMAD.WIDE.U32 R82, R104, 0x10, R82 ;  /* 0x0000001068520825 */ /* 0x001fca00078e0052 */
[----:B------:R2:W-:Y:S01]  /*2790*/  @P0 STG.E.128 desc[UR16][R82.64], R72 ;  /* 0x0000004852000986 */ /* 0x0005e2000c101d10 */
[----:B-1----:R-:W-:-:S05]  /*27a0*/  IMAD.WIDE.U32 R80, R104, 0x10, R80 ;  /* 0x0000001068507825 */ /* 0x002fca00078e0050 */
[----:B------:R2:W-:Y:S01]  /*27b0*/  STG.E.128 desc[UR16][R80.64], R76 ;  /* 0x0000004c50007986 */ /* 0x0005e2000c101d10 */
[----:B------:R-:W-:Y:S05]  /*27c0*/  BRA `(.L_x_1709) ;  /* 0x0000001000f47947 */ /* 0x000fea0003800000 */
.L_x_1704:
[----:B------:R-:W-:-:S04]  /*27d0*/  UISETP.NE.U32.AND UP1, UPT, UR22, URZ, UPT ;  /* 0x000000ff1600728c */ /* 0x000fc8000bf25070 */
[----:B------:R-:W-:-:S09]  /*27e0*/  UISETP.NE.AND.EX UP1, UPT, UR23, URZ, UPT, UP1 ;  /* 0x000000ff1700728c */ /* 0x000fd2000bf25310 */
[----:B------:R-:W-:Y:S05]  /*27f0*/  BRA.U UP1, `(.L_x_1712) ;  /* 0x00000009015c7547 */ /* 0x000fea000b800000 */
[----:B------:R-:W-:Y:S01]  /*2800*/  ISETP.GT.U32.AND P0, PT, R0, 0x7f, PT ;  /* 0x0000007f0000780c */ /* 0x000fe20003f04070 */
[----:B------:R-:W-:-:S12]  /*2810*/  BSSY.RECONVERGENT B1, `(.L_x_1713) ;  /* 0x000004b000017945 */ /* 0x000fd80003800200 */
[----:B------:R-:W-:Y:S05]  /*2820*/  @!P0 BRA `(.L_x_1714) ;  /* 0x0000000400248947 */ /* 0x000fea0003800000 */
[----:B------:R-:W-:Y:S01]  /*2830*/  SHF.L.U32 R76, R78, 0x10, RZ ;  /* 0x000000104e4c7819 */ /* 0x000fe200000006ff */
[--C-:B------:R-:W-:Y:S01]  /*2840*/  FFMA.FTZ R77, R89, UR5, R100.reuse ;  /* 0x00000005594d7c23 */ /* 0x100fe20008010064 */
[--C-:B------:R-:W-:Y:S01]  /*2850*/  FFMA.FTZ R78, R96, UR5, R100.reuse ;  /* 0x00000005604e7c23 */ /* 0x100fe20008010064 */
[----:B------:R-:W-:Y:S01]  /*2860*/  FFMA.FTZ R82, R98, UR5, R100 ;  /* 0x0000000562527c23 */ /* 0x000fe20008010064 */
[----:B------:R-:W-:Y:S01]  /*2870*/  SHF.L.U32 R81, R81, 0x10, RZ ;  /* 0x0000001051517819 */ /* 0x000fe200000006ff */
[----:B------:R-:W-:Y:S01]  /*2880*/  FADD.FTZ R113, R92, -R77 ;  /* 0x8000004d5c717221 */ /* 0x000fe20000010000 */
[----:B------:R-:W-:Y:S01]  /*2890*/  FADD.FTZ R77, R93, -R78 ;  /* 0x8000004e5d4d7221 */ /* 0x000fe20000010000 */
[----:B------:R-:W-:Y:S01]  /*28a0*/  FADD.FTZ R82, R95, -R82 ;  /* 0x800000525f527221 */ /* 0x000fe20000010000 */
[----:B------:R-:W-:Y:S01]  /*28b0*/  SHF.L.U32 R80, R67, 0x10, RZ ;  /* 0x0000001043507819 */ /* 0x000fe200000006ff */
[----:B------:R-:W-:Y:S01]  /*28c0*/  FFMA.FTZ R116, R94, UR5, R100 ;  /* 0x000000055e747c23 */ /* 0x000fe20008010064 */
[----:B------:R-:W-:Y:S01]  /*28d0*/  FFMA.FTZ R76, R77, UR10, R76 ;  /* 0x0000000a4d4c7c23 */ /* 0x000fe2000801004c */
[----:B------:R-:W-:Y:S01]  /*28e0*/  FFMA.FTZ R81, R82, UR10, R81 ;  /* 0x0000000a52517c23 */ /* 0x000fe20008010051 */
[----:B------:R-:W-:Y:S01]  /*28f0*/  FFMA.FTZ R77, R87, UR5, R100 ;  /* 0x00000005574d7c23 */ /* 0x000fe20008010064 */
[----:B------:R-:W-:Y:S01]  /*2900*/  SHF.L.U32 R82, R83, 0x10, RZ ;  /* 0x0000001053527819 */ /* 0x000fe200000006ff */
[----:B------:R-:W-:Y:S01]  /*2910*/  FFMA.FTZ R80, R113, UR10, R80 ;  /* 0x0000000a71507c23 */ /* 0x000fe20008010050 */
[--C-:B------:R-:W-:Y:S01]  /*2920*/  FFMA.FTZ R83, R97, UR5, R100.reuse ;  /* 0x0000000561537c23 */ /* 0x100fe20008010064 */
[----:B------:R-:W-:Y:S01]  /*2930*/  FADD.FTZ R113, R90, -R77 ;  /* 0x8000004d5a717221 */ /* 0x000fe20000010000 */
[----:B------:R-:W-:Y:S01]  /*2940*/  SHF.L.U32 R77, R65, 0x10, RZ ;  /* 0x00000010414d7819 */ /* 0x000fe200000006ff */
[----:B------:R-:W-:Y:S01]  /*2950*/  FMUL.FTZ R80, R80, UR4 ;  /* 0x0000000450507c20 */ /* 0x000fe20008410000 */
[----:B------:R-:W-:Y:S01]  /*2960*/  FADD.FTZ R114, R88, -R83 ;  /* 0x8000005358727221 */ /* 0x000fe20000010000 */
[----:B------:R-:W-:Y:S01]  /*2970*/  FMUL.FTZ R81, R81, UR4 ;  /* 0x0000000451517c20 */ /* 0x000fe20008410000 */
[----:B------:R-:W-:Y:S01]  /*2980*/  SHF.L.U32 R78, R66, 0x10, RZ ;  /* 0x00000010424e7819 */ /* 0x000fe200000006ff */
[----:B------:R-:W-:Y:S01]  /*2990*/  FMUL.FTZ R80, R80, UR24 ;  /* 0x0000001850507c20 */ /* 0x000fe20008410000 */
[----:B------:R-:W-:Y:S01]  /*29a0*/  ISETP.GE.U32.AND P0, PT, R108, RZ, PT ;  /* 0x000000ff6c00720c */ /* 0x000fe20003f06070 */
[----:B------:R-:W-:Y:S01]  /*29b0*/  FFMA.FTZ R77, R114, UR10, R77 ;  /* 0x0000000a724d7c23 */ /* 0x000fe2000801004d */
[----:B------:R-:W-:Y:S01]  /*29c0*/  FMUL.FTZ R81, R81, UR24 ;  /* 0x0000001851517c20 */ /* 0x000fe20008410000 */
[----:B------:R-:W-:Y:S01]  /*29d0*/  LOP3.LUT P1, RZ, R109, 0xff0000, RZ, 0xc0, !PT ;  /* 0x00ff00006dff7812 */ /* 0x000fe2000782c0ff */
[----:B------:R-:W-:Y:S01]  /*29e0*/  FFMA.FTZ R114, R105, UR5, R100 ;  /* 0x0000000569727c23 */ /* 0x000fe20008010064 */
[----:B------:R-:W-:Y:S01]  /*29f0*/  ISETP.GE.U32.AND.EX P0, PT, R109, 0x1000000, PT, P0 ;  /* 0x010000006d00780c */ /* 0x000fe20003f06100 */
[----:B------:R-:W-:Y:S01]  /*2a00*/  FFMA.FTZ R78, R113, UR10, R78 ;  /* 0x0000000a714e7c23 */ /* 0x000fe2000801004e */
[----:B------:R-:W-:Y:S01]  /*2a10*/  SHF.L.U32 R113, R79, 0x10, RZ ;  /* 0x000000104f717819 */ /* 0x000fe200000006ff */
[----:B------:R-:W-:Y:S01]  /*2a20*/  FADD.FTZ R83, R91, -R116 ;  /* 0x800000745b537221 */ /* 0x000fe20000010000 */
[----:B------:R-:W-:Y:S01]  /*2a30*/  SHF.L.U32 R79, R64, 0x10, RZ ;  /* 0x00000010404f7819 */ /* 0x000fe200000006ff */
[----:B------:R-:W-:Y:S01]  /*2a40*/  FADD.FTZ R114, R103, -R114 ;  /* 0x8000007267727221 */ /* 0x000fe20000010000 */
[----:B------:R-:W-:Y:S01]  /*2a50*/  FSEL R80, R80, RZ, P1 ;  /* 0x000000ff50507208 */ /* 0x000fe20000800000 */
[----:B------:R-:W-:Y:S01]  /*2a60*/  FFMA.FTZ R82, R83, UR10, R82 ;  /* 0x0000000a53527c23 */ /* 0x000fe20008010052 */
[----:B------:R-:W-:Y:S01]  /*2a70*/  FSEL R81, R81, RZ, P0 ;  /* 0x000000ff51517208 */ /* 0x000fe20000000000 */
[----:B------:R-:W-:Y:S01]  /*2a80*/  FFMA.FTZ R83, R114, UR10, R79 ;  /* 0x0000000a72537c23 */ /* 0x000fe2000801004f */
[----:B------:R-:W-:Y:S01]  /*2a90*/  FFMA.FTZ R116, R102, UR5, R100 ;  /* 0x0000000566747c23 */ /* 0x000fe20008010064 */
[----:B------:R-:W-:Y:S01]  /*2aa0*/  FMUL.FTZ R78, R78, UR4 ;  /* 0x000000044e4e7c20 */ /* 0x000fe20008410000 */
[----:B------:R-:W-:Y:S01]  /*2ab0*/  F2FP.BF16.F32.PACK_AB R79, R81, R80 ;  /* 0x00000050514f723e */ /* 0x000fe200000010ff */
[----:B------:R-:W-:Y:S01]  /*2ac0*/  FMUL.FTZ R76, R76, UR4 ;  /* 0x000000044c4c7c20 */ /* 0x000fe20008410000 */
[----:B------:R-:W0:Y:S01]  /*2ad0*/  LDC.64 R80, c[0x0][0x468] ;  /* 0x00011a00ff507b82 */ /* 0x000e220000000a00 */
[----:B------:R-:W-:Y:S01]  /*2ae0*/  FADD.FTZ R116, R99, -R116 ;  /* 0x8000007463747221 */ /* 0x000fe20000010000 */
[----:B------:R-:W-:Y:S01]  /*2af0*/  FMUL.FTZ R78, R78, UR24 ;  /* 0x000000184e4e7c20 */ /* 0x000fe20008410000 */
[----:B------:R-:W-:Y:S01]  /*2b00*/  FMUL.FTZ R76, R76, UR24 ;  /* 0x000000184c4c7c20 */ /* 0x000fe20008410000 */
[C---:B------:R-:W-:Y:S01]  /*2b10*/  LOP3.LUT P0, RZ, R109.reuse, 0xff, RZ, 0xc0, !PT ;  /* 0x000000ff6dff7812 */ /* 0x040fe2000780c0ff */
[----:B------:R-:W-:Y:S01]  /*2b20*/  FFMA.FTZ R113, R116, UR10, R113 ;  /* 0x0000000a74717c23 */ /* 0x000fe20008010071 */
[----:B------:R-:W-:Y:S01]  /*2b30*/  LOP3.LUT P6, RZ, R109, 0xff00, RZ, 0xc0, !PT ;  /* 0x0000ff006dff7812 */ /* 0x000fe200078cc0ff */
[----:B------:R-:W-:Y:S01]  /*2b40*/  FMUL.FTZ R77, R77, UR4 ;  /* 0x000000044d4d7c20 */ /* 0x000fe20008410000 */
[----:B------:R-:W-:Y:S01]  /*2b50*/  FMUL.FTZ R82, R82, UR4 ;  /* 0x0000000452527c20 */ /* 0x000fe20008410000 */
[----:B------:R-:W-:Y:S01]  /*2b60*/  FMUL.FTZ R83, R83, UR4 ;  /* 0x0000000453537c20 */ /* 0x000fe20008410000 */
[----:B------:R-:W-:Y:S01]  /*2b70*/  FMUL.FTZ R113, R113, UR4 ;  /* 0x0000000471717c20 */ /* 0x000fe20008410000 */
[----:B------:R-:W-:Y:S01]  /*2b80*/  FSEL R78, R78, RZ, P0 ;  /* 0x000000ff4e4e7208 */ /* 0x000fe20000000000 */
[----:B------:R-:W-:Y:S01]  /*2b90*/  FMUL.FTZ R77, R77, UR24 ;  /* 0x000000184d4d7c20 */ /* 0x000fe20008410000 */
[----:B------:R-:W-:Y:S01]  /*2ba0*/  FMUL.FTZ R82, R82, UR24 ;  /* 0x0000001852527c20 */ /* 0x000fe20008410000 */
[----:B------:R-:W-:Y:S01]  /*2bb0*/  FMUL.FTZ R83, R83, UR24 ;  /* 0x0000001853537c20 */ /* 0x000fe20008410000 */
[----:B------:R-:W-:Y:S01]  /*2bc0*/  FMUL.FTZ R113, R113, UR24 ;  /* 0x0000001871717c20 */ /* 0x000fe20008410000 */
[----:B------:R-:W-:-:S02]  /*2bd0*/  FSEL R115, R76, RZ, P6 ;  /* 0x000000ff4c737208 */ /* 0x000fc40003000000 */
[C---:B------:R-:W-:Y:S02]  /*2be0*/  LOP3.LUT P5, RZ, R108.reuse, 0xff0000, RZ, 0xc0, !PT ;  /* 0x00ff00006cff7812 */ /* 0x040fe400078ac0ff */
[C---:B------:R-:W-:Y:S02]  /*2bf0*/  LOP3.LUT P1, RZ, R108.reuse, 0xff000000, RZ, 0xc0, !PT ;  /* 0xff0000006cff7812 */ /* 0x040fe4000782c0ff */
[C---:B------:R-:W-:Y:S02]  /*2c00*/  LOP3.LUT P0, RZ, R108.reuse, 0xff00, RZ, 0xc0, !PT ;  /* 0x0000ff006cff7812 */ /* 0x040fe4000780c0ff */
[----:B------:R-:W-:Y:S01]  /*2c10*/  LOP3.LUT P6, RZ, R108, 0xff, RZ, 0xc0, !PT ;  /* 0x000000ff6cff7812 */ /* 0x000fe200078cc0ff */
[----:B0-----:R-:W-:Y:S01]  /*2c20*/  IMAD.WIDE.U32 R80, R104, 0x10, R80 ;  /* 0x0000001068507825 */ /* 0x001fe200078e0050 */
[----:B------:R-:W-:Y:S02]  /*2c30*/  FSEL R77, R77, RZ, P5 ;  /* 0x000000ff4d4d7208 */ /* 0x000fe40002800000 */
[----:B------:R-:W-:-:S02]  /*2c40*/  FSEL R82, R82, RZ, P1 ;  /* 0x000000ff52527208 */ /* 0x000fc40000800000 */
[----:B------:R-:W-:Y:S02]  /*2c50*/  FSEL R113, R113, RZ, P0 ;  /* 0x000000ff71717208 */ /* 0x000fe40000000000 */
[----:B------:R-:W-:Y:S02]  /*2c60*/  FSEL R76, R83, RZ, P6 ;  /* 0x000000ff534c7208 */ /* 0x000fe40003000000 */
[----:B------:R-:W-:Y:S02]  /*2c70*/  F2FP.BF16.F32.PACK_AB R78, R115, R78 ;  /* 0x0000004e734e723e */ /* 0x000fe400000010ff */
[----:B------:R-:W-:Y:S02]  /*2c80*/  F2FP.BF16.F32.PACK_AB R77, R82, R77 ;  /* 0x0000004d524d723e */ /* 0x000fe400000010ff */
[----:B------:R-:W-:Y:S02]  /*2c90*/  F2FP.BF16.F32.PACK_AB R76, R113, R76 ;  /* 0x0000004c714c723e */ /* 0x000fe400000010ff */
[----:B------:R-:W-:-:S03]  /*2ca0*/  IADD3 R104, PT, PT, R104, 0x80, RZ ;  /* 0x0000008068687810 */ /* 0x000fc60007ffe0ff */
[----:B------:R0:W-:Y:S04]  /*2cb0*/  STG.E.128 desc[UR16][R80.64], R76 ;  /* 0x0000004c50007986 */ /* 0x0001e8000c101d10 */
.L_x_1714:
[----:B------:R-:W-:Y:S05]  /*2cc0*/  BSYNC.RECONVERGENT B1 ;  /* 0x0000000000017941 */ /* 0x000fea0003800200 */
.L_x_1713:
[----:B------:R-:W-:Y:S05]  /*2cd0*/  @!P2 BRA `(.L_x_1709) ;  /* 0x0000000c00b0a947 */ /* 0x000fea0003800000 */
[----:B------:R-:W-:Y:S01]  /*2ce0*/  SHF.L.U32 R82, R111, 0x10, RZ ;  /* 0x000000106f527819 */ /* 0x000fe200000006ff */
[--C-:B------:R-:W-:Y:S01]  /*2cf0*/  FFMA.FTZ R111, R7, UR5, R100.reuse ;  /* 0x00000005076f7c23 */ /* 0x100fe20008010064 */
[--C-:B0-----:R-:W-:Y:S01]  /*2d00*/  FFMA.FTZ R80, R14, UR5, R100.reuse ;  /* 0x000000050e507c23 */ /* 0x101fe20008010064 */
[----:B------:R-:W0:Y:S01]  /*2d10*/  LDC.64 R76, c[0x0][0x468] ;  /* 0x00011a00ff4c7b82 */ /* 0x000e220000000a00 */
[----:B------:R-:W-:Y:S01]  /*2d20*/  SHF.L.U32 R78, R112, 0x10, RZ ;  /* 0x00000010704e7819 */ /* 0x000fe200000006ff */
[--C-:B------:R-:W-:Y:S01]  /*2d30*/  FFMA.FTZ R81, R5, UR5, R100.reuse ;  /* 0x0000000505517c23 */ /* 0x100fe20008010064 */
[----:B------:R-:W-:Y:S01]  /*2d40*/  FFMA.FTZ R112, R12, UR5, R100 ;  /* 0x000000050c707c23 */ /* 0x000fe20008010064 */
[----:B------:R-:W-:Y:S01]  /*2d50*/  FADD.FTZ R114, R8, -R111 ;  /* 0x8000006f08727221 */ /* 0x000fe20000010000 */
[----:B------:R-:W-:Y:S01]  /*2d60*/  SHF.L.U32 R79, R70, 0x10, RZ ;  /* 0x00000010464f7819 */ /* 0x000fe200000006ff */
[----:B------:R-:W-:Y:S01]  /*2d70*/  FADD.FTZ R111, R15, -R80 ;  /* 0x800000500f6f7221 */ /* 0x000fe20000010000 */
[----:B------:R-:W-:Y:S01]  /*2d80*/  FADD.FTZ R80, R6, -R81 ;  /* 0x8000005106507221 */ /* 0x000fe20000010000 */
[----:B------:R-:W-:Y:S01]  /*2d90*/  SHF.L.U32 R83, R69, 0x10, RZ ;  /* 0x0000001045537819 */ /* 0x000fe200000006ff */
[----:B------:R-:W-:Y:S01]  /*2da0*/  FADD.FTZ R81, R13, -R112 ;  /* 0x800000700d517221 */ /* 0x000fe20000010000 */
[----:B------:R-:W-:Y:S01]  /*2db0*/  FFMA.FTZ R82, R111, UR10, R82 ;  /* 0x0000000a6f527c23 */ /* 0x000fe20008010052 */
[--C-:B------:R-:W-:Y:S01]  /*2dc0*/  FFMA.FTZ R112, R10, UR5, R100.reuse ;  /* 0x000000050a707c23 */ /* 0x100fe20008010064 */
[----:B------:R-:W-:Y:S01]  /*2dd0*/  FFMA.FTZ R79, R114, UR10, R79 ;  /* 0x0000000a724f7c23 */ /* 0x000fe2000801004f */
[--C-:B------:R-:W-:Y:S01]  /*2de0*/  FFMA.FTZ R113, R9, UR5, R100.reuse ;  /* 0x0000000509717c23 */ /* 0x100fe20008010064 */
[--C-:B------:R-:W-:Y:S01]  /*2df0*/  FFMA.FTZ R111, R3, UR5, R100.reuse ;  /* 0x00000005036f7c23 */ /* 0x100fe20008010064 */
[----:B------:R-:W-:Y:S01]  /*2e00*/  FFMA.FTZ R100, R86, UR5, R100 ;  /* 0x0000000556647c23 */ /* 0x000fe20008010064 */
[----:B------:R-:W-:Y:S01]  /*2e10*/  FFMA.FTZ R78, R81, UR10, R78 ;  /* 0x0000000a514e7c23 */ /* 0x000fe2000801004e */
        /* <DEDUP_REMOVED lines=8> */
[----:B------:R-:W-:Y:S01]  /*2ea0*/  FADD.FTZ R114, R85, -R100 ;  /* 0x8000006455727221 */ /* 0x000fe20000010000 */
[----:B------:R-:W-:Y:S01]  /*2eb0*/  FADD.FTZ R113, R4, -R111 ;  /* 0x8000006f04717221 */ /* 0x000fe20000010000 */
[----:B------:R-:W-:Y:S01]  /*2ec0*/  FMUL.FTZ R82, R82, UR4 ;  /* 0x0000000452527c20 */ /* 0x000fe20008410000 */
[----:B------:R-:W-:Y:S01]  /*2ed0*/  FFMA.FTZ R100, R115, UR10, R110 ;  /* 0x0000000a73647c23 */ /* 0x000fe2000801006e */
[----:B------:R-:W-:Y:S01]  /*2ee0*/  FMUL.FTZ R83, R83, UR4 ;  /* 0x0000000453537c20 */ /* 0x000fe20008410000 */
[----:B------:R-:W-:Y:S01]  /*2ef0*/  FMUL.FTZ R79, R79, UR24 ;  /* 0x000000184f4f7c20 */ /* 0x000fe20008410000 */
[----:B------:R-:W-:Y:S01]  /*2f00*/  FMUL.FTZ R78, R78, UR4 ;  /* 0x000000044e4e7c20 */ /* 0x000fe20008410000 */
[----:B------:R-:W-:Y:S01]  /*2f10*/  FFMA.FTZ R101, R112, UR10, R101 ;  /* 0x0000000a70657c23 */ /* 0x000fe20008010065 */
[----:B------:R-:W-:Y:S01]  /*2f20*/  FFMA.FTZ R111, R114, UR10, R81 ;  /* 0x0000000a726f7c23 */ /* 0x000fe20008010051 */
[----:B------:R-:W-:Y:S01]  /*2f30*/  FFMA.FTZ R110, R113, UR10, R80 ;  /* 0x0000000a716e7c23 */ /* 0x000fe20008010050 */
[C---:B------:R-:W-:Y:S01]  /*2f40*/  LOP3.LUT P0, RZ, R107.reuse, 0xff, RZ, 0xc0, !PT ;  /* 0x000000ff6bff7812 */ /* 0x040fe2000780c0ff */
[----:B------:R-:W-:Y:S01]  /*2f50*/  FMUL.FTZ R82, R82, UR24 ;  /* 0x0000001852527c20 */ /* 0x000fe20008410000 */
[----:B------:R-:W-:Y:S01]  /*2f60*/  LOP3.LUT P1, RZ, R107, 0xff00, RZ, 0xc0, !PT ;  /* 0x0000ff006bff7812 */ /* 0x000fe2000782c0ff */
[----:B------:R-:W-:Y:S01]  /*2f70*/  FMUL.FTZ R83, R83, UR24 ;  /* 0x0000001853537c20 */ /* 0x000fe20008410000 */
[----:B------:R-:W-:Y:S01]  /*2f80*/  FMUL.FTZ R78, R78, UR24 ;  /* 0x000000184e4e7c20 */ /* 0x000fe20008410000 */
[----:B------:R-:W-:Y:S01]  /*2f90*/  LOP3.LUT P5, RZ, R106, 0xff0000, RZ, 0xc0, !PT ;  /* 0x00ff00006aff7812 */ /* 0x000fe200078ac0ff */
[----:B------:R-:W-:Y:S01]  /*2fa0*/  FMUL.FTZ R100, R100, UR4 ;  /* 0x0000000464647c20 */ /* 0x000fe20008410000 */
[----:B------:R-:W-:Y:S01]  /*2fb0*/  LOP3.LUT P6, RZ, R106, 0xff000000, RZ, 0xc0, !PT ;  /* 0xff0000006aff7812 */ /* 0x000fe200078cc0ff */
[----:B------:R-:W-:Y:S01]  /*2fc0*/  FMUL.FTZ R101, R101, UR4 ;  /* 0x0000000465657c20 */ /* 0x000fe20008410000 */
[----:B------:R-:W-:Y:S01]  /*2fd0*/  FSEL R79, R79, RZ, P0 ;  /* 0x000000ff4f4f7208 */ /* 0x000fe20000000000 */
[----:B------:R-:W-:Y:S01]  /*2fe0*/  FMUL.FTZ R111, R111, UR4 ;  /* 0x000000046f6f7c20 */ /* 0x000fe20008410000 */
[----:B------:R-:W-:Y:S01]  /*2ff0*/  FMUL.FTZ R110, R110, UR4 ;  /* 0x000000046e6e7c20 */ /* 0x000fe20008410000 */
[----:B------:R-:W-:Y:S01]  /*3000*/  ISETP.GE.U32.AND P0, PT, R106, RZ, PT ;  /* 0x000000ff6a00720c */ /* 0x000fe20003f06070 */
[----:B0-----:R-:W-:Y:S01]  /*3010*/  IMAD.WIDE.U32 R80, R104, 0x10, R76 ;  /* 0x0000001068507825 */ /* 0x001fe200078e004c */
[----:B------:R-:W-:-:S03]  /*3020*/  FSEL R104, R82, RZ, P1 ;  /* 0x000000ff52687208 */ /* 0x000fc60000800000 */
[----:B------:R-:W-:Y:S01]  /*3030*/  FMUL.FTZ R100, R100, UR24 ;  /* 0x0000001864647c20 */ /* 0x000fe20008410000 */
[----:B------:R-:W-:Y:S01]  /*3040*/  FSEL R77, R83, RZ, P5 ;  /* 0x000000ff534d7208 */ /* 0x000fe20002800000 */
[----:B------:R-:W-:Y:S01]  /*3050*/  FMUL.FTZ R101, R101, UR24 ;  /* 0x0000001865657c20 */ /* 0x000fe20008410000 */
[----:B------:R-:W-:Y:S01]  /*3060*/  FMUL.FTZ R111, R111, UR24 ;  /* 0x000000186f6f7c20 */ /* 0x000fe20008410000 */
[----:B------:R-:W-:Y:S01]  /*3070*/  FMUL.FTZ R110, R110, UR24 ;  /* 0x000000186e6e7c20 */ /* 0x000fe20008410000 */
[----:B------:R-:W-:Y:S02]  /*3080*/  FSEL R82, R78, RZ, P6 ;  /* 0x000000ff4e527208 */ /* 0x000fe40003000000 */
[C---:B------:R-:W-:Y:S02]  /*3090*/  LOP3.LUT P1, RZ, R107.reuse, 0xff0000, RZ, 0xc0, !PT ;  /* 0x00ff00006bff7812 */ /* 0x040fe4000782c0ff */
[----:B------:R-:W-:Y:S02]  /*30a0*/  LOP3.LUT P5, RZ, R106, 0xff, RZ, 0xc0, !PT ;  /* 0x000000ff6aff7812 */ /* 0x000fe400078ac0ff */
[----:B------:R-:W-:-:S02]  /*30b0*/  ISETP.GE.U32.AND.EX P0, PT, R107, 0x1000000, PT, P0 ;  /* 0x010000006b00780c */ /* 0x000fc40003f06100 */
[----:B------:R-:W-:Y:S02]  /*30c0*/  LOP3.LUT P6, RZ, R106, 0xff00, RZ, 0xc0, !PT ;  /* 0x0000ff006aff7812 */ /* 0x000fe400078cc0ff */
[----:B------:R-:W-:Y:S02]  /*30d0*/  FSEL R101, R101, RZ, P1 ;  /* 0x000000ff65657208 */ /* 0x000fe40000800000 */
[----:B------:R-:W-:Y:S02]  /*30e0*/  FSEL R112, R111, RZ, P0 ;  /* 0x000000ff6f707208 */ /* 0x000fe40000000000 */
[----:B------:R-:W-:Y:S02]  /*30f0*/  FSEL R76, R110, RZ, P5 ;  /* 0x000000ff6e4c7208 */ /* 0x000fe40002800000 */
[----:B------:R-:W-:Y:S02]  /*3100*/  FSEL R83, R100, RZ, P6 ;  /* 0x000000ff64537208 */ /* 0x000fe40003000000 */
[----:B------:R-:W-:-:S02]  /*3110*/  F2FP.BF16.F32.PACK_AB R78, R104, R79 ;  /* 0x0000004f684e723e */ /* 0x000fc400000010ff */
[----:B------:R-:W-:Y:S02]  /*3120*/  F2FP.BF16.F32.PACK_AB R77, R82, R77 ;  /* 0x0000004d524d723e */ /* 0x000fe400000010ff */
[----:B------:R-:W-:Y:S02]  /*3130*/  F2FP.BF16.F32.PACK_AB R79, R112, R101 ;  /* 0x00000065704f723e */ /* 0x000fe400000010ff */
[----:B------:R-:W-:-:S05]  /*3140*/  F2FP.BF16.F32.PACK_AB R76, R83, R76 ;  /* 0x0000004c534c723e */ /* 0x000fca00000010ff */
[----:B------:R3:W-:Y:S01]  /*3150*/  STG.E.128 desc[UR16][R80.64], R76 ;  /* 0x0000004c50007986 */ /* 0x0007e2000c101d10 */
[----:B------:R-:W-:Y:S05]  /*3160*/  BRA `(.L_x_1709) ;  /* 0x00000008008c7947 */ /* 0x000fea0003800000 */
.L_x_1712:
[----:B------:R-:W-:Y:S04]  /*3170*/  BSSY.RECONVERGENT B1, `(.L_x_1715) ;  /* 0x0000052000017945 */ /* 0x000fe80003800200 */
[----:B------:R-:W-:Y:S05]  /*3180*/  @!P3 BRA `(.L_x_1716) ;  /* 0x000000040040b947 */ /* 0x000fea0003800000 */
[--C-:B------:R-:W-:Y:S01]  /*3190*/  FFMA.FTZ R73, R89, UR5, R100.reuse ;  /* 0x0000000559497c23 */ /* 0x100fe20008010064 */
[----:B------:R-:W-:Y:S01]  /*31a0*/  SHF.L.U32 R74, R67, 0x10, RZ ;  /* 0x00000010434a7819 */ /* 0x000fe200000006ff */
[--C-:B------:R-:W-:Y:S01]  /*31b0*/  FFMA.FTZ R79, R87, UR5, R100.reuse ;  /* 0x00000005574f7c23 */ /* 0x100fe20008010064 */
[----:B------:R-:W-:Y:S01]  /*31c0*/  SHF.L.U32 R81, R78, 0x10, RZ ;  /* 0x000000104e517819 */ /* 0x000fe200000006ff */
[----:B------:R-:W-:Y:S01]  /*31d0*/  FADD.FTZ R73, R92, -R73 ;  /* 0x800000495c497221 */ /* 0x000fe20000010000 */
[----:B------:R-:W-:Y:S01]  /*31e0*/  SHF.L.U32 R72, R80, 0x10, RZ ;  /* 0x0000001050487819 */ /* 0x000fe200000006ff */
        /* <DEDUP_REMOVED lines=8> */
[----:B------:R-:W-:Y:S01]  /*3270*/  FADD.FTZ R83, R95, -R82 ;  /* 0x800000525f537221 */ /* 0x000fe20000010000 */
[----:B------:R-:W-:Y:S01]  /*3280*/  FADD.FTZ R80, R93, -R80 ;  /* 0x800000505d507221 */ /* 0x000fe20000010000 */
[----:B------:R-:W-:Y:S01]  /*3290*/  FFMA.FTZ R82, R94, UR5, R100 ;  /* 0x000000055e527c23 */ /* 0x000fe20008010064 */
[----:B------:R-:W-:Y:S01]  /*32a0*/  FFMA.FTZ R73, R73, UR10, R78 ;  /* 0x0000000a49497c23 */ /* 0x000fe2000801004e */
[----:B------:R-:W-:Y:S01]  /*32b0*/  FFMA.FTZ R78, R105, UR5, R100 ;  /* 0x00000005694e7c23 */ /* 0x000fe20008010064 */
[----:B------:R-:W-:Y:S01]  /*32c0*/  FFMA.FTZ R79, R79, UR10, R74 ;  /* 0x0000000a4f4f7c23 */ /* 0x000fe2000801004a */
[----:B------:R-:W-:Y:S01]  /*32d0*/  FFMA.FTZ R74, R80, UR10, R81 ;  /* 0x0000000a504a7c23 */ /* 0x000fe20008010051 */
[----:B------:R-:W-:Y:S01]  /*32e0*/  SHF.L.U32 R77, R77, 0x10, RZ ;  /* 0x000000104d4d7819 */ /* 0x000fe200000006ff */
[----:B------:R-:W-:Y:S01]  /*32f0*/  FADD.FTZ R82, R91, -R82 ;  /* 0x800000525b527221 */ /* 0x000fe20000010000 */
[----:B------:R-:W-:Y:S01]  /*3300*/  SHF.L.U32 R81, R64, 0x10, RZ ;  /* 0x0000001040517819 */ /* 0x000fe200000006ff */
[----:B------:R-:W-:Y:S01]  /*3310*/  FFMA.FTZ R80, R102, UR5, R100 ;  /* 0x0000000566507c23 */ /* 0x000fe20008010064 */
[----:B------:R-:W-:Y:S01]  /*3320*/  FADD.FTZ R78, R103, -R78 ;  /* 0x8000004e674e7221 */ /* 0x000fe20000010000 */
[----:B------:R-:W-:Y:S01]  /*3330*/  FFMA.FTZ R72, R83, UR10, R72 ;  /* 0x0000000a53487c23 */ /* 0x000fe20008010048 */
[----:B------:R-:W-:Y:S01]  /*3340*/  SHF.L.U32 R114, R76, 0x10, RZ ;  /* 0x000000104c727819 */ /* 0x000fe200000006ff */
[----:B------:R-:W-:Y:S01]  /*3350*/  FFMA.FTZ R76, R82, UR10, R77 ;  /* 0x0000000a524c7c23 */ /* 0x000fe2000801004d */
[----:B------:R-:W-:Y:S01]  /*3360*/  FADD.FTZ R83, R99, -R80 ;  /* 0x8000005063537221 */ /* 0x000fe20000010000 */
[----:B------:R-:W-:Y:S01]  /*3370*/  FFMA.FTZ R77, R78, UR10, R81 ;  /* 0x0000000a4e4d7c23 */ /* 0x000fe20008010051 */
[----:B------:R-:W-:Y:S01]  /*3380*/  FMUL.FTZ R82, R75, UR4 ;  /* 0x000000044b527c20 */ /* 0x000fe20008410000 */
[----:B------:R-:W-:Y:S01]  /*3390*/  FMUL.FTZ R78, R72, UR4 ;  /* 0x00000004484e7c20 */ /* 0x000fe20008410000 */
[----:B------:R-:W-:Y:S01]  /*33a0*/  FMUL.FTZ R80, R79, UR4 ;  /* 0x000000044f507c20 */ /* 0x000fe20008410000 */
[----:B------:R-:W-:Y:S01]  /*33b0*/  FMUL.FTZ R81, R74, UR4 ;  /* 0x000000044a517c20 */ /* 0x000fe20008410000 */
[----:B------:R-:W-:Y:S01]  /*33c0*/  ISETP.GE.U32.AND P0, PT, R108, RZ, PT ;  /* 0x000000ff6c00720c */ /* 0x000fe20003f06070 */
[----:B------:R-:W-:Y:S01]  /*33d0*/  FMUL.FTZ R82, R82, UR24 ;  /* 0x0000001852527c20 */ /* 0x000fe20008410000 */
[----:B------:R-:W-:Y:S01]  /*33e0*/  LOP3.LUT P5, RZ, R109, 0xff0000, RZ, 0xc0, !PT ;  /* 0x00ff00006dff7812 */ /* 0x000fe200078ac0ff */
[----:B------:R-:W-:Y:S01]  /*33f0*/  FMUL.FTZ R78, R78, UR24 ;  /* 0x000000184e4e7c20 */ /* 0x000fe20008410000 */
[----:B------:R-:W-:Y:S01]  /*3400*/  FMUL.FTZ R80, R80, UR24 ;  /* 0x0000001850507c20 */ /* 0x000fe20008410000 */
[----:B------:R-:W-:Y:S01]  /*3410*/  FMUL.FTZ R81, R81, UR24 ;  /* 0x0000001851517c20 */ /* 0x000fe20008410000 */
[----:B------:R-:W-:Y:S01]  /*3420*/  LOP3.LUT P1, RZ, R109, 0xff, RZ, 0xc0, !PT ;  /* 0x000000ff6dff7812 */ /* 0x000fe2000782c0ff */
[----:B------:R-:W-:Y:S01]  /*3430*/  FFMA.FTZ R114, R83, UR10, R114 ;  /* 0x0000000a53727c23 */ /* 0x000fe20008010072 */
[----:B------:R-:W-:Y:S01]  /*3440*/  ISETP.GE.U32.AND.EX P0, PT, R109, 0x1000000, PT, P0 ;  /* 0x010000006d00780c */ /* 0x000fe20003f06100 */
[----:B------:R-:W-:Y:S01]  /*3450*/  FMUL.FTZ R115, R73, UR4 ;  /* 0x0000000449737c20 */ /* 0x000fe20008410000 */
[----:B------:R-:W-:Y:S01]  /*3460*/  LOP3.LUT P6, RZ, R109, 0xff00, RZ, 0xc0, !PT ;  /* 0x0000ff006dff7812 */ /* 0x000fe200078cc0ff */
[----:B------:R-:W-:Y:S01]  /*3470*/  FMUL.FTZ R113, R77, UR4 ;  /* 0x000000044d717c20 */ /* 0x000fe20008410000 */
[----:B------:R-:W-:Y:S01]  /*3480*/  FSEL R83, R82, RZ, P5 ;  /* 0x000000ff52537208 */ /* 0x000fe20002800000 */
[----:B------:R-:W-:Y:S01]  /*3490*/  FMUL.FTZ R115, R115, UR24 ;  /* 0x0000001873737c20 */ /* 0x000fe20008410000 */
[----:B------:R-:W-:Y:S01]  /*34a0*/  FSEL R78, R78, RZ, P0 ;  /* 0x000000ff4e4e7208 */ /* 0x000fe20000000000 */
[----:B------:R-:W-:Y:S01]  /*34b0*/  FMUL.FTZ R113, R113, UR24 ;  /* 0x0000001871717c20 */ /* 0x000fe20008410000 */
[----:B------:R-:W-:-:S02]  /*34c0*/  FSEL R80, R80, RZ, P1 ;  /* 0x000000ff50507208 */ /* 0x000fc40000800000 */
[----:B------:R-:W-:Y:S02]  /*34d0*/  FSEL R81, R81, RZ, P6 ;  /* 0x000000ff51517208 */ /* 0x000fe40003000000 */
[----:B------:R-:W-:Y:S02]  /*34e0*/  F2FP.BF16.F32.PACK_AB R74, R74, R79 ;  /* 0x0000004f4a4a723e */ /* 0x000fe400000010ff */
[----:B------:R-:W-:Y:S02]  /*34f0*/  F2FP.BF16.F32.PACK_AB R79, R78, R83 ;  /* 0x000000534e4f723e */ /* 0x000fe400000010ff */
[----:B------:R-:W-:Y:S01]  /*3500*/  F2FP.BF16.F32.PACK_AB R78, R81, R80 ;  /* 0x00000050514e723e */ /* 0x000fe200000010ff */
[----:B------:R-:W0:Y:S01]  /*3510*/  LDC.64 R82, c[0x0][0x478] ;  /* 0x00011e00ff527b82 */ /* 0x000e220000000a00 */
[----:B------:R-:W-:Y:S02]  /*3520*/  F2FP.BF16.F32.PACK_AB R75, R72, R75 ;  /* 0x0000004b484b723e */ /* 0x000fe400000010ff */
[C---:B------:R-:W-:Y:S01]  /*3530*/  F2FP.BF16.F32.PACK_AB R73, R76.reuse, R73 ;  /* 0x000000494c49723e */ /* 0x040fe200000010ff */
[----:B------:R-:W-:Y:S01]  /*3540*/  FMUL.FTZ R76, R76, UR4 ;  /* 0x000000044c4c7c20 */ /* 0x000fe20008410000 */
[C---:B------:R-:W-:Y:S01]  /*3550*/  F2FP.BF16.F32.PACK_AB R72, R114.reuse, R77 ;  /* 0x0000004d7248723e */ /* 0x040fe200000010ff */
[----:B------:R-:W-:Y:S01]  /*3560*/  FMUL.FTZ R114, R114, UR4 ;  /* 0x0000000472727c20 */ /* 0x000fe20008410000 */
[----:B------:R-:W-:Y:S01]  /*3570*/  LOP3.LUT P6, RZ, R108, 0xff000000, RZ, 0xc0, !PT ;  /* 0xff0000006cff7812 */ /* 0x000fe200078cc0ff */
[----:B------:R-:W1:Y:S01]  /*3580*/  LDC.64 R80, c[0x0][0x468] ;  /* 0x00011a00ff507b82 */ /* 0x000e620000000a00 */
        /* <DEDUP_REMOVED lines=8> */
[----:B------:R-:W-:Y:S01]  /*3610*/  FSEL R76, R114, RZ, P1 ;  /* 0x000000ff724c7208 */ /* 0x000fe20000800000 */
[----:B0-----:R-:W-:Y:S01]  /*3620*/  IMAD.WIDE.U32 R82, R104, 0x10, R82 ;  /* 0x0000001068527825 */ /* 0x001fe200078e0052 */
[----:B------:R-:W-:-:S02]  /*3630*/  F2FP.BF16.F32.PACK_AB R77, R77, R116 ;  /* 0x000000744d4d723e */ /* 0x000fc400000010ff */
[----:B------:R-:W-:Y:S02]  /*3640*/  F2FP.BF16.F32.PACK_AB R76, R76, R113 ;  /* 0x000000714c4c723e */ /* 0x000fe400000010ff */
[----:B------:R0:W-:Y:S01]  /*3650*/  STG.E.128 desc[UR16][R82.64], R72 ;  /* 0x0000004852007986 */ /* 0x0001e2000c101d10 */
[C---:B-1----:R-:W-:Y:S01]  /*3660*/  IMAD.WIDE.U32 R80, R104.reuse, 0x10, R80 ;  /* 0x0000001068507825 */ /* 0x042fe200078e0050 */
[----:B------:R-:W-:-:S04]  /*3670*/  IADD3 R104, PT, PT, R104, 0x80, RZ ;  /* 0x0000008068687810 */ /* 0x000fc80007ffe0ff */
[----:B------:R0:W-:Y:S03]  /*3680*/  STG.E.128 desc[UR16][R80.64], R76 ;  /* 0x0000004c50007986 */ /* 0x0001e6000c101d10 */
.L_x_1716:
[----:B------:R-:W-:Y:S05]  /*3690*/  BSYNC.RECONVERGENT B1 ;  /* 0x0000000000017941 */ /* 0x000fea0003800200 */
.L_x_1715:
[----:B------:R-:W-:Y:S05]  /*36a0*/  @!P2 BRA `(.L_x_1709) ;  /* 0x00000004003ca947 */ /* 0x000fea0003800000 */
[----:B0-----:R-:W0:Y:S01]  /*36b0*/  LDC.64 R72, c[0x0][0x468] ;  /* 0x00011a00ff487b82 */ /* 0x001e220000000a00 */
[--C-:B------:R-:W-:Y:S01]  /*36c0*/  FFMA.FTZ R78, R14, UR5, R100.reuse ;  /* 0x000000050e4e7c23 */ /* 0x100fe20008010064 */
[--C-:B------:R-:W-:Y:S01]  /*36d0*/  FFMA.FTZ R75, R5, UR5, R100.reuse ;  /* 0x00000005054b7c23 */ /* 0x100fe20008010064 */
[--C-:B------:R-:W-:Y:S01]  /*36e0*/  FFMA.FTZ R77, R7, UR5, R100.reuse ;  /* 0x00000005074d7c23 */ /* 0x100fe20008010064 */
[----:B------:R-:W-:Y:S01]  /*36f0*/  FFMA.FTZ R74, R12, UR5, R100 ;  /* 0x000000050c4a7c23 */ /* 0x000fe20008010064 */
[----:B------:R-:W-:Y:S01]  /*3700*/  SHF.L.U32 R76, R69, 0x10, RZ ;  /* 0x00000010454c7819 */ /* 0x000fe200000006ff */
[----:B------:R-:W-:Y:S01]  /*3710*/  FADD.FTZ R83, R15, -R78 ;  /* 0x8000004e0f537221 */ /* 0x000fe20000010000 */
[----:B------:R-:W-:Y:S01]  /*3720*/  SHF.L.U32 R79, R112, 0x10, RZ ;  /* 0x00000010704f7819 */ /* 0x000fe200000006ff */
[----:B------:R-:W1:Y:S01]  /*3730*/  LDC.64 R80, c[0x0][0x478] ;  /* 0x00011e00ff507b82 */ /* 0x000e620000000a00 */
        /* <DEDUP_REMOVED lines=8> */
[----:B------:R-:W-:Y:S01]  /*37c0*/  FFMA.FTZ R75, R78, UR10, R79 ;  /* 0x0000000a4e4b7c23 */ /* 0x000fe2000801004f */
[----:B------:R-:W-:Y:S01]  /*37d0*/  FFMA.FTZ R101, R9, UR5, R100 ;  /* 0x0000000509657c23 */ /* 0x000fe20008010064 */
[----:B------:R-:W-:Y:S01]  /*37e0*/  FFMA.FTZ R77, R83, UR10, R112 ;  /* 0x0000000a534d7c23 */ /* 0x000fe20008010070 */
[--C-:B------:R-:W-:Y:S01]  /*37f0*/  FFMA.FTZ R78, R10, UR5, R100.reuse ;  /* 0x000000050a4e7c23 */ /* 0x100fe20008010064 */
[--C-:B------:R-:W-:Y:S01]  /*3800*/  FFMA.FTZ R79, R3, UR5, R100.reuse ;  /* 0x00000005034f7c23 */ /* 0x100fe20008010064 */
[----:B------:R-:W-:Y:S01]  /*3810*/  SHF.L.U32 R83, R110, 0x10, RZ ;  /* 0x000000106e537819 */ /* 0x000fe200000006ff */
[----:B------:R-:W-:Y:S01]  /*3820*/  FFMA.FTZ R110, R86, UR5, R100 ;  /* 0x00000005566e7c23 */ /* 0x000fe20008010064 */
[----:B------:R-:W-:Y:S01]  /*3830*/  SHF.L.U32 R82, R68, 0x10, RZ ;  /* 0x0000001044527819 */ /* 0x000fe200000006ff */
[----:B------:R-:W-:Y:S01]  /*3840*/  FADD.FTZ R100, R84, -R101 ;  /* 0x8000006554647221 */ /* 0x000fe20000010000 */
[----:B------:R-:W-:Y:S01]  /*3850*/  FADD.FTZ R78, R11, -R78 ;  /* 0x8000004e0b4e7221 */ /* 0x000fe20000010000 */
[----:B------:R-:W-:Y:S01]  /*3860*/  FADD.FTZ R101, R4, -R79 ;  /* 0x8000004f04657221 */ /* 0x000fe20000010000 */
[----:B------:R-:W-:Y:S01]  /*3870*/  SHF.L.U32 R111, R71, 0x10, RZ ;  /* 0x00000010476f7819 */ /* 0x000fe200000006ff */
[----:B------:R-:W-:Y:S01]  /*3880*/  FADD.FTZ R110, R85, -R110 ;  /* 0x8000006e556e7221 */ /* 0x000fe20000010000 */
[----:B------:R-:W-:Y:S01]  /*3890*/  FFMA.FTZ R78, R78, UR10, R83 ;  /* 0x0000000a4e4e7c23 */ /* 0x000fe20008010053 */
[----:B------:R-:W-:Y:S01]  /*38a0*/  FFMA.FTZ R101, R101, UR10, R82 ;  /* 0x0000000a65657c23 */ /* 0x000fe20008010052 */
[----:B0-----:R-:W-:-:S04]  /*38b0*/  IMAD.WIDE.U32 R82, R104, 0x10, R72 ;  /* 0x0000001068527825 */ /* 0x001fc800078e0048 */
[----:B------:R-:W-:Y:S01]  /*38c0*/  FMUL.FTZ R73, R74, UR4 ;  /* 0x000000044a497c20 */ /* 0x000fe20008410000 */
[----:B------:R-:W-:Y:S01]  /*38d0*/  FMUL.FTZ R72, R76, UR4 ;  /* 0x000000044c487c20 */ /* 0x000fe20008410000 */
[C---:B------:R-:W-:Y:S01]  /*38e0*/  F2FP.BF16.F32.PACK_AB R74, R77.reuse, R74 ;  /* 0x0000004a4d4a723e */ /* 0x040fe200000010ff */
[----:B------:R-:W-:Y:S01]  /*38f0*/  FMUL.FTZ R77, R77, UR4 ;  /* 0x000000044d4d7c20 */ /* 0x000fe20008410000 */
[----:B------:R-:W-:Y:S01]  /*3900*/  FMUL.FTZ R73, R73, UR24 ;  /* 0x0000001849497c20 */ /* 0x000fe20008410000 */
[----:B------:R-:W-:Y:S01]  /*3910*/  LOP3.LUT P0, RZ, R107, 0xff, RZ, 0xc0, !PT ;  /* 0x000000ff6bff7812 */ /* 0x000fe2000780c0ff */
[----:B------:R-:W-:Y:S01]  /*3920*/  FMUL.FTZ R72, R72, UR24 ;  /* 0x0000001848487c20 */ /* 0x000fe20008410000 */
[----:B------:R-:W-:Y:S01]  /*3930*/  FFMA.FTZ R100, R100, UR10, R111 ;  /* 0x0000000a64647c23 */ /* 0x000fe2000801006f */
[----:B------:R-:W-:Y:S01]  /*3940*/  FFMA.FTZ R79, R110, UR10, R113 ;  /* 0x0000000a6e4f7c23 */ /* 0x000fe20008010071 */
[----:B------:R-:W-:Y:S01]  /*3950*/  LOP3.LUT P5, RZ, R106, 0xff0000, RZ, 0xc0, !PT ;  /* 0x00ff00006aff7812 */ /* 0x000fe200078ac0ff */
[----:B-1----:R-:W-:-:S04]  /*3960*/  IMAD.WIDE.U32 R80, R104, 0x10, R80 ;  /* 0x0000001068507825 */ /* 0x002fc800078e0050 */
[----:B------:R-:W-:Y:S01]  /*3970*/  FMUL.FTZ R111, R75, UR4 ;  /* 0x000000044b6f7c20 */ /* 0x000fe20008410000 */
[----:B------:R-:W-:Y:S01]  /*3980*/  FMUL.FTZ R104, R77, UR24 ;  /* 0x000000184d687c20 */ /* 0x000fe20008410000 */
[----:B------:R-:W-:Y:S01]  /*3990*/  FSEL R77, R73, RZ, P0 ;  /* 0x000000ff494d7208 */ /* 0x000fe20000000000 */
[----:B------:R-:W-:Y:S01]  /*39a0*/  FMUL.FTZ R112, R100, UR4 ;  /* 0x0000000464707c20 */ /* 0x000fe20008410000 */
[----:B------:R-:W-:Y:S01]  /*39b0*/  FSEL R110, R72, RZ, P5 ;  /* 0x000000ff486e7208 */ /* 0x000fe20002800000 */
[----:B------:R-:W-:Y:S01]  /*39c0*/  FMUL.FTZ R111, R111, UR24 ;  /* 0x000000186f6f7c20 */ /* 0x000fe20008410000 */
[----:B------:R-:W-:Y:S01]  /*39d0*/  F2FP.BF16.F32.PACK_AB R73, R75, R76 ;  /* 0x0000004c4b49723e */ /* 0x000fe200000010ff */
[----:B------:R-:W-:Y:S01]  /*39e0*/  FMUL.FTZ R76, R101, UR4 ;  /* 0x00000004654c7c20 */ /* 0x000fe20008410000 */
[C---:B------:R-:W-:Y:S01]  /*39f0*/  F2FP.BF16.F32.PACK_AB R75, R79.reuse, R100 ;  /* 0x000000644f4b723e */ /* 0x040fe200000010ff */
[----:B------:R-:W-:Y:S01]  /*3a00*/  FMUL.FTZ R79, R79, UR4 ;  /* 0x000000044f4f7c20 */ /* 0x000fe20008410000 */
[C---:B------:R-:W-:Y:S01]  /*3a10*/  F2FP.BF16.F32.PACK_AB R72, R78.reuse, R101 ;  /* 0x000000654e48723e */ /* 0x040fe200000010ff */
[----:B------:R-:W-:Y:S01]  /*3a20*/  FMUL.FTZ R78, R78, UR4 ;  /* 0x000000044e4e7c20 */ /* 0x000fe20008410000 */
[----:B------:R-:W-:Y:S01]  /*3a30*/  LOP3.LUT P1, RZ, R107, 0xff00, RZ, 0xc0, !PT ;  /* 0x0000ff006bff7812 */ /* 0x000fe2000782c0ff */
[----:B------:R-:W-:Y:S01]  /*3a40*/  FMUL.FTZ R112, R112, UR24 ;  /* 0x0000001870707c20 */ /* 0x000fe20008410000 */
[C---:B------:R-:W-:Y:S01]  /*3a50*/  LOP3.LUT P6, RZ, R106.reuse, 0xff000000, RZ, 0xc0, !PT ;  /* 0xff0000006aff7812 */ /* 0x040fe200078cc0ff */
[----:B------:R-:W-:Y:S01]  /*3a60*/  FMUL.FTZ R100, R79, UR24 ;  /* 0x000000184f647c20 */ /* 0x000fe20008410000 */
[----:B------:R-:W-:Y:S01]  /*3a70*/  ISETP.GE.U32.AND P0, PT, R106, RZ, PT ;  /* 0x000000ff6a00720c */ /* 0x000fe20003f06070 */
[----:B------:R-:W-:Y:S01]  /*3a80*/  FMUL.FTZ R76, R76, UR24 ;  /* 0x000000184c4c7c20 */ /* 0x000fe20008410000 */
[----:B------:R-:W-:Y:S01]  /*3a90*/  FSEL R104, R104, RZ, P1 ;  /* 0x000000ff68687208 */ /* 0x000fe20000800000 */
[----:B------:R-:W-:Y:S01]  /*3aa0*/  FMUL.FTZ R78, R78, UR24 ;  /* 0x000000184e4e7c20 */ /* 0x000fe20008410000 */
[----:B------:R-:W-:Y:S01]  /*3ab0*/  FSEL R111, R111, RZ, P6 ;  /* 0x000000ff6f6f7208 */ /* 0x000fe20003000000 */
[----:B------:R1:W-:Y:S01]  /*3ac0*/  STG.E.128 desc[UR16][R80.64], R72 ;  /* 0x0000004850007986 */ /* 0x0003e2000c101d10 */
[----:B------:R-:W-:-:S02]  /*3ad0*/  LOP3.LUT P1, RZ, R107, 0xff0000, RZ, 0xc0, !PT ;  /* 0x00ff00006bff7812 */ /* 0x000fc4000782c0ff */
        /* <DEDUP_REMOVED lines=10> */
[----:B------:R-:W-:-:S05]  /*3b80*/  F2FP.BF16.F32.PACK_AB R76, R101, R76 ;  /* 0x0000004c654c723e */ /* 0x000fca00000010ff */
[----:B------:R1:W-:Y:S02]  /*3b90*/  STG.E.128 desc[UR16][R82.64], R76 ;  /* 0x0000004c52007986 */ /* 0x0003e4000c101d10 */
.L_x_1709:
[----:B------:R-:W-:Y:S05]  /*3ba0*/  BSYNC.RECONVERGENT B0 ;  /* 0x0000000000007941 */ /* 0x000fea0003800200 */
.L_x_1703:
[----:B------:R-:W-:Y:S01]  /*3bb0*/  UIADD3 UR6, UPT, UPT, UR6, UR26, URZ ;  /* 0x0000001a06067290 */ /* 0x000fe2000fffe0ff */
[----:B------:R-:W-:-:S03]  /*3bc0*/  PLOP3.LUT P4, PT, P4, PT, PT, 0x8, 0x80 ;  /* 0x000000000080781c */ /* 0x000fc6000278e170 */
[----:B------:R-:W-:-:S09]  /*3bd0*/  UISETP.GE.AND UP1, UPT, UR6, UR27, UPT ;  /* 0x0000001b0600728c */ /* 0x000fd2000bf26270 */
[----:B------:R-:W-:Y:S05]  /*3be0*/  BRA.U !UP1, `(.L_x_1717) ;  /* 0xffffffc9091c7547 */ /* 0x000fea000b83ffff */
.L_x_1698:
[----:B------:R-:W4:Y:S01]  /*3bf0*/  LDC.64 R4, c[0x0][0x440] ;  /* 0x00011000ff047b82 */ /* 0x000f220000000a00 */
[----:B------:R-:W-:-:S06]  /*3c00*/  UIMAD UR4, UR7, UR8, URZ ;  /* 0x00000008070472a4 */ /* 0x000fcc000f8e02ff */
[----:B------:R-:W-:Y:S01]  /*3c10*/  MOV R9, UR4 ;  /* 0x0000000400097c02 */ /* 0x000fe20008000f00 */
[----:B------:R-:W0:Y:S03]  /*3c20*/  LDC.64 R6, c[0x0][0x448] ;  /* 0x00011200ff067b82 */ /* 0x000e260000000a00 */
[----:B------:R-:W-:-:S05]  /*3c30*/  LEA.HI R9, R9, R2, RZ, 0x1d ;  /* 0x0000000209097211 */ /* 0x000fca00078fe8ff */
[----:B----4-:R-:W-:-:S05]  /*3c40*/  @P3 IMAD.WIDE.U32 R2, R9, 0x20, R4 ;  /* 0x0000002009023825 */ /* 0x010fca00078e0004 */
[----:B------:R4:W-:Y:S01]  /*3c50*/  @P3 STG.E.128 desc[UR16][R2.64], R48 ;  /* 0x0000003002003986 */ /* 0x0009e2000c101d10 */
[----:B0-----:R-:W-:-:S03]  /*3c60*/  @P3 IMAD.WIDE.U32 R4, R9, 0x20, R6 ;  /* 0x0000002009043825 */ /* 0x001fc600078e0006 */
[----:B------:R4:W-:Y:S04]  /*3c70*/  @P3 STG.E.128 desc[UR16][R2.64+0x10], R52 ;  /* 0x0000103402003986 */ /* 0x0009e8000c101d10 */
[----:B------:R4:W-:Y:S04]  /*3c80*/  @P3 STG.E.128 desc[UR16][R4.64], R32 ;  /* 0x0000002004003986 */ /* 0x0009e8000c101d10 */
[----:B------:R4:W-:Y:S01]  /*3c90*/  @P3 STG.E.128 desc[UR16][R4.64+0x10], R36 ;  /* 0x0000102404003986 */ /* 0x0009e2000c101d10 */
[----:B------:R-:W-:Y:S05]  /*3ca0*/  @!P2 EXIT ;  /* 0x000000000000a94d */ /* 0x000fea0003800000 */
[----:B----4-:R-:W0:Y:S01]  /*3cb0*/  LDC.64 R2, c[0x0][0x440] ;  /* 0x00011000ff027b82 */ /* 0x010e220000000a00 */
[----:B------:R-:W-:-:S07]  /*3cc0*/  @P3 IADD3 R9, PT, PT, R9, 0x80, RZ ;  /* 0x0000008009093810 */ /* 0x000fce0007ffe0ff */
[----:B------:R-:W4:Y:S01]  /*3cd0*/  LDC.64 R4, c[0x0][0x448] ;  /* 0x00011200ff047b82 */ /* 0x000f220000000a00 */
[----:B0-----:R-:W-:-:S05]  /*3ce0*/  IMAD.WIDE.U32 R2, R9, 0x20, R2 ;  /* 0x0000002009027825 */ /* 0x001fca00078e0002 */
[----:B------:R-:W-:Y:S01]  /*3cf0*/  STG.E.128 desc[UR16][R2.64], R56 ;  /* 0x0000003802007986 */ /* 0x000fe2000c101d10 */
[----:B----4-:R-:W-:-:S03]  /*3d00*/  IMAD.WIDE.U32 R4, R9, 0x20, R4 ;  /* 0x0000002009047825 */ /* 0x010fc600078e0004 */
[----:B------:R-:W-:Y:S04]  /*3d10*/  STG.E.128 desc[UR16][R2.64+0x10], R60 ;  /* 0x0000103c02007986 */ /* 0x000fe8000c101d10 */
[----:B------:R-:W-:Y:S04]  /*3d20*/  STG.E.128 desc[UR16][R4.64], R40 ;  /* 0x0000002804007986 */ /* 0x000fe8000c101d10 */
[----:B------:R-:W-:Y:S01]  /*3d30*/  STG.E.128 desc[UR16][R4.64+0x10], R44 ;  /* 0x0000102c04007986 */ /* 0x000fe2000c101d10 */
[----:B------:R-:W-:Y:S05]  /*3d40*/  EXIT ;  /* 0x000000000000794d */ /* 0x000fea0003800000 */
.L_x_1718:
        /* <DEDUP_REMOVED lines=11> */
.L_x_8014:


//--------------------- .text._ZN10layer_norm13ln_bwd_kernelINS_13Kernel_traitsIf13__nv_bfloat16S2_S2_fjLj2048ELj1ELj1ELj4ELj16ENS_18Kernel_traits_baseILj2048EfS2_S2_S2_fjLj128EEEEELb1ELb0ELb0ELb1EEEvNS_9BwdParamsE --------------------------
	.section	.text._ZN10layer_norm13ln_bwd_kernelINS_13Kernel_traitsIf13__nv_bfloat16S2_S2_fjLj2048ELj1ELj1ELj4ELj16ENS_18Kernel_traits_baseILj2048EfS2_S2_S2_fjLj128EEEEELb1ELb0ELb0ELb1EEEvNS_9BwdParamsE,"ax",@progbits
	.align	128
        .global         _ZN10layer_norm13ln_bwd_kernelINS_13Kernel_traitsIf13__nv_bfloat16S2_S2_fjLj2048ELj1ELj1ELj4ELj16ENS_18Kernel_traits_baseILj2048EfS2_S2_S2_fjLj128EEEEELb1ELb0ELb0ELb1EEEvNS_9BwdParamsE
        .type           _ZN10layer_norm13ln_bwd_kernelINS_13Kernel_traitsIf13__nv_bfloat16S2_S2_fjLj2048ELj1ELj1ELj4ELj16ENS_18Kernel_traits_baseILj2048EfS2_S2_S2_fjLj128EEEEELb1ELb0ELb0ELb1EEEvNS_9BwdParamsE,@function
        .size           _ZN10layer_norm13ln_bwd_kernelINS_13Kernel_traitsIf13__nv_bfloat16S2_S2_fjLj2048ELj1ELj1ELj4ELj16ENS_18Kernel_traits_baseILj2048EfS2_S2_S2_fjLj128EEEEELb1ELb0ELb0ELb1EEEvNS_9BwdParamsE,(.L_x_8015 - _ZN10layer_norm13ln_bwd_kernelINS_13Kernel_traitsIf13__nv_bfloat16S2_S2_fjLj2048ELj1ELj1ELj4ELj16ENS_18Kernel_traits_baseILj2048EfS2_S2_S2_fjLj128EEEEELb1ELb0ELb0ELb1EEEvNS_9BwdParamsE)
        .other          _ZN10layer_norm13ln_bwd_kernelINS_13Kernel_traitsIf13__nv_bfloat16S2_S2_fjLj2048ELj1ELj1ELj4ELj16ENS_18Kernel_traits_baseILj2048EfS2_S2_S2_fjLj128EEEEELb1ELb0ELb0ELb1EEEvNS_9BwdParamsE,@"STO_CUDA_ENTRY STV_DEFAULT"
_ZN10layer_norm13ln_bwd_kernelINS_13Kernel_traitsIf13__nv_bfloat16S2_S2_fjLj2048ELj1ELj1ELj4ELj16ENS_18Kernel_traits_baseILj2048EfS2_S2_S2_fjLj128EEEEELb1ELb0ELb0ELb1EEEvNS_9BwdParamsE:
.text._ZN10layer_norm13ln_bwd_kernelINS_13Kernel_traitsIf13__nv_bfloat16S2_S2_fjLj2048ELj1ELj1ELj4ELj16ENS_18Kernel_traits_baseILj2048EfS2_S2_S2_fjLj128EEEEELb1ELb0ELb0ELb1EEEvNS_9BwdParamsE:
        /* <DEDUP_REMOVED lines=40> */
[----:B0-----:R-:W-:Y:S01]  /*0280*/  IMAD.WIDE.U32 R2, R70, 0x20, R2 ;  /* 0x0000002046027825 */ /* 0x001fe200078e0002 */
[----:B------:R-:W-:Y:S02]  /*0290*/  CS2R R6, SRZ ;  /* 0x0000000000067805 */ /* 0x000fe4000001ff00 */
[----:B------:R-:W-:Y:S01]  /*02a0*/  MOV R79, RZ ;  /* 0x000000ff004f7202 */ /* 0x000fe20000000f00 */
[----:B------:R-:W0:Y:S01]  /*02b0*/  LDCU.U8 UR8, c[0x0][0x410] ;  /* 0x00008200ff0877ac */ /* 0x000e220008000000 */
[----:B------:R-:W-:Y:S01]  /*02c0*/  MOV R78, UR5 ;  /* 0x00000005004e7c02 */ /* 0x000fe20008000f00 */
[----:B--2---:R-:W5:Y:S01]  /*02d0*/  LDG.E.128 R24, desc[UR6][R2.64] ;  /* 0x0000000602187981 */ /* 0x004f62000c1e1d00 */
[----:B------:R-:W2:Y:S01]  /*02e0*/  LDCU UR4, c[0x0][0x408] ;  /* 0x00008100ff0477ac */ /* 0x000ea20008000800 */
[----:B-1----:R-:W-:Y:S02]  /*02f0*/  ISETP.NE.U32.AND P1, PT, R4, RZ, PT ;  /* 0x000000ff0400720c */ /* 0x002fe40003f25070 */
[----:B------:R-:W5:Y:S01]  /*0300*/  LDG.E.128 R28, desc[UR6][R2.64+0x10] ;  /* 0x00001006021c7981 */ /* 0x000f62000c1e1d00 */
[----:B------:R-:W1:Y:S01]  /*0310*/  LDCU UR9, c[0x0][0x388] ;  /* 0x00007100ff0977ac */ /* 0x000e620008000800 */
[----:B------:R-:W-:-:S02]  /*0320*/  ISETP.NE.AND.EX P1, PT, R5, RZ, PT, P1 ;  /* 0x000000ff0500720c */ /* 0x000fc40003f25310 */
[----:B------:R-:W5:Y:S01]  /*0330*/  LDG.E.128 R32, desc[UR6][R2.64+0x1000] ;  /* 0x0010000602207981 */ /* 0x000f62000c1e1d00 */
[----:B------:R-:W-:Y:S01]  /*0340*/  CS2R R4, SRZ ;  /* 0x0000000000047805 */ /* 0x000fe2000001ff00 */
[----:B------:R-:W3:Y:S02]  /*0350*/  LDCU UR12, c[0x0][0x400] ;  /* 0x00008000ff0c77ac */ /* 0x000ee40008000800 */
[----:B------:R4:W5:Y:S01]  /*0360*/  LDG.E.128 R36, desc[UR6][R2.64+0x1010] ;  /* 0x0010100602247981 */ /* 0x000962000c1e1d00 */
[----:B------:R-:W0:Y:S01]  /*0370*/  LDCU.64 UR14, c[0x0][0x478] ;  /* 0x00008f00ff0e77ac */ /* 0x000e220008000a00 */
[----:B------:R-:W0:Y:S01]  /*0380*/  LDCU.64 UR10, c[0x0][0x438] ;  /* 0x00008700ff0a77ac */ /* 0x000e220008000a00 */
[----:B--2-4-:R-:W-:-:S07]  /*0390*/  CS2R R2, SRZ ;  /* 0x0000000000027805 */ /* 0x014fce000001ff00 */
.L_x_1727:
[----:B------:R-:W2:Y:S01]  /*03a0*/  LDC.64 R60, c[0x0][0x3a8] ;  /* 0x0000ea00ff3c7b82 */ /* 0x000ea20000000a00 */
[----:B-1----:R-:W-:-:S05]  /*03b0*/  IMAD R0, R78, UR9, RZ ;  /* 0x000000094e007c24 */ /* 0x002fca000f8e02ff */
[----:B------:R-:W-:Y:S02]  /*03c0*/  SHF.R.S32.HI R53, RZ, 0x1f, R0 ;  /* 0x0000001fff357819 */ /* 0x000fe40000011400 */
[----:B------:R-:W1:Y:S02]  /*03d0*/  LDC.64 R64, c[0x0][0x428] ;  /* 0x00010a00ff407b82 */ /* 0x000e640000000a00 */
[----:B------:R-:W-:-:S04]  /*03e0*/  LEA.HI R53, R53, R0, RZ, 0x3 ;  /* 0x0000000035357211 */ /* 0x000fc800078f18ff */
[----:B------:R-:W-:Y:S02]  /*03f0*/  LEA.HI.SX32 R83, R53, R70, 0x1d ;  /* 0x0000004635537211 */ /* 0x000fe400078feaff */
[----:B------:R-:W4:Y:S08]  /*0400*/  LDC.64 R86, c[0x0][0x3c0] ;  /* 0x0000f000ff567b82 */ /* 0x000f300000000a00 */
[----:B------:R-:W3:Y:S01]  /*0410*/  LDC.64 R84, c[0x0][0x3c8] ;  /* 0x0000f200ff547b82 */ /* 0x000ee20000000a00 */
[C---:B--2---:R-:W-:Y:S01]  /*0420*/  IMAD.WIDE.U32 R52, R83.reuse, 0x10, R60 ;  /* 0x0000001053347825 */ /* 0x044fe200078e003c */
[----:B------:R-:W-:-:S05]  /*0430*/  IADD3 R81, PT, PT, R83, 0x80, RZ ;  /* 0x0000008053517810 */ /* 0x000fca0007ffe0ff */
[----:B------:R-:W-:Y:S01]  /*0440*/  IMAD.WIDE.U32 R60, R81, 0x10, R60 ;  /* 0x00000010513c7825 */ /* 0x000fe200078e003c */
[----:B------:R-:W2:Y:S03]  /*0450*/  LDG.E.128 R52, desc[UR6][R52.64] ;  /* 0x0000000634347981 */ /* 0x000ea6000c1e1d00 */
[----:B-1----:R-:W-:Y:S02]  /*0460*/  IMAD.WIDE.U32 R56, R83, 0x10, R64 ;  /* 0x0000001053387825 */ /* 0x002fe400078e0040 */
[----:B------:R-:W2:Y:S02]  /*0470*/  LDG.E.128 R60, desc[UR6][R60.64] ;  /* 0x000000063c3c7981 */ /* 0x000ea4000c1e1d00 */
[----:B----4-:R-:W-:Y:S02]  /*0480*/  IMAD.WIDE R86, R78, 0x4, R86 ;  /* 0x000000044e567825 */ /* 0x010fe400078e0256 */
[----:B------:R-:W4:Y:S04]  /*0490*/  LDG.E.128 R56, desc[UR6][R56.64] ;  /* 0x0000000638387981 */ /* 0x000f28000c1e1d00 */
[----:B------:R-:W4:Y:S01]  /*04a0*/  LDG.E R86, desc[UR6][R86.64] ;  /* 0x0000000656567981 */ /* 0x000f22000c1e1900 */
[----:B------:R-:W-:-:S04]  /*04b0*/  IMAD.WIDE.U32 R64, R81, 0x10, R64 ;  /* 0x0000001051407825 */ /* 0x000fc800078e0040 */
[----:B---3--:R-:W-:Y:S02]  /*04c0*/  IMAD.WIDE R84, R78, 0x4, R84 ;  /* 0x000000044e547825 */ /* 0x008fe400078e0254 */
[----:B------:R-:W3:Y:S04]  /*04d0*/  LDG.E.128 R64, desc[UR6][R64.64] ;  /* 0x0000000640407981 */ /* 0x000ee8000c1e1d00 */
[----:B------:R-:W3:Y:S01]  /*04e0*/  LDG.E R82, desc[UR6][R84.64] ;  /* 0x0000000654527981 */ /* 0x000ee2000c1e1900 */
[----:B0-----:R-:W-:Y:S01]  /*04f0*/  ISETP.NE.AND P5, PT, RZ, UR8, PT ;  /* 0x00000008ff007c0c */ /* 0x001fe2000bfa5270 */
[----:B------:R-:W0:Y:S01]  /*0500*/  S2R R125, SR_CgaCtaId ;  /* 0x00000000007d7919 */ /* 0x000e220000008800 */
[----:B------:R-:W-:Y:S02]  /*0510*/  LOP3.LUT P4, RZ, R70, 0x1f, RZ, 0xc0, !PT ;  /* 0x0000001f46ff7812 */ /* 0x000fe4000788c0ff */
[----:B------:R-:W-:-:S11]  /*0520*/  PLOP3.LUT P0, PT, PT, PT, PT, 0x80, 0x8 ;  /* 0x000000000008781c */ /* 0x000fd60003f0f070 */
[----:B------:R-:W-:Y:S02]  /*0530*/  @!P4 PLOP3.LUT P0, PT, P2, PT, PT, 0x80, 0x8 ;  /* 0x000000000008c81c */ /* 0x000fe4000170f070 */
[----:B------:R-:W-:Y:S02]  /*0540*/  ISETP.NE.U32.AND P3, PT, RZ, UR10, PT ;  /* 0x0000000aff007c0c */ /* 0x000fe4000bf65070 */
[C---:B--2---:R-:W-:Y:S02]  /*0550*/  PRMT R88, R52.reuse, 0x7632, R88 ;  /* 0x0000763234587816 */ /* 0x044fe40000000058 */
[----:B------:R-:W-:Y:S02]  /*0560*/  SHF.L.U32 R101, R52, 0x10, RZ ;  /* 0x0000001034657819 */ /* 0x000fe400000006ff */
[C---:B------:R-:W-:Y:S02]  /*0570*/  PRMT R52, R53.reuse, 0x7632, R52 ;  /* 0x0000763235347816 */ /* 0x040fe40000000034 */
[----:B------:R-:W-:-:S02]  /*0580*/  SHF.L.U32 R113, R53, 0x10, RZ ;  /* 0x0000001035717819 */ /* 0x000fc400000006ff */
[C---:B------:R-:W-:Y:S02]  /*0590*/  PRMT R53, R54.reuse, 0x7632, R53 ;  /* 0x0000763236357816 */ /* 0x040fe40000000035 */
[----:B------:R-:W-:Y:S02]  /*05a0*/  SHF.L.U32 R109, R54, 0x10, RZ ;  /* 0x00000010366d7819 */ /* 0x000fe400000006ff */
[C---:B------:R-:W-:Y:S02]  /*05b0*/  PRMT R54, R55.reuse, 0x7632, R54 ;  /* 0x0000763237367816 */ /* 0x040fe40000000036 */
[----:B------:R-:W-:Y:S02]  /*05c0*/  SHF.L.U32 R107, R55, 0x10, RZ ;  /* 0x00000010376b7819 */ /* 0x000fe400000006ff */
[C---:B----4-:R-:W-:Y:S02]  /*05d0*/  PRMT R108, R58.reuse, 0x7632, R108 ;  /* 0x000076323a6c7816 */ /* 0x050fe4000000006c */
[----:B------:R-:W-:-:S02]  /*05e0*/  SHF.L.U32 R55, R58, 0x10, RZ ;  /* 0x000000103a377819 */ /* 0x000fc400000006ff */
[----:B------:R-:W-:Y:S02]  /*05f0*/  PRMT R58, R60, 0x7632, R58 ;  /* 0x000076323c3a7816 */ /* 0x000fe4000000003a */
[----:B------:R-:W-:Y:S02]  /*0600*/  FSEL R86, R86, RZ, !P5 ;  /* 0x000000ff56567208 */ /* 0x000fe40006800000 */
[C---:B------:R-:W-:Y:S02]  /*0610*/  PRMT R124, R56.reuse, 0x7632, R124 ;  /* 0x00007632387c7816 */ /* 0x040fe4000000007c */
[----:B------:R-:W-:Y:S02]  /*0620*/  SHF.L.U32 R56, R56, 0x10, RZ ;  /* 0x0000001038387819 */ /* 0x000fe400000006ff */
[----:B------:R-:W-:Y:S01]  /*0630*/  SHF.L.U32 R58, R58, 0x10, RZ ;  /* 0x000000103a3a7819 */ /* 0x000fe200000006ff */
[----:B------:R-:W-:Y:S01]  /*0640*/  FADD.FTZ R101, -R86, R101 ;  /* 0x0000006556657221 */ /* 0x000fe20000010100 */
[----:B------:R-:W-:-:S02]  /*0650*/  PRMT R0, R57, 0x7632, R0 ;  /* 0x0000763239007816 */ /* 0x000fc40000000000 */
[----:B------:R-:W-:Y:S01]  /*0660*/  SHF.L.U32 R88, R88, 0x10, RZ ;  /* 0x0000001058587819 */ /* 0x000fe200000006ff */
[----:B------:R-:W-:Y:S01]  /*0670*/  FADD.FTZ R89, -R86, R58 ;  /* 0x0000003a56597221 */ /* 0x000fe20000010100 */
[----:B------:R-:W-:Y:S01]  /*0680*/  SHF.L.U32 R124, R124, 0x10, RZ ;  /* 0x000000107c7c7819 */ /* 0x000fe200000006ff */
[----:B-----5:R-:W-:Y:S01]  /*0690*/  FMUL.FTZ R115, R24, R56 ;  /* 0x0000003818737220 */ /* 0x020fe20000410000 */
[----:B------:R-:W-:Y:S01]  /*06a0*/  SHF.L.U32 R52, R52, 0x10, RZ ;  /* 0x0000001034347819 */ /* 0x000fe200000006ff */
[----:B------:R-:W-:Y:S01]  /*06b0*/  FADD.FTZ R111, -R86, R88 ;  /* 0x00000058566f7221 */ /* 0x000fe20000010100 */
[----:B------:R-:W-:Y:S01]  /*06c0*/  SHF.L.U32 R58, R0, 0x10, RZ ;  /* 0x00000010003a7819 */ /* 0x000fe200000006ff */
[----:B---3--:R-:W-:Y:S01]  /*06d0*/  FMUL.FTZ R0, R82, R101 ;  /* 0x0000006552007220 */ /* 0x008fe20000410000 */
[----:B------:R-:W-:Y:S01]  /*06e0*/  SHF.L.U32 R57, R57, 0x10, RZ ;  /* 0x0000001039397819 */ /* 0x000fe200000006ff */
[----:B------:R-:W-:Y:S01]  /*06f0*/  FMUL.FTZ R102, R25, R124 ;  /* 0x0000007c19667220 */ /* 0x000fe20000410000 */
[----:B------:R-:W-:-:S02]  /*0700*/  PRMT R114, R65, 0x7632, R114 ;  /* 0x0000763241727816 */ /* 0x000fc40000000072 */
[----:B------:R-:W-:Y:S01]  /*0710*/  SHF.L.U32 R97, R65, 0x10, RZ ;  /* 0x0000001041617819 */ /* 0x000fe200000006ff */
[----:B------:R-:W-:Y:S01]  /*0720*/  FADD.FTZ R65, RZ, R115 ;  /* 0x00000073ff417221 */ /* 0x000fe20000010000 */
[C---:B------:R-:W-:Y:S01]  /*0730*/  FADD.FTZ R105, -R86.reuse, R52 ;  /* 0x0000003456697221 */ /* 0x040fe20000010100 */
[----:B------:R-:W-:Y:S01]  /*0740*/  FADD.FTZ R113, -R86, R113 ;  /* 0x0000007156717221 */ /* 0x000fe20000010100 */
[----:B------:R-:W-:Y:S01]  /*0750*/  FMUL.FTZ R111, R82, R111 ;  /* 0x0000006f526f7220 */ /* 0x000fe20000410000 */
[----:B------:R-:W-:Y:S01]  /*0760*/  FFMA.FTZ R52, R0, R115, RZ ;  /* 0x0000007300347223 */ /* 0x000fe200000100ff */
[----:B------:R-:W-:Y:S01]  /*0770*/  FMUL.FTZ R106, R26, R57 ;  /* 0x000000391a6a7220 */ /* 0x000fe20000410000 */
[----:B------:R-:W-:Y:S01]  /*0780*/  FADD.FTZ R65, R65, R102 ;  /* 0x0000006641417221 */ /* 0x000fe20000010000 */
[----:B------:R-:W-:Y:S01]  /*0790*/  FMUL.FTZ R113, R82, R113 ;  /* 0x0000007152717220 */ /* 0x000fe20000410000 */
[----:B------:R-:W-:Y:S01]  /*07a0*/  FFMA.FTZ R52, R111, R102, R52 ;  /* 0x000000666f347223 */ /* 0x000fe20000010034 */
[----:B------:R-:W-:Y:S01]  /*07b0*/  FMUL.FTZ R98, R27, R58 ;  /* 0x0000003a1b627220 */ /* 0x000fe20000410000 */
[----:B------:R-:W-:Y:S01]  /*07c0*/  FADD.FTZ R65, R65, R106 ;  /* 0x0000006a41417221 */ /* 0x000fe20000010000 */
[----:B------:R-:W-:Y:S01]  /*07d0*/  SHF.L.U32 R53, R53, 0x10, RZ ;  /* 0x0000001035357819 */ /* 0x000fe200000006ff */
[----:B------:R-:W-:Y:S01]  /*07e0*/  FADD.FTZ R109, -R86, R109 ;  /* 0x0000006d566d7221 */ /* 0x000fe20000010100 */
[----:B------:R-:W-:Y:S01]  /*07f0*/  SHF.L.U32 R54, R54, 0x10, RZ ;  /* 0x0000001036367819 */ /* 0x000fe200000006ff */
[----:B------:R-:W-:Y:S01]  /*0800*/  FMUL.FTZ R105, R82, R105 ;  /* 0x0000006952697220 */ /* 0x000fe20000410000 */
[----:B------:R-:W-:Y:S01]  /*0810*/  FFMA.FTZ R52, R113, R106, R52 ;  /* 0x0000006a71347223 */ /* 0x000fe20000010034 */
[----:B------:R-:W-:Y:S01]  /*0820*/  SHF.L.U32 R108, R108, 0x10, RZ ;  /* 0x000000106c6c7819 */ /* 0x000fe200000006ff */
[----:B------:R-:W-:Y:S01]  /*0830*/  FMUL.FTZ R104, R28, R55 ;  /* 0x000000371c687220 */ /* 0x000fe20000410000 */
[----:B------:R-:W-:Y:S01]  /*0840*/  FADD.FTZ R65, R65, R98 ;  /* 0x0000006241417221 */ /* 0x000fe20000010000 */
[----:B------:R-:W-:Y:S01]  /*0850*/  PRMT R110, R59, 0x7632, R110 ;  /* 0x000076323b6e7816 */ /* 0x000fe2000000006e */
[----:B------:R-:W-:Y:S01]  /*0860*/  FADD.FTZ R121, -R86, R53 ;  /* 0x0000003556797221 */ /* 0x000fe20000010100 */
[----:B------:R-:W-:Y:S01]  /*0870*/  FMUL.FTZ R109, R82, R109 ;  /* 0x0000006d526d7220 */ /* 0x000fe20000410000 */
[----:B------:R-:W-:Y:S01]  /*0880*/  FFMA.FTZ R52, R105, R98, R52 ;  /* 0x0000006269347223 */ /* 0x000fe20000010034 */
[----:B------:R-:W-:Y:S01]  /*0890*/  SHF.L.U32 R59, R59, 0x10, RZ ;  /* 0x000000103b3b7819 */ /* 0x000fe200000006ff */
[C---:B------:R-:W-:Y:S01]  /*08a0*/  FADD.FTZ R93, -R86.reuse, R54 ;  /* 0x00000036565d7221 */ /* 0x040fe20000010100 */
[----:B------:R-:W-:Y:S01]  /*08b0*/  FMUL.FTZ R103, R29, R108 ;  /* 0x0000006c1d677220 */ /* 0x000fe20000410000 */
[----:B------:R-:W-:Y:S01]  /*08c0*/  FADD.FTZ R54, R65, R104 ;  /* 0x0000006841367221 */ /* 0x000fe20000010000 */
[----:B------:R-:W-:Y:S01]  /*08d0*/  FADD.FTZ R107, -R86, R107 ;  /* 0x0000006b566b7221 */ /* 0x000fe20000010100 */
[----:B------:R-:W-:Y:S01]  /*08e0*/  FMUL.FTZ R96, R82, R121 ;  /* 0x0000007952607220 */ /* 0x000fe20000410000 */
[----:B------:R-:W-:Y:S01]  /*08f0*/  FFMA.FTZ R65, R109, R104, R52 ;  /* 0x000000686d417223 */ /* 0x000fe20000010034 */
[C---:B------:R-:W-:Y:S01]  /*0900*/  PRMT R118, R67.reuse, 0x7632, R118 ;  /* 0x0000763243767816 */ /* 0x040fe20000000076 */
[----:B------:R-:W-:Y:S01]  /*0910*/  FMUL.FTZ R100, R30, R59 ;  /* 0x0000003b1e647220 */ /* 0x000fe20000410000 */
[----:B------:R-:W-:Y:S01]  /*0920*/  SHF.L.U32 R117, R67, 0x10, RZ ;  /* 0x0000001043757819 */ /* 0x000fe200000006ff */
[----:B------:R-:W-:Y:S01]  /*0930*/  FADD.FTZ R67, R54, R103 ;  /* 0x0000006736437221 */ /* 0x000fe20000010000 */
[----:B------:R-:W-:Y:S01]  /*0940*/  SHF.L.U32 R110, R110, 0x10, RZ ;  /* 0x000000106e6e7819 */ /* 0x000fe200000006ff */
[----:B------:R-:W-:Y:S01]  /*0950*/  FMUL.FTZ R107, R82, R107 ;  /* 0x0000006b526b7220 */ /* 0x000fe20000410000 */
[----:B------:R-:W-:Y:S01]  /*0960*/  SHF.L.U32 R91, R60, 0x10, RZ ;  /* 0x000000103c5b7819 */ /* 0x000fe200000006ff */
[----:B------:R-:W-:Y:S01]  /*0970*/  FFMA.FTZ R52, R96, R103, R65 ;  /* 0x0000006760347223 */ /* 0x000fe20000010041 */
[C---:B------:R-:W-:Y:S01]  /*0980*/  PRMT R112, R64.reuse, 0x7632, R112 ;  /* 0x0000763240707816 */ /* 0x040fe20000000070 */
        /* <DEDUP_REMOVED lines=9> */
[C---:B------:R-:W-:Y:S01]  /*0a20*/  PRMT R60, R61.reuse, 0x7632, R60 ;  /* 0x000076323d3c7816 */ /* 0x040fe2000000003c */
[----:B------:R-:W-:Y:S01]  /*0a30*/  FMUL.FTZ R91, R82, R91 ;  /* 0x0000005b525b7220 */ /* 0x000fe20000410000 */
[----:B------:R-:W-:Y:S01]  /*0a40*/  SHF.L.U32 R87, R61, 0x10, RZ ;  /* 0x000000103d577819 */ /* 0x000fe200000006ff */
[----:B------:R-:W-:Y:S01]  /*0a50*/  FFMA.FTZ R54, R94, R101, R65 ;  /* 0x000000655e367223 */ /* 0x000fe20000010041 */
[----:B------:R-:W-:Y:S01]  /*0a60*/  FMUL.FTZ R93, R33, R112 ;  /* 0x00000070215d7220 */ /* 0x000fe20000410000 */
[----:B------:R-:W-:Y:S01]  /*0a70*/  FADD.FTZ R52, R67, R92 ;  /* 0x0000005c43347221 */ /* 0x000fe20000010000 */
[----:B------:R-:W-:Y:S01]  /*0a80*/  PRMT R61, R62, 0x7632, R61 ;  /* 0x000076323e3d7816 */ /* 0x000fe2000000003d */
[----:B------:R-:W-:Y:S01]  /*0a90*/  FADD.FTZ R87, -R86, R87 ;  /* 0x0000005756577221 */ /* 0x000fe20000010100 */
        /* <DEDUP_REMOVED lines=14> */
[C---:B------:R-:W-:Y:S01]  /*0b80*/  SHF.L.U32 R99, R66.reuse, 0x10, RZ ;  /* 0x0000001042637819 */ /* 0x040fe200000006ff */
[----:B------:R-:W-:Y:S01]  /*0b90*/  FMUL.FTZ R89, R35, R114 ;  /* 0x0000007223597220 */ /* 0x000fe20000410000 */
[----:B------:R-:W-:Y:S01]  /*0ba0*/  PRMT R116, R66, 0x7632, R116 ;  /* 0x0000763242747816 */ /* 0x000fe20000000074 */
[----:B------:R-:W-:Y:S01]  /*0bb0*/  FADD.FTZ R54, R67, R90 ;  /* 0x0000005a43367221 */ /* 0x000fe20000010000 */
[C---:B------:R-:W-:Y:S01]  /*0bc0*/  FADD.FTZ R61, -R86.reuse, R84 ;  /* 0x00000054563d7221 */ /* 0x040fe20000010100 */
[----:B------:R-:W-:Y:S01]  /*0bd0*/  FADD.FTZ R85, -R86, R85 ;  /* 0x0000005556557221 */ /* 0x000fe20000010100 */
[----:B------:R-:W-:Y:S01]  /*0be0*/  FMUL.FTZ R84, R82, R119 ;  /* 0x0000007752547220 */ /* 0x000fe20000410000 */
[----:B------:R-:W-:Y:S01]  /*0bf0*/  FFMA.FTZ R65, R87, R90, R52 ;  /* 0x0000005a57417223 */ /* 0x000fe20000010034 */
[C---:B------:R-:W-:Y:S01]  /*0c00*/  FADD.FTZ R63, -R86.reuse, R63 ;  /* 0x0000003f563f7221 */ /* 0x040fe20000010100 */
[----:B------:R-:W-:Y:S01]  /*0c10*/  FADD.FTZ R53, -R86, R53 ;  /* 0x0000003556357221 */ /* 0x000fe20000010100 */
        /* <DEDUP_REMOVED lines=37> */
[----:B------:R-:W1:Y:S01]  /*0e70*/  SHFL.DOWN PT, R52, R53, 0x1, 0x1f ;  /* 0x08201f0035347f89 */ /* 0x000e6200000e0000 */
[----:B------:R-:W2:Y:S03]  /*0e80*/  @P1 LDC.64 R120, c[0x0][0x3e0] ;  /* 0x0000f800ff781b82 */ /* 0x000ea60000000a00 */
[----:B------:R-:W3:Y:S01]  /*0e90*/  SHFL.DOWN PT, R62, R123, 0x1, 0x1f ;  /* 0x08201f007b3e7f89 */ /* 0x000ee200000e0000 */
[----:B0-----:R-:W-:-:S04]  /*0ea0*/  LEA R54, R125, R54, 0x18 ;  /* 0x000000367d367211 */ /* 0x001fc800078ec0ff */
[----:B------:R-:W-:-:S04]  /*0eb0*/  IADD3 R122, PT, PT, R54, 0x2020, RZ ;  /* 0x00002020367a7810 */ /* 0x000fc80007ffe0ff */
[----:B------:R-:W-:Y:S02]  /*0ec0*/  @!P4 MOV R63, R122 ;  /* 0x0000007a003fc202 */ /* 0x000fe40000000f00 */
[----:B------:R-:W-:Y:S02]  /*0ed0*/  @!P0 IADD3 R63, PT, PT, R54, 0x2000, RZ ;  /* 0x00002000363f8810 */ /* 0x000fe40007ffe0ff */
[----:B------:R-:W-:Y:S01]  /*0ee0*/  ISETP.NE.AND.EX P0, PT, RZ, UR11, PT, P3 ;  /* 0x0000000bff007c0c */ /* 0x000fe2000bf05330 */
[----:B-1----:R-:W-:Y:S01]  /*0ef0*/  FADD.FTZ R52, R53, R52 ;  /* 0x0000003435347221 */ /* 0x002fe20000010000 */
[----:B---3--:R-:W-:Y:S01]  /*0f00*/  FADD.FTZ R53, R123, R62 ;  /* 0x0000003e7b357221 */ /* 0x008fe20000010000 */
[----:B------:R-:W-:-:S10]  /*0f10*/  @!P4 LEA R123, R80, R63, 0x3 ;  /* 0x0000003f507bc211 */ /* 0x000fd400078e18ff */
[----:B------:R-:W0:Y:S01]  /*0f20*/  @P0 LDC.64 R62, c[0x0][0x438] ;  /* 0x00010e00ff3e0b82 */ /* 0x000e220000000a00 */
[----:B------:R0:W-:Y:S02]  /*0f30*/  @!P4 STS.64 [R123], R52 ;  /* 0x000000347b00c388 */ /* 0x0001e40000000a00 */
[----:B0-----:R-:W-:-:S04]  /*0f40*/  @P0 IMAD.WIDE.U32 R52, R83, 0x10, R62 ;  /* 0x0000001053340825 */ /* 0x001fc800078e003e */
[----:B--2---:R-:W-:Y:S01]  /*0f50*/  @P1 IMAD.WIDE R62, R78, 0x2, R120 ;  /* 0x000000024e3e1825 */ /* 0x004fe200078e0278 */
        /* <DEDUP_REMOVED lines=13> */
[C---:B------:R-:W-:Y:S01]  /*1030*/  IADD3 R56, PT, PT, R54.reuse, 0x2030, RZ ;  /* 0x0000203036387810 */ /* 0x040fe20007ffe0ff */
[----:B------:R-:W-:Y:S01]  /*1040*/  FADD.FTZ R14, R55, R14 ;  /* 0x0000000e370e7221 */ /* 0x000fe20000010000 */
[----:B------:R-:W-:Y:S01]  /*1050*/  @!P2 IADD3 R56, PT, PT, R54, 0x2010, RZ ;  /* 0x000020103638a810 */ /* 0x000fe20007ffe0ff */
[----:B------:R-:W-:Y:S01]  /*1060*/  FFMA.FTZ R2, R109, R55, R2 ;  /* 0x000000376d027223 */ /* 0x000fe20000010002 */
[----:B------:R-:W-:Y:S01]  /*1070*/  BAR.SYNC.DEFER_BLOCKING 0x0 ;  /* 0x0000000000007b1d */ /* 0x000fe20000010000 */
[----:B------:R-:W-:Y:S01]  /*1080*/  FADD.FTZ R73, R57, R73 ;  /* 0x0000004939497221 */ /* 0x000fe20000010000 */
[----:B------:R-:W-:Y:S01]  /*1090*/  FFMA.FTZ R74, R113, R57, R74 ;  /* 0x00000039714a7223 */ /* 0x000fe2000001004a */
        /* <DEDUP_REMOVED lines=54> */
[-CC-:B------:R-:W-:Y:S01]  /*1400*/  FFMA.FTZ R59, R113, R108.reuse, R99.reuse ;  /* 0x0000006c713b7223 */ /* 0x180fe20000010063 */
[-C--:B------:R-:W-:Y:S01]  /*1410*/  FFMA.FTZ R85, R85, R108.reuse, R99 ;  /* 0x0000006c55557223 */ /* 0x080fe20000010063 */
[--C-:B------:R-:W-:Y:S01]  /*1420*/  FADD.FTZ R115, R115, -R0.reuse ;  /* 0x8000000073737221 */ /* 0x100fe20000010000 */
[----:B------:R-:W-:Y:S01]  /*1430*/  PRMT R0, R44, 0x7632, R0 ;  /* 0x000076322c007816 */ /* 0x000fe20000000000 */
[----:B------:R-:W-:Y:S01]  /*1440*/  FADD.FTZ R53, R102, -R53 ;  /* 0x8000003566357221 */ /* 0x000fe20000010000 */
[----:B------:R-:W-:Y:S01]  /*1450*/  SHF.L.U32 R111, R44, 0x10, RZ ;  /* 0x000000102c6f7819 */ /* 0x000fe200000006ff */
[----:B------:R-:W-:Y:S01]  /*1460*/  FADD.FTZ R59, R106, -R59 ;  /* 0x8000003b6a3b7221 */ /* 0x000fe20000010000 */
[----:B------:R-:W-:Y:S01]  /*1470*/  SHF.L.U32 R56, R0, 0x10, RZ ;  /* 0x0000001000387819 */ /* 0x000fe200000006ff */
[-CC-:B------:R-:W-:Y:S01]  /*1480*/  FFMA.FTZ R105, R105, R108.reuse, R99.reuse ;  /* 0x0000006c69697223 */ /* 0x180fe20000010063 */
[----:B------:R-:W-:Y:S01]  /*1490*/  SHF.L.U32 R58, R45, 0x10, RZ ;  /* 0x000000102d3a7819 */ /* 0x000fe200000006ff */
[-CC-:B------:R-:W-:Y:S01]  /*14a0*/  FFMA.FTZ R109, R109, R108.reuse, R99.reuse ;  /* 0x0000006c6d6d7223 */ /* 0x180fe20000010063 */
        /* <DEDUP_REMOVED lines=11> */
[----:B------:R-:W-:Y:S01]  /*1560*/  FFMA.FTZ R56, R82, R53, R56 ;  /* 0x0000003552387223 */ /* 0x000fe20000010038 */
[----:B------:R-:W-:Y:S01]  /*1570*/  SHF.L.U32 R85, R52, 0x10, RZ ;  /* 0x0000001034557819 */ /* 0x000fe200000006ff */
[C---:B------:R-:W-:Y:S01]  /*1580*/  FFMA.FTZ R0, R82.reuse, R115, R111 ;  /* 0x0000007352007223 */ /* 0x040fe2000001006f */
[----:B------:R-:W-:Y:S01]  /*1590*/  FFMA.FTZ R58, R82, R59, R58 ;  /* 0x0000003b523a7223 */ /* 0x000fe2000001003a */
[----:B------:R-:W-:Y:S01]  /*15a0*/  PRMT R52, R47, 0x7632, R52 ;  /* 0x000076322f347816 */ /* 0x000fe20000000034 */
[-C--:B------:R-:W-:Y:S01]  /*15b0*/  FMUL.FTZ R56, R56, R97.reuse ;  /* 0x0000006138387220 */ /* 0x080fe20000410000 */
[----:B------:R-:W-:Y:S01]  /*15c0*/  PRMT R53, R46, 0x7632, R53 ;  /* 0x000076322e357816 */ /* 0x000fe20000000035 */
[-C--:B------:R-:W-:Y:S01]  /*15d0*/  FMUL.FTZ R0, R0, R97.reuse ;  /* 0x0000006100007220 */ /* 0x080fe20000410000 */
[----:B------:R-:W-:Y:S01]  /*15e0*/  FMUL.FTZ R58, R58, R97 ;  /* 0x000000613a3a7220 */ /* 0x000fe20000410000 */
[----:B------:R-:W-:Y:S01]  /*15f0*/  FADD.FTZ R87, R90, -R87 ;  /* 0x800000575a577221 */ /* 0x000fe20000010000 */
[----:B------:R-:W-:Y:S01]  /*1600*/  SHF.L.U32 R52, R52, 0x10, RZ ;  /* 0x0000001034347819 */ /* 0x000fe200000006ff */
[----:B------:R-:W-:Y:S01]  /*1610*/  FADD.FTZ R101, R101, -R94 ;  /* 0x8000005e65657221 */ /* 0x000fe20000010000 */
[----:B------:R-:W-:Y:S01]  /*1620*/  SHF.L.U32 R90, R53, 0x10, RZ ;  /* 0x00000010355a7819 */ /* 0x000fe200000006ff */
[----:B------:R-:W-:Y:S01]  /*1630*/  FADD.FTZ R103, R103, -R96 ;  /* 0x8000006067677221 */ /* 0x000fe20000010000 */
[----:B------:R-:W-:Y:S01]  /*1640*/  FMUL.FTZ R56, R56, UR4 ;  /* 0x0000000438387c20 */ /* 0x000fe20008410000 */
[----:B------:R-:W-:Y:S01]  /*1650*/  LOP3.LUT P5, RZ, R120, 0xff00, RZ, 0xc0, !PT ;  /* 0x0000ff0078ff7812 */ /* 0x000fe200078ac0ff */
[----:B------:R-:W-:Y:S01]  /*1660*/  FMUL.FTZ R0, R0, UR4 ;  /* 0x0000000400007c20 */ /* 0x000fe20008410000 */
[----:B------:R-:W-:Y:S01]  /*1670*/  FMUL.FTZ R58, R58, UR4 ;  /* 0x000000043a3a7c20 */ /* 0x000fe20008410000 */
[----:B------:R-:W-:Y:S01]  /*1680*/  LOP3.LUT P0, RZ, R120, 0xff, RZ, 0xc0, !PT ;  /* 0x000000ff78ff7812 */ /* 0x000fe2000780c0ff */
[----:B------:R-:W-:Y:S01]  /*1690*/  FADD.FTZ R91, R92, -R91 ;  /* 0x8000005b5c5b7221 */ /* 0x000fe20000010000 */
[----:B------:R-:W-:Y:S01]  /*16a0*/  LOP3.LUT P4, RZ, R120, 0xff0000, RZ, 0xc0, !PT ;  /* 0x00ff000078ff7812 */ /* 0x000fe2000788c0ff */
[----:B------:R-:W-:Y:S01]  /*16b0*/  FFMA.FTZ R52, R82, R101, R52 ;  /* 0x0000006552347223 */ /* 0x000fe20000010034 */
[----:B------:R-:W-:Y:S01]  /*16c0*/  FADD.FTZ R105, R98, -R105 ;  /* 0x8000006962697221 */ /* 0x000fe20000010000 */
[----:B------:R-:W-:Y:S01]  /*16d0*/  SHF.L.U32 R86, R46, 0x10, RZ ;  /* 0x000000102e567819 */ /* 0x000fe200000006ff */
[----:B------:R-:W-:Y:S01]  /*16e0*/  FFMA.FTZ R90, R82, R103, R90 ;  /* 0x00000067525a7223 */ /* 0x000fe2000001005a */
[----:B------:R-:W-:Y:S01]  /*16f0*/  SHF.L.U32 R92, R47, 0x10, RZ ;  /* 0x000000102f5c7819 */ /* 0x000fe200000006ff */
[----:B------:R-:W-:Y:S01]  /*1700*/  FADD.FTZ R109, R104, -R109 ;  /* 0x8000006d686d7221 */ /* 0x000fe20000010000 */
[----:B------:R-:W-:Y:S01]  /*1710*/  SHF.L.U32 R96, R49, 0x10, RZ ;  /* 0x0000001031607819 */ /* 0x000fe200000006ff */
[----:B------:R-:W-:Y:S01]  /*1720*/  FADD.FTZ R107, R100, -R107 ;  /* 0x8000006b646b7221 */ /* 0x000fe20000010000 */
[----:B------:R-:W-:Y:S01]  /*1730*/  FSEL R59, R56, RZ, P5 ;  /* 0x000000ff383b7208 */ /* 0x000fe20002800000 */
[-C--:B------:R-:W-:Y:S01]  /*1740*/  FMUL.FTZ R52, R52, R97.reuse ;  /* 0x0000006134347220 */ /* 0x080fe20000410000 */
[----:B------:R-:W-:Y:S01]  /*1750*/  FSEL R0, R0, RZ, P0 ;  /* 0x000000ff00007208 */ /* 0x000fe20000000000 */
[----:B------:R-:W-:Y:S01]  /*1760*/  FMUL.FTZ R90, R90, R97 ;  /* 0x000000615a5a7220 */ /* 0x000fe20000410000 */
[----:B------:R-:W-:Y:S01]  /*1770*/  FSEL R56, R58, RZ, P4 ;  /* 0x000000ff3a387208 */ /* 0x000fe20002000000 */
[----:B------:R-:W-:Y:S01]  /*1780*/  FFMA.FTZ R58, R82, R105, R85 ;  /* 0x00000069523a7223 */ /* 0x000fe20000010055 */
[----:B------:R-:W-:Y:S01]  /*1790*/  ISETP.GE.U32.AND P0, PT, R120, RZ, PT ;  /* 0x000000ff7800720c */ /* 0x000fe20003f06070 */
[C---:B------:R-:W-:Y:S01]  /*17a0*/  FFMA.FTZ R86, R82.reuse, R109, R86 ;  /* 0x0000006d52567223 */ /* 0x040fe20000010056 */
[C---:B------:R-:W-:Y:S01]  /*17b0*/  FFMA.FTZ R92, R82.reuse, R107, R92 ;  /* 0x0000006b525c7223 */ /* 0x040fe2000001005c */
[----:B------:R-:W-:Y:S01]  /*17c0*/  FFMA.FTZ R96, R82, R87, R96 ;  /* 0x0000005752607223 */ /* 0x000fe20000010060 */
[----:B------:R-:W-:Y:S01]  /*17d0*/  SHF.L.U32 R98, R50, 0x10, RZ ;  /* 0x0000001032627819 */ /* 0x000fe200000006ff */
[----:B------:R-:W-:Y:S01]  /*17e0*/  FMUL.FTZ R52, R52, UR4 ;  /* 0x0000000434347c20 */ /* 0x000fe20008410000 */
[----:B------:R-:W-:Y:S01]  /*17f0*/  SHF.L.U32 R53, R48, 0x10, RZ ;  /* 0x0000001030357819 */ /* 0x000fe200000006ff */
[-C--:B------:R-:W-:Y:S01]  /*1800*/  FMUL.FTZ R58, R58, R97.reuse ;  /* 0x000000613a3a7220 */ /* 0x080fe20000410000 */
[C---:B------:R-:W-:Y:S01]  /*1810*/  ISETP.GE.U32.AND.EX P0, PT, R121.reuse, 0x1000000, PT, P0 ;  /* 0x010000007900780c */ /* 0x040fe20003f06100 */
[----:B------:R-:W-:Y:S01]  /*1820*/  FMUL.FTZ R90, R90, UR4 ;  /* 0x000000045a5a7c20 */ /* 0x000fe20008410000 */
[C---:B------:R-:W-:Y:S01]  /*1830*/  LOP3.LUT P5, RZ, R121.reuse, 0xff00, RZ, 0xc0, !PT ;  /* 0x0000ff0079ff7812 */ /* 0x040fe200078ac0ff */
[-C--:B------:R-:W-:Y:S01]  /*1840*/  FMUL.FTZ R86, R86, R97.reuse ;  /* 0x0000006156567220 */ /* 0x080fe20000410000 */
[-C--:B------:R-:W-:Y:S01]  /*1850*/  FMUL.FTZ R92, R92, R97.reuse ;  /* 0x000000615c5c7220 */ /* 0x080fe20000410000 */
[----:B------:R-:W-:Y:S01]  /*1860*/  FMUL.FTZ R96, R96, R97 ;  /* 0x0000006160607220 */ /* 0x000fe20000410000 */
[C---:B------:R-:W-:Y:S01]  /*1870*/  FFMA.FTZ R98, R82.reuse, R99, R98 ;  /* 0x0000006352627223 */ /* 0x040fe20000010062 */
[----:B------:R-:W-:Y:S01]  /*1880*/  FFMA.FTZ R94, R82, R91, R53 ;  /* 0x0000005b525e7223 */ /* 0x000fe20000010035 */
[----:B------:R-:W-:Y:S01]  /*1890*/  FMUL.FTZ R58, R58, UR4 ;  /* 0x000000043a3a7c20 */ /* 0x000fe20008410000 */
[----:B------:R-:W-:Y:S01]  /*18a0*/  FSEL R99, R52, RZ, P0 ;  /* 0x000000ff34637208 */ /* 0x000fe20000000000 */
[----:B------:R-:W-:Y:S01]  /*18b0*/  FMUL.FTZ R86, R86, UR4 ;  /* 0x0000000456567c20 */ /* 0x000fe20008410000 */
[----:B------:R-:W-:Y:S01]  /*18c0*/  LOP3.LUT P6, RZ, R120, 0xff000000, RZ, 0xc0, !PT ;  /* 0xff00000078ff7812 */ /* 0x000fe200078cc0ff */
[----:B------:R-:W-:Y:S01]  /*18d0*/  FMUL.FTZ R92, R92, UR4 ;  /* 0x000000045c5c7c20 */ /* 0x000fe20008410000 */
[----:B------:R-:W-:Y:S01]  /*18e0*/  FSEL R91, R90, RZ, P5 ;  /* 0x000000ff5a5b7208 */ /* 0x000fe20002800000 */
[----:B------:R-:W-:Y:S01]  /*18f0*/  FMUL.FTZ R87, R96, UR4 ;  /* 0x0000000460577c20 */ /* 0x000fe20008410000 */
[----:B------:R-:W0:Y:S01]  /*1900*/  LDC.64 R52, c[0x0][0x468] ;  /* 0x00011a00ff347b82 */ /* 0x000e220000000a00 */
[----:B------:R-:W-:Y:S01]  /*1910*/  LOP3.LUT P3, RZ, R121, 0xff, RZ, 0xc0, !PT ;  /* 0x000000ff79ff7812 */ /* 0x000fe2000786c0ff */
[----:B------:R-:W-:Y:S01]  /*1920*/  FADD.FTZ R67, R67, -R66 ;  /* 0x8000004243437221 */ /* 0x000fe20000010000 */
[----:B------:R-:W-:Y:S01]  /*1930*/  LOP3.LUT P4, RZ, R121, 0xff0000, RZ, 0xc0, !PT ;  /* 0x00ff000079ff7812 */ /* 0x000fe2000788c0ff */
[----:B------:R-:W-:Y:S01]  /*1940*/  FADD.FTZ R61, R61, -R60 ;  /* 0x8000003c3d3d7221 */ /* 0x000fe20000010000 */
[----:B------:R-:W-:Y:S01]  /*1950*/  LOP3.LUT P5, RZ, R62, 0xff0000, RZ, 0xc0, !PT ;  /* 0x00ff00003eff7812 */ /* 0x000fe200078ac0ff */
[----:B------:R-:W-:Y:S01]  /*1960*/  FADD.FTZ R65, R64, -R65 ;  /* 0x8000004140417221 */ /* 0x000fe20000010000 */
[----:B------:R-:W-:Y:S01]  /*1970*/  FSEL R85, R58, RZ, P6 ;  /* 0x000000ff3a557208 */ /* 0x000fe20003000000 */
[----:B------:R-:W-:Y:S01]  /*1980*/  FADD.FTZ R93, R93, -R88 ;  /* 0x800000585d5d7221 */ /* 0x000fe20000010000 */
[----:B------:R-:W-:Y:S01]  /*1990*/  FSEL R58, R86, RZ, P3 ;  /* 0x000000ff563a7208 */ /* 0x000fe20001800000 */
[----:B------:R-:W-:Y:S01]  /*19a0*/  FADD.FTZ R89, R89, -R84 ;  /* 0x8000005459597221 */ /* 0x000fe20000010000 */
[----:B------:R-:W-:Y:S01]  /*19b0*/  FSEL R92, R92, RZ, P4 ;  /* 0x000000ff5c5c7208 */ /* 0x000fe20002000000 */
[-C--:B------:R-:W-:Y:S01]  /*19c0*/  FMUL.FTZ R94, R94, R97.reuse ;  /* 0x000000615e5e7220 */ /* 0x080fe20000410000 */
[----:B------:R-:W-:Y:S01]  /*19d0*/  FSEL R87, R87, RZ, P5 ;  /* 0x000000ff57577208 */ /* 0x000fe20002800000 */
[----:B------:R-:W-:Y:S01]  /*19e0*/  FMUL.FTZ R98, R98, R97 ;  /* 0x0000006162627220 */ /* 0x000fe20000410000 */
[----:B------:R-:W-:Y:S01]  /*19f0*/  LOP3.LUT P6, RZ, R62, 0xff, RZ, 0xc0, !PT ;  /* 0x000000ff3eff7812 */ /* 0x000fe200078cc0ff */
[----:B------:R-:W-:Y:S01]  /*1a00*/  FMUL.FTZ R86, R94, UR4 ;  /* 0x000000045e567c20 */ /* 0x000fe20008410000 */
[----:B------:R-:W-:Y:S01]  /*1a10*/  LOP3.LUT P3, RZ, R62, 0xff00, RZ, 0xc0, !PT ;  /* 0x0000ff003eff7812 */ /* 0x000fe2000786c0ff */
[----:B------:R-:W-:Y:S01]  /*1a20*/  FMUL.FTZ R90, R98, UR4 ;  /* 0x00000004625a7c20 */ /* 0x000fe20008410000 */
[----:B------:R-:W-:-:S02]  /*1a30*/  LOP3.LUT P4, RZ, R62, 0xff000000, RZ, 0xc0, !PT ;  /* 0xff0000003eff7812 */ /* 0x000fc4000788c0ff */
[----:B------:R-:W-:Y:S02]  /*1a40*/  ISETP.GE.U32.AND P5, PT, R62, RZ, PT ;  /* 0x000000ff3e00720c */ /* 0x000fe40003fa6070 */
[----:B------:R-:W-:Y:S02]  /*1a50*/  SHF.L.U32 R95, R95, 0x10, RZ ;  /* 0x000000105f5f7819 */ /* 0x000fe400000006ff */
[----:B------:R-:W-:Y:S02]  /*1a60*/  SHF.L.U32 R60, R57, 0x10, RZ ;  /* 0x00000010393c7819 */ /* 0x000fe400000006ff */
[----:B------:R-:W-:Y:S01]  /*1a70*/  SHF.L.U32 R62, R54, 0x10, RZ ;  /* 0x00000010363e7819 */ /* 0x000fe200000006ff */
[C---:B------:R-:W-:Y:S01]  /*1a80*/  FFMA.FTZ R54, R82.reuse, R93, R95 ;  /* 0x0000005d52367223 */ /* 0x040fe2000001005f */
[----:B------:R-:W-:Y:S01]  /*1a90*/  SHF.L.U32 R66, R55, 0x10, RZ ;  /* 0x0000001037427819 */ /* 0x000fe200000006ff */
[C---:B------:R-:W-:Y:S01]  /*1aa0*/  FFMA.FTZ R60, R82.reuse, R89, R60 ;  /* 0x00000059523c7223 */ /* 0x040fe2000001003c */
[----:B------:R-:W-:Y:S01]  /*1ab0*/  SHF.L.U32 R64, R51, 0x10, RZ ;  /* 0x0000001033407819 */ /* 0x000fe200000006ff */
[C---:B------:R-:W-:Y:S01]  /*1ac0*/  FFMA.FTZ R62, R82.reuse, R67, R62 ;  /* 0x00000043523e7223 */ /* 0x040fe2000001003e */
[----:B------:R-:W-:Y:S01]  /*1ad0*/  LOP3.LUT P0, RZ, R63, 0xff, RZ, 0xc0, !PT ;  /* 0x000000ff3fff7812 */ /* 0x000fe2000780c0ff */
[----:B------:R-:W-:Y:S01]  /*1ae0*/  FFMA.FTZ R66, R82, R61, R66 ;  /* 0x0000003d52427223 */ /* 0x000fe20000010042 */
[----:B------:R-:W-:Y:S01]  /*1af0*/  FMUL.FTZ R57, R54, R97 ;  /* 0x0000006136397220 */ /* 0x000fe20000410000 */
[----:B------:R-:W-:Y:S01]  /*1b00*/  FFMA.FTZ R82, R82, R65, R64 ;  /* 0x0000004152527223 */ /* 0x000fe20000010040 */
[-C--:B------:R-:W-:Y:S01]  /*1b10*/  FMUL.FTZ R65, R62, R97.reuse ;  /* 0x000000613e417220 */ /* 0x080fe20000410000 */
[-C--:B------:R-:W-:Y:S01]  /*1b20*/  FMUL.FTZ R64, R60, R97.reuse ;  /* 0x000000613c407220 */ /* 0x080fe20000410000 */
[-C--:B------:R-:W-:Y:S01]  /*1b30*/  FMUL.FTZ R66, R66, R97.reuse ;  /* 0x0000006142427220 */ /* 0x080fe20000410000 */
[----:B------:R-:W-:Y:S01]  /*1b40*/  FMUL.FTZ R82, R82, R97 ;  /* 0x0000006152527220 */ /* 0x000fe20000410000 */
[----:B------:R-:W-:Y:S01]  /*1b50*/  FSEL R86, R86, RZ, P6 ;  /* 0x000000ff56567208 */ /* 0x000fe20003000000 */
[----:B------:R-:W-:Y:S01]  /*1b60*/  FMUL.FTZ R65, R65, UR4 ;  /* 0x0000000441417c20 */ /* 0x000fe20008410000 */
[----:B------:R-:W-:Y:S01]  /*1b70*/  LOP3.LUT P6, RZ, R63, 0xff00, RZ, 0xc0, !PT ;  /* 0x0000ff003fff7812 */ /* 0x000fe200078cc0ff */
[----:B------:R-:W-:Y:S01]  /*1b80*/  FMUL.FTZ R82, R82, UR4 ;  /* 0x0000000452527c20 */ /* 0x000fe20008410000 */
[----:B------:R-:W-:Y:S01]  /*1b90*/  FSEL R90, R90, RZ, P0 ;  /* 0x000000ff5a5a7208 */ /* 0x000fe20000000000 */
[----:B------:R-:W-:Y:S01]  /*1ba0*/  FMUL.FTZ R66, R66, UR4 ;  /* 0x0000000442427c20 */ /* 0x000fe20008410000 */
[----:B------:R-:W-:Y:S01]  /*1bb0*/  FMUL.FTZ R64, R64, UR4 ;  /* 0x0000000440407c20 */ /* 0x000fe20008410000 */
[----:B------:R-:W-:Y:S01]  /*1bc0*/  FMUL.FTZ R57, R57, UR4 ;  /* 0x0000000439397c20 */ /* 0x000fe20008410000 */
[----:B------:R-:W-:Y:S01]  /*1bd0*/  LOP3.LUT P0, RZ, R63, 0xff0000, RZ, 0xc0, !PT ;  /* 0x00ff00003fff7812 */ /* 0x000fe2000780c0ff */
[----:B0-----:R-:W-:Y:S01]  /*1be0*/  IMAD.WIDE.U32 R60, R83, 0x10, R52 ;  /* 0x00000010533c7825 */ /* 0x001fe200078e0034 */
[----:B------:R-:W-:-:S02]  /*1bf0*/  ISETP.GE.U32.AND.EX P5, PT, R63, 0x1000000, PT, P5 ;  /* 0x010000003f00780c */ /* 0x000fc40003fa6150 */
[----:B------:R-:W-:Y:S01]  /*1c00*/  FSEL R67, R65, RZ, P6 ;  /* 0x000000ff41437208 */ /* 0x000fe20003000000 */
[----:B------:R-:W-:Y:S01]  /*1c10*/  IMAD.WIDE.U32 R62, R81, 0x10, R52 ;  /* 0x00000010513e7825 */ /* 0x000fe200078e0034 */
[----:B------:R-:W-:Y:S02]  /*1c20*/  F2FP.BF16.F32.PACK_AB R52, R59, R0 ;  /* 0x000000003b34723e */ /* 0x000fe400000010ff */
        /* <DEDUP_REMOVED lines=8> */
[----:B------:R-:W-:Y:S01]  /*1cb0*/  F2FP.BF16.F32.PACK_AB R58, R67, R90 ;  /* 0x0000005a433a723e */ /* 0x000fe200000010ff */
[----:B------:R0:W-:Y:S01]  /*1cc0*/  STG.E.128 desc[UR6][R60.64], R52 ;  /* 0x000000343c007986 */ /* 0x0001e2000c101d06 */
[----:B------:R-:W-:-:S02]  /*1cd0*/  F2FP.BF16.F32.PACK_AB R57, R64, R87 ;  /* 0x000000574039723e */ /* 0x000fc400000010ff */
[----:B------:R-:W-:-:S05]  /*1ce0*/  F2FP.BF16.F32.PACK_AB R56, R65, R86 ;  /* 0x000000564138723e */ /* 0x000fca00000010ff */
[----:B------:R0:W-:Y:S01]  /*1cf0*/  STG.E.128 desc[UR6][R62.64], R56 ;  /* 0x000000383e007986 */ /* 0x0001e2000c101d06 */
[----:B------:R-:W-:Y:S05]  /*1d00*/  BRA `(.L_x_1722) ;  /* 0x0000001800ac7947 */ /* 0x000fea0003800000 */
.L_x_1721:
        /* <DEDUP_REMOVED lines=10> */
[----:B------:R-:W-:Y:S01]  /*1db0*/  ISETP.GE.U32.AND P0, PT, R120, RZ, PT ;  /* 0x000000ff7800720c */ /* 0x000fe20003f06070 */
[C---:B------:R-:W-:Y:S01]  /*1dc0*/  FFMA.FTZ R94, R82.reuse, R109, R94 ;  /* 0x0000006d525e7223 */ /* 0x040fe2000001005e */
[-CC-:B------:R-:W-:Y:S01]  /*1dd0*/  FFMA.FTZ R105, R105, R108.reuse, R99.reuse ;  /* 0x0000006c69697223 */ /* 0x180fe20000010063 */
[----:B------:R-:W-:Y:S01]  /*1de0*/  FFMA.FTZ R53, R82, R107, R40 ;  /* 0x0000006b52357223 */ /* 0x000fe20000010028 */
[-C--:B------:R-:W-:Y:S01]  /*1df0*/  FMUL.FTZ R40, R100, R97.reuse ;  /* 0x0000006164287220 */ /* 0x080fe20000410000 */
[-C--:B------:R-:W-:Y:S01]  /*1e00*/  FMUL.FTZ R41, R94, R97.reuse ;  /* 0x000000615e297220 */ /* 0x080fe20000410000 */
[-C--:B------:R-:W-:Y:S01]  /*1e10*/  FFMA.FTZ R0, R0, R108.reuse, R99 ;  /* 0x0000006c00007223 */ /* 0x080fe20000010063 */
[----:B------:R-:W-:Y:S01]  /*1e20*/  LOP3.LUT P6, RZ, R121, 0xff, RZ, 0xc0, !PT ;  /* 0x000000ff79ff7812 */ /* 0x000fe200078cc0ff */
[----:B------:R-:W-:Y:S01]  /*1e30*/  FMUL.FTZ R40, R40, UR4 ;  /* 0x0000000428287c20 */ /* 0x000fe20008410000 */
[----:B------:R-:W-:Y:S01]  /*1e40*/  FMUL.FTZ R41, R41, UR4 ;  /* 0x0000000429297c20 */ /* 0x000fe20008410000 */
[----:B------:R-:W-:Y:S01]  /*1e50*/  ISETP.GE.U32.AND.EX P0, PT, R121, 0x1000000, PT, P0 ;  /* 0x010000007900780c */ /* 0x000fe20003f06100 */
[----:B------:R-:W-:Y:S01]  /*1e60*/  FADD.FTZ R105, R98, -R105 ;  /* 0x8000006962697221 */ /* 0x000fe20000010000 */
[-CC-:B------:R-:W-:Y:S01]  /*1e70*/  FFMA.FTZ R113, R113, R108.reuse, R99.reuse ;  /* 0x0000006c71717223 */ /* 0x180fe20000010063 */
[-CC-:B------:R-:W-:Y:S01]  /*1e80*/  FFMA.FTZ R43, R85, R108.reuse, R99.reuse ;  /* 0x0000006c552b7223 */ /* 0x180fe20000010063 */
[----:B------:R-:W-:Y:S01]  /*1e90*/  SHF.L.U32 R98, R44, 0x10, RZ ;  /* 0x000000102c627819 */ /* 0x000fe200000006ff */
[----:B------:R-:W-:Y:S01]  /*1ea0*/  FADD.FTZ R115, R115, -R0 ;  /* 0x8000000073737221 */ /* 0x000fe20000010000 */
[----:B------:R-:W-:Y:S01]  /*1eb0*/  FSEL R56, R40, RZ, P0 ;  /* 0x000000ff28387208 */ /* 0x000fe20000000000 */
[----:B------:R-:W-:Y:S01]  /*1ec0*/  FMUL.FTZ R42, R53, R97 ;  /* 0x00000061352a7220 */ /* 0x000fe20000410000 */
[----:B------:R-:W-:Y:S01]  /*1ed0*/  FSEL R58, R41, RZ, P6 ;  /* 0x000000ff293a7208 */ /* 0x000fe20003000000 */
[-C--:B------:R-:W-:Y:S01]  /*1ee0*/  FFMA.FTZ R41, R91, R108.reuse, R99 ;  /* 0x0000006c5b297223 */ /* 0x080fe20000010063 */
[----:B------:R-:W-:Y:S01]  /*1ef0*/  SHF.L.U32 R40, R45, 0x10, RZ ;  /* 0x000000102d287819 */ /* 0x000fe200000006ff */
[----:B------:R-:W-:Y:S01]  /*1f00*/  FADD.FTZ R91, R106, -R113 ;  /* 0x800000716a5b7221 */ /* 0x000fe20000010000 */
[----:B------:R-:W-:Y:S01]  /*1f10*/  FADD.FTZ R101, R86, -R43 ;  /* 0x8000002b56657221 */ /* 0x000fe20000010000 */
[-CC-:B------:R-:W-:Y:S01]  /*1f20*/  FFMA.FTZ R111, R111, R108.reuse, R99.reuse ;  /* 0x0000006c6f6f7223 */ /* 0x180fe20000010063 */
[----:B------:R-:W-:Y:S01]  /*1f30*/  SHF.L.U32 R43, R52, 0x10, RZ ;  /* 0x00000010342b7819 */ /* 0x000fe200000006ff */
[----:B------:R-:W-:Y:S01]  /*1f40*/  FFMA.FTZ R98, R82, R115, R98 ;  /* 0x0000007352627223 */ /* 0x000fe20000010062 */
[-CC-:B------:R-:W-:Y:S01]  /*1f50*/  FFMA.FTZ R96, R96, R108.reuse, R99.reuse ;  /* 0x0000006c60607223 */ /* 0x180fe20000010063 */
[-CC-:B------:R-:W-:Y:S01]  /*1f60*/  FFMA.FTZ R88, R88, R108.reuse, R99.reuse ;  /* 0x0000006c58587223 */ /* 0x180fe20000010063 */
[-CC-:B------:R-:W-:Y:S01]  /*1f70*/  FFMA.FTZ R87, R87, R108.reuse, R99.reuse ;  /* 0x0000006c57577223 */ /* 0x180fe20000010063 */
[-CC-:B------:R-:W-:Y:S01]  /*1f80*/  FFMA.FTZ R84, R84, R108.reuse, R99.reuse ;  /* 0x0000006c54547223 */ /* 0x180fe20000010063 */
[-CC-:B------:R-:W-:Y:S01]  /*1f90*/  FFMA.FTZ R66, R66, R108.reuse, R99.reuse ;  /* 0x0000006c42427223 */ /* 0x180fe20000010063 */
[-CC-:B------:R-:W-:Y:S01]  /*1fa0*/  FFMA.FTZ R65, R65, R108.reuse, R99.reuse ;  /* 0x0000006c41417223 */ /* 0x180fe20000010063 */
[----:B------:R-:W-:Y:S01]  /*1fb0*/  FMUL.FTZ R42, R42, UR4 ;  /* 0x000000042a2a7c20 */ /* 0x000fe20008410000 */
[----:B------:R-:W-:Y:S01]  /*1fc0*/  FFMA.FTZ R108, R60, R108, R99 ;  /* 0x0000006c3c6c7223 */ /* 0x000fe20000010063 */
[----:B------:R-:W-:Y:S01]  /*1fd0*/  FADD.FTZ R85, R92, -R41 ;  /* 0x800000295c557221 */ /* 0x000fe20000010000 */
[----:B------:R-:W-:Y:S01]  /*1fe0*/  FFMA.FTZ R91, R82, R91, R40 ;  /* 0x0000005b525b7223 */ /* 0x000fe20000010028 */
[----:B------:R-:W-:Y:S01]  /*1ff0*/  LOP3.LUT P4, RZ, R121, 0xff0000, RZ, 0xc0, !PT ;  /* 0x00ff000079ff7812 */ /* 0x000fe2000788c0ff */
[----:B------:R-:W-:Y:S01]  /*2000*/  FADD.FTZ R99, R102, -R111 ;  /* 0x8000006f66637221 */ /* 0x000fe20000010000 */
[----:B------:R-:W-:Y:S01]  /*2010*/  SHF.L.U32 R41, R110, 0x10, RZ ;  /* 0x000000106e297819 */ /* 0x000fe200000006ff */
[----:B------:R-:W-:Y:S01]  /*2020*/  FMUL.FTZ R40, R98, R97 ;  /* 0x0000006162287220 */ /* 0x000fe20000410000 */
[----:B------:R-:W-:Y:S01]  /*2030*/  FADD.FTZ R96, R103, -R96 ;  /* 0x8000006067607221 */ /* 0x000fe20000010000 */
[----:B------:R-:W-:Y:S01]  /*2040*/  PRMT R0, R44, 0x7632, R0 ;  /* 0x000076322c007816 */ /* 0x000fe20000000000 */
[----:B------:R-:W-:Y:S01]  /*2050*/  FFMA.FTZ R52, R82, R105, R43 ;  /* 0x0000006952347223 */ /* 0x000fe2000001002b */
[----:B------:R-:W-:Y:S01]  /*2060*/  SHF.L.U32 R102, R48, 0x10, RZ ;  /* 0x0000001030667819 */ /* 0x000fe200000006ff */
[----:B------:R-:W-:Y:S01]  /*2070*/  FADD.FTZ R87, R90, -R87 ;  /* 0x800000575a577221 */ /* 0x000fe20000010000 */
[----:B------:R-:W-:Y:S01]  /*2080*/  FSEL R59, R42, RZ, P4 ;  /* 0x000000ff2a3b7208 */ /* 0x000fe20002000000 */
[----:B------:R-:W-:Y:S01]  /*2090*/  FMUL.FTZ R40, R40, UR4 ;  /* 0x0000000428287c20 */ /* 0x000fe20008410000 */
[----:B------:R-:W-:Y:S01]  /*20a0*/  LOP3.LUT P5, RZ, R120, 0xff, RZ, 0xc0, !PT ;  /* 0x000000ff78ff7812 */ /* 0x000fe200078ac0ff */
[----:B------:R-:W-:Y:S01]  /*20b0*/  FFMA.FTZ R90, R82, R96, R41 ;  /* 0x00000060525a7223 */ /* 0x000fe20000010029 */
[----:B------:R-:W-:Y:S01]  /*20c0*/  SHF.L.U32 R0, R0, 0x10, RZ ;  /* 0x0000001000007819 */ /* 0x000fe200000006ff */
[----:B------:R-:W-:Y:S01]  /*20d0*/  FMUL.FTZ R42, R52, R97 ;  /* 0x00000061342a7220 */ /* 0x000fe20000410000 */
[----:B------:R-:W-:Y:S01]  /*20e0*/  FFMA.FTZ R102, R82, R85, R102 ;  /* 0x0000005552667223 */ /* 0x000fe20000010066 */
[----:B------:R-:W-:Y:S01]  /*20f0*/  FMUL.FTZ R41, R91, R97 ;  /* 0x000000615b297220 */ /* 0x000fe20000410000 */
[----:B------:R-:W-:Y:S01]  /*2100*/  SHF.L.U32 R92, R50, 0x10, RZ ;  /* 0x00000010325c7819 */ /* 0x000fe200000006ff */
[----:B------:R-:W-:Y:S01]  /*2110*/  FMUL.FTZ R42, R42, UR4 ;  /* 0x000000042a2a7c20 */ /* 0x000fe20008410000 */
[----:B------:R-:W-:Y:S01]  /*2120*/  FSEL R103, R40, RZ, P5 ;  /* 0x000000ff28677208 */ /* 0x000fe20002800000 */
[----:B------:R-:W-:Y:S01]  /*2130*/  FFMA.FTZ R99, R82, R99, R0 ;  /* 0x0000006352637223 */ /* 0x000fe20000010000 */
[----:B------:R-:W-:Y:S01]  /*2140*/  LOP3.LUT P0, RZ, R120, 0xff000000, RZ, 0xc0, !PT ;  /* 0xff00000078ff7812 */ /* 0x000fe2000780c0ff */
[----:B------:R-:W-:Y:S01]  /*2150*/  FMUL.FTZ R41, R41, UR4 ;  /* 0x0000000429297c20 */ /* 0x000fe20008410000 */
[-C--:B------:R-:W-:Y:S01]  /*2160*/  FMUL.FTZ R40, R102, R97.reuse ;  /* 0x0000006166287220 */ /* 0x080fe20000410000 */
[----:B------:R-:W-:Y:S01]  /*2170*/  LOP3.LUT P4, RZ, R120, 0xff0000, RZ, 0xc0, !PT ;  /* 0x00ff000078ff7812 */ /* 0x000fe2000788c0ff */
[----:B------:R-:W-:Y:S01]  /*2180*/  FMUL.FTZ R0, R90, R97 ;  /* 0x000000615a007220 */ /* 0x000fe20000410000 */
[----:B------:R-:W-:Y:S01]  /*2190*/  FFMA.FTZ R92, R82, R101, R92 ;  /* 0x00000065525c7223 */ /* 0x000fe2000001005c */
[----:B------:R-:W-:Y:S01]  /*21a0*/  SHF.L.U32 R96, R49, 0x10, RZ ;  /* 0x0000001031607819 */ /* 0x000fe200000006ff */
[----:B------:R-:W-:Y:S01]  /*21b0*/  FMUL.FTZ R60, R40, UR4 ;  /* 0x00000004283c7c20 */ /* 0x000fe20008410000 */
[----:B------:R-:W-:Y:S01]  /*21c0*/  FSEL R101, R42, RZ, P0 ;  /* 0x000000ff2a657208 */ /* 0x000fe20000000000 */
[----:B------:R-:W-:Y:S01]  /*21d0*/  FMUL.FTZ R0, R0, UR4 ;  /* 0x0000000400007c20 */ /* 0x000fe20008410000 */
[----:B------:R-:W-:Y:S01]  /*21e0*/  FSEL R86, R41, RZ, P4 ;  /* 0x000000ff29567208 */ /* 0x000fe20002000000 */
[----:B------:R-:W0:Y:S01]  /*21f0*/  LDC.64 R42, c[0x0][0x478] ;  /* 0x00011e00ff2a7b82 */ /* 0x000e220000000a00 */
[----:B------:R-:W-:Y:S01]  /*2200*/  LOP3.LUT P6, RZ, R121, 0xff00, RZ, 0xc0, !PT ;  /* 0x0000ff0079ff7812 */ /* 0x000fe200078cc0ff */
[----:B------:R-:W-:Y:S01]  /*2210*/  FFMA.FTZ R96, R82, R87, R96 ;  /* 0x0000005752607223 */ /* 0x000fe20000010060 */
[----:B------:R-:W-:Y:S01]  /*2220*/  LOP3.LUT P3, RZ, R120, 0xff00, RZ, 0xc0, !PT ;  /* 0x0000ff0078ff7812 */ /* 0x000fe2000786c0ff */
[-C--:B------:R-:W-:Y:S01]  /*2230*/  FMUL.FTZ R85, R92, R97.reuse ;  /* 0x000000615c557220 */ /* 0x080fe20000410000 */
[----:B------:R-:W-:Y:S01]  /*2240*/  FSEL R87, R0, RZ, P6 ;  /* 0x000000ff00577208 */ /* 0x000fe20003000000 */
[-C--:B------:R-:W-:Y:S01]  /*2250*/  FMUL.FTZ R0, R99, R97.reuse ;  /* 0x0000006163007220 */ /* 0x080fe20000410000 */
[----:B------:R-:W-:Y:S01]  /*2260*/  FADD.FTZ R65, R64, -R65 ;  /* 0x8000004140417221 */ /* 0x000fe20000010000 */
[----:B------:R-:W1:Y:S01]  /*2270*/  LDC.64 R40, c[0x0][0x468] ;  /* 0x00011a00ff287b82 */ /* 0x000e620000000a00 */
[----:B------:R-:W-:Y:S01]  /*2280*/  SHF.L.U32 R95, R95, 0x10, RZ ;  /* 0x000000105f5f7819 */ /* 0x000fe200000006ff */
[----:B------:R-:W-:Y:S01]  /*2290*/  FMUL.FTZ R0, R0, UR4 ;  /* 0x0000000400007c20 */ /* 0x000fe20008410000 */
[----:B------:R-:W-:Y:S01]  /*22a0*/  SHF.L.U32 R64, R57, 0x10, RZ ;  /* 0x0000001039407819 */ /* 0x000fe200000006ff */
[----:B------:R-:W-:Y:S01]  /*22b0*/  FADD.FTZ R93, R93, -R88 ;  /* 0x800000585d5d7221 */ /* 0x000fe20000010000 */
[----:B------:R-:W-:Y:S01]  /*22c0*/  LOP3.LUT P6, RZ, R62, 0xff, RZ, 0xc0, !PT ;  /* 0x000000ff3eff7812 */ /* 0x000fe200078cc0ff */
[----:B------:R-:W-:Y:S01]  /*22d0*/  FADD.FTZ R89, R89, -R84 ;  /* 0x8000005459597221 */ /* 0x000fe20000010000 */
[----:B------:R-:W-:Y:S01]  /*22e0*/  FSEL R104, R0, RZ, P3 ;  /* 0x000000ff00687208 */ /* 0x000fe20001800000 */
[----:B------:R-:W-:Y:S01]  /*22f0*/  FMUL.FTZ R0, R96, R97 ;  /* 0x0000006160007220 */ /* 0x000fe20000410000 */
[----:B------:R-:W-:Y:S01]  /*2300*/  FADD.FTZ R67, R67, -R66 ;  /* 0x8000004243437221 */ /* 0x000fe20000010000 */
[----:B------:R-:W-:Y:S01]  /*2310*/  SHF.L.U32 R54, R54, 0x10, RZ ;  /* 0x0000001036367819 */ /* 0x000fe200000006ff */
[----:B------:R-:W-:Y:S01]  /*2320*/  FMUL.FTZ R85, R85, UR4 ;  /* 0x0000000455557c20 */ /* 0x000fe20008410000 */
[----:B------:R-:W-:Y:S01]  /*2330*/  SHF.L.U32 R66, R51, 0x10, RZ ;  /* 0x0000001033427819 */ /* 0x000fe200000006ff */
[----:B------:R-:W-:Y:S01]  /*2340*/  FMUL.FTZ R0, R0, UR4 ;  /* 0x0000000400007c20 */ /* 0x000fe20008410000 */
[----:B------:R-:W-:Y:S01]  /*2350*/  SHF.L.U32 R84, R55, 0x10, RZ ;  /* 0x0000001037547819 */ /* 0x000fe200000006ff */
[----:B------:R-:W-:Y:S01]  /*2360*/  FADD.FTZ R61, R61, -R108 ;  /* 0x8000006c3d3d7221 */ /* 0x000fe20000010000 */
[----:B------:R-:W-:Y:S01]  /*2370*/  LOP3.LUT P3, RZ, R63, 0xff, RZ, 0xc0, !PT ;  /* 0x000000ff3fff7812 */ /* 0x000fe2000786c0ff */
[----:B------:R-:W-:Y:S01]  /*2380*/  FFMA.FTZ R93, R82, R93, R95 ;  /* 0x0000005d525d7223 */ /* 0x000fe2000001005f */
[----:B------:R-:W-:Y:S01]  /*2390*/  LOP3.LUT P0, RZ, R62, 0xff0000, RZ, 0xc0, !PT ;  /* 0x00ff00003eff7812 */ /* 0x000fe2000780c0ff */
[----:B------:R-:W-:Y:S01]  /*23a0*/  FFMA.FTZ R89, R82, R89, R64 ;  /* 0x0000005952597223 */ /* 0x000fe20000010040 */
[----:B------:R-:W-:Y:S01]  /*23b0*/  FSEL R60, R60, RZ, P6 ;  /* 0x000000ff3c3c7208 */ /* 0x000fe20003000000 */
[----:B------:R-:W-:Y:S01]  /*23c0*/  FFMA.FTZ R57, R82, R67, R54 ;  /* 0x0000004352397223 */ /* 0x000fe20000010036 */
[----:B------:R-:W-:Y:S01]  /*23d0*/  ISETP.GE.U32.AND P6, PT, R62, RZ, PT ;  /* 0x000000ff3e00720c */ /* 0x000fe20003fc6070 */
[----:B------:R-:W-:Y:S01]  /*23e0*/  FFMA.FTZ R88, R82, R65, R66 ;  /* 0x0000004152587223 */ /* 0x000fe20000010042 */
[----:B------:R-:W-:Y:S01]  /*23f0*/  LOP3.LUT P4, RZ, R62, 0xff00, RZ, 0xc0, !PT ;  /* 0x0000ff003eff7812 */ /* 0x000fe2000788c0ff */
[----:B------:R-:W-:Y:S01]  /*2400*/  FFMA.FTZ R95, R82, R61, R84 ;  /* 0x0000003d525f7223 */ /* 0x000fe20000010054 */
[----:B------:R-:W-:Y:S01]  /*2410*/  LOP3.LUT P5, RZ, R62, 0xff000000, RZ, 0xc0, !PT ;  /* 0xff0000003eff7812 */ /* 0x000fe200078ac0ff */
[----:B0-----:R-:W-:Y:S01]  /*2420*/  IMAD.WIDE.U32 R64, R83, 0x10, R42 ;  /* 0x0000001053407825 */ /* 0x001fe200078e002a */
[----:B------:R-:W-:-:S03]  /*2430*/  FSEL R62, R85, RZ, P3 ;  /* 0x000000ff553e7208 */ /* 0x000fc60001800000 */
[----:B------:R-:W-:Y:S01]  /*2440*/  FMUL.FTZ R61, R57, R97 ;  /* 0x00000061393d7220 */ /* 0x000fe20000410000 */
[----:B------:R-:W-:Y:S01]  /*2450*/  FSEL R0, R0, RZ, P0 ;  /* 0x000000ff00007208 */ /* 0x000fe20000000000 */
[----:B-1----:R-:W-:Y:S01]  /*2460*/  IMAD.WIDE.U32 R82, R83, 0x10, R40 ;  /* 0x0000001053527825 */ /* 0x002fe200078e0028 */
[----:B------:R-:W-:-:S03]  /*2470*/  LOP3.LUT P0, RZ, R63, 0xff00, RZ, 0xc0, !PT ;  /* 0x0000ff003fff7812 */ /* 0x000fc6000780c0ff */
[----:B------:R-:W-:Y:S01]  /*2480*/  FMUL.FTZ R61, R61, UR4 ;  /* 0x000000043d3d7c20 */ /* 0x000fe20008410000 */
[----:B------:R-:W-:Y:S01]  /*2490*/  LOP3.LUT P3, RZ, R63, 0xff0000, RZ, 0xc0, !PT ;  /* 0x00ff00003fff7812 */ /* 0x000fe2000786c0ff */
[----:B------:R-:W-:Y:S01]  /*24a0*/  IMAD.WIDE.U32 R84, R81, 0x10, R40 ;  /* 0x0000001051547825 */ /* 0x000fe200078e0028 */
[----:B------:R-:W-:-:S03]  /*24b0*/  ISETP.GE.U32.AND.EX P6, PT, R63, 0x1000000, PT, P6 ;  /* 0x010000003f00780c */ /* 0x000fc60003fc6160 */
[-C--:B------:R-:W-:Y:S01]  /*24c0*/  FMUL.FTZ R63, R88, R97.reuse ;  /* 0x00000061583f7220 */ /* 0x080fe20000410000 */
[C---:B------:R-:W-:Y:S01]  /*24d0*/  F2FP.BF16.F32.PACK_AB R40, R93.reuse, R102 ;  /* 0x000000665d28723e */ /* 0x040fe200000010ff */
[-C--:B------:R-:W-:Y:S01]  /*24e0*/  FMUL.FTZ R93, R93, R97.reuse ;  /* 0x000000615d5d7220 */ /* 0x080fe20000410000 */
[C---:B------:R-:W-:Y:S01]  /*24f0*/  F2FP.BF16.F32.PACK_AB R41, R89.reuse, R96 ;  /* 0x000000605929723e */ /* 0x040fe200000010ff */
[-C--:B------:R-:W-:Y:S01]  /*2500*/  FMUL.FTZ R89, R89, R97.reuse ;  /* 0x0000006159597220 */ /* 0x080fe20000410000 */
[----:B------:R-:W-:Y:S01]  /*2510*/  FMUL.FTZ R97, R95, R97 ;  /* 0x000000615f617220 */ /* 0x000fe20000410000 */
[----:B------:R-:W-:Y:S01]  /*2520*/  FMUL.FTZ R63, R63, UR4 ;  /* 0x000000043f3f7c20 */ /* 0x000fe20008410000 */
[----:B------:R-:W-:Y:S01]  /*2530*/  FMUL.FTZ R93, R93, UR4 ;  /* 0x000000045d5d7c20 */ /* 0x000fe20008410000 */
[----:B------:R-:W-:Y:S01]  /*2540*/  FMUL.FTZ R89, R89, UR4 ;  /* 0x0000000459597c20 */ /* 0x000fe20008410000 */
[----:B------:R-:W-:Y:S01]  /*2550*/  FMUL.FTZ R97, R97, UR4 ;  /* 0x0000000461617c20 */ /* 0x000fe20008410000 */
[----:B------:R-:W-:Y:S01]  /*2560*/  IMAD.WIDE.U32 R66, R81, 0x10, R42 ;  /* 0x0000001051427825 */ /* 0x000fe200078e002a */
[----:B------:R-:W-:-:S02]  /*2570*/  F2FP.BF16.F32.PACK_AB R42, R57, R92 ;  /* 0x0000005c392a723e */ /* 0x000fc400000010ff */
[----:B------:R-:W-:Y:S02]  /*2580*/  F2FP.BF16.F32.PACK_AB R55, R100, R53 ;  /* 0x000000356437723e */ /* 0x000fe400000010ff */
[----:B------:R-:W-:Y:S02]  /*2590*/  F2FP.BF16.F32.PACK_AB R57, R101, R86 ;  /* 0x000000566539723e */ /* 0x000fe400000010ff */
[----:B------:R-:W-:Y:S02]  /*25a0*/  FSEL R81, R61, RZ, P0 ;  /* 0x000000ff3d517208 */ /* 0x000fe40000000000 */
[----:B------:R-:W-:Y:S02]  /*25b0*/  F2FP.BF16.F32.PACK_AB R53, R52, R91 ;  /* 0x0000005b3435723e */ /* 0x000fe400000010ff */
[----:B------:R-:W-:Y:S02]  /*25c0*/  FSEL R63, R63, RZ, P3 ;  /* 0x000000ff3f3f7208 */ /* 0x000fe40001800000 */
[----:B------:R-:W-:-:S02]  /*25d0*/  FSEL R86, R97, RZ, P6 ;  /* 0x000000ff61567208 */ /* 0x000fc40003000000 */
[----:B------:R-:W-:Y:S02]  /*25e0*/  FSEL R61, R89, RZ, P5 ;  /* 0x000000ff593d7208 */ /* 0x000fe40002800000 */
[----:B------:R-:W-:Y:S02]  /*25f0*/  FSEL R93, R93, RZ, P4 ;  /* 0x000000ff5d5d7208 */ /* 0x000fe40002000000 */
[----:B------:R-:W-:Y:S02]  /*2600*/  F2FP.BF16.F32.PACK_AB R54, R90, R94 ;  /* 0x0000005e5a36723e */ /* 0x000fe400000010ff */
        /* <DEDUP_REMOVED lines=14> */
.L_x_1720:
        /* <DEDUP_REMOVED lines=13> */
[-CC-:B------:R-:W-:Y:S01]  /*27c0*/  FFMA.FTZ R94, R94, R108.reuse, R99.reuse ;  /* 0x0000006c5e5e7223 */ /* 0x180fe20000010063 */
[-C--:B------:R-:W-:Y:S01]  /*27d0*/  FFMA.FTZ R105, R105, R108.reuse, R99 ;  /* 0x0000006c69697223 */ /* 0x080fe20000010063 */
[-C--:B------:R-:W-:Y:S01]  /*27e0*/  FMUL.FTZ R54, R54, R97.reuse ;  /* 0x0000006136367220 */ /* 0x080fe20000410000 */
[----:B------:R-:W-:Y:S01]  /*27f0*/  FMUL.FTZ R0, R0, R97 ;  /* 0x0000006100007220 */ /* 0x000fe20000410000 */
[----:B------:R-:W-:Y:S01]  /*2800*/  FADD.FTZ R113, R106, -R113 ;  /* 0x800000716a717221 */ /* 0x000fe20000010000 */
[----:B------:R-:W-:Y:S01]  /*2810*/  FADD.FTZ R107, R100, -R107 ;  /* 0x8000006b646b7221 */ /* 0x000fe20000010000 */
[----:B------:R-:W-:Y:S01]  /*2820*/  FFMA.FTZ R96, R96, R108, R99 ;  /* 0x0000006c60607223 */ /* 0x000fe20000010063 */
[----:B------:R-:W-:Y:S01]  /*2830*/  FMUL.FTZ R54, R54, UR4 ;  /* 0x0000000436367c20 */ /* 0x000fe20008410000 */
[----:B------:R-:W-:Y:S01]  /*2840*/  FADD.FTZ R101, R101, -R94 ;  /* 0x8000005e65657221 */ /* 0x000fe20000010000 */
[----:B------:R-:W-:Y:S01]  /*2850*/  FMUL.FTZ R0, R0, UR4 ;  /* 0x0000000400007c20 */ /* 0x000fe20008410000 */
[----:B-----5:R-:W-:Y:S01]  /*2860*/  LOP3.LUT P6, RZ, R121, 0xff, RZ, 0xc0, !PT ;  /* 0x000000ff79ff7812 */ /* 0x020fe200078cc0ff */
[----:B------:R-:W-:Y:S01]  /*2870*/  FADD.FTZ R105, R98, -R105 ;  /* 0x8000006962697221 */ /* 0x000fe20000010000 */
[----:B------:R-:W-:Y:S01]  /*2880*/  LOP3.LUT P3, RZ, R120, 0xff00, RZ, 0xc0, !PT ;  /* 0x0000ff0078ff7812 */ /* 0x000fe2000786c0ff */
[C---:B------:R-:W-:Y:S01]  /*2890*/  FMUL.FTZ R52, R82.reuse, R113 ;  /* 0x0000007152347220 */ /* 0x040fe20000410000 */
[----:B------:R-:W-:Y:S01]  /*28a0*/  FMUL.FTZ R94, R82, R107 ;  /* 0x0000006b525e7220 */ /* 0x000fe20000410000 */
        /* <DEDUP_REMOVED lines=37> */
.L_x_1723:
        /* <DEDUP_REMOVED lines=65> */
.L_x_1724:
        /* <DEDUP_REMOVED lines=23> */
[-CC-:B------:R-:W-:Y:S01]  /*3080*/  FFMA.FTZ R66, R66, R108.reuse, R99.reuse ;  /* 0x0000006c42427223 */ /* 0x180fe20000010063 */
[-C--:B------:R-:W-:Y:S01]  /*3090*/  FMUL.FTZ R43, R42, R97.reuse ;  /* 0x000000612a2b7220 */ /* 0x080fe20000410000 */
[----:B------:R-:W-:Y:S01]  /*30a0*/  FMUL.FTZ R40, R40, UR4 ;  /* 0x0000000428287c20 */ /* 0x000fe20008410000 */
[-CC-:B------:R-:W-:Y:S01]  /*30b0*/  FFMA.FTZ R84, R84, R108.reuse, R99.reuse ;  /* 0x0000006c54547223 */ /* 0x180fe20000010063 */
[----:B------:R-:W-:Y:S01]  /*30c0*/  LOP3.LUT P6, RZ, R62, 0xff00, RZ, 0xc0, !PT ;  /* 0x0000ff003eff7812 */ /* 0x000fe200078cc0ff */
[----:B------:R-:W-:Y:S01]  /*30d0*/  FMUL.FTZ R53, R60, R97 ;  /* 0x000000613c357220 */ /* 0x000fe20000410000 */
[----:B------:R-:W-:Y:S01]  /*30e0*/  FMUL.FTZ R41, R41, UR4 ;  /* 0x0000000429297c20 */ /* 0x000fe20008410000 */
[----:B------:R-:W-:Y:S01]  /*30f0*/  LOP3.LUT P5, RZ, R62, 0xff0000, RZ, 0xc0, !PT ;  /* 0x00ff00003eff7812 */ /* 0x000fe200078ac0ff */
[----:B------:R-:W-:Y:S01]  /*3100*/  FFMA.FTZ R91, R91, R108, R99 ;  /* 0x0000006c5b5b7223 */ /* 0x000fe20000010063 */
[----:B------:R-:W-:Y:S01]  /*3110*/  FADD.FTZ R67, R67, -R66 ;  /* 0x8000004243437221 */ /* 0x000fe20000010000 */
[----:B------:R-:W-:Y:S01]  /*3120*/  FMUL.FTZ R43, R43, UR4 ;  /* 0x000000042b2b7c20 */ /* 0x000fe20008410000 */
[----:B------:R-:W-:Y:S01]  /*3130*/  FADD.FTZ R89, R89, -R84 ;  /* 0x8000005459597221 */ /* 0x000fe20000010000 */
[----:B------:R-:W-:Y:S01]  /*3140*/  LOP3.LUT P3, RZ, R63, 0xff, RZ, 0xc0, !PT ;  /* 0x000000ff3fff7812 */ /* 0x000fe2000786c0ff */
[----:B------:R-:W-:Y:S01]  /*3150*/  FADD.FTZ R91, R92, -R91 ;  /* 0x8000005b5c5b7221 */ /* 0x000fe20000010000 */
[----:B------:R-:W-:Y:S01]  /*3160*/  FSEL R59, R40, RZ, P6 ;  /* 0x000000ff283b7208 */ /* 0x000fe20003000000 */
[----:B------:R-:W-:Y:S01]  /*3170*/  FMUL.FTZ R40, R53, UR4 ;  /* 0x0000000435287c20 */ /* 0x000fe20008410000 */
[----:B------:R-:W-:Y:S01]  /*3180*/  LOP3.LUT P6, RZ, R63, 0xff0000, RZ, 0xc0, !PT ;  /* 0x00ff00003fff7812 */ /* 0x000fe200078cc0ff */
[C---:B------:R-:W-:Y:S01]  /*3190*/  FMUL.FTZ R61, R82.reuse, R61 ;  /* 0x0000003d523d7220 */ /* 0x040fe20000410000 */
[----:B------:R-:W-:Y:S01]  /*31a0*/  FSEL R53, R41, RZ, P5 ;  /* 0x000000ff29357208 */ /* 0x000fe20002800000 */
[C---:B------:R-:W-:Y:S01]  /*31b0*/  FMUL.FTZ R41, R82.reuse, R67 ;  /* 0x0000004352297220 */ /* 0x040fe20000410000 */
[----:B------:R-:W-:Y:S01]  /*31c0*/  FSEL R58, R43, RZ, P3 ;  /* 0x000000ff2b3a7208 */ /* 0x000fe20001800000 */
[----:B------:R-:W-:Y:S01]  /*31d0*/  FMUL.FTZ R54, R82, R89 ;  /* 0x0000005952367220 */ /* 0x000fe20000410000 */
[C---:B------:R-:W-:Y:S01]  /*31e0*/  LOP3.LUT P4, RZ, R62.reuse, 0xff, RZ, 0xc0, !PT ;  /* 0x000000ff3eff7812 */ /* 0x040fe2000788c0ff */
[----:B------:R-:W-:Y:S01]  /*31f0*/  FMUL.FTZ R55, R41, R97 ;  /* 0x0000006129377220 */ /* 0x000fe20000410000 */
[----:B------:R-:W-:-:S02]  /*3200*/  LOP3.LUT P5, RZ, R62, 0xff000000, RZ, 0xc0, !PT ;  /* 0xff0000003eff7812 */ /* 0x000fc400078ac0ff */
[----:B------:R-:W-:Y:S01]  /*3210*/  ISETP.GE.U32.AND P3, PT, R62, RZ, PT ;  /* 0x000000ff3e00720c */ /* 0x000fe20003f66070 */
[----:B------:R-:W-:Y:S01]  /*3220*/  FMUL.FTZ R55, R55, UR4 ;  /* 0x0000000437377c20 */ /* 0x000fe20008410000 */
[----:B------:R-:W-:Y:S01]  /*3230*/  FSEL R62, R40, RZ, P6 ;  /* 0x000000ff283e7208 */ /* 0x000fe20003000000 */
[----:B------:R-:W-:Y:S01]  /*3240*/  FMUL.FTZ R40, R82, R91 ;  /* 0x0000005b52287220 */ /* 0x000fe20000410000 */
[----:B------:R-:W-:Y:S02]  /*3250*/  F2FP.BF16.F32.PACK_AB R42, R41, R42 ;  /* 0x0000002a292a723e */ /* 0x000fe400000010ff */
[C---:B------:R-:W-:Y:S01]  /*3260*/  F2FP.BF16.F32.PACK_AB R43, R61.reuse, R60 ;  /* 0x0000003c3d2b723e */ /* 0x040fe200000010ff */
[-C--:B------:R-:W-:Y:S01]  /*3270*/  FMUL.FTZ R61, R61, R97.reuse ;  /* 0x000000613d3d7220 */ /* 0x080fe20000410000 */
[C---:B------:R-:W-:Y:S01]  /*3280*/  F2FP.BF16.F32.PACK_AB R41, R54.reuse, R52 ;  /* 0x000000343629723e */ /* 0x040fe200000010ff */
[-C--:B------:R-:W-:Y:S01]  /*3290*/  FMUL.FTZ R54, R54, R97.reuse ;  /* 0x0000006136367220 */ /* 0x080fe20000410000 */
[----:B------:R-:W-:Y:S01]  /*32a0*/  FMUL.FTZ R97, R40, R97 ;  /* 0x0000006128617220 */ /* 0x000fe20000410000 */
[----:B------:R-:W-:Y:S01]  /*32b0*/  FMUL.FTZ R61, R61, UR4 ;  /* 0x000000043d3d7c20 */ /* 0x000fe20008410000 */
[----:B------:R-:W-:Y:S01]  /*32c0*/  ISETP.GE.U32.AND.EX P3, PT, R63, 0x1000000, PT, P3 ;  /* 0x010000003f00780c */ /* 0x000fe20003f66130 */
[----:B------:R-:W-:Y:S01]  /*32d0*/  FMUL.FTZ R54, R54, UR4 ;  /* 0x0000000436367c20 */ /* 0x000fe20008410000 */
[----:B------:R-:W-:Y:S01]  /*32e0*/  FMUL.FTZ R97, R97, UR4 ;  /* 0x0000000461617c20 */ /* 0x000fe20008410000 */
[----:B------:R-:W-:-:S02]  /*32f0*/  LOP3.LUT P6, RZ, R63, 0xff00, RZ, 0xc0, !PT ;  /* 0x0000ff003fff7812 */ /* 0x000fc400078cc0ff */
[----:B------:R-:W-:Y:S02]  /*3300*/  F2FP.BF16.F32.PACK_AB R40, R0, R40 ;  /* 0x000000280028723e */ /* 0x000fe400000010ff */
[----:B------:R-:W-:Y:S02]  /*3310*/  FSEL R63, R61, RZ, P3 ;  /* 0x000000ff3d3f7208 */ /* 0x000fe40001800000 */
[----:B------:R-:W-:Y:S02]  /*3320*/  FSEL R61, R55, RZ, P6 ;  /* 0x000000ff373d7208 */ /* 0x000fe40003000000 */
[----:B------:R-:W-:Y:S02]  /*3330*/  FSEL R0, R54, RZ, P5 ;  /* 0x000000ff36007208 */ /* 0x000fe40002800000 */
[----:B------:R-:W-:Y:S02]  /*3340*/  FSEL R52, R97, RZ, P4 ;  /* 0x000000ff61347208 */ /* 0x000fe40002000000 */
[----:B------:R-:W-:-:S02]  /*3350*/  F2FP.BF16.F32.PACK_AB R55, R63, R62 ;  /* 0x0000003e3f37723e */ /* 0x000fc400000010ff */
[----:B------:R-:W-:Y:S02]  /*3360*/  F2FP.BF16.F32.PACK_AB R54, R61, R58 ;  /* 0x0000003a3d36723e */ /* 0x000fe400000010ff */
[----:B------:R-:W-:Y:S02]  /*3370*/  F2FP.BF16.F32.PACK_AB R53, R0, R53 ;  /* 0x000000350035723e */ /* 0x000fe400000010ff */
[----:B------:R-:W-:Y:S01]  /*3380*/  F2FP.BF16.F32.PACK_AB R52, R59, R52 ;  /* 0x000000343b34723e */ /* 0x000fe200000010ff */
[----:B------:R-:W-:Y:S06]  /*3390*/  BRA `(.L_x_1726) ;  /* 0x0000000000f47947 */ /* 0x000fec0003800000 */
.L_x_1725:
        /* <DEDUP_REMOVED lines=61> */
.L_x_1726:
[----:B------:R-:W0:Y:S01]  /*3770*/  @P0 LDC.64 R58, c[0x0][0x478] ;  /* 0x00011e00ff3a0b82 */ /* 0x000e220000000a00 */
[----:B------:R-:W-:-:S04]  /*3780*/  IMAD.WIDE.U32 R56, R81, 0x10, R56 ;  /* 0x0000001051387825 */ /* 0x000fc800078e0038 */
[----:B0-----:R-:W-:-:S05]  /*3790*/  @P0 IMAD.WIDE.U32 R58, R81, 0x10, R58 ;  /* 0x00000010513a0825 */ /* 0x001fca00078e003a */
[----:B------:R2:W-:Y:S04]  /*37a0*/  @P0 STG.E.128 desc[UR6][R58.64], R40 ;  /* 0x000000283a000986 */ /* 0x0005e8000c101d06 */
[----:B------:R2:W-:Y:S02]  /*37b0*/  STG.E.128 desc[UR6][R56.64], R52 ;  /* 0x0000003438007986 */ /* 0x0005e4000c101d06 */
.L_x_1722:
        /* <DEDUP_REMOVED lines=37> */
.L_x_1719:
        /* <DEDUP_REMOVED lines=16> */
.L_x_1728:
        /* <DEDUP_REMOVED lines=15> */
.L_x_8015:


//--------------------- .text._ZN10layer_norm22ln_bwd_finalize_kernelINS_22Kernel_traits_finalizeILj2048Ef13__nv_bfloat16S2_S2_fjLb0ELj1024ELj4ENS_18Kernel_traits_baseILj2048EfS2_S2_S2_fjLj1024EEEEELb0ELb0EEEvNS_9BwdParamsE --------------------------
	.section	.text._ZN10layer_norm22ln_bwd_finalize_kernelINS_22Kernel_traits_finalizeILj2048Ef13__nv_bfloat16S2_S2_fjLb0ELj1024ELj4ENS_18Kernel_traits_baseILj2048EfS2_S2_S2_fjLj1024EEEEELb0ELb0EEEvNS_9BwdParamsE,"ax",@progbits
	.align	128
        .global         _ZN10layer_norm22ln_bwd_finalize_kernelINS_22Kernel_traits_finalizeILj2048Ef13__nv_bfloat16S2_S2_fjLb0ELj1024ELj4ENS_18Kernel_traits_baseILj2048EfS2_S2_S2_fjLj1024EEEEELb0ELb0EEEvNS_9BwdParamsE
        .type           _ZN10layer_norm22ln_bwd_finalize_kernelINS_22Kernel_traits_finalizeILj2048Ef13__nv_bfloat16S2_S2_fjLb0ELj1024ELj4ENS_18Kernel_traits_baseILj2048EfS2_S2_S2_fjLj1024EEEEELb0ELb0EEEvNS_9BwdParamsE,@function
        .size           _ZN10layer_norm22ln_bwd_finalize_kernelINS_22Kernel_traits_finalizeILj2048Ef13__nv_bfloat16S2_S2_fjLb0ELj1024ELj4ENS_18Kernel_traits_baseILj2048EfS2_S2_S2_fjLj1024EEEEELb0ELb0EEEvNS_9BwdParamsE,(.L_x_8016 - _ZN10layer_norm22ln_bwd_finalize_kernelINS_22Kernel_traits_finalizeILj2048Ef13__nv_bfloat16S2_S2_fjLb0ELj1024ELj4ENS_18Kernel_traits_baseILj2048EfS2_S2_S2_fjLj1024EEEEELb0ELb0EEEvNS_9BwdParamsE)
        .other          _ZN10layer_norm22ln_bwd_finalize_kernelINS_22Kernel_traits_finalizeILj2048Ef13__nv_bfloat16S2_S2_fjLb0ELj1024ELj4ENS_18Kernel_traits_baseILj2048EfS2_S2_S2_fjLj1024EEEEELb0ELb0EEEvNS_9BwdParamsE,@"STO_CUDA_ENTRY STV_DEFAULT"
_ZN10layer_norm22ln_bwd_finalize_kernelINS_22Kernel_traits_finalizeILj2048Ef13__nv_bfloat16S2_S2_fjLb0ELj1024ELj4ENS_18Kernel_traits_baseILj2048EfS2_S2_S2_fjLj1024EEEEELb0ELb0EEEvNS_9BwdParamsE:
.text._ZN10layer_norm22ln_bwd_finalize_kernelINS_22Kernel_traits_finalizeILj2048Ef13__nv_bfloat16S2_S2_fjLb0ELj1024ELj4ENS_18Kernel_traits_baseILj2048EfS2_S2_S2_fjLj1024EEEEELb0ELb0EEEvNS_9BwdParamsE:
        /* <DEDUP_REMOVED lines=13> */
[----:B------:R-:W-:Y:S02]  /*00d0*/  LOP3.LUT R17, R2, 0x1f, RZ, 0xc0, !PT ;  /* 0x0000001f02117812 */ /* 0x000fe400078ec0ff */
        /* <DEDUP_REMOVED lines=24> */
[C---:B------:R-:W-:Y:S01]  /*0260*/  LOP3.LUT R13, R58.reuse, 0x1c0, RZ, 0xfc, !PT ;  /* 0x000001c03a0d7812 */ /* 0x040fe200078efcff */
[-CC-:B------:R-:W-:Y:S01]  /*0270*/  IMAD R12, R11, R56.reuse, R59.reuse ;  /* 0x000000380b0c7224 */ /* 0x180fe200078e023b */
[----:B------:R-:W-:Y:S01]  /*0280*/  LOP3.LUT R15, R58, 0x1e0, RZ, 0xfc, !PT ;  /* 0x000001e03a0f7812 */ /* 0x000fe200078efcff */
[-CC-:B------:R-:W-:Y:S01]  /*0290*/  IMAD R4, R4, R56.reuse, R59.reuse ;  /* 0x0000003804047224 */ /* 0x180fe200078e023b */
[C---:B------:R-:W-:Y:S01]  /*02a0*/  LOP3.LUT R2, R58.reuse, 0x100, RZ, 0xfc, !PT ;  /* 0x000001003a027812 */ /* 0x040fe200078efcff */
[-CC-:B------:R-:W-:Y:S01]  /*02b0*/  IMAD R14, R13, R56.reuse, R59.reuse ;  /* 0x000000380d0e7224 */ /* 0x180fe200078e023b */
[C---:B------:R-:W-:Y:S01]  /*02c0*/  LOP3.LUT R3, R58.reuse, 0x120, RZ, 0xfc, !PT ;  /* 0x000001203a037812 */ /* 0x040fe200078efcff */
[-CC-:B------:R-:W-:Y:S01]  /*02d0*/  IMAD R18, R15, R56.reuse, R59.reuse ;  /* 0x000000380f127224 */ /* 0x180fe200078e023b */
[----:B------:R-:W-:Y:S01]  /*02e0*/  LOP3.LUT R7, R58, 0x160, RZ, 0xfc, !PT ;  /* 0x000001603a077812 */ /* 0x000fe200078efcff */
[-CC-:B------:R-:W-:Y:S01]  /*02f0*/  IMAD R2, R2, R56.reuse, R59.reuse ;  /* 0x0000003802027224 */ /* 0x180fe200078e023b */
[C---:B------:R-:W-:Y:S01]  /*0300*/  LOP3.LUT R16, R58.reuse, 0x80, RZ, 0xfc, !PT ;  /* 0x000000803a107812 */ /* 0x040fe200078efcff */
[----:B------:R-:W-:Y:S01]  /*0310*/  HFMA2 R36, -RZ, RZ, 0, 0 ;  /* 0x00000000ff247431 */ /* 0x000fe200000001ff */
        /* <DEDUP_REMOVED lines=29> */
[----:B------:R-:W-:Y:S02]  /*04f0*/  IADD3 R17, PT, PT, R17, R30, RZ ;  /* 0x0000001e11117210 */ /* 0x000fe40007ffe0ff */
[----:B------:R-:W-:Y:S02]  /*0500*/  MOV R2, R58 ;  /* 0x0000003a00027202 */ /* 0x000fe40000000f00 */
[----:B------:R-:W-:-:S07]  /*0510*/  IADD3 R19, PT, PT, -R29, RZ, RZ ;  /* 0x000000ff1d137210 */ /* 0x000fce0007ffe1ff */
.L_x_1733:
        /* <DEDUP_REMOVED lines=118> */
.L_x_1732:
[----:B------:R-:W-:Y:S05]  /*0c80*/  BSYNC.RECONVERGENT B1 ;  /* 0x0000000000017941 */ /* 0x000fea0003800200 */
.L_x_1731:
        /* <DEDUP_REMOVED lines=75> */
.L_x_1735:
[----:B------:R-:W-:Y:S05]  /*1140*/  BSYNC.RECONVERGENT B1 ;  /* 0x0000000000017941 */ /* 0x000fea0003800200 */
.L_x_1734:
        /* <DEDUP_REMOVED lines=37> */
.L_x_1737:
[----:B------:R-:W-:Y:S05]  /*13a0*/  BSYNC.RECONVERGENT B1 ;  /* 0x0000000000017941 */ /* 0x000fea0003800200 */
.L_x_1736:
[----:B------:R-:W-:Y:S05]  /*13b0*/  @!P1 BRA `(.L_x_1730) ;  /* 0x0000000000409947 */ /* 0x000fea0003800000 */
[----:B------:R-:W0:Y:S01]  /*13c0*/  LDC.64 R6, c[0x0][0x440] ;  /* 0x00011000ff067b82 */ /* 0x000e220000000a00 */
[----:B------:R-:W-:Y:S01]  /*13d0*/  IMAD R59, R2, R56, R59 ;  /* 0x00000038023b7224 */ /* 0x000fe200078e023b */
[----:B------:R-:W-:Y:S02]  /*13e0*/  LOP3.LUT R8, R8, 0x1f, RZ, 0xc0, !PT ;  /* 0x0000001f08087812 */ /* 0x000fe400078ec0ff */
[----:B------:R-:W-:Y:S02]  /*13f0*/  IADD3 R9, PT, PT, -R9, RZ, RZ ;  /* 0x000000ff09097210 */ /* 0x000fe40007ffe1ff */
[----:B------:R-:W-:Y:S02]  /*1400*/  IADD3 R59, PT, PT, R8, R59, RZ ;  /* 0x0000003b083b7210 */ /* 0x000fe40007ffe0ff */
[----:B------:R-:W1:Y:S05]  /*1410*/  LDC.64 R10, c[0x0][0x448] ;  /* 0x00011200ff0a7b82 */ /* 0x000e6a0000000a00 */
.L_x_1738:
        /* <DEDUP_REMOVED lines=10> */
.L_x_1730:
[----:B------:R-:W-:Y:S05]  /*14c0*/  BSYNC.RECONVERGENT B0 ;  /* 0x0000000000007941 */ /* 0x000fea0003800200 */
.L_x_1729:
        /* <DEDUP_REMOVED lines=51> */
[----:B------:R-:W3:Y:S01]  /*1800*/  LDC.64 R8, c[0x0][0x480] ;  /* 0x00012000ff087b82 */ /* 0x000ee20000000a00 */
[----:B0-----:R-:W-:-:S04]  /*1810*/  IMAD.WIDE.U32 R6, R57, 0x8, R6 ;  /* 0x0000000839067825 */ /* 0x001fc800078e0006 */
[----:B---3--:R-:W-:Y:S01]  /*1820*/  IMAD.WIDE.U32 R8, R57, 0x8, R8 ;  /* 0x0000000839087825 */ /* 0x008fe200078e0008 */
[----:B-1----:R-:W-:Y:S04]  /*1830*/  STG.E.64 desc[UR6][R6.64], R4 ;  /* 0x0000000406007986 */ /* 0x002fe8000c101b06 */
[----:B--2---:R-:W-:Y:S01]  /*1840*/  STG.E.64 desc[UR6][R8.64], R2 ;  /* 0x0000000208007986 */ /* 0x004fe2000c101b06 */
[----:B------:R-:W-:Y:S05]  /*1850*/  EXIT ;  /* 0x000000000000794d */ /* 0x000fea0003800000 */
.L_x_1739:
        /* <DEDUP_REMOVED lines=10> */
.L_x_8016:


//--------------------- .text._ZN10layer_norm13ln_bwd_kernelINS_13Kernel_traitsIf13__nv_bfloat16S2_S2_fjLj2048ELj1ELj1ELj4ELj16ENS_18Kernel_traits_baseILj2048EfS2_S2_S2_fjLj128EEEEELb1ELb0ELb1ELb0EEEvNS_9BwdParamsE --------------------------
	.section	.text._ZN10layer_norm13ln_bwd_kernelINS_13Kernel_traitsIf13__nv_bfloat16S2_S2_fjLj2048ELj1ELj1ELj4ELj16ENS_18Kernel_traits_baseILj2048EfS2_S2_S2_fjLj128EEEEELb1ELb0ELb1ELb0EEEvNS_9BwdParamsE,"ax",@progbits
	.align	128
        .global         _ZN10layer_norm13ln_bwd_kernelINS_13Kernel_traitsIf13__nv_bfloat16S2_S2_fjLj2048ELj1ELj1ELj4ELj16ENS_18Kernel_traits_baseILj2048EfS2_S2_S2_fjLj128EEEEELb1ELb0ELb1ELb0EEEvNS_9BwdParamsE
        .type           _ZN10layer_norm13ln_bwd_kernelINS_13Kernel_traitsIf13__nv_bfloat16S2_S2_fjLj2048ELj1ELj1ELj4ELj16ENS_18Kernel_traits_baseILj2048EfS2_S2_S2_fjLj128EEEEELb1ELb0ELb1ELb0EEEvNS_9BwdParamsE,@function
        .size           _ZN10layer_norm13ln_bwd_kernelINS_13Kernel_traitsIf13__nv_bfloat16S2_S2_fjLj2048ELj1ELj1ELj4ELj16ENS_18Kernel_traits_baseILj2048EfS2_S2_S2_fjLj128EEEEELb1ELb0ELb1ELb0EEEvNS_9BwdParamsE,(.L_x_8017 - _ZN10layer_norm13ln_bwd_kernelINS_13Kernel_traitsIf13__nv_bfloat16S2_S2_fjLj2048ELj1ELj1ELj4ELj16ENS_18Kernel_traits_baseILj2048EfS2_S2_S2_fjLj128EEEEELb1ELb0ELb1ELb0EEEvNS_9BwdParamsE)
        .other          _ZN10layer_norm13ln_bwd_kernelINS_13Kernel_traitsIf13__nv_bfloat16S2_S2_fjLj2048ELj1ELj1ELj4ELj16ENS_18Kernel_traits_baseILj2048EfS2_S2_S2_fjLj128EEEEELb1ELb0ELb1ELb0EEEvNS_9BwdParamsE,@"STO_CUDA_ENTRY STV_DEFAULT"
_ZN10layer_norm13ln_bwd_kernelINS_13Kernel_traitsIf13__nv_bfloat16S2_S2_fjLj2048ELj1ELj1ELj4ELj16ENS_18Kernel_traits_baseILj2048EfS2_S2_S2_fjLj128EEEEELb1ELb0ELb1ELb0EEEvNS_9BwdParamsE:
.text._ZN10layer_norm13ln_bwd_kernelINS_13Kernel_traitsIf13__nv_bfloat16S2_S2_fjLj2048ELj1ELj1ELj4ELj16ENS_18Kernel_traits_baseILj2048EfS2_S2_S2_fjLj128EEEEELb1ELb0ELb1ELb0EEEvNS_9BwdParamsE:
        /* <DEDUP_REMOVED lines=8> */
[----:B------:R-:W-:Y:S01]  /*0080*/  IMAD.MOV.U32 R7, RZ, RZ, R111 ;  /* 0x000000ffff077224 */ /* 0x000fe200078e006f */
[----:B------:R-:W0:Y:S01]  /*0090*/  S2UR UR30, SR_CTAID.X ;  /* 0x00000000001e79c3 */ /* 0x000e220000002500 */
[----:B------:R-:W0:Y:S01]  /*00a0*/  LDCU UR4, c[0x0][0x384] ;  /* 0x00007080ff0477ac */ /* 0x000e220008000800 */
[----:B------:R-:W-:-:S04]  /*00b0*/  LEA.HI.SX32 R0, R3, R0, 0x1d ;  /* 0x0000000003007211 */ /* 0x000fc800078feaff */
[C---:B------:R-:W-:Y:S02]  /*00c0*/  ISETP.GE.U32.AND P1, PT, R0.reuse, 0x80, PT ;  /* 0x000000800000780c */ /* 0x040fe40003f26070 */
[----:B------:R-:W-:-:S11]  /*00d0*/  ISETP.GE.U32.AND P2, PT, R0, 0x100, PT ;  /* 0x000001000000780c */ /* 0x000fd60003f46070 */
[----:B------:R-:W1:Y:S08]  /*00e0*/  @P1 LDC.64 R2, c[0x0][0x3d0] ;  /* 0x0000f400ff021b82 */ /* 0x000e700000000a00 */
[----:B------:R-:W3:Y:S01]  /*00f0*/  @P2 LDC.64 R4, c[0x0][0x3d0] ;  /* 0x0000f400ff042b82 */ /* 0x000ee20000000a00 */
[C---:B-1----:R-:W-:Y:S01]  /*0100*/  @P1 IMAD.WIDE.U32 R2, R7.reuse, 0x20, R2 ;  /* 0x0000002007021825 */ /* 0x042fe200078e0002 */
[----:B------:R-:W-:-:S04]  /*0110*/  @P1 LOP3.LUT R7, R7, 0x80, RZ, 0xfc, !PT ;  /* 0x0000008007071812 */ /* 0x000fc800078efcff */
        /* <DEDUP_REMOVED lines=44> */
[----:B------:R-:W4:Y:S01]  /*03e0*/  LDCU.64 UR26, c[0x0][0x438] ;  /* 0x00008700ff1a77ac */ /* 0x000f220008000a00 */
[----:B------:R-:W0:Y:S01]  /*03f0*/  LDCU.64 UR4, c[0x0][0x478] ;  /* 0x00008f00ff0477ac */ /* 0x000e220008000a00 */
[----:B------:R-:W0:Y:S01]  /*0400*/  LDCU.128 UR12, c[0x0][0x3c0] ;  /* 0x00007800ff0c77ac */ /* 0x000e220008000c00 */
[----:B------:R-:W0:Y:S01]  /*0410*/  LDCU.128 UR16, c[0x0][0x3f0] ;  /* 0x00007e00ff1077ac */ /* 0x000e220008000c00 */
[----:B------:R-:W0:Y:S02]  /*0420*/  LDCU.64 UR28, c[0x0][0x380] ;  /* 0x00007000ff1c77ac */ /* 0x000e240008000a00 */
.L_x_1819:
[----:B0-----:R-:W-:Y:S02]  /*0430*/  UIMAD.WIDE UR6, UR30, 0x4, UR18 ;  /* 0x000000041e0678a5 */ /* 0x001fe4000f8e0212 */
[----:B------:R-:W-:-:S04]  /*0440*/  UIMAD.WIDE UR8, UR30, 0x4, UR16 ;  /* 0x000000041e0878a5 */ /* 0x000fc8000f8e0210 */
[----:B------:R-:W-:Y:S01]  /*0450*/  MOV R84, UR6 ;  /* 0x0000000600547c02 */ /* 0x000fe20008000f00 */
[----:B------:R-:W-:Y:S01]  /*0460*/  IMAD.U32 R85, RZ, RZ, UR7 ;  /* 0x00000007ff557e24 */ /* 0x000fe2000f8e00ff */
[----:B------:R-:W-:-:S04]  /*0470*/  UIMAD.WIDE UR6, UR30, 0x4, UR14 ;  /* 0x000000041e0678a5 */ /* 0x000fc8000f8e020e */
[----:B------:R-:W2:Y:S01]  /*0480*/  LDG.E R84, desc[UR22][R84.64] ;  /* 0x0000001654547981 */ /* 0x000ea2000c1e1900 */
[----:B-1----:R-:W-:Y:S01]  /*0490*/  MOV R80, UR8 ;  /* 0x0000000800507c02 */ /* 0x002fe20008000f00 */
[----:B------:R-:W-:Y:S01]  /*04a0*/  IMAD.U32 R83, RZ, RZ, UR7 ;  /* 0x00000007ff537e24 */ /* 0x000fe2000f8e00ff */
[----:B------:R-:W-:Y:S01]  /*04b0*/  MOV R82, UR6 ;  /* 0x0000000600527c02 */ /* 0x000fe20008000f00 */
[----:B------:R-:W-:-:S05]  /*04c0*/  IMAD.U32 R81, RZ, RZ, UR9 ;  /* 0x00000009ff517e24 */ /* 0x000fca000f8e00ff */
[----:B------:R-:W3:Y:S04]  /*04d0*/  LDG.E R82, desc[UR22][R82.64] ;  /* 0x0000001652527981 */ /* 0x000ee8000c1e1900 */
[----:B------:R-:W4:Y:S01]  /*04e0*/  LDG.E R80, desc[UR22][R80.64] ;  /* 0x0000001650507981 */ /* 0x000f22000c1e1900 */
[----:B------:R-:W-:Y:S01]  /*04f0*/  BSSY.RECONVERGENT B0, `(.L_x_1741) ;  /* 0x000011a000007945 */ /* 0x000fe20003800200 */
[----:B--2---:R-:W-:Y:S02]  /*0500*/  R2UR UR34, R84 ;  /* 0x00000000542272ca */ /* 0x004fe400000e0000 */
[----:B---3--:R-:W-:-:S11]  /*0510*/  R2UR UR33, R82 ;  /* 0x00000000522172ca */ /* 0x008fd600000e0000 */
[----:B------:R-:W-:Y:S01]  /*0520*/  UISETP.GE.AND UP2, UPT, UR34, 0x1, UPT ;  /* 0x000000012200788c */ /* 0x000fe2000bf46270 */
[----:B----4-:R-:W-:-:S08]  /*0530*/  R2UR UR21, R80 ;  /* 0x00000000501572ca */ /* 0x010fd000000e0000 */
[----:B-----5:R-:W-:Y:S07]  /*0540*/  BRA.U !UP2, `(.L_x_1742) ;  /* 0x0000000d0a887547 */ /* 0x020fee000b800000 */
[----:B------:R-:W-:-:S06]  /*0550*/  UIMAD.WIDE UR6, UR30, 0x4, UR12 ;  /* 0x000000041e0678a5 */ /* 0x000fcc000f8e020c */
[----:B------:R-:W-:Y:S01]  /*0560*/  MOV R80, UR6 ;  /* 0x0000000600507c02 */ /* 0x000fe20008000f00 */
[----:B------:R-:W-:-:S05]  /*0570*/  IMAD.U32 R81, RZ, RZ, UR7 ;  /* 0x00000007ff517e24 */ /* 0x000fca000f8e00ff */
[----:B------:R-:W2:Y:S01]  /*0580*/  LDG.E R80, desc[UR22][R80.64] ;  /* 0x0000001650507981 */ /* 0x000ea2000c1e1900 */
[----:B------:R-:W-:Y:S01]  /*0590*/  UISETP.GE.AND UP3, UPT, UR21, 0x1, UPT ;  /* 0x000000011500788c */ /* 0x000fe2000bf66270 */
[C---:B------:R-:W-:Y:S01]  /*05a0*/  ISETP.GE.U32.AND P1, PT, R0.reuse, 0x80, PT ;  /* 0x000000800000780c */ /* 0x040fe20003f26070 */
[----:B------:R-:W-:Y:S01]  /*05b0*/  UIADD3 UR7, UPT, UPT, UR34, -0x1, URZ ;  /* 0xffffffff22077890 */ /* 0x000fe2000fffe0ff */
[----:B-1----:R-:W-:Y:S01]  /*05c0*/  ISETP.NE.AND P0, PT, RZ, UR31, PT ;  /* 0x0000001fff007c0c */ /* 0x002fe2000bf05270 */
[----:B------:R-:W-:Y:S01]  /*05d0*/  UIMAD UR6, UR30, UR20, URZ ;  /* 0x000000141e0672a4 */ /* 0x000fe2000f8e02ff */
[----:B------:R-:W-:Y:S01]  /*05e0*/  BSSY.RECONVERGENT B1, `(.L_x_1743) ;  /* 0x0000078000017945 */ /* 0x000fe20003800200 */
[----:B------:R-:W-:Y:S01]  /*05f0*/  UIMAD UR8, UR7, UR20, URZ ;  /* 0x00000014070872a4 */ /* 0x000fe2000f8e02ff */
[----:B------:R-:W-:Y:S01]  /*0600*/  PLOP3.LUT P3, PT, PT, PT, UP3, 0x80, 0x8 ;  /* 0x000000000008781c */ /* 0x000fe20003f6f038 */
[----:B------:R-:W-:Y:S01]  /*0610*/  USHF.R.S32.HI UR7, URZ, 0x1f, UR6 ;  /* 0x0000001fff077899 */ /* 0x000fe20008011406 */
[----:B------:R-:W-:Y:S01]  /*0620*/  HFMA2 R112, -RZ, RZ, 0, 0 ;  /* 0x00000000ff707431 */ /* 0x000fe200000001ff */
[----:B------:R-:W-:Y:S01]  /*0630*/  ISETP.GE.U32.AND P2, PT, R0, 0x100, PT ;  /* 0x000001000000780c */ /* 0x000fe20003f46070 */
[----:B------:R-:W-:Y:S01]  /*0640*/  @UP3 UIADD3 UR9, UPT, UPT, UR21, -0x1, URZ ;  /* 0xffffffff15093890 */ /* 0x000fe2000fffe0ff */
[----:B------:R-:W-:Y:S01]  /*0650*/  CS2R R114, SRZ ;  /* 0x0000000000727805 */ /* 0x000fe2000001ff00 */
[----:B------:R-:W-:-:S02]  /*0660*/  ULEA.HI UR7, UR7, UR6, URZ, 0x3 ;  /* 0x0000000607077291 */ /* 0x000fc4000f8f18ff */
[----:B------:R-:W-:Y:S02]  /*0670*/  @UP3 UIMAD UR10, UR9, UR20, URZ ;  /* 0x00000014090a32a4 */ /* 0x000fe4000f8e02ff */
[----:B------:R-:W-:Y:S02]  /*0680*/  USHF.R.S32.HI UR9, URZ, 0x1f, UR8 ;  /* 0x0000001fff097899 */ /* 0x000fe40008011408 */
[----:B------:R-:W-:Y:S01]  /*0690*/  @UP3 USHF.R.S32.HI UR11, URZ, 0x1f, UR10 ;  /* 0x0000001fff0b3899 */ /* 0x000fe2000801140a */
[----:B------:R-:W-:Y:S01]  /*06a0*/  IMAD.U32 R2, RZ, RZ, UR7 ;  /* 0x00000007ff027e24 */ /* 0x000fe2000f8e00ff */
[----:B------:R-:W-:Y:S02]  /*06b0*/  ULEA.HI UR9, UR9, UR8, URZ, 0x3 ;  /* 0x0000000809097291 */ /* 0x000fe4000f8f18ff */
[----:B------:R-:W-:Y:S02]  /*06c0*/  @UP3 ULEA.HI UR11, UR11, UR10, URZ, 0x3 ;  /* 0x0000000a0b0b3291 */ /* 0x000fe4000f8f18ff */
[----:B------:R-:W-:-:S02]  /*06d0*/  LEA.HI.SX32 R2, R2, R111, 0x1d ;  /* 0x0000006f02027211 */ /* 0x000fc400078feaff */
[----:B------:R-:W-:Y:S02]  /*06e0*/  MOV R84, UR9 ;  /* 0x0000000900547c02 */ /* 0x000fe40008000f00 */
[----:B------:R-:W-:Y:S01]  /*06f0*/  IMAD.U32 R82, RZ, RZ, UR11 ;  /* 0x0000000bff527e24 */ /* 0x000fe2000f8e00ff */
[----:B------:R-:W-:Y:S02]  /*0700*/  MOV R113, R2 ;  /* 0x0000000200717202 */ /* 0x000fe40000000f00 */
[-C--:B------:R-:W-:Y:S02]  /*0710*/  LEA.HI.SX32 R84, R84, R111.reuse, 0x1d ;  /* 0x0000006f54547211 */ /* 0x080fe400078feaff */
[----:B------:R-:W-:Y:S02]  /*0720*/  @P3 LEA.HI.SX32 R112, R82, R111, 0x1d ;  /* 0x0000006f52703211 */ /* 0x000fe400078feaff */
        /* <DEDUP_REMOVED lines=16> */
[----:B------:R-:W-:Y:S01]  /*0830*/  VIADD R84, R84, 0x80 ;  /* 0x0000008054547836 */ /* 0x000fe20000000000 */
[----:B------:R-:W-:Y:S01]  /*0840*/  IADD3 R112, PT, PT, R112, 0x80, RZ ;  /* 0x0000008070707810 */ /* 0x000fe20007ffe0ff */
[----:B------:R-:W-:Y:S01]  /*0850*/  VIADD R113, R113, 0x80 ;  /* 0x0000008071717836 */ /* 0x000fe20000000000 */
[C---:B---3--:R-:W-:Y:S02]  /*0860*/  SHF.L.U32 R80, R5.reuse, 0x10, RZ ;  /* 0x0000001005507819 */ /* 0x048fe400000006ff */
[----:B------:R-:W-:Y:S02]  /*0870*/  PRMT R14, R5, 0x7632, R14 ;  /* 0x00007632050e7816 */ /* 0x000fe4000000000e */
[C---:B------:R-:W-:Y:S01]  /*0880*/  PRMT R3, R4.reuse, 0x7632, R3 ;  /* 0x0000763204037816 */ /* 0x040fe20000000003 */
[----:B------:R-:W-:Y:S01]  /*0890*/  IMAD.U32 R4, R4, 0x10000, RZ ;  /* 0x0001000004047824 */ /* 0x000fe200078e00ff */
[----:B------:R-:W-:Y:S01]  /*08a0*/  SHF.L.U32 R88, R7, 0x10, RZ ;  /* 0x0000001007587819 */ /* 0x000fe200000006ff */
[----:B------:R-:W-:Y:S01]  /*08b0*/  FADD.FTZ R80, -R111, R80 ;  /* 0x000000506f507221 */ /* 0x000fe20000010100 */
[----:B----4-:R-:W-:Y:S01]  /*08c0*/  PRMT R5, R8, 0x7632, R5 ;  /* 0x0000763208057816 */ /* 0x010fe20000000005 */
[C---:B------:R-:W-:Y:S01]  /*08d0*/  IMAD.U32 R82, R6.reuse, 0x10000, RZ ;  /* 0x0001000006527824 */ /* 0x040fe200078e00ff */
[----:B------:R-:W-:Y:S01]  /*08e0*/  PRMT R15, R6, 0x7632, R15 ;  /* 0x00007632060f7816 */ /* 0x000fe2000000000f */
[----:B------:R-:W-:Y:S01]  /*08f0*/  IMAD.U32 R86, R14, 0x10000, RZ ;  /* 0x000100000e567824 */ /* 0x000fe200078e00ff */
[----:B------:R-:W-:Y:S01]  /*0900*/  PRMT R81, R7, 0x7632, R81 ;  /* 0x0000763207517816 */ /* 0x000fe20000000051 */
[----:B------:R-:W-:Y:S01]  /*0910*/  IMAD.U32 R7, R8, 0x10000, RZ ;  /* 0x0001000008077824 */ /* 0x000fe200078e00ff */
[----:B------:R-:W-:Y:S01]  /*0920*/  PRMT R6, R9, 0x7632, R6 ;  /* 0x0000763209067816 */ /* 0x000fe20000000006 */
[----:B------:R-:W-:Y:S01]  /*0930*/  FADD.FTZ R4, -R111, R4 ;  /* 0x000000046f047221 */ /* 0x000fe20000010100 */
[----:B------:R-:W-:Y:S01]  /*0940*/  SHF.L.U32 R9, R9, 0x10, RZ ;  /* 0x0000001009097819 */ /* 0x000fe200000006ff */
[----:B0-----:R-:W-:Y:S01]  /*0950*/  IMAD.U32 R13, R10, 0x10000, RZ ;  /* 0x000100000a0d7824 */ /* 0x001fe200078e00ff */
[----:B------:R-:W-:Y:S01]  /*0960*/  SHF.L.U32 R14, R5, 0x10, RZ ;  /* 0x00000010050e7819 */ /* 0x000fe200000006ff */
[----:B------:R-:W-:Y:S01]  /*0970*/  FMUL.FTZ R5, R80, UR33 ;  /* 0x0000002150057c20 */ /* 0x000fe20008410000 */
[----:B------:R-:W-:Y:S01]  /*0980*/  PRMT R8, R10, 0x7632, R8 ;  /* 0x000076320a087816 */ /* 0x000fe20000000008 */
[----:B------:R-:W-:Y:S01]  /*0990*/  FADD.FTZ R12, -R111, R88 ;  /* 0x000000586f0c7221 */ /* 0x000fe20000010100 */
[----:B------:R-:W-:Y:S01]  /*09a0*/  SHF.L.U32 R10, R3, 0x10, RZ ;  /* 0x00000010030a7819 */ /* 0x000fe200000006ff */
[----:B------:R-:W-:Y:S01]  /*09b0*/  FMUL.FTZ R3, R4, UR33 ;  /* 0x0000002104037c20 */ /* 0x000fe20008410000 */
[----:B------:R-:W-:-:S02]  /*09c0*/  IMAD.U32 R88, R6, 0x10000, RZ ;  /* 0x0001000006587824 */ /* 0x000fc400078e00ff */
[----:B------:R-:W-:Y:S01]  /*09d0*/  FADD.FTZ R82, -R111, R82 ;  /* 0x000000526f527221 */ /* 0x000fe20000010100 */
[----:B------:R-:W-:Y:S01]  /*09e0*/  FADD.FTZ R50, R50, R9 ;  /* 0x0000000932327221 */ /* 0x000fe20000010000 */
[-C--:B------:R-:W-:Y:S01]  /*09f0*/  FFMA.FTZ R34, R5, R9.reuse, R34 ;  /* 0x0000000905227223 */ /* 0x080fe20000010022 */
[----:B-----5:R-:W-:Y:S01]  /*0a00*/  FMUL.FTZ R6, R18, R9 ;  /* 0x0000000912067220 */ /* 0x020fe20000410000 */
[C---:B------:R-:W-:Y:S01]  /*0a10*/  PRMT R83, R11.reuse, 0x7632, R83 ;  /* 0x000076320b537816 */ /* 0x040fe20000000053 */
[----:B------:R-:W-:Y:S01]  /*0a20*/  FMUL.FTZ R9, R12, UR33 ;  /* 0x000000210c097c20 */ /* 0x000fe20008410000 */
[----:B------:R-:W-:Y:S01]  /*0a30*/  SHF.L.U32 R11, R11, 0x10, RZ ;  /* 0x000000100b0b7819 */ /* 0x000fe200000006ff */
[----:B------:R-:W-:Y:S01]  /*0a40*/  FADD.FTZ R12, -R111, R10 ;  /* 0x0000000a6f0c7221 */ /* 0x000fe20000010100 */
[----:B------:R-:W-:Y:S01]  /*0a50*/  FADD.FTZ R48, R48, R7 ;  /* 0x0000000730307221 */ /* 0x000fe20000010000 */
[-C--:B------:R-:W-:Y:S01]  /*0a60*/  FFMA.FTZ R32, R3, R7.reuse, R32 ;  /* 0x0000000703207223 */ /* 0x080fe20000010020 */
[----:B------:R-:W-:Y:S01]  /*0a70*/  FMUL.FTZ R4, R16, R7 ;  /* 0x0000000710047220 */ /* 0x000fe20000410000 */
[----:B------:R-:W-:Y:S01]  /*0a80*/  FMUL.FTZ R7, R82, UR33 ;  /* 0x0000002152077c20 */ /* 0x000fe20008410000 */
[----:B------:R-:W-:Y:S01]  /*0a90*/  SHF.L.U32 R90, R15, 0x10, RZ ;  /* 0x000000100f5a7819 */ /* 0x000fe200000006ff */
[----:B------:R-:W-:Y:S01]  /*0aa0*/  FMUL.FTZ R12, R12, UR33 ;  /* 0x000000210c0c7c20 */ /* 0x000fe20008410000 */
[----:B------:R-:W-:Y:S01]  /*0ab0*/  SHF.L.U32 R82, R8, 0x10, RZ ;  /* 0x0000001008527819 */ /* 0x000fe200000006ff */
[----:B------:R-:W-:Y:S01]  /*0ac0*/  FADD.FTZ R54, R54, R11 ;  /* 0x0000000b36367221 */ /* 0x000fe20000010000 */
[-C--:B------:R-:W-:Y:S01]  /*0ad0*/  FFMA.FTZ R38, R9, R11.reuse, R38 ;  /* 0x0000000b09267223 */ /* 0x080fe20000010026 */
[----:B------:R-:W-:Y:S01]  /*0ae0*/  FMUL.FTZ R10, R22, R11 ;  /* 0x0000000b160a7220 */ /* 0x000fe20000410000 */
[----:B------:R-:W-:Y:S01]  /*0af0*/  FADD.FTZ R15, -R111, R86 ;  /* 0x000000566f0f7221 */ /* 0x000fe20000010100 */
[----:B------:R-:W-:Y:S01]  /*0b00*/  FADD.FTZ R52, R52, R13 ;  /* 0x0000000d34347221 */ /* 0x000fe20000010000 */
[-C--:B------:R-:W-:Y:S01]  /*0b10*/  FFMA.FTZ R36, R7, R13.reuse, R36 ;  /* 0x0000000d07247223 */ /* 0x080fe20000010024 */
[----:B------:R-:W-:Y:S01]  /*0b20*/  FMUL.FTZ R8, R20, R13 ;  /* 0x0000000d14087220 */ /* 0x000fe20000410000 */
[----:B------:R-:W-:Y:S01]  /*0b30*/  FMUL.FTZ R11, R17, R14 ;  /* 0x0000000e110b7220 */ /* 0x000fe20000410000 */
[----:B------:R-:W-:Y:S01]  /*0b40*/  FADD.FTZ R86, RZ, R4 ;  /* 0x00000004ff567221 */ /* 0x000fe20000010000 */
[----:B------:R-:W-:Y:S01]  /*0b50*/  FFMA.FTZ R13, R3, R4, RZ ;  /* 0x00000004030d7223 */ /* 0x000fe200000100ff */
[----:B------:R-:W-:Y:S01]  /*0b60*/  FADD.FTZ R49, R49, R14 ;  /* 0x0000000e31317221 */ /* 0x000fe20000010000 */
[----:B------:R-:W-:Y:S01]  /*0b70*/  FFMA.FTZ R33, R12, R14, R33 ;  /* 0x0000000e0c217223 */ /* 0x000fe20000010021 */
[----:B------:R-:W-:Y:S01]  /*0b80*/  FMUL.FTZ R14, R15, UR33 ;  /* 0x000000210f0e7c20 */ /* 0x000fe20008410000 */
[----:B------:R-:W-:Y:S01]  /*0b90*/  FADD.FTZ R15, R86, R11 ;  /* 0x0000000b560f7221 */ /* 0x000fe20000010000 */
[----:B------:R-:W-:Y:S01]  /*0ba0*/  FFMA.FTZ R86, R12, R11, R13 ;  /* 0x0000000b0c567223 */ /* 0x000fe2000001000d */
[----:B------:R-:W-:-:S02]  /*0bb0*/  IMAD.U32 R114, R81, 0x10000, RZ ;  /* 0x0001000051727824 */ /* 0x000fc400078e00ff */
[----:B------:R-:W-:Y:S01]  /*0bc0*/  FADD.FTZ R81, -R111, R90 ;  /* 0x0000005a6f517221 */ /* 0x000fe20000010100 */
[----:B------:R-:W-:Y:S01]  /*0bd0*/  FMUL.FTZ R13, R19, R88 ;  /* 0x00000058130d7220 */ /* 0x000fe20000410000 */
[----:B------:R-:W-:Y:S01]  /*0be0*/  FADD.FTZ R90, R15, R6 ;  /* 0x000000060f5a7221 */ /* 0x000fe20000010000 */
[----:B------:R-:W-:Y:S01]  /*0bf0*/  FFMA.FTZ R15, R5, R6, R86 ;  /* 0x00000006050f7223 */ /* 0x000fe20000010056 */
[----:B------:R-:W-:Y:S01]  /*0c00*/  FADD.FTZ R51, R51, R88 ;  /* 0x0000005833337221 */ /* 0x000fe20000010000 */
[----:B------:R-:W-:Y:S01]  /*0c10*/  FFMA.FTZ R35, R14, R88, R35 ;  /* 0x000000580e237223 */ /* 0x000fe20000010023 */
        /* <DEDUP_REMOVED lines=9> */
[----:B------:R-:W-:-:S02]  /*0cb0*/  IMAD.U32 R80, R83, 0x10000, RZ ;  /* 0x0001000053507824 */ /* 0x000fc400078e00ff */
[----:B------:R-:W-:Y:S01]  /*0cc0*/  FMUL.FTZ R90, R114, UR33 ;  /* 0x00000021725a7c20 */ /* 0x000fe20008410000 */
[----:B------:R-:W-:Y:S01]  /*0cd0*/  FADD.FTZ R83, R82, R15 ;  /* 0x0000000f52537221 */ /* 0x000fe20000010000 */
[----:B------:R-:W-:Y:S01]  /*0ce0*/  FFMA.FTZ R82, R88, R15, R81 ;  /* 0x0000000f58527223 */ /* 0x000fe20000010051 */
[----:B------:R-:W-:Y:S01]  /*0cf0*/  FADD.FTZ R55, R55, R80 ;  /* 0x0000005037377221 */ /* 0x000fe20000010000 */
[-C--:B------:R-:W-:Y:S01]  /*0d00*/  FFMA.FTZ R39, R90, R80.reuse, R39 ;  /* 0x000000505a277223 */ /* 0x080fe20000010027 */
[----:B------:R-:W-:Y:S01]  /*0d10*/  FMUL.FTZ R89, R23, R80 ;  /* 0x0000005017597220 */ /* 0x000fe20000410000 */
[----:B------:R-:W-:Y:S01]  /*0d20*/  FADD.FTZ R80, R83, R10 ;  /* 0x0000000a53507221 */ /* 0x000fe20000010000 */
[----:B------:R-:W-:-:S03]  /*0d30*/  FFMA.FTZ R81, R9, R10, R82 ;  /* 0x0000000a09517223 */ /* 0x000fc60000010052 */
[----:B------:R-:W-:Y:S01]  /*0d40*/  FADD.FTZ R115, R80, R89 ;  /* 0x0000005950737221 */ /* 0x000fe20000010000 */
[----:B------:R-:W-:-:S07]  /*0d50*/  FFMA.FTZ R114, R90, R89, R81 ;  /* 0x000000595a727223 */ /* 0x000fce0000010051 */
.L_x_1744:
[----:B------:R-:W-:Y:S05]  /*0d60*/  BSYNC.RECONVERGENT B1 ;  /* 0x0000000000017941 */ /* 0x000fea0003800200 */
.L_x_1743:
        /* <DEDUP_REMOVED lines=11> */
[----:B------:R-:W5:Y:S07]  /*0e20*/  LDG.E.64 R94, desc[UR22][R92.64] ;  /* 0x000000165c5e7981 */ /* 0x000f6e000c1e1b00 */
[----:B------:R-:W0:Y:S02]  /*0e30*/  @P0 LDC.64 R98, c[0x0][0x438] ;  /* 0x00010e00ff620b82 */ /* 0x000e240000000a00 */
[----:B0-----:R-:W-:-:S05]  /*0e40*/  @P0 IMAD.WIDE.U32 R98, R113, 0x10, R98 ;  /* 0x0000001071620825 */ /* 0x001fca00078e0062 */
[----:B------:R0:W5:Y:S01]  /*0e50*/  @P0 LDG.E.128 R68, desc[UR22][R98.64] ;  /* 0x0000001662440981 */ /* 0x000162000c1e1d00 */
[C---:B---3--:R-:W-:Y:S01]  /*0e60*/  PRMT R100, R81.reuse, 0x7632, R100 ;  /* 0x0000763251647816 */ /* 0x048fe20000000064 */
[----:B------:R-:W-:Y:S01]  /*0e70*/  IMAD.U32 R102, R81, 0x10000, RZ ;  /* 0x0001000051667824 */ /* 0x000fe200078e00ff */
[----:B------:R-:W-:Y:S02]  /*0e80*/  SHF.L.U32 R104, R82, 0x10, RZ ;  /* 0x0000001052687819 */ /* 0x000fe400000006ff */
[----:B------:R-:W-:Y:S02]  /*0e90*/  PRMT R91, R80, 0x7632, R91 ;  /* 0x00007632505b7816 */ /* 0x000fe4000000005b */
[----:B------:R-:W-:Y:S01]  /*0ea0*/  PRMT R81, R82, 0x7632, R81 ;  /* 0x0000763252517816 */ /* 0x000fe20000000051 */
[----:B------:R-:W-:Y:S01]  /*0eb0*/  IMAD.U32 R100, R100, 0x10000, RZ ;  /* 0x0001000064647824 */ /* 0x000fe200078e00ff */
[C---:B------:R-:W-:Y:S02]  /*0ec0*/  PRMT R101, R83.reuse, 0x7632, R101 ;  /* 0x0000763253657816 */ /* 0x040fe40000000065 */
[----:B------:R-:W-:Y:S01]  /*0ed0*/  SHF.L.U32 R80, R80, 0x10, RZ ;  /* 0x0000001050507819 */ /* 0x000fe200000006ff */
[----:B------:R-:W-:Y:S01]  /*0ee0*/  IMAD.U32 R108, R83, 0x10000, RZ ;  /* 0x00010000536c7824 */ /* 0x000fe200078e00ff */
[----:B------:R-:W-:Y:S01]  /*0ef0*/  SHF.L.U32 R82, R91, 0x10, RZ ;  /* 0x000000105b527819 */ /* 0x000fe200000006ff */
[----:B0-----:R-:W-:Y:S01]  /*0f00*/  FADD.FTZ R99, -R111, R104 ;  /* 0x000000686f637221 */ /* 0x001fe20000010100 */
[----:B------:R-:W-:Y:S01]  /*0f10*/  SHF.L.U32 R106, R81, 0x10, RZ ;  /* 0x00000010516a7819 */ /* 0x000fe200000006ff */
[----:B------:R-:W-:Y:S01]  /*0f20*/  FADD.FTZ R93, -R111, R102 ;  /* 0x000000666f5d7221 */ /* 0x000fe20000010100 */
[C---:B----4-:R-:W-:Y:S01]  /*0f30*/  PRMT R81, R84.reuse, 0x7632, R81 ;  /* 0x0000763254517816 */ /* 0x050fe20000000051 */
[----:B------:R-:W-:Y:S01]  /*0f40*/  IMAD.U32 R110, R101, 0x10000, RZ ;  /* 0x00010000656e7824 */ /* 0x000fe200078e00ff */
[----:B------:R-:W-:Y:S01]  /*0f50*/  SHF.L.U32 R83, R84, 0x10, RZ ;  /* 0x0000001054537819 */ /* 0x000fe200000006ff */
[C---:B------:R-:W-:Y:S01]  /*0f60*/  FADD.FTZ R104, -R111.reuse, R100 ;  /* 0x000000646f687221 */ /* 0x040fe20000010100 */
[----:B------:R-:W-:Y:S01]  /*0f70*/  FADD.FTZ R80, -R111, R80 ;  /* 0x000000506f507221 */ /* 0x000fe20000010100 */
[C---:B------:R-:W-:Y:S01]  /*0f80*/  PRMT R100, R86.reuse, 0x7632, R100 ;  /* 0x0000763256647816 */ /* 0x040fe20000000064 */
[----:B------:R-:W-:Y:S01]  /*0f90*/  FMUL.FTZ R99, R99, UR33 ;  /* 0x0000002163637c20 */ /* 0x000fe20008410000 */
[----:B------:R-:W-:-:S02]  /*0fa0*/  SHF.L.U32 R101, R86, 0x10, RZ ;  /* 0x0000001056657819 */ /* 0x000fc400000006ff */
[----:B------:R-:W-:Y:S01]  /*0fb0*/  PRMT R102, R87, 0x7632, R102 ;  /* 0x0000763257667816 */ /* 0x000fe20000000066 */
[C---:B------:R-:W-:Y:S01]  /*0fc0*/  FADD.FTZ R103, -R111.reuse, R108 ;  /* 0x0000006c6f677221 */ /* 0x040fe20000010100 */
[----:B------:R-:W-:Y:S01]  /*0fd0*/  FADD.FTZ R82, -R111, R82 ;  /* 0x000000526f527221 */ /* 0x000fe20000010100 */
[----:B------:R-:W-:Y:S02]  /*0fe0*/  IMAD.U32 R84, R81, 0x10000, RZ ;  /* 0x0001000051547824 */ /* 0x000fe400078e00ff */
[----:B-----5:R-:W-:Y:S01]  /*0ff0*/  FMUL.FTZ R92, R24, R83 ;  /* 0x00000053185c7220 */ /* 0x020fe20000410000 */
[----:B------:R-:W-:Y:S01]  /*1000*/  FMUL.FTZ R91, R80, UR33 ;  /* 0x00000021505b7c20 */ /* 0x000fe20008410000 */
[----:B------:R-:W-:Y:S01]  /*1010*/  SHF.L.U32 R108, R100, 0x10, RZ ;  /* 0x00000010646c7819 */ /* 0x000fe200000006ff */
[----:B------:R-:W-:Y:S01]  /*1020*/  FADD.FTZ R60, R60, R101 ;  /* 0x000000653c3c7221 */ /* 0x000fe20000010000 */
[-C--:B------:R-:W-:Y:S01]  /*1030*/  FFMA.FTZ R44, R99, R101.reuse, R44 ;  /* 0x00000065632c7223 */ /* 0x080fe2000001002c */
[----:B------:R-:W-:Y:S01]  /*1040*/  FMUL.FTZ R100, R28, R101 ;  /* 0x000000651c647220 */ /* 0x000fe20000410000 */
[----:B------:R-:W-:-:S02]  /*1050*/  IMAD.U32 R80, R102, 0x10000, RZ ;  /* 0x0001000066507824 */ /* 0x000fc400078e00ff */
[----:B------:R-:W-:Y:S01]  /*1060*/  FMUL.FTZ R102, R82, UR33 ;  /* 0x0000002152667c20 */ /* 0x000fe20008410000 */
[----:B------:R-:W-:Y:S01]  /*1070*/  FMUL.FTZ R101, R103, UR33 ;  /* 0x0000002167657c20 */ /* 0x000fe20008410000 */
[----:B------:R-:W-:Y:S01]  /*1080*/  PRMT R98, R85, 0x7632, R98 ;  /* 0x0000763255627816 */ /* 0x000fe20000000062 */
[----:B------:R-:W-:Y:S01]  /*1090*/  FADD.FTZ R82, R115, R92 ;  /* 0x0000005c73527221 */ /* 0x000fe20000010000 */
[----:B------:R-:W-:Y:S01]  /*10a0*/  FMUL.FTZ R103, R25, R84 ;  /* 0x0000005419677220 */ /* 0x000fe20000410000 */
[----:B------:R-:W-:Y:S02]  /*10b0*/  IMAD.U32 R85, R85, 0x10000, RZ ;  /* 0x0001000055557824 */ /* 0x000fe400078e00ff */
[C---:B------:R-:W-:Y:S01]  /*10c0*/  FFMA.FTZ R81, R91.reuse, R92, R114 ;  /* 0x0000005c5b517223 */ /* 0x040fe20000010072 */
[----:B------:R-:W-:Y:S01]  /*10d0*/  FADD.FTZ R56, R56, R83 ;  /* 0x0000005338387221 */ /* 0x000fe20000010000 */
[----:B------:R-:W-:Y:S01]  /*10e0*/  FFMA.FTZ R40, R91, R83, R40 ;  /* 0x000000535b287223 */ /* 0x000fe20000010028 */
[----:B------:R-:W-:Y:S01]  /*10f0*/  SHF.L.U32 R86, R98, 0x10, RZ ;  /* 0x0000001062567819 */ /* 0x000fe200000006ff */
[----:B------:R-:W-:Y:S01]  /*1100*/  FADD.FTZ R83, R82, R103 ;  /* 0x0000006752537221 */ /* 0x000fe20000010000 */
[----:B------:R-:W-:Y:S01]  /*1110*/  FMUL.FTZ R93, R93, UR33 ;  /* 0x000000215d5d7c20 */ /* 0x000fe20008410000 */
[----:B------:R-:W-:Y:S01]  /*1120*/  FMUL.FTZ R98, R26, R85 ;  /* 0x000000551a627220 */ /* 0x000fe20000410000 */
[C---:B------:R-:W-:Y:S01]  /*1130*/  FFMA.FTZ R82, R102.reuse, R103, R81 ;  /* 0x0000006766527223 */ /* 0x040fe20000010051 */
[----:B------:R-:W-:Y:S01]  /*1140*/  FADD.FTZ R57, R57, R84 ;  /* 0x0000005439397221 */ /* 0x000fe20000010000 */
[----:B------:R-:W-:Y:S01]  /*1150*/  FFMA.FTZ R41, R102, R84, R41 ;  /* 0x0000005466297223 */ /* 0x000fe20000010029 */
[----:B------:R-:W-:Y:S01]  /*1160*/  FMUL.FTZ R104, R104, UR33 ;  /* 0x0000002168687c20 */ /* 0x000fe20008410000 */
[----:B------:R-:W-:Y:S01]  /*1170*/  FMUL.FTZ R105, R27, R86 ;  /* 0x000000561b697220 */ /* 0x000fe20000410000 */
[----:B------:R-:W-:Y:S01]  /*1180*/  FADD.FTZ R84, R83, R98 ;  /* 0x0000006253547221 */ /* 0x000fe20000010000 */
[----:B------:R-:W-:Y:S01]  /*1190*/  FFMA.FTZ R81, R93, R98, R82 ;  /* 0x000000625d517223 */ /* 0x000fe20000010052 */
[----:B------:R-:W-:-:S02]  /*11a0*/  FADD.FTZ R106, -R111, R106 ;  /* 0x0000006a6f6a7221 */ /* 0x000fc40000010100 */
        /* <DEDUP_REMOVED lines=28> */
.L_x_1742:
[----:B------:R-:W-:Y:S01]  /*1370*/  UISETP.GE.AND UP3, UPT, UR21, 0x1, UPT ;  /* 0x000000011500788c */ /* 0x000fe2000bf66270 */
[----:B------:R-:W-:Y:S01]  /*1380*/  HFMA2 R113, -RZ, RZ, 0, 0 ;  /* 0x00000000ff717431 */ /* 0x000fe200000001ff */
[----:B------:R-:W-:Y:S02]  /*1390*/  UIMAD UR6, UR30, UR20, URZ ;  /* 0x000000141e0672a4 */ /* 0x000fe4000f8e02ff */
[----:B------:R-:W-:Y:S02]  /*13a0*/  UISETP.NE.U32.AND UP0, UPT, UR26, URZ, UPT ;  /* 0x000000ff1a00728c */ /* 0x000fe4000bf05070 */
        /* <DEDUP_REMOVED lines=9> */
[----:B------:R-:W-:Y:S02]  /*1440*/  IMAD.U32 R80, RZ, RZ, UR9 ;  /* 0x00000009ff507e24 */ /* 0x000fe4000f8e00ff */
[----:B------:R-:W-:-:S03]  /*1450*/  LEA.HI.SX32 R2, R2, R111, 0x1d ;  /* 0x0000006f02027211 */ /* 0x000fc600078feaff */
        /* <DEDUP_REMOVED lines=11> */
.L_x_1748:
[----:B-1----:R-:W-:Y:S05]  /*1510*/  BSYNC.RECONVERGENT B1 ;  /* 0x0000000000017941 */ /* 0x002fea0003800200 */
.L_x_1747:
[----:B------:R-:W-:Y:S01]  /*1520*/  CS2R R114, SRZ ;  /* 0x0000000000727805 */ /* 0x000fe2000001ff00 */
[----:B------:R-:W-:Y:S06]  /*1530*/  @!P2 BRA `(.L_x_1745) ;  /* 0x000000000054a947 */ /* 0x000fec0003800000 */
[----:B0-----:R-:W0:Y:S02]  /*1540*/  LDC.64 R80, c[0x0][0x3b0] ;  /* 0x0000ec00ff507b82 */ /* 0x001e240000000a00 */
[----:B0-----:R-:W-:-:S05]  /*1550*/  IMAD.WIDE.U32 R80, R113, 0x8, R80 ;  /* 0x0000000871507825 */ /* 0x001fca00078e0050 */
[----:B------:R1:W5:Y:S01]  /*1560*/  LDG.E.64 R94, desc[UR22][R80.64] ;  /* 0x00000016505e7981 */ /* 0x000362000c1e1b00 */
[----:B------:R-:W-:Y:S05]  /*1570*/  BRA `(.L_x_1745) ;  /* 0x0000000000447947 */ /* 0x000fea0003800000 */
.L_x_1746:
[C---:B------:R-:W-:Y:S02]  /*1580*/  ISETP.GE.U32.AND P1, PT, R0.reuse, 0x80, PT ;  /* 0x000000800000780c */ /* 0x040fe40003f26070 */
[----:B------:R-:W-:-:S11]  /*1590*/  ISETP.GE.U32.AND P2, PT, R0, 0x100, PT ;  /* 0x000001000000780c */ /* 0x000fd60003f46070 */
[----:B------:R-:W0:Y:S08]  /*15a0*/  @P1 LDC.64 R86, c[0x0][0x438] ;  /* 0x00010e00ff561b82 */ /* 0x000e300000000a00 */
[----:B------:R-:W2:Y:S08]  /*15b0*/  @P1 LDC.64 R84, c[0x0][0x3b0] ;  /* 0x0000ec00ff541b82 */ /* 0x000eb00000000a00 */
[----:B------:R-:W3:Y:S08]  /*15c0*/  @P2 LDC.64 R80, c[0x0][0x3b0] ;  /* 0x0000ec00ff502b82 */ /* 0x000ef00000000a00 */
[----:B------:R-:W4:Y:S01]  /*15d0*/  @P2 LDC.64 R82, c[0x0][0x438] ;  /* 0x00010e00ff522b82 */ /* 0x000f220000000a00 */
[C---:B0-----:R-:W-:Y:S01]  /*15e0*/  @P1 IMAD.WIDE.U32 R86, R111.reuse, 0x10, R86 ;  /* 0x000000106f561825 */ /* 0x041fe200078e0056 */
[----:B------:R-:W-:-:S04]  /*15f0*/  @P1 IADD3 R111, PT, PT, R111, 0x80, RZ ;  /* 0x000000806f6f1810 */ /* 0x000fc80007ffe0ff */
[----:B------:R0:W5:Y:S01]  /*1600*/  @P1 LDG.E.128 R64, desc[UR22][R86.64] ;  /* 0x0000001656401981 */ /* 0x000162000c1e1d00 */
[----:B--2---:R-:W-:-:S04]  /*1610*/  @P1 IMAD.WIDE.U32 R84, R113, 0x8, R84 ;  /* 0x0000000871541825 */ /* 0x004fc800078e0054 */
[----:B------:R-:W-:Y:S01]  /*1620*/  @P1 VIADD R113, R113, 0x80 ;  /* 0x0000008071711836 */ /* 0x000fe20000000000 */
[----:B------:R0:W5:Y:S03]  /*1630*/  @P1 LDG.E.64 R96, desc[UR22][R84.64] ;  /* 0x0000001654601981 */ /* 0x000166000c1e1b00 */
[----:B---3--:R-:W-:-:S05]  /*1640*/  @P2 IMAD.WIDE.U32 R80, R113, 0x8, R80 ;  /* 0x0000000871502825 */ /* 0x008fca00078e0050 */
[----:B------:R0:W5:Y:S01]  /*1650*/  @P2 LDG.E.64 R94, desc[UR22][R80.64] ;  /* 0x00000016505e2981 */ /* 0x000162000c1e1b00 */
[----:B----4-:R-:W-:-:S05]  /*1660*/  @P2 IMAD.WIDE.U32 R82, R111, 0x10, R82 ;  /* 0x000000106f522825 */ /* 0x010fca00078e0052 */
[----:B------:R0:W5:Y:S01]  /*1670*/  @P2 LDG.E.128 R68, desc[UR22][R82.64] ;  /* 0x0000001652442981 */ /* 0x000162000c1e1d00 */
[----:B------:R-:W-:-:S07]  /*1680*/  CS2R R114, SRZ ;  /* 0x0000000000727805 */ /* 0x000fce000001ff00 */
.L_x_1745:
[----:B-1----:R-:W-:Y:S05]  /*1690*/  BSYNC.RECONVERGENT B0 ;  /* 0x0000000000007941 */ /* 0x002fea0003800200 */
.L_x_1741:
        /* <DEDUP_REMOVED lines=32> */
.L_x_1750:
[----:B------:R-:W-:Y:S05]  /*18a0*/  BSYNC.RECONVERGENT B0 ;  /* 0x0000000000007941 */ /* 0x000fea0003800200 */
.L_x_1749:
[----:B------:R-:W1:Y:S08]  /*18b0*/  S2UR UR7, SR_CgaCtaId ;  /* 0x00000000000779c3 */ /* 0x000e700000008800 */
[----:B------:R-:W-:Y:S01]  /*18c0*/  BAR.SYNC.DEFER_BLOCKING 0x0 ;  /* 0x0000000000007b1d */ /* 0x000fe20000010000 */
[----:B------:R-:W-:Y:S01]  /*18d0*/  @UP3 UIADD3 UR21, UPT, UPT, UR21, -0x1, URZ ;  /* 0xffffffff15153890 */ /* 0x000fe2000fffe0ff */
[----:B------:R-:W-:-:S02]  /*18e0*/  PLOP3.LUT P3, PT, PT, PT, UP3, 0x80, 0x8 ;  /* 0x000000000008781c */ /* 0x000fc40003f6f038 */
[----:B------:R-:W-:Y:S01]  /*18f0*/  ISETP.NE.AND P0, PT, RZ, UR31, PT ;  /* 0x0000001fff007c0c */ /* 0x000fe2000bf05270 */
[----:B------:R-:W-:Y:S01]  /*1900*/  @UP3 UIMAD UR21, UR21, UR20, URZ ;  /* 0x00000014151532a4 */ /* 0x000fe2000f8e02ff */
[----:B------:R-:W-:Y:S01]  /*1910*/  BSSY.RECONVERGENT B0, `(.L_x_1751) ;  /* 0x00001bf000007945 */ /* 0x000fe20003800200 */
[----:B------:R-:W-:Y:S02]  /*1920*/  UMOV UR6, 0x400 ;  /* 0x0000040000067882 */ /* 0x000fe40000000000 */
[----:B-1----:R-:W-:-:S04]  /*1930*/  ULEA UR6, UR7, UR6, 0x18 ;  /* 0x0000000607067291 */ /* 0x002fc8000f8ec0ff */
[----:B------:R-:W-:Y:S02]  /*1940*/  UIADD3 UR7, UPT, UPT, UR6, 0x2020, URZ ;  /* 0x0000202006077890 */ /* 0x000fe4000fffe0ff */
[----:B------:R-:W-:Y:S02]  /*1950*/  @!UP1 UIADD3 UR7, UPT, UPT, UR6, 0x2000, URZ ;  /* 0x0000200006079890 */ /* 0x000fe4000fffe0ff */
[----:B------:R-:W-:Y:S02]  /*1960*/  UIADD3 UR8, UPT, UPT, UR6, 0x2030, URZ ;  /* 0x0000203006087890 */ /* 0x000fe4000fffe0ff */
[----:B------:R-:W-:Y:S02]  /*1970*/  @!UP1 UIADD3 UR8, UPT, UPT, UR6, 0x2010, URZ ;  /* 0x0000201006089890 */ /* 0x000fe4000fffe0ff */
[----:B------:R-:W-:-:S03]  /*1980*/  @UP3 USHF.R.S32.HI UR6, URZ, 0x1f, UR21 ;  /* 0x0000001fff063899 */ /* 0x000fc60008011415 */
[----:B0-----:R-:W0:Y:S01]  /*1990*/  LDS.128 R80, [UR7] ;  /* 0x00000007ff507984 */ /* 0x001e220008000c00 */
[----:B------:R-:W-:-:S03]  /*19a0*/  @UP3 ULEA.HI UR6, UR6, UR21, URZ, 0x3 ;  /* 0x0000001506063291 */ /* 0x000fc6000f8f18ff */
[----:B------:R-:W1:Y:S01]  /*19b0*/  LDS.128 R84, [UR8] ;  /* 0x00000008ff547984 */ /* 0x000e620008000c00 */
[----:B0-----:R-:W-:Y:S01]  /*19c0*/  FADD.FTZ R112, RZ, R81 ;  /* 0x00000051ff707221 */ /* 0x001fe20000010000 */
[----:B------:R-:W-:Y:S01]  /*19d0*/  FADD.FTZ R81, RZ, R80 ;  /* 0x00000050ff517221 */ /* 0x000fe20000010000 */
[----:B------:R-:W-:Y:S02]  /*19e0*/  IMAD.U32 R80, RZ, RZ, UR6 ;  /* 0x00000006ff507e24 */ /* 0x000fe4000f8e00ff */
[----:B------:R-:W-:Y:S01]  /*19f0*/  FADD.FTZ R112, R83, R112 ;  /* 0x0000007053707221 */ /* 0x000fe20000010000 */
[----:B------:R-:W-:-:S03]  /*1a00*/  FADD.FTZ R81, R82, R81 ;  /* 0x0000005152517221 */ /* 0x000fc60000010000 */
        /* <DEDUP_REMOVED lines=8> */
[----:B------:R-:W-:Y:S02]  /*1a90*/  R2UR UR8, R87 ;  /* 0x00000000570872ca */ /* 0x000fe400000e0000 */
[----:B------:R-:W-:Y:S01]  /*1aa0*/  FSEL R85, R85, RZ, !P0 ;  /* 0x000000ff55557208 */ /* 0x000fe20004000000 */
[----:B------:R-:W-:-:S12]  /*1ab0*/  @!P1 BRA `(.L_x_1752) ;  /* 0x0000001800909947 */ /* 0x000fd80003800000 */
[----:B------:R-:W-:-:S04]  /*1ac0*/  UISETP.NE.U32.AND UP0, UPT, UR26, URZ, UPT ;  /* 0x000000ff1a00728c */ /* 0x000fc8000bf05070 */
[----:B------:R-:W-:-:S09]  /*1ad0*/  UISETP.NE.AND.EX UP0, UPT, UR27, URZ, UPT, UP0 ;  /* 0x000000ff1b00728c */ /* 0x000fd2000bf05300 */
[----:B------:R-:W-:Y:S05]  /*1ae0*/  BRA.U UP0, `(.L_x_1753) ;  /* 0x0000000d00287547 */ /* 0x000fea000b800000 */
        /* <DEDUP_REMOVED lines=8> */
[----:B------:R-:W-:Y:S02]  /*1b70*/  FSEL R80, R80, RZ, P0 ;  /* 0x000000ff50507208 */ /* 0x000fe40000000000 */
[----:B-----5:R-:W-:-:S03]  /*1b80*/  LOP3.LUT P0, RZ, R96, 0xff, RZ, 0xc0, !PT ;  /* 0x000000ff60ff7812 */ /* 0x020fc6000780c0ff */
[----:B------:R-:W-:-:S04]  /*1b90*/  FMUL.FTZ R80, R80, UR25 ;  /* 0x0000001950507c20 */ /* 0x000fc80008410000 */
[----:B------:R-:W-:-:S05]  /*1ba0*/  FMUL.FTZ R80, R80, UR24 ;  /* 0x0000001850507c20 */ /* 0x000fca0008410000 */
[----:B------:R-:W-:-:S04]  /*1bb0*/  FSEL R80, R80, RZ, P0 ;  /* 0x000000ff50507208 */ /* 0x000fc80000000000 */
[----:B------:R-:W-:-:S04]  /*1bc0*/  F2FP.BF16.F32.PACK_AB R80, RZ, R80 ;  /* 0x00000050ff50723e */ /* 0x000fc800000010ff */
[----:B------:R-:W-:-:S07]  /*1bd0*/  PRMT R76, R80, 0x7610, R76 ;  /* 0x00007610504c7816 */ /* 0x000fce000000004c */
.L_x_1755:
        /* <DEDUP_REMOVED lines=12> */
.L_x_1756:
        /* <DEDUP_REMOVED lines=12> */
.L_x_1757:
        /* <DEDUP_REMOVED lines=12> */
.L_x_1758:
        /* <DEDUP_REMOVED lines=12> */
.L_x_1759:
        /* <DEDUP_REMOVED lines=12> */
.L_x_1760:
        /* <DEDUP_REMOVED lines=12> */
.L_x_1761:
[----:B------:R-:W-:Y:S05]  /*2060*/  BRA.U !UP3, `(.L_x_1762) ;  /* 0x000000110bf47547 */ /* 0x000fea000b800000 */
[----:B------:R-:W-:Y:S01]  /*2070*/  FFMA.FTZ R80, R90, UR8, R85 ;  /* 0x000000085a507c23 */ /* 0x000fe20008010055 */
[----:B------:R-:W-:-:S03]  /*2080*/  ISETP.LT.AND P0, PT, RZ, UR34, PT ;  /* 0x00000022ff007c0c */ /* 0x000fc6000bf01270 */
[----:B------:R-:W-:-:S04]  /*2090*/  FADD.FTZ R80, R89, -R80 ;  /* 0x8000005059507221 */ /* 0x000fc80000010000 */
[----:B------:R-:W-:-:S05]  /*20a0*/  FMUL.FTZ R80, R80, UR33 ;  /* 0x0000002150507c20 */ /* 0x000fca0008410000 */
        /* <DEDUP_REMOVED lines=9> */
.L_x_1754:
[--C-:B------:R-:W-:Y:S01]  /*2140*/  FFMA.FTZ R73, R3, UR8, R85.reuse ;  /* 0x0000000803497c23 */ /* 0x100fe20008010055 */
[--C-:B------:R-:W-:Y:S01]  /*2150*/  FFMA.FTZ R74, R12, UR8, R85.reuse ;  /* 0x000000080c4a7c23 */ /* 0x100fe20008010055 */
[----:B------:R-:W-:Y:S01]  /*2160*/  FFMA.FTZ R75, R5, UR8, R85 ;  /* 0x00000008054b7c23 */ /* 0x000fe20008010055 */
[----:B------:R-:W-:Y:S01]  /*2170*/  ISETP.LT.AND P0, PT, RZ, UR34, PT ;  /* 0x00000022ff007c0c */ /* 0x000fe2000bf01270 */
[----:B------:R-:W-:Y:S01]  /*2180*/  FADD.FTZ R72, R4, -R73 ;  /* 0x8000004904487221 */ /* 0x000fe20000010000 */
[----:B------:R-:W-:Y:S01]  /*2190*/  FADD.FTZ R73, R11, -R74 ;  /* 0x8000004a0b497221 */ /* 0x000fe20000010000 */
[----:B------:R-:W-:Y:S02]  /*21a0*/  FADD.FTZ R74, R6, -R75 ;  /* 0x8000004b064a7221 */ /* 0x000fe40000010000 */
[----:B------:R-:W-:Y:S01]  /*21b0*/  FMUL.FTZ R72, R72, UR33 ;  /* 0x0000002148487c20 */ /* 0x000fe20008410000 */
[----:B------:R-:W-:-:S04]  /*21c0*/  FMUL.FTZ R73, R73, UR33 ;  /* 0x0000002149497c20 */ /* 0x000fc80008410000 */
[----:B------:R-:W-:Y:S01]  /*21d0*/  FSEL R75, R72, RZ, P0 ;  /* 0x000000ff484b7208 */ /* 0x000fe20000000000 */
[----:B------:R-:W-:Y:S06]  /*21e0*/  BRA.U !UP3, `(.L_x_1763) ;  /* 0x000000010b187547 */ /* 0x000fec000b800000 */
[----:B------:R-:W-:Y:S01]  /*21f0*/  FMUL.FTZ R72, R75, UR25 ;  /* 0x000000194b487c20 */ /* 0x000fe20008410000 */
[----:B-----5:R-:W-:-:S03]  /*2200*/  LOP3.LUT P3, RZ, R96, 0xff, RZ, 0xc0, !PT ;  /* 0x000000ff60ff7812 */ /* 0x020fc6000786c0ff */
[----:B------:R-:W-:-:S05]  /*2210*/  FMUL.FTZ R72, R72, UR24 ;  /* 0x0000001848487c20 */ /* 0x000fca0008410000 */
[----:B------:R-:W-:-:S04]  /*2220*/  FSEL R72, R72, RZ, P3 ;  /* 0x000000ff48487208 */ /* 0x000fc80001800000 */
[----:B------:R-:W-:-:S04]  /*2230*/  F2FP.BF16.F32.PACK_AB R72, RZ, R72 ;  /* 0x00000048ff48723e */ /* 0x000fc800000010ff */
[----:B------:R-:W-:-:S07]  /*2240*/  PRMT R76, R72, 0x7610, R76 ;  /* 0x00007610484c7816 */ /* 0x000fce000000004c */
.L_x_1763:
[----:B------:R-:W-:Y:S01]  /*2250*/  F2FP.BF16.F32.PACK_AB R72, RZ, R75 ;  /* 0x0000004bff48723e */ /* 0x000fe200000010ff */
[----:B------:R-:W-:Y:S01]  /*2260*/  FFMA.FTZ R82, R14, UR8, R85 ;  /* 0x000000080e527c23 */ /* 0x000fe20008010055 */
[----:B------:R-:W-:Y:S01]  /*2270*/  FMUL.FTZ R74, R74, UR33 ;  /* 0x000000214a4a7c20 */ /* 0x000fe20008410000 */
        /* <DEDUP_REMOVED lines=8> */
.L_x_1764:
[----:B------:R-:W-:Y:S01]  /*2300*/  F2FP.BF16.F32.PACK_AB R80, RZ, R80 ;  /* 0x00000050ff50723e */ /* 0x000fe200000010ff */
[----:B------:R-:W-:Y:S01]  /*2310*/  FFMA.FTZ R81, R7, UR8, R85 ;  /* 0x0000000807517c23 */ /* 0x000fe20008010055 */
[----:B------:R-:W-:Y:S01]  /*2320*/  FADD.FTZ R75, R13, -R82 ;  /* 0x800000520d4b7221 */ /* 0x000fe20000010000 */
        /* <DEDUP_REMOVED lines=8> */
.L_x_1765:
[----:B------:R-:W-:Y:S01]  /*23b0*/  F2FP.BF16.F32.PACK_AB R73, RZ, R74 ;  /* 0x0000004aff49723e */ /* 0x000fe200000010ff */
[----:B------:R-:W-:Y:S01]  /*23c0*/  FFMA.FTZ R82, R88, UR8, R85 ;  /* 0x0000000858527c23 */ /* 0x000fe20008010055 */
[----:B------:R-:W-:Y:S01]  /*23d0*/  FMUL.FTZ R75, R75, UR33 ;  /* 0x000000214b4b7c20 */ /* 0x000fe20008410000 */
[----:B------:R-:W-:Y:S01]  /*23e0*/  FADD.FTZ R74, R8, -R81 ;  /* 0x80000051084a7221 */ /* 0x000fe20000010000 */
[--C-:B------:R-:W-:Y:S01]  /*23f0*/  FFMA.FTZ R87, R9, UR8, R85.reuse ;  /* 0x0000000809577c23 */ /* 0x100fe20008010055 */
[----:B------:R-:W-:Y:S01]  /*2400*/  FADD.FTZ R83, R15, -R82 ;  /* 0x800000520f537221 */ /* 0x000fe20000010000 */
        /* <DEDUP_REMOVED lines=10> */
.L_x_1766:
[----:B------:R-:W-:Y:S01]  /*24b0*/  F2FP.BF16.F32.PACK_AB R81, RZ, R75 ;  /* 0x0000004bff51723e */ /* 0x000fe200000010ff */
[----:B------:R-:W-:Y:S01]  /*24c0*/  FADD.FTZ R75, R10, -R87 ;  /* 0x800000570a4b7221 */ /* 0x000fe20000010000 */
[----:B------:R-:W-:Y:S01]  /*24d0*/  FADD.FTZ R86, R89, -R86 ;  /* 0x8000005659567221 */ /* 0x000fe20000010000 */
        /* <DEDUP_REMOVED lines=9> */
.L_x_1767:
[----:B------:R-:W-:Y:S01]  /*2570*/  F2FP.BF16.F32.PACK_AB R82, RZ, R82 ;  /* 0x00000052ff52723e */ /* 0x000fe200000010ff */
[----:B------:R-:W-:Y:S01]  /*2580*/  FMUL.FTZ R75, R75, UR33 ;  /* 0x000000214b4b7c20 */ /* 0x000fe20008410000 */
        /* <DEDUP_REMOVED lines=9> */
.L_x_1768:
[----:B------:R-:W-:Y:S02]  /*2620*/  F2FP.BF16.F32.PACK_AB R83, RZ, R83 ;  /* 0x00000053ff53723e */ /* 0x000fe400000010ff */
[----:B------:R-:W-:Y:S02]  /*2630*/  FSEL R86, R86, RZ, P0 ;  /* 0x000000ff56567208 */ /* 0x000fe40000000000 */
        /* <DEDUP_REMOVED lines=8> */
.L_x_1769:
[----:B------:R-:W-:Y:S02]  /*26c0*/  F2FP.BF16.F32.PACK_AB R75, R86, R75 ;  /* 0x0000004b564b723e */ /* 0x000fe400000010ff */
[----:B------:R-:W-:Y:S02]  /*26d0*/  PRMT R74, R82, 0x5410, R83 ;  /* 0x00005410524a7816 */ /* 0x000fe40000000053 */
[----:B------:R-:W-:Y:S02]  /*26e0*/  PRMT R73, R73, 0x5410, R81 ;  /* 0x0000541049497816 */ /* 0x000fe40000000051 */
[----:B------:R-:W-:Y:S01]  /*26f0*/  PRMT R72, R72, 0x5410, R80 ;  /* 0x0000541048487816 */ /* 0x000fe20000000050 */
[----:B------:R-:W-:Y:S06]  /*2700*/  BRA.U !UP3, `(.L_x_1762) ;  /* 0x0000000d0b4c7547 */ /* 0x000fec000b800000 */
        /* <DEDUP_REMOVED lines=8> */
.L_x_1753:
[----:B------:R-:W-:-:S04]  /*2790*/  UISETP.NE.U32.AND UP0, UPT, UR4, URZ, UPT ;  /* 0x000000ff0400728c */ /* 0x000fc8000bf05070 */
[----:B------:R-:W-:-:S09]  /*27a0*/  UISETP.NE.AND.EX UP0, UPT, UR5, URZ, UPT, UP0 ;  /* 0x000000ff0500728c */ /* 0x000fd2000bf05300 */
[----:B------:R-:W-:Y:S05]  /*27b0*/  BRA.U UP0, `(.L_x_1770) ;  /* 0x00000005007c7547 */ /* 0x000fea000b800000 */
[----:B------:R-:W-:Y:S01]  /*27c0*/  ISETP.LT.AND P0, PT, RZ, UR34, PT ;  /* 0x00000022ff007c0c */ /* 0x000fe2000bf01270 */
[----:B------:R-:W-:-:S12]  /*27d0*/  BRA.U !UP3, `(.L_x_1771) ;  /* 0x000000010b287547 */ /* 0x000fd8000b800000 */
[----:B------:R-:W-:Y:S01]  /*27e0*/  @P0 FFMA.FTZ R81, R3, UR8, R85 ;  /* 0x0000000803510c23 */ /* 0x000fe20008010055 */
[----:B-----5:R-:W-:Y:S02]  /*27f0*/  SHF.L.U32 R80, R64, 0x10, RZ ;  /* 0x0000001040507819 */ /* 0x020fe400000006ff */
[----:B------:R-:W-:Y:S01]  /*2800*/  LOP3.LUT P3, RZ, R96, 0xff, RZ, 0xc0, !PT ;  /* 0x000000ff60ff7812 */ /* 0x000fe2000786c0ff */
[----:B------:R-:W-:-:S04]  /*2810*/  @P0 FADD.FTZ R81, R4, -R81 ;  /* 0x8000005104510221 */ /* 0x000fc80000010000 */
[----:B------:R-:W-:-:S04]  /*2820*/  @P0 FFMA.FTZ R80, R81, UR33, R80 ;  /* 0x0000002151500c23 */ /* 0x000fc80008010050 */
[----:B------:R-:W-:-:S04]  /*2830*/  FMUL.FTZ R80, R80, UR25 ;  /* 0x0000001950507c20 */ /* 0x000fc80008410000 */
[----:B------:R-:W-:-:S05]  /*2840*/  FMUL.FTZ R80, R80, UR24 ;  /* 0x0000001850507c20 */ /* 0x000fca0008410000 */
[----:B------:R-:W-:-:S04]  /*2850*/  FSEL R80, R80, RZ, P3 ;  /* 0x000000ff50507208 */ /* 0x000fc80001800000 */
[----:B------:R-:W-:-:S04]  /*2860*/  F2FP.BF16.F32.PACK_AB R80, RZ, R80 ;  /* 0x00000050ff50723e */ /* 0x000fc800000010ff */
[----:B------:R-:W-:-:S07]  /*2870*/  PRMT R76, R80, 0x7610, R76 ;  /* 0x00007610504c7816 */ /* 0x000fce000000004c */
.L_x_1771:
[----:B------:R-:W-:Y:S05]  /*2880*/  BRA.U !UP3, `(.L_x_1772) ;  /* 0x000000010b2c7547 */ /* 0x000fea000b800000 */
[----:B-----5:R-:W-:Y:S01]  /*2890*/  PRMT R80, R64, 0x7632, R80 ;  /* 0x0000763240507816 */ /* 0x020fe20000000050 */
[----:B------:R-:W-:Y:S01]  /*28a0*/  @P0 FFMA.FTZ R82, R12, UR8, R85 ;  /* 0x000000080c520c23 */ /* 0x000fe20008010055 */
[----:B------:R-:W-:Y:S02]  /*28b0*/  LOP3.LUT P3, RZ, R96, 0xff00, RZ, 0xc0, !PT ;  /* 0x0000ff0060ff7812 */ /* 0x000fe4000786c0ff */
[----:B------:R-:W-:Y:S01]  /*28c0*/  SHF.L.U32 R80, R80, 0x10, RZ ;  /* 0x0000001050507819 */ /* 0x000fe200000006ff */
[----:B------:R-:W-:-:S04]  /*28d0*/  @P0 FADD.FTZ R81, R11, -R82 ;  /* 0x800000520b510221 */ /* 0x000fc80000010000 */
[----:B------:R-:W-:-:S04]  /*28e0*/  @P0 FFMA.FTZ R80, R81, UR33, R80 ;  /* 0x0000002151500c23 */ /* 0x000fc80008010050 */
[----:B------:R-:W-:-:S04]  /*28f0*/  FMUL.FTZ R80, R80, UR25 ;  /* 0x0000001950507c20 */ /* 0x000fc80008410000 */
[----:B------:R-:W-:-:S05]  /*2900*/  FMUL.FTZ R80, R80, UR24 ;  /* 0x0000001850507c20 */ /* 0x000fca0008410000 */
[----:B------:R-:W-:-:S04]  /*2910*/  FSEL R80, R80, RZ, P3 ;  /* 0x000000ff50507208 */ /* 0x000fc80001800000 */
[----:B------:R-:W-:-:S04]  /*2920*/  F2FP.BF16.F32.PACK_AB R80, RZ, R80 ;  /* 0x00000050ff50723e */ /* 0x000fc800000010ff */
[----:B------:R-:W-:-:S07]  /*2930*/  PRMT R76, R76, 0x5410, R80 ;  /* 0x000054104c4c7816 */ /* 0x000fce0000000050 */
.L_x_1772:
[----:B------:R-:W-:Y:S05]  /*2940*/  BRA.U !UP3, `(.L_x_1773) ;  /* 0x000000010b287547 */ /* 0x000fea000b800000 */
[----:B------:R-:W-:Y:S01]  /*2950*/  @P0 FFMA.FTZ R81, R5, UR8, R85 ;  /* 0x0000000805510c23 */ /* 0x000fe20008010055 */
[----:B-----5:R-:W-:Y:S01]  /*2960*/  IMAD.U32 R80, R65, 0x10000, RZ ;  /* 0x0001000041507824 */ /* 0x020fe200078e00ff */
[----:B------:R-:W-:Y:S02]  /*2970*/  LOP3.LUT P3, RZ, R96, 0xff0000, RZ, 0xc0, !PT ;  /* 0x00ff000060ff7812 */ /* 0x000fe4000786c0ff */
[----:B------:R-:W-:-:S04]  /*2980*/  @P0 FADD.FTZ R81, R6, -R81 ;  /* 0x8000005106510221 */ /* 0x000fc80000010000 */
[----:B------:R-:W-:-:S04]  /*2990*/  @P0 FFMA.FTZ R80, R81, UR33, R80 ;  /* 0x0000002151500c23 */ /* 0x000fc80008010050 */
[----:B------:R-:W-:-:S04]  /*29a0*/  FMUL.FTZ R80, R80, UR25 ;  /* 0x0000001950507c20 */ /* 0x000fc80008410000 */
[----:B------:R-:W-:-:S05]  /*29b0*/  FMUL.FTZ R80, R80, UR24 ;  /* 0x0000001850507c20 */ /* 0x000fca0008410000 */
[----:B------:R-:W-:-:S04]  /*29c0*/  FSEL R80, R80, RZ, P3 ;  /* 0x000000ff50507208 */ /* 0x000fc80001800000 */
[----:B------:R-:W-:-:S04]  /*29d0*/  F2FP.BF16.F32.PACK_AB R80, RZ, R80 ;  /* 0x00000050ff50723e */ /* 0x000fc800000010ff */
[----:B------:R-:W-:-:S07]  /*29e0*/  PRMT R77, R80, 0x7610, R77 ;  /* 0x00007610504d7816 */ /* 0x000fce000000004d */
.L_x_1773:
        /* <DEDUP_REMOVED lines=12> */
.L_x_1774:
[----:B------:R-:W-:Y:S05]  /*2ab0*/  BRA.U !UP3, `(.L_x_1775) ;  /* 0x000000010b287547 */ /* 0x000fea000b800000 */
        /* <DEDUP_REMOVED lines=10> */
.L_x_1775:
[----:B------:R-:W-:Y:S05]  /*2b60*/  BRA.U !UP3, `(.L_x_1776) ;  /* 0x000000010b2c7547 */ /* 0x000fea000b800000 */
[----:B-----5:R-:W-:Y:S01]  /*2b70*/  PRMT R80, R66, 0x7632, R80 ;  /* 0x0000763242507816 */ /* 0x020fe20000000050 */
[----:B------:R-:W-:Y:S01]  /*2b80*/  @P0 FFMA.FTZ R82, R88, UR8, R85 ;  /* 0x0000000858520c23 */ /* 0x000fe20008010055 */
[----:B------:R-:W-:-:S03]  /*2b90*/  LOP3.LUT P3, RZ, R97, 0xff00, RZ, 0xc0, !PT ;  /* 0x0000ff0061ff7812 */ /* 0x000fc6000786c0ff */
[----:B------:R-:W-:Y:S02]  /*2ba0*/  IMAD.U32 R80, R80, 0x10000, RZ ;  /* 0x0001000050507824 */ /* 0x000fe400078e00ff */
[----:B------:R-:W-:-:S04]  /*2bb0*/  @P0 FADD.FTZ R81, R15, -R82 ;  /* 0x800000520f510221 */ /* 0x000fc80000010000 */
[----:B------:R-:W-:-:S04]  /*2bc0*/  @P0 FFMA.FTZ R80, R81, UR33, R80 ;  /* 0x0000002151500c23 */ /* 0x000fc80008010050 */
[----:B------:R-:W-:-:S04]  /*2bd0*/  FMUL.FTZ R80, R80, UR25 ;  /* 0x0000001950507c20 */ /* 0x000fc80008410000 */
[----:B------:R-:W-:-:S05]  /*2be0*/  FMUL.FTZ R80, R80, UR24 ;  /* 0x0000001850507c20 */ /* 0x000fca0008410000 */
[----:B------:R-:W-:-:S04]  /*2bf0*/  FSEL R80, R80, RZ, P3 ;  /* 0x000000ff50507208 */ /* 0x000fc80001800000 */
[----:B------:R-:W-:-:S04]  /*2c00*/  F2FP.BF16.F32.PACK_AB R80, RZ, R80 ;  /* 0x00000050ff50723e */ /* 0x000fc800000010ff */
[----:B------:R-:W-:-:S07]  /*2c10*/  PRMT R78, R78, 0x5410, R80 ;  /* 0x000054104e4e7816 */ /* 0x000fce0000000050 */
.L_x_1776:
        /* <DEDUP_REMOVED lines=11> */
.L_x_1777:
[----:B------:R-:W-:Y:S05]  /*2cd0*/  BRA.U !UP3, `(.L_x_1762) ;  /* 0x000000050bd87547 */ /* 0x000fea000b800000 */
[----:B-----5:R-:W-:Y:S01]  /*2ce0*/  PRMT R80, R67, 0x7632, R80 ;  /* 0x0000763243507816 */ /* 0x020fe20000000050 */
[----:B------:R-:W-:-:S03]  /*2cf0*/  @P0 FFMA.FTZ R82, R90, UR8, R85 ;  /* 0x000000085a520c23 */ /* 0x000fc60008010055 */
[----:B------:R-:W-:Y:S01]  /*2d00*/  SHF.L.U32 R80, R80, 0x10, RZ ;  /* 0x0000001050507819 */ /* 0x000fe200000006ff */
[----:B------:R-:W-:-:S04]  /*2d10*/  @P0 FADD.FTZ R81, R89, -R82 ;  /* 0x8000005259510221 */ /* 0x000fc80000010000 */
[----:B------:R-:W-:Y:S01]  /*2d20*/  @P0 FFMA.FTZ R80, R81, UR33, R80 ;  /* 0x0000002151500c23 */ /* 0x000fe20008010050 */
        /* <DEDUP_REMOVED lines=8> */
.L_x_1770:
[----:B------:R-:W-:Y:S01]  /*2db0*/  PLOP3.LUT P3, PT, PT, PT, UP2, 0x80, 0x8 ;  /* 0x000000000008781c */ /* 0x000fe20003f6f028 */
[C---:B-----5:R-:W-:Y:S01]  /*2dc0*/  IMAD.U32 R115, R64.reuse, 0x10000, RZ ;  /* 0x0001000040737824 */ /* 0x060fe200078e00ff */
[----:B------:R-:W-:Y:S02]  /*2dd0*/  ISETP.LT.AND P0, PT, RZ, UR34, PT ;  /* 0x00000022ff007c0c */ /* 0x000fe4000bf01270 */
[----:B------:R-:W-:Y:S02]  /*2de0*/  PRMT R114, R64, 0x7632, R114 ;  /* 0x0000763240727816 */ /* 0x000fe40000000072 */
[C---:B------:R-:W-:Y:S02]  /*2df0*/  PRMT R75, R65.reuse, 0x7632, R75 ;  /* 0x00007632414b7816 */ /* 0x040fe4000000004b */
[----:B------:R-:W-:Y:S02]  /*2e00*/  SHF.L.U32 R114, R114, 0x10, RZ ;  /* 0x0000001072727819 */ /* 0x000fe400000006ff */
[----:B------:R-:W-:Y:S01]  /*2e10*/  SHF.L.U32 R113, R65, 0x10, RZ ;  /* 0x0000001041717819 */ /* 0x000fe200000006ff */
[----:B------:R-:W-:Y:S01]  /*2e20*/  IMAD.U32 R75, R75, 0x10000, RZ ;  /* 0x000100004b4b7824 */ /* 0x000fe200078e00ff */
[C---:B------:R-:W-:Y:S01]  /*2e30*/  PRMT R112, R66.reuse, 0x7632, R112 ;  /* 0x0000763242707816 */ /* 0x040fe20000000070 */
[--C-:B------:R-:W-:Y:S01]  /*2e40*/  @P3 FFMA.FTZ R73, R3, UR8, R85.reuse ;  /* 0x0000000803493c23 */ /* 0x100fe20008010055 */
[----:B------:R-:W-:Y:S01]  /*2e50*/  SHF.L.U32 R86, R66, 0x10, RZ ;  /* 0x0000001042567819 */ /* 0x000fe200000006ff */
[--C-:B------:R-:W-:Y:S01]  /*2e60*/  @P0 FFMA.FTZ R74, R12, UR8, R85.reuse ;  /* 0x000000080c4a0c23 */ /* 0x100fe20008010055 */
[----:B------:R-:W-:Y:S01]  /*2e70*/  @P0 FFMA.FTZ R80, R14, UR8, R85 ;  /* 0x000000080e500c23 */ /* 0x000fe20008010055 */
[----:B------:R-:W-:Y:S01]  /*2e80*/  @P3 FADD.FTZ R72, R4, -R73 ;  /* 0x8000004904483221 */ /* 0x000fe20000010000 */
[----:B------:R-:W-:Y:S01]  /*2e90*/  @P0 FFMA.FTZ R81, R5, UR8, R85 ;  /* 0x0000000805510c23 */ /* 0x000fe20008010055 */
[----:B------:R-:W-:Y:S01]  /*2ea0*/  @P0 FADD.FTZ R73, R11, -R74 ;  /* 0x8000004a0b490221 */ /* 0x000fe20000010000 */
[----:B------:R-:W-:Y:S01]  /*2eb0*/  @P0 FADD.FTZ R80, R13, -R80 ;  /* 0x800000500d500221 */ /* 0x000fe20000010000 */
[----:B------:R-:W-:Y:S01]  /*2ec0*/  @P3 FFMA.FTZ R115, R72, UR33, R115 ;  /* 0x0000002148733c23 */ /* 0x000fe20008010073 */
[----:B------:R-:W-:Y:S01]  /*2ed0*/  @P0 FADD.FTZ R74, R6, -R81 ;  /* 0x80000051064a0221 */ /* 0x000fe20000010000 */
[----:B------:R-:W-:Y:S01]  /*2ee0*/  @P0 FFMA.FTZ R114, R73, UR33, R114 ;  /* 0x0000002149720c23 */ /* 0x000fe20008010072 */
[--C-:B------:R-:W-:Y:S01]  /*2ef0*/  @P0 FFMA.FTZ R73, R7, UR8, R85.reuse ;  /* 0x0000000807490c23 */ /* 0x100fe20008010055 */
[----:B------:R-:W-:Y:S01]  /*2f00*/  @P0 FFMA.FTZ R72, R88, UR8, R85 ;  /* 0x0000000858480c23 */ /* 0x000fe20008010055 */
[----:B------:R-:W-:Y:S01]  /*2f10*/  @P0 FFMA.FTZ R75, R80, UR33, R75 ;  /* 0x00000021504b0c23 */ /* 0x000fe2000801004b */
[----:B------:R-:W-:Y:S01]  /*2f20*/  @P0 FFMA.FTZ R113, R74, UR33, R113 ;  /* 0x000000214a710c23 */ /* 0x000fe20008010071 */
[----:B------:R-:W-:Y:S01]  /*2f30*/  PRMT R80, R67, 0x7632, R80 ;  /* 0x0000763243507816 */ /* 0x000fe20000000050 */
[----:B------:R-:W-:Y:S01]  /*2f40*/  @P0 FFMA.FTZ R83, R9, UR8, R85 ;  /* 0x0000000809530c23 */ /* 0x000fe20008010055 */
[----:B------:R-:W-:-:S02]  /*2f50*/  IMAD.U32 R112, R112, 0x10000, RZ ;  /* 0x0001000070707824 */ /* 0x000fc400078e00ff */
[----:B------:R-:W-:Y:S01]  /*2f60*/  @P0 FFMA.FTZ R74, R90, UR8, R85 ;  /* 0x000000085a4a0c23 */ /* 0x000fe20008010055 */
[----:B------:R-:W-:Y:S01]  /*2f70*/  @P0 FADD.FTZ R73, R8, -R73 ;  /* 0x8000004908490221 */ /* 0x000fe20000010000 */
[----:B------:R-:W-:Y:S01]  /*2f80*/  @P0 FADD.FTZ R81, R15, -R72 ;  /* 0x800000480f510221 */ /* 0x000fe20000010000 */
[----:B------:R-:W-:Y:S01]  /*2f90*/  SHF.L.U32 R87, R67, 0x10, RZ ;  /* 0x0000001043577819 */ /* 0x000fe200000006ff */
[----:B------:R-:W-:Y:S01]  /*2fa0*/  @P0 FADD.FTZ R72, R10, -R83 ;  /* 0x800000530a480221 */ /* 0x000fe20000010000 */
[----:B------:R-:W-:Y:S01]  /*2fb0*/  SHF.L.U32 R80, R80, 0x10, RZ ;  /* 0x0000001050507819 */ /* 0x000fe200000006ff */
[----:B------:R-:W-:Y:S01]  /*2fc0*/  @P0 FADD.FTZ R83, R89, -R74 ;  /* 0x8000004a59530221 */ /* 0x000fe20000010000 */
[----:B------:R-:W-:Y:S01]  /*2fd0*/  @P0 FFMA.FTZ R86, R73, UR33, R86 ;  /* 0x0000002149560c23 */ /* 0x000fe20008010056 */
[----:B------:R-:W-:Y:S01]  /*2fe0*/  @P0 FFMA.FTZ R112, R81, UR33, R112 ;  /* 0x0000002151700c23 */ /* 0x000fe20008010070 */
[----:B------:R-:W-:Y:S01]  /*2ff0*/  @P0 FFMA.FTZ R87, R72, UR33, R87 ;  /* 0x0000002148570c23 */ /* 0x000fe20008010057 */
[----:B------:R-:W-:Y:S01]  /*3000*/  @P0 FFMA.FTZ R80, R83, UR33, R80 ;  /* 0x0000002153500c23 */ /* 0x000fe20008010050 */
[----:B------:R-:W-:-:S02]  /*3010*/  F2FP.BF16.F32.PACK_AB R72, RZ, R115 ;  /* 0x00000073ff48723e */ /* 0x000fc400000010ff */
[----:B------:R-:W-:Y:S02]  /*3020*/  F2FP.BF16.F32.PACK_AB R81, RZ, R114 ;  /* 0x00000072ff51723e */ /* 0x000fe400000010ff */
[----:B------:R-:W-:Y:S02]  /*3030*/  F2FP.BF16.F32.PACK_AB R73, RZ, R113 ;  /* 0x00000071ff49723e */ /* 0x000fe400000010ff */
[----:B------:R-:W-:Y:S02]  /*3040*/  F2FP.BF16.F32.PACK_AB R82, RZ, R75 ;  /* 0x0000004bff52723e */ /* 0x000fe400000010ff */
[----:B------:R-:W-:Y:S02]  /*3050*/  F2FP.BF16.F32.PACK_AB R83, RZ, R86 ;  /* 0x00000056ff53723e */ /* 0x000fe400000010ff */
[----:B------:R-:W-:Y:S01]  /*3060*/  F2FP.BF16.F32.PACK_AB R74, RZ, R112 ;  /* 0x00000070ff4a723e */ /* 0x000fe200000010ff */
[----:B------:R-:W-:Y:S06]  /*3070*/  BRA.U !UP3, `(.L_x_1778) ;  /* 0x000000010b187547 */ /* 0x000fec000b800000 */
[----:B------:R-:W-:Y:S01]  /*3080*/  FMUL.FTZ R115, R115, UR25 ;  /* 0x0000001973737c20 */ /* 0x000fe20008410000 */
[----:B------:R-:W-:-:S03]  /*3090*/  LOP3.LUT P0, RZ, R96, 0xff, RZ, 0xc0, !PT ;  /* 0x000000ff60ff7812 */ /* 0x000fc6000780c0ff */
[----:B------:R-:W-:-:S05]  /*30a0*/  FMUL.FTZ R115, R115, UR24 ;  /* 0x0000001873737c20 */ /* 0x000fca0008410000 */
[----:B------:R-:W-:-:S04]  /*30b0*/  FSEL R115, R115, RZ, P0 ;  /* 0x000000ff73737208 */ /* 0x000fc80000000000 */
[----:B------:R-:W-:-:S04]  /*30c0*/  F2FP.BF16.F32.PACK_AB R115, RZ, R115 ;  /* 0x00000073ff73723e */ /* 0x000fc800000010ff */
[----:B------:R-:W-:-:S07]  /*30d0*/  PRMT R76, R115, 0x7610, R76 ;  /* 0x00007610734c7816 */ /* 0x000fce000000004c */
.L_x_1778:
[----:B------:R-:W-:Y:S05]  /*30e0*/  BRA.U !UP3, `(.L_x_1779) ;  /* 0x000000010b187547 */ /* 0x000fea000b800000 */
[----:B------:R-:W-:Y:S01]  /*30f0*/  FMUL.FTZ R114, R114, UR25 ;  /* 0x0000001972727c20 */ /* 0x000fe20008410000 */
[----:B------:R-:W-:-:S03]  /*3100*/  LOP3.LUT P0, RZ, R96, 0xff00, RZ, 0xc0, !PT ;  /* 0x0000ff0060ff7812 */ /* 0x000fc6000780c0ff */
[----:B------:R-:W-:-:S05]  /*3110*/  FMUL.FTZ R114, R114, UR24 ;  /* 0x0000001872727c20 */ /* 0x000fca0008410000 */
[----:B------:R-:W-:-:S04]  /*3120*/  FSEL R114, R114, RZ, P0 ;  /* 0x000000ff72727208 */ /* 0x000fc80000000000 */
[----:B------:R-:W-:-:S04]  /*3130*/  F2FP.BF16.F32.PACK_AB R114, RZ, R114 ;  /* 0x00000072ff72723e */ /* 0x000fc800000010ff */
[----:B------:R-:W-:-:S07]  /*3140*/  PRMT R76, R76, 0x5410, R114 ;  /* 0x000054104c4c7816 */ /* 0x000fce0000000072 */
.L_x_1779:
[----:B------:R-:W-:Y:S05]  /*3150*/  BRA.U !UP3, `(.L_x_1780) ;  /* 0x000000010b187547 */ /* 0x000fea000b800000 */
[----:B------:R-:W-:Y:S01]  /*3160*/  FMUL.FTZ R113, R113, UR25 ;  /* 0x0000001971717c20 */ /* 0x000fe20008410000 */
[----:B------:R-:W-:-:S03]  /*3170*/  LOP3.LUT P0, RZ, R96, 0xff0000, RZ, 0xc0, !PT ;  /* 0x00ff000060ff7812 */ /* 0x000fc6000780c0ff */
[----:B------:R-:W-:-:S05]  /*3180*/  FMUL.FTZ R113, R113, UR24 ;  /* 0x0000001871717c20 */ /* 0x000fca0008410000 */
[----:B------:R-:W-:-:S04]  /*3190*/  FSEL R113, R113, RZ, P0 ;  /* 0x000000ff71717208 */ /* 0x000fc80000000000 */
[----:B------:R-:W-:-:S04]  /*31a0*/  F2FP.BF16.F32.PACK_AB R113, RZ, R113 ;  /* 0x00000071ff71723e */ /* 0x000fc800000010ff */
[----:B------:R-:W-:-:S07]  /*31b0*/  PRMT R77, R113, 0x7610, R77 ;  /* 0x00007610714d7816 */ /* 0x000fce000000004d */
.L_x_1780:
[----:B------:R-:W-:Y:S05]  /*31c0*/  BRA.U !UP3, `(.L_x_1781) ;  /* 0x000000010b187547 */ /* 0x000fea000b800000 */
[----:B------:R-:W-:Y:S01]  /*31d0*/  FMUL.FTZ R75, R75, UR25 ;  /* 0x000000194b4b7c20 */ /* 0x000fe20008410000 */
[----:B------:R-:W-:-:S03]  /*31e0*/  LOP3.LUT P0, RZ, R96, 0xff000000, RZ, 0xc0, !PT ;  /* 0xff00000060ff7812 */ /* 0x000fc6000780c0ff */
[----:B------:R-:W-:-:S05]  /*31f0*/  FMUL.FTZ R75, R75, UR24 ;  /* 0x000000184b4b7c20 */ /* 0x000fca0008410000 */
[----:B------:R-:W-:-:S04]  /*3200*/  FSEL R75, R75, RZ, P0 ;  /* 0x000000ff4b4b7208 */ /* 0x000fc80000000000 */
[----:B------:R-:W-:-:S04]  /*3210*/  F2FP.BF16.F32.PACK_AB R75, RZ, R75 ;  /* 0x0000004bff4b723e */ /* 0x000fc800000010ff */
[----:B------:R-:W-:-:S07]  /*3220*/  PRMT R77, R77, 0x5410, R75 ;  /* 0x000054104d4d7816 */ /* 0x000fce000000004b */
.L_x_1781:
[----:B------:R-:W-:Y:S05]  /*3230*/  BRA.U !UP3, `(.L_x_1782) ;  /* 0x000000010b187547 */ /* 0x000fea000b800000 */
[----:B------:R-:W-:Y:S01]  /*3240*/  FMUL.FTZ R86, R86, UR25 ;  /* 0x0000001956567c20 */ /* 0x000fe20008410000 */
[----:B------:R-:W-:-:S03]  /*3250*/  LOP3.LUT P0, RZ, R97, 0xff, RZ, 0xc0, !PT ;  /* 0x000000ff61ff7812 */ /* 0x000fc6000780c0ff */
[----:B------:R-:W-:-:S05]  /*3260*/  FMUL.FTZ R86, R86, UR24 ;  /* 0x0000001856567c20 */ /* 0x000fca0008410000 */
[----:B------:R-:W-:-:S04]  /*3270*/  FSEL R86, R86, RZ, P0 ;  /* 0x000000ff56567208 */ /* 0x000fc80000000000 */
[----:B------:R-:W-:-:S04]  /*3280*/  F2FP.BF16.F32.PACK_AB R86, RZ, R86 ;  /* 0x00000056ff56723e */ /* 0x000fc800000010ff */
[----:B------:R-:W-:-:S07]  /*3290*/  PRMT R78, R86, 0x7610, R78 ;  /* 0x00007610564e7816 */ /* 0x000fce000000004e */
.L_x_1782:
[----:B------:R-:W-:Y:S05]  /*32a0*/  BRA.U !UP3, `(.L_x_1783) ;  /* 0x000000010b187547 */ /* 0x000fea000b800000 */
[----:B------:R-:W-:Y:S01]  /*32b0*/  FMUL.FTZ R112, R112, UR25 ;  /* 0x0000001970707c20 */ /* 0x000fe20008410000 */
[----:B------:R-:W-:-:S03]  /*32c0*/  LOP3.LUT P0, RZ, R97, 0xff00, RZ, 0xc0, !PT ;  /* 0x0000ff0061ff7812 */ /* 0x000fc6000780c0ff */
[----:B------:R-:W-:-:S05]  /*32d0*/  FMUL.FTZ R112, R112, UR24 ;  /* 0x0000001870707c20 */ /* 0x000fca0008410000 */
[----:B------:R-:W-:-:S04]  /*32e0*/  FSEL R112, R112, RZ, P0 ;  /* 0x000000ff70707208 */ /* 0x000fc80000000000 */
[----:B------:R-:W-:-:S04]  /*32f0*/  F2FP.BF16.F32.PACK_AB R112, RZ, R112 ;  /* 0x00000070ff70723e */ /* 0x000fc800000010ff */
[----:B------:R-:W-:-:S07]  /*3300*/  PRMT R78, R78, 0x5410, R112 ;  /* 0x000054104e4e7816 */ /* 0x000fce0000000070 */
.L_x_1783:
[----:B------:R-:W-:Y:S05]  /*3310*/  BRA.U !UP3, `(.L_x_1784) ;  /* 0x000000010b187547 */ /* 0x000fea000b800000 */
[----:B------:R-:W-:Y:S01]  /*3320*/  FMUL.FTZ R75, R87, UR25 ;  /* 0x00000019574b7c20 */ /* 0x000fe20008410000 */
[----:B------:R-:W-:-:S03]  /*3330*/  LOP3.LUT P0, RZ, R97, 0xff0000, RZ, 0xc0, !PT ;  /* 0x00ff000061ff7812 */ /* 0x000fc6000780c0ff */
[----:B------:R-:W-:-:S05]  /*3340*/  FMUL.FTZ R75, R75, UR24 ;  /* 0x000000184b4b7c20 */ /* 0x000fca0008410000 */
[----:B------:R-:W-:-:S04]  /*3350*/  FSEL R75, R75, RZ, P0 ;  /* 0x000000ff4b4b7208 */ /* 0x000fc80000000000 */
[----:B------:R-:W-:-:S04]  /*3360*/  F2FP.BF16.F32.PACK_AB R75, RZ, R75 ;  /* 0x0000004bff4b723e */ /* 0x000fc800000010ff */
[----:B------:R-:W-:-:S07]  /*3370*/  PRMT R79, R75, 0x7610, R79 ;  /* 0x000076104b4f7816 */ /* 0x000fce000000004f */
.L_x_1784:
[----:B------:R-:W-:Y:S02]  /*3380*/  F2FP.BF16.F32.PACK_AB R75, R80, R87 ;  /* 0x00000057504b723e */ /* 0x000fe400000010ff */
[----:B------:R-:W-:Y:S02]  /*3390*/  PRMT R74, R83, 0x5410, R74 ;  /* 0x00005410534a7816 */ /* 0x000fe4000000004a */
[----:B------:R-:W-:Y:S02]  /*33a0*/  PRMT R73, R73, 0x5410, R82 ;  /* 0x0000541049497816 */ /* 0x000fe40000000052 */
[----:B------:R-:W-:Y:S01]  /*33b0*/  PRMT R72, R72, 0x5410, R81 ;  /* 0x0000541048487816 */ /* 0x000fe20000000051 */
[----:B------:R-:W-:Y:S06]  /*33c0*/  BRA.U !UP3, `(.L_x_1762) ;  /* 0x000000010b1c7547 */ /* 0x000fec000b800000 */
[----:B------:R-:W-:Y:S01]  /*33d0*/  FMUL.FTZ R80, R80, UR25 ;  /* 0x0000001950507c20 */ /* 0x000fe20008410000 */
[----:B------:R-:W-:-:S03]  /*33e0*/  ISETP.GE.U32.AND P0, PT, R96, RZ, PT ;  /* 0x000000ff6000720c */ /* 0x000fc60003f06070 */
[----:B------:R-:W-:Y:S01]  /*33f0*/  FMUL.FTZ R80, R80, UR24 ;  /* 0x0000001850507c20 */ /* 0x000fe20008410000 */
[----:B------:R-:W-:-:S04]  /*3400*/  ISETP.GE.U32.AND.EX P0, PT, R97, 0x1000000, PT, P0 ;  /* 0x010000006100780c */ /* 0x000fc80003f06100 */
[----:B------:R-:W-:-:S04]  /*3410*/  FSEL R80, R80, RZ, P0 ;  /* 0x000000ff50507208 */ /* 0x000fc80000000000 */
[----:B------:R-:W-:-:S04]  /*3420*/  F2FP.BF16.F32.PACK_AB R80, RZ, R80 ;  /* 0x00000050ff50723e */ /* 0x000fc800000010ff */
[----:B------:R-:W-:-:S07]  /*3430*/  PRMT R79, R79, 0x5410, R80 ;  /* 0x000054104f4f7816 */ /* 0x000fce0000000050 */
.L_x_1762:
[----:B------:R-:W-:Y:S01]  /*3440*/  ISETP.NE.U32.AND P0, PT, RZ, UR4, PT ;  /* 0x00000004ff007c0c */ /* 0x000fe2000bf05070 */
[----:B------:R-:W0:Y:S01]  /*3450*/  @UP3 LDCU.64 UR6, c[0x0][0x468] ;  /* 0x00008d00ff0637ac */ /* 0x000e220008000a00 */
[----:B------:R-:W-:Y:S02]  /*3460*/  PLOP3.LUT P3, PT, PT, PT, UP3, 0x80, 0x8 ;  /* 0x000000000008781c */ /* 0x000fe40003f6f038 */
[----:B------:R-:W-:Y:S02]  /*3470*/  ISETP.NE.AND.EX P0, PT, RZ, UR5, PT, P0 ;  /* 0x00000005ff007c0c */ /* 0x000fe4000bf05300 */
[----:B------:R-:W-:-:S11]  /*3480*/  MOV R81, 0x10 ;  /* 0x0000001000517802 */ /* 0x000fd60000000f00 */
[----:B------:R-:W1:Y:S01]  /*3490*/  @P0 LDC.64 R82, c[0x0][0x478] ;  /* 0x00011e00ff520b82 */ /* 0x000e620000000a00 */
[----:B0-----:R-:W-:-:S04]  /*34a0*/  @P3 IMAD.WIDE.U32 R80, R84, R81, UR6 ;  /* 0x0000000654503e25 */ /* 0x001fc8000f8e0051 */
[----:B------:R-:W-:Y:S02]  /*34b0*/  VIADD R84, R84, 0x80 ;  /* 0x0000008054547836 */ /* 0x000fe40000000000 */
[C---:B-1----:R-:W-:Y:S01]  /*34c0*/  @P0 IMAD.WIDE.U32 R82, R2.reuse, 0x10, R82 ;  /* 0x0000001002520825 */ /* 0x042fe200078e0052 */
[----:B------:R-:W-:-:S04]  /*34d0*/  IADD3 R2, PT, PT, R2, 0x80, RZ ;  /* 0x0000008002027810 */ /* 0x000fc80007ffe0ff */
[----:B------:R0:W-:Y:S04]  /*34e0*/  @P0 STG.E.128 desc[UR22][R82.64], R72 ;  /* 0x0000004852000986 */ /* 0x0001e8000c101d16 */
[----:B------:R0:W-:Y:S02]  /*34f0*/  @P3 STG.E.128 desc[UR22][R80.64], R76 ;  /* 0x0000004c50003986 */ /* 0x0001e4000c101d16 */
.L_x_1752:
[----:B------:R-:W-:Y:S05]  /*3500*/  BSYNC.RECONVERGENT B0 ;  /* 0x0000000000007941 */ /* 0x000fea0003800200 */
.L_x_1751:
        /* <DEDUP_REMOVED lines=9> */
[----:B------:R-:W-:Y:S01]  /*35a0*/  ISETP.LT.AND P3, PT, RZ, UR34, PT ;  /* 0x00000022ff007c0c */ /* 0x000fe2000bf61270 */
[C---:B0----5:R-:W-:Y:S01]  /*35b0*/  IMAD.U32 R74, R69.reuse, 0x10000, RZ ;  /* 0x00010000454a7824 */ /* 0x061fe200078e00ff */
[C---:B------:R-:W-:Y:S02]  /*35c0*/  PRMT R86, R68.reuse, 0x7632, R86 ;  /* 0x0000763244567816 */ /* 0x040fe40000000056 */
[----:B------:R-:W-:Y:S02]  /*35d0*/  PRMT R75, R69, 0x7632, R75 ;  /* 0x00007632454b7816 */ /* 0x000fe4000000004b */
[----:B------:R-:W-:Y:S02]  /*35e0*/  SHF.L.U32 R87, R68, 0x10, RZ ;  /* 0x0000001044577819 */ /* 0x000fe400000006ff */
[----:B------:R-:W-:Y:S02]  /*35f0*/  SHF.L.U32 R86, R86, 0x10, RZ ;  /* 0x0000001056567819 */ /* 0x000fe400000006ff */
[----:B------:R-:W-:-:S02]  /*3600*/  SHF.L.U32 R75, R75, 0x10, RZ ;  /* 0x000000104b4b7819 */ /* 0x000fc400000006ff */
[----:B------:R-:W-:Y:S01]  /*3610*/  PRMT R83, R70, 0x7632, R83 ;  /* 0x0000763246537816 */ /* 0x000fe20000000053 */
        /* <DEDUP_REMOVED lines=10> */
[----:B------:R-:W-:Y:S01]  /*36c0*/  PRMT R80, R71, 0x7632, R80 ;  /* 0x0000763247507816 */ /* 0x000fe20000000050 */
[--C-:B------:R-:W-:Y:S01]  /*36d0*/  @P3 FFMA.FTZ R73, R99, UR8, R85.reuse ;  /* 0x0000000863493c23 */ /* 0x100fe20008010055 */
[--C-:B------:R-:W-:Y:S01]  /*36e0*/  @P3 FFMA.FTZ R72, R106, UR8, R85.reuse ;  /* 0x000000086a483c23 */ /* 0x100fe20008010055 */
[--C-:B------:R-:W-:Y:S01]  /*36f0*/  @P3 FFMA.FTZ R113, R101, UR8, R85.reuse ;  /* 0x0000000865713c23 */ /* 0x100fe20008010055 */
[----:B------:R-:W-:Y:S01]  /*3700*/  @P3 FFMA.FTZ R114, R110, UR8, R85 ;  /* 0x000000086e723c23 */ /* 0x000fe20008010055 */
[----:B------:R-:W-:Y:S01]  /*3710*/  @P3 FFMA.FTZ R74, R81, UR33, R74 ;  /* 0x00000021514a3c23 */ /* 0x000fe2000801004a */
[----:B------:R-:W-:Y:S01]  /*3720*/  @P3 FFMA.FTZ R75, R82, UR33, R75 ;  /* 0x00000021524b3c23 */ /* 0x000fe2000801004b */
[----:B------:R-:W-:Y:S01]  /*3730*/  SHF.L.U32 R83, R83, 0x10, RZ ;  /* 0x0000001053537819 */ /* 0x000fe200000006ff */
[----:B------:R-:W-:Y:S01]  /*3740*/  IMAD.U32 R82, R70, 0x10000, RZ ;  /* 0x0001000046527824 */ /* 0x000fe200078e00ff */
[----:B------:R-:W-:Y:S01]  /*3750*/  SHF.L.U32 R81, R71, 0x10, RZ ;  /* 0x0000001047517819 */ /* 0x000fe200000006ff */
[----:B------:R-:W-:Y:S01]  /*3760*/  @P3 FADD.FTZ R73, R100, -R73 ;  /* 0x8000004964493221 */ /* 0x000fe20000010000 */
[----:B------:R-:W-:Y:S01]  /*3770*/  @P3 FADD.FTZ R72, R107, -R72 ;  /* 0x800000486b483221 */ /* 0x000fe20000010000 */
[----:B------:R-:W-:-:S02]  /*3780*/  IMAD.U32 R80, R80, 0x10000, RZ ;  /* 0x0001000050507824 */ /* 0x000fc400078e00ff */
[----:B------:R-:W-:Y:S01]  /*3790*/  @P3 FADD.FTZ R112, R108, -R113 ;  /* 0x800000716c703221 */ /* 0x000fe20000010000 */
[----:B------:R-:W-:Y:S01]  /*37a0*/  @P3 FADD.FTZ R85, R109, -R114 ;  /* 0x800000726d553221 */ /* 0x000fe20000010000 */
[----:B------:R-:W-:Y:S01]  /*37b0*/  @P3 FFMA.FTZ R82, R73, UR33, R82 ;  /* 0x0000002149523c23 */ /* 0x000fe20008010052 */
[----:B------:R-:W-:Y:S01]  /*37c0*/  @P3 FFMA.FTZ R83, R72, UR33, R83 ;  /* 0x0000002148533c23 */ /* 0x000fe20008010053 */
[----:B------:R-:W-:Y:S01]  /*37d0*/  @P3 FFMA.FTZ R81, R112, UR33, R81 ;  /* 0x0000002170513c23 */ /* 0x000fe20008010051 */
[----:B------:R-:W-:Y:S01]  /*37e0*/  @P3 FFMA.FTZ R80, R85, UR33, R80 ;  /* 0x0000002155503c23 */ /* 0x000fe20008010050 */
[----:B------:R-:W-:Y:S02]  /*37f0*/  F2FP.BF16.F32.PACK_AB R72, R86, R87 ;  /* 0x000000575648723e */ /* 0x000fe400000010ff */
[----:B------:R-:W-:Y:S01]  /*3800*/  F2FP.BF16.F32.PACK_AB R73, R75, R74 ;  /* 0x0000004a4b49723e */ /* 0x000fe200000010ff */
[----:B------:R-:W-:Y:S06]  /*3810*/  BRA.U !UP3, `(.L_x_1789) ;  /* 0x000000010b187547 */ /* 0x000fec000b800000 */
[----:B------:R-:W-:Y:S01]  /*3820*/  FMUL.FTZ R87, R87, UR25 ;  /* 0x0000001957577c20 */ /* 0x000fe20008410000 */
[----:B------:R-:W-:-:S03]  /*3830*/  LOP3.LUT P3, RZ, R94, 0xff, RZ, 0xc0, !PT ;  /* 0x000000ff5eff7812 */ /* 0x000fc6000786c0ff */
[----:B------:R-:W-:-:S05]  /*3840*/  FMUL.FTZ R87, R87, UR24 ;  /* 0x0000001857577c20 */ /* 0x000fca0008410000 */
[----:B------:R-:W-:-:S04]  /*3850*/  FSEL R87, R87, RZ, P3 ;  /* 0x000000ff57577208 */ /* 0x000fc80001800000 */
[----:B------:R-:W-:-:S04]  /*3860*/  F2FP.BF16.F32.PACK_AB R87, RZ, R87 ;  /* 0x00000057ff57723e */ /* 0x000fc800000010ff */
[----:B------:R-:W-:-:S07]  /*3870*/  PRMT R76, R87, 0x7610, R76 ;  /* 0x00007610574c7816 */ /* 0x000fce000000004c */
.L_x_1789:
[----:B------:R-:W-:Y:S05]  /*3880*/  BRA.U !UP3, `(.L_x_1790) ;  /* 0x000000010b187547 */ /* 0x000fea000b800000 */
[----:B------:R-:W-:Y:S01]  /*3890*/  FMUL.FTZ R86, R86, UR25 ;  /* 0x0000001956567c20 */ /* 0x000fe20008410000 */
[----:B------:R-:W-:-:S03]  /*38a0*/  LOP3.LUT P3, RZ, R94, 0xff00, RZ, 0xc0, !PT ;  /* 0x0000ff005eff7812 */ /* 0x000fc6000786c0ff */
[----:B------:R-:W-:-:S05]  /*38b0*/  FMUL.FTZ R86, R86, UR24 ;  /* 0x0000001856567c20 */ /* 0x000fca0008410000 */
[----:B------:R-:W-:-:S04]  /*38c0*/  FSEL R86, R86, RZ, P3 ;  /* 0x000000ff56567208 */ /* 0x000fc80001800000 */
[----:B------:R-:W-:-:S04]  /*38d0*/  F2FP.BF16.F32.PACK_AB R86, RZ, R86 ;  /* 0x00000056ff56723e */ /* 0x000fc800000010ff */
[----:B------:R-:W-:-:S07]  /*38e0*/  PRMT R76, R76, 0x5410, R86 ;  /* 0x000054104c4c7816 */ /* 0x000fce0000000056 */
.L_x_1790:
[----:B------:R-:W-:Y:S05]  /*38f0*/  BRA.U !UP3, `(.L_x_1791) ;  /* 0x000000010b187547 */ /* 0x000fea000b800000 */
[----:B------:R-:W-:Y:S01]  /*3900*/  FMUL.FTZ R74, R74, UR25 ;  /* 0x000000194a4a7c20 */ /* 0x000fe20008410000 */
[----:B------:R-:W-:-:S03]  /*3910*/  LOP3.LUT P3, RZ, R94, 0xff0000, RZ, 0xc0, !PT ;  /* 0x00ff00005eff7812 */ /* 0x000fc6000786c0ff */
[----:B------:R-:W-:-:S05]  /*3920*/  FMUL.FTZ R74, R74, UR24 ;  /* 0x000000184a4a7c20 */ /* 0x000fca0008410000 */
[----:B------:R-:W-:-:S04]  /*3930*/  FSEL R74, R74, RZ, P3 ;  /* 0x000000ff4a4a7208 */ /* 0x000fc80001800000 */
[----:B------:R-:W-:-:S04]  /*3940*/  F2FP.BF16.F32.PACK_AB R74, RZ, R74 ;  /* 0x0000004aff4a723e */ /* 0x000fc800000010ff */
[----:B------:R-:W-:-:S07]  /*3950*/  PRMT R77, R74, 0x7610, R77 ;  /* 0x000076104a4d7816 */ /* 0x000fce000000004d */
.L_x_1791:
[----:B------:R-:W-:Y:S05]  /*3960*/  BRA.U !UP3, `(.L_x_1792) ;  /* 0x000000010b187547 */ /* 0x000fea000b800000 */
[----:B------:R-:W-:Y:S01]  /*3970*/  FMUL.FTZ R75, R75, UR25 ;  /* 0x000000194b4b7c20 */ /* 0x000fe20008410000 */
[----:B------:R-:W-:-:S03]  /*3980*/  LOP3.LUT P3, RZ, R94, 0xff000000, RZ, 0xc0, !PT ;  /* 0xff0000005eff7812 */ /* 0x000fc6000786c0ff */
[----:B------:R-:W-:-:S05]  /*3990*/  FMUL.FTZ R75, R75, UR24 ;  /* 0x000000184b4b7c20 */ /* 0x000fca0008410000 */
[----:B------:R-:W-:-:S04]  /*39a0*/  FSEL R75, R75, RZ, P3 ;  /* 0x000000ff4b4b7208 */ /* 0x000fc80001800000 */
[----:B------:R-:W-:-:S04]  /*39b0*/  F2FP.BF16.F32.PACK_AB R75, RZ, R75 ;  /* 0x0000004bff4b723e */ /* 0x000fc800000010ff */
[----:B------:R-:W-:-:S07]  /*39c0*/  PRMT R77, R77, 0x5410, R75 ;  /* 0x000054104d4d7816 */ /* 0x000fce000000004b */
.L_x_1792:
[----:B------:R-:W-:Y:S05]  /*39d0*/  BRA.U !UP3, `(.L_x_1793) ;  /* 0x000000010b187547 */ /* 0x000fea000b800000 */
[----:B------:R-:W-:Y:S01]  /*39e0*/  FMUL.FTZ R74, R82, UR25 ;  /* 0x00000019524a7c20 */ /* 0x000fe20008410000 */
[----:B------:R-:W-:-:S03]  /*39f0*/  LOP3.LUT P3, RZ, R95, 0xff, RZ, 0xc0, !PT ;  /* 0x000000ff5fff7812 */ /* 0x000fc6000786c0ff */
[----:B------:R-:W-:-:S05]  /*3a00*/  FMUL.FTZ R74, R74, UR24 ;  /* 0x000000184a4a7c20 */ /* 0x000fca0008410000 */
[----:B------:R-:W-:-:S04]  /*3a10*/  FSEL R74, R74, RZ, P3 ;  /* 0x000000ff4a4a7208 */ /* 0x000fc80001800000 */
[----:B------:R-:W-:-:S04]  /*3a20*/  F2FP.BF16.F32.PACK_AB R74, RZ, R74 ;  /* 0x0000004aff4a723e */ /* 0x000fc800000010ff */
[----:B------:R-:W-:-:S07]  /*3a30*/  PRMT R78, R74, 0x7610, R78 ;  /* 0x000076104a4e7816 */ /* 0x000fce000000004e */
.L_x_1793:
[----:B------:R-:W-:Y:S05]  /*3a40*/  BRA.U !UP3, `(.L_x_1794) ;  /* 0x000000010b187547 */ /* 0x000fea000b800000 */
[----:B------:R-:W-:Y:S01]  /*3a50*/  FMUL.FTZ R74, R83, UR25 ;  /* 0x00000019534a7c20 */ /* 0x000fe20008410000 */
[----:B------:R-:W-:-:S03]  /*3a60*/  LOP3.LUT P3, RZ, R95, 0xff00, RZ, 0xc0, !PT ;  /* 0x0000ff005fff7812 */ /* 0x000fc6000786c0ff */
[----:B------:R-:W-:-:S05]  /*3a70*/  FMUL.FTZ R74, R74, UR24 ;  /* 0x000000184a4a7c20 */ /* 0x000fca0008410000 */
[----:B------:R-:W-:-:S04]  /*3a80*/  FSEL R74, R74, RZ, P3 ;  /* 0x000000ff4a4a7208 */ /* 0x000fc80001800000 */
[----:B------:R-:W-:-:S04]  /*3a90*/  F2FP.BF16.F32.PACK_AB R74, RZ, R74 ;  /* 0x0000004aff4a723e */ /* 0x000fc800000010ff */
[----:B------:R-:W-:-:S07]  /*3aa0*/  PRMT R78, R78, 0x5410, R74 ;  /* 0x000054104e4e7816 */ /* 0x000fce000000004a */
.L_x_1794:
[----:B------:R-:W-:Y:S05]  /*3ab0*/  BRA.U !UP3, `(.L_x_1795) ;  /* 0x000000010b187547 */ /* 0x000fea000b800000 */
[----:B------:R-:W-:Y:S01]  /*3ac0*/  FMUL.FTZ R74, R81, UR25 ;  /* 0x00000019514a7c20 */ /* 0x000fe20008410000 */
[----:B------:R-:W-:-:S03]  /*3ad0*/  LOP3.LUT P3, RZ, R95, 0xff0000, RZ, 0xc0, !PT ;  /* 0x00ff00005fff7812 */ /* 0x000fc6000786c0ff */
[----:B------:R-:W-:-:S05]  /*3ae0*/  FMUL.FTZ R74, R74, UR24 ;  /* 0x000000184a4a7c20 */ /* 0x000fca0008410000 */
[----:B------:R-:W-:-:S04]  /*3af0*/  FSEL R74, R74, RZ, P3 ;  /* 0x000000ff4a4a7208 */ /* 0x000fc80001800000 */
[----:B------:R-:W-:-:S04]  /*3b00*/  F2FP.BF16.F32.PACK_AB R74, RZ, R74 ;  /* 0x0000004aff4a723e */ /* 0x000fc800000010ff */
[----:B------:R-:W-:-:S07]  /*3b10*/  PRMT R79, R74, 0x7610, R79 ;  /* 0x000076104a4f7816 */ /* 0x000fce000000004f */
.L_x_1795:
[----:B------:R-:W-:Y:S02]  /*3b20*/  F2FP.BF16.F32.PACK_AB R74, R83, R82 ;  /* 0x00000052534a723e */ /* 0x000fe400000010ff */
[----:B------:R-:W-:Y:S01]  /*3b30*/  F2FP.BF16.F32.PACK_AB R75, R80, R81 ;  /* 0x00000051504b723e */ /* 0x000fe200000010ff */
[----:B------:R-:W-:Y:S06]  /*3b40*/  BRA.U !UP3, `(.L_x_1796) ;  /* 0x000000110bac7547 */ /* 0x000fec000b800000 */
        /* <DEDUP_REMOVED lines=8> */
.L_x_1788:
[----:B------:R-:W-:Y:S01]  /*3bd0*/  ISETP.LT.AND P3, PT, RZ, UR34, PT ;  /* 0x00000022ff007c0c */ /* 0x000fe2000bf61270 */
[----:B------:R-:W-:-:S12]  /*3be0*/  BRA.U !UP3, `(.L_x_1797) ;  /* 0x000000010b287547 */ /* 0x000fd8000b800000 */
[----:B0-----:R-:W-:Y:S01]  /*3bf0*/  @P3 FFMA.FTZ R81, R91, UR8, R85 ;  /* 0x000000085b513c23 */ /* 0x001fe20008010055 */
        /* <DEDUP_REMOVED lines=9> */
.L_x_1797:
[----:B------:R-:W-:Y:S05]  /*3c90*/  BRA.U !UP3, `(.L_x_1798) ;  /* 0x000000010b2c7547 */ /* 0x000fea000b800000 */
[----:B0----5:R-:W-:Y:S01]  /*3ca0*/  PRMT R80, R68, 0x7632, R80 ;  /* 0x0000763244507816 */ /* 0x021fe20000000050 */
        /* <DEDUP_REMOVED lines=10> */
.L_x_1798:
[----:B------:R-:W-:Y:S05]  /*3d50*/  BRA.U !UP3, `(.L_x_1799) ;  /* 0x000000010b287547 */ /* 0x000fea000b800000 */
[----:B0-----:R-:W-:Y:S01]  /*3d60*/  @P3 FFMA.FTZ R81, R93, UR8, R85 ;  /* 0x000000085d513c23 */ /* 0x001fe20008010055 */
        /* <DEDUP_REMOVED lines=9> */
.L_x_1799:
        /* <DEDUP_REMOVED lines=12> */
.L_x_1800:
[----:B------:R-:W-:Y:S05]  /*3ec0*/  BRA.U !UP3, `(.L_x_1801) ;  /* 0x000000010b287547 */ /* 0x000fea000b800000 */
        /* <DEDUP_REMOVED lines=10> */
.L_x_1801:
[----:B------:R-:W-:Y:S05]  /*3f70*/  BRA.U !UP3, `(.L_x_1802) ;  /* 0x000000010b2c7547 */ /* 0x000fea000b800000 */
[----:B0----5:R-:W-:Y:S01]  /*3f80*/  PRMT R80, R70, 0x7632, R80 ;  /* 0x0000763246507816 */ /* 0x021fe20000000050 */
        /* <DEDUP_REMOVED lines=10> */
.L_x_1802:
        /* <DEDUP_REMOVED lines=11> */
.L_x_1803:
[----:B------:R-:W-:Y:S05]  /*40e0*/  BRA.U !UP3, `(.L_x_1796) ;  /* 0x0000000d0b447547 */ /* 0x000fea000b800000 */
[----:B0----5:R-:W-:Y:S01]  /*40f0*/  PRMT R80, R71, 0x7632, R80 ;  /* 0x0000763247507816 */ /* 0x021fe20000000050 */
        /* <DEDUP_REMOVED lines=12> */
.L_x_1787:
        /* <DEDUP_REMOVED lines=14> */
[----:B------:R-:W-:Y:S01]  /*42a0*/  F2FP.BF16.F32.PACK_AB R72, R75, R74 ;  /* 0x0000004a4b48723e */ /* 0x000fe200000010ff */
[----:B------:R-:W-:Y:S06]  /*42b0*/  BRA.U !UP3, `(.L_x_1805) ;  /* 0x000000010b187547 */ /* 0x000fec000b800000 */
[----:B------:R-:W-:Y:S01]  /*42c0*/  FMUL.FTZ R73, R74, UR25 ;  /* 0x000000194a497c20 */ /* 0x000fe20008410000 */
[----:B-----5:R-:W-:-:S03]  /*42d0*/  LOP3.LUT P4, RZ, R94, 0xff, RZ, 0xc0, !PT ;  /* 0x000000ff5eff7812 */ /* 0x020fc6000788c0ff */
[----:B------:R-:W-:-:S05]  /*42e0*/  FMUL.FTZ R73, R73, UR24 ;  /* 0x0000001849497c20 */ /* 0x000fca0008410000 */
[----:B------:R-:W-:-:S04]  /*42f0*/  FSEL R73, R73, RZ, P4 ;  /* 0x000000ff49497208 */ /* 0x000fc80002000000 */
[----:B------:R-:W-:-:S04]  /*4300*/  F2FP.BF16.F32.PACK_AB R73, RZ, R73 ;  /* 0x00000049ff49723e */ /* 0x000fc800000010ff */
[----:B------:R-:W-:-:S07]  /*4310*/  PRMT R76, R73, 0x7610, R76 ;  /* 0x00007610494c7816 */ /* 0x000fce000000004c */
.L_x_1805:
[----:B------:R-:W-:Y:S05]  /*4320*/  BRA.U !UP3, `(.L_x_1806) ;  /* 0x000000010b187547 */ /* 0x000fea000b800000 */
[----:B------:R-:W-:Y:S01]  /*4330*/  FMUL.FTZ R73, R75, UR25 ;  /* 0x000000194b497c20 */ /* 0x000fe20008410000 */
[----:B-----5:R-:W-:-:S03]  /*4340*/  LOP3.LUT P4, RZ, R94, 0xff00, RZ, 0xc0, !PT ;  /* 0x0000ff005eff7812 */ /* 0x020fc6000788c0ff */
[----:B------:R-:W-:-:S05]  /*4350*/  FMUL.FTZ R73, R73, UR24 ;  /* 0x0000001849497c20 */ /* 0x000fca0008410000 */
[----:B------:R-:W-:-:S04]  /*4360*/  FSEL R73, R73, RZ, P4 ;  /* 0x000000ff49497208 */ /* 0x000fc80002000000 */
[----:B------:R-:W-:-:S04]  /*4370*/  F2FP.BF16.F32.PACK_AB R73, RZ, R73 ;  /* 0x00000049ff49723e */ /* 0x000fc800000010ff */
[----:B------:R-:W-:-:S07]  /*4380*/  PRMT R76, R76, 0x5410, R73 ;  /* 0x000054104c4c7816 */ /* 0x000fce0000000049 */
.L_x_1806:
[----:B------:R-:W-:Y:S01]  /*4390*/  FFMA.FTZ R74, R104, UR8, R85 ;  /* 0x00000008684a7c23 */ /* 0x000fe20008010055 */
[----:B------:R-:W-:Y:S01]  /*43a0*/  FADD.FTZ R73, R98, -R81 ;  /* 0x8000005162497221 */ /* 0x000fe20000010000 */
[--C-:B------:R-:W-:Y:S01]  /*43b0*/  FFMA.FTZ R75, R99, UR8, R85.reuse ;  /* 0x00000008634b7c23 */ /* 0x100fe20008010055 */
[--C-:B------:R-:W-:Y:S01]  /*43c0*/  FFMA.FTZ R80, R106, UR8, R85.reuse ;  /* 0x000000086a507c23 */ /* 0x100fe20008010055 */
[----:B------:R-:W-:Y:S01]  /*43d0*/  FADD.FTZ R74, R105, -R74 ;  /* 0x8000004a694a7221 */ /* 0x000fe20000010000 */
        /* <DEDUP_REMOVED lines=8> */
[----:B------:R-:W-:Y:S01]  /*4460*/  FSEL R83, R74, RZ, P3 ;  /* 0x000000ff4a537208 */ /* 0x000fe20001800000 */
[----:B------:R-:W-:Y:S01]  /*4470*/  FMUL.FTZ R75, R75, UR33 ;  /* 0x000000214b4b7c20 */ /* 0x000fe20008410000 */
[----:B------:R-:W-:Y:S01]  /*4480*/  FMUL.FTZ R80, R80, UR33 ;  /* 0x0000002150507c20 */ /* 0x000fe20008410000 */
        /* <DEDUP_REMOVED lines=10> */
.L_x_1807:
[----:B------:R-:W-:Y:S05]  /*4530*/  BRA.U !UP3, `(.L_x_1808) ;  /* 0x000000010b187547 */ /* 0x000fea000b800000 */
[----:B------:R-:W-:Y:S01]  /*4540*/  FMUL.FTZ R73, R83, UR25 ;  /* 0x0000001953497c20 */ /* 0x000fe20008410000 */
[----:B-----5:R-:W-:-:S03]  /*4550*/  LOP3.LUT P4, RZ, R94, 0xff000000, RZ, 0xc0, !PT ;  /* 0xff0000005eff7812 */ /* 0x020fc6000788c0ff */
[----:B------:R-:W-:-:S05]  /*4560*/  FMUL.FTZ R73, R73, UR24 ;  /* 0x0000001849497c20 */ /* 0x000fca0008410000 */
[----:B------:R-:W-:-:S04]  /*4570*/  FSEL R73, R73, RZ, P4 ;  /* 0x000000ff49497208 */ /* 0x000fc80002000000 */
[----:B------:R-:W-:-:S04]  /*4580*/  F2FP.BF16.F32.PACK_AB R73, RZ, R73 ;  /* 0x00000049ff49723e */ /* 0x000fc800000010ff */
[----:B------:R-:W-:-:S07]  /*4590*/  PRMT R77, R77, 0x5410, R73 ;  /* 0x000054104d4d7816 */ /* 0x000fce0000000049 */
.L_x_1808:
[----:B------:R-:W-:Y:S02]  /*45a0*/  F2FP.BF16.F32.PACK_AB R73, R83, R74 ;  /* 0x0000004a5349723e */ /* 0x000fe400000010ff */
[----:B------:R-:W-:Y:S02]  /*45b0*/  FSEL R80, R80, RZ, P3 ;  /* 0x000000ff50507208 */ /* 0x000fe40001800000 */
[----:B------:R-:W-:Y:S02]  /*45c0*/  FSEL R81, R81, RZ, P3 ;  /* 0x000000ff51517208 */ /* 0x000fe40001800000 */
        /* <DEDUP_REMOVED lines=9> */
.L_x_1809:
[----:B------:R-:W-:Y:S05]  /*4660*/  BRA.U !UP3, `(.L_x_1810) ;  /* 0x000000010b187547 */ /* 0x000fea000b800000 */
[----:B------:R-:W-:Y:S01]  /*4670*/  FMUL.FTZ R74, R80, UR25 ;  /* 0x00000019504a7c20 */ /* 0x000fe20008410000 */
[----:B-----5:R-:W-:-:S03]  /*4680*/  LOP3.LUT P3, RZ, R95, 0xff00, RZ, 0xc0, !PT ;  /* 0x0000ff005fff7812 */ /* 0x020fc6000786c0ff */
[----:B------:R-:W-:-:S05]  /*4690*/  FMUL.FTZ R74, R74, UR24 ;  /* 0x000000184a4a7c20 */ /* 0x000fca0008410000 */
[----:B------:R-:W-:-:S04]  /*46a0*/  FSEL R74, R74, RZ, P3 ;  /* 0x000000ff4a4a7208 */ /* 0x000fc80001800000 */
[----:B------:R-:W-:-:S04]  /*46b0*/  F2FP.BF16.F32.PACK_AB R74, RZ, R74 ;  /* 0x0000004aff4a723e */ /* 0x000fc800000010ff */
[----:B------:R-:W-:-:S07]  /*46c0*/  PRMT R78, R78, 0x5410, R74 ;  /* 0x000054104e4e7816 */ /* 0x000fce000000004a */
.L_x_1810:
[----:B------:R-:W-:Y:S05]  /*46d0*/  BRA.U !UP3, `(.L_x_1811) ;  /* 0x000000010b187547 */ /* 0x000fea000b800000 */
[----:B------:R-:W-:Y:S01]  /*46e0*/  FMUL.FTZ R74, R81, UR25 ;  /* 0x00000019514a7c20 */ /* 0x000fe20008410000 */
[----:B-----5:R-:W-:-:S03]  /*46f0*/  LOP3.LUT P3, RZ, R95, 0xff0000, RZ, 0xc0, !PT ;  /* 0x00ff00005fff7812 */ /* 0x020fc6000786c0ff */
[----:B------:R-:W-:-:S05]  /*4700*/  FMUL.FTZ R74, R74, UR24 ;  /* 0x000000184a4a7c20 */ /* 0x000fca0008410000 */
[----:B------:R-:W-:-:S04]  /*4710*/  FSEL R74, R74, RZ, P3 ;  /* 0x000000ff4a4a7208 */ /* 0x000fc80001800000 */
[----:B------:R-:W-:-:S04]  /*4720*/  F2FP.BF16.F32.PACK_AB R74, RZ, R74 ;  /* 0x0000004aff4a723e */ /* 0x000fc800000010ff */
[----:B------:R-:W-:-:S07]  /*4730*/  PRMT R79, R74, 0x7610, R79 ;  /* 0x000076104a4f7816 */ /* 0x000fce000000004f */
.L_x_1811:
[----:B------:R-:W-:Y:S02]  /*4740*/  F2FP.BF16.F32.PACK_AB R74, R80, R75 ;  /* 0x0000004b504a723e */ /* 0x000fe400000010ff */
[----:B------:R-:W-:Y:S01]  /*4750*/  F2FP.BF16.F32.PACK_AB R75, R82, R81 ;  /* 0x00000051524b723e */ /* 0x000fe200000010ff */
        /* <DEDUP_REMOVED lines=9> */
.L_x_1804:
        /* <DEDUP_REMOVED lines=12> */
.L_x_1812:
        /* <DEDUP_REMOVED lines=12> */
.L_x_1813:
        /* <DEDUP_REMOVED lines=12> */
.L_x_1814:
        /* <DEDUP_REMOVED lines=12> */
.L_x_1815:
        /* <DEDUP_REMOVED lines=12> */
.L_x_1816:
        /* <DEDUP_REMOVED lines=12> */
.L_x_1817:
        /* <DEDUP_REMOVED lines=12> */
.L_x_1818:
        /* <DEDUP_REMOVED lines=13> */
.L_x_1796:
[----:B0-----:R-:W0:Y:S01]  /*4e00*/  @P0 LDC.64 R82, c[0x0][0x478] ;  /* 0x00011e00ff520b82 */ /* 0x001e220000000a00 */
[----:B------:R-:W1:Y:S01]  /*4e10*/  @UP3 LDCU.64 UR6, c[0x0][0x468] ;  /* 0x00008d00ff0637ac */ /* 0x000e620008000a00 */
[----:B------:R-:W-:Y:S01]  /*4e20*/  PLOP3.LUT P3, PT, PT, PT, UP3, 0x80, 0x8 ;  /* 0x000000000008781c */ /* 0x000fe20003f6f038 */
[----:B------:R-:W-:-:S12]  /*4e30*/  IMAD.MOV.U32 R81, RZ, RZ, 0x10 ;  /* 0x00000010ff517424 */ /* 0x000fd800078e00ff */
[----:B-1----:R-:W-:-:S04]  /*4e40*/  @P3 IMAD.WIDE.U32 R80, R84, R81, UR6 ;  /* 0x0000000654503e25 */ /* 0x002fc8000f8e0051 */
[----:B0-----:R-:W-:-:S05]  /*4e50*/  @P0 IMAD.WIDE.U32 R82, R2, 0x10, R82 ;  /* 0x0000001002520825 */ /* 0x001fca00078e0052 */
[----:B------:R1:W-:Y:S04]  /*4e60*/  @P0 STG.E.128 desc[UR22][R82.64], R72 ;  /* 0x0000004852000986 */ /* 0x0003e8000c101d16 */
[----:B------:R1:W-:Y:S02]  /*4e70*/  @P3 STG.E.128 desc[UR22][R80.64], R76 ;  /* 0x0000004c50003986 */ /* 0x0003e4000c101d16 */
.L_x_1786:
[----:B------:R-:W-:Y:S05]  /*4e80*/  BSYNC.RECONVERGENT B0 ;  /* 0x0000000000007941 */ /* 0x000fea0003800200 */
.L_x_1785:
[----:B------:R-:W-:Y:S02]  /*4e90*/  UIADD3 UR30, UPT, UPT, UR30, UR28, URZ ;  /* 0x0000001c1e1e7290 */ /* 0x000fe4000fffe0ff */
[----:B------:R-:W-:Y:S02]  /*4ea0*/  UPLOP3.LUT UP1, UPT, UPT, UPT, UP1, 0x40, 0x4 ;  /* 0x000000000004789c */ /* 0x000fe40003f2e810 */
[----:B------:R-:W-:-:S09]  /*4eb0*/  UISETP.GE.AND UP0, UPT, UR30, UR29, UPT ;  /* 0x0000001d1e00728c */ /* 0x000fd2000bf06270 */
[----:B------:R-:W-:Y:S05]  /*4ec0*/  BRA.U !UP0, `(.L_x_1819) ;  /* 0xffffffb508587547 */ /* 0x000fea000b83ffff */
.L_x_1740:
[----:B------:R-:W2:Y:S08]  /*4ed0*/  S2UR UR6, SR_CTAID.X ;  /* 0x00000000000679c3 */ /* 0x000eb00000002500 */
[----:B------:R-:W3:Y:S08]  /*4ee0*/  LDC.64 R2, c[0x0][0x440] ;  /* 0x00011000ff027b82 */ /* 0x000ef00000000a00 */
[----:B------:R-:W4:Y:S01]  /*4ef0*/  LDC.64 R4, c[0x0][0x448] ;  /* 0x00011200ff047b82 */ /* 0x000f220000000a00 */
[----:B--2---:R-:W-:-:S06]  /*4f00*/  UIMAD UR6, UR6, UR20, URZ ;  /* 0x00000014060672a4 */ /* 0x004fcc000f8e02ff */
[----:B------:R-:W-:-:S04]  /*4f10*/  MOV R0, UR6 ;  /* 0x0000000600007c02 */ /* 0x000fc80008000f00 */
[----:B------:R-:W-:-:S05]  /*4f20*/  LEA.HI R111, R0, R111, RZ, 0x1d ;  /* 0x0000006f006f7211 */ /* 0x000fca00078fe8ff */
[----:B---3--:R-:W-:-:S04]  /*4f30*/  @P1 IMAD.WIDE.U32 R2, R111, 0x20, R2 ;  /* 0x000000206f021825 */ /* 0x008fc800078e0002 */
[----:B----4-:R-:W-:Y:S01]  /*4f40*/  @P1 IMAD.WIDE.U32 R4, R111, 0x20, R4 ;  /* 0x000000206f041825 */ /* 0x010fe200078e0004 */
[----:B------:R2:W-:Y:S04]  /*4f50*/  @P1 STG.E.128 desc[UR22][R2.64], R48 ;  /* 0x0000003002001986 */ /* 0x0005e8000c101d16 */
[----:B------:R2:W-:Y:S04]  /*4f60*/  @P1 STG.E.128 desc[UR22][R2.64+0x10], R52 ;  /* 0x0000103402001986 */ /* 0x0005e8000c101d16 */
[----:B------:R2:W-:Y:S04]  /*4f70*/  @P1 STG.E.128 desc[UR22][R4.64], R32 ;  /* 0x0000002004001986 */ /* 0x0005e8000c101d16 */
[----:B------:R2:W-:Y:S01]  /*4f80*/  @P1 STG.E.128 desc[UR22][R4.64+0x10], R36 ;  /* 0x0000102404001986 */ /* 0x0005e2000c101d16 */
[----:B------:R-:W-:Y:S05]  /*4f90*/  @!P2 EXIT ;  /* 0x000000000000a94d */ /* 0x000fea0003800000 */
[----:B--2---:R-:W2:Y:S01]  /*4fa0*/  LDC.64 R2, c[0x0][0x440] ;  /* 0x00011000ff027b82 */ /* 0x004ea20000000a00 */
[----:B------:R-:W-:-:S07]  /*4fb0*/  @P1 IADD3 R111, PT, PT, R111, 0x80, RZ ;  /* 0x000000806f6f1810 */ /* 0x000fce0007ffe0ff */
[----:B------:R-:W3:Y:S01]  /*4fc0*/  LDC.64 R4, c[0x0][0x448] ;  /* 0x00011200ff047b82 */ /* 0x000ee20000000a00 */
[----:B--2---:R-:W-:-:S05]  /*4fd0*/  IMAD.WIDE.U32 R2, R111, 0x20, R2 ;  /* 0x000000206f027825 */ /* 0x004fca00078e0002 */
[----:B------:R-:W-:Y:S01]  /*4fe0*/  STG.E.128 desc[UR22][R2.64], R56 ;  /* 0x0000003802007986 */ /* 0x000fe2000c101d16 */
[----:B---3--:R-:W-:-:S03]  /*4ff0*/  IMAD.WIDE.U32 R4, R111, 0x20, R4 ;  /* 0x000000206f047825 */ /* 0x008fc600078e0004 */
[----:B------:R-:W-:Y:S04]  /*5000*/  STG.E.128 desc[UR22][R2.64+0x10], R60 ;  /* 0x0000103c02007986 */ /* 0x000fe8000c101d16 */
[----:B------:R-:W-:Y:S04]  /*5010*/  STG.E.128 desc[UR22][R4.64], R40 ;  /* 0x0000002804007986 */ /* 0x000fe8000c101d16 */
[----:B------:R-:W-:Y:S01]  /*5020*/  STG.E.128 desc[UR22][R4.64+0x10], R44 ;  /* 0x0000102c04007986 */ /* 0x000fe2000c101d16 */
[----:B------:R-:W-:Y:S05]  /*5030*/  EXIT ;  /* 0x000000000000794d */ /* 0x000fea0003800000 */
.L_x_1820:
        /* <DEDUP_REMOVED lines=12> */
.L_x_8017:


//--------------------- .text._ZN10layer_norm22ln_bwd_finalize_kernelINS_22Kernel_traits_finalizeILj2048Ef13__nv_bfloat16S2_S2_fjLb0ELj1024ELj4ENS_18Kernel_traits_baseILj2048EfS2_S2_S2_fjLj1024EEEEELb0ELb1EEEvNS_9BwdParamsE --------------------------
	.section	.text._ZN10layer_norm22ln_bwd_finalize_kernelINS_22Kernel_traits_finalizeILj2048Ef13__nv_bfloat16S2_S2_fjLb0ELj1024ELj4ENS_18Kernel_traits_baseILj2048EfS2_S2_S2_fjLj1024EEEEELb0ELb1EEEvNS_9BwdParamsE,"ax",@progbits
	.align	128
        .global         _ZN10layer_norm22ln_bwd_finalize_kernelINS_22Kernel_traits_finalizeILj2048Ef13__nv_bfloat16S2_S2_fjLb0ELj1024ELj4ENS_18Kernel_traits_baseILj2048EfS2_S2_S2_fjLj1024EEEEELb0ELb1EEEvNS_9BwdParamsE
        .type           _ZN10layer_norm22ln_bwd_finalize_kernelINS_22Kernel_traits_finalizeILj2048Ef13__nv_bfloat16S2_S2_fjLb0ELj1024ELj4ENS_18Kernel_traits_baseILj2048EfS2_S2_S2_fjLj1024EEEEELb0ELb1EEEvNS_9BwdParamsE,@function
        .size           _ZN10layer_norm22ln_bwd_finalize_kernelINS_22Kernel_traits_finalizeILj2048Ef13__nv_bfloat16S2_S2_fjLb0ELj1024ELj4ENS_18Kernel_traits_baseILj2048EfS2_S2_S2_fjLj1024EEEEELb0ELb1EEEvNS_9BwdParamsE,(.L_x_8018 - _ZN10layer_norm22ln_bwd_finalize_kernelINS_22Kernel_traits_finalizeILj2048Ef13__nv_bfloat16S2_S2_fjLb0ELj1024ELj4ENS_18Kernel_traits_baseILj2048EfS2_S2_S2_fjLj1024EEEEELb0ELb1EEEvNS_9BwdParamsE)
        .other          _ZN10layer_norm22ln_bwd_finalize_kernelINS_22Kernel_traits_finalizeILj2048Ef13__nv_bfloat16S2_S2_fjLb0ELj1024ELj4ENS_18Kernel_traits_baseILj2048EfS2_S2_S2_fjLj1024EEEEELb0ELb1EEEvNS_9BwdParamsE,@"STO_CUDA_ENTRY STV_DEFAULT"
_ZN10layer_norm22ln_bwd_finalize_kernelINS_22Kernel_traits_finalizeILj2048Ef13__nv_bfloat16S2_S2_fjLb0ELj1024ELj4ENS_18Kernel_traits_baseILj2048EfS2_S2_S2_fjLj1024EEEEELb0ELb1EEEvNS_9BwdParamsE:
.text._ZN10layer_norm22ln_bwd_finalize_kernelINS_22Kernel_traits_finalizeILj2048Ef13__nv_bfloat16S2_S2_fjLb0ELj1024ELj4ENS_18Kernel_traits_baseILj2048EfS2_S2_S2_fjLj1024EEEEELb0ELb1EEEvNS_9BwdParamsE:
        /* <DEDUP_REMOVED lines=21> */
[----:B------:R-:W-:Y:S02]  /*0150*/  LOP3.LUT R3, RZ, R0, RZ, 0x33, !PT ;  /* 0x00000000ff037212 */ /* 0x000fe400078e33ff */
[----:B------:R-:W-:Y:S02]  /*0160*/  VIMNMX.U32 R2, PT, PT, R8, UR10, !PT ;  /* 0x0000000a08027c48 */ /* 0x000fe4000ffe0000 */
[----:B------:R-:W-:Y:S02]  /*0170*/  MOV R26, RZ ;  /* 0x000000ff001a7202 */ /* 0x000fe40000000f00 */
[----:B------:R-:W-:Y:S02]  /*0180*/  IADD3 R5, PT, PT, R2, R3, RZ ;  /* 0x0000000302057210 */ /* 0x000fe40007ffe0ff */
[----:B------:R-:W-:-:S02]  /*0190*/  MOV R2, RZ ;  /* 0x000000ff00027202 */ /* 0x000fc40000000f00 */
[C---:B------:R-:W-:Y:S02]  /*01a0*/  ISETP.GE.U32.AND P0, PT, R5.reuse, 0x1e0, PT ;  /* 0x000001e00500780c */ /* 0x040fe40003f06070 */
[----:B------:R-:W-:Y:S02]  /*01b0*/  MOV R3, R0 ;  /* 0x0000000000037202 */ /* 0x000fe40000000f00 */
        /* <DEDUP_REMOVED lines=25> */
[-C--:B------:R-:W-:Y:S01]  /*0350*/  IMAD R29, R28, R5.reuse, UR7 ;  /* 0x000000071c1d7e24 */ /* 0x080fe2000f8e0205 */
[C---:B------:R-:W-:Y:S01]  /*0360*/  IADD3 R8, PT, PT, R4.reuse, R8, RZ ;  /* 0x0000000804087210 */ /* 0x040fe20007ffe0ff */
[-C--:B------:R-:W-:Y:S01]  /*0370*/  IMAD R27, R27, R5.reuse, UR7 ;  /* 0x000000071b1b7e24 */ /* 0x080fe2000f8e0205 */
[C---:B------:R-:W-:Y:S01]  /*0380*/  IADD3 R10, PT, PT, R4.reuse, R10, RZ ;  /* 0x0000000a040a7210 */ /* 0x040fe20007ffe0ff */
[-C--:B------:R-:W-:Y:S01]  /*0390*/  IMAD R23, R23, R5.reuse, UR7 ;  /* 0x0000000717177e24 */ /* 0x080fe2000f8e0205 */
[----:B------:R-:W-:Y:S01]  /*03a0*/  IADD3 R12, PT, PT, R4, R12, RZ ;  /* 0x0000000c040c7210 */ /* 0x000fe20007ffe0ff */
[-C--:B------:R-:W-:Y:S01]  /*03b0*/  IMAD R7, R7, R5.reuse, UR7 ;  /* 0x0000000707077e24 */ /* 0x080fe2000f8e0205 */
[----:B------:R-:W-:Y:S01]  /*03c0*/  IADD3 R24, PT, PT, -R24, RZ, RZ ;  /* 0x000000ff18187210 */ /* 0x000fe20007ffe1ff */
[----:B------:R-:W-:-:S02]  /*03d0*/  IMAD R19, R19, R5, UR7 ;  /* 0x0000000713137e24 */ /* 0x000fc4000f8e0205 */
        /* <DEDUP_REMOVED lines=11> */
[C---:B------:R-:W-:Y:S01]  /*0490*/  IADD3 R9, PT, PT, R4.reuse, R9, RZ ;  /* 0x0000000904097210 */ /* 0x040fe20007ffe0ff */
[----:B------:R-:W-:Y:S01]  /*04a0*/  HFMA2 R2, -RZ, RZ, 0, 0 ;  /* 0x00000000ff027431 */ /* 0x000fe200000001ff */
[----:B------:R-:W-:-:S02]  /*04b0*/  IADD3 R11, PT, PT, R4, R11, RZ ;  /* 0x0000000b040b7210 */ /* 0x000fc40007ffe0ff */
[C---:B------:R-:W-:Y:S02]  /*04c0*/  IADD3 R13, PT, PT, R4.reuse, R13, RZ ;  /* 0x0000000d040d7210 */ /* 0x040fe40007ffe0ff */
[C---:B------:R-:W-:Y:S02]  /*04d0*/  IADD3 R6, PT, PT, R4.reuse, R21, RZ ;  /* 0x0000001504067210 */ /* 0x040fe40007ffe0ff */
[C---:B------:R-:W-:Y:S02]  /*04e0*/  IADD3 R17, PT, PT, R4.reuse, R17, RZ ;  /* 0x0000001104117210 */ /* 0x040fe40007ffe0ff */
[----:B------:R-:W-:Y:S02]  /*04f0*/  IADD3 R4, PT, PT, R4, R3, RZ ;  /* 0x0000000304047210 */ /* 0x000fe40007ffe0ff */
[----:B------:R-:W-:-:S07]  /*0500*/  MOV R3, R0 ;  /* 0x0000000000037202 */ /* 0x000fce0000000f00 */
.L_x_1825:
        /* <DEDUP_REMOVED lines=118> */
.L_x_1824:
[----:B------:R-:W-:Y:S05]  /*0c70*/  BSYNC.RECONVERGENT B1 ;  /* 0x0000000000017941 */ /* 0x000fea0003800200 */
.L_x_1823:
        /* <DEDUP_REMOVED lines=25> */
[----:B--2---:R-:W-:Y:S01]  /*0e10*/  IMAD.WIDE.U32 R20, R19, 0x4, R14 ;  /* 0x0000000413147825 */ /* 0x004fe200078e000e */
[----:B------:R0:W2:Y:S04]  /*0e20*/  LDG.E R22, desc[UR8][R12.64] ;  /* 0x000000080c167981 */ /* 0x0000a8000c1e1900 */
[----:B------:R1:W4:Y:S01]  /*0e30*/  LDG.E R23, desc[UR8][R20.64] ;  /* 0x0000000814177981 */ /* 0x000322000c1e1900 */
[----:B------:R-:W-:-:S04]  /*0e40*/  LEA R17, R18, R19, 0x6 ;  /* 0x0000001312117211 */ /* 0x000fc800078e30ff */
[C---:B------:R-:W-:Y:S02]  /*0e50*/  LEA R27, R18.reuse, R17, 0x5 ;  /* 0x00000011121b7211 */ /* 0x040fe400078e28ff */
[----:B------:R-:W-:Y:S01]  /*0e60*/  LEA R19, R18, R19, 0x7 ;  /* 0x0000001312137211 */ /* 0x000fe200078e38ff */
[----:B------:R-:W-:-:S04]  /*0e70*/  IMAD.WIDE.U32 R24, R25, 0x4, R14 ;  /* 0x0000000419187825 */ /* 0x000fc800078e000e */
[----:B0-----:R-:W-:-:S04]  /*0e80*/  IMAD.WIDE.U32 R12, R27, 0x4, R10 ;  /* 0x000000041b0c7825 */ /* 0x001fc800078e000a */
[--C-:B-1----:R-:W-:Y:S02]  /*0e90*/  IMAD.WIDE.U32 R20, R19, 0x4, R10.reuse ;  /* 0x0000000413147825 */ /* 0x102fe400078e000a */
[----:B------:R-:W5:Y:S02]  /*0ea0*/  LDG.E R13, desc[UR8][R12.64] ;  /* 0x000000080c0d7981 */ /* 0x000f64000c1e1900 */
[----:B------:R-:W-:Y:S02]  /*0eb0*/  IMAD.WIDE.U32 R28, R17, 0x4, R10 ;  /* 0x00000004111c7825 */ /* 0x000fe400078e000a */
[----:B------:R0:W5:Y:S04]  /*0ec0*/  LDG.E R8, desc[UR8][R20.64] ;  /* 0x0000000814087981 */ /* 0x000168000c1e1900 */
[----:B------:R1:W5:Y:S04]  /*0ed0*/  LDG.E R9, desc[UR8][R28.64] ;  /* 0x000000081c097981 */ /* 0x000368000c1e1900 */
[----:B------:R1:W5:Y:S01]  /*0ee0*/  LDG.E R12, desc[UR8][R24.64] ;  /* 0x00000008180c7981 */ /* 0x000362000c1e1900 */
[CC--:B0-----:R-:W-:Y:S01]  /*0ef0*/  LEA R21, R18.reuse, R19.reuse, 0x5 ;  /* 0x0000001312157211 */ /* 0x0c1fe200078e28ff */
[----:B-1----:R-:W-:Y:S01]  /*0f00*/  IMAD.WIDE.U32 R28, R19, 0x4, R14 ;  /* 0x00000004131c7825 */ /* 0x002fe200078e000e */
[----:B------:R-:W-:-:S03]  /*0f10*/  LEA R19, R18, R19, 0x6 ;  /* 0x0000001312137211 */ /* 0x000fc600078e30ff */
[----:B------:R-:W-:-:S04]  /*0f20*/  IMAD.WIDE.U32 R24, R21, 0x4, R10 ;  /* 0x0000000415187825 */ /* 0x000fc800078e000a */
[----:B------:R-:W-:-:S06]  /*0f30*/  IMAD.WIDE.U32 R20, R21, 0x4, R14 ;  /* 0x0000000415147825 */ /* 0x000fcc00078e000e */
[----:B------:R-:W5:Y:S01]  /*0f40*/  LDG.E R20, desc[UR8][R20.64] ;  /* 0x0000000814147981 */ /* 0x000f62000c1e1900 */
[----:B---3--:R-:W-:Y:S01]  /*0f50*/  FADD.FTZ R26, R26, R16 ;  /* 0x000000101a1a7221 */ /* 0x008fe20000010000 */
[----:B------:R-:W-:-:S04]  /*0f60*/  IMAD.WIDE.U32 R16, R17, 0x4, R14 ;  /* 0x0000000411107825 */ /* 0x000fc800078e000e */
[----:B--2---:R-:W-:Y:S01]  /*0f70*/  FADD.FTZ R22, R26, R22 ;  /* 0x000000161a167221 */ /* 0x004fe20000010000 */
[----:B------:R-:W-:Y:S01]  /*0f80*/  IMAD.WIDE.U32 R26, R27, 0x4, R14 ;  /* 0x000000041b1a7825 */ /* 0x000fe200078e000e */
[----:B------:R-:W2:Y:S03]  /*0f90*/  LDG.E R16, desc[UR8][R16.64] ;  /* 0x0000000810107981 */ /* 0x000ea6000c1e1900 */
[----:B----4-:R-:W-:Y:S02]  /*0fa0*/  FADD.FTZ R23, R2, R23 ;  /* 0x0000001702177221 */ /* 0x010fe40000010000 */
[----:B------:R-:W3:Y:S04]  /*0fb0*/  LDG.E R26, desc[UR8][R26.64] ;  /* 0x000000081a1a7981 */ /* 0x000ee8000c1e1900 */
[----:B------:R0:W4:Y:S04]  /*0fc0*/  LDG.E R2, desc[UR8][R24.64] ;  /* 0x0000000818027981 */ /* 0x000128000c1e1900 */
[----:B------:R1:W4:Y:S01]  /*0fd0*/  LDG.E R17, desc[UR8][R28.64] ;  /* 0x000000081c117981 */ /* 0x000322000c1e1900 */
[----:B0-----:R-:W-:Y:S01]  /*0fe0*/  LEA R25, R18, R19, 0x5 ;  /* 0x0000001312197211 */ /* 0x001fe200078e28ff */
[----:B-1----:R-:W-:-:S04]  /*0ff0*/  IMAD.WIDE.U32 R28, R19, 0x4, R10 ;  /* 0x00000004131c7825 */ /* 0x002fc800078e000a */
[----:B------:R-:W-:Y:S01]  /*1000*/  IMAD.WIDE.U32 R18, R19, 0x4, R14 ;  /* 0x0000000413127825 */ /* 0x000fe200078e000e */
[----:B------:R-:W4:Y:S03]  /*1010*/  LDG.E R24, desc[UR8][R28.64] ;  /* 0x000000081c187981 */ /* 0x000f26000c1e1900 */
[C---:B------:R-:W-:Y:S02]  /*1020*/  IMAD.WIDE.U32 R10, R25.reuse, 0x4, R10 ;  /* 0x00000004190a7825 */ /* 0x040fe400078e000a */
[----:B------:R-:W4:Y:S02]  /*1030*/  LDG.E R18, desc[UR8][R18.64] ;  /* 0x0000000812127981 */ /* 0x000f24000c1e1900 */
[----:B------:R-:W-:Y:S02]  /*1040*/  IMAD.WIDE.U32 R14, R25, 0x4, R14 ;  /* 0x00000004190e7825 */ /* 0x000fe400078e000e */
[----:B------:R-:W4:Y:S04]  /*1050*/  LDG.E R10, desc[UR8][R10.64] ;  /* 0x000000080a0a7981 */ /* 0x000f28000c1e1900 */
[----:B------:R-:W4:Y:S01]  /*1060*/  LDG.E R14, desc[UR8][R14.64] ;  /* 0x000000080e0e7981 */ /* 0x000f22000c1e1900 */
[----:B-----5:R-:W-:Y:S01]  /*1070*/  FADD.FTZ R23, R23, R12 ;  /* 0x0000000c17177221 */ /* 0x020fe20000010000 */
[----:B------:R-:W-:-:S04]  /*1080*/  FADD.FTZ R22, R22, R9 ;  /* 0x0000000916167221 */ /* 0x000fc80000010000 */
[----:B------:R-:W-:-:S04]  /*1090*/  FADD.FTZ R13, R22, R13 ;  /* 0x0000000d160d7221 */ /* 0x000fc80000010000 */
[----:B------:R-:W-:Y:S01]  /*10a0*/  FADD.FTZ R13, R13, R8 ;  /* 0x000000080d0d7221 */ /* 0x000fe20000010000 */
[----:B------:R-:W-:Y:S01]  /*10b0*/  IADD3 R3, PT, PT, R3, 0x100, RZ ;  /* 0x0000010003037810 */ /* 0x000fe20007ffe0ff */
[----:B--2---:R-:W-:-:S04]  /*10c0*/  FADD.FTZ R23, R23, R16 ;  /* 0x0000001017177221 */ /* 0x004fc80000010000 */
[----:B---3--:R-:W-:Y:S01]  /*10d0*/  FADD.FTZ R26, R23, R26 ;  /* 0x0000001a171a7221 */ /* 0x008fe20000010000 */
[----:B----4-:R-:W-:-:S03]  /*10e0*/  FADD.FTZ R13, R13, R2 ;  /* 0x000000020d0d7221 */ /* 0x010fc60000010000 */
[----:B------:R-:W-:-:S04]  /*10f0*/  FADD.FTZ R17, R26, R17 ;  /* 0x000000111a117221 */ /* 0x000fc80000010000 */
[----:B------:R-:W-:Y:S01]  /*1100*/  FADD.FTZ R17, R17, R20 ;  /* 0x0000001411117221 */ /* 0x000fe20000010000 */
[----:B------:R-:W-:-:S03]  /*1110*/  FADD.FTZ R13, R13, R24 ;  /* 0x000000180d0d7221 */ /* 0x000fc60000010000 */
[----:B------:R-:W-:Y:S01]  /*1120*/  FADD.FTZ R17, R17, R18 ;  /* 0x0000001211117221 */ /* 0x000fe20000010000 */
[----:B------:R-:W-:-:S03]  /*1130*/  FADD.FTZ R26, R13, R10 ;  /* 0x0000000a0d1a7221 */ /* 0x000fc60000010000 */
[----:B------:R-:W-:-:S07]  /*1140*/  FADD.FTZ R2, R17, R14 ;  /* 0x0000000e11027221 */ /* 0x000fce0000010000 */
.L_x_1827:
[----:B------:R-:W-:Y:S05]  /*1150*/  BSYNC.RECONVERGENT B1 ;  /* 0x0000000000017941 */ /* 0x000fea0003800200 */
.L_x_1826:
        /* <DEDUP_REMOVED lines=16> */
[----:B------:R-:W3:Y:S01]  /*1260*/  LDG.E R7, desc[UR8][R22.64] ;  /* 0x0000000816077981 */ /* 0x000ee2000c1e1900 */
[----:B------:R-:W-:Y:S01]  /*1270*/  LEA R25, R12, R15, 0x5 ;  /* 0x0000000f0c197211 */ /* 0x000fe200078e28ff */
[----:B------:R-:W-:Y:S02]  /*1280*/  IMAD.WIDE.U32 R16, R17, 0x4, R8 ;  /* 0x0000000411107825 */ /* 0x000fe400078e0008 */
        /* <DEDUP_REMOVED lines=19> */
.L_x_1829:
[----:B------:R-:W-:Y:S05]  /*13c0*/  BSYNC.RECONVERGENT B1 ;  /* 0x0000000000017941 */ /* 0x000fea0003800200 */
.L_x_1828:
[----:B------:R-:W-:Y:S05]  /*13d0*/  @!P1 BRA `(.L_x_1822) ;  /* 0x0000000000449947 */ /* 0x000fea0003800000 */
[----:B------:R-:W0:Y:S01]  /*13e0*/  LDC R14, c[0x0][0x388] ;  /* 0x0000e200ff0e7b82 */ /* 0x000e220000000800 */
[----:B------:R-:W-:Y:S02]  /*13f0*/  LOP3.LUT R6, R6, 0x1f, RZ, 0xc0, !PT ;  /* 0x0000001f06067812 */ /* 0x000fe400078ec0ff */
[----:B------:R-:W-:-:S05]  /*1400*/  IADD3 R12, PT, PT, -R5, RZ, RZ ;  /* 0x000000ff050c7210 */ /* 0x000fca0007ffe1ff */
[----:B------:R-:W1:Y:S08]  /*1410*/  LDC.64 R8, c[0x0][0x440] ;  /* 0x00011000ff087b82 */ /* 0x000e700000000a00 */
[----:B------:R-:W2:Y:S01]  /*1420*/  LDC.64 R10, c[0x0][0x448] ;  /* 0x00011200ff0a7b82 */ /* 0x000ea20000000a00 */
[----:B0-----:R-:W-:-:S05]  /*1430*/  IMAD R3, R3, R14, UR7 ;  /* 0x0000000703037e24 */ /* 0x001fca000f8e020e */
[----:B------:R-:W-:-:S07]  /*1440*/  IADD3 R3, PT, PT, R6, R3, RZ ;  /* 0x0000000306037210 */ /* 0x000fce0007ffe0ff */
.L_x_1830:
        /* <DEDUP_REMOVED lines=10> */
.L_x_1822:
[----:B------:R-:W-:Y:S05]  /*14f0*/  BSYNC.RECONVERGENT B0 ;  /* 0x0000000000007941 */ /* 0x000fea0003800200 */
.L_x_1821:
        /* <DEDUP_REMOVED lines=55> */
.L_x_1831:
        /* <DEDUP_REMOVED lines=9> */
.L_x_8018:


//--------------------- .text._ZN10layer_norm13ln_bwd_kernelINS_13Kernel_traitsIf13__nv_bfloat16S2_S2_fjLj2048ELj1ELj1ELj4ELj16ENS_18Kernel_traits_baseILj2048EfS2_S2_S2_fjLj128EEEEELb1ELb0ELb1ELb1EEEvNS_9BwdParamsE --------------------------
	.section	.text._ZN10layer_norm13ln_bwd_kernelINS_13Kernel_traitsIf13__nv_bfloat16S2_S2_fjLj2048ELj1ELj1ELj4ELj16ENS_18Kernel_traits_baseILj2048EfS2_S2_S2_fjLj128EEEEELb1ELb0ELb1ELb1EEEvNS_9BwdParamsE,"ax",@progbits
	.align	128
        .global         _ZN10layer_norm13ln_bwd_kernelINS_13Kernel_traitsIf13__nv_bfloat16S2_S2_fjLj2048ELj1ELj1ELj4ELj16ENS_18Kernel_traits_baseILj2048EfS2_S2_S2_fjLj128EEEEELb1ELb0ELb1ELb1EEEvNS_9BwdParamsE
        .type           _ZN10layer_norm13ln_bwd_kernelINS_13Kernel_traitsIf13__nv_bfloat16S2_S2_fjLj2048ELj1ELj1ELj4ELj16ENS_18Kernel_traits_baseILj2048EfS2_S2_S2_fjLj128EEEEELb1ELb0ELb1ELb1EEEvNS_9BwdParamsE,@function
        .size           _ZN10layer_norm13ln_bwd_kernelINS_13Kernel_traitsIf13__nv_bfloat16S2_S2_fjLj2048ELj1ELj1ELj4ELj16ENS_18Kernel_traits_baseILj2048EfS2_S2_S2_fjLj128EEEEELb1ELb0ELb1ELb1EEEvNS_9BwdParamsE,(.L_x_8019 - _ZN10layer_norm13ln_bwd_kernelINS_13Kernel_traitsIf13__nv_bfloat16S2_S2_fjLj2048ELj1ELj1ELj4ELj16ENS_18Kernel_traits_baseILj2048EfS2_S2_S2_fjLj128EEEEELb1ELb0ELb1ELb1EEEvNS_9BwdParamsE)
        .other          _ZN10layer_norm13ln_bwd_kernelINS_13Kernel_traitsIf13__nv_bfloat16S2_S2_fjLj2048ELj1ELj1ELj4ELj16ENS_18Kernel_traits_baseILj2048EfS2_S2_S2_fjLj128EEEEELb1ELb0ELb1ELb1EEEvNS_9BwdParamsE,@"STO_CUDA_ENTRY STV_DEFAULT"
_ZN10layer_norm13ln_bwd_kernelINS_13Kernel_traitsIf13__nv_bfloat16S2_S2_fjLj2048ELj1ELj1ELj4ELj16ENS_18Kernel_traits_baseILj2048EfS2_S2_S2_fjLj128EEEEELb1ELb0ELb1ELb1EEEvNS_9BwdParamsE:
.text._ZN10layer_norm13ln_bwd_kernelINS_13Kernel_traitsIf13__nv_bfloat16S2_S2_fjLj2048ELj1ELj1ELj4ELj16ENS_18Kernel_traits_baseILj2048EfS2_S2_S2_fjLj128EEEEELb1ELb0ELb1ELb1EEEvNS_9BwdParamsE:
        /* <DEDUP_REMOVED lines=28> */
[----:B------:R-:W0:Y:S01]  /*01c0*/  LDCU.64 UR12, c[0x0][0x478] ;  /* 0x00008f00ff0c77ac */ /* 0x000e220008000a00 */
[----:B------:R-:W0:Y:S02]  /*01d0*/  LDCU.128 UR16, c[0x0][0x3c0] ;  /* 0x00007800ff1077ac */ /* 0x000e240008000c00 */
[----:B0-----:R-:W-:Y:S01]  /*01e0*/  IMAD.WIDE.U32 R2, R109, 0x20, R2 ;  /* 0x000000206d027825 */ /* 0x001fe200078e0002 */
[----:B------:R-:W0:Y:S04]  /*01f0*/  LDCU.128 UR20, c[0x0][0x3f0] ;  /* 0x00007e00ff1477ac */ /* 0x000e280008000c00 */
[----:B--2---:R2:W5:Y:S01]  /*0200*/  LDG.E.128 R36, desc[UR14][R2.64] ;  /* 0x0000000e02247981 */ /* 0x004562000c1e1d00 */
[----:B------:R-:W0:Y:S03]  /*0210*/  LDCU.64 UR28, c[0x0][0x380] ;  /* 0x00007000ff1c77ac */ /* 0x000e260008000a00 */
[----:B------:R2:W5:Y:S04]  /*0220*/  LDG.E.128 R32, desc[UR14][R2.64+0x10] ;  /* 0x0000100e02207981 */ /* 0x000568000c1e1d00 */
[----:B------:R2:W5:Y:S04]  /*0230*/  LDG.E.128 R28, desc[UR14][R2.64+0x1000] ;  /* 0x0010000e021c7981 */ /* 0x000568000c1e1d00 */
[----:B------:R2:W5:Y:S01]  /*0240*/  LDG.E.128 R24, desc[UR14][R2.64+0x1010] ;  /* 0x0010100e02187981 */ /* 0x000562000c1e1d00 */
[----:B------:R-:W-:Y:S01]  /*0250*/  HFMA2 R68, -RZ, RZ, 0, 0 ;  /* 0x00000000ff447431 */ /* 0x000fe200000001ff */
[----:B-1-34-:R-:W-:-:S11]  /*0260*/  UPLOP3.LUT UP1, UPT, UPT, UPT, UPT, 0x40, 0x4 ;  /* 0x000000000004789c */ /* 0x01afd60003f2e870 */
.L_x_1901:
[----:B0-----:R-:W-:-:S06]  /*0270*/  UIMAD.WIDE UR6, UR4, 0x4, UR22 ;  /* 0x00000004040678a5 */ /* 0x001fcc000f8e0216 */
[----:B---3--:R-:W-:Y:S02]  /*0280*/  MOV R82, UR6 ;  /* 0x0000000600527c02 */ /* 0x008fe40008000f00 */
[----:B------:R-:W-:Y:S01]  /*0290*/  MOV R83, UR7 ;  /* 0x0000000700537c02 */ /* 0x000fe20008000f00 */
[----:B------:R-:W-:-:S04]  /*02a0*/  UIMAD.WIDE UR6, UR4, 0x4, UR18 ;  /* 0x00000004040678a5 */ /* 0x000fc8000f8e0212 */
[----:B------:R-:W3:Y:S02]  /*02b0*/  LDG.E R82, desc[UR14][R82.64] ;  /* 0x0000000e52527981 */ /* 0x000ee4000c1e1900 */
[----:B------:R-:W-:Y:S01]  /*02c0*/  IMAD.U32 R84, RZ, RZ, UR6 ;  /* 0x00000006ff547e24 */ /* 0x000fe2000f8e00ff */
[----:B------:R-:W-:Y:S01]  /*02d0*/  MOV R85, UR7 ;  /* 0x0000000700557c02 */ /* 0x000fe20008000f00 */
[----:B------:R-:W-:-:S04]  /*02e0*/  UIMAD.WIDE UR6, UR4, 0x4, UR20 ;  /* 0x00000004040678a5 */ /* 0x000fc8000f8e0214 */
[----:B------:R-:W4:Y:S02]  /*02f0*/  LDG.E R84, desc[UR14][R84.64] ;  /* 0x0000000e54547981 */ /* 0x000f24000c1e1900 */
[----:B------:R-:W-:Y:S02]  /*0300*/  MOV R80, UR6 ;  /* 0x0000000600507c02 */ /* 0x000fe40008000f00 */
[----:B------:R-:W-:-:S05]  /*0310*/  MOV R81, UR7 ;  /* 0x0000000700517c02 */ /* 0x000fca0008000f00 */
[----:B-----5:R0:W5:Y:S01]  /*0320*/  LDG.E R0, desc[UR14][R80.64] ;  /* 0x0000000e50007981 */ /* 0x020162000c1e1900 */
[----:B---3--:R-:W-:Y:S02]  /*0330*/  R2UR UR31, R82 ;  /* 0x00000000521f72ca */ /* 0x008fe400000e0000 */
[----:B----4-:R-:W-:-:S11]  /*0340*/  R2UR UR30, R84 ;  /* 0x00000000541e72ca */ /* 0x010fd600000e0000 */
[----:B------:R-:W-:-:S09]  /*0350*/  UISETP.GE.AND UP2, UPT, UR31, 0x1, UPT ;  /* 0x000000011f00788c */ /* 0x000fd2000bf46270 */
[----:B0-----:R-:W-:Y:S05]  /*0360*/  BRA.U !UP2, `(.L_x_1833) ;  /* 0x0000000d0a507547 */ /* 0x001fea000b800000 */
[----:B------:R-:W2:Y:S01]  /*0370*/  LDC R89, c[0x0][0x388] ;  /* 0x0000e200ff597b82 */ /* 0x000ea20000000800 */
[----:B------:R-:W-:-:S07]  /*0380*/  UIADD3 UR5, UPT, UPT, UR31, -0x1, URZ ;  /* 0xffffffff1f057890 */ /* 0x000fce000fffe0ff */
[----:B------:R-:W0:Y:S08]  /*0390*/  LDC.64 R8, c[0x0][0x3a8] ;  /* 0x0000ea00ff087b82 */ /* 0x000e300000000a00 */
[----:B------:R-:W1:Y:S01]  /*03a0*/  LDC.64 R4, c[0x0][0x428] ;  /* 0x00010a00ff047b82 */ /* 0x000e620000000a00 */
[C---:B--2---:R-:W-:Y:S01]  /*03b0*/  IMAD R2, R89.reuse, UR4, RZ ;  /* 0x0000000459027c24 */ /* 0x044fe2000f8e02ff */
[----:B------:R-:W-:Y:S01]  /*03c0*/  UIMAD.WIDE UR6, UR4, 0x4, UR16 ;  /* 0x00000004040678a5 */ /* 0x000fe2000f8e0210 */
[----:B------:R-:W-:Y:S01]  /*03d0*/  IMAD R6, R89, UR5, RZ ;  /* 0x0000000559067c24 */ /* 0x000fe2000f8e02ff */
[----:B-----5:R-:W-:-:S04]  /*03e0*/  ISETP.GE.AND P1, PT, R0, 0x1, PT ;  /* 0x000000010000780c */ /* 0x020fc80003f26270 */
[----:B------:R-:W2:Y:S01]  /*03f0*/  LDC.64 R98, c[0x0][0x3b0] ;  /* 0x0000ec00ff627b82 */ /* 0x000ea20000000a00 */
[----:B------:R-:W-:-:S04]  /*0400*/  SHF.R.S32.HI R3, RZ, 0x1f, R2 ;  /* 0x0000001fff037819 */ /* 0x000fc80000011402 */
[----:B------:R-:W-:Y:S02]  /*0410*/  LEA.HI R2, R3, R2, RZ, 0x3 ;  /* 0x0000000203027211 */ /* 0x000fe400078f18ff */
[----:B------:R-:W-:Y:S02]  /*0420*/  SHF.R.S32.HI R3, RZ, 0x1f, R6 ;  /* 0x0000001fff037819 */ /* 0x000fe40000011406 */
[----:B------:R-:W-:Y:S02]  /*0430*/  LEA.HI.SX32 R91, R2, R109, 0x1d ;  /* 0x0000006d025b7211 */ /* 0x000fe400078feaff */
[----:B------:R-:W-:-:S03]  /*0440*/  LEA.HI R6, R3, R6, RZ, 0x3 ;  /* 0x0000000603067211 */ /* 0x000fc600078f18ff */
[C---:B------:R-:W-:Y:S01]  /*0450*/  VIADD R93, R91.reuse, 0x80 ;  /* 0x000000805b5d7836 */ /* 0x040fe20000000000 */
[----:B------:R-:W-:Y:S01]  /*0460*/  LEA.HI.SX32 R7, R6, R109, 0x1d ;  /* 0x0000006d06077211 */ /* 0x000fe200078feaff */
[--C-:B0-----:R-:W-:Y:S01]  /*0470*/  IMAD.WIDE.U32 R80, R91, 0x10, R8.reuse ;  /* 0x000000105b507825 */ /* 0x101fe200078e0008 */
[----:B------:R-:W-:Y:S02]  /*0480*/  MOV R2, UR6 ;  /* 0x0000000600027c02 */ /* 0x000fe40008000f00 */
[----:B------:R-:W-:Y:S01]  /*0490*/  MOV R3, UR7 ;  /* 0x0000000700037c02 */ /* 0x000fe20008000f00 */
[----:B------:R-:W-:Y:S02]  /*04a0*/  IMAD.WIDE.U32 R8, R93, 0x10, R8 ;  /* 0x000000105d087825 */ /* 0x000fe400078e0008 */
[----:B------:R-:W3:Y:S02]  /*04b0*/  LDG.E.128 R80, desc[UR14][R80.64] ;  /* 0x0000000e50507981 */ /* 0x000ee4000c1e1d00 */
[C-C-:B-1----:R-:W-:Y:S01]  /*04c0*/  IMAD.WIDE.U32 R12, R7.reuse, 0x10, R4.reuse ;  /* 0x00000010070c7825 */ /* 0x142fe200078e0004 */
[----:B------:R-:W-:Y:S01]  /*04d0*/  IADD3 R7, PT, PT, R7, 0x80, RZ ;  /* 0x0000008007077810 */ /* 0x000fe20007ffe0ff */
[----:B------:R0:W4:Y:S04]  /*04e0*/  LDG.E R2, desc[UR14][R2.64] ;  /* 0x0000000e02027981 */ /* 0x000128000c1e1900 */
[----:B------:R-:W4:Y:S01]  /*04f0*/  LDG.E.128 R8, desc[UR14][R8.64] ;  /* 0x0000000e08087981 */ /* 0x000f22000c1e1d00 */
[----:B------:R-:W-:-:S03]  /*0500*/  IMAD.WIDE.U32 R4, R7, 0x10, R4 ;  /* 0x0000001007047825 */ /* 0x000fc600078e0004 */
[----:B------:R-:W4:Y:S04]  /*0510*/  LDG.E.128 R12, desc[UR14][R12.64] ;  /* 0x0000000e0c0c7981 */ /* 0x000f28000c1e1d00 */
[----:B------:R-:W4:Y:S01]  /*0520*/  LDG.E.128 R4, desc[UR14][R4.64] ;  /* 0x0000000e04047981 */ /* 0x000f22000c1e1d00 */
[----:B------:R-:W-:-:S04]  /*0530*/  @P1 VIADD R88, R0, 0xffffffff ;  /* 0xffffffff00581836 */ /* 0x000fc80000000000 */
[----:B------:R-:W-:-:S05]  /*0540*/  @P1 IMAD R88, R88, R89, RZ ;  /* 0x0000005958581224 */ /* 0x000fca00078e02ff */
[----:B0-----:R-:W-:Y:S01]  /*0550*/  @P1 SHF.R.S32.HI R3, RZ, 0x1f, R88 ;  /* 0x0000001fff031819 */ /* 0x001fe20000011458 */
[----:B------:R-:W-:-:S03]  /*0560*/  HFMA2 R101, -RZ, RZ, 0, 0 ;  /* 0x00000000ff657431 */ /* 0x000fc600000001ff */
[----:B------:R-:W-:-:S04]  /*0570*/  @P1 LEA.HI R88, R3, R88, RZ, 0x3 ;  /* 0x0000005803581211 */ /* 0x000fc800078f18ff */
[----:B------:R-:W-:-:S04]  /*0580*/  @P1 LEA.HI.SX32 R101, R88, R109, 0x1d ;  /* 0x0000006d58651211 */ /* 0x000fc800078feaff */
[C---:B------:R-:W-:Y:S01]  /*0590*/  IADD3 R3, PT, PT, R101.reuse, 0x80, RZ ;  /* 0x0000008065037810 */ /* 0x040fe20007ffe0ff */
[----:B--2---:R-:W-:-:S04]  /*05a0*/  IMAD.WIDE.U32 R100, R101, 0x8, R98 ;  /* 0x0000000865647825 */ /* 0x004fc800078e0062 */
[----:B------:R-:W-:Y:S02]  /*05b0*/  IMAD.WIDE.U32 R98, R3, 0x8, R98 ;  /* 0x0000000803627825 */ /* 0x000fe400078e0062 */
[----:B------:R-:W5:Y:S04]  /*05c0*/  LDG.E.64 R100, desc[UR14][R100.64] ;  /* 0x0000000e64647981 */ /* 0x000f68000c1e1b00 */
[----:B------:R-:W5:Y:S01]  /*05d0*/  LDG.E.64 R98, desc[UR14][R98.64] ;  /* 0x0000000e62627981 */ /* 0x000f62000c1e1b00 */
[----:B------:R-:W-:Y:S02]  /*05e0*/  UMOV UR7, UR10 ;  /* 0x0000000a00077c82 */ /* 0x000fe40008000000 */
[----:B------:R-:W-:Y:S01]  /*05f0*/  ISETP.NE.U32.AND P0, PT, RZ, UR7, PT ;  /* 0x00000007ff007c0c */ /* 0x000fe2000bf05070 */
[----:B------:R-:W-:-:S03]  /*0600*/  UMOV UR8, UR11 ;  /* 0x0000000b00087c82 */ /* 0x000fc60008000000 */
[----:B------:R-:W-:-:S13]  /*0610*/  ISETP.NE.AND.EX P0, PT, RZ, UR8, PT, P0 ;  /* 0x00000008ff007c0c */ /* 0x000fda000bf05300 */
[----:B------:R-:W0:Y:S08]  /*0620*/  @P0 LDC.64 R84, c[0x0][0x438] ;  /* 0x00010e00ff540b82 */ /* 0x000e300000000a00 */
[----:B------:R-:W1:Y:S01]  /*0630*/  @P0 LDC.64 R86, c[0x0][0x438] ;  /* 0x00010e00ff560b82 */ /* 0x000e620000000a00 */
[----:B0-----:R-:W-:-:S05]  /*0640*/  @P0 IMAD.WIDE.U32 R84, R91, 0x10, R84 ;  /* 0x000000105b540825 */ /* 0x001fca00078e0054 */
[----:B------:R0:W5:Y:S01]  /*0650*/  @P0 LDG.E.128 R20, desc[UR14][R84.64] ;  /* 0x0000000e54140981 */ /* 0x000162000c1e1d00 */
[----:B-1----:R-:W-:-:S05]  /*0660*/  @P0 IMAD.WIDE.U32 R86, R93, 0x10, R86 ;  /* 0x000000105d560825 */ /* 0x002fca00078e0056 */
[----:B------:R1:W5:Y:S01]  /*0670*/  @P0 LDG.E.128 R16, desc[UR14][R86.64] ;  /* 0x0000000e56100981 */ /* 0x000362000c1e1d00 */
[----:B------:R-:W-:Y:S02]  /*0680*/  ISETP.NE.AND P0, PT, RZ, UR24, PT ;  /* 0x00000018ff007c0c */ /* 0x000fe4000bf05270 */
[C---:B---3--:R-:W-:Y:S02]  /*0690*/  PRMT R90, R80.reuse, 0x7632, R90 ;  /* 0x00007632505a7816 */ /* 0x048fe4000000005a */
[----:B------:R-:W-:Y:S02]  /*06a0*/  SHF.L.U32 R3, R80, 0x10, RZ ;  /* 0x0000001050037819 */ /* 0x000fe400000006ff */
[----:B------:R-:W-:Y:S02]  /*06b0*/  PRMT R80, R81, 0x7632, R80 ;  /* 0x0000763251507816 */ /* 0x000fe40000000050 */
[----:B------:R-:W-:Y:S02]  /*06c0*/  PRMT R92, R83, 0x7632, R92 ;  /* 0x00007632535c7816 */ /* 0x000fe4000000005c */
[----:B----4-:R-:W-:-:S02]  /*06d0*/  FSEL R103, R2, RZ, !P0 ;  /* 0x000000ff02677208 */ /* 0x010fc40004000000 */
[----:B0-----:R-:W-:Y:S01]  /*06e0*/  PRMT R85, R9, 0x7632, R85 ;  /* 0x0000763209557816 */ /* 0x001fe20000000055 */
[----:B------:R-:W-:Y:S01]  /*06f0*/  IMAD.U32 R105, R81, 0x10000, RZ ;  /* 0x0001000051697824 */ /* 0x000fe200078e00ff */
[----:B------:R-:W-:Y:S02]  /*0700*/  PRMT R2, R8, 0x7632, R2 ;  /* 0x0000763208027816 */ /* 0x000fe40000000002 */
[----:B------:R-:W-:Y:S02]  /*0710*/  PRMT R81, R82, 0x7632, R81 ;  /* 0x0000763252517816 */ /* 0x000fe40000000051 */
[----:B------:R-:W-:Y:S02]  /*0720*/  PRMT R96, R10, 0x7632, R96 ;  /* 0x000076320a607816 */ /* 0x000fe40000000060 */
[C---:B------:R-:W-:Y:S02]  /*0730*/  PRMT R97, R11.reuse, 0x7632, R97 ;  /* 0x000076320b617816 */ /* 0x040fe40000000061 */
[----:B------:R-:W-:Y:S01]  /*0740*/  SHF.L.U32 R102, R11, 0x10, RZ ;  /* 0x000000100b667819 */ /* 0x000fe200000006ff */
[----:B------:R-:W-:Y:S01]  /*0750*/  IMAD.U32 R11, R80, 0x10000, RZ ;  /* 0x00010000500b7824 */ /* 0x000fe200078e00ff */
[----:B------:R-:W-:Y:S01]  /*0760*/  SHF.L.U32 R92, R92, 0x10, RZ ;  /* 0x000000105c5c7819 */ /* 0x000fe200000006ff */
[----:B-1----:R-:W-:Y:S01]  /*0770*/  IMAD.U32 R87, R13, 0x10000, RZ ;  /* 0x000100000d577824 */ /* 0x002fe200078e00ff */
[----:B------:R-:W-:Y:S01]  /*0780*/  SHF.L.U32 R84, R8, 0x10, RZ ;  /* 0x0000001008547819 */ /* 0x000fe200000006ff */
[----:B------:R-:W-:Y:S01]  /*0790*/  FADD.FTZ R3, -R103, R3 ;  /* 0x0000000367037221 */ /* 0x000fe20000010100 */
[----:B------:R-:W-:Y:S01]  /*07a0*/  PRMT R86, R13, 0x7632, R86 ;  /* 0x000076320d567816 */ /* 0x000fe20000000056 */
[----:B------:R-:W-:Y:S01]  /*07b0*/  IMAD.U32 R85, R85, 0x10000, RZ ;  /* 0x0001000055557824 */ /* 0x000fe200078e00ff */
[----:B------:R-:W-:-:S02]  /*07c0*/  SHF.L.U32 R8, R90, 0x10, RZ ;  /* 0x000000105a087819 */ /* 0x000fc400000006ff */
[----:B------:R-:W-:Y:S01]  /*07d0*/  SHF.L.U32 R2, R2, 0x10, RZ ;  /* 0x0000001002027819 */ /* 0x000fe200000006ff */
[----:B------:R-:W-:Y:S01]  /*07e0*/  FADD.FTZ R105, -R103, R105 ;  /* 0x0000006967697221 */ /* 0x000fe20000010100 */
[C---:B------:R-:W-:Y:S02]  /*07f0*/  PRMT R88, R12.reuse, 0x7632, R88 ;  /* 0x000076320c587816 */ /* 0x040fe40000000058 */
[----:B------:R-:W-:Y:S02]  /*0800*/  SHF.L.U32 R91, R12, 0x10, RZ ;  /* 0x000000100c5b7819 */ /* 0x000fe400000006ff */
[C---:B------:R-:W-:Y:S02]  /*0810*/  PRMT R13, R14.reuse, 0x7632, R13 ;  /* 0x000076320e0d7816 */ /* 0x040fe4000000000d */
[----:B------:R-:W-:Y:S01]  /*0820*/  SHF.L.U32 R89, R14, 0x10, RZ ;  /* 0x000000100e597819 */ /* 0x000fe200000006ff */
[----:B------:R-:W-:Y:S01]  /*0830*/  IMAD.U32 R93, R9, 0x10000, RZ ;  /* 0x00010000095d7824 */ /* 0x000fe200078e00ff */
[----:B------:R-:W-:Y:S01]  /*0840*/  SHF.L.U32 R82, R82, 0x10, RZ ;  /* 0x0000001052527819 */ /* 0x000fe200000006ff */
[----:B------:R-:W-:Y:S01]  /*0850*/  FADD.FTZ R11, -R103, R11 ;  /* 0x0000000b670b7221 */ /* 0x000fe20000010100 */
[----:B------:R-:W-:Y:S01]  /*0860*/  SHF.L.U32 R83, R83, 0x10, RZ ;  /* 0x0000001053537819 */ /* 0x000fe200000006ff */
[----:B------:R-:W-:Y:S01]  /*0870*/  FADD.FTZ R94, -R103, R92 ;  /* 0x0000005c675e7221 */ /* 0x000fe20000010100 */
[----:B------:R-:W-:-:S02]  /*0880*/  PRMT R12, R15, 0x7632, R12 ;  /* 0x000076320f0c7816 */ /* 0x000fc4000000000c */
[----:B------:R-:W-:Y:S02]  /*0890*/  SHF.L.U32 R95, R10, 0x10, RZ ;  /* 0x000000100a5f7819 */ /* 0x000fe400000006ff */
[----:B------:R-:W-:Y:S02]  /*08a0*/  SHF.L.U32 R14, R81, 0x10, RZ ;  /* 0x00000010510e7819 */ /* 0x000fe400000006ff */
[----:B------:R-:W-:Y:S02]  /*08b0*/  SHF.L.U32 R104, R96, 0x10, RZ ;  /* 0x0000001060687819 */ /* 0x000fe400000006ff */
[----:B------:R-:W-:Y:S01]  /*08c0*/  SHF.L.U32 R110, R97, 0x10, RZ ;  /* 0x00000010616e7819 */ /* 0x000fe200000006ff */
[C---:B------:R-:W-:Y:S01]  /*08d0*/  FADD.FTZ R97, -R103.reuse, R102 ;  /* 0x0000006667617221 */ /* 0x040fe20000010100 */
[C---:B------:R-:W-:Y:S01]  /*08e0*/  FADD.FTZ R92, -R103.reuse, R84 ;  /* 0x00000054675c7221 */ /* 0x040fe20000010100 */
[----:B------:R-:W-:Y:S01]  /*08f0*/  FADD.FTZ R102, -R103, R85 ;  /* 0x0000005567667221 */ /* 0x000fe20000010100 */
[----:B------:R-:W-:Y:S01]  /*0900*/  FMUL.FTZ R3, R3, UR30 ;  /* 0x0000001e03037c20 */ /* 0x000fe20008410000 */
[C---:B------:R-:W-:Y:S01]  /*0910*/  FADD.FTZ R8, -R103.reuse, R8 ;  /* 0x0000000867087221 */ /* 0x040fe20000010100 */
[----:B------:R-:W-:Y:S01]  /*0920*/  FADD.FTZ R96, -R103, R2 ;  /* 0x0000000267607221 */ /* 0x000fe20000010100 */
[C---:B------:R-:W-:Y:S01]  /*0930*/  PRMT R84, R5.reuse, 0x7632, R84 ;  /* 0x0000763205547816 */ /* 0x040fe20000000054 */
[----:B------:R-:W-:Y:S01]  /*0940*/  IMAD.U32 R85, R5, 0x10000, RZ ;  /* 0x0001000005557824 */ /* 0x000fe200078e00ff */
[----:B------:R-:W-:Y:S01]  /*0950*/  SHF.L.U32 R88, R88, 0x10, RZ ;  /* 0x0000001058587819 */ /* 0x000fe200000006ff */
[----:B------:R-:W-:Y:S01]  /*0960*/  FMUL.FTZ R2, R36, R91 ;  /* 0x0000005b24027220 */ /* 0x000fe20000410000 */
[----:B------:R-:W-:Y:S01]  /*0970*/  FMUL.FTZ R5, R105, UR30 ;  /* 0x0000001e69057c20 */ /* 0x000fe20008410000 */
[----:B------:R-:W-:Y:S01]  /*0980*/  SHF.L.U32 R108, R12, 0x10, RZ ;  /* 0x000000100c6c7819 */ /* 0x000fe200000006ff */
[C---:B------:R-:W-:Y:S01]  /*0990*/  FADD.FTZ R10, -R103.reuse, R82 ;  /* 0x00000052670a7221 */ /* 0x040fe20000010100 */
[C---:B------:R-:W-:Y:S01]  /*09a0*/  FADD.FTZ R9, -R103.reuse, R83 ;  /* 0x0000005367097221 */ /* 0x040fe20000010100 */
[C---:B------:R-:W-:Y:S01]  /*09b0*/  FADD.FTZ R14, -R103.reuse, R14 ;  /* 0x0000000e670e7221 */ /* 0x040fe20000010100 */
[C---:B------:R-:W-:Y:S01]  /*09c0*/  FADD.FTZ R93, -R103.reuse, R93 ;  /* 0x0000005d675d7221 */ /* 0x040fe20000010100 */
[C---:B------:R-:W-:Y:S01]  /*09d0*/  FADD.FTZ R95, -R103.reuse, R95 ;  /* 0x0000005f675f7221 */ /* 0x040fe20000010100 */
[C---:B------:R-:W-:Y:S01]  /*09e0*/  FADD.FTZ R104, -R103.reuse, R104 ;  /* 0x0000006867687221 */ /* 0x040fe20000010100 */
[----:B------:R-:W-:Y:S01]  /*09f0*/  FADD.FTZ R110, -R103, R110 ;  /* 0x0000006e676e7221 */ /* 0x000fe20000010100 */
[----:B------:R-:W-:-:S02]  /*0a00*/  IMAD.U32 R86, R86, 0x10000, RZ ;  /* 0x0001000056567824 */ /* 0x000fc400078e00ff */
[----:B------:R-:W-:Y:S01]  /*0a10*/  FMUL.FTZ R12, R11, UR30 ;  /* 0x0000001e0b0c7c20 */ /* 0x000fe20008410000 */
[----:B------:R-:W-:Y:S01]  /*0a20*/  PRMT R90, R4, 0x7632, R90 ;  /* 0x00007632045a7816 */ /* 0x000fe2000000005a */
[----:B------:R-:W-:Y:S01]  /*0a30*/  FADD.FTZ R68, R68, R91 ;  /* 0x0000005b44447221 */ /* 0x000fe20000010000 */
[----:B------:R-:W-:Y:S01]  /*0a40*/  SHF.L.U32 R103, R4, 0x10, RZ ;  /* 0x0000001004677819 */ /* 0x000fe200000006ff */
[----:B------:R-:W-:Y:S01]  /*0a50*/  FFMA.FTZ R40, R3, R91, R40 ;  /* 0x0000005b03287223 */ /* 0x000fe20000010028 */
[----:B------:R-:W-:Y:S01]  /*0a60*/  FMUL.FTZ R8, R8, UR30 ;  /* 0x0000001e08087c20 */ /* 0x000fe20008410000 */
[----:B------:R-:W-:Y:S01]  /*0a70*/  FMUL.FTZ R91, R92, UR30 ;  /* 0x0000001e5c5b7c20 */ /* 0x000fe20008410000 */
[----:B------:R-:W-:Y:S01]  /*0a80*/  FADD.FTZ R70, R70, R87 ;  /* 0x0000005746467221 */ /* 0x000fe20000010000 */
[-C--:B------:R-:W-:Y:S01]  /*0a90*/  FFMA.FTZ R42, R5, R87.reuse, R42 ;  /* 0x00000057052a7223 */ /* 0x080fe2000001002a */
[----:B------:R-:W-:Y:S01]  /*0aa0*/  FMUL.FTZ R4, R38, R87 ;  /* 0x0000005726047220 */ /* 0x000fe20000410000 */
[----:B------:R-:W-:Y:S01]  /*0ab0*/  SHF.L.U32 R106, R13, 0x10, RZ ;  /* 0x000000100d6a7819 */ /* 0x000fe200000006ff */
[----:B------:R-:W-:Y:S01]  /*0ac0*/  FMUL.FTZ R11, R37, R88 ;  /* 0x00000058250b7220 */ /* 0x000fe20000410000 */
[----:B------:R-:W-:Y:S01]  /*0ad0*/  FADD.FTZ R92, RZ, R2 ;  /* 0x00000002ff5c7221 */ /* 0x000fe20000010000 */
[----:B------:R-:W-:Y:S01]  /*0ae0*/  SHF.L.U32 R15, R15, 0x10, RZ ;  /* 0x000000100f0f7819 */ /* 0x000fe200000006ff */
[----:B------:R-:W-:Y:S01]  /*0af0*/  FADD.FTZ R71, R71, R86 ;  /* 0x0000005647477221 */ /* 0x000fe20000010000 */
[-C--:B------:R-:W-:Y:S01]  /*0b00*/  FFMA.FTZ R43, R12, R86.reuse, R43 ;  /* 0x000000560c2b7223 */ /* 0x080fe2000001002b */
[----:B------:R-:W-:Y:S01]  /*0b10*/  FMUL.FTZ R13, R39, R86 ;  /* 0x00000056270d7220 */ /* 0x000fe20000410000 */
[----:B------:R-:W-:Y:S01]  /*0b20*/  FFMA.FTZ R87, R3, R2, RZ ;  /* 0x0000000203577223 */ /* 0x000fe200000100ff */
[----:B------:R-:W-:Y:S01]  /*0b30*/  FMUL.FTZ R9, R9, UR30 ;  /* 0x0000001e09097c20 */ /* 0x000fe20008410000 */
[----:B------:R-:W-:Y:S01]  /*0b40*/  SHF.L.U32 R86, R90, 0x10, RZ ;  /* 0x000000105a567819 */ /* 0x000fe200000006ff */
[----:B------:R-:W-:Y:S01]  /*0b50*/  FADD.FTZ R69, R69, R88 ;  /* 0x0000005845457221 */ /* 0x000fe20000010000 */
[----:B------:R-:W-:Y:S01]  /*0b60*/  FFMA.FTZ R41, R8, R88, R41 ;  /* 0x0000005808297223 */ /* 0x000fe20000010029 */
[----:B------:R-:W-:Y:S01]  /*0b70*/  FMUL.FTZ R14, R14, UR30 ;  /* 0x0000001e0e0e7c20 */ /* 0x000fe20008410000 */
[----:B------:R-:W-:Y:S01]  /*0b80*/  FADD.FTZ R60, R60, R103 ;  /* 0x000000673c3c7221 */ /* 0x000fe20000010000 */
[-C--:B------:R-:W-:Y:S01]  /*0b90*/  FFMA.FTZ R48, R91, R103.reuse, R48 ;  /* 0x000000675b307223 */ /* 0x080fe20000010030 */
[----:B------:R-:W-:Y:S01]  /*0ba0*/  FMUL.FTZ R90, R28, R103 ;  /* 0x000000671c5a7220 */ /* 0x000fe20000410000 */
[C---:B------:R-:W-:Y:S01]  /*0bb0*/  PRMT R80, R7.reuse, 0x7632, R80 ;  /* 0x0000763207507816 */ /* 0x040fe20000000050 */
[----:B------:R-:W-:Y:S01]  /*0bc0*/  FMUL.FTZ R88, R94, UR30 ;  /* 0x0000001e5e587c20 */ /* 0x000fe20008410000 */
[----:B------:R-:W-:Y:S01]  /*0bd0*/  SHF.L.U32 R81, R7, 0x10, RZ ;  /* 0x0000001007517819 */ /* 0x000fe200000006ff */
[----:B------:R-:W-:Y:S01]  /*0be0*/  FMUL.FTZ R93, R93, UR30 ;  /* 0x0000001e5d5d7c20 */ /* 0x000fe20008410000 */
[----:B------:R-:W-:Y:S01]  /*0bf0*/  FADD.FTZ R103, R92, R11 ;  /* 0x0000000b5c677221 */ /* 0x000fe20000010000 */
[----:B------:R-:W-:Y:S01]  /*0c00*/  FMUL.FTZ R7, R10, UR30 ;  /* 0x0000001e0a077c20 */ /* 0x000fe20008410000 */
        /* <DEDUP_REMOVED lines=8> */
[-C--:B------:R-:W-:Y:S01]  /*0c90*/  FFMA.FTZ R50, R93, R85.reuse, R50 ;  /* 0x000000555d327223 */ /* 0x080fe20000010032 */
[----:B------:R-:W-:Y:S01]  /*0ca0*/  FMUL.FTZ R92, R30, R85 ;  /* 0x000000551e5c7220 */ /* 0x000fe20000410000 */
[----:B------:R-:W-:Y:S01]  /*0cb0*/  FADD.FTZ R106, R103, R4 ;  /* 0x00000004676a7221 */ /* 0x000fe20000010000 */
[----:B------:R-:W-:Y:S01]  /*0cc0*/  FFMA.FTZ R85, R5, R4, R94 ;  /* 0x0000000405557223 */ /* 0x000fe2000001005e */
[----:B------:R-:W-:-:S02]  /*0cd0*/  PRMT R82, R6, 0x7632, R82 ;  /* 0x0000763206527816 */ /* 0x000fc40000000052 */
[----:B------:R-:W-:Y:S01]  /*0ce0*/  SHF.L.U32 R83, R6, 0x10, RZ ;  /* 0x0000001006537819 */ /* 0x000fe200000006ff */
[----:B------:R-:W-:Y:S01]  /*0cf0*/  FMUL.FTZ R6, R32, R89 ;  /* 0x0000005920067220 */ /* 0x000fe20000410000 */
[----:B------:R-:W-:Y:S01]  /*0d00*/  FADD.FTZ R87, R106, R13 ;  /* 0x0000000d6a577221 */ /* 0x000fe20000010000 */
[----:B------:R-:W-:Y:S01]  /*0d10*/  FFMA.FTZ R94, R12, R13, R85 ;  /* 0x0000000d0c5e7223 */ /* 0x000fe20000010055 */
[----:B------:R-:W-:Y:S02]  /*0d20*/  FMUL.FTZ R95, R95, UR30 ;  /* 0x0000001e5f5f7c20 */ /* 0x000fe40008410000 */
[----:B------:R-:W-:Y:S01]  /*0d30*/  FADD.FTZ R106, R87, R6 ;  /* 0x00000006576a7221 */ /* 0x000fe20000010000 */
[----:B------:R-:W-:Y:S01]  /*0d40*/  FFMA.FTZ R85, R7, R6, R94 ;  /* 0x0000000607557223 */ /* 0x000fe2000001005e */
[----:B------:R-:W-:Y:S01]  /*0d50*/  FADD.FTZ R56, R56, R83 ;  /* 0x0000005338387221 */ /* 0x000fe20000010000 */
[-C--:B------:R-:W-:Y:S01]  /*0d60*/  FFMA.FTZ R52, R95, R83.reuse, R52 ;  /* 0x000000535f347223 */ /* 0x080fe20000010034 */
[----:B------:R-:W-:Y:S01]  /*0d70*/  FMUL.FTZ R94, R24, R83 ;  /* 0x00000053185e7220 */ /* 0x000fe20000410000 */
[----:B------:R-:W-:Y:S01]  /*0d80*/  FADD.FTZ R83, R106, R15 ;  /* 0x0000000f6a537221 */ /* 0x000fe20000010000 */
        /* <DEDUP_REMOVED lines=8> */
[----:B------:R-:W-:-:S02]  /*0e10*/  FMUL.FTZ R96, R96, UR30 ;  /* 0x0000001e60607c20 */ /* 0x000fc40008410000 */
[----:B------:R-:W-:Y:S01]  /*0e20*/  FADD.FTZ R85, R108, R89 ;  /* 0x000000596c557221 */ /* 0x000fe20000010000 */
[----:B------:R-:W-:Y:S01]  /*0e30*/  FFMA.FTZ R106, R88, R89, R83 ;  /* 0x00000059586a7223 */ /* 0x000fe20000010053 */
[----:B------:R-:W-:Y:S01]  /*0e40*/  FADD.FTZ R61, R61, R86 ;  /* 0x000000563d3d7221 */ /* 0x000fe20000010000 */
[-C--:B------:R-:W-:Y:S01]  /*0e50*/  FFMA.FTZ R49, R96, R86.reuse, R49 ;  /* 0x0000005660317223 */ /* 0x080fe20000010031 */
[----:B------:R-:W-:Y:S01]  /*0e60*/  FMUL.FTZ R103, R29, R86 ;  /* 0x000000561d677220 */ /* 0x000fe20000410000 */
[----:B------:R-:W-:Y:S01]  /*0e70*/  FADD.FTZ R86, R85, R90 ;  /* 0x0000005a55567221 */ /* 0x000fe20000010000 */
[----:B------:R-:W-:Y:S01]  /*0e80*/  FFMA.FTZ R83, R91, R90, R106 ;  /* 0x0000005a5b537223 */ /* 0x000fe2000001006a */
[----:B------:R-:W-:Y:S02]  /*0e90*/  IMAD.U32 R84, R84, 0x10000, RZ ;  /* 0x0001000054547824 */ /* 0x000fe400078e00ff */
        /* <DEDUP_REMOVED lines=9> */
[----:B------:R-:W-:Y:S01]  /*0f30*/  FMUL.FTZ R104, R104, UR30 ;  /* 0x0000001e68687c20 */ /* 0x000fe20008410000 */
[----:B------:R-:W-:Y:S01]  /*0f40*/  FADD.FTZ R85, R84, R105 ;  /* 0x0000006954557221 */ /* 0x000fe20000010000 */
[----:B------:R-:W-:Y:S01]  /*0f50*/  FFMA.FTZ R84, R102, R105, R83 ;  /* 0x0000006966547223 */ /* 0x000fe20000010053 */
[----:B------:R-:W-:Y:S01]  /*0f60*/  FMUL.FTZ R97, R97, UR30 ;  /* 0x0000001e61617c20 */ /* 0x000fe20008410000 */
[----:B------:R-:W-:Y:S01]  /*0f70*/  FADD.FTZ R57, R57, R82 ;  /* 0x0000005239397221 */ /* 0x000fe20000010000 */
[-C--:B------:R-:W-:Y:S01]  /*0f80*/  FFMA.FTZ R53, R104, R82.reuse, R53 ;  /* 0x0000005268357223 */ /* 0x080fe20000010035 */
[----:B------:R-:W-:Y:S01]  /*0f90*/  FMUL.FTZ R107, R25, R82 ;  /* 0x00000052196b7220 */ /* 0x000fe20000410000 */
[----:B------:R-:W-:Y:S01]  /*0fa0*/  FADD.FTZ R82, R85, R94 ;  /* 0x0000005e55527221 */ /* 0x000fe20000010000 */
[----:B------:R-:W-:Y:S01]  /*0fb0*/  FFMA.FTZ R83, R95, R94, R84 ;  /* 0x0000005e5f537223 */ /* 0x000fe20000010054 */
[----:B------:R-:W-:Y:S01]  /*0fc0*/  FADD.FTZ R58, R58, R81 ;  /* 0x000000513a3a7221 */ /* 0x000fe20000010000 */
[-C--:B------:R-:W-:Y:S01]  /*0fd0*/  FFMA.FTZ R54, R97, R81.reuse, R54 ;  /* 0x0000005161367223 */ /* 0x080fe20000010036 */
[----:B------:R-:W-:Y:S01]  /*0fe0*/  FMUL.FTZ R106, R26, R81 ;  /* 0x000000511a6a7220 */ /* 0x000fe20000410000 */
[----:B------:R-:W-:Y:S01]  /*0ff0*/  SHF.L.U32 R80, R80, 0x10, RZ ;  /* 0x0000001050507819 */ /* 0x000fe200000006ff */
[----:B------:R-:W-:Y:S01]  /*1000*/  FADD.FTZ R81, R82, R107 ;  /* 0x0000006b52517221 */ /* 0x000fe20000010000 */
[----:B------:R-:W-:Y:S01]  /*1010*/  FFMA.FTZ R82, R104, R107, R83 ;  /* 0x0000006b68527223 */ /* 0x000fe20000010053 */
[----:B------:R-:W-:-:S02]  /*1020*/  FMUL.FTZ R110, R110, UR30 ;  /* 0x0000001e6e6e7c20 */ /* 0x000fc40008410000 */
[----:B------:R-:W-:Y:S01]  /*1030*/  FMUL.FTZ R108, R27, R80 ;  /* 0x000000501b6c7220 */ /* 0x000fe20000410000 */
[----:B------:R-:W-:Y:S01]  /*1040*/  FADD.FTZ R81, R81, R106 ;  /* 0x0000006a51517221 */ /* 0x000fe20000010000 */
[----:B------:R-:W-:Y:S01]  /*1050*/  FFMA.FTZ R83, R97, R106, R82 ;  /* 0x0000006a61537223 */ /* 0x000fe20000010052 */
[----:B------:R-:W-:Y:S01]  /*1060*/  FADD.FTZ R59, R59, R80 ;  /* 0x000000503b3b7221 */ /* 0x000fe20000010000 */
[C---:B------:R-:W-:Y:S01]  /*1070*/  FFMA.FTZ R55, R110.reuse, R80, R55 ;  /* 0x000000506e377223 */ /* 0x040fe20000010037 */
[----:B------:R-:W-:Y:S01]  /*1080*/  FADD.FTZ R86, R81, R108 ;  /* 0x0000006c51567221 */ /* 0x000fe20000010000 */
[----:B------:R-:W-:Y:S01]  /*1090*/  FFMA.FTZ R84, R110, R108, R83 ;  /* 0x0000006c6e547223 */ /* 0x000fe20000010053 */
[----:B------:R-:W-:Y:S06]  /*10a0*/  BRA `(.L_x_1834) ;  /* 0x00000000007c7947 */ /* 0x000fec0003800000 */
.L_x_1833:
[----:B-----5:R-:W-:Y:S01]  /*10b0*/  ISETP.GE.AND P1, PT, R0, 0x1, PT ;  /* 0x000000010000780c */ /* 0x020fe20003f26270 */
[----:B------:R-:W-:Y:S01]  /*10c0*/  UMOV UR7, UR10 ;  /* 0x0000000a00077c82 */ /* 0x000fe20008000000 */
[----:B------:R-:W-:Y:S01]  /*10d0*/  UMOV UR8, UR11 ;  /* 0x0000000b00087c82 */ /* 0x000fe20008000000 */
[----:B------:R-:W-:Y:S01]  /*10e0*/  ISETP.NE.U32.AND P0, PT, RZ, UR7, PT ;  /* 0x00000007ff007c0c */ /* 0x000fe2000bf05070 */
[----:B------:R-:W0:Y:S01]  /*10f0*/  LDC.64 R84, c[0x0][0x3b0] ;  /* 0x0000ec00ff547b82 */ /* 0x000e220000000a00 */
[----:B------:R-:W-:Y:S02]  /*1100*/  IMAD.MOV.U32 R87, RZ, RZ, RZ ;  /* 0x000000ffff577224 */ /* 0x000fe400078e00ff */
[----:B------:R-:W-:-:S06]  /*1110*/  ISETP.NE.AND.EX P0, PT, RZ, UR8, PT, P0 ;  /* 0x00000008ff007c0c */ /* 0x000fcc000bf05300 */
[----:B------:R-:W1:Y:S01]  /*1120*/  @P1 LDC R81, c[0x0][0x388] ;  /* 0x0000e200ff511b82 */ /* 0x000e620000000800 */
[----:B------:R-:W-:-:S07]  /*1130*/  @P1 IADD3 R80, PT, PT, R0, -0x1, RZ ;  /* 0xffffffff00501810 */ /* 0x000fce0007ffe0ff */
[----:B------:R-:W3:Y:S08]  /*1140*/  @P0 LDC R86, c[0x0][0x388] ;  /* 0x0000e200ff560b82 */ /* 0x000ef00000000800 */
[----:B------:R-:W4:Y:S01]  /*1150*/  @P0 LDC.64 R82, c[0x0][0x438] ;  /* 0x00010e00ff520b82 */ /* 0x000f220000000a00 */
[----:B-1----:R-:W-:-:S05]  /*1160*/  @P1 IMAD R80, R80, R81, RZ ;  /* 0x0000005150501224 */ /* 0x002fca00078e02ff */
[----:B------:R-:W-:Y:S01]  /*1170*/  @P1 SHF.R.S32.HI R81, RZ, 0x1f, R80 ;  /* 0x0000001fff511819 */ /* 0x000fe20000011450 */
[----:B---3--:R-:W-:-:S03]  /*1180*/  @P0 IMAD R86, R86, UR4, RZ ;  /* 0x0000000456560c24 */ /* 0x008fc6000f8e02ff */
        /* <DEDUP_REMOVED lines=10> */
[--C-:B----4-:R-:W-:Y:S01]  /*1230*/  @P0 IMAD.WIDE.U32 R80, R81, 0x10, R82.reuse ;  /* 0x0000001051500825 */ /* 0x110fe200078e0052 */
[----:B------:R1:W5:Y:S03]  /*1240*/  LDG.E.64 R98, desc[UR14][R84.64] ;  /* 0x0000000e54627981 */ /* 0x000366000c1e1b00 */
[----:B------:R-:W-:Y:S01]  /*1250*/  @P0 IMAD.WIDE.U32 R82, R109, 0x10, R82 ;  /* 0x000000106d520825 */ /* 0x000fe200078e0052 */
[----:B------:R3:W5:Y:S04]  /*1260*/  @P0 LDG.E.128 R20, desc[UR14][R80.64] ;  /* 0x0000000e50140981 */ /* 0x000768000c1e1d00 */
[----:B------:R3:W5:Y:S01]  /*1270*/  @P0 LDG.E.128 R16, desc[UR14][R82.64] ;  /* 0x0000000e52100981 */ /* 0x000762000c1e1d00 */
[----:B0-----:R-:W-:-:S02]  /*1280*/  HFMA2 R86, -RZ, RZ, 0, 0 ;  /* 0x00000000ff567431 */ /* 0x001fc400000001ff */
[----:B-1----:R-:W-:-:S07]  /*1290*/  IMAD.MOV.U32 R84, RZ, RZ, RZ ;  /* 0x000000ffff547224 */ /* 0x002fce00078e00ff */
.L_x_1834:
[----:B---3--:R-:W0:Y:S01]  /*12a0*/  SHFL.DOWN PT, R81, R86, 0x10, 0x1f ;  /* 0x0a001f0056517f89 */ /* 0x008e2200000e0000 */
[----:B------:R-:W-:Y:S03]  /*12b0*/  BSSY.RECONVERGENT B0, `(.L_x_1835) ;  /* 0x000001f000007945 */ /* 0x000fe60003800200 */
[----:B------:R-:W1:Y:S01]  /*12c0*/  SHFL.DOWN PT, R83, R84, 0x10, 0x1f ;  /* 0x0a001f0054537f89 */ /* 0x000e6200000e0000 */
[----:B------:R-:W3:Y:S01]  /*12d0*/  S2R R109, SR_TID.X ;  /* 0x00000000006d7919 */ /* 0x000ee20000002100 */
[----:B0-----:R-:W-:Y:S01]  /*12e0*/  FADD.FTZ R81, R81, R86 ;  /* 0x0000005651517221 */ /* 0x001fe20000010000 */
[----:B-1----:R-:W-:-:S04]  /*12f0*/  FADD.FTZ R83, R83, R84 ;  /* 0x0000005453537221 */ /* 0x002fc80000010000 */
[----:B------:R-:W0:Y:S04]  /*1300*/  SHFL.DOWN PT, R80, R81, 0x8, 0x1f ;  /* 0x09001f0051507f89 */ /* 0x000e2800000e0000 */
[----:B------:R-:W1:Y:S01]  /*1310*/  SHFL.DOWN PT, R82, R83, 0x8, 0x1f ;  /* 0x09001f0053527f89 */ /* 0x000e6200000e0000 */
[----:B---3--:R-:W-:Y:S01]  /*1320*/  LOP3.LUT P0, RZ, R109, 0x1f, RZ, 0xc0, !PT ;  /* 0x0000001f6dff7812 */ /* 0x008fe2000780c0ff */
        /* <DEDUP_REMOVED lines=23> */
.L_x_1836:
[----:B------:R-:W-:Y:S05]  /*14a0*/  BSYNC.RECONVERGENT B0 ;  /* 0x0000000000007941 */ /* 0x000fea0003800200 */
.L_x_1835:
[----:B------:R-:W1:Y:S08]  /*14b0*/  S2UR UR6, SR_CgaCtaId ;  /* 0x00000000000679c3 */ /* 0x000e700000008800 */
[----:B------:R-:W-:Y:S01]  /*14c0*/  BAR.SYNC.DEFER_BLOCKING 0x0 ;  /* 0x0000000000007b1d */ /* 0x000fe20000010000 */
[----:B------:R-:W-:Y:S01]  /*14d0*/  @P1 IADD3 R0, PT, PT, R0, -0x1, RZ ;  /* 0xffffffff00001810 */ /* 0x000fe20007ffe0ff */
[----:B------:R-:W-:Y:S01]  /*14e0*/  UISETP.NE.U32.AND UP0, UPT, UR7, URZ, UPT ;  /* 0x000000ff0700728c */ /* 0x000fe2000bf05070 */
[----:B------:R-:W-:-:S03]  /*14f0*/  ISETP.NE.AND P0, PT, RZ, UR24, PT ;  /* 0x00000018ff007c0c */ /* 0x000fc6000bf05270 */
[----:B------:R-:W-:Y:S02]  /*1500*/  UMOV UR5, 0x400 ;  /* 0x0000040000057882 */ /* 0x000fe40000000000 */
[----:B------:R-:W3:Y:S01]  /*1510*/  LDC R111, c[0x0][0x388] ;  /* 0x0000e200ff6f7b82 */ /* 0x000ee20000000800 */
[----:B------:R-:W-:Y:S02]  /*1520*/  UISETP.NE.AND.EX UP0, UPT, UR8, URZ, UPT, UP0 ;  /* 0x000000ff0800728c */ /* 0x000fe4000bf05300 */
        /* <DEDUP_REMOVED lines=9> */
[----:B---3--:R-:W-:Y:S02]  /*15c0*/  IMAD R80, R111, UR4, RZ ;  /* 0x000000046f507c24 */ /* 0x008fe4000f8e02ff */
[----:B------:R-:W-:Y:S01]  /*15d0*/  FADD.FTZ R112, R83, R112 ;  /* 0x0000007053707221 */ /* 0x000fe20000010000 */
[----:B------:R-:W-:Y:S01]  /*15e0*/  FADD.FTZ R81, R82, R81 ;  /* 0x0000005152517221 */ /* 0x000fe20000010000 */
[----:B------:R-:W-:Y:S01]  /*15f0*/  @P1 IMAD R111, R0, R111, RZ ;  /* 0x0000006f006f1224 */ /* 0x000fe200078e02ff */
[----:B------:R-:W-:Y:S01]  /*1600*/  SHF.R.S32.HI R83, RZ, 0x1f, R80 ;  /* 0x0000001fff537819 */ /* 0x000fe20000011450 */
[----:B-1----:R-:W-:Y:S01]  /*1610*/  FADD.FTZ R112, R112, R85 ;  /* 0x0000005570707221 */ /* 0x002fe20000010000 */
[----:B------:R-:W-:-:S02]  /*1620*/  FADD.FTZ R81, R81, R84 ;  /* 0x0000005451517221 */ /* 0x000fc40000010000 */
[----:B------:R-:W-:Y:S01]  /*1630*/  @P1 SHF.R.S32.HI R82, RZ, 0x1f, R111 ;  /* 0x0000001fff521819 */ /* 0x000fe2000001146f */
[----:B------:R-:W-:Y:S01]  /*1640*/  FADD.FTZ R87, R87, R112 ;  /* 0x0000007057577221 */ /* 0x000fe20000010000 */
[----:B------:R-:W-:Y:S01]  /*1650*/  FADD.FTZ R0, R86, R81 ;  /* 0x0000005156007221 */ /* 0x000fe20000010000 */
[----:B------:R-:W-:Y:S02]  /*1660*/  LEA.HI R80, R83, R80, RZ, 0x3 ;  /* 0x0000005053507211 */ /* 0x000fe400078f18ff */
[----:B------:R-:W-:Y:S01]  /*1670*/  FMUL.FTZ R87, R87, UR25 ;  /* 0x0000001957577c20 */ /* 0x000fe20008410000 */
[----:B------:R-:W-:Y:S01]  /*1680*/  FMUL.FTZ R0, R0, UR25 ;  /* 0x0000001900007c20 */ /* 0x000fe20008410000 */
[----:B------:R-:W-:Y:S02]  /*1690*/  @P1 LEA.HI R82, R82, R111, RZ, 0x3 ;  /* 0x0000006f52521211 */ /* 0x000fe400078f18ff */
[----:B------:R-:W-:Y:S02]  /*16a0*/  LEA.HI.SX32 R85, R80, R109, 0x1d ;  /* 0x0000006d50557211 */ /* 0x000fe400078feaff */
[----:B------:R-:W-:-:S02]  /*16b0*/  R2UR UR9, R87 ;  /* 0x00000000570972ca */ /* 0x000fc400000e0000 */
[----:B------:R-:W-:Y:S02]  /*16c0*/  MOV R87, RZ ;  /* 0x000000ff00577202 */ /* 0x000fe40000000f00 */
[----:B------:R-:W-:Y:S02]  /*16d0*/  @P1 LEA.HI.SX32 R87, R82, R109, 0x1d ;  /* 0x0000006d52571211 */ /* 0x000fe400078feaff */
[----:B------:R-:W-:Y:S01]  /*16e0*/  FSEL R0, R0, RZ, !P0 ;  /* 0x000000ff00007208 */ /* 0x000fe20004000000 */
[----:B------:R-:W-:Y:S08]  /*16f0*/  BRA.U UP0, `(.L_x_1837) ;  /* 0x0000000d00287547 */ /* 0x000ff0000b800000 */
[----:B------:R-:W-:Y:S01]  /*1700*/  UMOV UR5, UR12 ;  /* 0x0000000c00057c82 */ /* 0x000fe20008000000 */
[----:B------:R-:W-:Y:S01]  /*1710*/  UMOV UR6, UR13 ;  /* 0x0000000d00067c82 */ /* 0x000fe20008000000 */
[----:B------:R-:W-:-:S04]  /*1720*/  UISETP.NE.U32.AND UP0, UPT, UR5, URZ, UPT ;  /* 0x000000ff0500728c */ /* 0x000fc8000bf05070 */
[----:B------:R-:W-:-:S09]  /*1730*/  UISETP.NE.AND.EX UP0, UPT, UR6, URZ, UPT, UP0 ;  /* 0x000000ff0600728c */ /* 0x000fd2000bf05300 */
[----:B------:R-:W-:Y:S05]  /*1740*/  BRA.U UP0, `(.L_x_1838) ;  /* 0x0000000500887547 */ /* 0x000fea000b800000 */
[----:B------:R-:W-:Y:S05]  /*1750*/  @!P1 BRA `(.L_x_1839) ;  /* 0x00000000002c9947 */ /* 0x000fea0003800000 */
        /* <DEDUP_REMOVED lines=11> */
.L_x_1839:
        /* <DEDUP_REMOVED lines=12> */
.L_x_1840:
        /* <DEDUP_REMOVED lines=12> */
.L_x_1841:
        /* <DEDUP_REMOVED lines=12> */
.L_x_1842:
        /* <DEDUP_REMOVED lines=12> */
.L_x_1843:
        /* <DEDUP_REMOVED lines=12> */
.L_x_1844:
        /* <DEDUP_REMOVED lines=12> */
.L_x_1845:
[----:B------:R-:W-:Y:S05]  /*1c90*/  @!P1 BRA `(.L_x_1846) ;  /* 0x0000001000f49947 */ /* 0x000fea0003800000 */
        /* <DEDUP_REMOVED lines=13> */
.L_x_1838:
        /* <DEDUP_REMOVED lines=9> */
[----:B------:R-:W-:Y:S01]  /*1e00*/  FSEL R79, R76, RZ, P0 ;  /* 0x000000ff4c4f7208 */ /* 0x000fe20000000000 */
[----:B------:R-:W-:Y:S01]  /*1e10*/  FADD.FTZ R76, R2, -R81 ;  /* 0x80000051024c7221 */ /* 0x000fe20000010000 */
[----:B------:R-:W-:Y:S01]  /*1e20*/  FSEL R82, R77, RZ, P0 ;  /* 0x000000ff4d527208 */ /* 0x000fe20000000000 */
[----:B------:R-:W-:Y:S01]  /*1e30*/  FADD.FTZ R77, R11, -R78 ;  /* 0x8000004e0b4d7221 */ /* 0x000fe20000010000 */
[----:B------:R-:W-:Y:S01]  /*1e40*/  F2FP.BF16.F32.PACK_AB R81, RZ, R79 ;  /* 0x0000004fff51723e */ /* 0x000fe200000010ff */
[----:B------:R-:W-:Y:S01]  /*1e50*/  FMUL.FTZ R76, R76, UR30 ;  /* 0x0000001e4c4c7c20 */ /* 0x000fe20008410000 */
[----:B------:R-:W-:Y:S01]  /*1e60*/  F2FP.BF16.F32.PACK_AB R83, RZ, R82 ;  /* 0x00000052ff53723e */ /* 0x000fe200000010ff */
[----:B------:R-:W-:-:S03]  /*1e70*/  FMUL.FTZ R80, R77, UR30 ;  /* 0x0000001e4d507c20 */ /* 0x000fc60008410000 */
        /* <DEDUP_REMOVED lines=9> */
.L_x_1847:
        /* <DEDUP_REMOVED lines=9> */
.L_x_1848:
[----:B------:R-:W-:Y:S05]  /*1fa0*/  @!P1 BRA `(.L_x_1849) ;  /* 0x0000000000189947 */ /* 0x000fea0003800000 */
[----:B------:R-:W-:Y:S01]  /*1fb0*/  FMUL.FTZ R78, R79, UR27 ;  /* 0x0000001b4f4e7c20 */ /* 0x000fe20008410000 */
[----:B-----5:R-:W-:-:S03]  /*1fc0*/  LOP3.LUT P2, RZ, R100, 0xff0000, RZ, 0xc0, !PT ;  /* 0x00ff000064ff7812 */ /* 0x020fc6000784c0ff */
[----:B------:R-:W-:-:S05]  /*1fd0*/  FMUL.FTZ R78, R78, UR26 ;  /* 0x0000001a4e4e7c20 */ /* 0x000fca0008410000 */
[----:B------:R-:W-:-:S04]  /*1fe0*/  FSEL R78, R78, RZ, P2 ;  /* 0x000000ff4e4e7208 */ /* 0x000fc80001000000 */
[----:B------:R-:W-:-:S04]  /*1ff0*/  F2FP.BF16.F32.PACK_AB R78, RZ, R78 ;  /* 0x0000004eff4e723e */ /* 0x000fc800000010ff */
[----:B------:R-:W-:-:S07]  /*2000*/  PRMT R73, R78, 0x7610, R73 ;  /* 0x000076104e497816 */ /* 0x000fce0000000049 */
.L_x_1849:
[----:B------:R-:W-:Y:S05]  /*2010*/  @!P1 BRA `(.L_x_1850) ;  /* 0x0000000000189947 */ /* 0x000fea0003800000 */
[----:B------:R-:W-:Y:S01]  /*2020*/  FMUL.FTZ R78, R82, UR27 ;  /* 0x0000001b524e7c20 */ /* 0x000fe20008410000 */
[----:B-----5:R-:W-:-:S03]  /*2030*/  LOP3.LUT P2, RZ, R100, 0xff000000, RZ, 0xc0, !PT ;  /* 0xff00000064ff7812 */ /* 0x020fc6000784c0ff */
[----:B------:R-:W-:-:S05]  /*2040*/  FMUL.FTZ R78, R78, UR26 ;  /* 0x0000001a4e4e7c20 */ /* 0x000fca0008410000 */
[----:B------:R-:W-:-:S04]  /*2050*/  FSEL R78, R78, RZ, P2 ;  /* 0x000000ff4e4e7208 */ /* 0x000fc80001000000 */
[----:B------:R-:W-:-:S04]  /*2060*/  F2FP.BF16.F32.PACK_AB R78, RZ, R78 ;  /* 0x0000004eff4e723e */ /* 0x000fc800000010ff */
[----:B------:R-:W-:-:S07]  /*2070*/  PRMT R73, R73, 0x5410, R78 ;  /* 0x0000541049497816 */ /* 0x000fce000000004e */
.L_x_1850:
        /* <DEDUP_REMOVED lines=10> */
[----:B------:R-:W-:Y:S01]  /*2120*/  F2FP.BF16.F32.PACK_AB R80, RZ, R80 ;  /* 0x00000050ff50723e */ /* 0x000fe200000010ff */
[----:B------:R-:W-:Y:S01]  /*2130*/  FMUL.FTZ R81, R81, UR30 ;  /* 0x0000001e51517c20 */ /* 0x000fe20008410000 */
[----:B------:R-:W-:Y:S01]  /*2140*/  FMUL.FTZ R82, R82, UR30 ;  /* 0x0000001e52527c20 */ /* 0x000fe20008410000 */
        /* <DEDUP_REMOVED lines=9> */
.L_x_1851:
[----:B------:R-:W-:Y:S05]  /*21e0*/  @!P1 BRA `(.L_x_1852) ;  /* 0x0000000000189947 */ /* 0x000fea0003800000 */
[----:B------:R-:W-:Y:S01]  /*21f0*/  FMUL.FTZ R78, R84, UR27 ;  /* 0x0000001b544e7c20 */ /* 0x000fe20008410000 */
[----:B-----5:R-:W-:-:S03]  /*2200*/  LOP3.LUT P2, RZ, R101, 0xff00, RZ, 0xc0, !PT ;  /* 0x0000ff0065ff7812 */ /* 0x020fc6000784c0ff */
[----:B------:R-:W-:-:S05]  /*2210*/  FMUL.FTZ R78, R78, UR26 ;  /* 0x0000001a4e4e7c20 */ /* 0x000fca0008410000 */
[----:B------:R-:W-:-:S04]  /*2220*/  FSEL R78, R78, RZ, P2 ;  /* 0x000000ff4e4e7208 */ /* 0x000fc80001000000 */
[----:B------:R-:W-:-:S04]  /*2230*/  F2FP.BF16.F32.PACK_AB R78, RZ, R78 ;  /* 0x0000004eff4e723e */ /* 0x000fc800000010ff */
[----:B------:R-:W-:-:S07]  /*2240*/  PRMT R74, R74, 0x5410, R78 ;  /* 0x000054104a4a7816 */ /* 0x000fce000000004e */
.L_x_1852:
        /* <DEDUP_REMOVED lines=10> */
.L_x_1853:
        /* <DEDUP_REMOVED lines=11> */
.L_x_1837:
[----:B------:R-:W-:Y:S01]  /*23a0*/  UMOV UR5, UR12 ;  /* 0x0000000c00057c82 */ /* 0x000fe20008000000 */
[----:B------:R-:W-:Y:S01]  /*23b0*/  UMOV UR6, UR13 ;  /* 0x0000000d00067c82 */ /* 0x000fe20008000000 */
[----:B------:R-:W-:-:S04]  /*23c0*/  UISETP.NE.U32.AND UP0, UPT, UR5, URZ, UPT ;  /* 0x000000ff0500728c */ /* 0x000fc8000bf05070 */
[----:B------:R-:W-:-:S09]  /*23d0*/  UISETP.NE.AND.EX UP0, UPT, UR6, URZ, UPT, UP0 ;  /* 0x000000ff0600728c */ /* 0x000fd2000bf05300 */
[----:B------:R-:W-:Y:S05]  /*23e0*/  BRA.U UP0, `(.L_x_1854) ;  /* 0x00000005007c7547 */ /* 0x000fea000b800000 */
[----:B------:R-:W-:Y:S01]  /*23f0*/  ISETP.LT.AND P0, PT, RZ, UR31, PT ;  /* 0x0000001fff007c0c */ /* 0x000fe2000bf01270 */
[----:B------:R-:W-:-:S12]  /*2400*/  @!P1 BRA `(.L_x_1855) ;  /* 0x0000000000289947 */ /* 0x000fd80003800000 */
        /* <DEDUP_REMOVED lines=10> */
.L_x_1855:
[----:B------:R-:W-:Y:S05]  /*24b0*/  @!P1 BRA `(.L_x_1856) ;  /* 0x00000000002c9947 */ /* 0x000fea0003800000 */
        /* <DEDUP_REMOVED lines=11> */
.L_x_1856:
[----:B------:R-:W-:Y:S05]  /*2570*/  @!P1 BRA `(.L_x_1857) ;  /* 0x0000000000289947 */ /* 0x000fea0003800000 */
        /* <DEDUP_REMOVED lines=10> */
.L_x_1857:
[----:B------:R-:W-:Y:S05]  /*2620*/  @!P1 BRA `(.L_x_1858) ;  /* 0x00000000002c9947 */ /* 0x000fea0003800000 */
        /* <DEDUP_REMOVED lines=11> */
.L_x_1858:
        /* <DEDUP_REMOVED lines=11> */
.L_x_1859:
        /* <DEDUP_REMOVED lines=12> */
.L_x_1860:
        /* <DEDUP_REMOVED lines=11> */
.L_x_1861:
[----:B------:R-:W-:Y:S05]  /*2900*/  @!P1 BRA `(.L_x_1846) ;  /* 0x0000000400d89947 */ /* 0x000fea0003800000 */
        /* <DEDUP_REMOVED lines=13> */
.L_x_1854:
[----:B------:R-:W-:Y:S01]  /*29e0*/  PLOP3.LUT P2, PT, PT, PT, UP2, 0x80, 0x8 ;  /* 0x000000000008781c */ /* 0x000fe20003f4f028 */
[----:B-----5:R-:W-:Y:S01]  /*29f0*/  IMAD.U32 R112, R21, 0x10000, RZ ;  /* 0x0001000015707824 */ /* 0x020fe200078e00ff */
[----:B------:R-:W-:Y:S01]  /*2a00*/  ISETP.LT.AND P0, PT, RZ, UR31, PT ;  /* 0x0000001fff007c0c */ /* 0x000fe2000bf01270 */
[----:B------:R-:W-:Y:S01]  /*2a10*/  IMAD.U32 R111, R23, 0x10000, RZ ;  /* 0x00010000176f7824 */ /* 0x000fe200078e00ff */
[C---:B------:R-:W-:Y:S02]  /*2a20*/  PRMT R113, R20.reuse, 0x7632, R113 ;  /* 0x0000763214717816 */ /* 0x040fe40000000071 */
[----:B------:R-:W-:Y:S02]  /*2a30*/  PRMT R79, R21, 0x7632, R79 ;  /* 0x00007632154f7816 */ /* 0x000fe4000000004f */
[----:B------:R-:W-:Y:S02]  /*2a40*/  SHF.L.U32 R114, R20, 0x10, RZ ;  /* 0x0000001014727819 */ /* 0x000fe400000006ff */
[----:B------:R-:W-:-:S02]  /*2a50*/  SHF.L.U32 R113, R113, 0x10, RZ ;  /* 0x0000001071717819 */ /* 0x000fc400000006ff */
[----:B------:R-:W-:Y:S01]  /*2a60*/  SHF.L.U32 R79, R79, 0x10, RZ ;  /* 0x000000104f4f7819 */ /* 0x000fe200000006ff */
[----:B------:R-:W-:Y:S01]  /*2a70*/  @P2 FFMA.FTZ R77, R3, UR9, R0 ;  /* 0x00000009034d2c23 */ /* 0x000fe20008010000 */
[----:B------:R-:W-:Y:S01]  /*2a80*/  PRMT R86, R22, 0x7632, R86 ;  /* 0x0000763216567816 */ /* 0x000fe20000000056 */
        /* <DEDUP_REMOVED lines=10> */
[----:B------:R-:W-:Y:S01]  /*2b30*/  @P0 FFMA.FTZ R76, R14, UR9, R0 ;  /* 0x000000090e4c0c23 */ /* 0x000fe20008010000 */
[----:B------:R-:W-:Y:S01]  /*2b40*/  @P0 FFMA.FTZ R112, R81, UR30, R112 ;  /* 0x0000001e51700c23 */ /* 0x000fe20008010070 */
[----:B------:R-:W-:Y:S01]  /*2b50*/  @P0 FFMA.FTZ R79, R78, UR30, R79 ;  /* 0x0000001e4e4f0c23 */ /* 0x000fe2000801004f */
[----:B------:R-:W-:Y:S01]  /*2b60*/  PRMT R80, R23, 0x7632, R80 ;  /* 0x0000763217507816 */ /* 0x000fe20000000050 */
[--C-:B------:R-:W-:Y:S01]  /*2b70*/  @P0 FFMA.FTZ R83, R9, UR9, R0.reuse ;  /* 0x0000000909530c23 */ /* 0x100fe20008010000 */
[----:B------:R-:W-:Y:S01]  /*2b80*/  SHF.L.U32 R84, R22, 0x10, RZ ;  /* 0x0000001016547819 */ /* 0x000fe200000006ff */
[----:B------:R-:W-:Y:S01]  /*2b90*/  @P0 FFMA.FTZ R78, R88, UR9, R0 ;  /* 0x00000009584e0c23 */ /* 0x000fe20008010000 */
[----:B------:R-:W-:Y:S01]  /*2ba0*/  SHF.L.U32 R86, R86, 0x10, RZ ;  /* 0x0000001056567819 */ /* 0x000fe200000006ff */
[----:B------:R-:W-:Y:S01]  /*2bb0*/  @P0 FADD.FTZ R77, R6, -R77 ;  /* 0x8000004d064d0221 */ /* 0x000fe20000010000 */
[----:B------:R-:W-:Y:S01]  /*2bc0*/  @P0 FADD.FTZ R81, R15, -R76 ;  /* 0x8000004c0f510221 */ /* 0x000fe20000010000 */
[----:B------:R-:W-:Y:S01]  /*2bd0*/  SHF.L.U32 R80, R80, 0x10, RZ ;  /* 0x0000001050507819 */ /* 0x000fe200000006ff */
[----:B------:R-:W-:Y:S01]  /*2be0*/  @P0 FADD.FTZ R76, R10, -R83 ;  /* 0x800000530a4c0221 */ /* 0x000fe20000010000 */
        /* <DEDUP_REMOVED lines=18> */
.L_x_1862:
[----:B------:R-:W-:Y:S05]  /*2d10*/  @!P1 BRA `(.L_x_1863) ;  /* 0x0000000000189947 */ /* 0x000fea0003800000 */
[----:B------:R-:W-:Y:S01]  /*2d20*/  FMUL.FTZ R113, R113, UR27 ;  /* 0x0000001b71717c20 */ /* 0x000fe20008410000 */
[----:B------:R-:W-:-:S03]  /*2d30*/  LOP3.LUT P0, RZ, R100, 0xff00, RZ, 0xc0, !PT ;  /* 0x0000ff0064ff7812 */ /* 0x000fc6000780c0ff */
[----:B------:R-:W-:-:S05]  /*2d40*/  FMUL.FTZ R113, R113, UR26 ;  /* 0x0000001a71717c20 */ /* 0x000fca0008410000 */
[----:B------:R-:W-:-:S04]  /*2d50*/  FSEL R113, R113, RZ, P0 ;  /* 0x000000ff71717208 */ /* 0x000fc80000000000 */
[----:B------:R-:W-:-:S04]  /*2d60*/  F2FP.BF16.F32.PACK_AB R113, RZ, R113 ;  /* 0x00000071ff71723e */ /* 0x000fc800000010ff */
[----:B------:R-:W-:-:S07]  /*2d70*/  PRMT R72, R72, 0x5410, R113 ;  /* 0x0000541048487816 */ /* 0x000fce0000000071 */
.L_x_1863:
[----:B------:R-:W-:Y:S05]  /*2d80*/  @!P1 BRA `(.L_x_1864) ;  /* 0x0000000000189947 */ /* 0x000fea0003800000 */
[----:B------:R-:W-:Y:S01]  /*2d90*/  FMUL.FTZ R112, R112, UR27 ;  /* 0x0000001b70707c20 */ /* 0x000fe20008410000 */
[----:B------:R-:W-:-:S03]  /*2da0*/  LOP3.LUT P0, RZ, R100, 0xff0000, RZ, 0xc0, !PT ;  /* 0x00ff000064ff7812 */ /* 0x000fc6000780c0ff */
[----:B------:R-:W-:-:S05]  /*2db0*/  FMUL.FTZ R112, R112, UR26 ;  /* 0x0000001a70707c20 */ /* 0x000fca0008410000 */
[----:B------:R-:W-:-:S04]  /*2dc0*/  FSEL R112, R112, RZ, P0 ;  /* 0x000000ff70707208 */ /* 0x000fc80000000000 */
[----:B------:R-:W-:-:S04]  /*2dd0*/  F2FP.BF16.F32.PACK_AB R112, RZ, R112 ;  /* 0x00000070ff70723e */ /* 0x000fc800000010ff */
[----:B------:R-:W-:-:S07]  /*2de0*/  PRMT R73, R112, 0x7610, R73 ;  /* 0x0000761070497816 */ /* 0x000fce0000000049 */
.L_x_1864:
[----:B------:R-:W-:Y:S05]  /*2df0*/  @!P1 BRA `(.L_x_1865) ;  /* 0x0000000000189947 */ /* 0x000fea0003800000 */
[----:B------:R-:W-:Y:S01]  /*2e00*/  FMUL.FTZ R79, R79, UR27 ;  /* 0x0000001b4f4f7c20 */ /* 0x000fe20008410000 */
[----:B------:R-:W-:-:S03]  /*2e10*/  LOP3.LUT P0, RZ, R100, 0xff000000, RZ, 0xc0, !PT ;  /* 0xff00000064ff7812 */ /* 0x000fc6000780c0ff */
[----:B------:R-:W-:-:S05]  /*2e20*/  FMUL.FTZ R79, R79, UR26 ;  /* 0x0000001a4f4f7c20 */ /* 0x000fca0008410000 */
[----:B------:R-:W-:-:S04]  /*2e30*/  FSEL R79, R79, RZ, P0 ;  /* 0x000000ff4f4f7208 */ /* 0x000fc80000000000 */
[----:B------:R-:W-:-:S04]  /*2e40*/  F2FP.BF16.F32.PACK_AB R79, RZ, R79 ;  /* 0x0000004fff4f723e */ /* 0x000fc800000010ff */
[----:B------:R-:W-:-:S07]  /*2e50*/  PRMT R73, R73, 0x5410, R79 ;  /* 0x0000541049497816 */ /* 0x000fce000000004f */
.L_x_1865:
[----:B------:R-:W-:Y:S05]  /*2e60*/  @!P1 BRA `(.L_x_1866) ;  /* 0x0000000000189947 */ /* 0x000fea0003800000 */
[----:B------:R-:W-:Y:S01]  /*2e70*/  FMUL.FTZ R84, R84, UR27 ;  /* 0x0000001b54547c20 */ /* 0x000fe20008410000 */
[----:B------:R-:W-:-:S03]  /*2e80*/  LOP3.LUT P0, RZ, R101, 0xff, RZ, 0xc0, !PT ;  /* 0x000000ff65ff7812 */ /* 0x000fc6000780c0ff */
[----:B------:R-:W-:-:S05]  /*2e90*/  FMUL.FTZ R84, R84, UR26 ;  /* 0x0000001a54547c20 */ /* 0x000fca0008410000 */
[----:B------:R-:W-:-:S04]  /*2ea0*/  FSEL R84, R84, RZ, P0 ;  /* 0x000000ff54547208 */ /* 0x000fc80000000000 */
[----:B------:R-:W-:-:S04]  /*2eb0*/  F2FP.BF16.F32.PACK_AB R84, RZ, R84 ;  /* 0x00000054ff54723e */ /* 0x000fc800000010ff */
[----:B------:R-:W-:-:S07]  /*2ec0*/  PRMT R74, R84, 0x7610, R74 ;  /* 0x00007610544a7816 */ /* 0x000fce000000004a */
.L_x_1866:
[----:B------:R-:W-:Y:S05]  /*2ed0*/  @!P1 BRA `(.L_x_1867) ;  /* 0x0000000000189947 */ /* 0x000fea0003800000 */
[----:B------:R-:W-:Y:S01]  /*2ee0*/  FMUL.FTZ R86, R86, UR27 ;  /* 0x0000001b56567c20 */ /* 0x000fe20008410000 */
[----:B------:R-:W-:-:S03]  /*2ef0*/  LOP3.LUT P0, RZ, R101, 0xff00, RZ, 0xc0, !PT ;  /* 0x0000ff0065ff7812 */ /* 0x000fc6000780c0ff */
[----:B------:R-:W-:-:S05]  /*2f00*/  FMUL.FTZ R86, R86, UR26 ;  /* 0x0000001a56567c20 */ /* 0x000fca0008410000 */
[----:B------:R-:W-:-:S04]  /*2f10*/  FSEL R86, R86, RZ, P0 ;  /* 0x000000ff56567208 */ /* 0x000fc80000000000 */
[----:B------:R-:W-:-:S04]  /*2f20*/  F2FP.BF16.F32.PACK_AB R86, RZ, R86 ;  /* 0x00000056ff56723e */ /* 0x000fc800000010ff */
[----:B------:R-:W-:-:S07]  /*2f30*/  PRMT R74, R74, 0x5410, R86 ;  /* 0x000054104a4a7816 */ /* 0x000fce0000000056 */
.L_x_1867:
[----:B------:R-:W-:Y:S05]  /*2f40*/  @!P1 BRA `(.L_x_1868) ;  /* 0x0000000000189947 */ /* 0x000fea0003800000 */
[----:B------:R-:W-:Y:S01]  /*2f50*/  FMUL.FTZ R79, R111, UR27 ;  /* 0x0000001b6f4f7c20 */ /* 0x000fe20008410000 */
[----:B------:R-:W-:-:S03]  /*2f60*/  LOP3.LUT P0, RZ, R101, 0xff0000, RZ, 0xc0, !PT ;  /* 0x00ff000065ff7812 */ /* 0x000fc6000780c0ff */
[----:B------:R-:W-:-:S05]  /*2f70*/  FMUL.FTZ R79, R79, UR26 ;  /* 0x0000001a4f4f7c20 */ /* 0x000fca0008410000 */
[----:B------:R-:W-:-:S04]  /*2f80*/  FSEL R79, R79, RZ, P0 ;  /* 0x000000ff4f4f7208 */ /* 0x000fc80000000000 */
[----:B------:R-:W-:-:S04]  /*2f90*/  F2FP.BF16.F32.PACK_AB R79, RZ, R79 ;  /* 0x0000004fff4f723e */ /* 0x000fc800000010ff */
[----:B------:R-:W-:-:S07]  /*2fa0*/  PRMT R75, R79, 0x7610, R75 ;  /* 0x000076104f4b7816 */ /* 0x000fce000000004b */
.L_x_1868:
        /* <DEDUP_REMOVED lines=12> */
.L_x_1846:
[----:B------:R-:W-:Y:S01]  /*3070*/  ISETP.NE.U32.AND P0, PT, RZ, UR5, PT ;  /* 0x00000005ff007c0c */ /* 0x000fe2000bf05070 */
[----:B------:R-:W0:Y:S01]  /*3080*/  @P1 LDC.64 R80, c[0x0][0x468] ;  /* 0x00011a00ff501b82 */ /* 0x000e220000000a00 */
[----:B------:R-:W-:Y:S02]  /*3090*/  UISETP.NE.U32.AND UP0, UPT, UR7, URZ, UPT ;  /* 0x000000ff0700728c */ /* 0x000fe4000bf05070 */
[----:B------:R-:W-:Y:S02]  /*30a0*/  ISETP.NE.AND.EX P0, PT, RZ, UR6, PT, P0 ;  /* 0x00000006ff007c0c */ /* 0x000fe4000bf05300 */
[----:B------:R-:W-:-:S11]  /*30b0*/  UISETP.NE.AND.EX UP0, UPT, UR8, URZ, UPT, UP0 ;  /* 0x000000ff0800728c */ /* 0x000fd6000bf05300 */
[----:B------:R-:W1:Y:S01]  /*30c0*/  @P0 LDC.64 R82, c[0x0][0x478] ;  /* 0x00011e00ff520b82 */ /* 0x000e620000000a00 */
[----:B0-----:R-:W-:-:S04]  /*30d0*/  @P1 IMAD.WIDE.U32 R80, R87, 0x10, R80 ;  /* 0x0000001057501825 */ /* 0x001fc800078e0050 */
[----:B-1----:R-:W-:-:S05]  /*30e0*/  @P0 IMAD.WIDE.U32 R82, R85, 0x10, R82 ;  /* 0x0000001055520825 */ /* 0x002fca00078e0052 */
[----:B------:R0:W-:Y:S04]  /*30f0*/  @P0 STG.E.128 desc[UR14][R82.64], R76 ;  /* 0x0000004c52000986 */ /* 0x0001e8000c101d0e */
[----:B------:R0:W-:Y:S01]  /*3100*/  @P1 STG.E.128 desc[UR14][R80.64], R72 ;  /* 0x0000004850001986 */ /* 0x0001e2000c101d0e */
[----:B------:R-:W-:Y:S05]  /*3110*/  BRA.U !UP0, `(.L_x_1869) ;  /* 0x0000000d080c7547 */ /* 0x000fea000b800000 */
[----:B------:R-:W-:Y:S05]  /*3120*/  @!P0 BRA `(.L_x_1870) ;  /* 0x00000004008c8947 */ /* 0x000fea0003800000 */
[----:B------:R-:W-:Y:S01]  /*3130*/  ISETP.LT.AND P2, PT, RZ, UR31, PT ;  /* 0x0000001fff007c0c */ /* 0x000fe2000bf41270 */
[C---:B0----5:R-:W-:Y:S01]  /*3140*/  IMAD.U32 R79, R17.reuse, 0x10000, RZ ;  /* 0x00010000114f7824 */ /* 0x061fe200078e00ff */
[C---:B------:R-:W-:Y:S02]  /*3150*/  PRMT R82, R16.reuse, 0x7632, R82 ;  /* 0x0000763210527816 */ /* 0x040fe40000000052 */
[----:B------:R-:W-:Y:S02]  /*3160*/  SHF.L.U32 R101, R16, 0x10, RZ ;  /* 0x0000001010657819 */ /* 0x000fe400000006ff */
[----:B------:R-:W-:Y:S02]  /*3170*/  SHF.L.U32 R82, R82, 0x10, RZ ;  /* 0x0000001052527819 */ /* 0x000fe400000006ff */
[----:B------:R-:W-:Y:S02]  /*3180*/  PRMT R78, R17, 0x7632, R78 ;  /* 0x00007632114e7816 */ /* 0x000fe4000000004e */
        /* <DEDUP_REMOVED lines=13> */
[----:B------:R-:W-:Y:S01]  /*3260*/  PRMT R76, R19, 0x7632, R76 ;  /* 0x00007632134c7816 */ /* 0x000fe2000000004c */
[----:B------:R-:W-:Y:S01]  /*3270*/  @P2 FFMA.FTZ R77, R95, UR9, R0 ;  /* 0x000000095f4d2c23 */ /* 0x000fe20008010000 */
[----:B------:R-:W-:Y:S01]  /*3280*/  PRMT R80, R18, 0x7632, R80 ;  /* 0x0000763212507816 */ /* 0x000fe20000000050 */
[--C-:B------:R-:W-:Y:S01]  /*3290*/  @P2 FFMA.FTZ R84, R104, UR9, R0.reuse ;  /* 0x0000000968542c23 */ /* 0x100fe20008010000 */
[--C-:B------:R-:W-:Y:S01]  /*32a0*/  @P2 FFMA.FTZ R111, R97, UR9, R0.reuse ;  /* 0x00000009616f2c23 */ /* 0x100fe20008010000 */
[----:B------:R-:W-:Y:S01]  /*32b0*/  @P2 FFMA.FTZ R113, R110, UR9, R0 ;  /* 0x000000096e712c23 */ /* 0x000fe20008010000 */
[----:B------:R-:W-:Y:S01]  /*32c0*/  SHF.L.U32 R0, R76, 0x10, RZ ;  /* 0x000000104c007819 */ /* 0x000fe200000006ff */
[----:B------:R-:W-:Y:S01]  /*32d0*/  @P2 FADD.FTZ R76, R94, -R77 ;  /* 0x8000004d5e4c2221 */ /* 0x000fe20000010000 */
[----:B------:R-:W-:Y:S01]  /*32e0*/  SHF.L.U32 R80, R80, 0x10, RZ ;  /* 0x0000001050507819 */ /* 0x000fe200000006ff */
[----:B------:R-:W-:Y:S01]  /*32f0*/  @P2 FFMA.FTZ R78, R81, UR30, R78 ;  /* 0x0000001e514e2c23 */ /* 0x000fe2000801004e */
        /* <DEDUP_REMOVED lines=17> */
.L_x_1871:
[----:B------:R-:W-:Y:S05]  /*3410*/  @!P1 BRA `(.L_x_1872) ;  /* 0x0000000000189947 */ /* 0x000fea0003800000 */
[----:B------:R-:W-:Y:S01]  /*3420*/  FMUL.FTZ R82, R82, UR27 ;  /* 0x0000001b52527c20 */ /* 0x000fe20008410000 */
[----:B------:R-:W-:-:S03]  /*3430*/  LOP3.LUT P2, RZ, R98, 0xff00, RZ, 0xc0, !PT ;  /* 0x0000ff0062ff7812 */ /* 0x000fc6000784c0ff */
[----:B------:R-:W-:-:S05]  /*3440*/  FMUL.FTZ R82, R82, UR26 ;  /* 0x0000001a52527c20 */ /* 0x000fca0008410000 */
[----:B------:R-:W-:-:S04]  /*3450*/  FSEL R82, R82, RZ, P2 ;  /* 0x000000ff52527208 */ /* 0x000fc80001000000 */
[----:B------:R-:W-:-:S04]  /*3460*/  F2FP.BF16.F32.PACK_AB R82, RZ, R82 ;  /* 0x00000052ff52723e */ /* 0x000fc800000010ff */
[----:B------:R-:W-:-:S07]  /*3470*/  PRMT R72, R72, 0x5410, R82 ;  /* 0x0000541048487816 */ /* 0x000fce0000000052 */
.L_x_1872:
[----:B------:R-:W-:Y:S05]  /*3480*/  @!P1 BRA `(.L_x_1873) ;  /* 0x0000000000189947 */ /* 0x000fea0003800000 */
[----:B------:R-:W-:Y:S01]  /*3490*/  FMUL.FTZ R79, R79, UR27 ;  /* 0x0000001b4f4f7c20 */ /* 0x000fe20008410000 */
[----:B------:R-:W-:-:S03]  /*34a0*/  LOP3.LUT P2, RZ, R98, 0xff0000, RZ, 0xc0, !PT ;  /* 0x00ff000062ff7812 */ /* 0x000fc6000784c0ff */
[----:B------:R-:W-:-:S05]  /*34b0*/  FMUL.FTZ R79, R79, UR26 ;  /* 0x0000001a4f4f7c20 */ /* 0x000fca0008410000 */
[----:B------:R-:W-:-:S04]  /*34c0*/  FSEL R79, R79, RZ, P2 ;  /* 0x000000ff4f4f7208 */ /* 0x000fc80001000000 */
[----:B------:R-:W-:-:S04]  /*34d0*/  F2FP.BF16.F32.PACK_AB R79, RZ, R79 ;  /* 0x0000004fff4f723e */ /* 0x000fc800000010ff */
[----:B------:R-:W-:-:S07]  /*34e0*/  PRMT R73, R79, 0x7610, R73 ;  /* 0x000076104f497816 */ /* 0x000fce0000000049 */
.L_x_1873:
[----:B------:R-:W-:Y:S05]  /*34f0*/  @!P1 BRA `(.L_x_1874) ;  /* 0x0000000000189947 */ /* 0x000fea0003800000 */
[----:B------:R-:W-:Y:S01]  /*3500*/  FMUL.FTZ R78, R78, UR27 ;  /* 0x0000001b4e4e7c20 */ /* 0x000fe20008410000 */
[----:B------:R-:W-:-:S03]  /*3510*/  LOP3.LUT P2, RZ, R98, 0xff000000, RZ, 0xc0, !PT ;  /* 0xff00000062ff7812 */ /* 0x000fc6000784c0ff */
[----:B------:R-:W-:-:S05]  /*3520*/  FMUL.FTZ R78, R78, UR26 ;  /* 0x0000001a4e4e7c20 */ /* 0x000fca0008410000 */
[----:B------:R-:W-:-:S04]  /*3530*/  FSEL R78, R78, RZ, P2 ;  /* 0x000000ff4e4e7208 */ /* 0x000fc80001000000 */
[----:B------:R-:W-:-:S04]  /*3540*/  F2FP.BF16.F32.PACK_AB R78, RZ, R78 ;  /* 0x0000004eff4e723e */ /* 0x000fc800000010ff */
[----:B------:R-:W-:-:S07]  /*3550*/  PRMT R73, R73, 0x5410, R78 ;  /* 0x0000541049497816 */ /* 0x000fce000000004e */
.L_x_1874:
[----:B------:R-:W-:Y:S05]  /*3560*/  @!P1 BRA `(.L_x_1875) ;  /* 0x0000000000189947 */ /* 0x000fea0003800000 */
[----:B------:R-:W-:Y:S01]  /*3570*/  FMUL.FTZ R78, R83, UR27 ;  /* 0x0000001b534e7c20 */ /* 0x000fe20008410000 */
[----:B------:R-:W-:-:S03]  /*3580*/  LOP3.LUT P2, RZ, R99, 0xff, RZ, 0xc0, !PT ;  /* 0x000000ff63ff7812 */ /* 0x000fc6000784c0ff */
[----:B------:R-:W-:-:S05]  /*3590*/  FMUL.FTZ R78, R78, UR26 ;  /* 0x0000001a4e4e7c20 */ /* 0x000fca0008410000 */
[----:B------:R-:W-:-:S04]  /*35a0*/  FSEL R78, R78, RZ, P2 ;  /* 0x000000ff4e4e7208 */ /* 0x000fc80001000000 */
[----:B------:R-:W-:-:S04]  /*35b0*/  F2FP.BF16.F32.PACK_AB R78, RZ, R78 ;  /* 0x0000004eff4e723e */ /* 0x000fc800000010ff */
[----:B------:R-:W-:-:S07]  /*35c0*/  PRMT R74, R78, 0x7610, R74 ;  /* 0x000076104e4a7816 */ /* 0x000fce000000004a */
.L_x_1875:
[----:B------:R-:W-:Y:S05]  /*35d0*/  @!P1 BRA `(.L_x_1876) ;  /* 0x0000000000189947 */ /* 0x000fea0003800000 */
[----:B------:R-:W-:Y:S01]  /*35e0*/  FMUL.FTZ R78, R80, UR27 ;  /* 0x0000001b504e7c20 */ /* 0x000fe20008410000 */
[----:B------:R-:W-:-:S03]  /*35f0*/  LOP3.LUT P2, RZ, R99, 0xff00, RZ, 0xc0, !PT ;  /* 0x0000ff0063ff7812 */ /* 0x000fc6000784c0ff */
[----:B------:R-:W-:-:S05]  /*3600*/  FMUL.FTZ R78, R78, UR26 ;  /* 0x0000001a4e4e7c20 */ /* 0x000fca0008410000 */
[----:B------:R-:W-:-:S04]  /*3610*/  FSEL R78, R78, RZ, P2 ;  /* 0x000000ff4e4e7208 */ /* 0x000fc80001000000 */
[----:B------:R-:W-:-:S04]  /*3620*/  F2FP.BF16.F32.PACK_AB R78, RZ, R78 ;  /* 0x0000004eff4e723e */ /* 0x000fc800000010ff */
[----:B------:R-:W-:-:S07]  /*3630*/  PRMT R74, R74, 0x5410, R78 ;  /* 0x000054104a4a7816 */ /* 0x000fce000000004e */
.L_x_1876:
[----:B------:R-:W-:Y:S05]  /*3640*/  @!P1 BRA `(.L_x_1877) ;  /* 0x0000000000189947 */ /* 0x000fea0003800000 */
[----:B------:R-:W-:Y:S01]  /*3650*/  FMUL.FTZ R78, R81, UR27 ;  /* 0x0000001b514e7c20 */ /* 0x000fe20008410000 */
[----:B------:R-:W-:-:S03]  /*3660*/  LOP3.LUT P2, RZ, R99, 0xff0000, RZ, 0xc0, !PT ;  /* 0x00ff000063ff7812 */ /* 0x000fc6000784c0ff */
[----:B------:R-:W-:-:S05]  /*3670*/  FMUL.FTZ R78, R78, UR26 ;  /* 0x0000001a4e4e7c20 */ /* 0x000fca0008410000 */
[----:B------:R-:W-:-:S04]  /*3680*/  FSEL R78, R78, RZ, P2 ;  /* 0x000000ff4e4e7208 */ /* 0x000fc80001000000 */
[----:B------:R-:W-:-:S04]  /*3690*/  F2FP.BF16.F32.PACK_AB R78, RZ, R78 ;  /* 0x0000004eff4e723e */ /* 0x000fc800000010ff */
[----:B------:R-:W-:-:S07]  /*36a0*/  PRMT R75, R78, 0x7610, R75 ;  /* 0x000076104e4b7816 */ /* 0x000fce000000004b */
.L_x_1877:
        /* <DEDUP_REMOVED lines=11> */
.L_x_1870:
[----:B------:R-:W-:Y:S01]  /*3760*/  ISETP.LT.AND P2, PT, RZ, UR31, PT ;  /* 0x0000001fff007c0c */ /* 0x000fe2000bf41270 */
[----:B------:R-:W-:-:S12]  /*3770*/  @!P1 BRA `(.L_x_1879) ;  /* 0x0000000000289947 */ /* 0x000fd80003800000 */
        /* <DEDUP_REMOVED lines=10> */
.L_x_1879:
[----:B------:R-:W-:Y:S05]  /*3820*/  @!P1 BRA `(.L_x_1880) ;  /* 0x00000000002c9947 */ /* 0x000fea0003800000 */
        /* <DEDUP_REMOVED lines=11> */
.L_x_1880:
[----:B------:R-:W-:Y:S05]  /*38e0*/  @!P1 BRA `(.L_x_1881) ;  /* 0x0000000000289947 */ /* 0x000fea0003800000 */
        /* <DEDUP_REMOVED lines=10> */
.L_x_1881:
[----:B------:R-:W-:Y:S05]  /*3990*/  @!P1 BRA `(.L_x_1882) ;  /* 0x00000000002c9947 */ /* 0x000fea0003800000 */
        /* <DEDUP_REMOVED lines=11> */
.L_x_1882:
        /* <DEDUP_REMOVED lines=11> */
.L_x_1883:
        /* <DEDUP_REMOVED lines=12> */
.L_x_1884:
        /* <DEDUP_REMOVED lines=11> */
.L_x_1885:
[----:B------:R-:W-:Y:S05]  /*3c70*/  @!P1 BRA `(.L_x_1878) ;  /* 0x0000000c00389947 */ /* 0x000fea0003800000 */
        /* <DEDUP_REMOVED lines=13> */
.L_x_1869:
[----:B------:R-:W-:Y:S05]  /*3d50*/  @!P0 BRA `(.L_x_1886) ;  /* 0x00000004007c8947 */ /* 0x000fea0003800000 */
[--C-:B0-----:R-:W-:Y:S01]  /*3d60*/  FFMA.FTZ R77, R91, UR9, R0.reuse ;  /* 0x000000095b4d7c23 */ /* 0x101fe20008010000 */
        /* <DEDUP_REMOVED lines=10> */
[----:B------:R-:W-:Y:S06]  /*3e10*/  @!P1 BRA `(.L_x_1887) ;  /* 0x0000000000189947 */ /* 0x000fec0003800000 */
[----:B------:R-:W-:Y:S01]  /*3e20*/  FMUL.FTZ R77, R78, UR27 ;  /* 0x0000001b4e4d7c20 */ /* 0x000fe20008410000 */
[----:B-----5:R-:W-:-:S03]  /*3e30*/  LOP3.LUT P3, RZ, R98, 0xff, RZ, 0xc0, !PT ;  /* 0x000000ff62ff7812 */ /* 0x020fc6000786c0ff */
[----:B------:R-:W-:-:S05]  /*3e40*/  FMUL.FTZ R77, R77, UR26 ;  /* 0x0000001a4d4d7c20 */ /* 0x000fca0008410000 */
[----:B------:R-:W-:-:S04]  /*3e50*/  FSEL R77, R77, RZ, P3 ;  /* 0x000000ff4d4d7208 */ /* 0x000fc80001800000 */
[----:B------:R-:W-:-:S04]  /*3e60*/  F2FP.BF16.F32.PACK_AB R77, RZ, R77 ;  /* 0x0000004dff4d723e */ /* 0x000fc800000010ff */
[----:B------:R-:W-:-:S07]  /*3e70*/  PRMT R72, R77, 0x7610, R72 ;  /* 0x000076104d487816 */ /* 0x000fce0000000048 */
.L_x_1887:
[----:B------:R-:W-:Y:S05]  /*3e80*/  @!P1 BRA `(.L_x_1888) ;  /* 0x0000000000189947 */ /* 0x000fea0003800000 */
[----:B------:R-:W-:Y:S01]  /*3e90*/  FMUL.FTZ R77, R79, UR27 ;  /* 0x0000001b4f4d7c20 */ /* 0x000fe20008410000 */
[----:B-----5:R-:W-:-:S03]  /*3ea0*/  LOP3.LUT P3, RZ, R98, 0xff00, RZ, 0xc0, !PT ;  /* 0x0000ff0062ff7812 */ /* 0x020fc6000786c0ff */
[----:B------:R-:W-:-:S05]  /*3eb0*/  FMUL.FTZ R77, R77, UR26 ;  /* 0x0000001a4d4d7c20 */ /* 0x000fca0008410000 */
[----:B------:R-:W-:-:S04]  /*3ec0*/  FSEL R77, R77, RZ, P3 ;  /* 0x000000ff4d4d7208 */ /* 0x000fc80001800000 */
[----:B------:R-:W-:-:S04]  /*3ed0*/  F2FP.BF16.F32.PACK_AB R77, RZ, R77 ;  /* 0x0000004dff4d723e */ /* 0x000fc800000010ff */
[----:B------:R-:W-:-:S07]  /*3ee0*/  PRMT R72, R72, 0x5410, R77 ;  /* 0x0000541048487816 */ /* 0x000fce000000004d */
.L_x_1888:
[--C-:B------:R-:W-:Y:S01]  /*3ef0*/  FFMA.FTZ R78, R102, UR9, R0.reuse ;  /* 0x00000009664e7c23 */ /* 0x100fe20008010000 */
[--C-:B------:R-:W-:Y:S01]  /*3f00*/  FFMA.FTZ R79, R95, UR9, R0.reuse ;  /* 0x000000095f4f7c23 */ /* 0x100fe20008010000 */
[--C-:B------:R-:W-:Y:S01]  /*3f10*/  FFMA.FTZ R80, R104, UR9, R0.reuse ;  /* 0x0000000968507c23 */ /* 0x100fe20008010000 */
[--C-:B------:R-:W-:Y:S01]  /*3f20*/  FFMA.FTZ R83, R97, UR9, R0.reuse ;  /* 0x0000000961537c23 */ /* 0x100fe20008010000 */
[----:B-----5:R-:W-:Y:S01]  /*3f30*/  FFMA.FTZ R101, R110, UR9, R0 ;  /* 0x000000096e657c23 */ /* 0x020fe20008010000 */
[----:B------:R-:W-:Y:S01]  /*3f40*/  FADD.FTZ R77, R105, -R78 ;  /* 0x8000004e694d7221 */ /* 0x000fe20000010000 */
[----:B------:R-:W-:Y:S01]  /*3f50*/  FADD.FTZ R0, R92, -R81 ;  /* 0x800000515c007221 */ /* 0x000fe20000010000 */
[----:B------:R-:W-:Y:S01]  /*3f60*/  FADD.FTZ R78, R94, -R79 ;  /* 0x8000004f5e4e7221 */ /* 0x000fe20000010000 */
[----:B------:R-:W-:Y:S01]  /*3f70*/  FADD.FTZ R79, R107, -R80 ;  /* 0x800000506b4f7221 */ /* 0x000fe20000010000 */
[----:B------:R-:W-:Y:S01]  /*3f80*/  FMUL.FTZ R77, R77, UR30 ;  /* 0x0000001e4d4d7c20 */ /* 0x000fe20008410000 */
[----:B------:R-:W-:Y:S01]  /*3f90*/  FMUL.FTZ R0, R0, UR30 ;  /* 0x0000001e00007c20 */ /* 0x000fe20008410000 */
        /* <DEDUP_REMOVED lines=15> */
.L_x_1889:
[----:B------:R-:W-:Y:S05]  /*4090*/  @!P1 BRA `(.L_x_1890) ;  /* 0x0000000000189947 */ /* 0x000fea0003800000 */
[----:B------:R-:W-:Y:S01]  /*40a0*/  FMUL.FTZ R0, R82, UR27 ;  /* 0x0000001b52007c20 */ /* 0x000fe20008410000 */
[----:B------:R-:W-:-:S03]  /*40b0*/  LOP3.LUT P3, RZ, R98, 0xff000000, RZ, 0xc0, !PT ;  /* 0xff00000062ff7812 */ /* 0x000fc6000786c0ff */
[----:B------:R-:W-:-:S05]  /*40c0*/  FMUL.FTZ R0, R0, UR26 ;  /* 0x0000001a00007c20 */ /* 0x000fca0008410000 */
[----:B------:R-:W-:-:S04]  /*40d0*/  FSEL R0, R0, RZ, P3 ;  /* 0x000000ff00007208 */ /* 0x000fc80001800000 */
[----:B------:R-:W-:-:S04]  /*40e0*/  F2FP.BF16.F32.PACK_AB R0, RZ, R0 ;  /* 0x00000000ff00723e */ /* 0x000fc800000010ff */
[----:B------:R-:W-:-:S07]  /*40f0*/  PRMT R73, R73, 0x5410, R0 ;  /* 0x0000541049497816 */ /* 0x000fce0000000000 */
.L_x_1890:
        /* <DEDUP_REMOVED lines=12> */
.L_x_1891:
[----:B------:R-:W-:Y:S05]  /*41c0*/  @!P1 BRA `(.L_x_1892) ;  /* 0x0000000000189947 */ /* 0x000fea0003800000 */
[----:B------:R-:W-:Y:S01]  /*41d0*/  FMUL.FTZ R0, R79, UR27 ;  /* 0x0000001b4f007c20 */ /* 0x000fe20008410000 */
[----:B------:R-:W-:-:S03]  /*41e0*/  LOP3.LUT P2, RZ, R99, 0xff00, RZ, 0xc0, !PT ;  /* 0x0000ff0063ff7812 */ /* 0x000fc6000784c0ff */
[----:B------:R-:W-:-:S05]  /*41f0*/  FMUL.FTZ R0, R0, UR26 ;  /* 0x0000001a00007c20 */ /* 0x000fca0008410000 */
[----:B------:R-:W-:-:S04]  /*4200*/  FSEL R0, R0, RZ, P2 ;  /* 0x000000ff00007208 */ /* 0x000fc80001000000 */
[----:B------:R-:W-:-:S04]  /*4210*/  F2FP.BF16.F32.PACK_AB R0, RZ, R0 ;  /* 0x00000000ff00723e */ /* 0x000fc800000010ff */
[----:B------:R-:W-:-:S07]  /*4220*/  PRMT R74, R74, 0x5410, R0 ;  /* 0x000054104a4a7816 */ /* 0x000fce0000000000 */
.L_x_1892:
[----:B------:R-:W-:Y:S05]  /*4230*/  @!P1 BRA `(.L_x_1893) ;  /* 0x0000000000189947 */ /* 0x000fea0003800000 */
[----:B------:R-:W-:Y:S01]  /*4240*/  FMUL.FTZ R0, R80, UR27 ;  /* 0x0000001b50007c20 */ /* 0x000fe20008410000 */
[----:B------:R-:W-:-:S03]  /*4250*/  LOP3.LUT P2, RZ, R99, 0xff0000, RZ, 0xc0, !PT ;  /* 0x00ff000063ff7812 */ /* 0x000fc6000784c0ff */
[----:B------:R-:W-:-:S05]  /*4260*/  FMUL.FTZ R0, R0, UR26 ;  /* 0x0000001a00007c20 */ /* 0x000fca0008410000 */
[----:B------:R-:W-:-:S04]  /*4270*/  FSEL R0, R0, RZ, P2 ;  /* 0x000000ff00007208 */ /* 0x000fc80001000000 */
[----:B------:R-:W-:-:S04]  /*4280*/  F2FP.BF16.F32.PACK_AB R0, RZ, R0 ;  /* 0x00000000ff00723e */ /* 0x000fc800000010ff */
[----:B------:R-:W-:-:S07]  /*4290*/  PRMT R75, R0, 0x7610, R75 ;  /* 0x00007610004b7816 */ /* 0x000fce000000004b */
.L_x_1893:
        /* <DEDUP_REMOVED lines=11> */
.L_x_1886:
[----:B------:R-:W-:Y:S05]  /*4350*/  @!P1 BRA `(.L_x_1894) ;  /* 0x00000000002c9947 */ /* 0x000fea0003800000 */
[----:B0-----:R-:W-:Y:S01]  /*4360*/  FFMA.FTZ R81, R91, UR9, R0 ;  /* 0x000000095b517c23 */ /* 0x001fe20008010000 */
        /* <DEDUP_REMOVED lines=10> */
.L_x_1894:
        /* <DEDUP_REMOVED lines=12> */
.L_x_1895:
        /* <DEDUP_REMOVED lines=12> */
.L_x_1896:
        /* <DEDUP_REMOVED lines=12> */
.L_x_1897:
        /* <DEDUP_REMOVED lines=12> */
.L_x_1898:
        /* <DEDUP_REMOVED lines=12> */
.L_x_1899:
        /* <DEDUP_REMOVED lines=12> */
.L_x_1900:
[----:B------:R-:W-:Y:S05]  /*4890*/  @!P1 BRA `(.L_x_1878) ;  /* 0x0000000000309947 */ /* 0x000fea0003800000 */
[----:B0-----:R-:W-:Y:S01]  /*48a0*/  FFMA.FTZ R81, R110, UR9, R0 ;  /* 0x000000096e517c23 */ /* 0x001fe20008010000 */
        /* <DEDUP_REMOVED lines=11> */
.L_x_1878:
[----:B0-----:R-:W0:Y:S01]  /*4960*/  @P0 LDC.64 R82, c[0x0][0x478] ;  /* 0x00011e00ff520b82 */ /* 0x001e220000000a00 */
[----:B------:R-:W-:Y:S01]  /*4970*/  @P0 IADD3 R85, PT, PT, R85, 0x80, RZ ;  /* 0x0000008055550810 */ /* 0x000fe20007ffe0ff */
[----:B------:R-:W-:Y:S01]  /*4980*/  UIADD3 UR4, UPT, UPT, UR4, UR28, URZ ;  /* 0x0000001c04047290 */ /* 0x000fe2000fffe0ff */
[----:B------:R-:W-:Y:S01]  /*4990*/  @P1 IADD3 R87, PT, PT, R87, 0x80, RZ ;  /* 0x0000008057571810 */ /* 0x000fe20007ffe0ff */
[----:B------:R-:W-:Y:S02]  /*49a0*/  UPLOP3.LUT UP1, UPT, UPT, UPT, UP1, 0x40, 0x4 ;  /* 0x000000000004789c */ /* 0x000fe40003f2e810 */
[----:B------:R-:W-:Y:S02]  /*49b0*/  UISETP.GE.AND UP0, UPT, UR4, UR29, UPT ;  /* 0x0000001d0400728c */ /* 0x000fe4000bf06270 */
[----:B------:R-:W1:Y:S01]  /*49c0*/  @P1 LDC.64 R80, c[0x0][0x468] ;  /* 0x00011a00ff501b82 */ /* 0x000e620000000a00 */
[----:B0-----:R-:W-:-:S05]  /*49d0*/  @P0 IMAD.WIDE.U32 R82, R85, 0x10, R82 ;  /* 0x0000001055520825 */ /* 0x001fca00078e0052 */
[----:B------:R3:W-:Y:S01]  /*49e0*/  @P0 STG.E.128 desc[UR14][R82.64], R76 ;  /* 0x0000004c52000986 */ /* 0x0007e2000c101d0e */
[----:B-1----:R-:W-:-:S05]  /*49f0*/  @P1 IMAD.WIDE.U32 R80, R87, 0x10, R80 ;  /* 0x0000001057501825 */ /* 0x002fca00078e0050 */
[----:B------:R3:W-:Y:S01]  /*4a00*/  @P1 STG.E.128 desc[UR14][R80.64], R72 ;  /* 0x0000004850001986 */ /* 0x0007e2000c101d0e */
[----:B------:R-:W-:Y:S05]  /*4a10*/  BRA.U !UP0, `(.L_x_1901) ;  /* 0xffffffb908147547 */ /* 0x000fea000b83ffff */
.L_x_1832:
[----:B------:R-:W0:Y:S08]  /*4a20*/  S2UR UR5, SR_CTAID.X ;  /* 0x00000000000579c3 */ /* 0x000e300000002500 */
[----:B------:R-:W0:Y:S08]  /*4a30*/  LDC R0, c[0x0][0x388] ;  /* 0x0000e200ff007b82 */ /* 0x000e300000000800 */
[----:B--2---:R-:W1:Y:S08]  /*4a40*/  LDC.64 R2, c[0x0][0x440] ;  /* 0x00011000ff027b82 */ /* 0x004e700000000a00 */
[----:B------:R-:W2:Y:S01]  /*4a50*/  LDC.64 R4, c[0x0][0x448] ;  /* 0x00011200ff047b82 */ /* 0x000ea20000000a00 */
[----:B0-----:R-:W-:-:S05]  /*4a60*/  IMAD R0, R0, UR5, RZ ;  /* 0x0000000500007c24 */ /* 0x001fca000f8e02ff */
[----:B------:R-:W-:-:S05]  /*4a70*/  LEA.HI R109, R0, R109, RZ, 0x1d ;  /* 0x0000006d006d7211 */ /* 0x000fca00078fe8ff */
[----:B-1----:R-:W-:-:S05]  /*4a80*/  IMAD.WIDE.U32 R2, R109, 0x20, R2 ;  /* 0x000000206d027825 */ /* 0x002fca00078e0002 */
[----:B------:R-:W-:Y:S01]  /*4a90*/  STG.E.128 desc[UR14][R2.64], R68 ;  /* 0x0000004402007986 */ /* 0x000fe2000c101d0e */
[----:B--2---:R-:W-:-:S03]  /*4aa0*/  IMAD.WIDE.U32 R4, R109, 0x20, R4 ;  /* 0x000000206d047825 */ /* 0x004fc600078e0004 */
        /* <DEDUP_REMOVED lines=8> */
.L_x_1902:
        /* <DEDUP_REMOVED lines=13> */
.L_x_8019:


//--------------------- .text._ZN10layer_norm13ln_bwd_kernelINS_13Kernel_traitsIf13__nv_bfloat16S2_S2_fjLj2048ELj1ELj1ELj4ELj16ENS_18Kernel_traits_baseILj2048EfS2_S2_S2_fjLj128EEEEELb1ELb1ELb0ELb0EEEvNS_9BwdParamsE --------------------------
	.section	.text._ZN10layer_norm13ln_bwd_kernelINS_13Kernel_traitsIf13__nv_bfloat16S2_S2_fjLj2048ELj1ELj1ELj4ELj16ENS_18Kernel_traits_baseILj2048EfS2_S2_S2_fjLj128EEEEELb1ELb1ELb0ELb0EEEvNS_9BwdParamsE,"ax",@progbits
	.align	128
        .global         _ZN10layer_norm13ln_bwd_kernelINS_13Kernel_traitsIf13__nv_bfloat16S2_S2_fjLj2048ELj1ELj1ELj4ELj16ENS_18Kernel_traits_baseILj2048EfS2_S2_S2_fjLj128EEEEELb1ELb1ELb0ELb0EEEvNS_9BwdParamsE
        .type           _ZN10layer_norm13ln_bwd_kernelINS_13Kernel_traitsIf13__nv_bfloat16S2_S2_fjLj2048ELj1ELj1ELj4ELj16ENS_18Kernel_traits_baseILj2048EfS2_S2_S2_fjLj128EEEEELb1ELb1ELb0ELb0EEEvNS_9BwdParamsE,@function
        .size           _ZN10layer_norm13ln_bwd_kernelINS_13Kernel_traitsIf13__nv_bfloat16S2_S2_fjLj2048ELj1ELj1ELj4ELj16ENS_18Kernel_traits_baseILj2048EfS2_S2_S2_fjLj128EEEEELb1ELb1ELb0ELb0EEEvNS_9BwdParamsE,(.L_x_8020 - _ZN10layer_norm13ln_bwd_kernelINS_13Kernel_traitsIf13__nv_bfloat16S2_S2_fjLj2048ELj1ELj1ELj4ELj16ENS_18Kernel_traits_baseILj2048EfS2_S2_S2_fjLj128EEEEELb1ELb1ELb0ELb0EEEvNS_9BwdParamsE)
        .other          _ZN10layer_norm13ln_bwd_kernelINS_13Kernel_traitsIf13__nv_bfloat16S2_S2_fjLj2048ELj1ELj1ELj4ELj16ENS_18Kernel_traits_baseILj2048EfS2_S2_S2_fjLj128EEEEELb1ELb1ELb0ELb0EEEvNS_9BwdParamsE,@"STO_CUDA_ENTRY STV_DEFAULT"
_ZN10layer_norm13ln_bwd_kernelINS_13Kernel_traitsIf13__nv_bfloat16S2_S2_fjLj2048ELj1ELj1ELj4ELj16ENS_18Kernel_traits_baseILj2048EfS2_S2_S2_fjLj128EEEEELb1ELb1ELb0ELb0EEEvNS_9BwdParamsE:
.text._ZN10layer_norm13ln_bwd_kernelINS_13Kernel_traitsIf13__nv_bfloat16S2_S2_fjLj2048ELj1ELj1ELj4ELj16ENS_18Kernel_traits_baseILj2048EfS2_S2_S2_fjLj128EEEEELb1ELb1ELb0ELb0EEEvNS_9BwdParamsE:
        /* <DEDUP_REMOVED lines=94> */
.L_x_1925:
[----:B------:R-:W1:Y:S01]  /*05e0*/  @UP0 LDCU.64 UR4, c[0x0][0x3e0] ;  /* 0x00007c00ff0407ac */ /* 0x000e620008000a00 */
[----:B------:R-:W-:Y:S01]  /*05f0*/  PLOP3.LUT P0, PT, PT, PT, UP0, 0x80, 0x8 ;  /* 0x000000000008781c */ /* 0x000fe20003f0f008 */
[----:B0-----:R-:W-:Y:S02]  /*0600*/  UIMAD.WIDE UR10, UR6, 0x4, UR14 ;  /* 0x00000004060a78a5 */ /* 0x001fe4000f8e020e */
[----:B-1----:R-:W-:-:S06]  /*0610*/  @UP0 UIMAD.WIDE UR4, UR6, 0x2, UR4 ;  /* 0x00000002060408a5 */ /* 0x002fcc000f8e0204 */
[----:B--23--:R-:W-:Y:S02]  /*0620*/  MOV R108, UR4 ;  /* 0x00000004006c7c02 */ /* 0x00cfe40008000f00 */
[----:B------:R-:W-:Y:S01]  /*0630*/  MOV R109, UR5 ;  /* 0x00000005006d7c02 */ /* 0x000fe20008000f00 */
[----:B------:R-:W-:-:S04]  /*0640*/  UIMAD.WIDE UR4, UR6, 0x4, UR12 ;  /* 0x00000004060478a5 */ /* 0x000fc8000f8e020c */
[----:B------:R-:W3:Y:S01]  /*0650*/  @P0 LDG.E.U16 R108, desc[UR16][R108.64] ;  /* 0x000000106c6c0981 */ /* 0x000ee2000c1e1500 */
[----:B------:R-:W-:Y:S02]  /*0660*/  MOV R110, UR10 ;  /* 0x0000000a006e7c02 */ /* 0x000fe40008000f00 */
[----:B------:R-:W-:Y:S02]  /*0670*/  MOV R111, UR11 ;  /* 0x0000000b006f7c02 */ /* 0x000fe40008000f00 */
[----:B------:R-:W-:Y:S02]  /*0680*/  MOV R112, UR4 ;  /* 0x0000000400707c02 */ /* 0x000fe40008000f00 */
[----:B------:R-:W-:Y:S01]  /*0690*/  MOV R113, UR5 ;  /* 0x0000000500717c02 */ /* 0x000fe20008000f00 */
[----:B------:R0:W4:Y:S04]  /*06a0*/  LDG.E R110, desc[UR16][R110.64] ;  /* 0x000000106e6e7981 */ /* 0x000128000c1e1900 */
[----:B------:R-:W4:Y:S01]  /*06b0*/  LDG.E R112, desc[UR16][R112.64] ;  /* 0x0000001070707981 */ /* 0x000f22000c1e1900 */
[----:B------:R-:W-:Y:S01]  /*06c0*/  UIMAD UR4, UR6, UR8, URZ ;  /* 0x00000008060472a4 */ /* 0x000fe2000f8e02ff */
[C---:B------:R-:W-:Y:S01]  /*06d0*/  ISETP.GE.U32.AND P3, PT, R2.reuse, 0x80, PT ;  /* 0x000000800200780c */ /* 0x040fe20003f66070 */
[----:B------:R-:W-:Y:S01]  /*06e0*/  UMOV UR9, 0x3f800000 ;  /* 0x3f80000000097882 */ /* 0x000fe20000000000 */
[----:B--2---:R-:W-:Y:S01]  /*06f0*/  ISETP.NE.AND P1, PT, RZ, UR18, PT ;  /* 0x00000012ff007c0c */ /* 0x004fe2000bf25270 */
[----:B------:R-:W-:Y:S01]  /*0700*/  USHF.R.S32.HI UR5, URZ, 0x1f, UR4 ;  /* 0x0000001fff057899 */ /* 0x000fe20008011404 */
[----:B------:R-:W-:Y:S01]  /*0710*/  BSSY.RECONVERGENT B0, `(.L_x_1904) ;  /* 0x000006b000007945 */ /* 0x000fe20003800200 */
[----:B------:R-:W-:-:S02]  /*0720*/  ISETP.GE.U32.AND P2, PT, R2, 0x100, PT ;  /* 0x000001000200780c */ /* 0x000fc40003f46070 */
[----:B------:R-:W-:-:S06]  /*0730*/  ULEA.HI UR5, UR5, UR4, URZ, 0x3 ;  /* 0x0000000405057291 */ /* 0x000fcc000f8f18ff */
[----:B------:R-:W-:-:S04]  /*0740*/  MOV R0, UR5 ;  /* 0x0000000500007c02 */ /* 0x000fc80008000f00 */
[----:B------:R-:W-:-:S04]  /*0750*/  LEA.HI.SX32 R0, R0, R135, 0x1d ;  /* 0x0000008700007211 */ /* 0x000fc800078feaff */
[----:B0-----:R-:W-:Y:S02]  /*0760*/  MOV R111, R0 ;  /* 0x00000000006f7202 */ /* 0x001fe40000000f00 */
[----:B---3--:R-:W-:Y:S02]  /*0770*/  @P0 R2UR UR4, R108 ;  /* 0x000000006c0402ca */ /* 0x008fe400000e0000 */
[----:B------:R-:W-:Y:S02]  /*0780*/  CS2R R108, SRZ ;  /* 0x00000000006c7805 */ /* 0x000fe4000001ff00 */
[----:B----4-:R-:W-:Y:S02]  /*0790*/  R2UR UR11, R110 ;  /* 0x000000006e0b72ca */ /* 0x010fe400000e0000 */
        /* <DEDUP_REMOVED lines=20> */
[----:B------:R-:W-:Y:S01]  /*08e0*/  SHF.L.U32 R126, R110, 0x10, RZ ;  /* 0x000000106e7e7819 */ /* 0x000fe200000006ff */
[----:B------:R-:W-:Y:S01]  /*08f0*/  FADD.FTZ R108, -R135, R108 ;  /* 0x0000006c876c7221 */ /* 0x000fe20000010100 */
[----:B------:R-:W-:Y:S02]  /*0900*/  SHF.L.U32 R110, R119, 0x10, RZ ;  /* 0x00000010776e7819 */ /* 0x000fe400000006ff */
[----:B------:R-:W-:-:S02]  /*0910*/  PRMT R122, R109, 0x7632, R122 ;  /* 0x000076326d7a7816 */ /* 0x000fc4000000007a */
[----:B------:R-:W-:Y:S01]  /*0920*/  SHF.L.U32 R124, R109, 0x10, RZ ;  /* 0x000000106d7c7819 */ /* 0x000fe200000006ff */
[----:B------:R-:W-:Y:S01]  /*0930*/  FMUL.FTZ R133, R108, UR11 ;  /* 0x0000000b6c857c20 */ /* 0x000fe20008410000 */
[C---:B----4-:R-:W-:Y:S01]  /*0940*/  PRMT R109, R112.reuse, 0x7632, R109 ;  /* 0x00007632706d7816 */ /* 0x050fe2000000006d */
[----:B------:R-:W-:Y:S01]  /*0950*/  FADD.FTZ R110, -R135, R110 ;  /* 0x0000006e876e7221 */ /* 0x000fe20000010100 */
[----:B------:R-:W-:Y:S02]  /*0960*/  SHF.L.U32 R131, R112, 0x10, RZ ;  /* 0x0000001070837819 */ /* 0x000fe400000006ff */
[----:B------:R-:W-:Y:S01]  /*0970*/  SHF.L.U32 R130, R111, 0x10, RZ ;  /* 0x000000106f827819 */ /* 0x000fe200000006ff */
[----:B0-----:R-:W-:Y:S01]  /*0980*/  FADD.FTZ R121, -R135, R126 ;  /* 0x0000007e87797221 */ /* 0x001fe20000010100 */
[----:B------:R-:W-:Y:S01]  /*0990*/  PRMT R125, R114, 0x7632, R125 ;  /* 0x00007632727d7816 */ /* 0x000fe2000000007d */
[----:B------:R-:W-:Y:S01]  /*09a0*/  FADD.FTZ R64, R64, R131 ;  /* 0x0000008340407221 */ /* 0x000fe20000010000 */
[----:B------:R-:W-:Y:S01]  /*09b0*/  SHF.L.U32 R108, R109, 0x10, RZ ;  /* 0x000000106d6c7819 */ /* 0x000fe200000006ff */
[-C--:B------:R-:W-:Y:S01]  /*09c0*/  FFMA.FTZ R48, R133, R131.reuse, R48 ;  /* 0x0000008385307223 */ /* 0x080fe20000010030 */
[----:B------:R-:W-:Y:S01]  /*09d0*/  FMUL.FTZ R134, R110, UR11 ;  /* 0x0000000b6e867c20 */ /* 0x000fe20008410000 */
[----:B------:R-:W-:Y:S01]  /*09e0*/  SHF.L.U32 R126, R123, 0x10, RZ ;  /* 0x000000107b7e7819 */ /* 0x000fe200000006ff */
[----:B-----5:R-:W-:Y:S01]  /*09f0*/  FMUL.FTZ R131, R32, R131 ;  /* 0x0000008320837220 */ /* 0x020fe20000410000 */
[----:B------:R-:W-:Y:S01]  /*0a00*/  FADD.FTZ R123, -R135, R130 ;  /* 0x00000082877b7221 */ /* 0x000fe20000010100 */
[----:B------:R-:W-:Y:S01]  /*0a10*/  PRMT R128, R111, 0x7632, R128 ;  /* 0x000076326f807816 */ /* 0x000fe20000000080 */
[----:B------:R-:W-:Y:S01]  /*0a20*/  FADD.FTZ R65, R65, R108 ;  /* 0x0000006c41417221 */ /* 0x000fe20000010000 */
[----:B------:R-:W-:Y:S01]  /*0a30*/  SHF.L.U32 R130, R125, 0x10, RZ ;  /* 0x000000107d827819 */ /* 0x000fe200000006ff */
[-C--:B------:R-:W-:Y:S01]  /*0a40*/  FFMA.FTZ R49, R134, R108.reuse, R49 ;  /* 0x0000006c86317223 */ /* 0x080fe20000010031 */
[----:B------:R-:W-:Y:S01]  /*0a50*/  PRMT R111, R113, 0x7632, R111 ;  /* 0x00007632716f7816 */ /* 0x000fe2000000006f */
[----:B------:R-:W-:Y:S01]  /*0a60*/  FMUL.FTZ R125, R33, R108 ;  /* 0x0000006c217d7220 */ /* 0x000fe20000410000 */
[----:B------:R-:W-:Y:S01]  /*0a70*/  SHF.L.U32 R113, R113, 0x10, RZ ;  /* 0x0000001071717819 */ /* 0x000fe200000006ff */
[----:B------:R-:W-:Y:S01]  /*0a80*/  FADD.FTZ R108, RZ, R131 ;  /* 0x00000083ff6c7221 */ /* 0x000fe20000010000 */
[----:B------:R-:W-:Y:S01]  /*0a90*/  SHF.L.U32 R112, R122, 0x10, RZ ;  /* 0x000000107a707819 */ /* 0x000fe200000006ff */
[----:B------:R-:W-:Y:S01]  /*0aa0*/  FADD.FTZ R119, -R135, R124 ;  /* 0x0000007c87777221 */ /* 0x000fe20000010100 */
[----:B------:R-:W-:Y:S01]  /*0ab0*/  FFMA.FTZ R109, R133, R131, RZ ;  /* 0x00000083856d7223 */ /* 0x000fe200000100ff */
[----:B------:R-:W-:Y:S01]  /*0ac0*/  SHF.L.U32 R127, R114, 0x10, RZ ;  /* 0x00000010727f7819 */ /* 0x000fe200000006ff */
[----:B------:R-:W-:Y:S01]  /*0ad0*/  FMUL.FTZ R121, R121, UR11 ;  /* 0x0000000b79797c20 */ /* 0x000fe20008410000 */
[----:B------:R-:W-:Y:S01]  /*0ae0*/  SHF.L.U32 R114, R111, 0x10, RZ ;  /* 0x000000106f727819 */ /* 0x000fe200000006ff */
[----:B------:R-:W-:Y:S01]  /*0af0*/  FADD.FTZ R111, R108, R125 ;  /* 0x0000007d6c6f7221 */ /* 0x000fe20000010000 */
[----:B------:R-:W-:Y:S01]  /*0b00*/  FMUL.FTZ R119, R119, UR11 ;  /* 0x0000000b77777c20 */ /* 0x000fe20008410000 */
[----:B------:R-:W-:Y:S01]  /*0b10*/  FMUL.FTZ R120, R34, R113 ;  /* 0x0000007122787220 */ /* 0x000fe20000410000 */
[----:B------:R-:W-:Y:S01]  /*0b20*/  FADD.FTZ R112, -R135, R112 ;  /* 0x0000007087707221 */ /* 0x000fe20000010100 */
[----:B------:R-:W-:Y:S01]  /*0b30*/  FFMA.FTZ R108, R134, R125, R109 ;  /* 0x0000007d866c7223 */ /* 0x000fe2000001006d */
[----:B------:R-:W-:Y:S01]  /*0b40*/  SHF.L.U32 R132, R128, 0x10, RZ ;  /* 0x0000001080847819 */ /* 0x000fe200000006ff */
[----:B------:R-:W-:Y:S01]  /*0b50*/  FADD.FTZ R68, R68, R127 ;  /* 0x0000007f44447221 */ /* 0x000fe20000010000 */
[-C--:B------:R-:W-:Y:S01]  /*0b60*/  FFMA.FTZ R52, R121, R127.reuse, R52 ;  /* 0x0000007f79347223 */ /* 0x080fe20000010034 */
[----:B------:R-:W-:Y:S01]  /*0b70*/  FMUL.FTZ R122, R36, R127 ;  /* 0x0000007f247a7220 */ /* 0x000fe20000410000 */
[----:B------:R-:W-:Y:S01]  /*0b80*/  FADD.FTZ R128, -R135, R126 ;  /* 0x0000007e87807221 */ /* 0x000fe20000010100 */
[----:B------:R-:W-:Y:S01]  /*0b90*/  FMUL.FTZ R126, R112, UR11 ;  /* 0x0000000b707e7c20 */ /* 0x000fe20008410000 */
[----:B------:R-:W-:Y:S01]  /*0ba0*/  FMUL.FTZ R127, R35, R114 ;  /* 0x00000072237f7220 */ /* 0x000fe20000410000 */
[----:B------:R-:W-:Y:S01]  /*0bb0*/  FADD.FTZ R110, R111, R120 ;  /* 0x000000786f6e7221 */ /* 0x000fe20000010000 */
[----:B------:R-:W-:Y:S01]  /*0bc0*/  FFMA.FTZ R109, R119, R120, R108 ;  /* 0x00000078776d7223 */ /* 0x000fe2000001006c */
[----:B------:R-:W-:-:S02]  /*0bd0*/  PRMT R129, R115, 0x7632, R129 ;  /* 0x0000763273817816 */ /* 0x000fc40000000081 */
[----:B------:R-:W-:Y:S01]  /*0be0*/  FADD.FTZ R111, R110, R127 ;  /* 0x0000007f6e6f7221 */ /* 0x000fe20000010000 */
[----:B------:R-:W-:Y:S01]  /*0bf0*/  FFMA.FTZ R108, R126, R127, R109 ;  /* 0x0000007f7e6c7223 */ /* 0x000fe2000001006d */
[----:B------:R-:W-:Y:S01]  /*0c00*/  SHF.L.U32 R115, R115, 0x10, RZ ;  /* 0x0000001073737819 */ /* 0x000fe200000006ff */
[----:B------:R-:W-:Y:S01]  /*0c10*/  FMUL.FTZ R128, R128, UR11 ;  /* 0x0000000b80807c20 */ /* 0x000fe20008410000 */
[----:B------:R-:W-:Y:S01]  /*0c20*/  SHF.L.U32 R140, R129, 0x10, RZ ;  /* 0x00000010818c7819 */ /* 0x000fe200000006ff */
[----:B------:R-:W-:Y:S01]  /*0c30*/  FMUL.FTZ R129, R37, R130 ;  /* 0x0000008225817220 */ /* 0x000fe20000410000 */
[----:B------:R-:W-:Y:S01]  /*0c40*/  FADD.FTZ R110, R111, R122 ;  /* 0x0000007a6f6e7221 */ /* 0x000fe20000010000 */
[----:B------:R-:W-:Y:S01]  /*0c50*/  FFMA.FTZ R109, R121, R122, R108 ;  /* 0x0000007a796d7223 */ /* 0x000fe2000001006c */
[----:B------:R-:W-:Y:S01]  /*0c60*/  FMUL.FTZ R123, R123, UR11 ;  /* 0x0000000b7b7b7c20 */ /* 0x000fe20008410000 */
[----:B------:R-:W-:Y:S01]  /*0c70*/  FMUL.FTZ R124, R38, R115 ;  /* 0x00000073267c7220 */ /* 0x000fe20000410000 */
[----:B------:R-:W-:Y:S01]  /*0c80*/  FADD.FTZ R132, -R135, R132 ;  /* 0x0000008487847221 */ /* 0x000fe20000010100 */
[----:B------:R-:W-:Y:S01]  /*0c90*/  FADD.FTZ R111, R110, R129 ;  /* 0x000000816e6f7221 */ /* 0x000fe20000010000 */
[----:B------:R-:W-:Y:S01]  /*0ca0*/  FFMA.FTZ R108, R128, R129, R109 ;  /* 0x00000081806c7223 */ /* 0x000fe2000001006d */
[----:B------:R-:W-:Y:S01]  /*0cb0*/  FADD.FTZ R66, R66, R113 ;  /* 0x0000007142427221 */ /* 0x000fe20000010000 */
[----:B------:R-:W-:Y:S01]  /*0cc0*/  FFMA.FTZ R50, R119, R113, R50 ;  /* 0x0000007177327223 */ /* 0x000fe20000010032 */
        /* <DEDUP_REMOVED lines=15> */
.L_x_1905:
[----:B------:R-:W-:Y:S05]  /*0dc0*/  BSYNC.RECONVERGENT B0 ;  /* 0x0000000000007941 */ /* 0x000fea0003800200 */
.L_x_1904:
        /* <DEDUP_REMOVED lines=18> */
[----:B------:R-:W-:Y:S02]  /*0ef0*/  PRMT R3, R8, 0x7632, R3 ;  /* 0x0000763208037816 */ /* 0x000fe40000000003 */
[----:B------:R-:W-:Y:S02]  /*0f00*/  PRMT R9, R10, 0x7632, R9 ;  /* 0x000076320a097816 */ /* 0x000fe40000000009 */
[----:B------:R-:W-:Y:S02]  /*0f10*/  SHF.L.U32 R8, R8, 0x10, RZ ;  /* 0x0000001008087819 */ /* 0x000fe400000006ff */
[----:B------:R-:W-:-:S02]  /*0f20*/  SHF.L.U32 R114, R11, 0x10, RZ ;  /* 0x000000100b727819 */ /* 0x000fc400000006ff */
[----:B------:R-:W-:Y:S02]  /*0f30*/  SHF.L.U32 R112, R10, 0x10, RZ ;  /* 0x000000100a707819 */ /* 0x000fe400000006ff */
[----:B------:R-:W-:Y:S02]  /*0f40*/  SHF.L.U32 R14, R14, 0x10, RZ ;  /* 0x000000100e0e7819 */ /* 0x000fe400000006ff */
[----:B0-----:R-:W-:Y:S01]  /*0f50*/  SHF.L.U32 R12, R9, 0x10, RZ ;  /* 0x00000010090c7819 */ /* 0x001fe200000006ff */
[----:B------:R-:W-:Y:S01]  /*0f60*/  FADD.FTZ R8, -R135, R8 ;  /* 0x0000000887087221 */ /* 0x000fe20000010100 */
[----:B------:R-:W-:Y:S02]  /*0f70*/  PRMT R15, R11, 0x7632, R15 ;  /* 0x000076320b0f7816 */ /* 0x000fe4000000000f */
[C---:B----4-:R-:W-:Y:S02]  /*0f80*/  PRMT R9, R4.reuse, 0x7632, R9 ;  /* 0x0000763204097816 */ /* 0x050fe40000000009 */
[----:B------:R-:W-:Y:S01]  /*0f90*/  SHF.L.U32 R11, R4, 0x10, RZ ;  /* 0x00000010040b7819 */ /* 0x000fe200000006ff */
[----:B------:R-:W-:Y:S01]  /*0fa0*/  FADD.FTZ R115, -R135, R114 ;  /* 0x0000007287737221 */ /* 0x000fe20000010100 */
[----:B------:R-:W-:Y:S01]  /*0fb0*/  SHF.L.U32 R10, R3, 0x10, RZ ;  /* 0x00000010030a7819 */ /* 0x000fe200000006ff */
[C---:B------:R-:W-:Y:S01]  /*0fc0*/  FADD.FTZ R112, -R135.reuse, R112 ;  /* 0x0000007087707221 */ /* 0x040fe20000010100 */
[C---:B------:R-:W-:Y:S01]  /*0fd0*/  FADD.FTZ R111, -R135.reuse, R14 ;  /* 0x0000000e876f7221 */ /* 0x040fe20000010100 */
[C---:B------:R-:W-:Y:S01]  /*0fe0*/  FADD.FTZ R114, -R135.reuse, R12 ;  /* 0x0000000c87727221 */ /* 0x040fe20000010100 */
[----:B------:R-:W-:Y:S01]  /*0ff0*/  FADD.FTZ R110, -R135, R110 ;  /* 0x0000006e876e7221 */ /* 0x000fe20000010100 */
[----:B------:R-:W-:Y:S01]  /*1000*/  PRMT R14, R6, 0x7632, R14 ;  /* 0x00007632060e7816 */ /* 0x000fe2000000000e */
[----:B------:R-:W-:Y:S01]  /*1010*/  FMUL.FTZ R3, R8, UR11 ;  /* 0x0000000b08037c20 */ /* 0x000fe20008410000 */
[----:B------:R-:W-:Y:S01]  /*1020*/  SHF.L.U32 R12, R9, 0x10, RZ ;  /* 0x00000010090c7819 */ /* 0x000fe200000006ff */
[----:B-----5:R-:W-:Y:S01]  /*1030*/  FMUL.FTZ R4, R16, R11 ;  /* 0x0000000b10047220 */ /* 0x020fe20000410000 */
[----:B------:R-:W-:Y:S01]  /*1040*/  PRMT R13, R5, 0x7632, R13 ;  /* 0x00007632050d7816 */ /* 0x000fe2000000000d */
[----:B------:R-:W-:Y:S01]  /*1050*/  FADD.FTZ R10, -R135, R10 ;  /* 0x0000000a870a7221 */ /* 0x000fe20000010100 */
[----:B------:R-:W-:-:S02]  /*1060*/  SHF.L.U32 R118, R15, 0x10, RZ ;  /* 0x000000100f767819 */ /* 0x000fc400000006ff */
[C---:B------:R-:W-:Y:S02]  /*1070*/  PRMT R116, R7.reuse, 0x7632, R116 ;  /* 0x0000763207747816 */ /* 0x040fe40000000074 */
[----:B------:R-:W-:Y:S01]  /*1080*/  SHF.L.U32 R117, R7, 0x10, RZ ;  /* 0x0000001007757819 */ /* 0x000fe200000006ff */
[----:B------:R-:W-:Y:S01]  /*1090*/  FMUL.FTZ R7, R112, UR11 ;  /* 0x0000000b70077c20 */ /* 0x000fe20008410000 */
[----:B------:R-:W-:Y:S01]  /*10a0*/  SHF.L.U32 R15, R5, 0x10, RZ ;  /* 0x00000010050f7819 */ /* 0x000fe200000006ff */
[----:B------:R-:W-:Y:S01]  /*10b0*/  FADD.FTZ R72, R72, R11 ;  /* 0x0000000b48487221 */ /* 0x000fe20000010000 */
[----:B------:R-:W-:Y:S01]  /*10c0*/  FFMA.FTZ R56, R3, R11, R56 ;  /* 0x0000000b03387223 */ /* 0x000fe20000010038 */
[----:B------:R-:W-:Y:S01]  /*10d0*/  FMUL.FTZ R5, R110, UR11 ;  /* 0x0000000b6e057c20 */ /* 0x000fe20008410000 */
[----:B------:R-:W-:Y:S01]  /*10e0*/  SHF.L.U32 R112, R14, 0x10, RZ ;  /* 0x000000100e707819 */ /* 0x000fe200000006ff */
[----:B------:R-:W-:Y:S01]  /*10f0*/  FADD.FTZ R14, R109, R4 ;  /* 0x000000046d0e7221 */ /* 0x000fe20000010000 */
[----:B------:R-:W-:Y:S01]  /*1100*/  SHF.L.U32 R110, R13, 0x10, RZ ;  /* 0x000000100d6e7819 */ /* 0x000fe200000006ff */
[----:B------:R-:W-:Y:S01]  /*1110*/  FMUL.FTZ R11, R17, R12 ;  /* 0x0000000c110b7220 */ /* 0x000fe20000410000 */
[----:B------:R-:W-:Y:S01]  /*1120*/  FMUL.FTZ R10, R10, UR11 ;  /* 0x0000000b0a0a7c20 */ /* 0x000fe20008410000 */
[----:B------:R-:W-:Y:S01]  /*1130*/  FFMA.FTZ R13, R3, R4, R108 ;  /* 0x00000004030d7223 */ /* 0x000fe2000001006c */
[----:B------:R-:W-:Y:S01]  /*1140*/  SHF.L.U32 R113, R6, 0x10, RZ ;  /* 0x0000001006717819 */ /* 0x000fe200000006ff */
[----:B------:R-:W-:Y:S01]  /*1150*/  FADD.FTZ R74, R74, R15 ;  /* 0x0000000f4a4a7221 */ /* 0x000fe20000010000 */
[-C--:B------:R-:W-:Y:S01]  /*1160*/  FFMA.FTZ R58, R5, R15.reuse, R58 ;  /* 0x0000000f053a7223 */ /* 0x080fe2000001003a */
[----:B------:R-:W-:Y:S01]  /*1170*/  FMUL.FTZ R6, R18, R15 ;  /* 0x0000000f12067220 */ /* 0x000fe20000410000 */
[----:B------:R-:W-:Y:S01]  /*1180*/  FADD.FTZ R15, R14, R11 ;  /* 0x0000000b0e0f7221 */ /* 0x000fe20000010000 */
[C---:B------:R-:W-:Y:S01]  /*1190*/  FFMA.FTZ R14, R10.reuse, R11, R13 ;  /* 0x0000000b0a0e7223 */ /* 0x040fe2000001000d */
[----:B------:R-:W-:Y:S01]  /*11a0*/  FADD.FTZ R73, R73, R12 ;  /* 0x0000000c49497221 */ /* 0x000fe20000010000 */
[----:B------:R-:W-:Y:S01]  /*11b0*/  FFMA.FTZ R57, R10, R12, R57 ;  /* 0x0000000c0a397223 */ /* 0x000fe20000010039 */
[----:B------:R-:W-:Y:S01]  /*11c0*/  FMUL.FTZ R13, R19, R110 ;  /* 0x0000006e130d7220 */ /* 0x000fe20000410000 */
[----:B------:R-:W-:Y:S01]  /*11d0*/  FADD.FTZ R108, R15, R6 ;  /* 0x000000060f6c7221 */ /* 0x000fe20000010000 */
[----:B------:R-:W-:Y:S01]  /*11e0*/  FMUL.FTZ R12, R111, UR11 ;  /* 0x0000000b6f0c7c20 */ /* 0x000fe20008410000 */
[----:B------:R-:W-:Y:S01]  /*11f0*/  FFMA.FTZ R15, R5, R6, R14 ;  /* 0x00000006050f7223 */ /* 0x000fe2000001000e */
[----:B------:R-:W-:Y:S01]  /*1200*/  FMUL.FTZ R8, R20, R113 ;  /* 0x0000007114087220 */ /* 0x000fe20000410000 */
[----:B------:R-:W-:-:S02]  /*1210*/  FADD.FTZ R109, R108, R13 ;  /* 0x0000000d6c6d7221 */ /* 0x000fc40000010000 */
[C---:B------:R-:W-:Y:S01]  /*1220*/  FFMA.FTZ R108, R12.reuse, R13, R15 ;  /* 0x0000000d0c6c7223 */ /* 0x040fe2000001000f */
[----:B------:R-:W-:Y:S01]  /*1230*/  FADD.FTZ R75, R75, R110 ;  /* 0x0000006e4b4b7221 */ /* 0x000fe20000010000 */
[----:B------:R-:W-:Y:S01]  /*1240*/  FFMA.FTZ R59, R12, R110, R59 ;  /* 0x0000006e0c3b7223 */ /* 0x000fe2000001003b */
[----:B------:R-:W-:Y:S01]  /*1250*/  FADD.FTZ R110, R109, R8 ;  /* 0x000000086d6e7221 */ /* 0x000fe20000010000 */
[----:B------:R-:W-:Y:S01]  /*1260*/  FMUL.FTZ R14, R114, UR11 ;  /* 0x0000000b720e7c20 */ /* 0x000fe20008410000 */
[----:B------:R-:W-:Y:S01]  /*1270*/  FMUL.FTZ R15, R21, R112 ;  /* 0x00000070150f7220 */ /* 0x000fe20000410000 */
[----:B------:R-:W-:Y:S01]  /*1280*/  FFMA.FTZ R109, R7, R8, R108 ;  /* 0x00000008076d7223 */ /* 0x000fe2000001006c */
[----:B------:R-:W-:Y:S01]  /*1290*/  SHF.L.U32 R140, R116, 0x10, RZ ;  /* 0x00000010748c7819 */ /* 0x000fe200000006ff */
[----:B------:R-:W-:Y:S01]  /*12a0*/  FMUL.FTZ R9, R115, UR11 ;  /* 0x0000000b73097c20 */ /* 0x000fe20008410000 */
[----:B------:R-:W-:Y:S01]  /*12b0*/  FADD.FTZ R118, -R135, R118 ;  /* 0x0000007687767221 */ /* 0x000fe20000010100 */
        /* <DEDUP_REMOVED lines=17> */
.L_x_1907:
[----:B------:R-:W-:Y:S05]  /*13d0*/  BSYNC.RECONVERGENT B0 ;  /* 0x0000000000007941 */ /* 0x000fea0003800200 */
.L_x_1906:
        /* <DEDUP_REMOVED lines=32> */
.L_x_1909:
[----:B------:R-:W-:Y:S05]  /*15e0*/  BSYNC.RECONVERGENT B0 ;  /* 0x0000000000007941 */ /* 0x000fea0003800200 */
.L_x_1908:
        /* <DEDUP_REMOVED lines=37> */
[----:B------:R-:W-:Y:S01]  /*1840*/  LOP3.LUT P1, RZ, R138, 0xff000000, RZ, 0xc0, !PT ;  /* 0xff0000008aff7812 */ /* 0x000fe2000782c0ff */
[----:B------:R-:W-:Y:S01]  /*1850*/  FADD.FTZ R113, R120, -R113 ;  /* 0x8000007178717221 */ /* 0x000fe20000010000 */
[----:B------:R-:W-:Y:S01]  /*1860*/  FFMA.FTZ R145, R123, UR4, R112 ;  /* 0x000000047b917c23 */ /* 0x000fe20008010070 */
[----:B------:R-:W-:Y:S01]  /*1870*/  FADD.FTZ R140, R127, -R140 ;  /* 0x8000008c7f8c7221 */ /* 0x000fe20000010000 */
[----:B------:R-:W-:Y:S01]  /*1880*/  LOP3.LUT P6, RZ, R139, 0xff00, RZ, 0xc0, !PT ;  /* 0x0000ff008bff7812 */ /* 0x000fe200078cc0ff */
[----:B------:R-:W-:Y:S01]  /*1890*/  FMUL.FTZ R113, R113, UR11 ;  /* 0x0000000b71717c20 */ /* 0x000fe20008410000 */
[----:B------:R-:W-:Y:S01]  /*18a0*/  FADD.FTZ R145, R124, -R145 ;  /* 0x800000917c917221 */ /* 0x000fe20000010000 */
[----:B------:R-:W-:Y:S01]  /*18b0*/  FMUL.FTZ R140, R140, UR11 ;  /* 0x0000000b8c8c7c20 */ /* 0x000fe20008410000 */
[----:B------:R-:W-:Y:S01]  /*18c0*/  LOP3.LUT P4, RZ, R139, 0xff, RZ, 0xc0, !PT ;  /* 0x000000ff8bff7812 */ /* 0x000fe2000788c0ff */
[----:B------:R-:W-:Y:S01]  /*18d0*/  FMUL.FTZ R114, R113, UR9 ;  /* 0x0000000971727c20 */ /* 0x000fe20008410000 */
[----:B------:R-:W-:-:S02]  /*18e0*/  HFMA2 R113, -RZ, RZ, 0, 0 ;  /* 0x00000000ff717431 */ /* 0x000fc400000001ff */
[----:B------:R-:W-:Y:S01]  /*18f0*/  FMUL.FTZ R140, R140, UR9 ;  /* 0x000000098c8c7c20 */ /* 0x000fe20008410000 */
[----:B------:R-:W-:Y:S01]  /*1900*/  FMUL.FTZ R145, R145, UR11 ;  /* 0x0000000b91917c20 */ /* 0x000fe20008410000 */
[----:B------:R-:W-:Y:S01]  /*1910*/  FMUL.FTZ R141, R114, UR24 ;  /* 0x00000018728d7c20 */ /* 0x000fe20008410000 */
[C---:B-----5:R-:W-:Y:S01]  /*1920*/  @P5 SHF.L.U32 R114, R109.reuse, 0x10, RZ ;  /* 0x000000106d725819 */ /* 0x060fe200000006ff */
[----:B------:R-:W-:Y:S01]  /*1930*/  FFMA.FTZ R146, R128, UR4, R112 ;  /* 0x0000000480927c23 */ /* 0x000fe20008010070 */
[----:B------:R-:W-:Y:S01]  /*1940*/  @P1 PRMT R109, R109, 0x7632, R109 ;  /* 0x000076326d6d1816 */ /* 0x000fe2000000006d */
[----:B------:R-:W-:Y:S01]  /*1950*/  FMUL.FTZ R115, R42, R141 ;  /* 0x0000008d2a737220 */ /* 0x000fe20000410000 */
[----:B------:R-:W-:Y:S01]  /*1960*/  FMUL.FTZ R148, R140, UR24 ;  /* 0x000000188c947c20 */ /* 0x000fe20008410000 */
[----:B------:R-:W-:Y:S01]  /*1970*/  @P5 FMUL.FTZ R113, R141, R114 ;  /* 0x000000728d715220 */ /* 0x000fe20000410000 */
[----:B------:R-:W-:Y:S01]  /*1980*/  FMUL.FTZ R145, R145, UR9 ;  /* 0x0000000991917c20 */ /* 0x000fe20008410000 */
[----:B------:R-:W-:Y:S01]  /*1990*/  @P1 SHF.L.U32 R109, R109, 0x10, RZ ;  /* 0x000000106d6d1819 */ /* 0x000fe200000006ff */
[----:B------:R-:W-:Y:S01]  /*19a0*/  FADD.FTZ R146, R129, -R146 ;  /* 0x8000009281927221 */ /* 0x000fe20000010000 */
[----:B------:R-:W-:Y:S01]  /*19b0*/  FSEL R114, R115, RZ, P5 ;  /* 0x000000ff73727208 */ /* 0x000fe20002800000 */
[----:B------:R-:W-:Y:S01]  /*19c0*/  FFMA.FTZ R115, R121, UR4, R112 ;  /* 0x0000000479737c23 */ /* 0x000fe20008010070 */
[----:B------:R-:W-:-:S02]  /*19d0*/  LOP3.LUT P5, RZ, R139, 0xff0000, RZ, 0xc0, !PT ;  /* 0x00ff00008bff7812 */ /* 0x000fc400078ac0ff */
[----:B------:R-:W-:Y:S01]  /*19e0*/  CS2R R142, SRZ ;  /* 0x00000000008e7805 */ /* 0x000fe2000001ff00 */
[----:B------:R-:W-:Y:S01]  /*19f0*/  FMUL.FTZ R145, R145, UR24 ;  /* 0x0000001891917c20 */ /* 0x000fe20008410000 */
[----:B------:R-:W-:Y:S01]  /*1a00*/  FADD.FTZ R115, R122, -R115 ;  /* 0x800000737a737221 */ /* 0x000fe20000010000 */
[----:B------:R-:W-:Y:S01]  /*1a10*/  FMUL.FTZ R146, R146, UR11 ;  /* 0x0000000b92927c20 */ /* 0x000fe20008410000 */
[----:B------:R-:W-:Y:S01]  /*1a20*/  @P1 FMUL.FTZ R142, R148, R109 ;  /* 0x0000006d948e1220 */ /* 0x000fe20000410000 */
[----:B------:R-:W-:Y:S01]  /*1a30*/  MOV R141, RZ ;  /* 0x000000ff008d7202 */ /* 0x000fe20000000f00 */
[----:B------:R-:W-:Y:S01]  /*1a40*/  FMUL.FTZ R115, R115, UR11 ;  /* 0x0000000b73737c20 */ /* 0x000fe20008410000 */
[----:B------:R-:W-:Y:S01]  /*1a50*/  @P4 SHF.L.U32 R144, R110, 0x10, RZ ;  /* 0x000000106e904819 */ /* 0x000fe200000006ff */
[--C-:B------:R-:W-:Y:S01]  /*1a60*/  FFMA.FTZ R147, R132, UR4, R112.reuse ;  /* 0x0000000484937c23 */ /* 0x100fe20008010070 */
[----:B------:R-:W-:Y:S01]  /*1a70*/  FFMA.FTZ R150, R134, UR4, R112 ;  /* 0x0000000486967c23 */ /* 0x000fe20008010070 */
[----:B------:R-:W-:Y:S01]  /*1a80*/  FMUL.FTZ R115, R115, UR9 ;  /* 0x0000000973737c20 */ /* 0x000fe20008410000 */
[----:B------:R-:W-:Y:S01]  /*1a90*/  FADD.FTZ R113, R82, R113 ;  /* 0x0000007152717221 */ /* 0x000fe20000010000 */
[----:B------:R-:W-:Y:S01]  /*1aa0*/  @P5 SHF.L.U32 R140, R111, 0x10, RZ ;  /* 0x000000106f8c5819 */ /* 0x000fe200000006ff */
[----:B------:R-:W-:Y:S01]  /*1ab0*/  FADD.FTZ R147, R130, -R147 ;  /* 0x8000009382937221 */ /* 0x000fe20000010000 */
[----:B------:R-:W-:Y:S01]  /*1ac0*/  FMUL.FTZ R149, R115, UR24 ;  /* 0x0000001873957c20 */ /* 0x000fe20008410000 */
[----:B------:R-:W-:Y:S01]  /*1ad0*/  FMUL.FTZ R115, R43, R148 ;  /* 0x000000942b737220 */ /* 0x000fe20000410000 */
[----:B------:R-:W-:Y:S01]  /*1ae0*/  @P6 PRMT R111, R110, 0x7632, R111 ;  /* 0x000076326e6f6816 */ /* 0x000fe2000000006f */
[----:B------:R-:W-:Y:S01]  /*1af0*/  @P5 FMUL.FTZ R141, R145, R140 ;  /* 0x0000008c918d5220 */ /* 0x000fe20000410000 */
[----:B------:R-:W-:Y:S01]  /*1b00*/  FMUL.FTZ R140, R146, UR9 ;  /* 0x00000009928c7c20 */ /* 0x000fe20008410000 */
[----:B------:R-:W-:Y:S01]  /*1b10*/  FMUL.FTZ R110, R44, R149 ;  /* 0x000000952c6e7220 */ /* 0x000fe20000410000 */
[----:B------:R-:W-:Y:S01]  /*1b20*/  FSEL R109, R115, RZ, P1 ;  /* 0x000000ff736d7208 */ /* 0x000fe20000800000 */
[----:B------:R-:W-:Y:S01]  /*1b30*/  FMUL.FTZ R145, R46, R145 ;  /* 0x000000912e917220 */ /* 0x000fe20000410000 */
[----:B------:R-:W-:Y:S01]  /*1b40*/  ISETP.GE.U32.AND P1, PT, R138, RZ, PT ;  /* 0x000000ff8a00720c */ /* 0x000fe20003f26070 */
[----:B------:R-:W-:Y:S01]  /*1b50*/  FMUL.FTZ R140, R140, UR24 ;  /* 0x000000188c8c7c20 */ /* 0x000fe20008410000 */
[----:B------:R-:W-:Y:S01]  /*1b60*/  @P6 SHF.L.U32 R115, R111, 0x10, RZ ;  /* 0x000000106f736819 */ /* 0x000fe200000006ff */
[----:B------:R-:W-:Y:S01]  /*1b70*/  @P4 FMUL.FTZ R143, R149, R144 ;  /* 0x00000090958f4220 */ /* 0x000fe20000410000 */
[----:B------:R-:W-:Y:S01]  /*1b80*/  ISETP.GE.U32.AND.EX P1, PT, R139, 0x1000000, PT, P1 ;  /* 0x010000008b00780c */ /* 0x000fe20003f26110 */
[----:B------:R-:W-:-:S02]  /*1b90*/  HFMA2 R144, -RZ, RZ, 0, 0 ;  /* 0x00000000ff907431 */ /* 0x000fc400000001ff */
[----:B------:R-:W-:Y:S01]  /*1ba0*/  FFMA.FTZ R148, R133, UR4, R112 ;  /* 0x0000000485947c23 */ /* 0x000fe20008010070 */
[----:B------:R-:W-:Y:S01]  /*1bb0*/  FSEL R110, R110, RZ, P4 ;  /* 0x000000ff6e6e7208 */ /* 0x000fe20002000000 */
[----:B------:R-:W-:Y:S01]  /*1bc0*/  @P6 FMUL.FTZ R144, R140, R115 ;  /* 0x000000738c906220 */ /* 0x000fe20000410000 */
[C---:B------:R-:W-:Y:S01]  /*1bd0*/  LOP3.LUT P4, RZ, R138.reuse, 0xff, RZ, 0xc0, !PT ;  /* 0x000000ff8aff7812 */ /* 0x040fe2000788c0ff */
[----:B------:R-:W-:Y:S01]  /*1be0*/  FMUL.FTZ R147, R147, UR11 ;  /* 0x0000000b93937c20 */ /* 0x000fe20008410000 */
[----:B------:R-:W-:Y:S01]  /*1bf0*/  FSEL R115, R145, RZ, P5 ;  /* 0x000000ff91737208 */ /* 0x000fe20002800000 */
[----:B------:R-:W-:Y:S01]  /*1c00*/  FADD.FTZ R145, R131, -R148 ;  /* 0x8000009483917221 */ /* 0x000fe20000010000 */
[----:B------:R-:W-:Y:S01]  /*1c10*/  LOP3.LUT P5, RZ, R138, 0xff00, RZ, 0xc0, !PT ;  /* 0x0000ff008aff7812 */ /* 0x000fe200078ac0ff */
[----:B------:R-:W-:Y:S01]  /*1c20*/  FADD.FTZ R150, R125, -R150 ;  /* 0x800000967d967221 */ /* 0x000fe20000010000 */
[----:B------:R-:W-:Y:S01]  /*1c30*/  FMUL.FTZ R148, R147, UR9 ;  /* 0x0000000993947c20 */ /* 0x000fe20008410000 */
[----:B------:R-:W-:Y:S01]  /*1c40*/  FMUL.FTZ R145, R145, UR11 ;  /* 0x0000000b91917c20 */ /* 0x000fe20008410000 */
[----:B------:R-:W-:Y:S01]  /*1c50*/  @P1 PRMT R111, R111, 0x7632, R111 ;  /* 0x000076326f6f1816 */ /* 0x000fe2000000006f */
[----:B------:R-:W-:Y:S01]  /*1c60*/  FMUL.FTZ R150, R150, UR11 ;  /* 0x0000000b96967c20 */ /* 0x000fe20008410000 */
[----:B------:R-:W-:Y:S01]  /*1c70*/  FMUL.FTZ R148, R148, UR24 ;  /* 0x0000001894947c20 */ /* 0x000fe20008410000 */
[----:B------:R-:W-:Y:S01]  /*1c80*/  FMUL.FTZ R145, R145, UR9 ;  /* 0x0000000991917c20 */ /* 0x000fe20008410000 */
[----:B------:R-:W-:Y:S01]  /*1c90*/  @P1 SHF.L.U32 R111, R111, 0x10, RZ ;  /* 0x000000106f6f1819 */ /* 0x000fe200000006ff */
[----:B------:R-:W-:Y:S01]  /*1ca0*/  FMUL.FTZ R150, R150, UR9 ;  /* 0x0000000996967c20 */ /* 0x000fe20008410000 */
[----:B------:R-:W-:Y:S01]  /*1cb0*/  @P4 SHF.L.U32 R147, R108, 0x10, RZ ;  /* 0x000000106c934819 */ /* 0x000fe200000006ff */
[----:B------:R-:W-:Y:S01]  /*1cc0*/  FMUL.FTZ R145, R145, UR24 ;  /* 0x0000001891917c20 */ /* 0x000fe20008410000 */
[----:B------:R-:W-:Y:S01]  /*1cd0*/  MOV R146, RZ ;  /* 0x000000ff00927202 */ /* 0x000fe20000000f00 */
[----:B------:R-:W-:Y:S01]  /*1ce0*/  @P1 FMUL.FTZ R146, R148, R111 ;  /* 0x0000006f94921220 */ /* 0x000fe20000410000 */
[----:B------:R-:W-:Y:S01]  /*1cf0*/  @P5 PRMT R108, R108, 0x7632, R108 ;  /* 0x000076326c6c5816 */ /* 0x000fe2000000006c */
[----:B------:R-:W-:-:S02]  /*1d00*/  HFMA2 R111, -RZ, RZ, 0, 0 ;  /* 0x00000000ff6f7431 */ /* 0x000fc400000001ff */
[----:B------:R-:W-:Y:S01]  /*1d10*/  @P4 FMUL.FTZ R111, R145, R147 ;  /* 0x00000093916f4220 */ /* 0x000fe20000410000 */
[----:B------:R-:W-:Y:S01]  /*1d20*/  FMUL.FTZ R150, R150, UR24 ;  /* 0x0000001896967c20 */ /* 0x000fe20008410000 */
[----:B------:R-:W-:Y:S01]  /*1d30*/  @P5 SHF.L.U32 R149, R108, 0x10, RZ ;  /* 0x000000106c955819 */ /* 0x000fe200000006ff */
[----:B------:R-:W-:Y:S01]  /*1d40*/  FADD.FTZ R84, R84, R143 ;  /* 0x0000008f54547221 */ /* 0x000fe20000010000 */
[----:B------:R-:W-:Y:S01]  /*1d50*/  MOV R108, RZ ;  /* 0x000000ff006c7202 */ /* 0x000fe20000000f00 */
[----:B------:R-:W-:Y:S01]  /*1d60*/  FADD.FTZ R143, R80, R111 ;  /* 0x0000006f508f7221 */ /* 0x000fe20000010000 */
[----:B------:R-:W-:Y:S01]  /*1d70*/  FMUL.FTZ R148, R47, R148 ;  /* 0x000000942f947220 */ /* 0x000fe20000410000 */
[----:B------:R-:W-:Y:S01]  /*1d80*/  @P5 FMUL.FTZ R108, R150, R149 ;  /* 0x00000095966c5220 */ /* 0x000fe20000410000 */
[----:B------:R-:W-:Y:S01]  /*1d90*/  FMUL.FTZ R140, R45, R140 ;  /* 0x0000008c2d8c7220 */ /* 0x000fe20000410000 */
[----:B------:R-:W-:Y:S01]  /*1da0*/  FMUL.FTZ R80, R40, R145 ;  /* 0x0000009128507220 */ /* 0x000fe20000410000 */
[----:B------:R-:W-:Y:S01]  /*1db0*/  FMUL.FTZ R82, R41, R150 ;  /* 0x0000009629527220 */ /* 0x000fe20000410000 */
[----:B------:R-:W-:Y:S01]  /*1dc0*/  FADD.FTZ R85, R85, R144 ;  /* 0x0000009055557221 */ /* 0x000fe20000010000 */
[----:B------:R-:W-:Y:S01]  /*1dd0*/  FADD.FTZ R142, R83, R142 ;  /* 0x0000008e538e7221 */ /* 0x000fe20000010000 */
[----:B------:R-:W-:Y:S01]  /*1de0*/  FADD.FTZ R144, R81, R108 ;  /* 0x0000006c51907221 */ /* 0x000fe20000010000 */
[----:B------:R-:W-:Y:S01]  /*1df0*/  FSEL R148, R148, RZ, P1 ;  /* 0x000000ff94947208 */ /* 0x000fe20000800000 */
[----:B------:R-:W-:Y:S01]  /*1e00*/  FADD.FTZ R86, R86, R141 ;  /* 0x0000008d56567221 */ /* 0x000fe20000010000 */
[----:B------:R-:W-:Y:S01]  /*1e10*/  FSEL R83, R140, RZ, P6 ;  /* 0x000000ff8c537208 */ /* 0x000fe20003000000 */
[----:B------:R-:W-:Y:S01]  /*1e20*/  FADD.FTZ R87, R87, R146 ;  /* 0x0000009257577221 */ /* 0x000fe20000010000 */
[----:B------:R-:W-:-:S02]  /*1e30*/  FSEL R80, R80, RZ, P4 ;  /* 0x000000ff50507208 */ /* 0x000fc40002000000 */
[----:B------:R-:W-:Y:S02]  /*1e40*/  FSEL R81, R82, RZ, P5 ;  /* 0x000000ff52517208 */ /* 0x000fe40002800000 */
[----:B------:R-:W-:Y:S02]  /*1e50*/  F2FP.BF16.F32.PACK_AB R111, R148, R115 ;  /* 0x00000073946f723e */ /* 0x000fe400000010ff */
[----:B------:R-:W-:Y:S02]  /*1e60*/  F2FP.BF16.F32.PACK_AB R110, R83, R110 ;  /* 0x0000006e536e723e */ /* 0x000fe400000010ff */
[----:B------:R-:W-:Y:S02]  /*1e70*/  F2FP.BF16.F32.PACK_AB R109, R109, R114 ;  /* 0x000000726d6d723e */ /* 0x000fe400000010ff */
[----:B------:R-:W-:Y:S01]  /*1e80*/  F2FP.BF16.F32.PACK_AB R108, R81, R80 ;  /* 0x00000050516c723e */ /* 0x000fe200000010ff */
[----:B------:R-:W-:Y:S06]  /*1e90*/  BRA `(.L_x_1915) ;  /* 0x0000000400b07947 */ /* 0x000fec0003800000 */
.L_x_1914:
[--C-:B------:R-:W-:Y:S01]  /*1ea0*/  FFMA.FTZ R105, R119, UR4, R112.reuse ;  /* 0x0000000477697c23 */ /* 0x100fe20008010070 */
[----:B------:R-:W-:Y:S01]  /*1eb0*/  LOP3.LUT P1, RZ, R138, 0xff000000, RZ, 0xc0, !PT ;  /* 0xff0000008aff7812 */ /* 0x000fe2000782c0ff */
[----:B------:R-:W-:Y:S01]  /*1ec0*/  FFMA.FTZ R106, R126, UR4, R112 ;  /* 0x000000047e6a7c23 */ /* 0x000fe20008010070 */
[----:B------:R-:W-:Y:S01]  /*1ed0*/  LOP3.LUT P5, RZ, R138, 0xff0000, RZ, 0xc0, !PT ;  /* 0x00ff00008aff7812 */ /* 0x000fe200078ac0ff */
[----:B------:R-:W-:Y:S01]  /*1ee0*/  FADD.FTZ R104, R120, -R105 ;  /* 0x8000006978687221 */ /* 0x000fe20000010000 */
[----:B------:R-:W-:Y:S02]  /*1ef0*/  HFMA2 R113, -RZ, RZ, 0, 0 ;  /* 0x00000000ff717431 */ /* 0x000fe400000001ff */
[----:B------:R-:W-:Y:S01]  /*1f00*/  FADD.FTZ R105, R127, -R106 ;  /* 0x8000006a7f697221 */ /* 0x000fe20000010000 */
[----:B------:R-:W-:Y:S01]  /*1f10*/  CS2R R142, SRZ ;  /* 0x00000000008e7805 */ /* 0x000fe2000001ff00 */
[----:B------:R-:W-:Y:S01]  /*1f20*/  FMUL.FTZ R104, R104, UR11 ;  /* 0x0000000b68687c20 */ /* 0x000fe20008410000 */
[----:B------:R-:W-:Y:S01]  /*1f30*/  LOP3.LUT P4, RZ, R139, 0xff, RZ, 0xc0, !PT ;  /* 0x000000ff8bff7812 */ /* 0x000fe2000788c0ff */
[----:B------:R-:W-:Y:S01]  /*1f40*/  FMUL.FTZ R105, R105, UR11 ;  /* 0x0000000b69697c20 */ /* 0x000fe20008410000 */
[----:B------:R-:W-:Y:S01]  /*1f50*/  LOP3.LUT P6, RZ, R139, 0xff00, RZ, 0xc0, !PT ;  /* 0x0000ff008bff7812 */ /* 0x000fe200078cc0ff */
[----:B------:R-:W-:Y:S01]  /*1f60*/  FMUL.FTZ R106, R104, UR9 ;  /* 0x00000009686a7c20 */ /* 0x000fe20008410000 */
[----:B------:R-:W-:Y:S01]  /*1f70*/  MOV R147, RZ ;  /* 0x000000ff00937202 */ /* 0x000fe20000000f00 */
[----:B------:R-:W-:Y:S01]  /*1f80*/  FMUL.FTZ R107, R105, UR9 ;  /* 0x00000009696b7c20 */ /* 0x000fe20008410000 */
[C---:B-----5:R-:W-:Y:S01]  /*1f90*/  @P1 PRMT R115, R109.reuse, 0x7632, R115 ;  /* 0x000076326d731816 */ /* 0x060fe20000000073 */
[--C-:B------:R-:W-:Y:S01]  /*1fa0*/  FFMA.FTZ R151, R132, UR4, R112.reuse ;  /* 0x0000000484977c23 */ /* 0x100fe20008010070 */
[----:B------:R-:W-:Y:S01]  /*1fb0*/  @P5 SHF.L.U32 R114, R109, 0x10, RZ ;  /* 0x000000106d725819 */ /* 0x000fe200000006ff */
[----:B------:R-:W-:Y:S01]  /*1fc0*/  FMUL.FTZ R109, R106, UR24 ;  /* 0x000000186a6d7c20 */ /* 0x000fe20008410000 */
[----:B------:R-:W-:Y:S01]  /*1fd0*/  FMUL.FTZ R106, R107, UR24 ;  /* 0x000000186b6a7c20 */ /* 0x000fe20008410000 */
[----:B------:R-:W-:Y:S01]  /*1fe0*/  @P1 SHF.L.U32 R115, R115, 0x10, RZ ;  /* 0x0000001073731819 */ /* 0x000fe200000006ff */
[--C-:B------:R-:W-:Y:S01]  /*1ff0*/  FFMA.FTZ R107, R121, UR4, R112.reuse ;  /* 0x00000004796b7c23 */ /* 0x100fe20008010070 */
[----:B------:R-:W-:Y:S01]  /*2000*/  @P5 FMUL.FTZ R113, R109, R114 ;  /* 0x000000726d715220 */ /* 0x000fe20000410000 */
[----:B------:R-:W-:Y:S01]  /*2010*/  FMUL.FTZ R114, R42, R109 ;  /* 0x0000006d2a727220 */ /* 0x000fe20000410000 */
[----:B------:R-:W-:Y:S01]  /*2020*/  FMUL.FTZ R109, R43, R106 ;  /* 0x0000006a2b6d7220 */ /* 0x000fe20000410000 */
[----:B------:R-:W-:Y:S01]  /*2030*/  @P1 FMUL.FTZ R142, R106, R115 ;  /* 0x000000736a8e1220 */ /* 0x000fe20000410000 */
[--C-:B------:R-:W-:Y:S01]  /*2040*/  FFMA.FTZ R115, R123, UR4, R112.reuse ;  /* 0x000000047b737c23 */ /* 0x100fe20008010070 */
[----:B------:R-:W-:Y:S01]  /*2050*/  FADD.FTZ R107, R122, -R107 ;  /* 0x8000006b7a6b7221 */ /* 0x000fe20000010000 */
[----:B------:R-:W-:Y:S01]  /*2060*/  FSEL R114, R114, RZ, P5 ;  /* 0x000000ff72727208 */ /* 0x000fe20002800000 */
[----:B------:R-:W-:Y:S01]  /*2070*/  FADD.FTZ R150, R130, -R151 ;  /* 0x8000009782967221 */ /* 0x000fe20000010000 */
[----:B------:R-:W-:Y:S01]  /*2080*/  FSEL R109, R109, RZ, P1 ;  /* 0x000000ff6d6d7208 */ /* 0x000fe20000800000 */
[----:B------:R-:W-:Y:S01]  /*2090*/  FADD.FTZ R115, R124, -R115 ;  /* 0x800000737c737221 */ /* 0x000fe20000010000 */
[----:B------:R-:W-:Y:S01]  /*20a0*/  ISETP.GE.U32.AND P1, PT, R138, RZ, PT ;  /* 0x000000ff8a00720c */ /* 0x000fe20003f26070 */
[----:B------:R-:W-:Y:S01]  /*20b0*/  FMUL.FTZ R141, R107, UR11 ;  /* 0x0000000b6b8d7c20 */ /* 0x000fe20008410000 */
[----:B------:R-:W-:Y:S01]  /*20c0*/  LOP3.LUT P5, RZ, R139, 0xff0000, RZ, 0xc0, !PT ;  /* 0x00ff00008bff7812 */ /* 0x000fe200078ac0ff */
[----:B------:R-:W-:Y:S01]  /*20d0*/  FMUL.FTZ R107, R115, UR11 ;  /* 0x0000000b736b7c20 */ /* 0x000fe20008410000 */
[----:B------:R-:W-:Y:S01]  /*20e0*/  ISETP.GE.U32.AND.EX P1, PT, R139, 0x1000000, PT, P1 ;  /* 0x010000008b00780c */ /* 0x000fe20003f26110 */
[----:B------:R-:W-:Y:S01]  /*20f0*/  FFMA.FTZ R106, R128, UR4, R112 ;  /* 0x00000004806a7c23 */ /* 0x000fe20008010070 */
[C---:B------:R-:W-:Y:S01]  /*2100*/  @P4 SHF.L.U32 R146, R110.reuse, 0x10, RZ ;  /* 0x000000106e924819 */ /* 0x040fe200000006ff */
[----:B------:R-:W-:Y:S01]  /*2110*/  FMUL.FTZ R115, R107, UR9 ;  /* 0x000000096b737c20 */ /* 0x000fe20008410000 */
[----:B------:R-:W-:Y:S01]  /*2120*/  @P6 PRMT R145, R110, 0x7632, R145 ;  /* 0x000076326e916816 */ /* 0x000fe20000000091 */
[----:B------:R-:W-:Y:S01]  /*2130*/  FMUL.FTZ R110, R141, UR9 ;  /* 0x000000098d6e7c20 */ /* 0x000fe20008410000 */
[----:B------:R-:W-:Y:S01]  /*2140*/  FMUL.FTZ R150, R150, UR11 ;  /* 0x0000000b96967c20 */ /* 0x000fe20008410000 */
[----:B------:R-:W-:Y:S01]  /*2150*/  FMUL.FTZ R115, R115, UR24 ;  /* 0x0000001873737c20 */ /* 0x000fe20008410000 */
[----:B------:R-:W-:Y:S01]  /*2160*/  @P6 SHF.L.U32 R149, R145, 0x10, RZ ;  /* 0x0000001091956819 */ /* 0x000fe200000006ff */
[----:B------:R-:W-:Y:S01]  /*2170*/  FMUL.FTZ R145, R110, UR24 ;  /* 0x000000186e917c20 */ /* 0x000fe20008410000 */
[----:B------:R-:W-:Y:S01]  /*2180*/  FADD.FTZ R106, R129, -R106 ;  /* 0x8000006a816a7221 */ /* 0x000fe20000010000 */
[C---:B------:R-:W-:Y:S01]  /*2190*/  @P5 SHF.L.U32 R148, R111.reuse, 0x10, RZ ;  /* 0x000000106f945819 */ /* 0x040fe200000006ff */
[----:B------:R-:W-:Y:S01]  /*21a0*/  HFMA2 R144, -RZ, RZ, 0, 0 ;  /* 0x00000000ff907431 */ /* 0x000fe200000001ff */
[----:B------:R-:W-:Y:S01]  /*21b0*/  @P1 PRMT R111, R111, 0x7632, R111 ;  /* 0x000076326f6f1816 */ /* 0x000fe2000000006f */
[----:B------:R-:W-:Y:S01]  /*21c0*/  @P4 FMUL.FTZ R147, R145, R146 ;  /* 0x0000009291934220 */ /* 0x000fe20000410000 */
[----:B------:R-:W-:Y:S01]  /*21d0*/  FMUL.FTZ R110, R44, R145 ;  /* 0x000000912c6e7220 */ /* 0x000fe20000410000 */
[----:B------:R-:W-:Y:S01]  /*21e0*/  @P5 FMUL.FTZ R143, R115, R148 ;  /* 0x00000094738f5220 */ /* 0x000fe20000410000 */
[----:B------:R-:W-:Y:S01]  /*21f0*/  FFMA.FTZ R148, R133, UR4, R112 ;  /* 0x0000000485947c23 */ /* 0x000fe20008010070 */
[----:B------:R-:W-:Y:S01]  /*2200*/  @P1 SHF.L.U32 R145, R111, 0x10, RZ ;  /* 0x000000106f911819 */ /* 0x000fe200000006ff */
[----:B------:R-:W-:Y:S01]  /*2210*/  FMUL.FTZ R111, R46, R115 ;  /* 0x000000732e6f7220 */ /* 0x000fe20000410000 */
[----:B------:R-:W-:Y:S01]  /*2220*/  FSEL R110, R110, RZ, P4 ;  /* 0x000000ff6e6e7208 */ /* 0x000fe20002000000 */
[----:B------:R-:W-:Y:S01]  /*2230*/  FADD.FTZ R148, R131, -R148 ;  /* 0x8000009483947221 */ /* 0x000fe20000010000 */
[----:B------:R-:W-:Y:S01]  /*2240*/  LOP3.LUT P4, RZ, R138, 0xff, RZ, 0xc0, !PT ;  /* 0x000000ff8aff7812 */ /* 0x000fe2000788c0ff */
[----:B------:R-:W-:Y:S01]  /*2250*/  FMUL.FTZ R146, R150, UR9 ;  /* 0x0000000996927c20 */ /* 0x000fe20008410000 */
[----:B------:R-:W-:Y:S01]  /*2260*/  FSEL R111, R111, RZ, P5 ;  /* 0x000000ff6f6f7208 */ /* 0x000fe20002800000 */
[----:B------:R-:W-:Y:S01]  /*2270*/  FMUL.FTZ R115, R148, UR11 ;  /* 0x0000000b94737c20 */ /* 0x000fe20008410000 */
[----:B------:R-:W-:Y:S01]  /*2280*/  LOP3.LUT P5, RZ, R138, 0xff00, RZ, 0xc0, !PT ;  /* 0x0000ff008aff7812 */ /* 0x000fe200078ac0ff */
[----:B------:R-:W-:Y:S01]  /*2290*/  FFMA.FTZ R148, R134, UR4, R112 ;  /* 0x0000000486947c23 */ /* 0x000fe20008010070 */
[----:B------:R-:W-:Y:S01]  /*22a0*/  FMUL.FTZ R106, R106, UR11 ;  /* 0x0000000b6a6a7c20 */ /* 0x000fe20008410000 */
[----:B------:R-:W-:Y:S01]  /*22b0*/  FMUL.FTZ R146, R146, UR24 ;  /* 0x0000001892927c20 */ /* 0x000fe20008410000 */
[----:B------:R-:W-:Y:S01]  /*22c0*/  MOV R152, RZ ;  /* 0x000000ff00987202 */ /* 0x000fe20000000f00 */
[----:B------:R-:W-:Y:S01]  /*22d0*/  FADD.FTZ R148, R125, -R148 ;  /* 0x800000947d947221 */ /* 0x000fe20000010000 */
[----:B------:R-:W-:Y:S01]  /*22e0*/  FMUL.FTZ R140, R106, UR9 ;  /* 0x000000096a8c7c20 */ /* 0x000fe20008410000 */
[----:B------:R-:W-:Y:S01]  /*22f0*/  @P1 FMUL.FTZ R152, R146, R145 ;  /* 0x0000009192981220 */ /* 0x000fe20000410000 */
[----:B------:R-:W-:Y:S01]  /*2300*/  FMUL.FTZ R145, R115, UR9 ;  /* 0x0000000973917c20 */ /* 0x000fe20008410000 */
[----:B------:R-:W-:Y:S01]  /*2310*/  FMUL.FTZ R148, R148, UR11 ;  /* 0x0000000b94947c20 */ /* 0x000fe20008410000 */
[----:B------:R-:W-:Y:S01]  /*2320*/  @P4 SHF.L.U32 R154, R108, 0x10, RZ ;  /* 0x000000106c9a4819 */ /* 0x000fe200000006ff */
[----:B------:R-:W-:Y:S01]  /*2330*/  FMUL.FTZ R140, R140, UR24 ;  /* 0x000000188c8c7c20 */ /* 0x000fe20008410000 */
[----:B------:R-:W-:Y:S01]  /*2340*/  FMUL.FTZ R145, R145, UR24 ;  /* 0x0000001891917c20 */ /* 0x000fe20008410000 */
[----:B------:R-:W-:Y:S01]  /*2350*/  @P5 PRMT R151, R108, 0x7632, R151 ;  /* 0x000076326c975816 */ /* 0x000fe20000000097 */
[----:B------:R-:W-:Y:S01]  /*2360*/  FMUL.FTZ R108, R148, UR9 ;  /* 0x00000009946c7c20 */ /* 0x000fe20008410000 */
[----:B------:R-:W-:Y:S01]  /*2370*/  @P6 FMUL.FTZ R144, R140, R149 ;  /* 0x000000958c906220 */ /* 0x000fe20000410000 */
[----:B------:R-:W-:Y:S01]  /*2380*/  HFMA2 R149, -RZ, RZ, 0, 0 ;  /* 0x00000000ff957431 */ /* 0x000fe200000001ff */
[----:B------:R-:W-:Y:S01]  /*2390*/  @P5 SHF.L.U32 R151, R151, 0x10, RZ ;  /* 0x0000001097975819 */ /* 0x000fe200000006ff */
[----:B------:R-:W-:Y:S01]  /*23a0*/  FMUL.FTZ R108, R108, UR24 ;  /* 0x000000186c6c7c20 */ /* 0x000fe20008410000 */
[----:B------:R-:W-:Y:S01]  /*23b0*/  @P4 FMUL.FTZ R149, R145, R154 ;  /* 0x0000009a91954220 */ /* 0x000fe20000410000 */
[----:B------:R-:W-:Y:S01]  /*23c0*/  MOV R154, RZ ;  /* 0x000000ff009a7202 */ /* 0x000fe20000000f00 */
[----:B------:R-:W-:Y:S01]  /*23d0*/  FMUL.FTZ R146, R47, R146 ;  /* 0x000000922f927220 */ /* 0x000fe20000410000 */
[----:B------:R-:W-:Y:S01]  /*23e0*/  @P5 FMUL.FTZ R154, R108, R151 ;  /* 0x000000976c9a5220 */ /* 0x000fe20000410000 */
[----:B------:R-:W-:Y:S01]  /*23f0*/  FMUL.FTZ R140, R45, R140 ;  /* 0x0000008c2d8c7220 */ /* 0x000fe20000410000 */
[----:B------:R-:W-:Y:S01]  /*2400*/  FMUL.FTZ R145, R40, R145 ;  /* 0x0000009128917220 */ /* 0x000fe20000410000 */
[----:B------:R-:W-:Y:S01]  /*2410*/  FMUL.FTZ R108, R41, R108 ;  /* 0x0000006c296c7220 */ /* 0x000fe20000410000 */
[----:B------:R-:W-:Y:S01]  /*2420*/  FADD.FTZ R85, R85, R144 ;  /* 0x0000009055557221 */ /* 0x000fe20000010000 */
[----:B------:R-:W-:Y:S01]  /*2430*/  FADD.FTZ R144, R81, R154 ;  /* 0x0000009a51907221 */ /* 0x000fe20000010000 */
[----:B------:R-:W-:Y:S01]  /*2440*/  FSEL R146, R146, RZ, P1 ;  /* 0x000000ff92927208 */ /* 0x000fe20000800000 */
[----:B------:R-:W-:Y:S01]  /*2450*/  FADD.FTZ R86, R86, R143 ;  /* 0x0000008f56567221 */ /* 0x000fe20000010000 */
[----:B------:R-:W-:Y:S01]  /*2460*/  FSEL R81, R140, RZ, P6 ;  /* 0x000000ff8c517208 */ /* 0x000fe20003000000 */
[----:B------:R-:W-:Y:S01]  /*2470*/  FADD.FTZ R113, R82, R113 ;  /* 0x0000007152717221 */ /* 0x000fe20000010000 */
[----:B------:R-:W-:Y:S01]  /*2480*/  FSEL R145, R145, RZ, P4 ;  /* 0x000000ff91917208 */ /* 0x000fe20002000000 */
[----:B------:R-:W-:Y:S01]  /*2490*/  FADD.FTZ R142, R83, R142 ;  /* 0x0000008e538e7221 */ /* 0x000fe20000010000 */
[----:B------:R-:W-:Y:S01]  /*24a0*/  FSEL R108, R108, RZ, P5 ;  /* 0x000000ff6c6c7208 */ /* 0x000fe20002800000 */
[----:B------:R-:W-:Y:S01]  /*24b0*/  FADD.FTZ R84, R84, R147 ;  /* 0x0000009354547221 */ /* 0x000fe20000010000 */
[----:B------:R-:W-:Y:S01]  /*24c0*/  F2FP.BF16.F32.PACK_AB R105, R105, R104 ;  /* 0x000000686969723e */ /* 0x000fe200000010ff */
[----:B------:R-:W-:Y:S01]  /*24d0*/  FADD.FTZ R87, R87, R152 ;  /* 0x0000009857577221 */ /* 0x000fe20000010000 */
[----:B------:R-:W-:Y:S01]  /*24e0*/  FADD.FTZ R143, R80, R149 ;  /* 0x00000095508f7221 */ /* 0x000fe20000010000 */
[----:B------:R-:W-:-:S02]  /*24f0*/  F2FP.BF16.F32.PACK_AB R107, R150, R107 ;  /* 0x0000006b966b723e */ /* 0x000fc400000010ff */
[----:B------:R-:W-:Y:S02]  /*2500*/  F2FP.BF16.F32.PACK_AB R106, R106, R141 ;  /* 0x0000008d6a6a723e */ /* 0x000fe400000010ff */
[----:B------:R-:W-:Y:S02]  /*2510*/  F2FP.BF16.F32.PACK_AB R104, R148, R115 ;  /* 0x000000739468723e */ /* 0x000fe400000010ff */
[----:B------:R-:W-:Y:S02]  /*2520*/  F2FP.BF16.F32.PACK_AB R111, R146, R111 ;  /* 0x0000006f926f723e */ /* 0x000fe400000010ff */
[----:B------:R-:W-:Y:S02]  /*2530*/  F2FP.BF16.F32.PACK_AB R110, R81, R110 ;  /* 0x0000006e516e723e */ /* 0x000fe400000010ff */
[----:B------:R-:W-:Y:S02]  /*2540*/  F2FP.BF16.F32.PACK_AB R109, R109, R114 ;  /* 0x000000726d6d723e */ /* 0x000fe400000010ff */
[----:B------:R-:W-:-:S07]  /*2550*/  F2FP.BF16.F32.PACK_AB R108, R108, R145 ;  /* 0x000000916c6c723e */ /* 0x000fce00000010ff */
.L_x_1915:
        /* <DEDUP_REMOVED lines=11> */
.L_x_1913:
[----:B------:R-:W-:Y:S05]  /*2610*/  BSYNC.RECONVERGENT B1 ;  /* 0x0000000000017941 */ /* 0x000fea0003800200 */
.L_x_1912:
        /* <DEDUP_REMOVED lines=9> */
[C---:B------:R-:W-:Y:S01]  /*26b0*/  LOP3.LUT P6, RZ, R136.reuse, 0xff00, RZ, 0xc0, !PT ;  /* 0x0000ff0088ff7812 */ /* 0x040fe200078cc0ff */
[----:B------:R-:W-:Y:S01]  /*26c0*/  FFMA.FTZ R141, R5, UR4, R112 ;  /* 0x00000004058d7c23 */ /* 0x000fe20008010070 */
[----:B------:R-:W-:Y:S01]  /*26d0*/  FADD.FTZ R104, R11, -R104 ;  /* 0x800000680b687221 */ /* 0x000fe20000010000 */
[----:B------:R-:W-:Y:S01]  /*26e0*/  LOP3.LUT P1, RZ, R136, 0xff, RZ, 0xc0, !PT ;  /* 0x000000ff88ff7812 */ /* 0x000fe2000782c0ff */
[----:B------:R-:W-:Y:S01]  /*26f0*/  FADD.FTZ R107, R4, -R105 ;  /* 0x80000069046b7221 */ /* 0x000fe20000010000 */
[----:B------:R-:W-:Y:S01]  /*2700*/  LOP3.LUT P4, RZ, R136, 0xff0000, RZ, 0xc0, !PT ;  /* 0x00ff000088ff7812 */ /* 0x000fe2000788c0ff */
[----:B------:R-:W-:Y:S01]  /*2710*/  FMUL.FTZ R104, R104, UR11 ;  /* 0x0000000b68687c20 */ /* 0x000fe20008410000 */
[----:B------:R-:W-:Y:S02]  /*2720*/  HFMA2 R105, -RZ, RZ, 0, 0 ;  /* 0x00000000ff697431 */ /* 0x000fe400000001ff */
[----:B------:R-:W-:Y:S01]  /*2730*/  FMUL.FTZ R107, R107, UR11 ;  /* 0x0000000b6b6b7c20 */ /* 0x000fe20008410000 */
[----:B------:R-:W-:Y:S01]  /*2740*/  MOV R106, RZ ;  /* 0x000000ff006a7202 */ /* 0x000fe20000000f00 */
[----:B------:R-:W-:Y:S01]  /*2750*/  FMUL.FTZ R114, R104, UR9 ;  /* 0x0000000968727c20 */ /* 0x000fe20008410000 */
[----:B------:R-:W-:Y:S01]  /*2760*/  LOP3.LUT P5, RZ, R136, 0xff000000, RZ, 0xc0, !PT ;  /* 0xff00000088ff7812 */ /* 0x000fe200078ac0ff */
[----:B------:R-:W-:Y:S01]  /*2770*/  FMUL.FTZ R113, R107, UR9 ;  /* 0x000000096b717c20 */ /* 0x000fe20008410000 */
[----:B-----5:R-:W-:Y:S01]  /*2780*/  @P6 PRMT R115, R108, 0x7632, R115 ;  /* 0x000076326c736816 */ /* 0x020fe20000000073 */
[----:B------:R-:W-:Y:S01]  /*2790*/  FMUL.FTZ R142, R114, UR24 ;  /* 0x00000018728e7c20 */ /* 0x000fe20008410000 */
[----:B------:R-:W-:Y:S01]  /*27a0*/  FADD.FTZ R114, R6, -R141 ;  /* 0x8000008d06727221 */ /* 0x000fe20000010000 */
[----:B------:R-:W-:Y:S01]  /*27b0*/  @P1 SHF.L.U32 R108, R108, 0x10, RZ ;  /* 0x000000106c6c1819 */ /* 0x000fe200000006ff */
[----:B------:R-:W-:Y:S01]  /*27c0*/  FMUL.FTZ R113, R113, UR24 ;  /* 0x0000001871717c20 */ /* 0x000fe20008410000 */
[----:B------:R-:W-:Y:S01]  /*27d0*/  @P6 SHF.L.U32 R115, R115, 0x10, RZ ;  /* 0x0000001073736819 */ /* 0x000fe200000006ff */
[----:B------:R-:W-:Y:S01]  /*27e0*/  FMUL.FTZ R114, R114, UR11 ;  /* 0x0000000b72727c20 */ /* 0x000fe20008410000 */
[--C-:B------:R-:W-:Y:S01]  /*27f0*/  FFMA.FTZ R141, R7, UR4, R112.reuse ;  /* 0x00000004078d7c23 */ /* 0x100fe20008010070 */
[----:B------:R-:W-:Y:S01]  /*2800*/  @P1 FMUL.FTZ R105, R113, R108 ;  /* 0x0000006c71691220 */ /* 0x000fe20000410000 */
[----:B------:R-:W-:Y:S01]  /*2810*/  FMUL.FTZ R113, R24, R113 ;  /* 0x0000007118717220 */ /* 0x000fe20000410000 */
[----:B------:R-:W-:Y:S01]  /*2820*/  FMUL.FTZ R108, R114, UR9 ;  /* 0x00000009726c7c20 */ /* 0x000fe20008410000 */
[----:B------:R-:W-:Y:S01]  /*2830*/  @P6 FMUL.FTZ R106, R142, R115 ;  /* 0x000000738e6a6220 */ /* 0x000fe20000410000 */
[----:B------:R-:W-:Y:S01]  /*2840*/  @P4 SHF.L.U32 R115, R109, 0x10, RZ ;  /* 0x000000106d734819 */ /* 0x000fe200000006ff */
[----:B------:R-:W-:Y:S01]  /*2850*/  FADD.FTZ R141, R8, -R141 ;  /* 0x8000008d088d7221 */ /* 0x000fe20000010000 */
[----:B------:R-:W-:Y:S01]  /*2860*/  FMUL.FTZ R147, R108, UR24 ;  /* 0x000000186c937c20 */ /* 0x000fe20008410000 */
[----:B------:R-:W-:Y:S01]  /*2870*/  FFMA.FTZ R140, R12, UR4, R112 ;  /* 0x000000040c8c7c23 */ /* 0x000fe20008010070 */
[----:B------:R-:W-:Y:S01]  /*2880*/  FSEL R113, R113, RZ, P1 ;  /* 0x000000ff71717208 */ /* 0x000fe20000800000 */
[----:B------:R-:W-:Y:S01]  /*2890*/  HFMA2 R143, -RZ, RZ, 0, 0 ;  /* 0x00000000ff8f7431 */ /* 0x000fe200000001ff */
[----:B------:R-:W-:Y:S01]  /*28a0*/  LOP3.LUT P1, RZ, R137, 0xff, RZ, 0xc0, !PT ;  /* 0x000000ff89ff7812 */ /* 0x000fe2000782c0ff */
[----:B------:R-:W-:Y:S01]  /*28b0*/  @P4 FMUL.FTZ R143, R147, R115 ;  /* 0x00000073938f4220 */ /* 0x000fe20000410000 */
[----:B------:R-:W-:Y:S01]  /*28c0*/  FMUL.FTZ R144, R141, UR11 ;  /* 0x0000000b8d907c20 */ /* 0x000fe20008410000 */
[----:B------:R-:W-:Y:S01]  /*28d0*/  FADD.FTZ R115, R13, -R140 ;  /* 0x8000008c0d737221 */ /* 0x000fe20000010000 */
[----:B------:R-:W-:Y:S01]  /*28e0*/  @P5 PRMT R109, R109, 0x7632, R109 ;  /* 0x000076326d6d5816 */ /* 0x000fe2000000006d */
[----:B------:R-:W-:Y:S01]  /*28f0*/  FMUL.FTZ R108, R25, R142 ;  /* 0x0000008e196c7220 */ /* 0x000fe20000410000 */
[----:B------:R-:W-:Y:S01]  /*2900*/  FMUL.FTZ R140, R144, UR9 ;  /* 0x00000009908c7c20 */ /* 0x000fe20008410000 */
[----:B------:R-:W-:Y:S01]  /*2910*/  FMUL.FTZ R115, R115, UR11 ;  /* 0x0000000b73737c20 */ /* 0x000fe20008410000 */
[----:B------:R-:W-:Y:S01]  /*2920*/  @P5 SHF.L.U32 R141, R109, 0x10, RZ ;  /* 0x000000106d8d5819 */ /* 0x000fe200000006ff */
[----:B------:R-:W-:Y:S01]  /*2930*/  FMUL.FTZ R109, R26, R147 ;  /* 0x000000931a6d7220 */ /* 0x000fe20000410000 */
[----:B------:R-:W-:Y:S01]  /*2940*/  FMUL.FTZ R149, R140, UR24 ;  /* 0x000000188c957c20 */ /* 0x000fe20008410000 */
[----:B------:R-:W-:Y:S01]  /*2950*/  FMUL.FTZ R146, R115, UR9 ;  /* 0x0000000973927c20 */ /* 0x000fe20008410000 */
[----:B------:R-:W-:Y:S01]  /*2960*/  FFMA.FTZ R140, R14, UR4, R112 ;  /* 0x000000040e8c7c23 */ /* 0x000fe20008010070 */
[----:B------:R-:W-:Y:S01]  /*2970*/  @P1 SHF.L.U32 R142, R110, 0x10, RZ ;  /* 0x000000106e8e1819 */ /* 0x000fe200000006ff */
[----:B------:R-:W-:-:S02]  /*2980*/  HFMA2 R145, -RZ, RZ, 0, 0 ;  /* 0x00000000ff917431 */ /* 0x000fc400000001ff */
[----:B------:R-:W-:Y:S01]  /*2990*/  FMUL.FTZ R146, R146, UR24 ;  /* 0x0000001892927c20 */ /* 0x000fe20008410000 */
[----:B------:R-:W-:Y:S01]  /*29a0*/  FADD.FTZ R147, R15, -R140 ;  /* 0x8000008c0f937221 */ /* 0x000fe20000010000 */
[----:B------:R-:W-:Y:S01]  /*29b0*/  FMUL.FTZ R140, R28, R149 ;  /* 0x000000951c8c7220 */ /* 0x000fe20000410000 */
[----:B------:R-:W-:Y:S01]  /*29c0*/  MOV R148, RZ ;  /* 0x000000ff00947202 */ /* 0x000fe20000000f00 */
[----:B------:R-:W-:Y:S01]  /*29d0*/  @P5 FMUL.FTZ R148, R146, R141 ;  /* 0x0000008d92945220 */ /* 0x000fe20000410000 */
[----:B------:R-:W-:Y:S01]  /*29e0*/  FSEL R108, R108, RZ, P6 ;  /* 0x000000ff6c6c7208 */ /* 0x000fe20003000000 */
[----:B------:R-:W-:Y:S01]  /*29f0*/  @P1 FMUL.FTZ R145, R149, R142 ;  /* 0x0000008e95911220 */ /* 0x000fe20000410000 */
[----:B------:R-:W-:Y:S01]  /*2a00*/  LOP3.LUT P6, RZ, R137, 0xff00, RZ, 0xc0, !PT ;  /* 0x0000ff0089ff7812 */ /* 0x000fe200078cc0ff */
[--C-:B------:R-:W-:Y:S01]  /*2a10*/  FFMA.FTZ R141, R9, UR4, R112.reuse ;  /* 0x00000004098d7c23 */ /* 0x100fe20008010070 */
[----:B------:R-:W-:Y:S01]  /*2a20*/  FFMA.FTZ R142, R118, UR4, R112 ;  /* 0x00000004768e7c23 */ /* 0x000fe20008010070 */
[----:B------:R-:W-:Y:S01]  /*2a30*/  FSEL R112, R140, RZ, P1 ;  /* 0x000000ff8c707208 */ /* 0x000fe20000800000 */
[----:B------:R-:W-:Y:S01]  /*2a40*/  FMUL.FTZ R147, R147, UR11 ;  /* 0x0000000b93937c20 */ /* 0x000fe20008410000 */
[----:B------:R-:W-:Y:S01]  /*2a50*/  ISETP.GE.U32.AND P1, PT, R136, RZ, PT ;  /* 0x000000ff8800720c */ /* 0x000fe20003f26070 */
[----:B------:R-:W-:Y:S01]  /*2a60*/  FADD.FTZ R141, R116, -R141 ;  /* 0x8000008d748d7221 */ /* 0x000fe20000010000 */
[----:B------:R-:W-:Y:S01]  /*2a70*/  FSEL R109, R109, RZ, P4 ;  /* 0x000000ff6d6d7208 */ /* 0x000fe20002000000 */
[----:B------:R-:W-:Y:S01]  /*2a80*/  FADD.FTZ R142, R117, -R142 ;  /* 0x8000008e758e7221 */ /* 0x000fe20000010000 */
[----:B------:R-:W-:Y:S01]  /*2a90*/  LOP3.LUT P4, RZ, R137, 0xff0000, RZ, 0xc0, !PT ;  /* 0x00ff000089ff7812 */ /* 0x000fe2000788c0ff */
[----:B------:R-:W-:Y:S01]  /*2aa0*/  FMUL.FTZ R150, R147, UR9 ;  /* 0x0000000993967c20 */ /* 0x000fe20008410000 */
[----:B------:R-:W-:Y:S01]  /*2ab0*/  ISETP.GE.U32.AND.EX P1, PT, R137, 0x1000000, PT, P1 ;  /* 0x010000008900780c */ /* 0x000fe20003f26110 */
[----:B------:R-:W-:Y:S01]  /*2ac0*/  FMUL.FTZ R149, R142, UR11 ;  /* 0x0000000b8e957c20 */ /* 0x000fe20008410000 */
[----:B------:R-:W-:Y:S01]  /*2ad0*/  @P6 PRMT R140, R110, 0x7632, R140 ;  /* 0x000076326e8c6816 */ /* 0x000fe2000000008c */
[----:B------:R-:W-:Y:S01]  /*2ae0*/  FMUL.FTZ R110, R141, UR11 ;  /* 0x0000000b8d6e7c20 */ /* 0x000fe20008410000 */
[----:B------:R-:W-:Y:S01]  /*2af0*/  FMUL.FTZ R150, R150, UR24 ;  /* 0x0000001896967c20 */ /* 0x000fe20008410000 */
[----:B------:R-:W-:Y:S01]  /*2b00*/  FMUL.FTZ R154, R149, UR9 ;  /* 0x00000009959a7c20 */ /* 0x000fe20008410000 */
[----:B------:R-:W-:Y:S01]  /*2b10*/  @P6 SHF.L.U32 R141, R140, 0x10, RZ ;  /* 0x000000108c8d6819 */ /* 0x000fe200000006ff */
[----:B------:R-:W-:Y:S01]  /*2b20*/  FMUL.FTZ R151, R110, UR9 ;  /* 0x000000096e977c20 */ /* 0x000fe20008410000 */
[----:B------:R-:W-:Y:S01]  /*2b30*/  CS2R R152, SRZ ;  /* 0x0000000000987805 */ /* 0x000fe2000001ff00 */
[----:B------:R-:W-:Y:S01]  /*2b40*/  FMUL.FTZ R154, R154, UR24 ;  /* 0x000000189a9a7c20 */ /* 0x000fe20008410000 */
[----:B------:R-:W-:Y:S01]  /*2b50*/  MOV R156, RZ ;  /* 0x000000ff009c7202 */ /* 0x000fe20000000f00 */
[----:B------:R-:W-:Y:S01]  /*2b60*/  FMUL.FTZ R151, R151, UR24 ;  /* 0x0000001897977c20 */ /* 0x000fe20008410000 */
[C---:B------:R-:W-:Y:S01]  /*2b70*/  @P4 SHF.L.U32 R140, R111.reuse, 0x10, RZ ;  /* 0x000000106f8c4819 */ /* 0x040fe200000006ff */
[----:B------:R-:W-:Y:S01]  /*2b80*/  @P6 FMUL.FTZ R152, R150, R141 ;  /* 0x0000008d96986220 */ /* 0x000fe20000410000 */
[----:B------:R-:W-:Y:S01]  /*2b90*/  @P1 PRMT R111, R111, 0x7632, R111 ;  /* 0x000076326f6f1816 */ /* 0x000fe2000000006f */
[----:B------:R-:W-:Y:S01]  /*2ba0*/  FMUL.FTZ R150, R29, R150 ;  /* 0x000000961d967220 */ /* 0x000fe20000410000 */
[----:B------:R-:W-:Y:S01]  /*2bb0*/  FMUL.FTZ R146, R27, R146 ;  /* 0x000000921b927220 */ /* 0x000fe20000410000 */
[----:B------:R-:W-:Y:S01]  /*2bc0*/  @P4 FMUL.FTZ R153, R151, R140 ;  /* 0x0000008c97994220 */ /* 0x000fe20000410000 */
[----:B------:R-:W-:Y:S01]  /*2bd0*/  @P1 SHF.L.U32 R111, R111, 0x10, RZ ;  /* 0x000000106f6f1819 */ /* 0x000fe200000006ff */
[----:B------:R-:W-:Y:S01]  /*2be0*/  FMUL.FTZ R151, R30, R151 ;  /* 0x000000971e977220 */ /* 0x000fe20000410000 */
[----:B------:R-:W-:Y:S01]  /*2bf0*/  FADD.FTZ R140, R88, R105 ;  /* 0x00000069588c7221 */ /* 0x000fe20000010000 */
[----:B------:R-:W-:Y:S01]  /*2c00*/  FADD.FTZ R141, R89, R106 ;  /* 0x0000006a598d7221 */ /* 0x000fe20000010000 */
[----:B------:R-:W-:Y:S01]  /*2c10*/  FSEL R89, R150, RZ, P6 ;  /* 0x000000ff96597208 */ /* 0x000fe20003000000 */
[----:B------:R-:W-:Y:S01]  /*2c20*/  @P1 FMUL.FTZ R156, R154, R111 ;  /* 0x0000006f9a9c1220 */ /* 0x000fe20000410000 */
[----:B------:R-:W-:Y:S01]  /*2c30*/  FMUL.FTZ R154, R31, R154 ;  /* 0x0000009a1f9a7220 */ /* 0x000fe20000410000 */
        /* <DEDUP_REMOVED lines=16> */
[----:B------:R-:W-:Y:S01]  /*2d40*/  F2FP.BF16.F32.PACK_AB R111, R111, R88 ;  /* 0x000000586f6f723e */ /* 0x000fe200000010ff */
[----:B------:R-:W-:Y:S06]  /*2d50*/  BRA `(.L_x_1918) ;  /* 0x0000000400a07947 */ /* 0x000fec0003800000 */
.L_x_1917:
[--C-:B------:R-:W-:Y:S01]  /*2d60*/  FFMA.FTZ R113, R5, UR4, R112.reuse ;  /* 0x0000000405717c23 */ /* 0x100fe20008010070 */
[C---:B------:R-:W-:Y:S02]  /*2d70*/  LOP3.LUT P6, RZ, R136.reuse, 0xff0000, RZ, 0xc0, !PT ;  /* 0x00ff000088ff7812 */ /* 0x040fe400078cc0ff */
[----:B------:R-:W-:Y:S02]  /*2d80*/  CS2R R140, SRZ ;  /* 0x00000000008c7805 */ /* 0x000fe4000001ff00 */
[----:B------:R-:W-:Y:S01]  /*2d90*/  LOP3.LUT P1, RZ, R136, 0xff000000, RZ, 0xc0, !PT ;  /* 0xff00000088ff7812 */ /* 0x000fe2000782c0ff */
[----:B------:R-:W-:Y:S01]  /*2da0*/  FADD.FTZ R113, R6, -R113 ;  /* 0x8000007106717221 */ /* 0x000fe20000010000 */
[----:B------:R-:W-:Y:S01]  /*2db0*/  LOP3.LUT P5, RZ, R137, 0xff, RZ, 0xc0, !PT ;  /* 0x000000ff89ff7812 */ /* 0x000fe200078ac0ff */
[----:B------:R-:W-:Y:S01]  /*2dc0*/  FFMA.FTZ R145, R7, UR4, R112 ;  /* 0x0000000407917c23 */ /* 0x000fe20008010070 */
[----:B------:R-:W-:Y:S01]  /*2dd0*/  LOP3.LUT P4, RZ, R137, 0xff00, RZ, 0xc0, !PT ;  /* 0x0000ff0089ff7812 */ /* 0x000fe2000788c0ff */
[----:B------:R-:W-:Y:S01]  /*2de0*/  FMUL.FTZ R113, R113, UR11 ;  /* 0x0000000b71717c20 */ /* 0x000fe20008410000 */
[----:B------:R-:W-:-:S02]  /*2df0*/  HFMA2 R144, -RZ, RZ, 0, 0 ;  /* 0x00000000ff907431 */ /* 0x000fc400000001ff */
[----:B------:R-:W-:Y:S01]  /*2e00*/  FFMA.FTZ R142, R14, UR4, R112 ;  /* 0x000000040e8e7c23 */ /* 0x000fe20008010070 */
[----:B------:R-:W-:Y:S01]  /*2e10*/  FADD.FTZ R145, R8, -R145 ;  /* 0x8000009108917221 */ /* 0x000fe20000010000 */
[----:B------:R-:W-:Y:S01]  /*2e20*/  FMUL.FTZ R113, R113, UR9 ;  /* 0x0000000971717c20 */ /* 0x000fe20008410000 */
[----:B------:R-:W-:Y:S01]  /*2e30*/  MOV R115, RZ ;  /* 0x000000ff00737202 */ /* 0x000fe20000000f00 */
[----:B------:R-:W-:Y:S01]  /*2e40*/  FADD.FTZ R142, R15, -R142 ;  /* 0x8000008e0f8e7221 */ /* 0x000fe20000010000 */
[----:B-----5:R-:W-:Y:S01]  /*2e50*/  @P6 SHF.L.U32 R114, R109, 0x10, RZ ;  /* 0x000000106d726819 */ /* 0x020fe200000006ff */
[----:B------:R-:W-:Y:S01]  /*2e60*/  FMUL.FTZ R143, R113, UR24 ;  /* 0x00000018718f7c20 */ /* 0x000fe20008410000 */
[----:B------:R-:W-:Y:S01]  /*2e70*/  @P1 PRMT R113, R109, 0x7632, R113 ;  /* 0x000076326d711816 */ /* 0x000fe20000000071 */
[----:B------:R-:W-:Y:S01]  /*2e80*/  FMUL.FTZ R142, R142, UR11 ;  /* 0x0000000b8e8e7c20 */ /* 0x000fe20008410000 */
[----:B------:R-:W-:Y:S01]  /*2e90*/  @P5 SHF.L.U32 R146, R110, 0x10, RZ ;  /* 0x000000106e925819 */ /* 0x000fe200000006ff */
[-C--:B------:R-:W-:Y:S01]  /*2ea0*/  @P6 FMUL.FTZ R141, R114, R143.reuse ;  /* 0x0000008f728d6220 */ /* 0x080fe20000410000 */
[----:B------:R-:W-:Y:S01]  /*2eb0*/  FFMA.FTZ R114, R12, UR4, R112 ;  /* 0x000000040c727c23 */ /* 0x000fe20008010070 */
[----:B------:R-:W-:Y:S01]  /*2ec0*/  @P1 SHF.L.U32 R147, R113, 0x10, RZ ;  /* 0x0000001071931819 */ /* 0x000fe200000006ff */
[----:B------:R-:W-:Y:S01]  /*2ed0*/  FMUL.FTZ R113, R142, UR9 ;  /* 0x000000098e717c20 */ /* 0x000fe20008410000 */
[----:B------:R-:W-:Y:S01]  /*2ee0*/  @P4 PRMT R148, R110, 0x7632, R148 ;  /* 0x000076326e944816 */ /* 0x000fe20000000094 */
[----:B------:R-:W-:Y:S01]  /*2ef0*/  FADD.FTZ R114, R13, -R114 ;  /* 0x800000720d727221 */ /* 0x000fe20000010000 */
[----:B------:R-:W-:Y:S01]  /*2f00*/  FMUL.FTZ R110, R145, UR11 ;  /* 0x0000000b916e7c20 */ /* 0x000fe20008410000 */
[----:B------:R-:W-:Y:S01]  /*2f10*/  FMUL.FTZ R142, R113, UR24 ;  /* 0x00000018718e7c20 */ /* 0x000fe20008410000 */
[----:B------:R-:W-:Y:S01]  /*2f20*/  @P4 SHF.L.U32 R149, R148, 0x10, RZ ;  /* 0x0000001094954819 */ /* 0x000fe200000006ff */
[----:B------:R-:W-:Y:S01]  /*2f30*/  FMUL.FTZ R109, R114, UR11 ;  /* 0x0000000b726d7c20 */ /* 0x000fe20008410000 */
[----:B------:R-:W-:Y:S01]  /*2f40*/  FMUL.FTZ R110, R110, UR9 ;  /* 0x000000096e6e7c20 */ /* 0x000fe20008410000 */
[-C--:B------:R-:W-:Y:S01]  /*2f50*/  FMUL.FTZ R113, R29, R142.reuse ;  /* 0x0000008e1d717220 */ /* 0x080fe20000410000 */
[--C-:B------:R-:W-:Y:S01]  /*2f60*/  FFMA.FTZ R150, R118, UR4, R112.reuse ;  /* 0x0000000476967c23 */ /* 0x100fe20008010070 */
[----:B------:R-:W-:Y:S01]  /*2f70*/  FMUL.FTZ R109, R109, UR9 ;  /* 0x000000096d6d7c20 */ /* 0x000fe20008410000 */
[----:B------:R-:W-:Y:S01]  /*2f80*/  FMUL.FTZ R145, R110, UR24 ;  /* 0x000000186e917c20 */ /* 0x000fe20008410000 */
[----:B------:R-:W-:Y:S01]  /*2f90*/  @P4 FMUL.FTZ R140, R149, R142 ;  /* 0x0000008e958c4220 */ /* 0x000fe20000410000 */
[----:B------:R-:W-:Y:S01]  /*2fa0*/  FSEL R113, R113, RZ, P4 ;  /* 0x000000ff71717208 */ /* 0x000fe20002000000 */
[----:B------:R-:W-:Y:S01]  /*2fb0*/  FMUL.FTZ R114, R109, UR24 ;  /* 0x000000186d727c20 */ /* 0x000fe20008410000 */
[----:B------:R-:W-:Y:S01]  /*2fc0*/  FMUL.FTZ R109, R26, R143 ;  /* 0x0000008f1a6d7220 */ /* 0x000fe20000410000 */
[----:B------:R-:W-:Y:S01]  /*2fd0*/  FFMA.FTZ R143, R9, UR4, R112 ;  /* 0x00000004098f7c23 */ /* 0x000fe20008010070 */
[-C--:B------:R-:W-:Y:S01]  /*2fe0*/  @P5 FMUL.FTZ R115, R146, R145.reuse ;  /* 0x0000009192735220 */ /* 0x080fe20000410000 */
[-C--:B------:R-:W-:Y:S01]  /*2ff0*/  @P1 FMUL.FTZ R144, R147, R114.reuse ;  /* 0x0000007293901220 */ /* 0x080fe20000410000 */
[----:B------:R-:W-:Y:S01]  /*3000*/  FMUL.FTZ R114, R27, R114 ;  /* 0x000000721b727220 */ /* 0x000fe20000410000 */
[----:B------:R-:W-:Y:S01]  /*3010*/  FSEL R109, R109, RZ, P6 ;  /* 0x000000ff6d6d7208 */ /* 0x000fe20003000000 */
[----:B------:R-:W-:Y:S01]  /*3020*/  FADD.FTZ R143, R116, -R143 ;  /* 0x8000008f748f7221 */ /* 0x000fe20000010000 */
[----:B------:R-:W-:Y:S01]  /*3030*/  LOP3.LUT P6, RZ, R137, 0xff0000, RZ, 0xc0, !PT ;  /* 0x00ff000089ff7812 */ /* 0x000fe200078cc0ff */
[----:B------:R-:W-:Y:S01]  /*3040*/  FMUL.FTZ R110, R28, R145 ;  /* 0x000000911c6e7220 */ /* 0x000fe20000410000 */
[----:B------:R-:W-:Y:S01]  /*3050*/  FSEL R114, R114, RZ, P1 ;  /* 0x000000ff72727208 */ /* 0x000fe20000800000 */
[----:B------:R-:W-:Y:S01]  /*3060*/  FMUL.FTZ R143, R143, UR11 ;  /* 0x0000000b8f8f7c20 */ /* 0x000fe20008410000 */
[----:B------:R-:W-:Y:S01]  /*3070*/  ISETP.GE.U32.AND P1, PT, R136, RZ, PT ;  /* 0x000000ff8800720c */ /* 0x000fe20003f26070 */
[----:B------:R-:W-:Y:S01]  /*3080*/  HFMA2 R147, -RZ, RZ, 0, 0 ;  /* 0x00000000ff937431 */ /* 0x000fe200000001ff */
[----:B------:R-:W-:Y:S01]  /*3090*/  FSEL R110, R110, RZ, P5 ;  /* 0x000000ff6e6e7208 */ /* 0x000fe20002800000 */
[----:B------:R-:W-:Y:S01]  /*30a0*/  FMUL.FTZ R145, R143, UR9 ;  /* 0x000000098f917c20 */ /* 0x000fe20008410000 */
[----:B------:R-:W-:Y:S01]  /*30b0*/  ISETP.GE.U32.AND.EX P1, PT, R137, 0x1000000, PT, P1 ;  /* 0x010000008900780c */ /* 0x000fe20003f26110 */
[----:B------:R-:W-:Y:S01]  /*30c0*/  FADD.FTZ R150, R117, -R150 ;  /* 0x8000009675967221 */ /* 0x000fe20000010000 */
[C---:B------:R-:W-:Y:S01]  /*30d0*/  LOP3.LUT P5, RZ, R136.reuse, 0xff, RZ, 0xc0, !PT ;  /* 0x000000ff88ff7812 */ /* 0x040fe200078ac0ff */
[----:B------:R-:W-:Y:S01]  /*30e0*/  FMUL.FTZ R145, R145, UR24 ;  /* 0x0000001891917c20 */ /* 0x000fe20008410000 */
[----:B------:R-:W-:Y:S01]  /*30f0*/  LOP3.LUT P4, RZ, R136, 0xff00, RZ, 0xc0, !PT ;  /* 0x0000ff0088ff7812 */ /* 0x000fe2000788c0ff */
[----:B------:R-:W-:Y:S01]  /*3100*/  FMUL.FTZ R150, R150, UR11 ;  /* 0x0000000b96967c20 */ /* 0x000fe20008410000 */
[----:B------:R-:W-:Y:S01]  /*3110*/  @P6 SHF.L.U32 R146, R111, 0x10, RZ ;  /* 0x000000106f926819 */ /* 0x000fe200000006ff */
[----:B------:R-:W-:Y:S01]  /*3120*/  FADD.FTZ R93, R93, R140 ;  /* 0x0000008c5d5d7221 */ /* 0x000fe20000010000 */
[----:B------:R-:W-:Y:S01]  /*3130*/  FADD.FTZ R92, R92, R115 ;  /* 0x000000735c5c7221 */ /* 0x000fe20000010000 */
[----:B------:R-:W-:-:S02]  /*3140*/  F2FP.BF16.F32.PACK_AB R110, R113, R110 ;  /* 0x0000006e716e723e */ /* 0x000fc400000010ff */
[----:B------:R-:W-:Y:S01]  /*3150*/  @P6 FMUL.FTZ R147, R146, R145 ;  /* 0x0000009192936220 */ /* 0x000fe20000410000 */
[--C-:B------:R-:W-:Y:S01]  /*3160*/  FFMA.FTZ R146, R10, UR4, R112.reuse ;  /* 0x000000040a927c23 */ /* 0x100fe20008010070 */
[----:B------:R-:W-:Y:S01]  /*3170*/  @P1 PRMT R149, R111, 0x7632, R149 ;  /* 0x000076326f951816 */ /* 0x000fe20000000095 */
[----:B------:R-:W-:Y:S01]  /*3180*/  FFMA.FTZ R111, R3, UR4, R112 ;  /* 0x00000004036f7c23 */ /* 0x000fe20008010070 */
[C---:B------:R-:W-:Y:S01]  /*3190*/  @P5 SHF.L.U32 R142, R108.reuse, 0x10, RZ ;  /* 0x000000106c8e5819 */ /* 0x040fe200000006ff */
[----:B------:R-:W-:Y:S01]  /*31a0*/  FADD.FTZ R146, R11, -R146 ;  /* 0x800000920b927221 */ /* 0x000fe20000010000 */
[----:B------:R-:W-:Y:S01]  /*31b0*/  @P4 PRMT R148, R108, 0x7632, R148 ;  /* 0x000076326c944816 */ /* 0x000fe20000000094 */
[----:B------:R-:W-:Y:S01]  /*31c0*/  FADD.FTZ R112, R4, -R111 ;  /* 0x8000006f04707221 */ /* 0x000fe20000010000 */
[----:B------:R-:W-:Y:S01]  /*31d0*/  @P1 SHF.L.U32 R153, R149, 0x10, RZ ;  /* 0x0000001095991819 */ /* 0x000fe200000006ff */
[----:B------:R-:W-:Y:S01]  /*31e0*/  FMUL.FTZ R143, R146, UR11 ;  /* 0x0000000b928f7c20 */ /* 0x000fe20008410000 */
[----:B------:R-:W-:Y:S01]  /*31f0*/  FMUL.FTZ R146, R150, UR9 ;  /* 0x0000000996927c20 */ /* 0x000fe20008410000 */
[----:B------:R-:W-:Y:S01]  /*3200*/  FMUL.FTZ R112, R112, UR11 ;  /* 0x0000000b70707c20 */ /* 0x000fe20008410000 */
[----:B------:R-:W-:-:S02]  /*3210*/  HFMA2 R111, -RZ, RZ, 0, 0 ;  /* 0x00000000ff6f7431 */ /* 0x000fc400000001ff */
[----:B------:R-:W-:Y:S01]  /*3220*/  FMUL.FTZ R143, R143, UR9 ;  /* 0x000000098f8f7c20 */ /* 0x000fe20008410000 */
[----:B------:R-:W-:Y:S01]  /*3230*/  @P4 SHF.L.U32 R151, R148, 0x10, RZ ;  /* 0x0000001094974819 */ /* 0x000fe200000006ff */
[----:B------:R-:W-:Y:S01]  /*3240*/  FMUL.FTZ R112, R112, UR9 ;  /* 0x0000000970707c20 */ /* 0x000fe20008410000 */
[----:B------:R-:W-:Y:S01]  /*3250*/  FMUL.FTZ R148, R146, UR24 ;  /* 0x0000001892947c20 */ /* 0x000fe20008410000 */
[----:B------:R-:W-:Y:S01]  /*3260*/  FMUL.FTZ R146, R143, UR24 ;  /* 0x000000188f927c20 */ /* 0x000fe20008410000 */
[----:B------:R-:W-:Y:S01]  /*3270*/  MOV R108, RZ ;  /* 0x000000ff006c7202 */ /* 0x000fe20000000f00 */
[----:B------:R-:W-:Y:S01]  /*3280*/  FMUL.FTZ R149, R112, UR24 ;  /* 0x0000001870957c20 */ /* 0x000fe20008410000 */
[----:B------:R-:W-:Y:S01]  /*3290*/  FADD.FTZ R143, R91, R144 ;  /* 0x000000905b8f7221 */ /* 0x000fe20000010000 */
[----:B------:R-:W-:Y:S01]  /*32a0*/  MOV R112, RZ ;  /* 0x000000ff00707202 */ /* 0x000fe20000000f00 */
[-C--:B------:R-:W-:Y:S01]  /*32b0*/  @P1 FMUL.FTZ R108, R153, R148.reuse ;  /* 0x00000094996c1220 */ /* 0x080fe20000410000 */
[----:B------:R-:W-:Y:S01]  /*32c0*/  @P5 FMUL.FTZ R111, R142, R149 ;  /* 0x000000958e6f5220 */ /* 0x000fe20000410000 */
[----:B------:R-:W-:Y:S01]  /*32d0*/  FADD.FTZ R142, R90, R141 ;  /* 0x0000008d5a8e7221 */ /* 0x000fe20000010000 */
[----:B------:R-:W-:Y:S01]  /*32e0*/  FMUL.FTZ R145, R30, R145 ;  /* 0x000000911e917220 */ /* 0x000fe20000410000 */
[----:B------:R-:W-:Y:S01]  /*32f0*/  FMUL.FTZ R91, R31, R148 ;  /* 0x000000941f5b7220 */ /* 0x000fe20000410000 */
[----:B------:R-:W-:Y:S01]  /*3300*/  FADD.FTZ R140, R88, R111 ;  /* 0x0000006f588c7221 */ /* 0x000fe20000010000 */
[-C--:B------:R-:W-:Y:S01]  /*3310*/  @P4 FMUL.FTZ R112, R151, R146.reuse ;  /* 0x0000009297704220 */ /* 0x080fe20000410000 */
[----:B------:R-:W-:Y:S01]  /*3320*/  FMUL.FTZ R88, R24, R149 ;  /* 0x0000009518587220 */ /* 0x000fe20000410000 */
[----:B------:R-:W-:Y:S01]  /*3330*/  FMUL.FTZ R90, R25, R146 ;  /* 0x00000092195a7220 */ /* 0x000fe20000410000 */
[----:B------:R-:W-:Y:S01]  /*3340*/  FADD.FTZ R95, R95, R108 ;  /* 0x0000006c5f5f7221 */ /* 0x000fe20000010000 */
[----:B------:R-:W-:Y:S01]  /*3350*/  FADD.FTZ R141, R89, R112 ;  /* 0x00000070598d7221 */ /* 0x000fe20000010000 */
[----:B------:R-:W-:Y:S01]  /*3360*/  FSEL R108, R145, RZ, P6 ;  /* 0x000000ff916c7208 */ /* 0x000fe20003000000 */
[----:B------:R-:W-:Y:S01]  /*3370*/  FADD.FTZ R94, R94, R147 ;  /* 0x000000935e5e7221 */ /* 0x000fe20000010000 */
[----:B------:R-:W-:-:S02]  /*3380*/  FSEL R91, R91, RZ, P1 ;  /* 0x000000ff5b5b7208 */ /* 0x000fc40000800000 */
[----:B------:R-:W-:Y:S02]  /*3390*/  FSEL R88, R88, RZ, P5 ;  /* 0x000000ff58587208 */ /* 0x000fe40002800000 */
[----:B------:R-:W-:Y:S02]  /*33a0*/  FSEL R89, R90, RZ, P4 ;  /* 0x000000ff5a597208 */ /* 0x000fe40002000000 */
[----:B------:R-:W-:Y:S02]  /*33b0*/  F2FP.BF16.F32.PACK_AB R111, R91, R108 ;  /* 0x0000006c5b6f723e */ /* 0x000fe400000010ff */
[----:B------:R-:W-:Y:S02]  /*33c0*/  F2FP.BF16.F32.PACK_AB R109, R114, R109 ;  /* 0x0000006d726d723e */ /* 0x000fe400000010ff */
[----:B------:R-:W-:-:S07]  /*33d0*/  F2FP.BF16.F32.PACK_AB R108, R89, R88 ;  /* 0x00000058596c723e */ /* 0x000fce00000010ff */
.L_x_1918:
        /* <DEDUP_REMOVED lines=11> */
.L_x_1911:
        /* <DEDUP_REMOVED lines=9> */
[C---:B------:R-:W-:Y:S01]  /*3520*/  PRMT R114, R97.reuse, 0x7632, R114 ;  /* 0x0000763261727816 */ /* 0x040fe20000000072 */
[----:B------:R-:W-:Y:S01]  /*3530*/  FFMA.FTZ R142, R126, UR4, R112 ;  /* 0x000000047e8e7c23 */ /* 0x000fe20008010070 */
[----:B------:R-:W-:Y:S01]  /*3540*/  SHF.L.U32 R113, R97, 0x10, RZ ;  /* 0x0000001061717819 */ /* 0x000fe200000006ff */
[----:B------:R-:W-:Y:S01]  /*3550*/  FADD.FTZ R140, R120, -R115 ;  /* 0x80000073788c7221 */ /* 0x000fe20000010000 */
[----:B------:R-:W-:Y:S01]  /*3560*/  SHF.L.U32 R114, R114, 0x10, RZ ;  /* 0x0000001072727819 */ /* 0x000fe200000006ff */
[----:B------:R-:W-:Y:S01]  /*3570*/  FADD.FTZ R141, R127, -R142 ;  /* 0x8000008e7f8d7221 */ /* 0x000fe20000010000 */
[--C-:B------:R-:W-:Y:S01]  /*3580*/  FFMA.FTZ R143, R121, UR4, R112.reuse ;  /* 0x00000004798f7c23 */ /* 0x100fe20008010070 */
[--C-:B------:R-:W-:Y:S01]  /*3590*/  FFMA.FTZ R115, R140, UR11, R113.reuse ;  /* 0x0000000b8c737c23 */ /* 0x100fe20008010071 */
[----:B------:R-:W-:Y:S01]  /*35a0*/  PRMT R113, R98, 0x7632, R113 ;  /* 0x0000763262717816 */ /* 0x000fe20000000071 */
[----:B------:R-:W-:Y:S01]  /*35b0*/  FFMA.FTZ R140, R128, UR4, R112 ;  /* 0x00000004808c7c23 */ /* 0x000fe20008010070 */
[----:B------:R-:W-:Y:S01]  /*35c0*/  FFMA.FTZ R144, R141, UR11, R114 ;  /* 0x0000000b8d907c23 */ /* 0x000fe20008010072 */
[----:B------:R-:W-:Y:S01]  /*35d0*/  SHF.L.U32 R145, R98, 0x10, RZ ;  /* 0x0000001062917819 */ /* 0x000fe200000006ff */
[----:B------:R-:W-:Y:S01]  /*35e0*/  FADD.FTZ R114, R122, -R143 ;  /* 0x8000008f7a727221 */ /* 0x000fe20000010000 */
[----:B------:R-:W-:Y:S01]  /*35f0*/  SHF.L.U32 R113, R113, 0x10, RZ ;  /* 0x0000001071717819 */ /* 0x000fe200000006ff */
[----:B------:R-:W-:Y:S01]  /*3600*/  FADD.FTZ R140, R129, -R140 ;  /* 0x8000008c818c7221 */ /* 0x000fe20000010000 */
[----:B------:R-:W-:Y:S01]  /*3610*/  LOP3.LUT P6, RZ, R138, 0xff0000, RZ, 0xc0, !PT ;  /* 0x00ff00008aff7812 */ /* 0x000fe200078cc0ff */
[----:B------:R-:W-:Y:S01]  /*3620*/  FFMA.FTZ R145, R114, UR11, R145 ;  /* 0x0000000b72917c23 */ /* 0x000fe20008010091 */
[----:B------:R-:W-:Y:S01]  /*3630*/  FFMA.FTZ R141, R123, UR4, R112 ;  /* 0x000000047b8d7c23 */ /* 0x000fe20008010070 */
[----:B------:R-:W-:Y:S01]  /*3640*/  FFMA.FTZ R114, R140, UR11, R113 ;  /* 0x0000000b8c727c23 */ /* 0x000fe20008010071 */
[C---:B------:R-:W-:Y:S01]  /*3650*/  PRMT R140, R99.reuse, 0x7632, R140 ;  /* 0x00007632638c7816 */ /* 0x040fe2000000008c */
[--C-:B------:R-:W-:Y:S01]  /*3660*/  FFMA.FTZ R147, R132, UR4, R112.reuse ;  /* 0x0000000484937c23 */ /* 0x100fe20008010070 */
[----:B------:R-:W-:Y:S01]  /*3670*/  LOP3.LUT P5, RZ, R138, 0xff000000, RZ, 0xc0, !PT ;  /* 0xff0000008aff7812 */ /* 0x000fe200078ac0ff */
[----:B------:R-:W-:Y:S01]  /*3680*/  FADD.FTZ R141, R124, -R141 ;  /* 0x8000008d7c8d7221 */ /* 0x000fe20000010000 */
[----:B------:R-:W-:Y:S01]  /*3690*/  SHF.L.U32 R142, R99, 0x10, RZ ;  /* 0x00000010638e7819 */ /* 0x000fe200000006ff */
[----:B------:R-:W-:Y:S01]  /*36a0*/  FFMA.FTZ R146, R133, UR4, R112 ;  /* 0x0000000485927c23 */ /* 0x000fe20008010070 */
[----:B------:R-:W-:Y:S01]  /*36b0*/  SHF.L.U32 R143, R140, 0x10, RZ ;  /* 0x000000108c8f7819 */ /* 0x000fe200000006ff */
[----:B------:R-:W-:Y:S01]  /*36c0*/  FADD.FTZ R148, R130, -R147 ;  /* 0x8000009382947221 */ /* 0x000fe20000010000 */
[----:B------:R-:W-:Y:S01]  /*36d0*/  LOP3.LUT P1, RZ, R139, 0xff, RZ, 0xc0, !PT ;  /* 0x000000ff8bff7812 */ /* 0x000fe2000782c0ff */
[----:B------:R-:W-:Y:S01]  /*36e0*/  FFMA.FTZ R142, R141, UR11, R142 ;  /* 0x0000000b8d8e7c23 */ /* 0x000fe2000801008e */
[----:B------:R-:W-:Y:S01]  /*36f0*/  SHF.L.U32 R141, R96, 0x10, RZ ;  /* 0x00000010608d7819 */ /* 0x000fe200000006ff */
[----:B------:R-:W-:Y:S01]  /*3700*/  FMUL.FTZ R115, R115, UR9 ;  /* 0x0000000973737c20 */ /* 0x000fe20008410000 */
[----:B------:R-:W-:Y:S01]  /*3710*/  FADD.FTZ R146, R131, -R146 ;  /* 0x8000009283927221 */ /* 0x000fe20000010000 */
[----:B-----5:R-:W-:Y:S01]  /*3720*/  @P6 SHF.L.U32 R140, R109, 0x10, RZ ;  /* 0x000000106d8c6819 */ /* 0x020fe200000006ff */
[----:B------:R-:W-:Y:S01]  /*3730*/  FFMA.FTZ R143, R148, UR11, R143 ;  /* 0x0000000b948f7c23 */ /* 0x000fe2000801008f */
[----:B------:R-:W-:Y:S01]  /*3740*/  LOP3.LUT P4, RZ, R139, 0xff00, RZ, 0xc0, !PT ;  /* 0x0000ff008bff7812 */ /* 0x000fe2000788c0ff */
[----:B------:R-:W-:Y:S01]  /*3750*/  FFMA.FTZ R148, R134, UR4, R112 ;  /* 0x0000000486947c23 */ /* 0x000fe20008010070 */
[----:B------:R-:W-:Y:S01]  /*3760*/  PRMT R109, R96, 0x7632, R109 ;  /* 0x00007632606d7816 */ /* 0x000fe2000000006d */
[----:B------:R-:W-:Y:S01]  /*3770*/  FMUL.FTZ R144, R144, UR9 ;  /* 0x0000000990907c20 */ /* 0x000fe20008410000 */
[----:B------:R-:W-:Y:S01]  /*3780*/  FMUL.FTZ R149, R115, UR24 ;  /* 0x0000001873957c20 */ /* 0x000fe20008410000 */
[----:B------:R-:W-:Y:S01]  /*3790*/  FFMA.FTZ R141, R146, UR11, R141 ;  /* 0x0000000b928d7c23 */ /* 0x000fe2000801008d */
[----:B------:R-:W-:Y:S01]  /*37a0*/  @P5 PRMT R146, R109, 0x7632, R146 ;  /* 0x000076326d925816 */ /* 0x000fe20000000092 */
[----:B------:R-:W-:Y:S01]  /*37b0*/  FADD.FTZ R152, R125, -R148 ;  /* 0x800000947d987221 */ /* 0x000fe20000010000 */
[----:B------:R-:W-:Y:S01]  /*37c0*/  FMUL.FTZ R145, R145, UR9 ;  /* 0x0000000991917c20 */ /* 0x000fe20008410000 */
[----:B------:R-:W-:Y:S01]  /*37d0*/  SHF.L.U32 R109, R109, 0x10, RZ ;  /* 0x000000106d6d7819 */ /* 0x000fe200000006ff */
[----:B------:R-:W-:Y:S01]  /*37e0*/  FMUL.FTZ R148, R144, UR24 ;  /* 0x0000001890947c20 */ /* 0x000fe20008410000 */
[----:B------:R-:W-:Y:S01]  /*37f0*/  FMUL.FTZ R144, R42, R149 ;  /* 0x000000952a907220 */ /* 0x000fe20000410000 */
[----:B------:R-:W-:Y:S01]  /*3800*/  @P1 SHF.L.U32 R147, R110, 0x10, RZ ;  /* 0x000000106e931819 */ /* 0x000fe200000006ff */
[----:B------:R-:W-:Y:S01]  /*3810*/  FMUL.FTZ R150, R145, UR24 ;  /* 0x0000001891967c20 */ /* 0x000fe20008410000 */
[----:B------:R-:W-:Y:S01]  /*3820*/  ISETP.GE.U32.AND P0, PT, R138, RZ, PT ;  /* 0x000000ff8a00720c */ /* 0x000fe20003f06070 */
[----:B------:R-:W-:Y:S01]  /*3830*/  FFMA.FTZ R145, R152, UR11, R109 ;  /* 0x0000000b98917c23 */ /* 0x000fe2000801006d */
[----:B------:R-:W-:Y:S01]  /*3840*/  HFMA2 R113, -RZ, RZ, 0, 0 ;  /* 0x00000000ff717431 */ /* 0x000fe200000001ff */
[----:B------:R-:W-:Y:S01]  /*3850*/  FSEL R109, R144, RZ, P6 ;  /* 0x000000ff906d7208 */ /* 0x000fe20003000000 */
[----:B------:R-:W-:-:S02]  /*3860*/  HFMA2 R115, -RZ, RZ, 0, 0 ;  /* 0x00000000ff737431 */ /* 0x000fc400000001ff */
[----:B------:R-:W-:Y:S01]  /*3870*/  @P6 FMUL.FTZ R113, R149, R140 ;  /* 0x0000008c95716220 */ /* 0x000fe20000410000 */
[----:B------:R-:W-:Y:S01]  /*3880*/  @P1 FMUL.FTZ R115, R150, R147 ;  /* 0x0000009396731220 */ /* 0x000fe20000410000 */
[----:B------:R-:W-:Y:S01]  /*3890*/  FMUL.FTZ R144, R114, UR9 ;  /* 0x0000000972907c20 */ /* 0x000fe20008410000 */
[----:B------:R-:W-:Y:S01]  /*38a0*/  @P5 SHF.L.U32 R146, R146, 0x10, RZ ;  /* 0x0000001092925819 */ /* 0x000fe200000006ff */
[----:B------:R-:W-:Y:S01]  /*38b0*/  FMUL.FTZ R114, R43, R148 ;  /* 0x000000942b727220 */ /* 0x000fe20000410000 */
[C---:B------:R-:W-:Y:S01]  /*38c0*/  LOP3.LUT P6, RZ, R139.reuse, 0xff0000, RZ, 0xc0, !PT ;  /* 0x00ff00008bff7812 */ /* 0x040fe200078cc0ff */
[----:B------:R-:W-:Y:S01]  /*38d0*/  FMUL.FTZ R142, R142, UR9 ;  /* 0x000000098e8e7c20 */ /* 0x000fe20008410000 */
[----:B------:R-:W-:Y:S01]  /*38e0*/  @P4 PRMT R147, R110, 0x7632, R147 ;  /* 0x000076326e934816 */ /* 0x000fe20000000093 */
[----:B------:R-:W-:Y:S01]  /*38f0*/  FMUL.FTZ R110, R44, R150 ;  /* 0x000000962c6e7220 */ /* 0x000fe20000410000 */
[----:B------:R-:W-:Y:S01]  /*3900*/  ISETP.GE.U32.AND.EX P0, PT, R139, 0x1000000, PT, P0 ;  /* 0x010000008b00780c */ /* 0x000fe20003f06100 */
[----:B------:R-:W-:Y:S01]  /*3910*/  FMUL.FTZ R144, R144, UR24 ;  /* 0x0000001890907c20 */ /* 0x000fe20008410000 */
[----:B------:R-:W-:Y:S01]  /*3920*/  MOV R140, RZ ;  /* 0x000000ff008c7202 */ /* 0x000fe20000000f00 */
[----:B------:R-:W-:Y:S01]  /*3930*/  @P5 FMUL.FTZ R140, R148, R146 ;  /* 0x00000092948c5220 */ /* 0x000fe20000410000 */
[----:B------:R-:W-:Y:S01]  /*3940*/  FSEL R114, R114, RZ, P5 ;  /* 0x000000ff72727208 */ /* 0x000fe20002800000 */
[----:B------:R-:W-:Y:S01]  /*3950*/  FMUL.FTZ R143, R143, UR9 ;  /* 0x000000098f8f7c20 */ /* 0x000fe20008410000 */
[----:B------:R-:W-:Y:S01]  /*3960*/  LOP3.LUT P5, RZ, R138, 0xff, RZ, 0xc0, !PT ;  /* 0x000000ff8aff7812 */ /* 0x000fe200078ac0ff */
[----:B------:R-:W-:Y:S01]  /*3970*/  FMUL.FTZ R145, R145, UR9 ;  /* 0x0000000991917c20 */ /* 0x000fe20008410000 */
[----:B------:R-:W-:Y:S01]  /*3980*/  FSEL R110, R110, RZ, P1 ;  /* 0x000000ff6e6e7208 */ /* 0x000fe20000800000 */
[----:B------:R-:W-:Y:S01]  /*3990*/  FMUL.FTZ R141, R141, UR9 ;  /* 0x000000098d8d7c20 */ /* 0x000fe20008410000 */
[----:B------:R-:W-:Y:S01]  /*39a0*/  LOP3.LUT P1, RZ, R138, 0xff00, RZ, 0xc0, !PT ;  /* 0x0000ff008aff7812 */ /* 0x000fe2000782c0ff */
[----:B------:R-:W-:Y:S01]  /*39b0*/  FMUL.FTZ R152, R145, UR24 ;  /* 0x0000001891987c20 */ /* 0x000fe20008410000 */
[----:B------:R-:W-:Y:S01]  /*39c0*/  @P4 SHF.L.U32 R147, R147, 0x10, RZ ;  /* 0x0000001093934819 */ /* 0x000fe200000006ff */
[----:B------:R-:W-:Y:S01]  /*39d0*/  FMUL.FTZ R141, R141, UR24 ;  /* 0x000000188d8d7c20 */ /* 0x000fe20008410000 */
[C---:B------:R-:W-:Y:S01]  /*39e0*/  @P6 SHF.L.U32 R148, R111.reuse, 0x10, RZ ;  /* 0x000000106f946819 */ /* 0x040fe200000006ff */
[----:B------:R-:W-:Y:S01]  /*39f0*/  FADD.FTZ R82, R82, R113 ;  /* 0x0000007152527221 */ /* 0x000fe20000010000 */
[----:B------:R-:W-:Y:S01]  /*3a00*/  @P0 PRMT R149, R111, 0x7632, R149 ;  /* 0x000076326f950816 */ /* 0x000fe20000000095 */
[----:B------:R-:W-:Y:S01]  /*3a10*/  FMUL.FTZ R111, R142, UR24 ;  /* 0x000000188e6f7c20 */ /* 0x000fe20008410000 */
[----:B------:R-:W-:Y:S01]  /*3a20*/  MOV R146, RZ ;  /* 0x000000ff00927202 */ /* 0x000fe20000000f00 */
[----:B------:R-:W-:Y:S01]  /*3a30*/  @P4 FMUL.FTZ R146, R144, R147 ;  /* 0x0000009390924220 */ /* 0x000fe20000410000 */
[----:B------:R-:W-:Y:S01]  /*3a40*/  HFMA2 R147, -RZ, RZ, 0, 0 ;  /* 0x00000000ff937431 */ /* 0x000fe200000001ff */
[----:B------:R-:W-:Y:S01]  /*3a50*/  @P0 SHF.L.U32 R149, R149, 0x10, RZ ;  /* 0x0000001095950819 */ /* 0x000fe200000006ff */
[----:B------:R-:W-:Y:S01]  /*3a60*/  @P6 FMUL.FTZ R147, R111, R148 ;  /* 0x000000946f936220 */ /* 0x000fe20000410000 */
[----:B------:R-:W-:Y:S01]  /*3a70*/  FMUL.FTZ R142, R143, UR24 ;  /* 0x000000188f8e7c20 */ /* 0x000fe20008410000 */
[----:B------:R-:W-:Y:S01]  /*3a80*/  @P5 SHF.L.U32 R148, R108, 0x10, RZ ;  /* 0x000000106c945819 */ /* 0x000fe200000006ff */
[----:B------:R-:W-:Y:S01]  /*3a90*/  FMUL.FTZ R113, R46, R111 ;  /* 0x0000006f2e717220 */ /* 0x000fe20000410000 */
[----:B------:R-:W-:Y:S01]  /*3aa0*/  @P1 PRMT R108, R108, 0x7632, R108 ;  /* 0x000076326c6c1816 */ /* 0x000fe2000000006c */
[----:B------:R-:W-:Y:S01]  /*3ab0*/  FMUL.FTZ R144, R45, R144 ;  /* 0x000000902d907220 */ /* 0x000fe20000410000 */
[----:B------:R-:W-:Y:S01]  /*3ac0*/  MOV R150, RZ ;  /* 0x000000ff00967202 */ /* 0x000fe20000000f00 */
[----:B------:R-:W-:Y:S01]  /*3ad0*/  @P0 FMUL.FTZ R150, R142, R149 ;  /* 0x000000958e960220 */ /* 0x000fe20000410000 */
[----:B------:R-:W-:Y:S01]  /*3ae0*/  @P1 SHF.L.U32 R149, R108, 0x10, RZ ;  /* 0x000000106c951819 */ /* 0x000fe200000006ff */
[----:B------:R-:W-:Y:S01]  /*3af0*/  FMUL.FTZ R142, R47, R142 ;  /* 0x0000008e2f8e7220 */ /* 0x000fe20000410000 */
[----:B------:R-:W-:Y:S01]  /*3b00*/  MOV R108, RZ ;  /* 0x000000ff006c7202 */ /* 0x000fe20000000f00 */
[----:B------:R-:W-:Y:S01]  /*3b10*/  FMUL.FTZ R111, R41, R152 ;  /* 0x00000098296f7220 */ /* 0x000fe20000410000 */
[----:B------:R-:W-:-:S02]  /*3b20*/  HFMA2 R143, -RZ, RZ, 0, 0 ;  /* 0x00000000ff8f7431 */ /* 0x000fc400000001ff */
[----:B------:R-:W-:Y:S01]  /*3b30*/  @P1 FMUL.FTZ R108, R152, R149 ;  /* 0x00000095986c1220 */ /* 0x000fe20000410000 */
[----:B------:R-:W-:Y:S01]  /*3b40*/  @P5 FMUL.FTZ R143, R141, R148 ;  /* 0x000000948d8f5220 */ /* 0x000fe20000410000 */
[----:B------:R-:W-:Y:S01]  /*3b50*/  FADD.FTZ R84, R84, R115 ;  /* 0x0000007354547221 */ /* 0x000fe20000010000 */
[----:B------:R-:W-:Y:S01]  /*3b60*/  FSEL R142, R142, RZ, P0 ;  /* 0x000000ff8e8e7208 */ /* 0x000fe20000000000 */
[----:B------:R-:W-:Y:S01]  /*3b70*/  FADD.FTZ R81, R81, R108 ;  /* 0x0000006c51517221 */ /* 0x000fe20000010000 */
[----:B------:R-:W-:Y:S01]  /*3b80*/  FMUL.FTZ R108, R40, R141 ;  /* 0x0000008d286c7220 */ /* 0x000fe20000410000 */
        /* <DEDUP_REMOVED lines=8> */
[----:B------:R-:W-:Y:S01]  /*3c10*/  FADD.FTZ R80, R80, R143 ;  /* 0x0000008f50507221 */ /* 0x000fe20000010000 */
[----:B------:R-:W-:-:S02]  /*3c20*/  F2FP.BF16.F32.PACK_AB R111, R142, R141 ;  /* 0x0000008d8e6f723e */ /* 0x000fc400000010ff */
[----:B------:R-:W-:Y:S02]  /*3c30*/  F2FP.BF16.F32.PACK_AB R110, R115, R110 ;  /* 0x0000006e736e723e */ /* 0x000fe400000010ff */
[----:B------:R-:W-:Y:S02]  /*3c40*/  F2FP.BF16.F32.PACK_AB R109, R114, R109 ;  /* 0x0000006d726d723e */ /* 0x000fe400000010ff */
[----:B------:R-:W-:Y:S01]  /*3c50*/  F2FP.BF16.F32.PACK_AB R108, R113, R108 ;  /* 0x0000006c716c723e */ /* 0x000fe200000010ff */
[----:B------:R-:W-:Y:S06]  /*3c60*/  BRA `(.L_x_1922) ;  /* 0x0000000400e47947 */ /* 0x000fec0003800000 */
.L_x_1921:
[----:B------:R-:W-:Y:S01]  /*3c70*/  FFMA.FTZ R105, R119, UR4, R112 ;  /* 0x0000000477697c23 */ /* 0x000fe20008010070 */
[C---:B------:R-:W-:Y:S01]  /*3c80*/  PRMT R106, R97.reuse, 0x7632, R106 ;  /* 0x00007632616a7816 */ /* 0x040fe2000000006a */
[----:B------:R-:W-:Y:S01]  /*3c90*/  FFMA.FTZ R104, R126, UR4, R112 ;  /* 0x000000047e687c23 */ /* 0x000fe20008010070 */
[----:B------:R-:W-:Y:S01]  /*3ca0*/  SHF.L.U32 R142, R97, 0x10, RZ ;  /* 0x00000010618e7819 */ /* 0x000fe200000006ff */
[----:B------:R-:W-:Y:S01]  /*3cb0*/  FADD.FTZ R105, R120, -R105 ;  /* 0x8000006978697221 */ /* 0x000fe20000010000 */
[----:B------:R-:W-:Y:S01]  /*3cc0*/  SHF.L.U32 R107, R106, 0x10, RZ ;  /* 0x000000106a6b7819 */ /* 0x000fe200000006ff */
[----:B------:R-:W-:Y:S01]  /*3cd0*/  FADD.FTZ R104, R127, -R104 ;  /* 0x800000687f687221 */ /* 0x000fe20000010000 */
[----:B------:R-:W-:Y:S01]  /*3ce0*/  FFMA.FTZ R113, R121, UR4, R112 ;  /* 0x0000000479717c23 */ /* 0x000fe20008010070 */
[----:B------:R-:W-:Y:S01]  /*3cf0*/  FFMA.FTZ R142, R105, UR11, R142 ;  /* 0x0000000b698e7c23 */ /* 0x000fe2000801008e */
[--C-:B------:R-:W-:Y:S01]  /*3d00*/  FFMA.FTZ R106, R128, UR4, R112.reuse ;  /* 0x00000004806a7c23 */ /* 0x100fe20008010070 */
[--C-:B------:R-:W-:Y:S01]  /*3d10*/  FFMA.FTZ R105, R104, UR11, R107.reuse ;  /* 0x0000000b68697c23 */ /* 0x100fe2000801006b */
[C---:B------:R-:W-:Y:S01]  /*3d20*/  PRMT R107, R98.reuse, 0x7632, R107 ;  /* 0x00007632626b7816 */ /* 0x040fe2000000006b */
[----:B------:R-:W-:Y:S01]  /*3d30*/  FFMA.FTZ R115, R123, UR4, R112 ;  /* 0x000000047b737c23 */ /* 0x000fe20008010070 */
[----:B------:R-:W-:Y:S01]  /*3d40*/  SHF.L.U32 R104, R98, 0x10, RZ ;  /* 0x0000001062687819 */ /* 0x000fe200000006ff */
[----:B------:R-:W-:Y:S01]  /*3d50*/  FADD.FTZ R113, R122, -R113 ;  /* 0x800000717a717221 */ /* 0x000fe20000010000 */
[----:B------:R-:W-:Y:S01]  /*3d60*/  SHF.L.U32 R107, R107, 0x10, RZ ;  /* 0x000000106b6b7819 */ /* 0x000fe200000006ff */
[----:B------:R-:W-:Y:S01]  /*3d70*/  FADD.FTZ R106, R129, -R106 ;  /* 0x8000006a816a7221 */ /* 0x000fe20000010000 */
[----:B------:R-:W-:Y:S01]  /*3d80*/  FADD.FTZ R146, R124, -R115 ;  /* 0x800000737c927221 */ /* 0x000fe20000010000 */
[C---:B------:R-:W-:Y:S01]  /*3d90*/  LOP3.LUT P0, RZ, R138.reuse, 0xff0000, RZ, 0xc0, !PT ;  /* 0x00ff00008aff7812 */ /* 0x040fe2000780c0ff */
[----:B------:R-:W-:Y:S01]  /*3da0*/  FFMA.FTZ R115, R113, UR11, R104 ;  /* 0x0000000b71737c23 */ /* 0x000fe20008010068 */
[----:B------:R-:W-:Y:S01]  /*3db0*/  LOP3.LUT P6, RZ, R138, 0xff000000, RZ, 0xc0, !PT ;  /* 0xff0000008aff7812 */ /* 0x000fe200078cc0ff */
[--C-:B------:R-:W-:Y:S01]  /*3dc0*/  FFMA.FTZ R106, R106, UR11, R107.reuse ;  /* 0x0000000b6a6a7c23 */ /* 0x100fe2000801006b */
[----:B------:R-:W-:Y:S01]  /*3dd0*/  FFMA.FTZ R113, R132, UR4, R112 ;  /* 0x0000000484717c23 */ /* 0x000fe20008010070 */
[C---:B------:R-:W-:Y:S01]  /*3de0*/  PRMT R104, R99.reuse, 0x7632, R104 ;  /* 0x0000763263687816 */ /* 0x040fe20000000068 */
[----:B------:R-:W-:Y:S01]  /*3df0*/  FFMA.FTZ R114, R134, UR4, R112 ;  /* 0x0000000486727c23 */ /* 0x000fe20008010070 */
[----:B------:R-:W-:Y:S01]  /*3e00*/  PRMT R107, R96, 0x7632, R107 ;  /* 0x00007632606b7816 */ /* 0x000fe2000000006b */
[----:B------:R-:W-:Y:S01]  /*3e10*/  FADD.FTZ R144, R130, -R113 ;  /* 0x8000007182907221 */ /* 0x000fe20000010000 */
[----:B------:R-:W-:Y:S01]  /*3e20*/  SHF.L.U32 R141, R99, 0x10, RZ ;  /* 0x00000010638d7819 */ /* 0x000fe200000006ff */
[----:B------:R-:W-:Y:S01]  /*3e30*/  FADD.FTZ R114, R125, -R114 ;  /* 0x800000727d727221 */ /* 0x000fe20000010000 */
[----:B------:R-:W-:Y:S01]  /*3e40*/  SHF.L.U32 R145, R104, 0x10, RZ ;  /* 0x0000001068917819 */ /* 0x000fe200000006ff */
[----:B------:R-:W-:Y:S01]  /*3e50*/  FMUL.FTZ R104, R142, UR9 ;  /* 0x000000098e687c20 */ /* 0x000fe20008410000 */
[----:B------:R-:W-:Y:S01]  /*3e60*/  SHF.L.U32 R113, R107, 0x10, RZ ;  /* 0x000000106b717819 */ /* 0x000fe200000006ff */
[----:B------:R-:W-:Y:S01]  /*3e70*/  FFMA.FTZ R146, R146, UR11, R141 ;  /* 0x0000000b92927c23 */ /* 0x000fe2000801008d */
[----:B-----5:R-:W-:Y:S01]  /*3e80*/  @P0 SHF.L.U32 R140, R109, 0x10, RZ ;  /* 0x000000106d8c0819 */ /* 0x020fe200000006ff */
[----:B------:R-:W-:Y:S01]  /*3e90*/  FMUL.FTZ R141, R104, UR24 ;  /* 0x00000018688d7c20 */ /* 0x000fe20008410000 */
[----:B------:R-:W-:Y:S01]  /*3ea0*/  LOP3.LUT P4, RZ, R139, 0xff, RZ, 0xc0, !PT ;  /* 0x000000ff8bff7812 */ /* 0x000fe2000788c0ff */
[--C-:B------:R-:W-:Y:S01]  /*3eb0*/  FFMA.FTZ R104, R114, UR11, R113.reuse ;  /* 0x0000000b72687c23 */ /* 0x100fe20008010071 */
[----:B------:R-:W-:Y:S01]  /*3ec0*/  @P6 PRMT R113, R109, 0x7632, R113 ;  /* 0x000076326d716816 */ /* 0x000fe20000000071 */
[----:B------:R-:W-:Y:S01]  /*3ed0*/  FMUL.FTZ R109, R105, UR9 ;  /* 0x00000009696d7c20 */ /* 0x000fe20008410000 */
[C---:B------:R-:W-:Y:S01]  /*3ee0*/  LOP3.LUT P5, RZ, R139.reuse, 0xff00, RZ, 0xc0, !PT ;  /* 0x0000ff008bff7812 */ /* 0x040fe200078ac0ff */
[----:B------:R-:W-:Y:S01]  /*3ef0*/  HFMA2 R143, -RZ, RZ, 0, 0 ;  /* 0x00000000ff8f7431 */ /* 0x000fe200000001ff */
[----:B------:R-:W-:Y:S01]  /*3f00*/  LOP3.LUT P1, RZ, R139, 0xff0000, RZ, 0xc0, !PT ;  /* 0x00ff00008bff7812 */ /* 0x000fe2000782c0ff */
[----:B------:R-:W-:Y:S01]  /*3f10*/  FMUL.FTZ R114, R109, UR24 ;  /* 0x000000186d727c20 */ /* 0x000fe20008410000 */
[-C--:B------:R-:W-:Y:S01]  /*3f20*/  FMUL.FTZ R109, R42, R141.reuse ;  /* 0x0000008d2a6d7220 */ /* 0x080fe20000410000 */
[----:B------:R-:W-:Y:S01]  /*3f30*/  @P6 SHF.L.U32 R147, R113, 0x10, RZ ;  /* 0x0000001071936819 */ /* 0x000fe200000006ff */
[----:B------:R-:W-:Y:S01]  /*3f40*/  @P0 FMUL.FTZ R143, R140, R141 ;  /* 0x0000008d8c8f0220 */ /* 0x000fe20000410000 */
[----:B------:R-:W-:Y:S01]  /*3f50*/  FMUL.FTZ R113, R115, UR9 ;  /* 0x0000000973717c20 */ /* 0x000fe20008410000 */
[----:B------:R-:W-:Y:S01]  /*3f60*/  FFMA.FTZ R107, R144, UR11, R145 ;  /* 0x0000000b906b7c23 */ /* 0x000fe20008010091 */
[----:B------:R-:W-:Y:S01]  /*3f70*/  FSEL R109, R109, RZ, P0 ;  /* 0x000000ff6d6d7208 */ /* 0x000fe20000000000 */
[----:B------:R-:W-:Y:S01]  /*3f80*/  HFMA2 R145, -RZ, RZ, 0, 0 ;  /* 0x00000000ff917431 */ /* 0x000fe200000001ff */
[----:B------:R-:W-:Y:S01]  /*3f90*/  ISETP.GE.U32.AND P0, PT, R138, RZ, PT ;  /* 0x000000ff8a00720c */ /* 0x000fe20003f06070 */
[----:B------:R-:W-:Y:S01]  /*3fa0*/  FMUL.FTZ R141, R113, UR24 ;  /* 0x00000018718d7c20 */ /* 0x000fe20008410000 */
[----:B------:R-:W-:Y:S01]  /*3fb0*/  @P4 SHF.L.U32 R140, R110, 0x10, RZ ;  /* 0x000000106e8c4819 */ /* 0x000fe200000006ff */
[----:B------:R-:W-:Y:S01]  /*3fc0*/  FMUL.FTZ R113, R146, UR9 ;  /* 0x0000000992717c20 */ /* 0x000fe20008410000 */
[----:B------:R-:W-:Y:S01]  /*3fd0*/  @P5 PRMT R110, R110, 0x7632, R110 ;  /* 0x000076326e6e5816 */ /* 0x000fe2000000006e */
[----:B------:R-:W-:Y:S01]  /*3fe0*/  FMUL.FTZ R144, R107, UR9 ;  /* 0x000000096b907c20 */ /* 0x000fe20008410000 */
[----:B------:R-:W-:Y:S01]  /*3ff0*/  ISETP.GE.U32.AND.EX P0, PT, R139, 0x1000000, PT, P0 ;  /* 0x010000008b00780c */ /* 0x000fe20003f06100 */
[----:B------:R-:W-:Y:S01]  /*4000*/  @P4 FMUL.FTZ R145, R140, R141 ;  /* 0x0000008d8c914220 */ /* 0x000fe20000410000 */
[----:B------:R-:W-:Y:S01]  /*4010*/  @P5 SHF.L.U32 R149, R110, 0x10, RZ ;  /* 0x000000106e955819 */ /* 0x000fe200000006ff */
[----:B------:R-:W-:Y:S01]  /*4020*/  FMUL.FTZ R140, R106, UR9 ;  /* 0x000000096a8c7c20 */ /* 0x000fe20008410000 */
[----:B------:R-:W-:Y:S01]  /*4030*/  @P1 SHF.L.U32 R110, R111, 0x10, RZ ;  /* 0x000000106f6e1819 */ /* 0x000fe200000006ff */
[----:B------:R-:W-:Y:S01]  /*4040*/  FMUL.FTZ R113, R113, UR24 ;  /* 0x0000001871717c20 */ /* 0x000fe20008410000 */
[----:B------:R-:W-:Y:S01]  /*4050*/  MOV R148, RZ ;  /* 0x000000ff00947202 */ /* 0x000fe20000000f00 */
[----:B------:R-:W-:Y:S01]  /*4060*/  @P6 FMUL.FTZ R148, R147, R114 ;  /* 0x0000007293946220 */ /* 0x000fe20000410000 */
[----:B------:R-:W-:-:S02]  /*4070*/  HFMA2 R147, -RZ, RZ, 0, 0 ;  /* 0x00000000ff937431 */ /* 0x000fc400000001ff */
[----:B------:R-:W-:Y:S01]  /*4080*/  FMUL.FTZ R140, R140, UR24 ;  /* 0x000000188c8c7c20 */ /* 0x000fe20008410000 */
[----:B------:R-:W-:Y:S01]  /*4090*/  @P1 FMUL.FTZ R147, R110, R113 ;  /* 0x000000716e931220 */ /* 0x000fe20000410000 */
[----:B------:R-:W-:Y:S01]  /*40a0*/  FFMA.FTZ R110, R133, UR4, R112 ;  /* 0x00000004856e7c23 */ /* 0x000fe20008010070 */
[----:B------:R-:W-:Y:S01]  /*40b0*/  MOV R150, RZ ;  /* 0x000000ff00967202 */ /* 0x000fe20000000f00 */
[----:B------:R-:W-:Y:S01]  /*40c0*/  @P5 FMUL.FTZ R150, R149, R140 ;  /* 0x0000008c95965220 */ /* 0x000fe20000410000 */
[----:B------:R-:W-:Y:S01]  /*40d0*/  @P0 PRMT R149, R111, 0x7632, R149 ;  /* 0x000076326f950816 */ /* 0x000fe20000000095 */
[----:B------:R-:W-:Y:S01]  /*40e0*/  FADD.FTZ R111, R131, -R110 ;  /* 0x8000006e836f7221 */ /* 0x000fe20000010000 */
[----:B------:R-:W-:Y:S01]  /*40f0*/  FMUL.FTZ R114, R43, R114 ;  /* 0x000000722b727220 */ /* 0x000fe20000410000 */
[----:B------:R-:W-:Y:S01]  /*4100*/  FMUL.FTZ R110, R44, R141 ;  /* 0x0000008d2c6e7220 */ /* 0x000fe20000410000 */
[----:B------:R-:W-:Y:S01]  /*4110*/  SHF.L.U32 R154, R96, 0x10, RZ ;  /* 0x00000010609a7819 */ /* 0x000fe200000006ff */
[----:B------:R-:W-:Y:S01]  /*4120*/  FMUL.FTZ R144, R144, UR24 ;  /* 0x0000001890907c20 */ /* 0x000fe20008410000 */
[----:B------:R-:W-:Y:S01]  /*4130*/  @P0 SHF.L.U32 R149, R149, 0x10, RZ ;  /* 0x0000001095950819 */ /* 0x000fe200000006ff */
[----:B------:R-:W-:Y:S01]  /*4140*/  FMUL.FTZ R113, R46, R113 ;  /* 0x000000712e717220 */ /* 0x000fe20000410000 */
[----:B------:R-:W-:Y:S01]  /*4150*/  FSEL R114, R114, RZ, P6 ;  /* 0x000000ff72727208 */ /* 0x000fe20003000000 */
[----:B------:R-:W-:Y:S01]  /*4160*/  FFMA.FTZ R141, R111, UR11, R154 ;  /* 0x0000000b6f8d7c23 */ /* 0x000fe2000801009a */
[----:B------:R-:W-:Y:S01]  /*4170*/  FSEL R110, R110, RZ, P4 ;  /* 0x000000ff6e6e7208 */ /* 0x000fe20002000000 */
[----:B------:R-:W-:Y:S01]  /*4180*/  FMUL.FTZ R140, R45, R140 ;  /* 0x0000008c2d8c7220 */ /* 0x000fe20000410000 */
[C---:B------:R-:W-:Y:S01]  /*4190*/  LOP3.LUT P6, RZ, R138.reuse, 0xff, RZ, 0xc0, !PT ;  /* 0x000000ff8aff7812 */ /* 0x040fe200078cc0ff */
[----:B------:R-:W-:Y:S01]  /*41a0*/  FMUL.FTZ R111, R141, UR9 ;  /* 0x000000098d6f7c20 */ /* 0x000fe20008410000 */
[----:B------:R-:W-:Y:S01]  /*41b0*/  LOP3.LUT P4, RZ, R138, 0xff00, RZ, 0xc0, !PT ;  /* 0x0000ff008aff7812 */ /* 0x000fe2000788c0ff */
[----:B------:R-:W-:Y:S01]  /*41c0*/  FADD.FTZ R82, R82, R143 ;  /* 0x0000008f52527221 */ /* 0x000fe20000010000 */
[----:B------:R-:W-:Y:S01]  /*41d0*/  MOV R152, RZ ;  /* 0x000000ff00987202 */ /* 0x000fe20000000f00 */
[----:B------:R-:W-:Y:S01]  /*41e0*/  FMUL.FTZ R111, R111, UR24 ;  /* 0x000000186f6f7c20 */ /* 0x000fe20008410000 */
[----:B------:R-:W-:Y:S01]  /*41f0*/  @P0 FMUL.FTZ R152, R149, R144 ;  /* 0x0000009095980220 */ /* 0x000fe20000410000 */
[----:B------:R-:W-:-:S02]  /*4200*/  HFMA2 R149, -RZ, RZ, 0, 0 ;  /* 0x00000000ff957431 */ /* 0x000fc400000001ff */
[----:B------:R-:W-:Y:S01]  /*4210*/  FMUL.FTZ R144, R47, R144 ;  /* 0x000000902f907220 */ /* 0x000fe20000410000 */
[----:B------:R-:W-:Y:S01]  /*4220*/  F2FP.BF16.F32.PACK_AB R106, R106, R115 ;  /* 0x000000736a6a723e */ /* 0x000fe200000010ff */
[----:B------:R-:W-:Y:S01]  /*4230*/  FADD.FTZ R83, R83, R148 ;  /* 0x0000009453537221 */ /* 0x000fe20000010000 */
[----:B------:R-:W-:Y:S01]  /*4240*/  FSEL R115, R140, RZ, P5 ;  /* 0x000000ff8c737208 */ /* 0x000fe20002800000 */
[----:B------:R-:W-:Y:S01]  /*4250*/  FADD.FTZ R84, R84, R145 ;  /* 0x0000009154547221 */ /* 0x000fe20000010000 */
[C---:B------:R-:W-:Y:S01]  /*4260*/  @P6 SHF.L.U32 R154, R108.reuse, 0x10, RZ ;  /* 0x000000106c9a6819 */ /* 0x040fe200000006ff */
[----:B------:R-:W-:Y:S01]  /*4270*/  FADD.FTZ R85, R85, R150 ;  /* 0x0000009655557221 */ /* 0x000fe20000010000 */
[----:B------:R-:W-:Y:S01]  /*4280*/  @P4 PRMT R151, R108, 0x7632, R151 ;  /* 0x000076326c974816 */ /* 0x000fe20000000097 */
[C---:B------:R-:W-:Y:S01]  /*4290*/  FMUL.FTZ R108, R104.reuse, UR9 ;  /* 0x00000009686c7c20 */ /* 0x040fe20008410000 */
[----:B------:R-:W-:Y:S01]  /*42a0*/  F2FP.BF16.F32.PACK_AB R104, R104, R141 ;  /* 0x0000008d6868723e */ /* 0x000fe200000010ff */
[-C--:B------:R-:W-:Y:S01]  /*42b0*/  @P6 FMUL.FTZ R149, R154, R111.reuse ;  /* 0x0000006f9a956220 */ /* 0x080fe20000410000 */
[----:B------:R-:W-:Y:S01]  /*42c0*/  @P4 SHF.L.U32 R151, R151, 0x10, RZ ;  /* 0x0000001097974819 */ /* 0x000fe200000006ff */
[----:B------:R-:W-:Y:S01]  /*42d0*/  FMUL.FTZ R108, R108, UR24 ;  /* 0x000000186c6c7c20 */ /* 0x000fe20008410000 */
[----:B------:R-:W-:Y:S01]  /*42e0*/  MOV R154, RZ ;  /* 0x000000ff009a7202 */ /* 0x000fe20000000f00 */
[----:B------:R-:W-:Y:S01]  /*42f0*/  FMUL.FTZ R111, R40, R111 ;  /* 0x0000006f286f7220 */ /* 0x000fe20000410000 */
[----:B------:R-:W-:Y:S01]  /*4300*/  FSEL R141, R113, RZ, P1 ;  /* 0x000000ff718d7208 */ /* 0x000fe20000800000 */
[-C--:B------:R-:W-:Y:S01]  /*4310*/  @P4 FMUL.FTZ R154, R151, R108.reuse ;  /* 0x0000006c979a4220 */ /* 0x080fe20000410000 */
[----:B------:R-:W-:Y:S01]  /*4320*/  FMUL.FTZ R108, R41, R108 ;  /* 0x0000006c296c7220 */ /* 0x000fe20000410000 */
        /* <DEDUP_REMOVED lines=10> */
[----:B------:R-:W-:Y:S02]  /*43d0*/  F2FP.BF16.F32.PACK_AB R110, R115, R110 ;  /* 0x0000006e736e723e */ /* 0x000fe400000010ff */
[----:B------:R-:W-:Y:S02]  /*43e0*/  F2FP.BF16.F32.PACK_AB R109, R114, R109 ;  /* 0x0000006d726d723e */ /* 0x000fe400000010ff */
[----:B------:R-:W-:-:S07]  /*43f0*/  F2FP.BF16.F32.PACK_AB R108, R108, R113 ;  /* 0x000000716c6c723e */ /* 0x000fce00000010ff */
.L_x_1922:
        /* <DEDUP_REMOVED lines=9> */
.L_x_1920:
[----:B------:R-:W-:Y:S05]  /*4490*/  BSYNC.RECONVERGENT B1 ;  /* 0x0000000000017941 */ /* 0x000fea0003800200 */
.L_x_1919:
        /* <DEDUP_REMOVED lines=8> */
[----:B------:R-:W-:Y:S01]  /*4520*/  SHF.L.U32 R115, R100, 0x10, RZ ;  /* 0x0000001064737819 */ /* 0x000fe200000006ff */
[----:B------:R-:W-:Y:S01]  /*4530*/  FFMA.FTZ R113, R5, UR4, R112 ;  /* 0x0000000405717c23 */ /* 0x000fe20008010070 */
[----:B------:R-:W-:Y:S01]  /*4540*/  LOP3.LUT P1, RZ, R136, 0xff, RZ, 0xc0, !PT ;  /* 0x000000ff88ff7812 */ /* 0x000fe2000782c0ff */
[----:B------:R-:W-:Y:S01]  /*4550*/  FADD.FTZ R106, R4, -R107 ;  /* 0x8000006b046a7221 */ /* 0x000fe20000010000 */
[----:B------:R-:W-:Y:S01]  /*4560*/  PRMT R104, R100, 0x7632, R104 ;  /* 0x0000763264687816 */ /* 0x000fe20000000068 */
[--C-:B------:R-:W-:Y:S01]  /*4570*/  FFMA.FTZ R140, R10, UR4, R112.reuse ;  /* 0x000000040a8c7c23 */ /* 0x100fe20008010070 */
[C---:B------:R-:W-:Y:S01]  /*4580*/  SHF.L.U32 R114, R101.reuse, 0x10, RZ ;  /* 0x0000001065727819 */ /* 0x040fe200000006ff */
[--C-:B------:R-:W-:Y:S01]  /*4590*/  FFMA.FTZ R142, R12, UR4, R112.reuse ;  /* 0x000000040c8e7c23 */ /* 0x100fe20008010070 */
[----:B------:R-:W-:Y:S01]  /*45a0*/  PRMT R105, R101, 0x7632, R105 ;  /* 0x0000763265697816 */ /* 0x000fe20000000069 */
[----:B------:R-:W-:Y:S01]  /*45b0*/  FADD.FTZ R113, R6, -R113 ;  /* 0x8000007106717221 */ /* 0x000fe20000010000 */
[----:B------:R-:W-:Y:S01]  /*45c0*/  FFMA.FTZ R115, R106, UR11, R115 ;  /* 0x0000000b6a737c23 */ /* 0x000fe20008010073 */
[----:B------:R-:W-:Y:S01]  /*45d0*/  SHF.L.U32 R104, R104, 0x10, RZ ;  /* 0x0000001068687819 */ /* 0x000fe200000006ff */
[----:B------:R-:W-:Y:S01]  /*45e0*/  FFMA.FTZ R106, R14, UR4, R112 ;  /* 0x000000040e6a7c23 */ /* 0x000fe20008010070 */
[----:B------:R-:W-:Y:S01]  /*45f0*/  FADD.FTZ R107, R11, -R140 ;  /* 0x8000008c0b6b7221 */ /* 0x000fe20000010000 */
[----:B------:R-:W-:Y:S01]  /*4600*/  SHF.L.U32 R105, R105, 0x10, RZ ;  /* 0x0000001069697819 */ /* 0x000fe200000006ff */
[----:B------:R-:W-:Y:S01]  /*4610*/  FADD.FTZ R142, R13, -R142 ;  /* 0x8000008e0d8e7221 */ /* 0x000fe20000010000 */
[----:B------:R-:W-:Y:S01]  /*4620*/  FFMA.FTZ R114, R113, UR11, R114 ;  /* 0x0000000b71727c23 */ /* 0x000fe20008010072 */
[----:B------:R-:W-:Y:S01]  /*4630*/  FFMA.FTZ R113, R7, UR4, R112 ;  /* 0x0000000407717c23 */ /* 0x000fe20008010070 */
[----:B------:R-:W-:Y:S01]  /*4640*/  LOP3.LUT P6, RZ, R136, 0xff00, RZ, 0xc0, !PT ;  /* 0x0000ff0088ff7812 */ /* 0x000fe200078cc0ff */
[----:B------:R-:W-:Y:S01]  /*4650*/  FADD.FTZ R146, R15, -R106 ;  /* 0x8000006a0f927221 */ /* 0x000fe20000010000 */
[----:B------:R-:W-:Y:S01]  /*4660*/  FFMA.FTZ R104, R107, UR11, R104 ;  /* 0x0000000b6b687c23 */ /* 0x000fe20008010068 */
[----:B------:R-:W-:Y:S01]  /*4670*/  FMUL.FTZ R106, R115, UR9 ;  /* 0x00000009736a7c20 */ /* 0x000fe20008410000 */
[----:B------:R-:W-:Y:S01]  /*4680*/  FFMA.FTZ R105, R142, UR11, R105 ;  /* 0x0000000b8e697c23 */ /* 0x000fe20008010069 */
[----:B------:R-:W-:Y:S01]  /*4690*/  PRMT R107, R102, 0x7632, R107 ;  /* 0x00007632666b7816 */ /* 0x000fe2000000006b */
[----:B------:R-:W-:Y:S01]  /*46a0*/  FADD.FTZ R142, R8, -R113 ;  /* 0x80000071088e7221 */ /* 0x000fe20000010000 */
[----:B------:R-:W-:Y:S01]  /*46b0*/  FFMA.FTZ R143, R9, UR4, R112 ;  /* 0x00000004098f7c23 */ /* 0x000fe20008010070 */
[----:B-----5:R-:W-:Y:S01]  /*46c0*/  @P1 SHF.L.U32 R113, R108, 0x10, RZ ;  /* 0x000000106c711819 */ /* 0x020fe200000006ff */
[----:B------:R-:W-:Y:S01]  /*46d0*/  FMUL.FTZ R144, R106, UR24 ;  /* 0x000000186a907c20 */ /* 0x000fe20008410000 */
[----:B------:R-:W-:Y:S01]  /*46e0*/  SHF.L.U32 R107, R107, 0x10, RZ ;  /* 0x000000106b6b7819 */ /* 0x000fe200000006ff */
[----:B------:R-:W-:Y:S01]  /*46f0*/  HFMA2 R141, -RZ, RZ, 0, 0 ;  /* 0x00000000ff8d7431 */ /* 0x000fe200000001ff */
[----:B------:R-:W-:Y:S01]  /*4700*/  SHF.L.U32 R140, R103, 0x10, RZ ;  /* 0x00000010678c7819 */ /* 0x000fe200000006ff */
[----:B------:R-:W-:Y:S01]  /*4710*/  FADD.FTZ R143, R116, -R143 ;  /* 0x8000008f748f7221 */ /* 0x000fe20000010000 */
[----:B------:R-:W-:Y:S01]  /*4720*/  @P1 FMUL.FTZ R141, R144, R113 ;  /* 0x00000071908d1220 */ /* 0x000fe20000410000 */
[----:B------:R-:W-:Y:S01]  /*4730*/  FMUL.FTZ R113, R104, UR9 ;  /* 0x0000000968717c20 */ /* 0x000fe20008410000 */
[----:B------:R-:W-:Y:S01]  /*4740*/  FFMA.FTZ R106, R146, UR11, R107 ;  /* 0x0000000b926a7c23 */ /* 0x000fe2000801006b */
[----:B------:R-:W-:Y:S01]  /*4750*/  FFMA.FTZ R107, R143, UR11, R140 ;  /* 0x0000000b8f6b7c23 */ /* 0x000fe2000801008c */
[----:B------:R-:W-:Y:S01]  /*4760*/  @P6 PRMT R108, R108, 0x7632, R108 ;  /* 0x000076326c6c6816 */ /* 0x000fe2000000006c */
[----:B------:R-:W-:Y:S01]  /*4770*/  FMUL.FTZ R140, R114, UR9 ;  /* 0x00000009728c7c20 */ /* 0x000fe20008410000 */
[----:B------:R-:W-:Y:S01]  /*4780*/  SHF.L.U32 R145, R102, 0x10, RZ ;  /* 0x0000001066917819 */ /* 0x000fe200000006ff */
[----:B------:R-:W-:Y:S01]  /*4790*/  FMUL.FTZ R146, R113, UR24 ;  /* 0x0000001871927c20 */ /* 0x000fe20008410000 */
[----:B------:R-:W-:Y:S01]  /*47a0*/  @P6 SHF.L.U32 R108, R108, 0x10, RZ ;  /* 0x000000106c6c6819 */ /* 0x000fe200000006ff */
[----:B------:R-:W-:Y:S01]  /*47b0*/  FMUL.FTZ R151, R140, UR24 ;  /* 0x000000188c977c20 */ /* 0x000fe20008410000 */
[----:B------:R-:W-:Y:S01]  /*47c0*/  LOP3.LUT P4, RZ, R136, 0xff0000, RZ, 0xc0, !PT ;  /* 0x00ff000088ff7812 */ /* 0x000fe2000788c0ff */
[----:B------:R-:W-:Y:S01]  /*47d0*/  FMUL.FTZ R113, R24, R144 ;  /* 0x0000009018717220 */ /* 0x000fe20000410000 */
[----:B------:R-:W-:Y:S01]  /*47e0*/  FMUL.FTZ R140, R25, R146 ;  /* 0x00000092198c7220 */ /* 0x000fe20000410000 */
[----:B------:R-:W-:Y:S01]  /*47f0*/  FFMA.FTZ R145, R142, UR11, R145 ;  /* 0x0000000b8e917c23 */ /* 0x000fe20008010091 */
[----:B------:R-:W-:-:S02]  /*4800*/  CS2R R142, SRZ ;  /* 0x00000000008e7805 */ /* 0x000fc4000001ff00 */
[----:B------:R-:W-:Y:S01]  /*4810*/  LOP3.LUT P5, RZ, R136, 0xff000000, RZ, 0xc0, !PT ;  /* 0xff00000088ff7812 */ /* 0x000fe200078ac0ff */
[----:B------:R-:W-:Y:S01]  /*4820*/  @P6 FMUL.FTZ R142, R146, R108 ;  /* 0x0000006c928e6220 */ /* 0x000fe20000410000 */
[----:B------:R-:W-:Y:S01]  /*4830*/  FSEL R113, R113, RZ, P1 ;  /* 0x000000ff71717208 */ /* 0x000fe20000800000 */
[----:B------:R-:W-:Y:S01]  /*4840*/  HFMA2 R148, -RZ, RZ, 0, 0 ;  /* 0x00000000ff947431 */ /* 0x000fe200000001ff */
[----:B------:R-:W-:Y:S01]  /*4850*/  FSEL R108, R140, RZ, P6 ;  /* 0x000000ff8c6c7208 */ /* 0x000fe20003000000 */
[----:B------:R-:W-:Y:S01]  /*4860*/  FFMA.FTZ R140, R118, UR4, R112 ;  /* 0x00000004768c7c23 */ /* 0x000fe20008010070 */
[----:B------:R-:W-:Y:S02]  /*4870*/  LOP3.LUT P1, RZ, R137, 0xff, RZ, 0xc0, !PT ;  /* 0x000000ff89ff7812 */ /* 0x000fe4000782c0ff */
[----:B------:R-:W-:Y:S01]  /*4880*/  @P4 SHF.L.U32 R144, R109, 0x10, RZ ;  /* 0x000000106d904819 */ /* 0x000fe200000006ff */
[----:B------:R-:W-:Y:S01]  /*4890*/  FADD.FTZ R155, R117, -R140 ;  /* 0x8000008c759b7221 */ /* 0x000fe20000010000 */
[----:B------:R-:W-:Y:S01]  /*48a0*/  FMUL.FTZ R140, R145, UR9 ;  /* 0x00000009918c7c20 */ /* 0x000fe20008410000 */
[----:B------:R-:W-:-:S02]  /*48b0*/  LOP3.LUT P6, RZ, R137, 0xff00, RZ, 0xc0, !PT ;  /* 0x0000ff0089ff7812 */ /* 0x000fc400078cc0ff */
[----:B------:R-:W-:Y:S01]  /*48c0*/  @P5 PRMT R109, R109, 0x7632, R109 ;  /* 0x000076326d6d5816 */ /* 0x000fe2000000006d */
[----:B------:R-:W-:Y:S01]  /*48d0*/  FMUL.FTZ R153, R140, UR24 ;  /* 0x000000188c997c20 */ /* 0x000fe20008410000 */
[----:B------:R-:W-:Y:S01]  /*48e0*/  @P4 FMUL.FTZ R143, R151, R144 ;  /* 0x00000090978f4220 */ /* 0x000fe20000410000 */
[----:B------:R-:W-:Y:S02]  /*48f0*/  PRMT R112, R103, 0x7632, R112 ;  /* 0x0000763267707816 */ /* 0x000fe40000000070 */
[----:B------:R-:W-:Y:S01]  /*4900*/  FMUL.FTZ R146, R28, R153 ;  /* 0x000000991c927220 */ /* 0x000fe20000410000 */
[----:B------:R-:W-:Y:S02]  /*4910*/  @P1 SHF.L.U32 R144, R110, 0x10, RZ ;  /* 0x000000106e901819 */ /* 0x000fe400000006ff */
[----:B------:R-:W-:Y:S01]  /*4920*/  @P5 SHF.L.U32 R149, R109, 0x10, RZ ;  /* 0x000000106d955819 */ /* 0x000fe200000006ff */
[----:B------:R-:W-:Y:S01]  /*4930*/  FMUL.FTZ R109, R26, R151 ;  /* 0x000000971a6d7220 */ /* 0x000fe20000410000 */
[----:B------:R-:W-:Y:S01]  /*4940*/  MOV R147, RZ ;  /* 0x000000ff00937202 */ /* 0x000fe20000000f00 */
[----:B------:R-:W-:Y:S01]  /*4950*/  @P1 FMUL.FTZ R147, R153, R144 ;  /* 0x0000009099931220 */ /* 0x000fe20000410000 */
[----:B------:R-:W-:Y:S01]  /*4960*/  SHF.L.U32 R150, R112, 0x10, RZ ;  /* 0x0000001070967819 */ /* 0x000fe200000006ff */
[----:B------:R-:W-:Y:S01]  /*4970*/  FMUL.FTZ R112, R105, UR9 ;  /* 0x0000000969707c20 */ /* 0x000fe20008410000 */
[----:B------:R-:W-:Y:S01]  /*4980*/  FSEL R146, R146, RZ, P1 ;  /* 0x000000ff92927208 */ /* 0x000fe20000800000 */
[----:B------:R-:W-:Y:S01]  /*4990*/  HFMA2 R151, -RZ, RZ, 0, 0 ;  /* 0x00000000ff977431 */ /* 0x000fe200000001ff */
[----:B------:R-:W-:Y:S01]  /*49a0*/  ISETP.GE.U32.AND P1, PT, R136, RZ, PT ;  /* 0x000000ff8800720c */ /* 0x000fe20003f26070 */
[----:B------:R-:W-:Y:S01]  /*49b0*/  FMUL.FTZ R112, R112, UR24 ;  /* 0x0000001870707c20 */ /* 0x000fe20008410000 */
[----:B------:R-:W-:Y:S01]  /*49c0*/  FSEL R109, R109, RZ, P4 ;  /* 0x000000ff6d6d7208 */ /* 0x000fe20002000000 */
[----:B------:R-:W-:Y:S01]  /*49d0*/  FFMA.FTZ R144, R155, UR11, R150 ;  /* 0x0000000b9b907c23 */ /* 0x000fe20008010096 */
[C---:B------:R-:W-:Y:S01]  /*49e0*/  LOP3.LUT P4, RZ, R137.reuse, 0xff0000, RZ, 0xc0, !PT ;  /* 0x00ff000089ff7812 */ /* 0x040fe2000788c0ff */
[----:B------:R-:W-:Y:S01]  /*49f0*/  @P5 FMUL.FTZ R148, R112, R149 ;  /* 0x0000009570945220 */ /* 0x000fe20000410000 */
[----:B------:R-:W-:Y:S01]  /*4a00*/  ISETP.GE.U32.AND.EX P1, PT, R137, 0x1000000, PT, P1 ;  /* 0x010000008900780c */ /* 0x000fe20003f26110 */
[----:B------:R-:W-:Y:S01]  /*4a10*/  FMUL.FTZ R150, R144, UR9 ;  /* 0x0000000990967c20 */ /* 0x000fe20008410000 */
[----:B------:R-:W-:Y:S01]  /*4a20*/  @P6 PRMT R140, R110, 0x7632, R140 ;  /* 0x000076326e8c6816 */ /* 0x000fe2000000008c */
[----:B------:R-:W-:Y:S01]  /*4a30*/  FMUL.FTZ R110, R106, UR9 ;  /* 0x000000096a6e7c20 */ /* 0x000fe20008410000 */
[----:B------:R-:W-:Y:S01]  /*4a40*/  MOV R152, RZ ;  /* 0x000000ff00987202 */ /* 0x000fe20000000f00 */
[----:B------:R-:W-:Y:S01]  /*4a50*/  FMUL.FTZ R150, R150, UR24 ;  /* 0x0000001896967c20 */ /* 0x000fe20008410000 */
[----:B------:R-:W-:Y:S01]  /*4a60*/  @P6 SHF.L.U32 R149, R140, 0x10, RZ ;  /* 0x000000108c956819 */ /* 0x000fe200000006ff */
[----:B------:R-:W-:Y:S01]  /*4a70*/  FMUL.FTZ R110, R110, UR24 ;  /* 0x000000186e6e7c20 */ /* 0x000fe20008410000 */
[----:B------:R-:W-:Y:S01]  /*4a80*/  FMUL.FTZ R140, R107, UR9 ;  /* 0x000000096b8c7c20 */ /* 0x000fe20008410000 */
[----:B------:R-:W-:Y:S01]  /*4a90*/  MOV R154, RZ ;  /* 0x000000ff009a7202 */ /* 0x000fe20000000f00 */
[----:B------:R-:W-:Y:S01]  /*4aa0*/  FMUL.FTZ R112, R27, R112 ;  /* 0x000000701b707220 */ /* 0x000fe20000410000 */
[----:B------:R-:W-:Y:S01]  /*4ab0*/  @P6 FMUL.FTZ R152, R110, R149 ;  /* 0x000000956e986220 */ /* 0x000fe20000410000 */
[----:B------:R-:W-:Y:S01]  /*4ac0*/  FMUL.FTZ R149, R140, UR24 ;  /* 0x000000188c957c20 */ /* 0x000fe20008410000 */
[----:B------:R-:W-:Y:S01]  /*4ad0*/  @P4 SHF.L.U32 R140, R111, 0x10, RZ ;  /* 0x000000106f8c4819 */ /* 0x000fe200000006ff */
[----:B------:R-:W-:Y:S01]  /*4ae0*/  FMUL.FTZ R110, R29, R110 ;  /* 0x0000006e1d6e7220 */ /* 0x000fe20000410000 */
[----:B------:R-:W-:Y:S01]  /*4af0*/  @P1 PRMT R111, R111, 0x7632, R111 ;  /* 0x000076326f6f1816 */ /* 0x000fe2000000006f */
[----:B------:R-:W-:Y:S01]  /*4b00*/  FADD.FTZ R92, R92, R147 ;  /* 0x000000935c5c7221 */ /* 0x000fe20000010000 */
[----:B------:R-:W-:Y:S01]  /*4b10*/  FSEL R112, R112, RZ, P5 ;  /* 0x000000ff70707208 */ /* 0x000fe20002800000 */
        /* <DEDUP_REMOVED lines=10> */
[----:B------:R-:W-:Y:S01]  /*4bc0*/  FADD.FTZ R143, R91, R148 ;  /* 0x000000945b8f7221 */ /* 0x000fe20000010000 */
        /* <DEDUP_REMOVED lines=13> */
.L_x_1923:
[--C-:B------:R-:W-:Y:S01]  /*4ca0*/  FFMA.FTZ R113, R5, UR4, R112.reuse ;  /* 0x0000000405717c23 */ /* 0x100fe20008010070 */
[----:B------:R-:W-:Y:S01]  /*4cb0*/  SHF.L.U32 R114, R101, 0x10, RZ ;  /* 0x0000001065727819 */ /* 0x000fe200000006ff */
[--C-:B------:R-:W-:Y:S01]  /*4cc0*/  FFMA.FTZ R115, R7, UR4, R112.reuse ;  /* 0x0000000407737c23 */ /* 0x100fe20008010070 */
[----:B------:R-:W-:Y:S01]  /*4cd0*/  LOP3.LUT P6, RZ, R136, 0xff0000, RZ, 0xc0, !PT ;  /* 0x00ff000088ff7812 */ /* 0x000fe200078cc0ff */
[----:B------:R-:W-:Y:S01]  /*4ce0*/  FADD.FTZ R113, R6, -R113 ;  /* 0x8000007106717221 */ /* 0x000fe20000010000 */
[----:B------:R-:W-:Y:S01]  /*4cf0*/  LOP3.LUT P1, RZ, R136, 0xff000000, RZ, 0xc0, !PT ;  /* 0xff00000088ff7812 */ /* 0x000fe2000782c0ff */
[----:B------:R-:W-:Y:S01]  /*4d00*/  FFMA.FTZ R140, R12, UR4, R112 ;  /* 0x000000040c8c7c23 */ /* 0x000fe20008010070 */
[----:B------:R-:W-:Y:S01]  /*4d10*/  PRMT R143, R102, 0x7632, R143 ;  /* 0x00007632668f7816 */ /* 0x000fe2000000008f */
[----:B------:R-:W-:Y:S01]  /*4d20*/  FFMA.FTZ R114, R113, UR11, R114 ;  /* 0x0000000b71727c23 */ /* 0x000fe20008010072 */
[----:B------:R-:W-:Y:S01]  /*4d30*/  PRMT R113, R101, 0x7632, R113 ;  /* 0x0000763265717816 */ /* 0x000fe20000000071 */
        /* <DEDUP_REMOVED lines=14> */
[----:B------:R-:W-:Y:S01]  /*4e20*/  FFMA.FTZ R147, R146, UR11, R147 ;  /* 0x0000000b92937c23 */ /* 0x000fe20008010093 */
[----:B-----5:R-:W-:-:S02]  /*4e30*/  @P1 PRMT R144, R109, 0x7632, R144 ;  /* 0x000076326d901816 */ /* 0x020fc40000000090 */
[----:B------:R-:W-:Y:S02]  /*4e40*/  CS2R R140, SRZ ;  /* 0x00000000008c7805 */ /* 0x000fe4000001ff00 */
[----:B------:R-:W-:Y:S01]  /*4e50*/  @P6 SHF.L.U32 R146, R109, 0x10, RZ ;  /* 0x000000106d926819 */ /* 0x000fe200000006ff */
[----:B------:R-:W-:Y:S01]  /*4e60*/  FMUL.FTZ R109, R114, UR9 ;  /* 0x00000009726d7c20 */ /* 0x000fe20008410000 */
[----:B------:R-:W-:Y:S01]  /*4e70*/  LOP3.LUT P4, RZ, R137, 0xff0000, RZ, 0xc0, !PT ;  /* 0x00ff000089ff7812 */ /* 0x000fe2000788c0ff */
[----:B------:R-:W-:Y:S01]  /*4e80*/  FMUL.FTZ R114, R115, UR9 ;  /* 0x0000000973727c20 */ /* 0x000fe20008410000 */
[----:B------:R-:W-:Y:S01]  /*4e90*/  FMUL.FTZ R115, R145, UR9 ;  /* 0x0000000991737c20 */ /* 0x000fe20008410000 */
[----:B------:R-:W-:Y:S01]  /*4ea0*/  FMUL.FTZ R145, R109, UR24 ;  /* 0x000000186d917c20 */ /* 0x000fe20008410000 */
[----:B------:R-:W-:Y:S01]  /*4eb0*/  @P1 SHF.L.U32 R149, R144, 0x10, RZ ;  /* 0x0000001090951819 */ /* 0x000fe200000006ff */
[----:B------:R-:W-:Y:S01]  /*4ec0*/  FMUL.FTZ R144, R147, UR9 ;  /* 0x0000000993907c20 */ /* 0x000fe20008410000 */
[----:B------:R-:W-:Y:S01]  /*4ed0*/  @P5 SHF.L.U32 R148, R110, 0x10, RZ ;  /* 0x000000106e945819 */ /* 0x000fe200000006ff */
[----:B------:R-:W-:Y:S01]  /*4ee0*/  FMUL.FTZ R114, R114, UR24 ;  /* 0x0000001872727c20 */ /* 0x000fe20008410000 */
[----:B------:R-:W-:Y:S01]  /*4ef0*/  FMUL.FTZ R115, R115, UR24 ;  /* 0x0000001873737c20 */ /* 0x000fe20008410000 */
[----:B------:R-:W-:Y:S01]  /*4f00*/  FMUL.FTZ R109, R26, R145 ;  /* 0x000000911a6d7220 */ /* 0x000fe20000410000 */
[----:B------:R-:W-:Y:S01]  /*4f10*/  FMUL.FTZ R147, R144, UR24 ;  /* 0x0000001890937c20 */ /* 0x000fe20008410000 */
[----:B------:R-:W-:Y:S01]  /*4f20*/  @P1 FMUL.FTZ R140, R149, R114 ;  /* 0x00000072958c1220 */ /* 0x000fe20000410000 */
[----:B------:R-:W-:-:S02]  /*4f30*/  HFMA2 R143, -RZ, RZ, 0, 0 ;  /* 0x00000000ff8f7431 */ /* 0x000fc400000001ff */
[----:B------:R-:W-:Y:S01]  /*4f40*/  @P5 FMUL.FTZ R141, R148, R115 ;  /* 0x00000073948d5220 */ /* 0x000fe20000410000 */
[----:B------:R-:W-:Y:S01]  /*4f50*/  FMUL.FTZ R114, R27, R114 ;  /* 0x000000721b727220 */ /* 0x000fe20000410000 */
[----:B------:R-:W-:Y:S01]  /*4f60*/  @P6 FMUL.FTZ R143, R146, R145 ;  /* 0x00000091928f6220 */ /* 0x000fe20000410000 */
[----:B------:R-:W-:Y:S01]  /*4f70*/  FSEL R109, R109, RZ, P6 ;  /* 0x000000ff6d6d7208 */ /* 0x000fe20003000000 */
[----:B------:R-:W-:Y:S01]  /*4f80*/  FMUL.FTZ R115, R28, R115 ;  /* 0x000000731c737220 */ /* 0x000fe20000410000 */
[----:B------:R-:W-:Y:S01]  /*4f90*/  @P4 SHF.L.U32 R150, R111, 0x10, RZ ;  /* 0x000000106f964819 */ /* 0x000fe200000006ff */
[-C--:B------:R-:W-:Y:S01]  /*4fa0*/  FMUL.FTZ R144, R30, R147.reuse ;  /* 0x000000931e907220 */ /* 0x080fe20000410000 */
[----:B------:R-:W-:Y:S01]  /*4fb0*/  LOP3.LUT P6, RZ, R137, 0xff00, RZ, 0xc0, !PT ;  /* 0x0000ff0089ff7812 */ /* 0x000fe200078cc0ff */
[--C-:B------:R-:W-:Y:S01]  /*4fc0*/  FFMA.FTZ R145, R3, UR4, R112.reuse ;  /* 0x0000000403917c23 */ /* 0x100fe20008010070 */
[--C-:B------:R-:W-:Y:S01]  /*4fd0*/  FFMA.FTZ R146, R10, UR4, R112.reuse ;  /* 0x000000040a927c23 */ /* 0x100fe20008010070 */
[----:B------:R-:W-:Y:S01]  /*4fe0*/  FFMA.FTZ R148, R118, UR4, R112 ;  /* 0x0000000476947c23 */ /* 0x000fe20008010070 */
[----:B------:R-:W-:Y:S01]  /*4ff0*/  FSEL R112, R114, RZ, P1 ;  /* 0x000000ff72707208 */ /* 0x000fe20000800000 */
[----:B------:R-:W-:Y:S01]  /*5000*/  FADD.FTZ R145, R4, -R145 ;  /* 0x8000009104917221 */ /* 0x000fe20000010000 */
[----:B------:R-:W-:Y:S01]  /*5010*/  MOV R113, RZ ;  /* 0x000000ff00717202 */ /* 0x000fe20000000f00 */
[----:B------:R-:W-:Y:S01]  /*5020*/  @P4 FMUL.FTZ R113, R150, R147 ;  /* 0x0000009396714220 */ /* 0x000fe20000410000 */
[----:B------:R-:W-:Y:S01]  /*5030*/  FSEL R114, R115, RZ, P5 ;  /* 0x000000ff73727208 */ /* 0x000fe20002800000 */
[----:B------:R-:W-:Y:S01]  /*5040*/  FADD.FTZ R148, R117, -R148 ;  /* 0x8000009475947221 */ /* 0x000fe20000010000 */
[----:B------:R-:W-:Y:S01]  /*5050*/  PRMT R110, R103, 0x7632, R110 ;  /* 0x00007632676e7816 */ /* 0x000fe2000000006e */
[----:B------:R-:W-:Y:S01]  /*5060*/  FADD.FTZ R146, R11, -R146 ;  /* 0x800000920b927221 */ /* 0x000fe20000010000 */
[----:B------:R-:W-:Y:S01]  /*5070*/  ISETP.GE.U32.AND P1, PT, R136, RZ, PT ;  /* 0x000000ff8800720c */ /* 0x000fe20003f26070 */
[----:B------:R-:W-:Y:S01]  /*5080*/  FADD.FTZ R92, R92, R141 ;  /* 0x0000008d5c5c7221 */ /* 0x000fe20000010000 */
[----:B------:R-:W-:Y:S01]  /*5090*/  LOP3.LUT P5, RZ, R136, 0xff, RZ, 0xc0, !PT ;  /* 0x000000ff88ff7812 */ /* 0x000fe200078ac0ff */
[----:B------:R-:W-:Y:S01]  /*50a0*/  FADD.FTZ R94, R94, R113 ;  /* 0x000000715e5e7221 */ /* 0x000fe20000010000 */
[----:B------:R-:W-:-:S02]  /*50b0*/  FSEL R115, R144, RZ, P4 ;  /* 0x000000ff90737208 */ /* 0x000fc40002000000 */
[----:B------:R-:W-:Y:S02]  /*50c0*/  LOP3.LUT P4, RZ, R136, 0xff00, RZ, 0xc0, !PT ;  /* 0x0000ff0088ff7812 */ /* 0x000fe4000788c0ff */
[----:B------:R-:W-:Y:S02]  /*50d0*/  SHF.L.U32 R147, R110, 0x10, RZ ;  /* 0x000000106e937819 */ /* 0x000fe400000006ff */
[----:B------:R-:W-:Y:S02]  /*50e0*/  PRMT R110, R100, 0x7632, R110 ;  /* 0x00007632646e7816 */ /* 0x000fe4000000006e */
[----:B------:R-:W-:Y:S01]  /*50f0*/  ISETP.GE.U32.AND.EX P1, PT, R137, 0x1000000, PT, P1 ;  /* 0x010000008900780c */ /* 0x000fe20003f26110 */
[----:B------:R-:W-:Y:S01]  /*5100*/  FFMA.FTZ R148, R148, UR11, R147 ;  /* 0x0000000b94947c23 */ /* 0x000fe20008010093 */
[----:B------:R-:W-:Y:S02]  /*5110*/  SHF.L.U32 R144, R100, 0x10, RZ ;  /* 0x0000001064907819 */ /* 0x000fe400000006ff */
[----:B------:R-:W-:-:S02]  /*5120*/  SHF.L.U32 R149, R110, 0x10, RZ ;  /* 0x000000106e957819 */ /* 0x000fc400000006ff */
[----:B------:R-:W-:Y:S01]  /*5130*/  @P6 PRMT R111, R110, 0x7632, R111 ;  /* 0x000076326e6f6816 */ /* 0x000fe2000000006f */
[----:B------:R-:W-:Y:S01]  /*5140*/  FMUL.FTZ R110, R142, UR9 ;  /* 0x000000098e6e7c20 */ /* 0x000fe20008410000 */
[----:B------:R-:W-:Y:S01]  /*5150*/  FFMA.FTZ R147, R145, UR11, R144 ;  /* 0x0000000b91937c23 */ /* 0x000fe20008010090 */
[----:B------:R-:W-:Y:S01]  /*5160*/  @P5 SHF.L.U32 R152, R108, 0x10, RZ ;  /* 0x000000106c985819 */ /* 0x000fe200000006ff */
[----:B------:R-:W-:Y:S01]  /*5170*/  HFMA2 R144, -RZ, RZ, 0, 0 ;  /* 0x00000000ff907431 */ /* 0x000fe200000001ff */
[C---:B------:R-:W-:Y:S01]  /*5180*/  @P6 SHF.L.U32 R145, R111.reuse, 0x10, RZ ;  /* 0x000000106f916819 */ /* 0x040fe200000006ff */
[----:B------:R-:W-:Y:S01]  /*5190*/  FMUL.FTZ R110, R110, UR24 ;  /* 0x000000186e6e7c20 */ /* 0x000fe20008410000 */
[----:B------:R-:W-:Y:S01]  /*51a0*/  @P4 PRMT R108, R108, 0x7632, R108 ;  /* 0x000076326c6c4816 */ /* 0x000fe2000000006c */
[----:B------:R-:W-:Y:S01]  /*51b0*/  FFMA.FTZ R142, R146, UR11, R149 ;  /* 0x0000000b928e7c23 */ /* 0x000fe20008010095 */
[----:B------:R-:W-:Y:S01]  /*51c0*/  @P1 PRMT R150, R111, 0x7632, R150 ;  /* 0x000076326f961816 */ /* 0x000fe20000000096 */
[----:B------:R-:W-:Y:S01]  /*51d0*/  @P6 FMUL.FTZ R144, R145, R110 ;  /* 0x0000006e91906220 */ /* 0x000fe20000410000 */
[----:B------:R-:W-:Y:S01]  /*51e0*/  @P4 SHF.L.U32 R149, R108, 0x10, RZ ;  /* 0x000000106c954819 */ /* 0x000fe200000006ff */
[----:B------:R-:W-:Y:S01]  /*51f0*/  FMUL.FTZ R145, R148, UR9 ;  /* 0x0000000994917c20 */ /* 0x000fe20008410000 */
[----:B------:R-:W-:Y:S01]  /*5200*/  FMUL.FTZ R108, R147, UR9 ;  /* 0x00000009936c7c20 */ /* 0x000fe20008410000 */
[----:B------:R-:W-:Y:S01]  /*5210*/  @P1 SHF.L.U32 R147, R150, 0x10, RZ ;  /* 0x0000001096931819 */ /* 0x000fe200000006ff */
[----:B------:R-:W-:Y:S01]  /*5220*/  FMUL.FTZ R142, R142, UR9 ;  /* 0x000000098e8e7c20 */ /* 0x000fe20008410000 */
[----:B------:R-:W-:Y:S01]  /*5230*/  FMUL.FTZ R150, R145, UR24 ;  /* 0x0000001891967c20 */ /* 0x000fe20008410000 */
[----:B------:R-:W-:Y:S01]  /*5240*/  FMUL.FTZ R145, R108, UR24 ;  /* 0x000000186c917c20 */ /* 0x000fe20008410000 */
[----:B------:R-:W-:-:S02]  /*5250*/  HFMA2 R111, -RZ, RZ, 0, 0 ;  /* 0x00000000ff6f7431 */ /* 0x000fc400000001ff */
[----:B------:R-:W-:Y:S01]  /*5260*/  FMUL.FTZ R148, R142, UR24 ;  /* 0x000000188e947c20 */ /* 0x000fe20008410000 */
[----:B------:R-:W-:Y:S01]  /*5270*/  FADD.FTZ R142, R90, R143 ;  /* 0x0000008f5a8e7221 */ /* 0x000fe20000010000 */
[-C--:B------:R-:W-:Y:S01]  /*5280*/  @P5 FMUL.FTZ R111, R152, R145.reuse ;  /* 0x00000091986f5220 */ /* 0x080fe20000410000 */
[----:B------:R-:W-:Y:S01]  /*5290*/  MOV R108, RZ ;  /* 0x000000ff006c7202 */ /* 0x000fe20000000f00 */
[----:B------:R-:W-:Y:S01]  /*52a0*/  FADD.FTZ R143, R91, R140 ;  /* 0x0000008c5b8f7221 */ /* 0x000fe20000010000 */
[----:B------:R-:W-:Y:S01]  /*52b0*/  @P4 FMUL.FTZ R108, R149, R148 ;  /* 0x00000094956c4220 */ /* 0x000fe20000410000 */
[----:B------:R-:W-:Y:S01]  /*52c0*/  FADD.FTZ R140, R88, R111 ;  /* 0x0000006f588c7221 */ /* 0x000fe20000010000 */
[----:B------:R-:W-:Y:S01]  /*52d0*/  FMUL.FTZ R91, R31, R150 ;  /* 0x000000961f5b7220 */ /* 0x000fe20000410000 */
[----:B------:R-:W-:Y:S01]  /*52e0*/  FMUL.FTZ R110, R29, R110 ;  /* 0x0000006e1d6e7220 */ /* 0x000fe20000410000 */
[----:B------:R-:W-:Y:S01]  /*52f0*/  FMUL.FTZ R88, R24, R145 ;  /* 0x0000009118587220 */ /* 0x000fe20000410000 */
[----:B------:R-:W-:Y:S01]  /*5300*/  FMUL.FTZ R90, R25, R148 ;  /* 0x00000094195a7220 */ /* 0x000fe20000410000 */
[----:B------:R-:W-:Y:S01]  /*5310*/  FADD.FTZ R141, R89, R108 ;  /* 0x0000006c598d7221 */ /* 0x000fe20000010000 */
[----:B------:R-:W-:Y:S01]  /*5320*/  MOV R146, RZ ;  /* 0x000000ff00927202 */ /* 0x000fe20000000f00 */
[----:B------:R-:W-:Y:S01]  /*5330*/  @P1 FMUL.FTZ R146, R147, R150 ;  /* 0x0000009693921220 */ /* 0x000fe20000410000 */
        /* <DEDUP_REMOVED lines=9> */
[----:B------:R-:W-:-:S07]  /*53d0*/  F2FP.BF16.F32.PACK_AB R108, R89, R88 ;  /* 0x00000058596c723e */ /* 0x000fce00000010ff */
.L_x_1924:
        /* <DEDUP_REMOVED lines=10> */
.L_x_1916:
[----:B------:R-:W-:Y:S05]  /*5480*/  BSYNC.RECONVERGENT B0 ;  /* 0x0000000000007941 */ /* 0x000fea0003800200 */
.L_x_1910:
[----:B------:R-:W-:Y:S02]  /*5490*/  UIADD3 UR6, UPT, UPT, UR6, UR26, URZ ;  /* 0x0000001a06067290 */ /* 0x000fe4000fffe0ff */
[----:B------:R-:W-:Y:S02]  /*54a0*/  UPLOP3.LUT UP2, UPT, UPT, UPT, UP2, 0x40, 0x4 ;  /* 0x000000000004789c */ /* 0x000fe40003f4e820 */
[----:B------:R-:W-:-:S09]  /*54b0*/  UISETP.GE.AND UP1, UPT, UR6, UR27, UPT ;  /* 0x0000001b0600728c */ /* 0x000fd2000bf26270 */
[----:B------:R-:W-:Y:S05]  /*54c0*/  BRA.U !UP1, `(.L_x_1925) ;  /* 0xffffffb109447547 */ /* 0x000fea000b83ffff */
.L_x_1903:
        /* <DEDUP_REMOVED lines=18> */
.L_x_1927:
[----:B------:R-:W-:Y:S05]  /*55f0*/  BSYNC.RECONVERGENT B0 ;  /* 0x0000000000007941 */ /* 0x000fea0003800200 */
.L_x_1926:
        /* <DEDUP_REMOVED lines=14> */
.L_x_1928:
        /* <DEDUP_REMOVED lines=10> */
.L_x_8020:


//--------------------- .text._ZN10layer_norm13ln_bwd_kernelINS_13Kernel_traitsIf13__nv_bfloat16S2_S2_fjLj2048ELj1ELj1ELj4ELj16ENS_18Kernel_traits_baseILj2048EfS2_S2_S2_fjLj128EEEEELb1ELb1ELb0ELb1EEEvNS_9BwdParamsE --------------------------
	.section	.text._ZN10layer_norm13ln_bwd_kernelINS_13Kernel_traitsIf13__nv_bfloat16S2_S2_fjLj2048ELj1ELj1ELj4ELj16ENS_18Kernel_traits_baseILj2048EfS2_S2_S2_fjLj128EEEEELb1ELb1ELb0ELb1EEEvNS_9BwdParamsE,"ax",@progbits
	.align	128
        .global         _ZN10layer_norm13ln_bwd_kernelINS_13Kernel_traitsIf13__nv_bfloat16S2_S2_fjLj2048ELj1ELj1ELj4ELj16ENS_18Kernel_traits_baseILj2048EfS2_S2_S2_fjLj128EEEEELb1ELb1ELb0ELb1EEEvNS_9BwdParamsE
        .type           _ZN10layer_norm13ln_bwd_kernelINS_13Kernel_traitsIf13__nv_bfloat16S2_S2_fjLj2048ELj1ELj1ELj4ELj16ENS_18Kernel_traits_baseILj2048EfS2_S2_S2_fjLj128EEEEELb1ELb1ELb0ELb1EEEvNS_9BwdParamsE,@function
        .size           _ZN10layer_norm13ln_bwd_kernelINS_13Kernel_traitsIf13__nv_bfloat16S2_S2_fjLj2048ELj1ELj1ELj4ELj16ENS_18Kernel_traits_baseILj2048EfS2_S2_S2_fjLj128EEEEELb1ELb1ELb0ELb1EEEvNS_9BwdParamsE,(.L_x_8021 - _ZN10layer_norm13ln_bwd_kernelINS_13Kernel_traitsIf13__nv_bfloat16S2_S2_fjLj2048ELj1ELj1ELj4ELj16ENS_18Kernel_traits_baseILj2048EfS2_S2_S2_fjLj128EEEEELb1ELb1ELb0ELb1EEEvNS_9BwdParamsE)
        .other          _ZN10layer_norm13ln_bwd_kernelINS_13Kernel_traitsIf13__nv_bfloat16S2_S2_fjLj2048ELj1ELj1ELj4ELj16ENS_18Kernel_traits_baseILj2048EfS2_S2_S2_fjLj128EEEEELb1ELb1ELb0ELb1EEEvNS_9BwdParamsE,@"STO_CUDA_ENTRY STV_DEFAULT"
_ZN10layer_norm13ln_bwd_kernelINS_13Kernel_traitsIf13__nv_bfloat16S2_S2_fjLj2048ELj1ELj1ELj4ELj16ENS_18Kernel_traits_baseILj2048EfS2_S2_S2_fjLj128EEEEELb1ELb1ELb0ELb1EEEvNS_9BwdParamsE:
.text._ZN10layer_norm13ln_bwd_kernelINS_13Kernel_traitsIf13__nv_bfloat16S2_S2_fjLj2048ELj1ELj1ELj4ELj16ENS_18Kernel_traits_baseILj2048EfS2_S2_S2_fjLj128EEEEELb1ELb1ELb0ELb1EEEvNS_9BwdParamsE:
        /* <DEDUP_REMOVED lines=35> */
[----:B------:R-:W-:Y:S01]  /*0230*/  PLOP3.LUT P3, PT, PT, PT, PT, 0x8, 0x80 ;  /* 0x000000000080781c */ /* 0x000fe20003f6e170 */
        /* <DEDUP_REMOVED lines=14> */
[----:B------:R-:W5:Y:S01]  /*0320*/  LDG.E.128 R52, desc[UR6][R2.64+0x10] ;  /* 0x0000100602347981 */ /* 0x000f62000c1e1d00 */
[----:B------:R-:W-:Y:S02]  /*0330*/  CS2R R26, SRZ ;  /* 0x00000000001a7805 */ /* 0x000fe4000001ff00 */
[----:B------:R-:W-:Y:S02]  /*0340*/  CS2R R24, SRZ ;  /* 0x0000000000187805 */ /* 0x000fe4000001ff00 */
[----:B------:R-:W-:Y:S01]  /*0350*/  CS2R R22, SRZ ;  /* 0x0000000000167805 */ /* 0x000fe2000001ff00 */
[----:B------:R-:W5:Y:S01]  /*0360*/  LDG.E.128 R48, desc[UR6][R2.64+0x1000] ;  /* 0x0010000602307981 */ /* 0x000f62000c1e1d00 */
[----:B------:R-:W-:-:S02]  /*0370*/  CS2R R20, SRZ ;  /* 0x0000000000147805 */ /* 0x000fc4000001ff00 */
[----:B------:R-:W-:Y:S02]  /*0380*/  CS2R R18, SRZ ;  /* 0x0000000000127805 */ /* 0x000fe4000001ff00 */
[----:B---3--:R-:W-:Y:S01]  /*0390*/  ISETP.NE.U32.AND P1, PT, R6, RZ, PT ;  /* 0x000000ff0600720c */ /* 0x008fe20003f25070 */
[----:B------:R0:W5:Y:S01]  /*03a0*/  LDG.E.128 R44, desc[UR6][R2.64+0x1010] ;  /* 0x00101006022c7981 */ /* 0x000162000c1e1d00 */
[----:B------:R-:W-:Y:S02]  /*03b0*/  CS2R R16, SRZ ;  /* 0x0000000000107805 */ /* 0x000fe4000001ff00 */
[----:B------:R-:W-:Y:S02]  /*03c0*/  CS2R R14, SRZ ;  /* 0x00000000000e7805 */ /* 0x000fe4000001ff00 */
[----:B------:R-:W-:Y:S01]  /*03d0*/  ISETP.NE.AND.EX P1, PT, R7, RZ, PT, P1 ;  /* 0x000000ff0700720c */ /* 0x000fe20003f25310 */
[----:B------:R-:W5:Y:S01]  /*03e0*/  LDG.E.128 R40, desc[UR6][R4.64+0x1010] ;  /* 0x0010100604287981 */ /* 0x000f62000c1e1d00 */
[----:B------:R-:W-:-:S02]  /*03f0*/  CS2R R12, SRZ ;  /* 0x00000000000c7805 */ /* 0x000fc4000001ff00 */
[----:B------:R-:W-:Y:S02]  /*0400*/  CS2R R10, SRZ ;  /* 0x00000000000a7805 */ /* 0x000fe4000001ff00 */
[----:B------:R-:W-:Y:S01]  /*0410*/  CS2R R8, SRZ ;  /* 0x0000000000087805 */ /* 0x000fe2000001ff00 */
[----:B------:R-:W5:Y:S01]  /*0420*/  LDG.E.128 R36, desc[UR6][R4.64+0x1000] ;  /* 0x0010000604247981 */ /* 0x000f62000c1e1d00 */
[----:B------:R-:W-:Y:S02]  /*0430*/  CS2R R6, SRZ ;  /* 0x0000000000067805 */ /* 0x000fe4000001ff00 */
[----:B0-----:R-:W-:Y:S02]  /*0440*/  CS2R R2, SRZ ;  /* 0x0000000000027805 */ /* 0x001fe4000001ff00 */
[----:B------:R-:W-:Y:S01]  /*0450*/  MOV R0, RZ ;  /* 0x000000ff00007202 */ /* 0x000fe20000000f00 */
[----:B------:R-:W5:Y:S01]  /*0460*/  LDG.E.128 R32, desc[UR6][R4.64+0x10] ;  /* 0x0000100604207981 */ /* 0x000f62000c1e1d00 */
[----:B------:R-:W-:Y:S01]  /*0470*/  MOV R110, UR5 ;  /* 0x00000005006e7c02 */ /* 0x000fe20008000f00 */
[----:B------:R-:W0:Y:S02]  /*0480*/  LDCU UR4, c[0x0][0x408] ;  /* 0x00008100ff0477ac */ /* 0x000e240008000800 */
[----:B------:R1:W5:Y:S01]  /*0490*/  LDG.E.128 R28, desc[UR6][R4.64] ;  /* 0x00000006041c7981 */ /* 0x000362000c1e1d00 */
[----:B------:R-:W2:Y:S01]  /*04a0*/  LDCU UR9, c[0x0][0x388] ;  /* 0x00007100ff0977ac */ /* 0x000ea20008000800 */
[----:B------:R-:W3:Y:S01]  /*04b0*/  LDCU.U8 UR8, c[0x0][0x410] ;  /* 0x00008200ff0877ac */ /* 0x000ee20008000000 */
[----:B-1----:R-:W-:Y:S01]  /*04c0*/  CS2R R4, SRZ ;  /* 0x0000000000047805 */ /* 0x002fe2000001ff00 */
[----:B------:R-:W1:Y:S01]  /*04d0*/  LDCU UR12, c[0x0][0x400] ;  /* 0x00008000ff0c77ac */ /* 0x000e620008000800 */
[----:B------:R-:W4:Y:S01]  /*04e0*/  LDCU.64 UR14, c[0x0][0x478] ;  /* 0x00008f00ff0e77ac */ /* 0x000f220008000a00 */
[----:B------:R-:W0:Y:S04]  /*04f0*/  LDCU.64 UR10, c[0x0][0x438] ;  /* 0x00008700ff0a77ac */ /* 0x000e280008000a00 */
.L_x_1940:
[----:B------:R-:W3:Y:S01]  /*0500*/  LDC.64 R84, c[0x0][0x428] ;  /* 0x00010a00ff547b82 */ /* 0x000ee20000000a00 */
[----:B--2---:R-:W-:-:S05]  /*0510*/  IMAD R72, R110, UR9, RZ ;  /* 0x000000096e487c24 */ /* 0x004fca000f8e02ff */
[----:B------:R-:W-:Y:S02]  /*0520*/  SHF.R.S32.HI R73, RZ, 0x1f, R72 ;  /* 0x0000001fff497819 */ /* 0x000fe40000011448 */
[----:B------:R-:W2:Y:S02]  /*0530*/  LDC.64 R80, c[0x0][0x3a8] ;  /* 0x0000ea00ff507b82 */ /* 0x000ea40000000a00 */
[----:B------:R-:W-:-:S04]  /*0540*/  LEA.HI R72, R73, R72, RZ, 0x3 ;  /* 0x0000004849487211 */ /* 0x000fc800078f18ff */
[----:B------:R-:W-:Y:S02]  /*0550*/  LEA.HI.SX32 R113, R72, R97, 0x1d ;  /* 0x0000006148717211 */ /* 0x000fe400078feaff */
[----:B------:R-:W1:Y:S03]  /*0560*/  LDC.64 R86, c[0x0][0x3c0] ;  /* 0x0000f000ff567b82 */ /* 0x000e660000000a00 */
[----:B---3--:R-:W-:-:S05]  /*0570*/  IMAD.WIDE.U32 R76, R113, 0x10, R84 ;  /* 0x00000010714c7825 */ /* 0x008fca00078e0054 */
[----:B------:R-:W3:Y:S01]  /*0580*/  LDC.64 R114, c[0x0][0x3c8] ;  /* 0x0000f200ff727b82 */ /* 0x000ee20000000a00 */
[----:B------:R-:W4:Y:S01]  /*0590*/  LDG.E.128 R76, desc[UR6][R76.64] ;  /* 0x000000064c4c7981 */ /* 0x000f22000c1e1d00 */
[C---:B--2---:R-:W-:Y:S01]  /*05a0*/  IMAD.WIDE.U32 R72, R113.reuse, 0x10, R80 ;  /* 0x0000001071487825 */ /* 0x044fe200078e0050 */
[----:B------:R-:W-:-:S05]  /*05b0*/  IADD3 R109, PT, PT, R113, 0x80, RZ ;  /* 0x00000080716d7810 */ /* 0x000fca0007ffe0ff */
[----:B------:R-:W2:Y:S01]  /*05c0*/  LDG.E.128 R72, desc[UR6][R72.64] ;  /* 0x0000000648487981 */ /* 0x000ea2000c1e1d00 */
[----:B------:R-:W-:-:S04]  /*05d0*/  IMAD.WIDE.U32 R80, R109, 0x10, R80 ;  /* 0x000000106d507825 */ /* 0x000fc800078e0050 */
[C---:B-1----:R-:W-:Y:S02]  /*05e0*/  IMAD.WIDE R116, R110.reuse, 0x4, R86 ;  /* 0x000000046e747825 */ /* 0x042fe400078e0256 */
[----:B------:R-:W2:Y:S04]  /*05f0*/  LDG.E.128 R80, desc[UR6][R80.64] ;  /* 0x0000000650507981 */ /* 0x000ea8000c1e1d00 */
[----:B------:R1:W2:Y:S01]  /*0600*/  LDG.E R123, desc[UR6][R116.64] ;  /* 0x00000006747b7981 */ /* 0x0002a2000c1e1900 */
[----:B---3--:R-:W-:-:S05]  /*0610*/  IMAD.WIDE R114, R110, 0x4, R114 ;  /* 0x000000046e727825 */ /* 0x008fca00078e0272 */
[----:B------:R3:W3:Y:S01]  /*0620*/  LDG.E R112, desc[UR6][R114.64] ;  /* 0x0000000672707981 */ /* 0x0006e2000c1e1900 */
[----:B------:R-:W-:-:S06]  /*0630*/  IMAD.WIDE.U32 R84, R109, 0x10, R84 ;  /* 0x000000106d547825 */ /* 0x000fcc00078e0054 */
[----:B------:R-:W3:Y:S01]  /*0640*/  LDG.E.128 R84, desc[UR6][R84.64] ;  /* 0x0000000654547981 */ /* 0x000ee2000c1e1d00 */
[----:B0-----:R-:W-:-:S04]  /*0650*/  ISETP.NE.U32.AND P0, PT, RZ, UR10, PT ;  /* 0x0000000aff007c0c */ /* 0x001fc8000bf05070 */
[----:B------:R-:W-:Y:S02]  /*0660*/  ISETP.NE.AND.EX P0, PT, RZ, UR11, PT, P0 ;  /* 0x0000000bff007c0c */ /* 0x000fe4000bf05300 */
[----:B------:R-:W-:Y:S02]  /*0670*/  ISETP.NE.AND P4, PT, RZ, UR8, PT ;  /* 0x00000008ff007c0c */ /* 0x000fe4000bf85270 */
[----:B------:R-:W-:-:S13]  /*0680*/  LOP3.LUT P2, RZ, R97, 0x1f, RZ, 0xc0, !PT ;  /* 0x0000001f61ff7812 */ /* 0x000fda000784c0ff */
[----:B------:R-:W0:Y:S01]  /*0690*/  @!P2 S2R R97, SR_TID.X ;  /* 0x000000000061a919 */ /* 0x000e220000002100 */
[C---:B----4-:R-:W-:Y:S02]  /*06a0*/  PRMT R156, R78.reuse, 0x7632, R156 ;  /* 0x000076324e9c7816 */ /* 0x050fe4000000009c */
[----:B------:R-:W-:Y:S02]  /*06b0*/  SHF.L.U32 R136, R78, 0x10, RZ ;  /* 0x000000104e887819 */ /* 0x000fe400000006ff */
[C---:B------:R-:W-:Y:S02]  /*06c0*/  PRMT R157, R79.reuse, 0x7632, R157 ;  /* 0x000076324f9d7816 */ /* 0x040fe4000000009d */
[----:B------:R-:W-:Y:S02]  /*06d0*/  SHF.L.U32 R144, R79, 0x10, RZ ;  /* 0x000000104f907819 */ /* 0x000fe400000006ff */
[----:B------:R-:W4:Y:S01]  /*06e0*/  @P1 LDC.64 R78, c[0x0][0x3e0] ;  /* 0x0000f800ff4e1b82 */ /* 0x000f220000000a00 */
[----:B--2---:R-:W-:-:S02]  /*06f0*/  PRMT R118, R73, 0x7632, R118 ;  /* 0x0000763249767816 */ /* 0x004fc40000000076 */
[----:B------:R-:W-:Y:S02]  /*0700*/  SHF.L.U32 R149, R73, 0x10, RZ ;  /* 0x0000001049957819 */ /* 0x000fe400000006ff */
[C---:B-1----:R-:W-:Y:S02]  /*0710*/  PRMT R116, R72.reuse, 0x7632, R116 ;  /* 0x0000763248747816 */ /* 0x042fe40000000074 */
[----:B------:R-:W-:Y:S02]  /*0720*/  SHF.L.U32 R117, R72, 0x10, RZ ;  /* 0x0000001048757819 */ /* 0x000fe400000006ff */
[----:B------:R-:W1:Y:S01]  /*0730*/  LDC.64 R72, c[0x0][0x3b0] ;  /* 0x0000ec00ff487b82 */ /* 0x000e620000000a00 */
[C---:B------:R-:W-:Y:S02]  /*0740*/  PRMT R119, R74.reuse, 0x7632, R119 ;  /* 0x000076324a777816 */ /* 0x040fe40000000077 */
[----:B------:R-:W-:Y:S02]  /*0750*/  SHF.L.U32 R147, R74, 0x10, RZ ;  /* 0x000000104a937819 */ /* 0x000fe400000006ff */
[----:B------:R-:W-:-:S02]  /*0760*/  PRMT R120, R75, 0x7632, R120 ;  /* 0x000076324b787816 */ /* 0x000fc40000000078 */
[----:B------:R-:W-:Y:S02]  /*0770*/  SHF.L.U32 R135, R75, 0x10, RZ ;  /* 0x000000104b877819 */ /* 0x000fe400000006ff */
[----:B------:R-:W2:Y:S01]  /*0780*/  @P0 LDC.64 R74, c[0x0][0x438] ;  /* 0x00010e00ff4a0b82 */ /* 0x000ea20000000a00 */
[C---:B---3--:R-:W-:Y:S02]  /*0790*/  PRMT R114, R80.reuse, 0x7632, R114 ;  /* 0x0000763250727816 */ /* 0x048fe40000000072 */
[----:B------:R-:W-:Y:S02]  /*07a0*/  SHF.L.U32 R125, R80, 0x10, RZ ;  /* 0x00000010507d7819 */ /* 0x000fe400000006ff */
[C---:B------:R-:W-:Y:S02]  /*07b0*/  PRMT R80, R81.reuse, 0x7632, R80 ;  /* 0x0000763251507816 */ /* 0x040fe40000000050 */
[----:B------:R-:W-:Y:S02]  /*07c0*/  SHF.L.U32 R121, R81, 0x10, RZ ;  /* 0x0000001051797819 */ /* 0x000fe400000006ff */
[----:B------:R-:W-:-:S02]  /*07d0*/  FSEL R124, R123, RZ, !P4 ;  /* 0x000000ff7b7c7208 */ /* 0x000fc40006000000 */
[----:B------:R-:W-:Y:S02]  /*07e0*/  PRMT R81, R82, 0x7632, R81 ;  /* 0x0000763252517816 */ /* 0x000fe40000000051 */
[----:B------:R-:W-:Y:S01]  /*07f0*/  SHF.L.U32 R114, R114, 0x10, RZ ;  /* 0x0000001072727819 */ /* 0x000fe200000006ff */
[----:B----4-:R-:W-:Y:S01]  /*0800*/  @P1 IMAD.WIDE R78, R110, 0x2, R78 ;  /* 0x000000026e4e1825 */ /* 0x010fe200078e024e */
[C---:B------:R-:W-:Y:S02]  /*0810*/  PRMT R158, R76.reuse, 0x7632, R158 ;  /* 0x000076324c9e7816 */ /* 0x040fe4000000009e */
[----:B------:R-:W-:Y:S01]  /*0820*/  SHF.L.U32 R137, R76, 0x10, RZ ;  /* 0x000000104c897819 */ /* 0x000fe200000006ff */
[----:B------:R-:W-:Y:S01]  /*0830*/  FADD.FTZ R115, -R124, R117 ;  /* 0x000000757c737221 */ /* 0x000fe20000010100 */
[----:B------:R-:W-:Y:S02]  /*0840*/  SHF.L.U32 R119, R119, 0x10, RZ ;  /* 0x0000001077777819 */ /* 0x000fe400000006ff */
[----:B------:R-:W-:-:S02]  /*0850*/  SHF.L.U32 R116, R116, 0x10, RZ ;  /* 0x0000001074747819 */ /* 0x000fc400000006ff */
[----:B------:R-:W-:Y:S02]  /*0860*/  SHF.L.U32 R82, R82, 0x10, RZ ;  /* 0x0000001052527819 */ /* 0x000fe400000006ff */
[----:B------:R-:W-:Y:S02]  /*0870*/  SHF.L.U32 R80, R80, 0x10, RZ ;  /* 0x0000001050507819 */ /* 0x000fe400000006ff */
[----:B------:R-:W-:Y:S01]  /*0880*/  SHF.L.U32 R81, R81, 0x10, RZ ;  /* 0x0000001051517819 */ /* 0x000fe200000006ff */
[----:B------:R-:W-:Y:S01]  /*0890*/  FADD.FTZ R127, -R124, R114 ;  /* 0x000000727c7f7221 */ /* 0x000fe20000010100 */
[----:B------:R-:W-:Y:S01]  /*08a0*/  SHF.L.U32 R158, R158, 0x10, RZ ;  /* 0x000000109e9e7819 */ /* 0x000fe200000006ff */
[----:B-----5:R-:W-:Y:S01]  /*08b0*/  FMUL.FTZ R114, R56, R137 ;  /* 0x0000008938727220 */ /* 0x020fe20000410000 */
[C---:B------:R-:W-:Y:S01]  /*08c0*/  FADD.FTZ R141, -R124.reuse, R119 ;  /* 0x000000777c8d7221 */ /* 0x040fe20000010100 */
[----:B------:R-:W-:Y:S01]  /*08d0*/  FADD.FTZ R139, -R124, R116 ;  /* 0x000000747c8b7221 */ /* 0x000fe20000010100 */
[----:B------:R-:W3:Y:S01]  /*08e0*/  @P1 LDG.E.U16 R152, desc[UR6][R78.64] ;  /* 0x000000064e981981 */ /* 0x000ee2000c1e1500 */
[----:B------:R-:W-:Y:S01]  /*08f0*/  FMUL.FTZ R115, R112, R115 ;  /* 0x0000007370737220 */ /* 0x000fe20000410000 */
[C---:B------:R-:W-:Y:S01]  /*0900*/  PRMT R122, R83.reuse, 0x7632, R122 ;  /* 0x00007632537a7816 */ /* 0x040fe2000000007a */
[C---:B------:R-:W-:Y:S01]  /*0910*/  FADD.FTZ R117, -R124.reuse, R82 ;  /* 0x000000527c757221 */ /* 0x040fe20000010100 */
[----:B------:R-:W-:Y:S01]  /*0920*/  SHF.L.U32 R155, R83, 0x10, RZ ;  /* 0x00000010539b7819 */ /* 0x000fe200000006ff */
[C---:B------:R-:W-:Y:S01]  /*0930*/  FADD.FTZ R123, -R124.reuse, R80 ;  /* 0x000000507c7b7221 */ /* 0x040fe20000010100 */
[----:B------:R-:W-:Y:S01]  /*0940*/  FADD.FTZ R119, -R124, R81 ;  /* 0x000000517c777221 */ /* 0x000fe20000010100 */
[----:B------:R-:W-:Y:S01]  /*0950*/  PRMT R154, R77, 0x7632, R154 ;  /* 0x000076324d9a7816 */ /* 0x000fe2000000009a */
[----:B-1----:R-:W-:Y:S01]  /*0960*/  IMAD.WIDE.U32 R82, R113, 0x8, R72 ;  /* 0x0000000871527825 */ /* 0x002fe200078e0048 */
[----:B------:R-:W-:-:S03]  /*0970*/  SHF.L.U32 R134, R77, 0x10, RZ ;  /* 0x000000104d867819 */ /* 0x000fc600000006ff */
[----:B------:R-:W-:Y:S01]  /*0980*/  FMUL.FTZ R132, R57, R158 ;  /* 0x0000009e39847220 */ /* 0x000fe20000410000 */
[----:B------:R-:W-:Y:S01]  /*0990*/  SHF.L.U32 R118, R118, 0x10, RZ ;  /* 0x0000001076767819 */ /* 0x000fe200000006ff */
[----:B------:R-:W-:-:S04]  /*09a0*/  IMAD.WIDE.U32 R80, R109, 0x8, R72 ;  /* 0x000000086d507825 */ /* 0x000fc800078e0048 */
[----:B------:R-:W-:Y:S01]  /*09b0*/  FADD.FTZ R73, RZ, R114 ;  /* 0x00000072ff497221 */ /* 0x000fe20000010000 */
[----:B------:R-:W-:Y:S01]  /*09c0*/  FADD.FTZ R149, -R124, R149 ;  /* 0x000000957c957221 */ /* 0x000fe20000010100 */
[----:B------:R-:W-:Y:S01]  /*09d0*/  FMUL.FTZ R139, R112, R139 ;  /* 0x0000008b708b7220 */ /* 0x000fe20000410000 */
[----:B------:R-:W-:Y:S01]  /*09e0*/  FFMA.FTZ R72, R115, R114, RZ ;  /* 0x0000007273487223 */ /* 0x000fe200000100ff */
[----:B--2---:R-:W-:Y:S01]  /*09f0*/  @P0 IMAD.WIDE.U32 R74, R113, 0x10, R74 ;  /* 0x00000010714a0825 */ /* 0x004fe200078e004a */
[----:B------:R-:W-:-:S03]  /*0a00*/  SHF.L.U32 R154, R154, 0x10, RZ ;  /* 0x000000109a9a7819 */ /* 0x000fc600000006ff */
[----:B------:R-:W-:Y:S01]  /*0a10*/  FMUL.FTZ R130, R58, R134 ;  /* 0x000000863a827220 */ /* 0x000fe20000410000 */
[----:B------:R-:W-:Y:S01]  /*0a20*/  FADD.FTZ R73, R73, R132 ;  /* 0x0000008449497221 */ /* 0x000fe20000010000 */
[----:B------:R-:W-:Y:S01]  /*0a30*/  FADD.FTZ R145, -R124, R118 ;  /* 0x000000767c917221 */ /* 0x000fe20000010100 */
[----:B------:R-:W-:Y:S01]  /*0a40*/  FMUL.FTZ R149, R112, R149 ;  /* 0x0000009570957220 */ /* 0x000fe20000410000 */
[----:B------:R-:W-:Y:S01]  /*0a50*/  FFMA.FTZ R72, R139, R132, R72 ;  /* 0x000000848b487223 */ /* 0x000fe20000010048 */
[----:B------:R1:W5:Y:S01]  /*0a60*/  @P0 LDG.E.128 R60, desc[UR6][R74.64] ;  /* 0x000000064a3c0981 */ /* 0x000362000c1e1d00 */
[----:B------:R-:W-:Y:S01]  /*0a70*/  FMUL.FTZ R131, R59, R154 ;  /* 0x0000009a3b837220 */ /* 0x000fe20000410000 */
[----:B------:R-:W-:Y:S01]  /*0a80*/  FADD.FTZ R147, -R124, R147 ;  /* 0x000000937c937221 */ /* 0x000fe20000010100 */
[----:B------:R-:W-:Y:S01]  /*0a90*/  FMUL.FTZ R145, R112, R145 ;  /* 0x0000009170917220 */ /* 0x000fe20000410000 */
[----:B------:R-:W-:Y:S01]  /*0aa0*/  FFMA.FTZ R72, R149, R130, R72 ;  /* 0x0000008295487223 */ /* 0x000fe20000010048 */
[----:B------:R-:W-:Y:S01]  /*0ab0*/  SHF.L.U32 R156, R156, 0x10, RZ ;  /* 0x000000109c9c7819 */ /* 0x000fe200000006ff */
[----:B------:R-:W-:Y:S01]  /*0ac0*/  FMUL.FTZ R133, R52, R136 ;  /* 0x0000008834857220 */ /* 0x000fe20000410000 */
[----:B------:R-:W-:Y:S01]  /*0ad0*/  SHF.L.U32 R120, R120, 0x10, RZ ;  /* 0x0000001078787819 */ /* 0x000fe200000006ff */
[----:B------:R-:W-:Y:S01]  /*0ae0*/  FADD.FTZ R135, -R124, R135 ;  /* 0x000000877c877221 */ /* 0x000fe20000010100 */
[C---:B------:R-:W-:Y:S01]  /*0af0*/  FMUL.FTZ R141, R112.reuse, R141 ;  /* 0x0000008d708d7220 */ /* 0x040fe20000410000 */
[----:B-1----:R-:W-:Y:S01]  /*0b00*/  FADD.FTZ R74, R73, R130 ;  /* 0x00000082494a7221 */ /* 0x002fe20000010000 */
[----:B------:R-:W-:Y:S01]  /*0b10*/  FMUL.FTZ R147, R112, R147 ;  /* 0x0000009370937220 */ /* 0x000fe20000410000 */
[----:B------:R-:W-:Y:S01]  /*0b20*/  FFMA.FTZ R72, R145, R131, R72 ;  /* 0x0000008391487223 */ /* 0x000fe20000010048 */
[----:B------:R-:W-:Y:S01]  /*0b30*/  SHF.L.U32 R157, R157, 0x10, RZ ;  /* 0x000000109d9d7819 */ /* 0x000fe200000006ff */
        /* <DEDUP_REMOVED lines=8> */
[----:B------:R-:W-:Y:S01]  /*0bc0*/  FADD.FTZ R73, R73, R138 ;  /* 0x0000008a49497221 */ /* 0x000fe20000010000 */
        /* <DEDUP_REMOVED lines=12> */
[----:B------:R-:W-:Y:S01]  /*0c90*/  SHF.L.U32 R122, R122, 0x10, RZ ;  /* 0x000000107a7a7819 */ /* 0x000fe200000006ff */
[----:B------:R-:W-:Y:S01]  /*0ca0*/  FMUL.FTZ R126, R49, R159 ;  /* 0x0000009f317e7220 */ /* 0x000fe20000410000 */
[C---:B------:R-:W-:Y:S01]  /*0cb0*/  PRMT R160, R85.reuse, 0x7632, R160 ;  /* 0x0000763255a07816 */ /* 0x040fe200000000a0 */
[----:B------:R-:W-:Y:S01]  /*0cc0*/  FADD.FTZ R73, R74, R129 ;  /* 0x000000814a497221 */ /* 0x000fe20000010000 */
[----:B------:R-:W-:Y:S01]  /*0cd0*/  SHF.L.U32 R148, R85, 0x10, RZ ;  /* 0x0000001055947819 */ /* 0x000fe200000006ff */
[----:B------:R-:W-:Y:S01]  /*0ce0*/  FADD.FTZ R121, -R124, R121 ;  /* 0x000000797c797221 */ /* 0x000fe20000010100 */
[----:B------:R-:W-:Y:S01]  /*0cf0*/  FMUL.FTZ R127, R112, R127 ;  /* 0x0000007f707f7220 */ /* 0x000fe20000410000 */
[----:B------:R-:W-:Y:S01]  /*0d00*/  FFMA.FTZ R72, R128, R129, R75 ;  /* 0x0000008180487223 */ /* 0x000fe2000001004b */
[C---:B------:R-:W-:Y:S01]  /*0d10*/  FADD.FTZ R155, -R124.reuse, R155 ;  /* 0x0000009b7c9b7221 */ /* 0x040fe20000010100 */
[----:B------:R-:W-:Y:S01]  /*0d20*/  FADD.FTZ R153, -R124, R122 ;  /* 0x0000007a7c997221 */ /* 0x000fe20000010100 */
[----:B------:R-:W-:Y:S01]  /*0d30*/  SHF.L.U32 R160, R160, 0x10, RZ ;  /* 0x00000010a0a07819 */ /* 0x000fe200000006ff */
[----:B------:R-:W-:Y:S01]  /*0d40*/  FADD.FTZ R74, R73, R126 ;  /* 0x0000007e494a7221 */ /* 0x000fe20000010000 */
[----:B------:R-:W-:Y:S01]  /*0d50*/  FMUL.FTZ R125, R50, R148 ;  /* 0x00000094327d7220 */ /* 0x000fe20000410000 */
[----:B------:R-:W-:Y:S01]  /*0d60*/  FMUL.FTZ R124, R112, R121 ;  /* 0x00000079707c7220 */ /* 0x000fe20000410000 */
[----:B------:R-:W-:Y:S01]  /*0d70*/  FFMA.FTZ R73, R127, R126, R72 ;  /* 0x0000007e7f497223 */ /* 0x000fe20000010048 */
[C---:B------:R-:W-:Y:S01]  /*0d80*/  PRMT R161, R86.reuse, 0x7632, R161 ;  /* 0x0000763256a17816 */ /* 0x040fe200000000a1 */
[----:B------:R-:W-:Y:S01]  /*0d90*/  FMUL.FTZ R122, R51, R160 ;  /* 0x000000a0337a7220 */ /* 0x000fe20000410000 */
[----:B------:R-:W-:Y:S01]  /*0da0*/  SHF.L.U32 R150, R86, 0x10, RZ ;  /* 0x0000001056967819 */ /* 0x000fe200000006ff */
[----:B------:R-:W-:Y:S01]  /*0db0*/  FADD.FTZ R75, R74, R125 ;  /* 0x0000007d4a4b7221 */ /* 0x000fe20000010000 */
[----:B------:R-:W-:Y:S01]  /*0dc0*/  FMUL.FTZ R123, R112, R123 ;  /* 0x0000007b707b7220 */ /* 0x000fe20000410000 */
[----:B------:R-:W-:Y:S01]  /*0dd0*/  FFMA.FTZ R72, R124, R125, R73 ;  /* 0x0000007d7c487223 */ /* 0x000fe20000010049 */
[----:B------:R-:W-:Y:S01]  /*0de0*/  SHF.L.U32 R161, R161, 0x10, RZ ;  /* 0x00000010a1a17819 */ /* 0x000fe200000006ff */
[----:B------:R-:W-:Y:S01]  /*0df0*/  FMUL.FTZ R121, R44, R150 ;  /* 0x000000962c797220 */ /* 0x000fe20000410000 */
[----:B------:R-:W-:Y:S01]  /*0e00*/  FADD.FTZ R74, R75, R122 ;  /* 0x0000007a4b4a7221 */ /* 0x000fe20000010000 */
[C---:B------:R-:W-:Y:S01]  /*0e10*/  FMUL.FTZ R120, R112.reuse, R117 ;  /* 0x0000007570787220 */ /* 0x040fe20000410000 */
        /* <DEDUP_REMOVED lines=10> */
[----:B------:R-:W-:Y:S01]  /*0ec0*/  FFMA.FTZ R75, R119, R117, R72 ;  /* 0x00000075774b7223 */ /* 0x000fe20000010048 */
[----:B------:R-:W-:Y:S01]  /*0ed0*/  FMUL.FTZ R116, R46, R151 ;  /* 0x000000972e747220 */ /* 0x000fe20000410000 */
[----:B------:R-:W-:Y:S01]  /*0ee0*/  FMUL.FTZ R85, R112, R153 ;  /* 0x0000009970557220 */ /* 0x000fe20000410000 */
[----:B------:R-:W-:Y:S01]  /*0ef0*/  FMUL.FTZ R84, R47, R162 ;  /* 0x000000a22f547220 */ /* 0x000fe20000410000 */
[----:B------:R-:W1:Y:S01]  /*0f00*/  @P0 LDC.64 R76, c[0x0][0x438] ;  /* 0x00010e00ff4c0b82 */ /* 0x000e620000000a00 */
[----:B------:R-:W-:Y:S01]  /*0f10*/  FADD.FTZ R73, R73, R116 ;  /* 0x0000007449497221 */ /* 0x000fe20000010000 */
[----:B------:R-:W-:Y:S01]  /*0f20*/  FFMA.FTZ R72, R118, R116, R75 ;  /* 0x0000007476487223 */ /* 0x000fe2000001004b */
[----:B------:R-:W5:Y:S02]  /*0f30*/  LDG.E.64 R82, desc[UR6][R82.64] ;  /* 0x0000000652527981 */ /* 0x000f64000c1e1b00 */
[----:B------:R-:W-:Y:S01]  /*0f40*/  FADD.FTZ R73, R73, R84 ;  /* 0x0000005449497221 */ /* 0x000fe20000010000 */
[----:B------:R-:W-:Y:S01]  /*0f50*/  FFMA.FTZ R72, R85, R84, R72 ;  /* 0x0000005455487223 */ /* 0x000fe20000010048 */
[----:B------:R-:W5:Y:S04]  /*0f60*/  LDG.E.64 R80, desc[UR6][R80.64] ;  /* 0x0000000650507981 */ /* 0x000f68000c1e1b00 */
[----:B------:R-:W2:Y:S04]  /*0f70*/  SHFL.DOWN PT, R74, R73, 0x10, 0x1f ;  /* 0x0a001f00494a7f89 */ /* 0x000ea800000e0000 */
[----:B------:R-:W4:Y:S01]  /*0f80*/  SHFL.DOWN PT, R75, R72, 0x10, 0x1f ;  /* 0x0a001f00484b7f89 */ /* 0x000f2200000e0000 */
[----:B-1----:R-:W-:-:S05]  /*0f90*/  @P0 IMAD.WIDE.U32 R76, R109, 0x10, R76 ;  /* 0x000000106d4c0825 */ /* 0x002fca00078e004c */
[----:B------:R1:W5:Y:S01]  /*0fa0*/  @P0 LDG.E.128 R64, desc[UR6][R76.64] ;  /* 0x000000064c400981 */ /* 0x000362000c1e1d00 */
[----:B--2---:R-:W-:Y:S01]  /*0fb0*/  FADD.FTZ R74, R73, R74 ;  /* 0x0000004a494a7221 */ /* 0x004fe20000010000 */
[----:B----4-:R-:W-:-:S04]  /*0fc0*/  FADD.FTZ R75, R72, R75 ;  /* 0x0000004b484b7221 */ /* 0x010fc80000010000 */
[----:B-1----:R-:W1:Y:S04]  /*0fd0*/  SHFL.DOWN PT, R77, R74, 0x8, 0x1f ;  /* 0x09001f004a4d7f89 */ /* 0x002e6800000e0000 */
[----:B------:R-:W2:Y:S01]  /*0fe0*/  SHFL.DOWN PT, R76, R75, 0x8, 0x1f ;  /* 0x09001f004b4c7f89 */ /* 0x000ea200000e0000 */
[----:B-1----:R-:W-:Y:S01]  /*0ff0*/  FADD.FTZ R77, R74, R77 ;  /* 0x0000004d4a4d7221 */ /* 0x002fe20000010000 */
[----:B--2---:R-:W-:-:S04]  /*1000*/  FADD.FTZ R76, R75, R76 ;  /* 0x0000004c4b4c7221 */ /* 0x004fc80000010000 */
[----:B------:R-:W1:Y:S04]  /*1010*/  SHFL.DOWN PT, R78, R77, 0x4, 0x1f ;  /* 0x08801f004d4e7f89 */ /* 0x000e6800000e0000 */
[----:B------:R-:W2:Y:S01]  /*1020*/  SHFL.DOWN PT, R79, R76, 0x4, 0x1f ;  /* 0x08801f004c4f7f89 */ /* 0x000ea200000e0000 */
[----:B------:R-:W4:Y:S01]  /*1030*/  S2R R87, SR_CgaCtaId ;  /* 0x0000000000577919 */ /* 0x000f220000008800 */
[----:B-1----:R-:W-:Y:S01]  /*1040*/  FADD.FTZ R78, R77, R78 ;  /* 0x0000004e4d4e7221 */ /* 0x002fe20000010000 */
[----:B--2---:R-:W-:-:S04]  /*1050*/  FADD.FTZ R79, R76, R79 ;  /* 0x0000004f4c4f7221 */ /* 0x004fc80000010000 */
[----:B------:R-:W1:Y:S04]  /*1060*/  SHFL.DOWN PT, R73, R78, 0x2, 0x1f ;  /* 0x08401f004e497f89 */ /* 0x000e6800000e0000 */
[----:B------:R-:W2:Y:S01]  /*1070*/  SHFL.DOWN PT, R72, R79, 0x2, 0x1f ;  /* 0x08401f004f487f89 */ /* 0x000ea200000e0000 */
[----:B------:R-:W-:-:S04]  /*1080*/  MOV R74, 0x400 ;  /* 0x00000400004a7802 */ /* 0x000fc80000000f00 */
[----:B----4-:R-:W-:Y:S02]  /*1090*/  LEA R74, R87, R74, 0x18 ;  /* 0x0000004a574a7211 */ /* 0x010fe400078ec0ff */
[----:B------:R-:W-:Y:S01]  /*10a0*/  PLOP3.LUT P0, PT, PT, PT, PT, 0x80, 0x8 ;  /* 0x000000000008781c */ /* 0x000fe20003f0f070 */
[----:B-1----:R-:W-:Y:S01]  /*10b0*/  FADD.FTZ R73, R78, R73 ;  /* 0x000000494e497221 */ /* 0x002fe20000010000 */
[----:B--2---:R-:W-:-:S04]  /*10c0*/  FADD.FTZ R72, R79, R72 ;  /* 0x000000484f487221 */ /* 0x004fc80000010000 */
[----:B------:R-:W1:Y:S04]  /*10d0*/  SHFL.DOWN PT, R86, R73, 0x1, 0x1f ;  /* 0x08201f0049567f89 */ /* 0x000e6800000e0000 */
[----:B------:R-:W2:Y:S01]  /*10e0*/  SHFL.DOWN PT, R87, R72, 0x1, 0x1f ;  /* 0x08201f0048577f89 */ /* 0x000ea200000e0000 */
[----:B------:R-:W-:Y:S02]  /*10f0*/  @!P2 PLOP3.LUT P0, PT, P3, PT, PT, 0x80, 0x8 ;  /* 0x000000000008a81c */ /* 0x000fe40001f0f070 */
[----:B------:R-:W-:Y:S02]  /*1100*/  IADD3 R155, PT, PT, R74, 0x2020, RZ ;  /* 0x000020204a9b7810 */ /* 0x000fe40007ffe0ff */
[----:B0-----:R-:W-:Y:S02]  /*1110*/  @!P2 SHF.R.U32.HI R76, RZ, 0x2, R97 ;  /* 0x00000002ff4ca819 */ /* 0x001fe40000011661 */
[----:B------:R-:W-:-:S02]  /*1120*/  @!P2 MOV R75, R155 ;  /* 0x0000009b004ba202 */ /* 0x000fc40000000f00 */
[----:B------:R-:W-:-:S05]  /*1130*/  @!P2 LOP3.LUT R76, R76, 0x18, RZ, 0xc0, !PT ;  /* 0x000000184c4ca812 */ /* 0x000fca00078ec0ff */
[----:B------:R-:W-:-:S04]  /*1140*/  @!P0 IADD3 R75, PT, PT, R74, 0x2000, RZ ;  /* 0x000020004a4b8810 */ /* 0x000fc80007ffe0ff */
[----:B------:R-:W-:Y:S01]  /*1150*/  @!P2 IADD3 R153, PT, PT, R76, R75, RZ ;  /* 0x0000004b4c99a210 */ /* 0x000fe20007ffe0ff */
[----:B-1----:R-:W-:Y:S01]  /*1160*/  FADD.FTZ R86, R73, R86 ;  /* 0x0000005649567221 */ /* 0x002fe20000010000 */
[----:B--2---:R-:W-:-:S05]  /*1170*/  FADD.FTZ R87, R72, R87 ;  /* 0x0000005748577221 */ /* 0x004fca0000010000 */
        /* <DEDUP_REMOVED lines=62> */
[C---:B-----5:R-:W-:Y:S01]  /*1560*/  LOP3.LUT P6, RZ, R82.reuse, 0xff0000, RZ, 0xc0, !PT ;  /* 0x00ff000052ff7812 */ /* 0x060fe200078cc0ff */
[-CC-:B------:R-:W-:Y:S01]  /*1570*/  FFMA.FTZ R144, R147, R137.reuse, R134.reuse ;  /* 0x0000008993907223 */ /* 0x180fe20000010086 */
[----:B------:R-:W-:Y:S01]  /*1580*/  LOP3.LUT P2, RZ, R82, 0xff000000, RZ, 0xc0, !PT ;  /* 0xff00000052ff7812 */ /* 0x000fe2000784c0ff */
[----:B------:R-:W-:Y:S01]  /*1590*/  FADD.FTZ R149, R130, -R149 ;  /* 0x8000009582957221 */ /* 0x000fe20000010000 */
[-CC-:B------:R-:W-:Y:S01]  /*15a0*/  FFMA.FTZ R86, R145, R137.reuse, R134.reuse ;  /* 0x0000008991567223 */ /* 0x180fe20000010086 */
[----:B------:R-:W-:Y:S01]  /*15b0*/  LOP3.LUT P5, RZ, R83, 0xff, RZ, 0xc0, !PT ;  /* 0x000000ff53ff7812 */ /* 0x000fe200078ac0ff */
[----:B------:R-:W-:Y:S01]  /*15c0*/  FFMA.FTZ R135, R135, R137, R134 ;  /* 0x0000008987877223 */ /* 0x000fe20000010086 */
[----:B------:R-:W-:Y:S01]  /*15d0*/  FMUL.FTZ R149, R112, R149 ;  /* 0x0000009570957220 */ /* 0x000fe20000410000 */
[----:B------:R-:W-:Y:S01]  /*15e0*/  FADD.FTZ R87, R133, -R144 ;  /* 0x8000009085577221 */ /* 0x000fe20000010000 */
[----:B------:R-:W-:Y:S01]  /*15f0*/  FADD.FTZ R79, R131, -R86 ;  /* 0x80000056834f7221 */ /* 0x000fe20000010000 */
[----:B------:R-:W-:Y:S01]  /*1600*/  FADD.FTZ R145, R142, -R135 ;  /* 0x800000878e917221 */ /* 0x000fe20000010000 */
[-C--:B------:R-:W-:Y:S01]  /*1610*/  FMUL.FTZ R149, R149, R136.reuse ;  /* 0x0000008895957220 */ /* 0x080fe20000410000 */
[----:B------:R-:W-:Y:S01]  /*1620*/  LOP3.LUT P4, RZ, R83, 0xff0000, RZ, 0xc0, !PT ;  /* 0x00ff000053ff7812 */ /* 0x000fe2000788c0ff */
[C---:B------:R-:W-:Y:S01]  /*1630*/  FMUL.FTZ R87, R112.reuse, R87 ;  /* 0x0000005770577220 */ /* 0x040fe20000410000 */
[----:B------:R-:W-:Y:S01]  /*1640*/  @P6 SHF.L.U32 R78, R73, 0x10, RZ ;  /* 0x00000010494e6819 */ /* 0x000fe200000006ff */
[C---:B------:R-:W-:Y:S01]  /*1650*/  FMUL.FTZ R79, R112.reuse, R79 ;  /* 0x0000004f704f7220 */ /* 0x040fe20000410000 */
[----:B------:R-:W-:Y:S01]  /*1660*/  FMUL.FTZ R149, R149, UR4 ;  /* 0x0000000495957c20 */ /* 0x000fe20008410000 */
[----:B------:R-:W-:Y:S01]  /*1670*/  FMUL.FTZ R145, R112, R145 ;  /* 0x0000009170917220 */ /* 0x000fe20000410000 */
[----:B------:R-:W-:Y:S01]  /*1680*/  @P2 PRMT R73, R73, 0x7632, R73 ;  /* 0x0000763249492816 */ /* 0x000fe20000000049 */
[----:B------:R-:W-:Y:S01]  /*1690*/  FMUL.FTZ R87, R87, R136 ;  /* 0x0000008857577220 */ /* 0x000fe20000410000 */
[----:B------:R-:W-:-:S02]  /*16a0*/  HFMA2 R130, -RZ, RZ, 0, 0 ;  /* 0x00000000ff827431 */ /* 0x000fc400000001ff */
[----:B------:R-:W-:Y:S01]  /*16b0*/  FMUL.FTZ R79, R79, R136 ;  /* 0x000000884f4f7220 */ /* 0x000fe20000410000 */
[----:B------:R-:W-:Y:S01]  /*16c0*/  @P6 FMUL.FTZ R130, R149, R78 ;  /* 0x0000004e95826220 */ /* 0x000fe20000410000 */
[----:B------:R-:W-:Y:S01]  /*16d0*/  FMUL.FTZ R145, R145, R136 ;  /* 0x0000008891917220 */ /* 0x000fe20000410000 */
[----:B------:R-:W-:Y:S01]  /*16e0*/  @P5 SHF.L.U32 R78, R74, 0x10, RZ ;  /* 0x000000104a4e5819 */ /* 0x000fe200000006ff */
[----:B------:R-:W-:Y:S01]  /*16f0*/  FMUL.FTZ R87, R87, UR4 ;  /* 0x0000000457577c20 */ /* 0x000fe20008410000 */
[----:B------:R-:W-:Y:S01]  /*1700*/  @P2 SHF.L.U32 R73, R73, 0x10, RZ ;  /* 0x0000001049492819 */ /* 0x000fe200000006ff */
[----:B------:R-:W-:Y:S01]  /*1710*/  FMUL.FTZ R86, R79, UR4 ;  /* 0x000000044f567c20 */ /* 0x000fe20008410000 */
[----:B------:R-:W-:Y:S01]  /*1720*/  FMUL.FTZ R145, R145, UR4 ;  /* 0x0000000491917c20 */ /* 0x000fe20008410000 */
[----:B------:R-:W-:Y:S01]  /*1730*/  HFMA2 R133, -RZ, RZ, 0, 0 ;  /* 0x00000000ff857431 */ /* 0x000fe200000001ff */
[----:B------:R-:W-:Y:S01]  /*1740*/  @P4 SHF.L.U32 R79, R75, 0x10, RZ ;  /* 0x000000104b4f4819 */ /* 0x000fe200000006ff */
[----:B------:R-:W-:Y:S01]  /*1750*/  @P5 FMUL.FTZ R133, R87, R78 ;  /* 0x0000004e57855220 */ /* 0x000fe20000410000 */
[----:B------:R-:W-:Y:S01]  /*1760*/  MOV R131, RZ ;  /* 0x000000ff00837202 */ /* 0x000fe20000000f00 */
[----:B------:R-:W-:Y:S01]  /*1770*/  @P2 FMUL.FTZ R131, R86, R73 ;  /* 0x0000004956832220 */ /* 0x000fe20000410000 */
[----:B------:R-:W-:Y:S01]  /*1780*/  FMUL.FTZ R78, R31, R86 ;  /* 0x000000561f4e7220 */ /* 0x000fe20000410000 */
[----:B------:R-:W-:Y:S01]  /*1790*/  FMUL.FTZ R86, R34, R145 ;  /* 0x0000009122567220 */ /* 0x000fe20000410000 */
[----:B------:R-:W-:Y:S01]  /*17a0*/  MOV R135, RZ ;  /* 0x000000ff00877202 */ /* 0x000fe20000000f00 */
[----:B------:R-:W-:Y:S01]  /*17b0*/  FMUL.FTZ R73, R30, R149 ;  /* 0x000000951e497220 */ /* 0x000fe20000410000 */
[----:B------:R-:W-:Y:S01]  /*17c0*/  @P4 FMUL.FTZ R135, R145, R79 ;  /* 0x0000004f91874220 */ /* 0x000fe20000410000 */
[----:B------:R-:W-:Y:S01]  /*17d0*/  FMUL.FTZ R79, R32, R87 ;  /* 0x00000057204f7220 */ /* 0x000fe20000410000 */
[----:B------:R-:W-:Y:S01]  /*17e0*/  FSEL R78, R78, RZ, P2 ;  /* 0x000000ff4e4e7208 */ /* 0x000fe20001000000 */
[-CC-:B------:R-:W-:Y:S01]  /*17f0*/  FFMA.FTZ R143, R143, R137.reuse, R134.reuse ;  /* 0x000000898f8f7223 */ /* 0x180fe20000010086 */
[----:B------:R-:W-:Y:S01]  /*1800*/  FSEL R86, R86, RZ, P4 ;  /* 0x000000ff56567208 */ /* 0x000fe20002000000 */
[-CC-:B------:R-:W-:Y:S01]  /*1810*/  FFMA.FTZ R141, R141, R137.reuse, R134.reuse ;  /* 0x000000898d8d7223 */ /* 0x180fe20000010086 */
[----:B------:R-:W-:Y:S01]  /*1820*/  ISETP.GE.U32.AND P2, PT, R82, RZ, PT ;  /* 0x000000ff5200720c */ /* 0x000fe20003f46070 */
[----:B------:R-:W-:Y:S01]  /*1830*/  FADD.FTZ R143, R140, -R143 ;  /* 0x8000008f8c8f7221 */ /* 0x000fe20000010000 */
[----:B------:R-:W-:Y:S01]  /*1840*/  LOP3.LUT P4, RZ, R82, 0xff00, RZ, 0xc0, !PT ;  /* 0x0000ff0052ff7812 */ /* 0x000fe2000788c0ff */
[--C-:B------:R-:W-:Y:S01]  /*1850*/  FFMA.FTZ R115, R115, R137, R134.reuse ;  /* 0x0000008973737223 */ /* 0x100fe20000010086 */
[----:B------:R-:W-:Y:S01]  /*1860*/  FSEL R73, R73, RZ, P6 ;  /* 0x000000ff49497208 */ /* 0x000fe20003000000 */
[----:B------:R-:W-:Y:S01]  /*1870*/  FMUL.FTZ R143, R112, R143 ;  /* 0x0000008f708f7220 */ /* 0x000fe20000410000 */
[----:B------:R-:W-:Y:S01]  /*1880*/  LOP3.LUT P6, RZ, R83, 0xff00, RZ, 0xc0, !PT ;  /* 0x0000ff0053ff7812 */ /* 0x000fe200078cc0ff */
[----:B------:R-:W-:Y:S01]  /*1890*/  FFMA.FTZ R139, R139, R137, R134 ;  /* 0x000000898b8b7223 */ /* 0x000fe20000010086 */
[----:B------:R-:W-:Y:S01]  /*18a0*/  FSEL R79, R79, RZ, P5 ;  /* 0x000000ff4f4f7208 */ /* 0x000fe20002800000 */
[----:B------:R-:W-:Y:S01]  /*18b0*/  FADD.FTZ R141, R138, -R141 ;  /* 0x8000008d8a8d7221 */ /* 0x000fe20000010000 */
[----:B------:R-:W-:Y:S01]  /*18c0*/  LOP3.LUT P5, RZ, R82, 0xff, RZ, 0xc0, !PT ;  /* 0x000000ff52ff7812 */ /* 0x000fe200078ac0ff */
[----:B------:R-:W-:Y:S01]  /*18d0*/  FADD.FTZ R115, R114, -R115 ;  /* 0x8000007372737221 */ /* 0x000fe20000010000 */
[----:B------:R-:W-:Y:S01]  /*18e0*/  ISETP.GE.U32.AND.EX P2, PT, R83, 0x1000000, PT, P2 ;  /* 0x010000005300780c */ /* 0x000fe20003f46120 */
[-C--:B------:R-:W-:Y:S01]  /*18f0*/  FMUL.FTZ R143, R143, R136.reuse ;  /* 0x000000888f8f7220 */ /* 0x080fe20000410000 */
[----:B------:R-:W-:Y:S01]  /*1900*/  FADD.FTZ R139, R132, -R139 ;  /* 0x8000008b848b7221 */ /* 0x000fe20000010000 */
[----:B------:R-:W-:Y:S01]  /*1910*/  @P4 PRMT R75, R72, 0x7632, R75 ;  /* 0x00007632484b4816 */ /* 0x000fe2000000004b */
[C---:B------:R-:W-:Y:S01]  /*1920*/  FMUL.FTZ R141, R112.reuse, R141 ;  /* 0x0000008d708d7220 */ /* 0x040fe20000410000 */
[----:B------:R-:W-:Y:S01]  /*1930*/  FMUL.FTZ R115, R112, R115 ;  /* 0x0000007370737220 */ /* 0x000fe20000410000 */
[----:B------:R-:W-:Y:S01]  /*1940*/  FMUL.FTZ R143, R143, UR4 ;  /* 0x000000048f8f7c20 */ /* 0x000fe20008410000 */
[----:B------:R-:W-:Y:S01]  /*1950*/  @P6 PRMT R82, R74, 0x7632, R82 ;  /* 0x000076324a526816 */ /* 0x000fe20000000052 */
[----:B------:R-:W-:Y:S01]  /*1960*/  FMUL.FTZ R139, R112, R139 ;  /* 0x0000008b708b7220 */ /* 0x000fe20000410000 */
[----:B------:R-:W-:Y:S01]  /*1970*/  MOV R138, RZ ;  /* 0x000000ff008a7202 */ /* 0x000fe20000000f00 */
[-C--:B------:R-:W-:Y:S01]  /*1980*/  FMUL.FTZ R141, R141, R136.reuse ;  /* 0x000000888d8d7220 */ /* 0x080fe20000410000 */
[----:B------:R-:W-:Y:S01]  /*1990*/  @P5 SHF.L.U32 R74, R72, 0x10, RZ ;  /* 0x00000010484a5819 */ /* 0x000fe200000006ff */
[----:B------:R-:W-:Y:S01]  /*19a0*/  FMUL.FTZ R115, R115, R136 ;  /* 0x0000008873737220 */ /* 0x000fe20000410000 */
[----:B------:R-:W-:Y:S01]  /*19b0*/  @P2 PRMT R72, R75, 0x7632, R72 ;  /* 0x000076324b482816 */ /* 0x000fe20000000048 */
[----:B------:R-:W-:Y:S01]  /*19c0*/  FMUL.FTZ R141, R141, UR4 ;  /* 0x000000048d8d7c20 */ /* 0x000fe20008410000 */
[----:B------:R-:W-:Y:S01]  /*19d0*/  @P6 SHF.L.U32 R82, R82, 0x10, RZ ;  /* 0x0000001052526819 */ /* 0x000fe200000006ff */
[----:B------:R-:W-:Y:S01]  /*19e0*/  FMUL.FTZ R115, R115, UR4 ;  /* 0x0000000473737c20 */ /* 0x000fe20008410000 */
[----:B------:R-:W-:Y:S01]  /*19f0*/  @P2 SHF.L.U32 R72, R72, 0x10, RZ ;  /* 0x0000001048482819 */ /* 0x000fe200000006ff */
[----:B------:R-:W-:Y:S01]  /*1a00*/  HFMA2 R132, -RZ, RZ, 0, 0 ;  /* 0x00000000ff847431 */ /* 0x000fe200000001ff */
[----:B------:R-:W-:Y:S01]  /*1a10*/  @P4 SHF.L.U32 R75, R75, 0x10, RZ ;  /* 0x000000104b4b4819 */ /* 0x000fe200000006ff */
[----:B------:R-:W-:-:S02]  /*1a20*/  HFMA2 R140, -RZ, RZ, 0, 0 ;  /* 0x00000000ff8c7431 */ /* 0x000fc400000001ff */
[----:B------:R-:W-:Y:S01]  /*1a30*/  @P6 FMUL.FTZ R132, R141, R82 ;  /* 0x000000528d846220 */ /* 0x000fe20000410000 */
[----:B------:R-:W-:Y:S01]  /*1a40*/  @P2 FMUL.FTZ R138, R143, R72 ;  /* 0x000000488f8a2220 */ /* 0x000fe20000410000 */
[----:B------:R-:W-:Y:S01]  /*1a50*/  FMUL.FTZ R72, R139, R136 ;  /* 0x000000888b487220 */ /* 0x000fe20000410000 */
[----:B------:R-:W-:Y:S01]  /*1a60*/  @P5 FMUL.FTZ R140, R115, R74 ;  /* 0x0000004a738c5220 */ /* 0x000fe20000410000 */
[----:B------:R-:W-:Y:S01]  /*1a70*/  FMUL.FTZ R83, R35, R143 ;  /* 0x0000008f23537220 */ /* 0x000fe20000410000 */
[----:B------:R-:W-:Y:S01]  /*1a80*/  FMUL.FTZ R82, R33, R141 ;  /* 0x0000008d21527220 */ /* 0x000fe20000410000 */
[----:B------:R-:W-:Y:S01]  /*1a90*/  FMUL.FTZ R114, R72, UR4 ;  /* 0x0000000448727c20 */ /* 0x000fe20008410000 */
[----:B------:R-:W-:Y:S01]  /*1aa0*/  FMUL.FTZ R72, R28, R115 ;  /* 0x000000731c487220 */ /* 0x000fe20000410000 */
[----:B------:R-:W-:Y:S02]  /*1ab0*/  MOV R139, RZ ;  /* 0x000000ff008b7202 */ /* 0x000fe40000000f00 */
[----:B------:R-:W-:Y:S01]  /*1ac0*/  FMUL.FTZ R74, R29, R114 ;  /* 0x000000721d4a7220 */ /* 0x000fe20000410000 */
[----:B------:R-:W-:Y:S01]  /*1ad0*/  @P4 FMUL.FTZ R139, R114, R75 ;  /* 0x0000004b728b4220 */ /* 0x000fe20000410000 */
        /* <DEDUP_REMOVED lines=9> */
.L_x_1931:
[-CC-:B------:R-:W-:Y:S01]  /*1b70*/  FFMA.FTZ R149, R149, R137.reuse, R134.reuse ;  /* 0x0000008995957223 */ /* 0x180fe20000010086 */
[C---:B-----5:R-:W-:Y:S01]  /*1b80*/  LOP3.LUT P6, RZ, R82.reuse, 0xff0000, RZ, 0xc0, !PT ;  /* 0x00ff000052ff7812 */ /* 0x060fe200078cc0ff */
[-CC-:B------:R-:W-:Y:S01]  /*1b90*/  FFMA.FTZ R78, R145, R137.reuse, R134.reuse ;  /* 0x00000089914e7223 */ /* 0x180fe20000010086 */
[----:B------:R-:W-:Y:S01]  /*1ba0*/  LOP3.LUT P2, RZ, R82, 0xff000000, RZ, 0xc0, !PT ;  /* 0xff00000052ff7812 */ /* 0x000fe2000784c0ff */
[----:B------:R-:W-:Y:S01]  /*1bb0*/  FADD.FTZ R69, R130, -R149 ;  /* 0x8000009582457221 */ /* 0x000fe20000010000 */
[-CC-:B------:R-:W-:Y:S01]  /*1bc0*/  FFMA.FTZ R135, R135, R137.reuse, R134.reuse ;  /* 0x0000008987877223 */ /* 0x180fe20000010086 */
[----:B------:R-:W-:Y:S01]  /*1bd0*/  FFMA.FTZ R86, R147, R137, R134 ;  /* 0x0000008993567223 */ /* 0x000fe20000010086 */
[----:B------:R-:W-:Y:S01]  /*1be0*/  FADD.FTZ R71, R131, -R78 ;  /* 0x8000004e83477221 */ /* 0x000fe20000010000 */
[----:B------:R-:W-:Y:S01]  /*1bf0*/  FMUL.FTZ R69, R112, R69 ;  /* 0x0000004570457220 */ /* 0x000fe20000410000 */
[----:B------:R-:W-:Y:S01]  /*1c00*/  LOP3.LUT P5, RZ, R83, 0xff, RZ, 0xc0, !PT ;  /* 0x000000ff53ff7812 */ /* 0x000fe200078ac0ff */
[----:B------:R-:W-:Y:S01]  /*1c10*/  FADD.FTZ R145, R142, -R135 ;  /* 0x800000878e917221 */ /* 0x000fe20000010000 */
[----:B------:R-:W-:Y:S01]  /*1c20*/  FADD.FTZ R87, R133, -R86 ;  /* 0x8000005685577221 */ /* 0x000fe20000010000 */
[----:B------:R-:W-:Y:S01]  /*1c30*/  FMUL.FTZ R68, R69, R136 ;  /* 0x0000008845447220 */ /* 0x000fe20000410000 */
[----:B------:R-:W-:Y:S01]  /*1c40*/  HFMA2 R130, -RZ, RZ, 0, 0 ;  /* 0x00000000ff827431 */ /* 0x000fe200000001ff */
[C---:B------:R-:W-:Y:S01]  /*1c50*/  @P6 SHF.L.U32 R70, R73.reuse, 0x10, RZ ;  /* 0x0000001049466819 */ /* 0x040fe200000006ff */
[----:B------:R-:W-:Y:S01]  /*1c60*/  FMUL.FTZ R87, R112, R87 ;  /* 0x0000005770577220 */ /* 0x000fe20000410000 */
[----:B------:R-:W-:Y:S01]  /*1c70*/  FMUL.FTZ R79, R68, UR4 ;  /* 0x00000004444f7c20 */ /* 0x000fe20008410000 */
[C---:B------:R-:W-:Y:S01]  /*1c80*/  FMUL.FTZ R68, R112.reuse, R71 ;  /* 0x0000004770447220 */ /* 0x040fe20000410000 */
[----:B------:R-:W-:Y:S01]  /*1c90*/  @P2 PRMT R73, R73, 0x7632, R73 ;  /* 0x0000763249492816 */ /* 0x000fe20000000049 */
[----:B------:R-:W-:Y:S01]  /*1ca0*/  FMUL.FTZ R71, R112, R145 ;  /* 0x0000009170477220 */ /* 0x000fe20000410000 */
[----:B------:R-:W-:Y:S01]  /*1cb0*/  @P6 FMUL.FTZ R130, R79, R70 ;  /* 0x000000464f826220 */ /* 0x000fe20000410000 */
[----:B------:R-:W-:Y:S01]  /*1cc0*/  LOP3.LUT P4, RZ, R83, 0xff0000, RZ, 0xc0, !PT ;  /* 0x00ff000053ff7812 */ /* 0x000fe2000788c0ff */
[-C--:B------:R-:W-:Y:S01]  /*1cd0*/  FMUL.FTZ R70, R68, R136.reuse ;  /* 0x0000008844467220 */ /* 0x080fe20000410000 */
[----:B------:R-:W-:Y:S01]  /*1ce0*/  @P2 SHF.L.U32 R149, R73, 0x10, RZ ;  /* 0x0000001049952819 */ /* 0x000fe200000006ff */
[-C--:B------:R-:W-:Y:S01]  /*1cf0*/  FMUL.FTZ R78, R71, R136.reuse ;  /* 0x00000088474e7220 */ /* 0x080fe20000410000 */
[----:B------:R-:W-:Y:S01]  /*1d00*/  FMUL.FTZ R73, R87, R136 ;  /* 0x0000008857497220 */ /* 0x000fe20000410000 */
[----:B------:R-:W-:Y:S01]  /*1d10*/  FMUL.FTZ R70, R70, UR4 ;  /* 0x0000000446467c20 */ /* 0x000fe20008410000 */
[----:B------:R-:W-:Y:S01]  /*1d20*/  @P5 SHF.L.U32 R86, R74, 0x10, RZ ;  /* 0x000000104a565819 */ /* 0x000fe200000006ff */
[----:B------:R-:W-:Y:S01]  /*1d30*/  FMUL.FTZ R147, R78, UR4 ;  /* 0x000000044e937c20 */ /* 0x000fe20008410000 */
[----:B------:R-:W-:Y:S01]  /*1d40*/  FMUL.FTZ R145, R73, UR4 ;  /* 0x0000000449917c20 */ /* 0x000fe20008410000 */
[----:B------:R-:W-:Y:S01]  /*1d50*/  FMUL.FTZ R78, R31, R70 ;  /* 0x000000461f4e7220 */ /* 0x000fe20000410000 */
[----:B------:R-:W-:-:S02]  /*1d60*/  HFMA2 R133, -RZ, RZ, 0, 0 ;  /* 0x00000000ff857431 */ /* 0x000fc400000001ff */
[----:B------:R-:W-:Y:S01]  /*1d70*/  FMUL.FTZ R73, R30, R79 ;  /* 0x0000004f1e497220 */ /* 0x000fe20000410000 */
[----:B------:R-:W-:Y:S01]  /*1d80*/  MOV R131, RZ ;  /* 0x000000ff00837202 */ /* 0x000fe20000000f00 */
[----:B------:R-:W-:Y:S01]  /*1d90*/  @P5 FMUL.FTZ R133, R145, R86 ;  /* 0x0000005691855220 */ /* 0x000fe20000410000 */
[----:B------:R-:W-:Y:S01]  /*1da0*/  FMUL.FTZ R79, R32, R145 ;  /* 0x00000091204f7220 */ /* 0x000fe20000410000 */
[----:B------:R-:W-:Y:S01]  /*1db0*/  @P4 SHF.L.U32 R142, R75, 0x10, RZ ;  /* 0x000000104b8e4819 */ /* 0x000fe200000006ff */
[----:B------:R-:W-:Y:S01]  /*1dc0*/  @P2 FMUL.FTZ R131, R70, R149 ;  /* 0x0000009546832220 */ /* 0x000fe20000410000 */
[----:B------:R-:W-:Y:S01]  /*1dd0*/  FMUL.FTZ R86, R34, R147 ;  /* 0x0000009322567220 */ /* 0x000fe20000410000 */
[----:B------:R-:W-:Y:S01]  /*1de0*/  FSEL R78, R78, RZ, P2 ;  /* 0x000000ff4e4e7208 */ /* 0x000fe20001000000 */
[-CC-:B------:R-:W-:Y:S01]  /*1df0*/  FFMA.FTZ R141, R141, R137.reuse, R134.reuse ;  /* 0x000000898d8d7223 */ /* 0x180fe20000010086 */
[----:B------:R-:W-:Y:S01]  /*1e00*/  ISETP.GE.U32.AND P2, PT, R82, RZ, PT ;  /* 0x000000ff5200720c */ /* 0x000fe20003f46070 */
[-CC-:B------:R-:W-:Y:S01]  /*1e10*/  FFMA.FTZ R145, R143, R137.reuse, R134.reuse ;  /* 0x000000898f917223 */ /* 0x180fe20000010086 */
[----:B------:R-:W-:Y:S01]  /*1e20*/  MOV R135, RZ ;  /* 0x000000ff00877202 */ /* 0x000fe20000000f00 */
[----:B------:R-:W-:Y:S01]  /*1e30*/  @P4 FMUL.FTZ R135, R147, R142 ;  /* 0x0000008e93874220 */ /* 0x000fe20000410000 */
[----:B------:R-:W-:Y:S01]  /*1e40*/  FSEL R73, R73, RZ, P6 ;  /* 0x000000ff49497208 */ /* 0x000fe20003000000 */
[-CC-:B------:R-:W-:Y:S01]  /*1e50*/  FFMA.FTZ R139, R139, R137.reuse, R134.reuse ;  /* 0x000000898b8b7223 */ /* 0x180fe20000010086 */
[----:B------:R-:W-:Y:S01]  /*1e60*/  FSEL R79, R79, RZ, P5 ;  /* 0x000000ff4f4f7208 */ /* 0x000fe20002800000 */
[----:B------:R-:W-:Y:S01]  /*1e70*/  FFMA.FTZ R115, R115, R137, R134 ;  /* 0x0000008973737223 */ /* 0x000fe20000010086 */
[C---:B------:R-:W-:Y:S01]  /*1e80*/  LOP3.LUT P6, RZ, R83.reuse, 0xff00, RZ, 0xc0, !PT ;  /* 0x0000ff0053ff7812 */ /* 0x040fe200078cc0ff */
[----:B------:R-:W-:Y:S01]  /*1e90*/  FADD.FTZ R143, R138, -R141 ;  /* 0x8000008d8a8f7221 */ /* 0x000fe20000010000 */
[----:B------:R-:W-:Y:S01]  /*1ea0*/  LOP3.LUT P5, RZ, R82, 0xff, RZ, 0xc0, !PT ;  /* 0x000000ff52ff7812 */ /* 0x000fe200078ac0ff */
[----:B------:R-:W-:Y:S01]  /*1eb0*/  FADD.FTZ R147, R140, -R145 ;  /* 0x800000918c937221 */ /* 0x000fe20000010000 */
[----:B------:R-:W-:Y:S01]  /*1ec0*/  FSEL R86, R86, RZ, P4 ;  /* 0x000000ff56567208 */ /* 0x000fe20002000000 */
[----:B------:R-:W-:Y:S01]  /*1ed0*/  FADD.FTZ R115, R114, -R115 ;  /* 0x8000007372737221 */ /* 0x000fe20000010000 */
[----:B------:R-:W-:Y:S01]  /*1ee0*/  ISETP.GE.U32.AND.EX P2, PT, R83, 0x1000000, PT, P2 ;  /* 0x010000005300780c */ /* 0x000fe20003f46120 */
[----:B------:R-:W-:Y:S01]  /*1ef0*/  FADD.FTZ R83, R132, -R139 ;  /* 0x8000008b84537221 */ /* 0x000fe20000010000 */
[----:B------:R-:W-:Y:S01]  /*1f00*/  LOP3.LUT P4, RZ, R82, 0xff00, RZ, 0xc0, !PT ;  /* 0x0000ff0052ff7812 */ /* 0x000fe2000788c0ff */
[C---:B------:R-:W-:Y:S01]  /*1f10*/  FMUL.FTZ R144, R112.reuse, R143 ;  /* 0x0000008f70907220 */ /* 0x040fe20000410000 */
[C---:B------:R-:W-:Y:S01]  /*1f20*/  FMUL.FTZ R147, R112.reuse, R147 ;  /* 0x0000009370937220 */ /* 0x040fe20000410000 */
[C---:B------:R-:W-:Y:S01]  /*1f30*/  FMUL.FTZ R141, R112.reuse, R83 ;  /* 0x00000053708d7220 */ /* 0x040fe20000410000 */
[----:B------:R-:W-:Y:S01]  /*1f40*/  FMUL.FTZ R115, R112, R115 ;  /* 0x0000007370737220 */ /* 0x000fe20000410000 */
[----:B------:R-:W-:-:S02]  /*1f50*/  @P6 PRMT R74, R74, 0x7632, R74 ;  /* 0x000076324a4a6816 */ /* 0x000fc4000000004a */
[----:B------:R-:W-:Y:S02]  /*1f60*/  CS2R R138, SRZ ;  /* 0x00000000008a7805 */ /* 0x000fe4000001ff00 */
[----:B------:R-:W-:Y:S01]  /*1f70*/  @P5 SHF.L.U32 R142, R72, 0x10, RZ ;  /* 0x00000010488e5819 */ /* 0x000fe200000006ff */
[-C--:B------:R-:W-:Y:S01]  /*1f80*/  FMUL.FTZ R70, R115, R136.reuse ;  /* 0x0000008873467220 */ /* 0x080fe20000410000 */
[----:B------:R-:W-:Y:S01]  /*1f90*/  @P6 SHF.L.U32 R145, R74, 0x10, RZ ;  /* 0x000000104a916819 */ /* 0x000fe200000006ff */
[-C--:B------:R-:W-:Y:S01]  /*1fa0*/  FMUL.FTZ R74, R144, R136.reuse ;  /* 0x00000088904a7220 */ /* 0x080fe20000410000 */
[----:B------:R-:W-:Y:S01]  /*1fb0*/  @P2 PRMT R75, R75, 0x7632, R75 ;  /* 0x000076324b4b2816 */ /* 0x000fe2000000004b */
[----:B------:R-:W-:Y:S01]  /*1fc0*/  FMUL.FTZ R83, R70, UR4 ;  /* 0x0000000446537c20 */ /* 0x000fe20008410000 */
[----:B------:R-:W-:Y:S01]  /*1fd0*/  @P4 PRMT R72, R72, 0x7632, R72 ;  /* 0x0000763248484816 */ /* 0x000fe20000000048 */
[----:B------:R-:W-:Y:S01]  /*1fe0*/  FMUL.FTZ R114, R74, UR4 ;  /* 0x000000044a727c20 */ /* 0x000fe20008410000 */
[----:B------:R-:W-:Y:S01]  /*1ff0*/  @P2 SHF.L.U32 R149, R75, 0x10, RZ ;  /* 0x000000104b952819 */ /* 0x000fe200000006ff */
[-C--:B------:R-:W-:Y:S01]  /*2000*/  FMUL.FTZ R75, R147, R136.reuse ;  /* 0x00000088934b7220 */ /* 0x080fe20000410000 */
[----:B------:R-:W-:Y:S01]  /*2010*/  @P4 SHF.L.U32 R143, R72, 0x10, RZ ;  /* 0x00000010488f4819 */ /* 0x000fe200000006ff */
[----:B------:R-:W-:Y:S01]  /*2020*/  FMUL.FTZ R72, R141, R136 ;  /* 0x000000888d487220 */ /* 0x000fe20000410000 */
[----:B------:R-:W-:Y:S01]  /*2030*/  MOV R140, RZ ;  /* 0x000000ff008c7202 */ /* 0x000fe20000000f00 */
[----:B------:R-:W-:Y:S01]  /*2040*/  FMUL.FTZ R82, R75, UR4 ;  /* 0x000000044b527c20 */ /* 0x000fe20008410000 */
[----:B------:R-:W-:Y:S01]  /*2050*/  FMUL.FTZ R75, R33, R114 ;  /* 0x00000072214b7220 */ /* 0x000fe20000410000 */
[----:B------:R-:W-:Y:S01]  /*2060*/  FMUL.FTZ R74, R72, UR4 ;  /* 0x00000004484a7c20 */ /* 0x000fe20008410000 */
[----:B------:R-:W-:Y:S01]  /*2070*/  FMUL.FTZ R72, R28, R83 ;  /* 0x000000531c487220 */ /* 0x000fe20000410000 */
[----:B------:R-:W-:Y:S01]  /*2080*/  @P2 FMUL.FTZ R138, R82, R149 ;  /* 0x00000095528a2220 */ /* 0x000fe20000410000 */
[----:B------:R-:W-:Y:S01]  /*2090*/  FMUL.FTZ R82, R35, R82 ;  /* 0x0000005223527220 */ /* 0x000fe20000410000 */
[----:B------:R-:W-:Y:S01]  /*20a0*/  @P4 FMUL.FTZ R139, R74, R143 ;  /* 0x0000008f4a8b4220 */ /* 0x000fe20000410000 */
[----:B------:R-:W-:Y:S01]  /*20b0*/  FMUL.FTZ R74, R29, R74 ;  /* 0x0000004a1d4a7220 */ /* 0x000fe20000410000 */
[----:B------:R-:W-:Y:S01]  /*20c0*/  @P5 FMUL.FTZ R140, R83, R142 ;  /* 0x0000008e538c5220 */ /* 0x000fe20000410000 */
[----:B------:R-:W-:Y:S01]  /*20d0*/  F2FP.BF16.F32.PACK_AB R70, R144, R87 ;  /* 0x000000579046723e */ /* 0x000fe200000010ff */
[----:B------:R-:W-:Y:S01]  /*20e0*/  HFMA2 R132, -RZ, RZ, 0, 0 ;  /* 0x00000000ff847431 */ /* 0x000fe200000001ff */
[----:B------:R-:W-:Y:S01]  /*20f0*/  FSEL R83, R82, RZ, P2 ;  /* 0x000000ff52537208 */ /* 0x000fe20001000000 */
[----:B------:R-:W-:Y:S01]  /*2100*/  @P6 FMUL.FTZ R132, R114, R145 ;  /* 0x0000009172846220 */ /* 0x000fe20000410000 */
[----:B------:R-:W-:-:S02]  /*2110*/  FSEL R82, R75, RZ, P6 ;  /* 0x000000ff4b527208 */ /* 0x000fc40003000000 */
[----:B------:R-:W-:Y:S02]  /*2120*/  FSEL R72, R72, RZ, P5 ;  /* 0x000000ff48487208 */ /* 0x000fe40002800000 */
[----:B------:R-:W-:Y:S02]  /*2130*/  FSEL R87, R74, RZ, P4 ;  /* 0x000000ff4a577208 */ /* 0x000fe40002000000 */
[----:B------:R-:W-:Y:S02]  /*2140*/  F2FP.BF16.F32.PACK_AB R69, R68, R69 ;  /* 0x000000454445723e */ /* 0x000fe400000010ff */
[----:B------:R-:W-:Y:S02]  /*2150*/  F2FP.BF16.F32.PACK_AB R71, R147, R71 ;  /* 0x000000479347723e */ /* 0x000fe400000010ff */
[----:B------:R-:W-:Y:S02]  /*2160*/  F2FP.BF16.F32.PACK_AB R68, R141, R115 ;  /* 0x000000738d44723e */ /* 0x000fe400000010ff */
[----:B------:R-:W-:-:S02]  /*2170*/  F2FP.BF16.F32.PACK_AB R75, R83, R86 ;  /* 0x00000056534b723e */ /* 0x000fc400000010ff */
[----:B------:R-:W-:Y:S02]  /*2180*/  F2FP.BF16.F32.PACK_AB R74, R82, R79 ;  /* 0x0000004f524a723e */ /* 0x000fe400000010ff */
[----:B------:R-:W-:Y:S02]  /*2190*/  F2FP.BF16.F32.PACK_AB R73, R78, R73 ;  /* 0x000000494e49723e */ /* 0x000fe400000010ff */
[----:B------:R-:W-:-:S07]  /*21a0*/  F2FP.BF16.F32.PACK_AB R72, R87, R72 ;  /* 0x000000485748723e */ /* 0x000fce00000010ff */
.L_x_1932:
        /* <DEDUP_REMOVED lines=10> */
[C---:B------:R-:W-:Y:S01]  /*2250*/  LOP3.LUT P6, RZ, R80.reuse, 0xff0000, RZ, 0xc0, !PT ;  /* 0x00ff000050ff7812 */ /* 0x040fe200078cc0ff */
[-C--:B------:R-:W-:Y:S01]  /*2260*/  FFMA.FTZ R123, R123, R137.reuse, R134 ;  /* 0x000000897b7b7223 */ /* 0x080fe20000010086 */
[----:B------:R-:W-:Y:S01]  /*2270*/  LOP3.LUT P2, RZ, R80, 0xff000000, RZ, 0xc0, !PT ;  /* 0xff00000050ff7812 */ /* 0x000fe2000784c0ff */
[----:B0-----:R-:W-:Y:S01]  /*2280*/  FADD.FTZ R69, R125, -R124 ;  /* 0x8000007c7d457221 */ /* 0x001fe20000010000 */
[----:B------:R-:W-:Y:S01]  /*2290*/  CS2R R86, SRZ ;  /* 0x0000000000567805 */ /* 0x000fe2000001ff00 */
[----:B------:R-:W-:Y:S01]  /*22a0*/  FADD.FTZ R123, R122, -R123 ;  /* 0x8000007b7a7b7221 */ /* 0x000fe20000010000 */
[--C-:B------:R-:W-:Y:S01]  /*22b0*/  FFMA.FTZ R120, R120, R137, R134.reuse ;  /* 0x0000008978787223 */ /* 0x100fe20000010086 */
[----:B------:R-:W-:Y:S01]  /*22c0*/  FMUL.FTZ R69, R112, R69 ;  /* 0x0000004570457220 */ /* 0x000fe20000410000 */
[----:B------:R-:W-:Y:S01]  /*22d0*/  FFMA.FTZ R71, R118, R137, R134 ;  /* 0x0000008976477223 */ /* 0x000fe20000010086 */
[----:B------:R-:W-:Y:S01]  /*22e0*/  LOP3.LUT P5, RZ, R81, 0xff, RZ, 0xc0, !PT ;  /* 0x000000ff51ff7812 */ /* 0x000fe200078ac0ff */
[----:B------:R-:W-:Y:S01]  /*22f0*/  FADD.FTZ R73, R121, -R120 ;  /* 0x8000007879497221 */ /* 0x000fe20000010000 */
[----:B------:R-:W-:Y:S01]  /*2300*/  FMUL.FTZ R68, R69, R136 ;  /* 0x0000008845447220 */ /* 0x000fe20000410000 */
[----:B------:R-:W-:Y:S01]  /*2310*/  LOP3.LUT P4, RZ, R81, 0xff0000, RZ, 0xc0, !PT ;  /* 0x00ff000051ff7812 */ /* 0x000fe2000788c0ff */
[----:B------:R-:W-:Y:S01]  /*2320*/  FADD.FTZ R71, R116, -R71 ;  /* 0x8000004774477221 */ /* 0x000fe20000010000 */
[C---:B-----5:R-:W-:Y:S01]  /*2330*/  @P6 SHF.L.U32 R70, R77.reuse, 0x10, RZ ;  /* 0x000000104d466819 */ /* 0x060fe200000006ff */
[----:B------:R-:W-:Y:S01]  /*2340*/  FMUL.FTZ R125, R68, UR4 ;  /* 0x00000004447d7c20 */ /* 0x000fe20008410000 */
[C---:B------:R-:W-:Y:S01]  /*2350*/  FMUL.FTZ R68, R112.reuse, R123 ;  /* 0x0000007b70447220 */ /* 0x040fe20000410000 */
[----:B------:R-:W-:Y:S01]  /*2360*/  @P2 PRMT R77, R77, 0x7632, R77 ;  /* 0x000076324d4d2816 */ /* 0x000fe2000000004d */
[----:B------:R-:W-:Y:S01]  /*2370*/  FMUL.FTZ R73, R112, R73 ;  /* 0x0000004970497220 */ /* 0x000fe20000410000 */
[----:B------:R-:W-:Y:S01]  /*2380*/  @P6 FMUL.FTZ R87, R125, R70 ;  /* 0x000000467d576220 */ /* 0x000fe20000410000 */
[-C--:B------:R-:W-:Y:S01]  /*2390*/  FMUL.FTZ R70, R68, R136.reuse ;  /* 0x0000008844467220 */ /* 0x080fe20000410000 */
[----:B------:R-:W-:Y:S01]  /*23a0*/  @P2 SHF.L.U32 R77, R77, 0x10, RZ ;  /* 0x000000104d4d2819 */ /* 0x000fe200000006ff */
[----:B------:R-:W-:Y:S01]  /*23b0*/  FMUL.FTZ R71, R112, R71 ;  /* 0x0000004770477220 */ /* 0x000fe20000410000 */
[-C--:B------:R-:W-:Y:S01]  /*23c0*/  FMUL.FTZ R72, R73, R136.reuse ;  /* 0x0000008849487220 */ /* 0x080fe20000410000 */
[----:B------:R-:W-:Y:S01]  /*23d0*/  FMUL.FTZ R114, R70, UR4 ;  /* 0x0000000446727c20 */ /* 0x000fe20008410000 */
[----:B------:R-:W-:Y:S01]  /*23e0*/  @P5 SHF.L.U32 R74, R78, 0x10, RZ ;  /* 0x000000104e4a5819 */ /* 0x000fe200000006ff */
[----:B------:R-:W-:Y:S01]  /*23f0*/  FMUL.FTZ R75, R71, R136 ;  /* 0x00000088474b7220 */ /* 0x000fe20000410000 */
[----:B------:R-:W-:Y:S01]  /*2400*/  @P4 SHF.L.U32 R70, R79, 0x10, RZ ;  /* 0x000000104f464819 */ /* 0x000fe200000006ff */
[----:B------:R-:W-:Y:S01]  /*2410*/  @P2 FMUL.FTZ R86, R114, R77 ;  /* 0x0000004d72562220 */ /* 0x000fe20000410000 */
[----:B------:R-:W-:Y:S01]  /*2420*/  FMUL.FTZ R77, R39, R114 ;  /* 0x00000072274d7220 */ /* 0x000fe20000410000 */
[----:B------:R-:W-:Y:S01]  /*2430*/  FMUL.FTZ R121, R72, UR4 ;  /* 0x0000000448797c20 */ /* 0x000fe20008410000 */
[----:B------:R-:W-:Y:S01]  /*2440*/  FMUL.FTZ R75, R75, UR4 ;  /* 0x000000044b4b7c20 */ /* 0x000fe20008410000 */
[----:B------:R-:W-:Y:S01]  /*2450*/  FMUL.FTZ R72, R38, R125 ;  /* 0x0000007d26487220 */ /* 0x000fe20000410000 */
[----:B------:R-:W-:Y:S01]  /*2460*/  HFMA2 R113, -RZ, RZ, 0, 0 ;  /* 0x00000000ff717431 */ /* 0x000fe200000001ff */
[----:B------:R-:W-:Y:S01]  /*2470*/  FSEL R77, R77, RZ, P2 ;  /* 0x000000ff4d4d7208 */ /* 0x000fe20001000000 */
[----:B------:R-:W-:Y:S01]  /*2480*/  @P5 FMUL.FTZ R113, R121, R74 ;  /* 0x0000004a79715220 */ /* 0x000fe20000410000 */
[----:B------:R-:W-:Y:S01]  /*2490*/  ISETP.GE.U32.AND P2, PT, R80, RZ, PT ;  /* 0x000000ff5000720c */ /* 0x000fe20003f46070 */
[----:B------:R-:W-:Y:S01]  /*24a0*/  FMUL.FTZ R74, R40, R121 ;  /* 0x00000079284a7220 */ /* 0x000fe20000410000 */
[----:B------:R-:W-:Y:S01]  /*24b0*/  MOV R115, RZ ;  /* 0x000000ff00737202 */ /* 0x000fe20000000f00 */
[----:B------:R-:W-:Y:S01]  /*24c0*/  @P4 FMUL.FTZ R115, R75, R70 ;  /* 0x000000464b734220 */ /* 0x000fe20000410000 */
[----:B------:R-:W-:Y:S01]  /*24d0*/  ISETP.GE.U32.AND.EX P2, PT, R81, 0x1000000, PT, P2 ;  /* 0x010000005100780c */ /* 0x000fe20003f46120 */
[----:B------:R-:W-:Y:S01]  /*24e0*/  FMUL.FTZ R75, R42, R75 ;  /* 0x0000004b2a4b7220 */ /* 0x000fe20000410000 */
[----:B------:R-:W-:Y:S01]  /*24f0*/  FSEL R72, R72, RZ, P6 ;  /* 0x000000ff48487208 */ /* 0x000fe20003000000 */
[-CC-:B------:R-:W-:Y:S01]  /*2500*/  FFMA.FTZ R85, R85, R137.reuse, R134.reuse ;  /* 0x0000008955557223 */ /* 0x180fe20000010086 */
[----:B------:R-:W-:Y:S01]  /*2510*/  LOP3.LUT P6, RZ, R81, 0xff00, RZ, 0xc0, !PT ;  /* 0x0000ff0051ff7812 */ /* 0x000fe200078cc0ff */
[-CC-:B------:R-:W-:Y:S01]  /*2520*/  FFMA.FTZ R70, R119, R137.reuse, R134.reuse ;  /* 0x0000008977467223 */ /* 0x180fe20000010086 */
[----:B------:R-:W-:Y:S01]  /*2530*/  FSEL R74, R74, RZ, P5 ;  /* 0x000000ff4a4a7208 */ /* 0x000fe20002800000 */
[-CC-:B------:R-:W-:Y:S01]  /*2540*/  FFMA.FTZ R128, R128, R137.reuse, R134.reuse ;  /* 0x0000008980807223 */ /* 0x180fe20000010086 */
[----:B------:R-:W-:Y:S01]  /*2550*/  LOP3.LUT P5, RZ, R80, 0xff, RZ, 0xc0, !PT ;  /* 0x000000ff50ff7812 */ /* 0x000fe200078ac0ff */
[----:B------:R-:W-:Y:S01]  /*2560*/  FADD.FTZ R85, R84, -R85 ;  /* 0x8000005554557221 */ /* 0x000fe20000010000 */
[----:B------:R-:W-:Y:S01]  /*2570*/  FSEL R75, R75, RZ, P4 ;  /* 0x000000ff4b4b7208 */ /* 0x000fe20002000000 */
[----:B------:R-:W-:Y:S01]  /*2580*/  FFMA.FTZ R127, R127, R137, R134 ;  /* 0x000000897f7f7223 */ /* 0x000fe20000010086 */
[----:B------:R-:W-:Y:S01]  /*2590*/  LOP3.LUT P4, RZ, R80, 0xff00, RZ, 0xc0, !PT ;  /* 0x0000ff0050ff7812 */ /* 0x000fe2000788c0ff */
[----:B------:R-:W-:Y:S01]  /*25a0*/  FADD.FTZ R117, R117, -R70 ;  /* 0x8000004675757221 */ /* 0x000fe20000010000 */
[----:B------:R-:W-:Y:S01]  /*25b0*/  FADD.FTZ R129, R129, -R128 ;  /* 0x8000008081817221 */ /* 0x000fe20000010000 */
[----:B------:R-:W-:Y:S01]  /*25c0*/  FMUL.FTZ R119, R112, R85 ;  /* 0x0000005570777220 */ /* 0x000fe20000410000 */
[----:B------:R-:W-:Y:S01]  /*25d0*/  FADD.FTZ R127, R126, -R127 ;  /* 0x8000007f7e7f7221 */ /* 0x000fe20000010000 */
[----:B------:R-:W-:Y:S01]  /*25e0*/  @P2 PRMT R85, R79, 0x7632, R85 ;  /* 0x000076324f552816 */ /* 0x000fe20000000055 */
[----:B------:R-:W-:Y:S01]  /*25f0*/  FMUL.FTZ R117, R112, R117 ;  /* 0x0000007570757220 */ /* 0x000fe20000410000 */
[----:B------:R-:W-:Y:S01]  /*2600*/  @P6 PRMT R70, R78, 0x7632, R70 ;  /* 0x000076324e466816 */ /* 0x000fe20000000046 */
[C---:B------:R-:W-:Y:S01]  /*2610*/  FMUL.FTZ R129, R112.reuse, R129 ;  /* 0x0000008170817220 */ /* 0x040fe20000410000 */
[----:B------:R-:W-:Y:S01]  /*2620*/  FMUL.FTZ R127, R112, R127 ;  /* 0x0000007f707f7220 */ /* 0x000fe20000410000 */
[----:B------:R-:W-:Y:S01]  /*2630*/  @P2 SHF.L.U32 R116, R85, 0x10, RZ ;  /* 0x0000001055742819 */ /* 0x000fe200000006ff */
[-C--:B------:R-:W-:Y:S01]  /*2640*/  FMUL.FTZ R85, R117, R136.reuse ;  /* 0x0000008875557220 */ /* 0x080fe20000410000 */
[----:B------:R-:W-:Y:S01]  /*2650*/  @P5 SHF.L.U32 R81, R76, 0x10, RZ ;  /* 0x000000104c515819 */ /* 0x000fe200000006ff */
[-C--:B------:R-:W-:Y:S01]  /*2660*/  FMUL.FTZ R114, R119, R136.reuse ;  /* 0x0000008877727220 */ /* 0x080fe20000410000 */
[----:B------:R-:W-:Y:S01]  /*2670*/  @P6 SHF.L.U32 R112, R70, 0x10, RZ ;  /* 0x0000001046706819 */ /* 0x000fe200000006ff */
[-C--:B------:R-:W-:Y:S01]  /*2680*/  FMUL.FTZ R70, R129, R136.reuse ;  /* 0x0000008881467220 */ /* 0x080fe20000410000 */
[----:B------:R-:W-:Y:S01]  /*2690*/  @P4 PRMT R76, R76, 0x7632, R76 ;  /* 0x000076324c4c4816 */ /* 0x000fe2000000004c */
[----:B------:R-:W-:Y:S01]  /*26a0*/  FMUL.FTZ R136, R127, R136 ;  /* 0x000000887f887220 */ /* 0x000fe20000410000 */
[----:B------:R-:W-:Y:S01]  /*26b0*/  FMUL.FTZ R118, R85, UR4 ;  /* 0x0000000455767c20 */ /* 0x000fe20008410000 */
[----:B------:R-:W-:Y:S01]  /*26c0*/  FMUL.FTZ R85, R114, UR4 ;  /* 0x0000000472557c20 */ /* 0x000fe20008410000 */
[----:B------:R-:W-:Y:S01]  /*26d0*/  @P4 SHF.L.U32 R76, R76, 0x10, RZ ;  /* 0x000000104c4c4819 */ /* 0x000fe200000006ff */
[----:B------:R-:W-:Y:S01]  /*26e0*/  FMUL.FTZ R114, R70, UR4 ;  /* 0x0000000446727c20 */ /* 0x000fe20008410000 */
[----:B------:R-:W-:Y:S01]  /*26f0*/  FMUL.FTZ R136, R136, UR4 ;  /* 0x0000000488887c20 */ /* 0x000fe20008410000 */
[----:B------:R-:W-:Y:S01]  /*2700*/  CS2R R78, SRZ ;  /* 0x00000000004e7805 */ /* 0x000fe2000001ff00 */
[----:B------:R-:W-:-:S02]  /*2710*/  HFMA2 R80, -RZ, RZ, 0, 0 ;  /* 0x00000000ff507431 */ /* 0x000fc400000001ff */
[----:B------:R-:W-:Y:S01]  /*2720*/  @P2 FMUL.FTZ R80, R85, R116 ;  /* 0x0000007455502220 */ /* 0x000fe20000410000 */
[----:B------:R-:W-:Y:S01]  /*2730*/  MOV R84, RZ ;  /* 0x000000ff00547202 */ /* 0x000fe20000000f00 */
[----:B------:R-:W-:Y:S01]  /*2740*/  @P5 FMUL.FTZ R79, R114, R81 ;  /* 0x00000051724f5220 */ /* 0x000fe20000410000 */
[----:B------:R-:W-:Y:S01]  /*2750*/  FMUL.FTZ R85, R43, R85 ;  /* 0x000000552b557220 */ /* 0x000fe20000410000 */
[----:B------:R-:W-:Y:S01]  /*2760*/  @P4 FMUL.FTZ R84, R136, R76 ;  /* 0x0000004c88544220 */ /* 0x000fe20000410000 */
[----:B------:R-:W-:Y:S01]  /*2770*/  F2FP.BF16.F32.PACK_AB R70, R117, R73 ;  /* 0x000000497546723e */ /* 0x000fe200000010ff */
[----:B------:R-:W-:Y:S01]  /*2780*/  FMUL.FTZ R81, R41, R118 ;  /* 0x0000007629517220 */ /* 0x000fe20000410000 */
[----:B------:R-:W-:Y:S01]  /*2790*/  FMUL.FTZ R73, R36, R114 ;  /* 0x0000007224497220 */ /* 0x000fe20000410000 */
        /* <DEDUP_REMOVED lines=14> */
.L_x_1933:
[-CC-:B------:R-:W-:Y:S01]  /*2880*/  FFMA.FTZ R124, R124, R137.reuse, R134.reuse ;  /* 0x000000897c7c7223 */ /* 0x180fe20000010086 */
[C---:B------:R-:W-:Y:S01]  /*2890*/  LOP3.LUT P6, RZ, R80.reuse, 0xff0000, RZ, 0xc0, !PT ;  /* 0x00ff000050ff7812 */ /* 0x040fe200078cc0ff */
[-C--:B------:R-:W-:Y:S01]  /*28a0*/  FFMA.FTZ R123, R123, R137.reuse, R134 ;  /* 0x000000897b7b7223 */ /* 0x080fe20000010086 */
[----:B------:R-:W-:Y:S01]  /*28b0*/  LOP3.LUT P2, RZ, R80, 0xff000000, RZ, 0xc0, !PT ;  /* 0xff00000050ff7812 */ /* 0x000fe2000784c0ff */
[----:B------:R-:W-:Y:S01]  /*28c0*/  FADD.FTZ R125, R125, -R124 ;  /* 0x8000007c7d7d7221 */ /* 0x000fe20000010000 */
[-CC-:B------:R-:W-:Y:S01]  /*28d0*/  FFMA.FTZ R120, R120, R137.reuse, R134.reuse ;  /* 0x0000008978787223 */ /* 0x180fe20000010086 */
[----:B------:R-:W-:Y:S01]  /*28e0*/  FADD.FTZ R123, R122, -R123 ;  /* 0x8000007b7a7b7221 */ /* 0x000fe20000010000 */
[----:B0-----:R-:W-:Y:S01]  /*28f0*/  FFMA.FTZ R73, R118, R137, R134 ;  /* 0x0000008976497223 */ /* 0x001fe20000010086 */
[C---:B------:R-:W-:Y:S01]  /*2900*/  FMUL.FTZ R125, R112.reuse, R125 ;  /* 0x0000007d707d7220 */ /* 0x040fe20000410000 */
[----:B------:R-:W-:Y:S01]  /*2910*/  FADD.FTZ R121, R121, -R120 ;  /* 0x8000007879797221 */ /* 0x000fe20000010000 */
[----:B------:R-:W-:Y:S01]  /*2920*/  FMUL.FTZ R123, R112, R123 ;  /* 0x0000007b707b7220 */ /* 0x000fe20000410000 */
[----:B------:R-:W-:Y:S01]  /*2930*/  LOP3.LUT P5, RZ, R81, 0xff, RZ, 0xc0, !PT ;  /* 0x000000ff51ff7812 */ /* 0x000fe200078ac0ff */
[----:B------:R-:W-:Y:S01]  /*2940*/  FMUL.FTZ R72, R136, R125 ;  /* 0x0000007d88487220 */ /* 0x000fe20000410000 */
[----:B------:R-:W-:Y:S01]  /*2950*/  FADD.FTZ R125, R116, -R73 ;  /* 0x80000049747d7221 */ /* 0x000fe20000010000 */
[C---:B-----5:R-:W-:Y:S01]  /*2960*/  @P6 SHF.L.U32 R74, R77.reuse, 0x10, RZ ;  /* 0x000000104d4a6819 */ /* 0x060fe200000006ff */
[----:B------:R-:W-:Y:S01]  /*2970*/  FMUL.FTZ R73, R112, R121 ;  /* 0x0000007970497220 */ /* 0x000fe20000410000 */
[----:B------:R-:W-:Y:S01]  /*2980*/  FMUL.FTZ R75, R72, UR4 ;  /* 0x00000004484b7c20 */ /* 0x000fe20008410000 */
[----:B------:R-:W-:Y:S01]  /*2990*/  @P2 PRMT R77, R77, 0x7632, R77 ;  /* 0x000076324d4d2816 */ /* 0x000fe2000000004d */
[----:B------:R-:W-:Y:S01]  /*29a0*/  FMUL.FTZ R72, R136, R123 ;  /* 0x0000007b88487220 */ /* 0x000fe20000410000 */
[----:B------:R-:W-:Y:S01]  /*29b0*/  LOP3.LUT P4, RZ, R81, 0xff0000, RZ, 0xc0, !PT ;  /* 0x00ff000051ff7812 */ /* 0x000fe2000788c0ff */
[----:B------:R-:W-:Y:S01]  /*29c0*/  FMUL.FTZ R125, R112, R125 ;  /* 0x0000007d707d7220 */ /* 0x000fe20000410000 */
[----:B------:R-:W-:-:S02]  /*29d0*/  CS2R R86, SRZ ;  /* 0x0000000000567805 */ /* 0x000fc4000001ff00 */
[----:B------:R-:W-:Y:S01]  /*29e0*/  @P2 SHF.L.U32 R123, R77, 0x10, RZ ;  /* 0x000000104d7b2819 */ /* 0x000fe200000006ff */
[----:B------:R-:W-:Y:S01]  /*29f0*/  FMUL.FTZ R72, R72, UR4 ;  /* 0x0000000448487c20 */ /* 0x000fe20008410000 */
[----:B------:R-:W-:Y:S01]  /*2a00*/  @P6 FMUL.FTZ R87, R74, R75 ;  /* 0x0000004b4a576220 */ /* 0x000fe20000410000 */
[C---:B------:R-:W-:Y:S01]  /*2a10*/  FMUL.FTZ R73, R136.reuse, R73 ;  /* 0x0000004988497220 */ /* 0x040fe20000410000 */
[----:B------:R-:W-:Y:S01]  /*2a20*/  FMUL.FTZ R74, R136, R125 ;  /* 0x0000007d884a7220 */ /* 0x000fe20000410000 */
[-C--:B------:R-:W-:Y:S01]  /*2a30*/  @P2 FMUL.FTZ R86, R123, R72.reuse ;  /* 0x000000487b562220 */ /* 0x080fe20000410000 */
[----:B------:R-:W-:Y:S01]  /*2a40*/  FMUL.FTZ R72, R39, R72 ;  /* 0x0000004827487220 */ /* 0x000fe20000410000 */
[----:B------:R-:W-:Y:S01]  /*2a50*/  FMUL.FTZ R77, R73, UR4 ;  /* 0x00000004494d7c20 */ /* 0x000fe20008410000 */
[----:B------:R-:W-:Y:S01]  /*2a60*/  FMUL.FTZ R121, R74, UR4 ;  /* 0x000000044a797c20 */ /* 0x000fe20008410000 */
[----:B------:R-:W-:Y:S01]  /*2a70*/  FMUL.FTZ R73, R38, R75 ;  /* 0x0000004b26497220 */ /* 0x000fe20000410000 */
[----:B------:R-:W-:Y:S01]  /*2a80*/  @P5 SHF.L.U32 R114, R78, 0x10, RZ ;  /* 0x000000104e725819 */ /* 0x000fe200000006ff */
[----:B------:R-:W-:Y:S01]  /*2a90*/  FMUL.FTZ R74, R40, R77 ;  /* 0x0000004d284a7220 */ /* 0x000fe20000410000 */
[----:B------:R-:W-:Y:S01]  /*2aa0*/  @P4 SHF.L.U32 R116, R79, 0x10, RZ ;  /* 0x000000104f744819 */ /* 0x000fe200000006ff */
[----:B------:R-:W-:Y:S01]  /*2ab0*/  FMUL.FTZ R75, R42, R121 ;  /* 0x000000792a4b7220 */ /* 0x000fe20000410000 */
[----:B------:R-:W-:Y:S01]  /*2ac0*/  FSEL R72, R72, RZ, P2 ;  /* 0x000000ff48487208 */ /* 0x000fe20001000000 */
[----:B------:R-:W-:Y:S01]  /*2ad0*/  HFMA2 R113, -RZ, RZ, 0, 0 ;  /* 0x00000000ff717431 */ /* 0x000fe200000001ff */
[----:B------:R-:W-:Y:S01]  /*2ae0*/  FSEL R73, R73, RZ, P6 ;  /* 0x000000ff49497208 */ /* 0x000fe20003000000 */
[----:B------:R-:W-:Y:S01]  /*2af0*/  @P5 FMUL.FTZ R113, R114, R77 ;  /* 0x0000004d72715220 */ /* 0x000fe20000410000 */
[----:B------:R-:W-:Y:S01]  /*2b00*/  ISETP.GE.U32.AND P2, PT, R80, RZ, PT ;  /* 0x000000ff5000720c */ /* 0x000fe20003f46070 */
[-CC-:B------:R-:W-:Y:S01]  /*2b10*/  FFMA.FTZ R128, R128, R137.reuse, R134.reuse ;  /* 0x0000008980807223 */ /* 0x180fe20000010086 */
[----:B------:R-:W-:Y:S01]  /*2b20*/  LOP3.LUT P6, RZ, R81, 0xff00, RZ, 0xc0, !PT ;  /* 0x0000ff0051ff7812 */ /* 0x000fe200078cc0ff */
[--C-:B------:R-:W-:Y:S01]  /*2b30*/  FFMA.FTZ R85, R85, R137, R134.reuse ;  /* 0x0000008955557223 */ /* 0x100fe20000010086 */
[----:B------:R-:W-:Y:S01]  /*2b40*/  MOV R115, RZ ;  /* 0x000000ff00737202 */ /* 0x000fe20000000f00 */
[----:B------:R-:W-:Y:S01]  /*2b50*/  @P4 FMUL.FTZ R115, R116, R121 ;  /* 0x0000007974734220 */ /* 0x000fe20000410000 */
[----:B------:R-:W-:Y:S01]  /*2b60*/  FSEL R74, R74, RZ, P5 ;  /* 0x000000ff4a4a7208 */ /* 0x000fe20002800000 */
[-C--:B------:R-:W-:Y:S01]  /*2b70*/  FFMA.FTZ R127, R127, R137.reuse, R134 ;  /* 0x000000897f7f7223 */ /* 0x080fe20000010086 */
[----:B------:R-:W-:Y:S01]  /*2b80*/  FSEL R75, R75, RZ, P4 ;  /* 0x000000ff4b4b7208 */ /* 0x000fe20002000000 */
[----:B------:R-:W-:Y:S01]  /*2b90*/  FADD.FTZ R129, R129, -R128 ;  /* 0x8000008081817221 */ /* 0x000fe20000010000 */
[----:B------:R-:W-:Y:S01]  /*2ba0*/  ISETP.GE.U32.AND.EX P2, PT, R81, 0x1000000, PT, P2 ;  /* 0x010000005100780c */ /* 0x000fe20003f46120 */
[----:B------:R-:W-:Y:S01]  /*2bb0*/  FADD.FTZ R85, R84, -R85 ;  /* 0x8000005554557221 */ /* 0x000fe20000010000 */
[----:B------:R-:W-:Y:S01]  /*2bc0*/  LOP3.LUT P5, RZ, R80, 0xff, RZ, 0xc0, !PT ;  /* 0x000000ff50ff7812 */ /* 0x000fe200078ac0ff */
[----:B------:R-:W-:Y:S01]  /*2bd0*/  FADD.FTZ R127, R126, -R127 ;  /* 0x8000007f7e7f7221 */ /* 0x000fe20000010000 */
[----:B------:R-:W-:Y:S01]  /*2be0*/  LOP3.LUT P4, RZ, R80, 0xff00, RZ, 0xc0, !PT ;  /* 0x0000ff0050ff7812 */ /* 0x000fe2000788c0ff */
[----:B------:R-:W-:Y:S01]  /*2bf0*/  FFMA.FTZ R80, R119, R137, R134 ;  /* 0x0000008977507223 */ /* 0x000fe20000010086 */
[----:B------:R-:W-:Y:S01]  /*2c00*/  @P6 PRMT R81, R78, 0x7632, R81 ;  /* 0x000076324e516816 */ /* 0x000fe20000000051 */
[C---:B------:R-:W-:Y:S01]  /*2c10*/  FMUL.FTZ R129, R112.reuse, R129 ;  /* 0x0000008170817220 */ /* 0x040fe20000410000 */
[C---:B------:R-:W-:Y:S01]  /*2c20*/  FMUL.FTZ R119, R112.reuse, R85 ;  /* 0x0000005570777220 */ /* 0x040fe20000410000 */
[----:B------:R-:W-:Y:S01]  /*2c30*/  FADD.FTZ R117, R117, -R80 ;  /* 0x8000005075757221 */ /* 0x000fe20000010000 */
[----:B------:R-:W-:Y:S01]  /*2c40*/  FMUL.FTZ R127, R112, R127 ;  /* 0x0000007f707f7220 */ /* 0x000fe20000410000 */
[----:B------:R-:W-:Y:S01]  /*2c50*/  HFMA2 R80, -RZ, RZ, 0, 0 ;  /* 0x00000000ff507431 */ /* 0x000fe200000001ff */
[----:B------:R-:W-:Y:S01]  /*2c60*/  F2FP.BF16.F32.PACK_AB R73, R72, R73 ;  /* 0x000000494849723e */ /* 0x000fe200000010ff */
[----:B------:R-:W-:Y:S01]  /*2c70*/  FMUL.FTZ R77, R112, R117 ;  /* 0x00000075704d7220 */ /* 0x000fe20000410000 */
[----:B------:R-:W-:-:S02]  /*2c80*/  @P2 PRMT R112, R79, 0x7632, R112 ;  /* 0x000076324f702816 */ /* 0x000fc40000000070 */
[----:B------:R-:W-:Y:S02]  /*2c90*/  CS2R R78, SRZ ;  /* 0x00000000004e7805 */ /* 0x000fe4000001ff00 */
[----:B------:R-:W-:Y:S01]  /*2ca0*/  @P5 SHF.L.U32 R84, R76, 0x10, RZ ;  /* 0x000000104c545819 */ /* 0x000fe200000006ff */
[----:B------:R-:W-:Y:S01]  /*2cb0*/  FMUL.FTZ R77, R136, R77 ;  /* 0x0000004d884d7220 */ /* 0x000fe20000410000 */
[----:B------:R-:W-:Y:S01]  /*2cc0*/  @P4 PRMT R85, R76, 0x7632, R85 ;  /* 0x000076324c554816 */ /* 0x000fe20000000055 */
[C---:B------:R-:W-:Y:S01]  /*2cd0*/  FMUL.FTZ R76, R136.reuse, R129 ;  /* 0x00000081884c7220 */ /* 0x040fe20000410000 */
[----:B------:R-:W-:Y:S01]  /*2ce0*/  @P6 SHF.L.U32 R117, R81, 0x10, RZ ;  /* 0x0000001051756819 */ /* 0x000fe200000006ff */
[C---:B------:R-:W-:Y:S01]  /*2cf0*/  FMUL.FTZ R81, R136.reuse, R119 ;  /* 0x0000007788517220 */ /* 0x040fe20000410000 */
[----:B------:R-:W-:Y:S01]  /*2d00*/  FMUL.FTZ R136, R136, R127 ;  /* 0x0000007f88887220 */ /* 0x000fe20000410000 */
[----:B------:R-:W-:Y:S01]  /*2d10*/  @P2 SHF.L.U32 R119, R112, 0x10, RZ ;  /* 0x0000001070772819 */ /* 0x000fe200000006ff */
[----:B------:R-:W-:Y:S01]  /*2d20*/  FMUL.FTZ R112, R77, UR4 ;  /* 0x000000044d707c20 */ /* 0x000fe20008410000 */
[----:B------:R-:W-:Y:S01]  /*2d30*/  FMUL.FTZ R77, R76, UR4 ;  /* 0x000000044c4d7c20 */ /* 0x000fe20008410000 */
[----:B------:R-:W-:Y:S01]  /*2d40*/  FMUL.FTZ R114, R81, UR4 ;  /* 0x0000000451727c20 */ /* 0x000fe20008410000 */
[----:B------:R-:W-:Y:S01]  /*2d50*/  FMUL.FTZ R136, R136, UR4 ;  /* 0x0000000488887c20 */ /* 0x000fe20008410000 */
[----:B------:R-:W-:Y:S01]  /*2d60*/  @P6 FMUL.FTZ R78, R117, R112 ;  /* 0x00000070754e6220 */ /* 0x000fe20000410000 */
[-C--:B------:R-:W-:Y:S01]  /*2d70*/  @P5 FMUL.FTZ R79, R84, R77.reuse ;  /* 0x0000004d544f5220 */ /* 0x080fe20000410000 */
[----:B------:R-:W-:Y:S01]  /*2d80*/  @P4 SHF.L.U32 R117, R85, 0x10, RZ ;  /* 0x0000001055754819 */ /* 0x000fe200000006ff */
[----:B------:R-:W-:Y:S01]  /*2d90*/  FMUL.FTZ R76, R36, R77 ;  /* 0x0000004d244c7220 */ /* 0x000fe20000410000 */
[----:B------:R-:W-:Y:S01]  /*2da0*/  FMUL.FTZ R85, R43, R114 ;  /* 0x000000722b557220 */ /* 0x000fe20000410000 */
[----:B------:R-:W-:Y:S01]  /*2db0*/  FMUL.FTZ R81, R41, R112 ;  /* 0x0000007029517220 */ /* 0x000fe20000410000 */
[----:B------:R-:W-:Y:S01]  /*2dc0*/  FMUL.FTZ R77, R37, R136 ;  /* 0x00000088254d7220 */ /* 0x000fe20000410000 */
[----:B------:R-:W-:Y:S01]  /*2dd0*/  MOV R84, RZ ;  /* 0x000000ff00547202 */ /* 0x000fe20000000f00 */
[----:B------:R-:W-:Y:S01]  /*2de0*/  @P2 FMUL.FTZ R80, R119, R114 ;  /* 0x0000007277502220 */ /* 0x000fe20000410000 */
[----:B------:R-:W-:Y:S01]  /*2df0*/  FSEL R112, R85, RZ, P2 ;  /* 0x000000ff55707208 */ /* 0x000fe20001000000 */
[----:B------:R-:W-:Y:S01]  /*2e00*/  @P4 FMUL.FTZ R84, R117, R136 ;  /* 0x0000008875544220 */ /* 0x000fe20000410000 */
[----:B------:R-:W-:-:S02]  /*2e10*/  FSEL R81, R81, RZ, P6 ;  /* 0x000000ff51517208 */ /* 0x000fc40003000000 */
[----:B------:R-:W-:Y:S02]  /*2e20*/  FSEL R76, R76, RZ, P5 ;  /* 0x000000ff4c4c7208 */ /* 0x000fe40002800000 */
[----:B------:R-:W-:Y:S02]  /*2e30*/  FSEL R77, R77, RZ, P4 ;  /* 0x000000ff4d4d7208 */ /* 0x000fe40002000000 */
[----:B------:R-:W-:Y:S02]  /*2e40*/  F2FP.BF16.F32.PACK_AB R75, R112, R75 ;  /* 0x0000004b704b723e */ /* 0x000fe400000010ff */
[----:B------:R-:W-:Y:S02]  /*2e50*/  F2FP.BF16.F32.PACK_AB R74, R81, R74 ;  /* 0x0000004a514a723e */ /* 0x000fe400000010ff */
[----:B------:R-:W-:-:S07]  /*2e60*/  F2FP.BF16.F32.PACK_AB R72, R77, R76 ;  /* 0x0000004c4d48723e */ /* 0x000fce00000010ff */
.L_x_1934:
[----:B------:R-:W0:Y:S01]  /*2e70*/  @P0 LDC.64 R76, c[0x0][0x478] ;  /* 0x00011e00ff4c0b82 */ /* 0x000e220000000a00 */
[----:B------:R-:W-:-:S04]  /*2e80*/  IMAD.WIDE.U32 R82, R109, 0x10, R82 ;  /* 0x000000106d527825 */ /* 0x000fc800078e0052 */
[----:B0-----:R-:W-:-:S05]  /*2e90*/  @P0 IMAD.WIDE.U32 R76, R109, 0x10, R76 ;  /* 0x000000106d4c0825 */ /* 0x001fca00078e004c */
[----:B------:R1:W-:Y:S04]  /*2ea0*/  @P0 STG.E.128 desc[UR6][R76.64], R68 ;  /* 0x000000444c000986 */ /* 0x0003e8000c101d06 */
[----:B------:R1:W-:Y:S01]  /*2eb0*/  STG.E.128 desc[UR6][R82.64], R72 ;  /* 0x0000004852007986 */ /* 0x0003e2000c101d06 */
[----:B------:R-:W-:Y:S05]  /*2ec0*/  BRA `(.L_x_1935) ;  /* 0x0000001c00347947 */ /* 0x000fea0003800000 */
.L_x_1930:
[----:B------:R-:W0:Y:S02]  /*2ed0*/  LDC.64 R76, c[0x0][0x390] ;  /* 0x0000e400ff4c7b82 */ /* 0x000e240000000a00 */
[----:B0-----:R-:W-:-:S06]  /*2ee0*/  IMAD.WIDE.U32 R72, R113, 0x10, R76 ;  /* 0x0000001071487825 */ /* 0x001fcc00078e004c */
[----:B------:R-:W5:Y:S01]  /*2ef0*/  LDG.E.128 R72, desc[UR6][R72.64] ;  /* 0x0000000648487981 */ /* 0x000f62000c1e1d00 */
[----:B------:R-:W-:-:S04]  /*2f00*/  UISETP.NE.U32.AND UP0, UPT, UR14, URZ, UPT ;  /* 0x000000ff0e00728c */ /* 0x000fc8000bf05070 */
[----:B------:R-:W-:-:S09]  /*2f10*/  UISETP.NE.AND.EX UP0, UPT, UR15, URZ, UPT, UP0 ;  /* 0x000000ff0f00728c */ /* 0x000fd2000bf05300 */
[----:B------:R-:W-:Y:S05]  /*2f20*/  BRA.U UP0, `(.L_x_1936) ;  /* 0x0000000500b07547 */ /* 0x000fea000b800000 */
[-CC-:B------:R-:W-:Y:S01]  /*2f30*/  FFMA.FTZ R78, R145, R137.reuse, R134.reuse ;  /* 0x00000089914e7223 */ /* 0x180fe20000010086 */
[C---:B-----5:R-:W-:Y:S01]  /*2f40*/  LOP3.LUT P0, RZ, R82.reuse, 0xff0000, RZ, 0xc0, !PT ;  /* 0x00ff000052ff7812 */ /* 0x060fe2000780c0ff */
[-C--:B------:R-:W-:Y:S01]  /*2f50*/  FFMA.FTZ R149, R149, R137.reuse, R134 ;  /* 0x0000008995957223 */ /* 0x080fe20000010086 */
[----:B------:R-:W-:Y:S01]  /*2f60*/  LOP3.LUT P2, RZ, R82, 0xff000000, RZ, 0xc0, !PT ;  /* 0xff00000052ff7812 */ /* 0x000fe2000784c0ff */
[--C-:B------:R-:W-:Y:S01]  /*2f70*/  FADD.FTZ R86, R131, -R78.reuse ;  /* 0x8000004e83567221 */ /* 0x100fe20000010000 */
[C---:B------:R-:W-:Y:S01]  /*2f80*/  PRMT R78, R61.reuse, 0x7632, R78 ;  /* 0x000076323d4e7816 */ /* 0x040fe2000000004e */
[----:B------:R-:W-:Y:S01]  /*2f90*/  FADD.FTZ R149, R130, -R149 ;  /* 0x8000009582957221 */ /* 0x000fe20000010000 */
[----:B------:R-:W-:Y:S01]  /*2fa0*/  SHF.L.U32 R79, R61, 0x10, RZ ;  /* 0x000000103d4f7819 */ /* 0x000fe200000006ff */
[-CC-:B------:R-:W-:Y:S01]  /*2fb0*/  FFMA.FTZ R130, R147, R137.reuse, R134.reuse ;  /* 0x0000008993827223 */ /* 0x180fe20000010086 */
[----:B------:R-:W-:Y:S01]  /*2fc0*/  SHF.L.U32 R87, R78, 0x10, RZ ;  /* 0x000000104e577819 */ /* 0x000fe200000006ff */
[----:B------:R-:W-:Y:S01]  /*2fd0*/  FFMA.FTZ R139, R139, R137, R134 ;  /* 0x000000898b8b7223 */ /* 0x000fe20000010086 */
[----:B------:R-:W-:Y:S01]  /*2fe0*/  SHF.L.U32 R131, R62, 0x10, RZ ;  /* 0x000000103e837819 */ /* 0x000fe200000006ff */
[----:B------:R-:W-:Y:S01]  /*2ff0*/  FADD.FTZ R130, R133, -R130 ;  /* 0x8000008285827221 */ /* 0x000fe20000010000 */
[C---:B------:R-:W-:Y:S01]  /*3000*/  FFMA.FTZ R79, R112.reuse, R149, R79 ;  /* 0x00000095704f7223 */ /* 0x040fe2000001004f */
[C---:B------:R-:W-:Y:S01]  /*3010*/  FFMA.FTZ R87, R112.reuse, R86, R87 ;  /* 0x0000005670577223 */ /* 0x040fe20000010057 */
[C---:B------:R-:W-:Y:S01]  /*3020*/  @P0 SHF.L.U32 R78, R73.reuse, 0x10, RZ ;  /* 0x00000010494e0819 */ /* 0x040fe200000006ff */
[----:B------:R-:W-:Y:S01]  /*3030*/  FFMA.FTZ R145, R112, R130, R131 ;  /* 0x0000008270917223 */ /* 0x000fe20000010083 */
[----:B------:R-:W-:Y:S01]  /*3040*/  @P2 PRMT R73, R73, 0x7632, R73 ;  /* 0x0000763249492816 */ /* 0x000fe20000000049 */
[-C--:B------:R-:W-:Y:S01]  /*3050*/  FMUL.FTZ R87, R87, R136.reuse ;  /* 0x0000008857577220 */ /* 0x080fe20000410000 */
[----:B------:R-:W-:Y:S01]  /*3060*/  LOP3.LUT P6, RZ, R83, 0xff, RZ, 0xc0, !PT ;  /* 0x000000ff53ff7812 */ /* 0x000fe200078cc0ff */
[-C--:B------:R-:W-:Y:S01]  /*3070*/  FMUL.FTZ R79, R79, R136.reuse ;  /* 0x000000884f4f7220 */ /* 0x080fe20000410000 */
[----:B------:R-:W-:Y:S01]  /*3080*/  @P2 SHF.L.U32 R73, R73, 0x10, RZ ;  /* 0x0000001049492819 */ /* 0x000fe200000006ff */
[----:B------:R-:W-:Y:S01]  /*3090*/  FMUL.FTZ R144, R87, UR4 ;  /* 0x0000000457907c20 */ /* 0x000fe20008410000 */
[----:B------:R-:W-:Y:S01]  /*30a0*/  FMUL.FTZ R145, R145, R136 ;  /* 0x0000008891917220 */ /* 0x000fe20000410000 */
[----:B------:R-:W-:Y:S01]  /*30b0*/  FMUL.FTZ R79, R79, UR4 ;  /* 0x000000044f4f7c20 */ /* 0x000fe20008410000 */
[----:B------:R-:W-:Y:S01]  /*30c0*/  CS2R R130, SRZ ;  /* 0x0000000000827805 */ /* 0x000fe2000001ff00 */
[----:B------:R-:W-:-:S02]  /*30d0*/  HFMA2 R133, -RZ, RZ, 0, 0 ;  /* 0x00000000ff857431 */ /* 0x000fc400000001ff */
[----:B------:R-:W-:Y:S01]  /*30e0*/  @P2 FMUL.FTZ R131, R144, R73 ;  /* 0x0000004990832220 */ /* 0x000fe20000410000 */
[----:B------:R-:W-:Y:S01]  /*30f0*/  FMUL.FTZ R145, R145, UR4 ;  /* 0x0000000491917c20 */ /* 0x000fe20008410000 */
[----:B------:R-:W-:Y:S01]  /*3100*/  FMUL.FTZ R73, R30, R79 ;  /* 0x0000004f1e497220 */ /* 0x000fe20000410000 */
[----:B------:R-:W-:Y:S01]  /*3110*/  @P0 FMUL.FTZ R130, R79, R78 ;  /* 0x0000004e4f820220 */ /* 0x000fe20000410000 */
[----:B------:R-:W-:Y:S01]  /*3120*/  FMUL.FTZ R78, R31, R144 ;  /* 0x000000901f4e7220 */ /* 0x000fe20000410000 */
[----:B------:R-:W-:Y:S01]  /*3130*/  @P6 SHF.L.U32 R86, R74, 0x10, RZ ;  /* 0x000000104a566819 */ /* 0x000fe200000006ff */
[----:B------:R-:W-:Y:S01]  /*3140*/  FMUL.FTZ R79, R32, R145 ;  /* 0x00000091204f7220 */ /* 0x000fe20000410000 */
[----:B------:R-:W-:Y:S01]  /*3150*/  FSEL R73, R73, RZ, P0 ;  /* 0x000000ff49497208 */ /* 0x000fe20000000000 */
[-CC-:B------:R-:W-:Y:S01]  /*3160*/  FFMA.FTZ R115, R115, R137.reuse, R134.reuse ;  /* 0x0000008973737223 */ /* 0x180fe20000010086 */
[----:B------:R-:W-:Y:S01]  /*3170*/  ISETP.GE.U32.AND P0, PT, R82, RZ, PT ;  /* 0x000000ff5200720c */ /* 0x000fe20003f06070 */
[----:B------:R-:W-:Y:S01]  /*3180*/  @P6 FMUL.FTZ R133, R145, R86 ;  /* 0x0000005691856220 */ /* 0x000fe20000410000 */
[----:B------:R-:W-:Y:S01]  /*3190*/  LOP3.LUT P5, RZ, R83, 0xff00, RZ, 0xc0, !PT ;  /* 0x0000ff0053ff7812 */ /* 0x000fe200078ac0ff */
[-CC-:B------:R-:W-:Y:S01]  /*31a0*/  FFMA.FTZ R135, R135, R137.reuse, R134.reuse ;  /* 0x0000008987877223 */ /* 0x180fe20000010086 */
[----:B------:R-:W-:Y:S01]  /*31b0*/  FSEL R78, R78, RZ, P2 ;  /* 0x000000ff4e4e7208 */ /* 0x000fe20001000000 */
[-CC-:B------:R-:W-:Y:S01]  /*31c0*/  FFMA.FTZ R141, R141, R137.reuse, R134.reuse ;  /* 0x000000898d8d7223 */ /* 0x180fe20000010086 */
[----:B------:R-:W-:Y:S01]  /*31d0*/  FSEL R79, R79, RZ, P6 ;  /* 0x000000ff4f4f7208 */ /* 0x000fe20003000000 */
[----:B------:R-:W-:Y:S01]  /*31e0*/  FFMA.FTZ R143, R143, R137, R134 ;  /* 0x000000898f8f7223 */ /* 0x000fe20000010086 */
[----:B------:R-:W-:Y:S01]  /*31f0*/  LOP3.LUT P4, RZ, R82, 0xff, RZ, 0xc0, !PT ;  /* 0x000000ff52ff7812 */ /* 0x000fe2000788c0ff */
[----:B------:R-:W-:Y:S01]  /*3200*/  FADD.FTZ R132, R132, -R139 ;  /* 0x8000008b84847221 */ /* 0x000fe20000010000 */
[----:B------:R-:W-:Y:S01]  /*3210*/  LOP3.LUT P2, RZ, R82, 0xff00, RZ, 0xc0, !PT ;  /* 0x0000ff0052ff7812 */ /* 0x000fe2000784c0ff */
[----:B------:R-:W-:Y:S01]  /*3220*/  FADD.FTZ R114, R114, -R115 ;  /* 0x8000007372727221 */ /* 0x000fe20000010000 */
[C---:B------:R-:W-:Y:S01]  /*3230*/  LOP3.LUT P6, RZ, R83.reuse, 0xff0000, RZ, 0xc0, !PT ;  /* 0x00ff000053ff7812 */ /* 0x040fe200078cc0ff */
[----:B------:R-:W-:Y:S01]  /*3240*/  FADD.FTZ R142, R142, -R135 ;  /* 0x800000878e8e7221 */ /* 0x000fe20000010000 */
[----:B------:R-:W-:Y:S01]  /*3250*/  ISETP.GE.U32.AND.EX P0, PT, R83, 0x1000000, PT, P0 ;  /* 0x010000005300780c */ /* 0x000fe20003f06100 */
[----:B------:R-:W-:Y:S01]  /*3260*/  FADD.FTZ R141, R138, -R141 ;  /* 0x8000008d8a8d7221 */ /* 0x000fe20000010000 */
[----:B------:R-:W-:Y:S01]  /*3270*/  PRMT R82, R62, 0x7632, R82 ;  /* 0x000076323e527816 */ /* 0x000fe20000000052 */
[----:B------:R-:W-:Y:S01]  /*3280*/  FADD.FTZ R140, R140, -R143 ;  /* 0x8000008f8c8c7221 */ /* 0x000fe20000010000 */
[----:B------:R-:W-:-:S02]  /*3290*/  PRMT R83, R63, 0x7632, R83 ;  /* 0x000076323f537816 */ /* 0x000fc40000000053 */
[----:B------:R-:W-:Y:S02]  /*32a0*/  PRMT R74, R60, 0x7632, R74 ;  /* 0x000076323c4a7816 */ /* 0x000fe4000000004a */
[----:B------:R-:W-:Y:S02]  /*32b0*/  SHF.L.U32 R115, R82, 0x10, RZ ;  /* 0x0000001052737819 */ /* 0x000fe400000006ff */
[----:B------:R-:W-:Y:S02]  /*32c0*/  SHF.L.U32 R139, R83, 0x10, RZ ;  /* 0x00000010538b7819 */ /* 0x000fe400000006ff */
[----:B------:R-:W-:Y:S01]  /*32d0*/  SHF.L.U32 R135, R63, 0x10, RZ ;  /* 0x000000103f877819 */ /* 0x000fe200000006ff */
[----:B------:R-:W-:Y:S01]  /*32e0*/  FFMA.FTZ R115, R112, R141, R115 ;  /* 0x0000008d70737223 */ /* 0x000fe20000010073 */
[----:B------:R-:W-:Y:S01]  /*32f0*/  SHF.L.U32 R83, R60, 0x10, RZ ;  /* 0x000000103c537819 */ /* 0x000fe200000006ff */
[----:B------:R-:W-:Y:S01]  /*3300*/  FFMA.FTZ R143, R112, R140, R139 ;  /* 0x0000008c708f7223 */ /* 0x000fe2000001008b */
[----:B------:R-:W-:Y:S01]  /*3310*/  SHF.L.U32 R87, R74, 0x10, RZ ;  /* 0x000000104a577819 */ /* 0x000fe200000006ff */
[----:B------:R-:W-:Y:S01]  /*3320*/  FFMA.FTZ R141, R112, R142, R135 ;  /* 0x0000008e708d7223 */ /* 0x000fe20000010087 */
[----:B------:R-:W-:Y:S01]  /*3330*/  @P5 PRMT R82, R74, 0x7632, R82 ;  /* 0x000076324a525816 */ /* 0x000fe20000000052 */
[----:B------:R-:W-:Y:S01]  /*3340*/  FFMA.FTZ R83, R112, R114, R83 ;  /* 0x0000007270537223 */ /* 0x000fe20000010053 */
[----:B------:R-:W-:Y:S01]  /*3350*/  @P4 SHF.L.U32 R74, R72, 0x10, RZ ;  /* 0x00000010484a4819 */ /* 0x000fe200000006ff */
[----:B------:R-:W-:Y:S01]  /*3360*/  FFMA.FTZ R87, R112, R132, R87 ;  /* 0x0000008470577223 */ /* 0x000fe20000010057 */
[----:B------:R-:W-:Y:S01]  /*3370*/  @P6 SHF.L.U32 R86, R75, 0x10, RZ ;  /* 0x000000104b566819 */ /* 0x000fe200000006ff */
[-C--:B------:R-:W-:Y:S01]  /*3380*/  FMUL.FTZ R115, R115, R136.reuse ;  /* 0x0000008873737220 */ /* 0x080fe20000410000 */
[----:B------:R-:W-:Y:S01]  /*3390*/  @P2 PRMT R72, R72, 0x7632, R72 ;  /* 0x0000763248482816 */ /* 0x000fe20000000048 */
[-C--:B------:R-:W-:Y:S01]  /*33a0*/  FMUL.FTZ R141, R141, R136.reuse ;  /* 0x000000888d8d7220 */ /* 0x080fe20000410000 */
[----:B------:R-:W-:Y:S01]  /*33b0*/  @P0 PRMT R75, R75, 0x7632, R75 ;  /* 0x000076324b4b0816 */ /* 0x000fe2000000004b */
[-C--:B------:R-:W-:Y:S01]  /*33c0*/  FMUL.FTZ R143, R143, R136.reuse ;  /* 0x000000888f8f7220 */ /* 0x080fe20000410000 */
[-C--:B------:R-:W-:Y:S01]  /*33d0*/  FMUL.FTZ R83, R83, R136.reuse ;  /* 0x0000008853537220 */ /* 0x080fe20000410000 */
[----:B------:R-:W-:Y:S01]  /*33e0*/  FMUL.FTZ R87, R87, R136 ;  /* 0x0000008857577220 */ /* 0x000fe20000410000 */
[----:B------:R-:W-:Y:S01]  /*33f0*/  @P5 SHF.L.U32 R82, R82, 0x10, RZ ;  /* 0x0000001052525819 */ /* 0x000fe200000006ff */
[----:B------:R-:W-:Y:S01]  /*3400*/  FMUL.FTZ R114, R115, UR4 ;  /* 0x0000000473727c20 */ /* 0x000fe20008410000 */
[----:B------:R-:W-:Y:S01]  /*3410*/  @P2 SHF.L.U32 R72, R72, 0x10, RZ ;  /* 0x0000001048482819 */ /* 0x000fe200000006ff */
[----:B------:R-:W-:Y:S01]  /*3420*/  FMUL.FTZ R141, R141, UR4 ;  /* 0x000000048d8d7c20 */ /* 0x000fe20008410000 */
[----:B------:R-:W-:Y:S01]  /*3430*/  @P0 SHF.L.U32 R75, R75, 0x10, RZ ;  /* 0x000000104b4b0819 */ /* 0x000fe200000006ff */
[----:B------:R-:W-:Y:S01]  /*3440*/  FMUL.FTZ R142, R143, UR4 ;  /* 0x000000048f8e7c20 */ /* 0x000fe20008410000 */
[----:B------:R-:W-:Y:S01]  /*3450*/  FMUL.FTZ R115, R83, UR4 ;  /* 0x0000000453737c20 */ /* 0x000fe20008410000 */
[----:B------:R-:W-:Y:S01]  /*3460*/  FMUL.FTZ R87, R87, UR4 ;  /* 0x0000000457577c20 */ /* 0x000fe20008410000 */
[----:B------:R-:W-:-:S02]  /*3470*/  MOV R132, RZ ;  /* 0x000000ff00847202 */ /* 0x000fc40000000f00 */
[----:B------:R-:W-:Y:S01]  /*3480*/  CS2R R138, SRZ ;  /* 0x00000000008a7805 */ /* 0x000fe2000001ff00 */
[----:B------:R-:W-:Y:S01]  /*3490*/  @P5 FMUL.FTZ R132, R114, R82 ;  /* 0x0000005272845220 */ /* 0x000fe20000410000 */
[----:B------:R-:W-:Y:S01]  /*34a0*/  MOV R140, RZ ;  /* 0x000000ff008c7202 */ /* 0x000fe20000000f00 */
[----:B------:R-:W-:Y:S01]  /*34b0*/  @P0 FMUL.FTZ R138, R142, R75 ;  /* 0x0000004b8e8a0220 */ /* 0x000fe20000410000 */
[----:B------:R-:W-:Y:S01]  /*34c0*/  @P4 FMUL.FTZ R140, R115, R74 ;  /* 0x0000004a738c4220 */ /* 0x000fe20000410000 */
[----:B------:R-:W-:Y:S01]  /*34d0*/  @P2 FMUL.FTZ R139, R87, R72 ;  /* 0x00000048578b2220 */ /* 0x000fe20000410000 */
[----:B------:R-:W-:Y:S01]  /*34e0*/  FMUL.FTZ R82, R34, R141 ;  /* 0x0000008d22527220 */ /* 0x000fe20000410000 */
[----:B------:R-:W-:Y:S01]  /*34f0*/  FMUL.FTZ R83, R35, R142 ;  /* 0x0000008e23537220 */ /* 0x000fe20000410000 */
[----:B------:R-:W-:Y:S01]  /*3500*/  FMUL.FTZ R75, R33, R114 ;  /* 0x00000072214b7220 */ /* 0x000fe20000410000 */
[----:B------:R-:W-:Y:S01]  /*3510*/  FMUL.FTZ R72, R28, R115 ;  /* 0x000000731c487220 */ /* 0x000fe20000410000 */
[----:B------:R-:W-:Y:S01]  /*3520*/  FMUL.FTZ R74, R29, R87 ;  /* 0x000000571d4a7220 */ /* 0x000fe20000410000 */
[----:B------:R-:W-:-:S02]  /*3530*/  HFMA2 R135, -RZ, RZ, 0, 0 ;  /* 0x00000000ff877431 */ /* 0x000fc400000001ff */
[----:B------:R-:W-:Y:S01]  /*3540*/  @P6 FMUL.FTZ R135, R141, R86 ;  /* 0x000000568d876220 */ /* 0x000fe20000410000 */
[----:B------:R-:W-:Y:S02]  /*3550*/  FSEL R86, R82, RZ, P6 ;  /* 0x000000ff52567208 */ /* 0x000fe40003000000 */
        /* <DEDUP_REMOVED lines=9> */
.L_x_1936:
[-CC-:B------:R-:W-:Y:S01]  /*35f0*/  FFMA.FTZ R68, R145, R137.reuse, R134.reuse ;  /* 0x0000008991447223 */ /* 0x180fe20000010086 */
[-CC-:B------:R-:W-:Y:S01]  /*3600*/  FFMA.FTZ R149, R149, R137.reuse, R134.reuse ;  /* 0x0000008995957223 */ /* 0x180fe20000010086 */
[C---:B-----5:R-:W-:Y:S01]  /*3610*/  LOP3.LUT P2, RZ, R82.reuse, 0xff000000, RZ, 0xc0, !PT ;  /* 0xff00000052ff7812 */ /* 0x060fe2000784c0ff */
[-C--:B------:R-:W-:Y:S01]  /*3620*/  FFMA.FTZ R78, R147, R137.reuse, R134 ;  /* 0x00000089934e7223 */ /* 0x080fe20000010086 */
[--C-:B------:R-:W-:Y:S01]  /*3630*/  FADD.FTZ R131, R131, -R68.reuse ;  /* 0x8000004483837221 */ /* 0x100fe20000010000 */
[----:B------:R-:W-:Y:S01]  /*3640*/  LOP3.LUT P0, RZ, R82, 0xff0000, RZ, 0xc0, !PT ;  /* 0x00ff000052ff7812 */ /* 0x000fe2000780c0ff */
[----:B------:R-:W-:Y:S01]  /*3650*/  FADD.FTZ R149, R130, -R149 ;  /* 0x8000009582957221 */ /* 0x000fe20000010000 */
[----:B------:R-:W-:Y:S01]  /*3660*/  PRMT R68, R61, 0x7632, R68 ;  /* 0x000076323d447816 */ /* 0x000fe20000000044 */
[----:B------:R-:W-:Y:S01]  /*3670*/  FADD.FTZ R87, R133, -R78 ;  /* 0x8000004e85577221 */ /* 0x000fe20000010000 */
[----:B------:R-:W-:Y:S01]  /*3680*/  SHF.L.U32 R69, R61, 0x10, RZ ;  /* 0x000000103d457819 */ /* 0x000fe200000006ff */
[----:B------:R-:W-:Y:S01]  /*3690*/  HFMA2 R133, -RZ, RZ, 0, 0 ;  /* 0x00000000ff857431 */ /* 0x000fe200000001ff */
[----:B------:R-:W-:Y:S01]  /*36a0*/  SHF.L.U32 R70, R68, 0x10, RZ ;  /* 0x0000001044467819 */ /* 0x000fe200000006ff */
[----:B------:R-:W-:Y:S01]  /*36b0*/  FFMA.FTZ R141, R141, R137, R134 ;  /* 0x000000898d8d7223 */ /* 0x000fe20000010086 */
[----:B------:R-:W-:Y:S01]  /*36c0*/  SHF.L.U32 R86, R62, 0x10, RZ ;  /* 0x000000103e567819 */ /* 0x000fe200000006ff */
[C---:B------:R-:W-:Y:S01]  /*36d0*/  FFMA.FTZ R68, R112.reuse, R149, R69 ;  /* 0x0000009570447223 */ /* 0x040fe20000010045 */
[----:B------:R-:W-:Y:S01]  /*36e0*/  LOP3.LUT P6, RZ, R83, 0xff, RZ, 0xc0, !PT ;  /* 0x000000ff53ff7812 */ /* 0x000fe200078cc0ff */
[C---:B------:R-:W-:Y:S01]  /*36f0*/  FFMA.FTZ R69, R112.reuse, R131, R70 ;  /* 0x0000008370457223 */ /* 0x040fe20000010046 */
[C---:B------:R-:W-:Y:S01]  /*3700*/  @P2 PRMT R78, R73.reuse, 0x7632, R78 ;  /* 0x00007632494e2816 */ /* 0x040fe2000000004e */
[----:B------:R-:W-:Y:S01]  /*3710*/  FFMA.FTZ R87, R112, R87, R86 ;  /* 0x0000005770577223 */ /* 0x000fe20000010056 */
        /* <DEDUP_REMOVED lines=8> */
[----:B------:R-:W-:Y:S01]  /*37a0*/  CS2R R130, SRZ ;  /* 0x0000000000827805 */ /* 0x000fe2000001ff00 */
[-C--:B------:R-:W-:Y:S01]  /*37b0*/  FMUL.FTZ R73, R30, R79.reuse ;  /* 0x0000004f1e497220 */ /* 0x080fe20000410000 */
[-C--:B------:R-:W-:Y:S01]  /*37c0*/  @P2 FMUL.FTZ R131, R145, R78.reuse ;  /* 0x0000004e91832220 */ /* 0x080fe20000410000 */
[----:B------:R-:W-:Y:S01]  /*37d0*/  @P0 FMUL.FTZ R130, R86, R79 ;  /* 0x0000004f56820220 */ /* 0x000fe20000410000 */
[----:B------:R-:W-:Y:S01]  /*37e0*/  FMUL.FTZ R78, R31, R78 ;  /* 0x0000004e1f4e7220 */ /* 0x000fe20000410000 */
[----:B------:R-:W-:Y:S01]  /*37f0*/  @P6 SHF.L.U32 R144, R74, 0x10, RZ ;  /* 0x000000104a906819 */ /* 0x000fe200000006ff */
[----:B------:R-:W-:Y:S01]  /*3800*/  FMUL.FTZ R79, R32, R71 ;  /* 0x00000047204f7220 */ /* 0x000fe20000410000 */
[----:B------:R-:W-:Y:S01]  /*3810*/  FSEL R73, R73, RZ, P0 ;  /* 0x000000ff49497208 */ /* 0x000fe20000000000 */
[--C-:B------:R-:W-:Y:S01]  /*3820*/  FFMA.FTZ R115, R115, R137, R134.reuse ;  /* 0x0000008973737223 */ /* 0x100fe20000010086 */
[----:B------:R-:W-:Y:S01]  /*3830*/  LOP3.LUT P5, RZ, R83, 0xff00, RZ, 0xc0, !PT ;  /* 0x0000ff0053ff7812 */ /* 0x000fe200078ac0ff */
[----:B------:R-:W-:Y:S01]  /*3840*/  @P6 FMUL.FTZ R133, R144, R71 ;  /* 0x0000004790856220 */ /* 0x000fe20000410000 */
[----:B------:R-:W-:Y:S01]  /*3850*/  ISETP.GE.U32.AND P0, PT, R82, RZ, PT ;  /* 0x000000ff5200720c */ /* 0x000fe20003f06070 */
[-C--:B------:R-:W-:Y:S01]  /*3860*/  FFMA.FTZ R135, R135, R137.reuse, R134 ;  /* 0x0000008987877223 */ /* 0x080fe20000010086 */
[----:B------:R-:W-:Y:S01]  /*3870*/  PRMT R70, R62, 0x7632, R70 ;  /* 0x000076323e467816 */ /* 0x000fe20000000046 */
[-CC-:B------:R-:W-:Y:S01]  /*3880*/  FFMA.FTZ R143, R143, R137.reuse, R134.reuse ;  /* 0x000000898f8f7223 */ /* 0x180fe20000010086 */
[----:B------:R-:W-:Y:S01]  /*3890*/  LOP3.LUT P4, RZ, R82, 0xff, RZ, 0xc0, !PT ;  /* 0x000000ff52ff7812 */ /* 0x000fe2000788c0ff */
[----:B------:R-:W-:Y:S01]  /*38a0*/  FFMA.FTZ R139, R139, R137, R134 ;  /* 0x000000898b8b7223 */ /* 0x000fe20000010086 */
[----:B------:R-:W-:Y:S01]  /*38b0*/  FSEL R78, R78, RZ, P2 ;  /* 0x000000ff4e4e7208 */ /* 0x000fe20001000000 */
[----:B------:R-:W-:Y:S01]  /*38c0*/  FADD.FTZ R141, R138, -R141 ;  /* 0x8000008d8a8d7221 */ /* 0x000fe20000010000 */
[----:B------:R-:W-:Y:S01]  /*38d0*/  LOP3.LUT P2, RZ, R82, 0xff00, RZ, 0xc0, !PT ;  /* 0x0000ff0052ff7812 */ /* 0x000fe2000784c0ff */
[----:B------:R-:W-:Y:S01]  /*38e0*/  FADD.FTZ R115, R114, -R115 ;  /* 0x8000007372737221 */ /* 0x000fe20000010000 */
[----:B------:R-:W-:Y:S01]  /*38f0*/  FSEL R79, R79, RZ, P6 ;  /* 0x000000ff4f4f7208 */ /* 0x000fe20003000000 */
[----:B------:R-:W-:Y:S01]  /*3900*/  FADD.FTZ R135, R142, -R135 ;  /* 0x800000878e877221 */ /* 0x000fe20000010000 */
[C---:B------:R-:W-:Y:S01]  /*3910*/  LOP3.LUT P6, RZ, R83.reuse, 0xff0000, RZ, 0xc0, !PT ;  /* 0x00ff000053ff7812 */ /* 0x040fe200078cc0ff */
[----:B------:R-:W-:Y:S01]  /*3920*/  FADD.FTZ R145, R140, -R143 ;  /* 0x8000008f8c917221 */ /* 0x000fe20000010000 */
[----:B------:R-:W-:Y:S01]  /*3930*/  ISETP.GE.U32.AND.EX P0, PT, R83, 0x1000000, PT, P0 ;  /* 0x010000005300780c */ /* 0x000fe20003f06100 */
[----:B------:R-:W-:Y:S01]  /*3940*/  FADD.FTZ R139, R132, -R139 ;  /* 0x8000008b848b7221 */ /* 0x000fe20000010000 */
[----:B------:R-:W-:-:S02]  /*3950*/  PRMT R74, R63, 0x7632, R74 ;  /* 0x000076323f4a7816 */ /* 0x000fc4000000004a */
[----:B------:R-:W-:Y:S02]  /*3960*/  PRMT R71, R60, 0x7632, R71 ;  /* 0x000076323c477816 */ /* 0x000fe40000000047 */
        /* <DEDUP_REMOVED lines=8> */
[----:B------:R-:W-:Y:S01]  /*39f0*/  @P5 PRMT R74, R74, 0x7632, R74 ;  /* 0x000076324a4a5816 */ /* 0x000fe2000000004a */
[----:B------:R-:W-:Y:S01]  /*3a00*/  FFMA.FTZ R114, R112, R139, R82 ;  /* 0x0000008b70727223 */ /* 0x000fe20000010052 */
[-C--:B------:R-:W-:Y:S01]  /*3a10*/  FMUL.FTZ R70, R142, R136.reuse ;  /* 0x000000888e467220 */ /* 0x080fe20000410000 */
[----:B------:R-:W-:Y:S01]  /*3a20*/  @P4 SHF.L.U32 R82, R72, 0x10, RZ ;  /* 0x0000001048524819 */ /* 0x000fe200000006ff */
[----:B------:R-:W-:Y:S01]  /*3a30*/  FFMA.FTZ R143, R112, R135, R86 ;  /* 0x00000087708f7223 */ /* 0x000fe20000010056 */
[----:B------:R-:W-:Y:S01]  /*3a40*/  @P2 PRMT R72, R72, 0x7632, R72 ;  /* 0x0000763248482816 */ /* 0x000fe20000000048 */
[----:B------:R-:W-:Y:S01]  /*3a50*/  FMUL.FTZ R86, R70, UR4 ;  /* 0x0000000446567c20 */ /* 0x000fe20008410000 */
[----:B------:R-:W-:Y:S01]  /*3a60*/  @P5 SHF.L.U32 R71, R74, 0x10, RZ ;  /* 0x000000104a475819 */ /* 0x000fe200000006ff */
[-C--:B------:R-:W-:Y:S01]  /*3a70*/  FMUL.FTZ R74, R145, R136.reuse ;  /* 0x00000088914a7220 */ /* 0x080fe20000410000 */
[----:B------:R-:W-:Y:S01]  /*3a80*/  @P6 SHF.L.U32 R144, R75, 0x10, RZ ;  /* 0x000000104b906819 */ /* 0x000fe200000006ff */
[----:B------:R-:W-:Y:S01]  /*3a90*/  FMUL.FTZ R70, R83, R136 ;  /* 0x0000008853467220 */ /* 0x000fe20000410000 */
[----:B------:R-:W-:-:S02]  /*3aa0*/  @P0 PRMT R75, R75, 0x7632, R75 ;  /* 0x000076324b4b0816 */ /* 0x000fc4000000004b */
[----:B------:R-:W-:Y:S02]  /*3ab0*/  CS2R R138, SRZ ;  /* 0x00000000008a7805 */ /* 0x000fe4000001ff00 */
[----:B------:R-:W-:Y:S01]  /*3ac0*/  @P2 SHF.L.U32 R141, R72, 0x10, RZ ;  /* 0x00000010488d2819 */ /* 0x000fe200000006ff */
[----:B------:R-:W-:Y:S01]  /*3ad0*/  FMUL.FTZ R72, R143, R136 ;  /* 0x000000888f487220 */ /* 0x000fe20000410000 */
[----:B------:R-:W-:Y:S01]  /*3ae0*/  MOV R132, RZ ;  /* 0x000000ff00847202 */ /* 0x000fe20000000f00 */
[----:B------:R-:W-:Y:S01]  /*3af0*/  @P5 FMUL.FTZ R132, R71, R86 ;  /* 0x0000005647845220 */ /* 0x000fe20000410000 */
[----:B------:R-:W-:Y:S01]  /*3b00*/  FMUL.FTZ R71, R114, R136 ;  /* 0x0000008872477220 */ /* 0x000fe20000410000 */
[----:B------:R-:W-:Y:S01]  /*3b10*/  @P0 SHF.L.U32 R147, R75, 0x10, RZ ;  /* 0x000000104b930819 */ /* 0x000fe200000006ff */
[----:B------:R-:W-:Y:S01]  /*3b20*/  FMUL.FTZ R75, R72, UR4 ;  /* 0x00000004484b7c20 */ /* 0x000fe20008410000 */
[----:B------:R-:W-:Y:S01]  /*3b30*/  FMUL.FTZ R72, R74, UR4 ;  /* 0x000000044a487c20 */ /* 0x000fe20008410000 */
[----:B------:R-:W-:Y:S01]  /*3b40*/  FMUL.FTZ R115, R70, UR4 ;  /* 0x0000000446737c20 */ /* 0x000fe20008410000 */
[----:B------:R-:W-:Y:S01]  /*3b50*/  FMUL.FTZ R74, R71, UR4 ;  /* 0x00000004474a7c20 */ /* 0x000fe20008410000 */
[----:B------:R-:W-:Y:S01]  /*3b60*/  MOV R140, RZ ;  /* 0x000000ff008c7202 */ /* 0x000fe20000000f00 */
[----:B------:R-:W-:Y:S01]  /*3b70*/  HFMA2 R135, -RZ, RZ, 0, 0 ;  /* 0x00000000ff877431 */ /* 0x000fe200000001ff */
[----:B------:R-:W-:Y:S01]  /*3b80*/  F2FP.BF16.F32.PACK_AB R69, R69, R68 ;  /* 0x000000444545723e */ /* 0x000fe200000010ff */
[----:B------:R-:W-:Y:S01]  /*3b90*/  @P4 FMUL.FTZ R140, R82, R115 ;  /* 0x00000073528c4220 */ /* 0x000fe20000410000 */
[----:B------:R-:W-:Y:S01]  /*3ba0*/  F2FP.BF16.F32.PACK_AB R68, R114, R83 ;  /* 0x000000537244723e */ /* 0x000fe200000010ff */
[-C--:B------:R-:W-:Y:S01]  /*3bb0*/  @P6 FMUL.FTZ R135, R144, R75.reuse ;  /* 0x0000004b90876220 */ /* 0x080fe20000410000 */
[----:B------:R-:W-:Y:S01]  /*3bc0*/  @P0 FMUL.FTZ R138, R147, R72 ;  /* 0x00000048938a0220 */ /* 0x000fe20000410000 */
[----:B------:R-:W-:Y:S01]  /*3bd0*/  @P2 FMUL.FTZ R139, R141, R74 ;  /* 0x0000004a8d8b2220 */ /* 0x000fe20000410000 */
[----:B------:R-:W-:Y:S01]  /*3be0*/  FMUL.FTZ R82, R34, R75 ;  /* 0x0000004b22527220 */ /* 0x000fe20000410000 */
[----:B------:R-:W-:Y:S01]  /*3bf0*/  FMUL.FTZ R83, R35, R72 ;  /* 0x0000004823537220 */ /* 0x000fe20000410000 */
[----:B------:R-:W-:Y:S01]  /*3c00*/  FMUL.FTZ R75, R33, R86 ;  /* 0x00000056214b7220 */ /* 0x000fe20000410000 */
[----:B------:R-:W-:Y:S01]  /*3c10*/  FMUL.FTZ R72, R28, R115 ;  /* 0x000000731c487220 */ /* 0x000fe20000410000 */
[----:B------:R-:W-:Y:S01]  /*3c20*/  FMUL.FTZ R74, R29, R74 ;  /* 0x0000004a1d4a7220 */ /* 0x000fe20000410000 */
[----:B------:R-:W-:-:S02]  /*3c30*/  F2FP.BF16.F32.PACK_AB R70, R142, R87 ;  /* 0x000000578e46723e */ /* 0x000fc400000010ff */
        /* <DEDUP_REMOVED lines=8> */
[----:B------:R-:W-:Y:S02]  /*3cc0*/  F2FP.BF16.F32.PACK_AB R73, R78, R73 ;  /* 0x000000494e49723e */ /* 0x000fe400000010ff */
[----:B------:R-:W-:-:S07]  /*3cd0*/  F2FP.BF16.F32.PACK_AB R72, R87, R72 ;  /* 0x000000485748723e */ /* 0x000fce00000010ff */
.L_x_1937:
        /* <DEDUP_REMOVED lines=11> */
[-C--:B------:R-:W-:Y:S01]  /*3d90*/  FFMA.FTZ R124, R124, R137.reuse, R134 ;  /* 0x000000897c7c7223 */ /* 0x080fe20000010086 */
[----:B0-----:R-:W-:Y:S01]  /*3da0*/  PRMT R68, R65, 0x7632, R68 ;  /* 0x0000763241447816 */ /* 0x001fe20000000044 */
[-C--:B------:R-:W-:Y:S01]  /*3db0*/  FFMA.FTZ R123, R123, R137.reuse, R134 ;  /* 0x000000897b7b7223 */ /* 0x080fe20000010086 */
[----:B------:R-:W-:Y:S01]  /*3dc0*/  LOP3.LUT P6, RZ, R80, 0xff0000, RZ, 0xc0, !PT ;  /* 0x00ff000050ff7812 */ /* 0x000fe200078cc0ff */
[----:B------:R-:W-:Y:S01]  /*3dd0*/  FADD.FTZ R124, R125, -R124 ;  /* 0x8000007c7d7c7221 */ /* 0x000fe20000010000 */
[----:B------:R-:W-:Y:S01]  /*3de0*/  SHF.L.U32 R69, R65, 0x10, RZ ;  /* 0x0000001041457819 */ /* 0x000fe200000006ff */
[-CC-:B------:R-:W-:Y:S01]  /*3df0*/  FFMA.FTZ R70, R119, R137.reuse, R134.reuse ;  /* 0x0000008977467223 */ /* 0x180fe20000010086 */
[----:B------:R-:W-:Y:S01]  /*3e00*/  SHF.L.U32 R71, R68, 0x10, RZ ;  /* 0x0000001044477819 */ /* 0x000fe200000006ff */
[----:B------:R-:W-:Y:S01]  /*3e10*/  FADD.FTZ R68, R122, -R123 ;  /* 0x8000007b7a447221 */ /* 0x000fe20000010000 */
[----:B------:R-:W-:Y:S01]  /*3e20*/  LOP3.LUT P2, RZ, R80, 0xff000000, RZ, 0xc0, !PT ;  /* 0xff00000050ff7812 */ /* 0x000fe2000784c0ff */
[----:B------:R-:W-:Y:S01]  /*3e30*/  FFMA.FTZ R69, R112, R124, R69 ;  /* 0x0000007c70457223 */ /* 0x000fe20000010045 */
[-CC-:B------:R-:W-:Y:S01]  /*3e40*/  FFMA.FTZ R73, R118, R137.reuse, R134.reuse ;  /* 0x0000008976497223 */ /* 0x180fe20000010086 */
[----:B------:R-:W-:Y:S01]  /*3e50*/  FFMA.FTZ R68, R112, R68, R71 ;  /* 0x0000004470447223 */ /* 0x000fe20000010047 */
[----:B------:R-:W-:Y:S01]  /*3e60*/  CS2R R86, SRZ ;  /* 0x0000000000567805 */ /* 0x000fe2000001ff00 */
[----:B------:R-:W-:Y:S01]  /*3e70*/  FMUL.FTZ R71, R69, R136 ;  /* 0x0000008845477220 */ /* 0x000fe20000410000 */
[----:B------:R-:W-:Y:S01]  /*3e80*/  FFMA.FTZ R120, R120, R137, R134 ;  /* 0x0000008978787223 */ /* 0x000fe20000010086 */
[----:B-----5:R-:W-:Y:S01]  /*3e90*/  @P6 SHF.L.U32 R72, R77, 0x10, RZ ;  /* 0x000000104d486819 */ /* 0x020fe200000006ff */
[----:B------:R-:W-:Y:S01]  /*3ea0*/  FADD.FTZ R116, R116, -R73 ;  /* 0x8000004974747221 */ /* 0x000fe20000010000 */
[----:B------:R-:W-:Y:S01]  /*3eb0*/  FMUL.FTZ R119, R71, UR4 ;  /* 0x0000000447777c20 */ /* 0x000fe20008410000 */
[----:B------:R-:W-:Y:S01]  /*3ec0*/  LOP3.LUT P5, RZ, R81, 0xff, RZ, 0xc0, !PT ;  /* 0x000000ff51ff7812 */ /* 0x000fe200078ac0ff */
[----:B------:R-:W-:Y:S01]  /*3ed0*/  FADD.FTZ R120, R121, -R120 ;  /* 0x8000007879787221 */ /* 0x000fe20000010000 */
[----:B------:R-:W-:Y:S01]  /*3ee0*/  SHF.L.U32 R73, R66, 0x10, RZ ;  /* 0x0000001042497819 */ /* 0x000fe200000006ff */
[----:B------:R-:W-:Y:S01]  /*3ef0*/  @P6 FMUL.FTZ R87, R119, R72 ;  /* 0x0000004877576220 */ /* 0x000fe20000410000 */
[----:B------:R-:W-:Y:S01]  /*3f00*/  @P2 PRMT R77, R77, 0x7632, R77 ;  /* 0x000076324d4d2816 */ /* 0x000fe2000000004d */
[----:B------:R-:W-:Y:S01]  /*3f10*/  FMUL.FTZ R72, R68, R136 ;  /* 0x0000008844487220 */ /* 0x000fe20000410000 */
[----:B------:R-:W-:Y:S01]  /*3f20*/  SHF.L.U32 R75, R67, 0x10, RZ ;  /* 0x00000010434b7819 */ /* 0x000fe200000006ff */
[----:B------:R-:W-:Y:S01]  /*3f30*/  FFMA.FTZ R73, R112, R120, R73 ;  /* 0x0000007870497223 */ /* 0x000fe20000010049 */
[----:B------:R-:W-:Y:S01]  /*3f40*/  @P2 SHF.L.U32 R77, R77, 0x10, RZ ;  /* 0x000000104d4d2819 */ /* 0x000fe200000006ff */
[----:B------:R-:W-:Y:S01]  /*3f50*/  FMUL.FTZ R118, R72, UR4 ;  /* 0x0000000448767c20 */ /* 0x000fe20008410000 */
[----:B------:R-:W-:Y:S01]  /*3f60*/  LOP3.LUT P4, RZ, R81, 0xff0000, RZ, 0xc0, !PT ;  /* 0x00ff000051ff7812 */ /* 0x000fe2000788c0ff */
[----:B------:R-:W-:Y:S01]  /*3f70*/  FFMA.FTZ R71, R112, R116, R75 ;  /* 0x0000007470477223 */ /* 0x000fe2000001004b */
[----:B------:R-:W-:Y:S01]  /*3f80*/  FMUL.FTZ R74, R73, R136 ;  /* 0x00000088494a7220 */ /* 0x000fe20000410000 */
[----:B------:R-:W-:Y:S01]  /*3f90*/  @P2 FMUL.FTZ R86, R118, R77 ;  /* 0x0000004d76562220 */ /* 0x000fe20000410000 */
[----:B------:R-:W-:Y:S01]  /*3fa0*/  FMUL.FTZ R77, R39, R118 ;  /* 0x00000076274d7220 */ /* 0x000fe20000410000 */
[----:B------:R-:W-:Y:S01]  /*3fb0*/  FMUL.FTZ R114, R71, R136 ;  /* 0x0000008847727220 */ /* 0x000fe20000410000 */
[----:B------:R-:W-:Y:S01]  /*3fc0*/  @P5 SHF.L.U32 R75, R78, 0x10, RZ ;  /* 0x000000104e4b5819 */ /* 0x000fe200000006ff */
[----:B------:R-:W-:Y:S01]  /*3fd0*/  FMUL.FTZ R74, R74, UR4 ;  /* 0x000000044a4a7c20 */ /* 0x000fe20008410000 */
[----:B------:R-:W-:Y:S01]  /*3fe0*/  FMUL.FTZ R72, R38, R119 ;  /* 0x0000007726487220 */ /* 0x000fe20000410000 */
[----:B------:R-:W-:Y:S01]  /*3ff0*/  FSEL R77, R77, RZ, P2 ;  /* 0x000000ff4d4d7208 */ /* 0x000fe20001000000 */
[----:B------:R-:W-:Y:S01]  /*4000*/  FMUL.FTZ R121, R114, UR4 ;  /* 0x0000000472797c20 */ /* 0x000fe20008410000 */
[----:B------:R-:W-:Y:S01]  /*4010*/  ISETP.GE.U32.AND P2, PT, R80, RZ, PT ;  /* 0x000000ff5000720c */ /* 0x000fe20003f46070 */
[----:B------:R-:W-:-:S02]  /*4020*/  HFMA2 R113, -RZ, RZ, 0, 0 ;  /* 0x00000000ff717431 */ /* 0x000fc400000001ff */
[----:B------:R-:W-:Y:S01]  /*4030*/  @P5 FMUL.FTZ R113, R74, R75 ;  /* 0x0000004b4a715220 */ /* 0x000fe20000410000 */
[----:B------:R-:W-:Y:S01]  /*4040*/  FMUL.FTZ R74, R40, R74 ;  /* 0x0000004a284a7220 */ /* 0x000fe20000410000 */
[----:B------:R-:W-:Y:S01]  /*4050*/  ISETP.GE.U32.AND.EX P2, PT, R81, 0x1000000, PT, P2 ;  /* 0x010000005100780c */ /* 0x000fe20003f46120 */
[----:B------:R-:W-:Y:S01]  /*4060*/  FMUL.FTZ R75, R42, R121 ;  /* 0x000000792a4b7220 */ /* 0x000fe20000410000 */
[----:B------:R-:W-:Y:S01]  /*4070*/  @P4 SHF.L.U32 R116, R79, 0x10, RZ ;  /* 0x000000104f744819 */ /* 0x000fe200000006ff */
[-C--:B------:R-:W-:Y:S01]  /*4080*/  FFMA.FTZ R85, R85, R137.reuse, R134 ;  /* 0x0000008955557223 */ /* 0x080fe20000010086 */
[----:B------:R-:W-:Y:S01]  /*4090*/  FSEL R72, R72, RZ, P6 ;  /* 0x000000ff48487208 */ /* 0x000fe20003000000 */
[----:B------:R-:W-:Y:S01]  /*40a0*/  FADD.FTZ R120, R117, -R70 ;  /* 0x8000004675787221 */ /* 0x000fe20000010000 */
[----:B------:R-:W-:Y:S01]  /*40b0*/  LOP3.LUT P6, RZ, R81, 0xff00, RZ, 0xc0, !PT ;  /* 0x0000ff0051ff7812 */ /* 0x000fe200078cc0ff */
[-C--:B------:R-:W-:Y:S01]  /*40c0*/  FFMA.FTZ R127, R127, R137.reuse, R134 ;  /* 0x000000897f7f7223 */ /* 0x080fe20000010086 */
[----:B------:R-:W-:Y:S01]  /*40d0*/  PRMT R70, R64, 0x7632, R70 ;  /* 0x0000763240467816 */ /* 0x000fe20000000046 */
[----:B------:R-:W-:Y:S01]  /*40e0*/  FADD.FTZ R84, R84, -R85 ;  /* 0x8000005554547221 */ /* 0x000fe20000010000 */
[----:B------:R-:W-:Y:S01]  /*40f0*/  MOV R115, RZ ;  /* 0x000000ff00737202 */ /* 0x000fe20000000f00 */
[----:B------:R-:W-:Y:S01]  /*4100*/  @P4 FMUL.FTZ R115, R121, R116 ;  /* 0x0000007479734220 */ /* 0x000fe20000410000 */
[----:B------:R-:W-:Y:S01]  /*4110*/  FSEL R74, R74, RZ, P5 ;  /* 0x000000ff4a4a7208 */ /* 0x000fe20002800000 */
[----:B------:R-:W-:Y:S01]  /*4120*/  FFMA.FTZ R128, R128, R137, R134 ;  /* 0x0000008980807223 */ /* 0x000fe20000010086 */
[----:B------:R-:W-:Y:S01]  /*4130*/  PRMT R78, R66, 0x7632, R78 ;  /* 0x00007632424e7816 */ /* 0x000fe2000000004e */
[----:B------:R-:W-:Y:S01]  /*4140*/  FADD.FTZ R118, R126, -R127 ;  /* 0x8000007f7e767221 */ /* 0x000fe20000010000 */
[----:B------:R-:W-:Y:S01]  /*4150*/  LOP3.LUT P5, RZ, R80, 0xff, RZ, 0xc0, !PT ;  /* 0x000000ff50ff7812 */ /* 0x000fe200078ac0ff */
[----:B------:R-:W-:Y:S01]  /*4160*/  FADD.FTZ R128, R129, -R128 ;  /* 0x8000008081807221 */ /* 0x000fe20000010000 */
[----:B------:R-:W-:-:S02]  /*4170*/  FSEL R75, R75, RZ, P4 ;  /* 0x000000ff4b4b7208 */ /* 0x000fc40002000000 */
[----:B------:R-:W-:Y:S02]  /*4180*/  PRMT R79, R67, 0x7632, R79 ;  /* 0x00007632434f7816 */ /* 0x000fe4000000004f */
[----:B------:R-:W-:Y:S01]  /*4190*/  LOP3.LUT P4, RZ, R80, 0xff00, RZ, 0xc0, !PT ;  /* 0x0000ff0050ff7812 */ /* 0x000fe2000788c0ff */
[----:B------:R-:W-:Y:S01]  /*41a0*/  HFMA2 R80, -RZ, RZ, 0, 0 ;  /* 0x00000000ff507431 */ /* 0x000fe200000001ff */
[----:B------:R-:W-:Y:S02]  /*41b0*/  SHF.L.U32 R85, R70, 0x10, RZ ;  /* 0x0000001046557819 */ /* 0x000fe400000006ff */
[----:B------:R-:W-:Y:S02]  /*41c0*/  SHF.L.U32 R117, R78, 0x10, RZ ;  /* 0x000000104e757819 */ /* 0x000fe400000006ff */
[C---:B------:R-:W-:Y:S01]  /*41d0*/  SHF.L.U32 R119, R79.reuse, 0x10, RZ ;  /* 0x000000104f777819 */ /* 0x040fe200000006ff */
[----:B------:R-:W-:Y:S01]  /*41e0*/  FFMA.FTZ R118, R112, R118, R85 ;  /* 0x0000007670767223 */ /* 0x000fe20000010055 */
[----:B------:R-:W-:Y:S01]  /*41f0*/  SHF.L.U32 R81, R64, 0x10, RZ ;  /* 0x0000001040517819 */ /* 0x000fe200000006ff */
[C---:B------:R-:W-:Y:S01]  /*4200*/  FFMA.FTZ R120, R112.reuse, R120, R117 ;  /* 0x0000007870787223 */ /* 0x040fe20000010075 */
[----:B------:R-:W-:Y:S01]  /*4210*/  @P2 PRMT R85, R79, 0x7632, R85 ;  /* 0x000076324f552816 */ /* 0x000fe20000000055 */
[----:B------:R-:W-:Y:S01]  /*4220*/  FFMA.FTZ R121, R112, R84, R119 ;  /* 0x0000005470797223 */ /* 0x000fe20000010077 */
[----:B------:R-:W-:Y:S01]  /*4230*/  @P6 PRMT R70, R78, 0x7632, R70 ;  /* 0x000076324e466816 */ /* 0x000fe20000000046 */
[----:B------:R-:W-:Y:S01]  /*4240*/  FFMA.FTZ R117, R112, R128, R81 ;  /* 0x0000008070757223 */ /* 0x000fe20000010051 */
        /* <DEDUP_REMOVED lines=36> */
.L_x_1938:
[-CC-:B------:R-:W-:Y:S01]  /*4490*/  FFMA.FTZ R124, R124, R137.reuse, R134.reuse ;  /* 0x000000897c7c7223 */ /* 0x180fe20000010086 */
[C---:B------:R-:W-:Y:S01]  /*44a0*/  LOP3.LUT P6, RZ, R80.reuse, 0xff0000, RZ, 0xc0, !PT ;  /* 0x00ff000050ff7812 */ /* 0x040fe200078cc0ff */
[-C--:B------:R-:W-:Y:S01]  /*44b0*/  FFMA.FTZ R123, R123, R137.reuse, R134 ;  /* 0x000000897b7b7223 */ /* 0x080fe20000010086 */
[----:B0-----:R-:W-:Y:S01]  /*44c0*/  SHF.L.U32 R73, R65, 0x10, RZ ;  /* 0x0000001041497819 */ /* 0x001fe200000006ff */
[----:B------:R-:W-:Y:S01]  /*44d0*/  FADD.FTZ R125, R125, -R124 ;  /* 0x8000007c7d7d7221 */ /* 0x000fe20000010000 */
[----:B------:R-:W-:Y:S01]  /*44e0*/  LOP3.LUT P2, RZ, R80, 0xff000000, RZ, 0xc0, !PT ;  /* 0xff00000050ff7812 */ /* 0x000fe2000784c0ff */
[----:B------:R-:W-:Y:S01]  /*44f0*/  FFMA.FTZ R75, R118, R137, R134 ;  /* 0x00000089764b7223 */ /* 0x000fe20000010086 */
[----:B------:R-:W-:Y:S01]  /*4500*/  PRMT R74, R65, 0x7632, R74 ;  /* 0x00007632414a7816 */ /* 0x000fe2000000004a */
[----:B------:R-:W-:Y:S01]  /*4510*/  FFMA.FTZ R73, R112, R125, R73 ;  /* 0x0000007d70497223 */ /* 0x000fe20000010049 */
[----:B------:R-:W-:Y:S01]  /*4520*/  FADD.FTZ R123, R122, -R123 ;  /* 0x8000007b7a7b7221 */ /* 0x000fe20000010000 */
[----:B------:R-:W-:Y:S01]  /*4530*/  FFMA.FTZ R120, R120, R137, R134 ;  /* 0x0000008978787223 */ /* 0x000fe20000010086 */
[----:B------:R-:W-:Y:S01]  /*4540*/  SHF.L.U32 R74, R74, 0x10, RZ ;  /* 0x000000104a4a7819 */ /* 0x000fe200000006ff */
[----:B------:R-:W-:Y:S01]  /*4550*/  FADD.FTZ R113, R116, -R75 ;  /* 0x8000004b74717221 */ /* 0x000fe20000010000 */
[----:B------:R-:W-:Y:S01]  /*4560*/  FMUL.FTZ R73, R136, R73 ;  /* 0x0000004988497220 */ /* 0x000fe20000410000 */
[----:B------:R-:W-:Y:S01]  /*4570*/  SHF.L.U32 R75, R66, 0x10, RZ ;  /* 0x00000010424b7819 */ /* 0x000fe200000006ff */
[----:B------:R-:W-:Y:S01]  /*4580*/  FADD.FTZ R121, R121, -R120 ;  /* 0x8000007879797221 */ /* 0x000fe20000010000 */
[----:B------:R-:W-:Y:S01]  /*4590*/  FFMA.FTZ R123, R112, R123, R74 ;  /* 0x0000007b707b7223 */ /* 0x000fe2000001004a */
[----:B------:R-:W-:Y:S01]  /*45a0*/  LOP3.LUT P4, RZ, R81, 0xff0000, RZ, 0xc0, !PT ;  /* 0x00ff000051ff7812 */ /* 0x000fe2000788c0ff */
[----:B------:R-:W-:Y:S01]  /*45b0*/  FFMA.FTZ R72, R119, R137, R134 ;  /* 0x0000008977487223 */ /* 0x000fe20000010086 */
[----:B------:R-:W-:Y:S01]  /*45c0*/  SHF.L.U32 R86, R67, 0x10, RZ ;  /* 0x0000001043567819 */ /* 0x000fe200000006ff */
[----:B------:R-:W-:Y:S01]  /*45d0*/  FMUL.FTZ R119, R73, UR4 ;  /* 0x0000000449777c20 */ /* 0x000fe20008410000 */
[C---:B-----5:R-:W-:Y:S01]  /*45e0*/  @P6 SHF.L.U32 R74, R77.reuse, 0x10, RZ ;  /* 0x000000104d4a6819 */ /* 0x060fe200000006ff */
[----:B------:R-:W-:Y:S01]  /*45f0*/  FMUL.FTZ R73, R136, R123 ;  /* 0x0000007b88497220 */ /* 0x000fe20000410000 */
[----:B------:R-:W-:Y:S01]  /*4600*/  @P2 PRMT R77, R77, 0x7632, R77 ;  /* 0x000076324d4d2816 */ /* 0x000fe2000000004d */
[C---:B------:R-:W-:Y:S01]  /*4610*/  FFMA.FTZ R75, R112.reuse, R121, R75 ;  /* 0x00000079704b7223 */ /* 0x040fe2000001004b */
[----:B------:R-:W-:Y:S01]  /*4620*/  LOP3.LUT P5, RZ, R81, 0xff, RZ, 0xc0, !PT ;  /* 0x000000ff51ff7812 */ /* 0x000fe200078ac0ff */
[----:B------:R-:W-:Y:S01]  /*4630*/  FFMA.FTZ R125, R112, R113, R86 ;  /* 0x00000071707d7223 */ /* 0x000fe20000010056 */
[----:B------:R-:W-:Y:S01]  /*4640*/  HFMA2 R87, -RZ, RZ, 0, 0 ;  /* 0x00000000ff577431 */ /* 0x000fe200000001ff */
[----:B------:R-:W-:Y:S01]  /*4650*/  @P2 SHF.L.U32 R121, R77, 0x10, RZ ;  /* 0x000000104d792819 */ /* 0x000fe200000006ff */
[----:B------:R-:W-:Y:S01]  /*4660*/  @P6 FMUL.FTZ R87, R74, R119 ;  /* 0x000000774a576220 */ /* 0x000fe20000410000 */
[----:B------:R-:W-:Y:S01]  /*4670*/  FMUL.FTZ R114, R73, UR4 ;  /* 0x0000000449727c20 */ /* 0x000fe20008410000 */
[C---:B------:R-:W-:Y:S01]  /*4680*/  FMUL.FTZ R74, R136.reuse, R75 ;  /* 0x0000004b884a7220 */ /* 0x040fe20000410000 */
[----:B------:R-:W-:Y:S01]  /*4690*/  FMUL.FTZ R75, R136, R125 ;  /* 0x0000007d884b7220 */ /* 0x000fe20000410000 */
[----:B------:R-:W-:Y:S01]  /*46a0*/  MOV R86, RZ ;  /* 0x000000ff00567202 */ /* 0x000fe20000000f00 */
[-C--:B------:R-:W-:Y:S01]  /*46b0*/  @P2 FMUL.FTZ R86, R121, R114.reuse ;  /* 0x0000007279562220 */ /* 0x080fe20000410000 */
[----:B------:R-:W-:Y:S01]  /*46c0*/  @P4 SHF.L.U32 R118, R79, 0x10, RZ ;  /* 0x000000104f764819 */ /* 0x000fe200000006ff */
[----:B------:R-:W-:Y:S01]  /*46d0*/  FMUL.FTZ R114, R39, R114 ;  /* 0x0000007227727220 */ /* 0x000fe20000410000 */
[----:B------:R-:W-:Y:S01]  /*46e0*/  FMUL.FTZ R75, R75, UR4 ;  /* 0x000000044b4b7c20 */ /* 0x000fe20008410000 */
[----:B------:R-:W-:Y:S01]  /*46f0*/  FMUL.FTZ R77, R74, UR4 ;  /* 0x000000044a4d7c20 */ /* 0x000fe20008410000 */
[----:B------:R-:W-:Y:S01]  /*4700*/  FMUL.FTZ R73, R38, R119 ;  /* 0x0000007726497220 */ /* 0x000fe20000410000 */
[----:B------:R-:W-:Y:S01]  /*4710*/  MOV R115, RZ ;  /* 0x000000ff00737202 */ /* 0x000fe20000000f00 */
[----:B------:R-:W-:Y:S01]  /*4720*/  @P4 FMUL.FTZ R115, R118, R75 ;  /* 0x0000004b76734220 */ /* 0x000fe20000410000 */
[----:B------:R-:W-:Y:S01]  /*4730*/  FSEL R114, R114, RZ, P2 ;  /* 0x000000ff72727208 */ /* 0x000fe20001000000 */
[----:B------:R-:W-:Y:S01]  /*4740*/  FMUL.FTZ R74, R40, R77 ;  /* 0x0000004d284a7220 */ /* 0x000fe20000410000 */
[----:B------:R-:W-:Y:S01]  /*4750*/  @P5 SHF.L.U32 R116, R78, 0x10, RZ ;  /* 0x000000104e745819 */ /* 0x000fe200000006ff */
[----:B------:R-:W-:Y:S01]  /*4760*/  FMUL.FTZ R75, R42, R75 ;  /* 0x0000004b2a4b7220 */ /* 0x000fe20000410000 */
[----:B------:R-:W-:Y:S01]  /*4770*/  ISETP.GE.U32.AND P2, PT, R80, RZ, PT ;  /* 0x000000ff5000720c */ /* 0x000fe20003f46070 */
[----:B------:R-:W-:Y:S01]  /*4780*/  FFMA.FTZ R85, R85, R137, R134 ;  /* 0x0000008955557223 */ /* 0x000fe20000010086 */
[----:B------:R-:W-:Y:S01]  /*4790*/  FSEL R73, R73, RZ, P6 ;  /* 0x000000ff49497208 */ /* 0x000fe20003000000 */
[----:B------:R-:W-:Y:S01]  /*47a0*/  HFMA2 R113, -RZ, RZ, 0, 0 ;  /* 0x00000000ff717431 */ /* 0x000fe200000001ff */
[----:B------:R-:W-:Y:S01]  /*47b0*/  LOP3.LUT P6, RZ, R81, 0xff00, RZ, 0xc0, !PT ;  /* 0x0000ff0051ff7812 */ /* 0x000fe200078cc0ff */
[----:B------:R-:W-:Y:S01]  /*47c0*/  FADD.FTZ R117, R117, -R72 ;  /* 0x8000004875757221 */ /* 0x000fe20000010000 */
[----:B------:R-:W-:Y:S01]  /*47d0*/  ISETP.GE.U32.AND.EX P2, PT, R81, 0x1000000, PT, P2 ;  /* 0x010000005100780c */ /* 0x000fe20003f46120 */
[----:B------:R-:W-:Y:S01]  /*47e0*/  @P5 FMUL.FTZ R113, R116, R77 ;  /* 0x0000004d74715220 */ /* 0x000fe20000410000 */
[----:B------:R-:W-:Y:S01]  /*47f0*/  FSEL R74, R74, RZ, P5 ;  /* 0x000000ff4a4a7208 */ /* 0x000fe20002800000 */
[-C--:B------:R-:W-:Y:S01]  /*4800*/  FFMA.FTZ R128, R128, R137.reuse, R134 ;  /* 0x0000008980807223 */ /* 0x080fe20000010086 */
[----:B------:R-:W-:Y:S01]  /*4810*/  FSEL R75, R75, RZ, P4 ;  /* 0x000000ff4b4b7208 */ /* 0x000fe20002000000 */
[----:B------:R-:W-:Y:S01]  /*4820*/  FADD.FTZ R85, R84, -R85 ;  /* 0x8000005554557221 */ /* 0x000fe20000010000 */
[----:B------:R-:W-:Y:S01]  /*4830*/  PRMT R72, R66, 0x7632, R72 ;  /* 0x0000763242487816 */ /* 0x000fe20000000048 */
[----:B------:R-:W-:Y:S01]  /*4840*/  FFMA.FTZ R127, R127, R137, R134 ;  /* 0x000000897f7f7223 */ /* 0x000fe20000010086 */
[----:B------:R-:W-:Y:S01]  /*4850*/  PRMT R78, R67, 0x7632, R78 ;  /* 0x00007632434e7816 */ /* 0x000fe2000000004e */
[----:B------:R-:W-:Y:S01]  /*4860*/  FADD.FTZ R129, R129, -R128 ;  /* 0x8000008081817221 */ /* 0x000fe20000010000 */
[----:B------:R-:W-:Y:S01]  /*4870*/  LOP3.LUT P5, RZ, R80, 0xff, RZ, 0xc0, !PT ;  /* 0x000000ff50ff7812 */ /* 0x000fe200078ac0ff */
[----:B------:R-:W-:Y:S01]  /*4880*/  FADD.FTZ R127, R126, -R127 ;  /* 0x8000007f7e7f7221 */ /* 0x000fe20000010000 */
[----:B------:R-:W-:-:S02]  /*4890*/  LOP3.LUT P4, RZ, R80, 0xff00, RZ, 0xc0, !PT ;  /* 0x0000ff0050ff7812 */ /* 0x000fc4000788c0ff */
[----:B------:R-:W-:Y:S02]  /*48a0*/  PRMT R77, R64, 0x7632, R77 ;  /* 0x00007632404d7816 */ /* 0x000fe4000000004d */
[----:B------:R-:W-:Y:S02]  /*48b0*/  SHF.L.U32 R81, R72, 0x10, RZ ;  /* 0x0000001048517819 */ /* 0x000fe400000006ff */
[----:B------:R-:W-:Y:S02]  /*48c0*/  SHF.L.U32 R84, R78, 0x10, RZ ;  /* 0x000000104e547819 */ /* 0x000fe400000006ff */
[----:B------:R-:W-:Y:S01]  /*48d0*/  SHF.L.U32 R72, R64, 0x10, RZ ;  /* 0x0000001040487819 */ /* 0x000fe200000006ff */
[C---:B------:R-:W-:Y:S01]  /*48e0*/  FFMA.FTZ R117, R112.reuse, R117, R81 ;  /* 0x0000007570757223 */ /* 0x040fe20000010051 */
[----:B------:R-:W-:Y:S01]  /*48f0*/  SHF.L.U32 R80, R77, 0x10, RZ ;  /* 0x000000104d507819 */ /* 0x000fe200000006ff */
[C---:B------:R-:W-:Y:S01]  /*4900*/  FFMA.FTZ R77, R112.reuse, R85, R84 ;  /* 0x00000055704d7223 */ /* 0x040fe20000010054 */
[----:B------:R-:W-:Y:S01]  /*4910*/  @P2 PRMT R85, R79, 0x7632, R85 ;  /* 0x000076324f552816 */ /* 0x000fe20000000055 */
[--C-:B------:R-:W-:Y:S01]  /*4920*/  FFMA.FTZ R129, R112, R129, R72.reuse ;  /* 0x0000008170817223 */ /* 0x100fe20000010048 */
[----:B------:R-:W-:Y:S01]  /*4930*/  @P6 PRMT R72, R78, 0x7632, R72 ;  /* 0x000076324e486816 */ /* 0x000fe20000000048 */
[----:B------:R-:W-:Y:S01]  /*4940*/  FFMA.FTZ R127, R112, R127, R80 ;  /* 0x0000007f707f7223 */ /* 0x000fe20000010050 */
[----:B------:R-:W-:Y:S01]  /*4950*/  FMUL.FTZ R77, R136, R77 ;  /* 0x0000004d884d7220 */ /* 0x000fe20000410000 */
[C---:B------:R-:W-:Y:S01]  /*4960*/  @P5 SHF.L.U32 R84, R76.reuse, 0x10, RZ ;  /* 0x000000104c545819 */ /* 0x040fe200000006ff */
[----:B------:R-:W-:Y:S01]  /*4970*/  HFMA2 R80, -RZ, RZ, 0, 0 ;  /* 0x00000000ff507431 */ /* 0x000fe200000001ff */
[----:B------:R-:W-:Y:S01]  /*4980*/  @P4 PRMT R81, R76, 0x7632, R81 ;  /* 0x000076324c514816 */ /* 0x000fe20000000051 */
[----:B------:R-:W-:Y:S01]  /*4990*/  FMUL.FTZ R76, R136, R117 ;  /* 0x00000075884c7220 */ /* 0x000fe20000410000 */
[----:B------:R-:W-:Y:S01]  /*49a0*/  @P6 SHF.L.U32 R119, R72, 0x10, RZ ;  /* 0x0000001048776819 */ /* 0x000fe200000006ff */
[C---:B------:R-:W-:Y:S01]  /*49b0*/  FMUL.FTZ R72, R136.reuse, R129 ;  /* 0x0000008188487220 */ /* 0x040fe20000410000 */
[----:B------:R-:W-:Y:S01]  /*49c0*/  @P2 SHF.L.U32 R117, R85, 0x10, RZ ;  /* 0x0000001055752819 */ /* 0x000fe200000006ff */
[----:B------:R-:W-:Y:S01]  /*49d0*/  FMUL.FTZ R112, R77, UR4 ;  /* 0x000000044d707c20 */ /* 0x000fe20008410000 */
[----:B------:R-:W-:Y:S01]  /*49e0*/  FMUL.FTZ R136, R136, R127 ;  /* 0x0000007f88887220 */ /* 0x000fe20000410000 */
[----:B------:R-:W-:Y:S01]  /*49f0*/  FMUL.FTZ R76, R76, UR4 ;  /* 0x000000044c4c7c20 */ /* 0x000fe20008410000 */
[----:B------:R-:W-:Y:S01]  /*4a00*/  FMUL.FTZ R85, R72, UR4 ;  /* 0x0000000448557c20 */ /* 0x000fe20008410000 */
[----:B------:R-:W-:Y:S01]  /*4a10*/  @P2 FMUL.FTZ R80, R117, R112 ;  /* 0x0000007075502220 */ /* 0x000fe20000410000 */
[----:B------:R-:W-:Y:S01]  /*4a20*/  FMUL.FTZ R136, R136, UR4 ;  /* 0x0000000488887c20 */ /* 0x000fe20008410000 */
[----:B------:R-:W-:-:S02]  /*4a30*/  CS2R R78, SRZ ;  /* 0x00000000004e7805 */ /* 0x000fc4000001ff00 */
[----:B------:R-:W-:Y:S01]  /*4a40*/  @P4 SHF.L.U32 R117, R81, 0x10, RZ ;  /* 0x0000001051754819 */ /* 0x000fe200000006ff */
[----:B------:R-:W-:Y:S01]  /*4a50*/  FMUL.FTZ R81, R43, R112 ;  /* 0x000000702b517220 */ /* 0x000fe20000410000 */
[-C--:B------:R-:W-:Y:S01]  /*4a60*/  @P6 FMUL.FTZ R78, R119, R76.reuse ;  /* 0x0000004c774e6220 */ /* 0x080fe20000410000 */
[----:B------:R-:W-:Y:S01]  /*4a70*/  FMUL.FTZ R77, R41, R76 ;  /* 0x0000004c294d7220 */ /* 0x000fe20000410000 */
[-C--:B------:R-:W-:Y:S01]  /*4a80*/  FMUL.FTZ R72, R36, R85.reuse ;  /* 0x0000005524487220 */ /* 0x080fe20000410000 */
[----:B------:R-:W-:Y:S01]  /*4a90*/  FMUL.FTZ R76, R37, R136 ;  /* 0x00000088254c7220 */ /* 0x000fe20000410000 */
[----:B------:R-:W-:Y:S01]  /*4aa0*/  FSEL R112, R81, RZ, P2 ;  /* 0x000000ff51707208 */ /* 0x000fe20001000000 */
[----:B------:R-:W-:Y:S01]  /*4ab0*/  @P5 FMUL.FTZ R79, R84, R85 ;  /* 0x00000055544f5220 */ /* 0x000fe20000410000 */
[----:B------:R-:W-:Y:S02]  /*4ac0*/  FSEL R81, R77, RZ, P6 ;  /* 0x000000ff4d517208 */ /* 0x000fe40003000000 */
[----:B------:R-:W-:-:S02]  /*4ad0*/  FSEL R72, R72, RZ, P5 ;  /* 0x000000ff48487208 */ /* 0x000fc40002800000 */
[----:B------:R-:W-:Y:S02]  /*4ae0*/  FSEL R77, R76, RZ, P4 ;  /* 0x000000ff4c4d7208 */ /* 0x000fe40002000000 */
[----:B------:R-:W-:Y:S01]  /*4af0*/  MOV R84, RZ ;  /* 0x000000ff00547202 */ /* 0x000fe20000000f00 */
[----:B------:R-:W-:Y:S01]  /*4b00*/  @P4 FMUL.FTZ R84, R117, R136 ;  /* 0x0000008875544220 */ /* 0x000fe20000410000 */
[----:B------:R-:W-:Y:S02]  /*4b10*/  F2FP.BF16.F32.PACK_AB R75, R112, R75 ;  /* 0x0000004b704b723e */ /* 0x000fe400000010ff */
[----:B------:R-:W-:Y:S02]  /*4b20*/  F2FP.BF16.F32.PACK_AB R74, R81, R74 ;  /* 0x0000004a514a723e */ /* 0x000fe400000010ff */
[----:B------:R-:W-:Y:S02]  /*4b30*/  F2FP.BF16.F32.PACK_AB R73, R114, R73 ;  /* 0x000000497249723e */ /* 0x000fe400000010ff */
[----:B------:R-:W-:-:S07]  /*4b40*/  F2FP.BF16.F32.PACK_AB R72, R77, R72 ;  /* 0x000000484d48723e */ /* 0x000fce00000010ff */
.L_x_1939:
[----:B------:R-:W0:Y:S01]  /*4b50*/  @P0 LDC.64 R76, c[0x0][0x478] ;  /* 0x00011e00ff4c0b82 */ /* 0x000e220000000a00 */
[----:B------:R-:W-:-:S04]  /*4b60*/  IMAD.WIDE.U32 R82, R109, 0x10, R82 ;  /* 0x000000106d527825 */ /* 0x000fc800078e0052 */
[----:B0-----:R-:W-:-:S05]  /*4b70*/  @P0 IMAD.WIDE.U32 R76, R109, 0x10, R76 ;  /* 0x000000106d4c0825 */ /* 0x001fca00078e004c */
[----:B------:R0:W-:Y:S04]  /*4b80*/  @P0 STG.E.128 desc[UR6][R76.64], R68 ;  /* 0x000000444c000986 */ /* 0x0001e8000c101d06 */
[----:B------:R0:W-:Y:S02]  /*4b90*/  STG.E.128 desc[UR6][R82.64], R72 ;  /* 0x0000004852007986 */ /* 0x0001e4000c101d06 */
.L_x_1935:
        /* <DEDUP_REMOVED lines=69> */
.L_x_1929:
        /* <DEDUP_REMOVED lines=22> */
.L_x_1941:
        /* <DEDUP_REMOVED lines=11> */
.L_x_8021:


//--------------------- .text._ZN10layer_norm22ln_bwd_finalize_kernelINS_22Kernel_traits_finalizeILj2048Ef13__nv_bfloat16S2_S2_fjLb1ELj1024ELj4ENS_18Kernel_traits_baseILj2048EfS2_S2_S2_fjLj1024EEEEELb1ELb0EEEvNS_9BwdParamsE --------------------------
	.section	.text._ZN10layer_norm22ln_bwd_finalize_kernelINS_22Kernel_traits_finalizeILj2048Ef13__nv_bfloat16S2_S2_fjLb1ELj1024ELj4ENS_18Kernel_traits_baseILj2048EfS2_S2_S2_fjLj1024EEEEELb1ELb0EEEvNS_9BwdParamsE,"ax",@progbits
	.align	128
        .global         _ZN10layer_norm22ln_bwd_finalize_kernelINS_22Kernel_traits_finalizeILj2048Ef13__nv_bfloat16S2_S2_fjLb1ELj1024ELj4ENS_18Kernel_traits_baseILj2048EfS2_S2_S2_fjLj1024EEEEELb1ELb0EEEvNS_9BwdParamsE
        .type           _ZN10layer_norm22ln_bwd_finalize_kernelINS_22Kernel_traits_finalizeILj2048Ef13__nv_bfloat16S2_S2_fjLb1ELj1024ELj4ENS_18Kernel_traits_baseILj2048EfS2_S2_S2_fjLj1024EEEEELb1ELb0EEEvNS_9BwdParamsE,@function
        .size           _ZN10layer_norm22ln_bwd_finalize_kernelINS_22Kernel_traits_finalizeILj2048Ef13__nv_bfloat16S2_S2_fjLb1ELj1024ELj4ENS_18Kernel_traits_baseILj2048EfS2_S2_S2_fjLj1024EEEEELb1ELb0EEEvNS_9BwdParamsE,(.L_x_8022 - _ZN10layer_norm22ln_bwd_finalize_kernelINS_22Kernel_traits_finalizeILj2048Ef13__nv_bfloat16S2_S2_fjLb1ELj1024ELj4ENS_18Kernel_traits_baseILj2048EfS2_S2_S2_fjLj1024EEEEELb1ELb0EEEvNS_9BwdParamsE)
        .other          _ZN10layer_norm22ln_bwd_finalize_kernelINS_22Kernel_traits_finalizeILj2048Ef13__nv_bfloat16S2_S2_fjLb1ELj1024ELj4ENS_18Kernel_traits_baseILj2048EfS2_S2_S2_fjLj1024EEEEELb1ELb0EEEvNS_9BwdParamsE,@"STO_CUDA_ENTRY STV_DEFAULT"
_ZN10layer_norm22ln_bwd_finalize_kernelINS_22Kernel_traits_finalizeILj2048Ef13__nv_bfloat16S2_S2_fjLb1ELj1024ELj4ENS_18Kernel_traits_baseILj2048EfS2_S2_S2_fjLj1024EEEEELb1ELb0EEEvNS_9BwdParamsE:
.text._ZN10layer_norm22ln_bwd_finalize_kernelINS_22Kernel_traits_finalizeILj2048Ef13__nv_bfloat16S2_S2_fjLb1ELj1024ELj4ENS_18Kernel_traits_baseILj2048EfS2_S2_S2_fjLj1024EEEEELb1ELb0EEEvNS_9BwdParamsE:
        /* <DEDUP_REMOVED lines=16> */
[----:B------:R-:W-:-:S02]  /*0100*/  CS2R R6, SRZ ;  /* 0x0000000000067805 */ /* 0x000fc4000001ff00 */
        /* <DEDUP_REMOVED lines=8> */
[----:B------:R-:W-:Y:S02]  /*0190*/  MOV R8, R4 ;  /* 0x0000000400087202 */ /* 0x000fe40000000f00 */
[----:B------:R-:W-:Y:S02]  /*01a0*/  IADD3 R10, PT, PT, R10, R7, RZ ;  /* 0x000000070a0a7210 */ /* 0x000fe40007ffe0ff */
[----:B------:R-:W-:-:S02]  /*01b0*/  CS2R R6, SRZ ;  /* 0x0000000000067805 */ /* 0x000fc4000001ff00 */
[----:B------:R-:W-:Y:S02]  /*01c0*/  MOV R22, RZ ;  /* 0x000000ff00167202 */ /* 0x000fe40000000f00 */
[C---:B------:R-:W-:Y:S02]  /*01d0*/  ISETP.GE.U32.AND P1, PT, R10.reuse, 0xe0, PT ;  /* 0x000000e00a00780c */ /* 0x040fe40003f26070 */
[----:B------:R-:W-:-:S04]  /*01e0*/  LEA.HI R11, R10, 0x1, RZ, 0x1b ;  /* 0x000000010a0b7811 */ /* 0x000fc800078fd8ff */
[----:B------:R-:W-:-:S04]  /*01f0*/  LOP3.LUT R12, R11, 0x7, RZ, 0xc0, !PT ;  /* 0x000000070b0c7812 */ /* 0x000fc800078ec0ff */
        /* <DEDUP_REMOVED lines=28> */
.L_x_1946:
        /* <DEDUP_REMOVED lines=87> */
.L_x_1945:
[----:B------:R-:W-:Y:S05]  /*0930*/  BSYNC.RECONVERGENT B1 ;  /* 0x0000000000017941 */ /* 0x000fea0003800200 */
.L_x_1944:
        /* <DEDUP_REMOVED lines=49> */
.L_x_1948:
[----:B------:R-:W-:Y:S05]  /*0c50*/  BSYNC.RECONVERGENT B1 ;  /* 0x0000000000017941 */ /* 0x000fea0003800200 */
.L_x_1947:
        /* <DEDUP_REMOVED lines=29> */
.L_x_1950:
[----:B------:R-:W-:Y:S05]  /*0e30*/  BSYNC.RECONVERGENT B1 ;  /* 0x0000000000017941 */ /* 0x000fea0003800200 */
.L_x_1949:
        /* <DEDUP_REMOVED lines=14> */
.L_x_1943:
[----:B------:R-:W-:Y:S05]  /*0f20*/  BSYNC.RECONVERGENT B0 ;  /* 0x0000000000007941 */ /* 0x000fea0003800200 */
.L_x_1942:
        /* <DEDUP_REMOVED lines=68> */
[----:B-1----:R-:W-:Y:S04]  /*1370*/  STG.E.64 desc[UR6][R10.64], R6 ;  /* 0x000000060a007986 */ /* 0x002fe8000c101b06 */
[----:B--2---:R-:W-:Y:S04]  /*1380*/  STG.E.64 desc[UR6][R12.64], R4 ;  /* 0x000000040c007986 */ /* 0x004fe8000c101b06 */
[----:B----4-:R-:W-:Y:S01]  /*1390*/  STG.E.64 desc[UR6][R8.64], R2 ;  /* 0x0000000208007986 */ /* 0x010fe2000c101b06 */
[----:B------:R-:W-:Y:S05]  /*13a0*/  EXIT ;  /* 0x000000000000794d */ /* 0x000fea0003800000 */
.L_x_1951:
        /* <DEDUP_REMOVED lines=13> */
.L_x_8022:


//--------------------- .text._ZN10layer_norm13ln_bwd_kernelINS_13Kernel_traitsIf13__nv_bfloat16S2_S2_fjLj2048ELj1ELj1ELj4ELj16ENS_18Kernel_traits_baseILj2048EfS2_S2_S2_fjLj128EEEEELb1ELb1ELb1ELb0EEEvNS_9BwdParamsE --------------------------
	.section	.text._ZN10layer_norm13ln_bwd_kernelINS_13Kernel_traitsIf13__nv_bfloat16S2_S2_fjLj2048ELj1ELj1ELj4ELj16ENS_18Kernel_traits_baseILj2048EfS2_S2_S2_fjLj128EEEEELb1ELb1ELb1ELb0EEEvNS_9BwdParamsE,"ax",@progbits
	.align	128
        .global         _ZN10layer_norm13ln_bwd_kernelINS_13Kernel_traitsIf13__nv_bfloat16S2_S2_fjLj2048ELj1ELj1ELj4ELj16ENS_18Kernel_traits_baseILj2048EfS2_S2_S2_fjLj128EEEEELb1ELb1ELb1ELb0EEEvNS_9BwdParamsE
        .type           _ZN10layer_norm13ln_bwd_kernelINS_13Kernel_traitsIf13__nv_bfloat16S2_S2_fjLj2048ELj1ELj1ELj4ELj16ENS_18Kernel_traits_baseILj2048EfS2_S2_S2_fjLj128EEEEELb1ELb1ELb1ELb0EEEvNS_9BwdParamsE,@function
        .size           _ZN10layer_norm13ln_bwd_kernelINS_13Kernel_traitsIf13__nv_bfloat16S2_S2_fjLj2048ELj1ELj1ELj4ELj16ENS_18Kernel_traits_baseILj2048EfS2_S2_S2_fjLj128EEEEELb1ELb1ELb1ELb0EEEvNS_9BwdParamsE,(.L_x_8023 - _ZN10layer_norm13ln_bwd_kernelINS_13Kernel_traitsIf13__nv_bfloat16S2_S2_fjLj2048ELj1ELj1ELj4ELj16ENS_18Kernel_traits_baseILj2048EfS2_S2_S2_fjLj128EEEEELb1ELb1ELb1ELb0EEEvNS_9BwdParamsE)
        .other          _ZN10layer_norm13ln_bwd_kernelINS_13Kernel_traitsIf13__nv_bfloat16S2_S2_fjLj2048ELj1ELj1ELj4ELj16ENS_18Kernel_traits_baseILj2048EfS2_S2_S2_fjLj128EEEEELb1ELb1ELb1ELb0EEEvNS_9BwdParamsE,@"STO_CUDA_ENTRY STV_DEFAULT"
_ZN10layer_norm13ln_bwd_kernelINS_13Kernel_traitsIf13__nv_bfloat16S2_S2_fjLj2048ELj1ELj1ELj4ELj16ENS_18Kernel_traits_baseILj2048EfS2_S2_S2_fjLj128EEEEELb1ELb1ELb1ELb0EEEvNS_9BwdParamsE:
.text._ZN10layer_norm13ln_bwd_kernelINS_13Kernel_traitsIf13__nv_bfloat16S2_S2_fjLj2048ELj1ELj1ELj4ELj16ENS_18Kernel_traits_baseILj2048EfS2_S2_S2_fjLj128EEEEELb1ELb1ELb1ELb0EEEvNS_9BwdParamsE:
        /* <DEDUP_REMOVED lines=93> */
.L_x_2031:
[----:B0-----:R-:W-:Y:S02]  /*05d0*/  UIMAD.WIDE UR8, UR6, 0x4, UR18 ;  /* 0x00000004060878a5 */ /* 0x001fe4000f8e0212 */
        /* <DEDUP_REMOVED lines=11> */
[----:B------:R-:W-:Y:S01]  /*0690*/  BSSY.RECONVERGENT B0, `(.L_x_1953) ;  /* 0x000011a000007945 */ /* 0x000fe20003800200 */
[----:B--2---:R-:W-:Y:S02]  /*06a0*/  R2UR UR34, R120 ;  /* 0x00000000782272ca */ /* 0x004fe400000e0000 */
[----:B---3--:R-:W-:-:S11]  /*06b0*/  R2UR UR33, R118 ;  /* 0x00000000762172ca */ /* 0x008fd600000e0000 */
[----:B------:R-:W-:Y:S01]  /*06c0*/  UISETP.GE.AND UP1, UPT, UR34, 0x1, UPT ;  /* 0x000000012200788c */ /* 0x000fe2000bf26270 */
[----:B----4-:R-:W-:-:S08]  /*06d0*/  R2UR UR14, R116 ;  /* 0x00000000740e72ca */ /* 0x010fd000000e0000 */
        /* <DEDUP_REMOVED lines=8> */
[----:B------:R-:W-:Y:S01]  /*0760*/  HFMA2 R151, -RZ, RZ, 0, 0 ;  /* 0x00000000ff977431 */ /* 0x000fe200000001ff */
        /* <DEDUP_REMOVED lines=12> */
[----:B------:R-:W-:Y:S01]  /*0830*/  MOV R5, UR11 ;  /* 0x0000000b00057c02 */ /* 0x000fe20008000f00 */
[----:B------:R-:W-:Y:S02]  /*0840*/  ULEA.HI UR8, UR8, UR7, URZ, 0x3 ;  /* 0x0000000708087291 */ /* 0x000fe4000f8f18ff */
[----:B------:R-:W-:Y:S01]  /*0850*/  ULEA.HI UR10, UR10, UR9, URZ, 0x3 ;  /* 0x000000090a0a7291 */ /* 0x000fe2000f8f18ff */
[----:B------:R-:W-:-:S02]  /*0860*/  @P0 LEA.HI.SX32 R151, R5, R0, 0x1d ;  /* 0x0000000005970211 */ /* 0x000fc400078feaff */
[----:B------:R-:W-:Y:S02]  /*0870*/  ISETP.NE.AND P0, PT, RZ, UR15, PT ;  /* 0x0000000fff007c0c */ /* 0x000fe4000bf05270 */
[----:B------:R-:W-:Y:S02]  /*0880*/  MOV R5, UR8 ;  /* 0x0000000800057c02 */ /* 0x000fe40008000f00 */
[----:B0-----:R-:W-:Y:S02]  /*0890*/  MOV R117, UR10 ;  /* 0x0000000a00757c02 */ /* 0x001fe40008000f00 */
[-C--:B------:R-:W-:Y:S02]  /*08a0*/  LEA.HI.SX32 R5, R5, R0.reuse, 0x1d ;  /* 0x0000000005057211 */ /* 0x080fe400078feaff */
[----:B------:R-:W-:-:S03]  /*08b0*/  LEA.HI.SX32 R120, R117, R0, 0x1d ;  /* 0x0000000075787211 */ /* 0x000fc600078feaff */
[----:B------:R-:W-:Y:S01]  /*08c0*/  IMAD.MOV.U32 R143, RZ, RZ, R5 ;  /* 0x000000ffff8f7224 */ /* 0x000fe200078e0005 */
        /* <DEDUP_REMOVED lines=16> */
[----:B------:R-:W-:Y:S02]  /*09d0*/  IADD3 R120, PT, PT, R120, 0x80, RZ ;  /* 0x0000008078787810 */ /* 0x000fe40007ffe0ff */
[----:B------:R-:W-:Y:S02]  /*09e0*/  IADD3 R151, PT, PT, R151, 0x80, RZ ;  /* 0x0000008097977810 */ /* 0x000fe40007ffe0ff */
[----:B------:R-:W-:Y:S02]  /*09f0*/  IADD3 R143, PT, PT, R143, 0x80, RZ ;  /* 0x000000808f8f7810 */ /* 0x000fe40007ffe0ff */
[C---:B---3--:R-:W-:Y:S02]  /*0a00*/  PRMT R3, R8.reuse, 0x7632, R3 ;  /* 0x0000763208037816 */ /* 0x048fe40000000003 */
[----:B------:R-:W-:Y:S02]  /*0a10*/  SHF.L.U32 R117, R8, 0x10, RZ ;  /* 0x0000001008757819 */ /* 0x000fe400000006ff */
[----:B------:R-:W-:-:S02]  /*0a20*/  PRMT R118, R10, 0x7632, R118 ;  /* 0x000076320a767816 */ /* 0x000fc40000000076 */
[----:B------:R-:W-:Y:S02]  /*0a30*/  SHF.L.U32 R119, R10, 0x10, RZ ;  /* 0x000000100a777819 */ /* 0x000fe400000006ff */
[C---:B------:R-:W-:Y:S02]  /*0a40*/  PRMT R122, R11.reuse, 0x7632, R122 ;  /* 0x000076320b7a7816 */ /* 0x040fe4000000007a */
[----:B------:R-:W-:Y:S02]  /*0a50*/  SHF.L.U32 R125, R11, 0x10, RZ ;  /* 0x000000100b7d7819 */ /* 0x000fe400000006ff */
[C---:B----4-:R-:W-:Y:S02]  /*0a60*/  PRMT R10, R13.reuse, 0x7632, R10 ;  /* 0x000076320d0a7816 */ /* 0x050fe4000000000a */
[----:B------:R-:W-:Y:S02]  /*0a70*/  SHF.L.U32 R11, R13, 0x10, RZ ;  /* 0x000000100d0b7819 */ /* 0x000fe400000006ff */
[----:B------:R-:W-:Y:S01]  /*0a80*/  SHF.L.U32 R13, R3, 0x10, RZ ;  /* 0x00000010030d7819 */ /* 0x000fe200000006ff */
[----:B------:R-:W-:Y:S01]  /*0a90*/  FADD.FTZ R117, -R142, R117 ;  /* 0x000000758e757221 */ /* 0x000fe20000010100 */
[----:B------:R-:W-:-:S02]  /*0aa0*/  PRMT R116, R9, 0x7632, R116 ;  /* 0x0000763209747816 */ /* 0x000fc40000000074 */
[----:B------:R-:W-:Y:S02]  /*0ab0*/  SHF.L.U32 R9, R9, 0x10, RZ ;  /* 0x0000001009097819 */ /* 0x000fe400000006ff */
[C---:B------:R-:W-:Y:S02]  /*0ac0*/  PRMT R8, R12.reuse, 0x7632, R8 ;  /* 0x000076320c087816 */ /* 0x040fe40000000008 */
[----:B0-----:R-:W-:Y:S02]  /*0ad0*/  SHF.L.U32 R7, R12, 0x10, RZ ;  /* 0x000000100c077819 */ /* 0x001fe400000006ff */
[C---:B------:R-:W-:Y:S02]  /*0ae0*/  PRMT R12, R14.reuse, 0x7632, R12 ;  /* 0x000076320e0c7816 */ /* 0x040fe4000000000c */
[----:B------:R-:W-:Y:S01]  /*0af0*/  SHF.L.U32 R121, R14, 0x10, RZ ;  /* 0x000000100e797819 */ /* 0x000fe200000006ff */
[C---:B------:R-:W-:Y:S01]  /*0b00*/  FADD.FTZ R13, -R142.reuse, R13 ;  /* 0x0000000d8e0d7221 */ /* 0x040fe20000010100 */
[----:B------:R-:W-:Y:S01]  /*0b10*/  PRMT R14, R15, 0x7632, R14 ;  /* 0x000076320f0e7816 */ /* 0x000fe2000000000e */
[----:B------:R-:W-:Y:S01]  /*0b20*/  FMUL.FTZ R3, R117, UR33 ;  /* 0x0000002175037c20 */ /* 0x000fe20008410000 */
[----:B------:R-:W-:Y:S01]  /*0b30*/  SHF.L.U32 R127, R15, 0x10, RZ ;  /* 0x000000100f7f7819 */ /* 0x000fe200000006ff */
[----:B------:R-:W-:Y:S01]  /*0b40*/  FADD.FTZ R9, -R142, R9 ;  /* 0x000000098e097221 */ /* 0x000fe20000010100 */
[----:B------:R-:W-:Y:S01]  /*0b50*/  SHF.L.U32 R15, R116, 0x10, RZ ;  /* 0x00000010740f7819 */ /* 0x000fe200000006ff */
[----:B------:R-:W-:Y:S01]  /*0b60*/  FADD.FTZ R119, -R142, R119 ;  /* 0x000000778e777221 */ /* 0x000fe20000010100 */
[----:B------:R-:W-:Y:S01]  /*0b70*/  SHF.L.U32 R123, R118, 0x10, RZ ;  /* 0x00000010767b7819 */ /* 0x000fe200000006ff */
[----:B------:R-:W-:Y:S01]  /*0b80*/  IMAD.U32 R118, R8, 0x10000, RZ ;  /* 0x0001000008767824 */ /* 0x000fe200078e00ff */
[----:B------:R-:W-:Y:S01]  /*0b90*/  SHF.L.U32 R116, R14, 0x10, RZ ;  /* 0x000000100e747819 */ /* 0x000fe200000006ff */
[----:B------:R-:W-:Y:S01]  /*0ba0*/  FMUL.FTZ R14, R13, UR33 ;  /* 0x000000210d0e7c20 */ /* 0x000fe20008410000 */
[----:B------:R-:W-:Y:S01]  /*0bb0*/  FADD.FTZ R64, R64, R7 ;  /* 0x0000000740407221 */ /* 0x000fe20000010000 */
[-C--:B------:R-:W-:Y:S01]  /*0bc0*/  FFMA.FTZ R48, R3, R7.reuse, R48 ;  /* 0x0000000703307223 */ /* 0x080fe20000010030 */
[----:B-----5:R-:W-:Y:S01]  /*0bd0*/  FMUL.FTZ R6, R32, R7 ;  /* 0x0000000720067220 */ /* 0x020fe20000410000 */
[----:B------:R-:W-:Y:S01]  /*0be0*/  FMUL.FTZ R7, R9, UR33 ;  /* 0x0000002109077c20 */ /* 0x000fe20008410000 */
[----:B------:R-:W-:Y:S01]  /*0bf0*/  SHF.L.U32 R117, R122, 0x10, RZ ;  /* 0x000000107a757819 */ /* 0x000fe200000006ff */
[----:B------:R-:W-:Y:S01]  /*0c00*/  FMUL.FTZ R9, R119, UR33 ;  /* 0x0000002177097c20 */ /* 0x000fe20008410000 */
[----:B------:R-:W-:Y:S01]  /*0c10*/  FADD.FTZ R124, -R142, R15 ;  /* 0x0000000f8e7c7221 */ /* 0x000fe20000010100 */
[----:B------:R-:W-:Y:S01]  /*0c20*/  FADD.FTZ R65, R65, R118 ;  /* 0x0000007641417221 */ /* 0x000fe20000010000 */
[-C--:B------:R-:W-:Y:S01]  /*0c30*/  FFMA.FTZ R49, R14, R118.reuse, R49 ;  /* 0x000000760e317223 */ /* 0x080fe20000010031 */
[----:B------:R-:W-:Y:S01]  /*0c40*/  FMUL.FTZ R13, R33, R118 ;  /* 0x00000076210d7220 */ /* 0x000fe20000410000 */
[----:B------:R-:W-:Y:S01]  /*0c50*/  FADD.FTZ R118, RZ, R6 ;  /* 0x00000006ff767221 */ /* 0x000fe20000010000 */
[----:B------:R-:W-:Y:S01]  /*0c60*/  SHF.L.U32 R122, R10, 0x10, RZ ;  /* 0x000000100a7a7819 */ /* 0x000fe200000006ff */
[----:B------:R-:W-:Y:S01]  /*0c70*/  FFMA.FTZ R15, R3, R6, RZ ;  /* 0x00000006030f7223 */ /* 0x000fe200000100ff */
        /* <DEDUP_REMOVED lines=13> */
[C---:B------:R-:W-:Y:S01]  /*0d50*/  FADD.FTZ R123, -R142.reuse, R123 ;  /* 0x0000007b8e7b7221 */ /* 0x040fe20000010100 */
[----:B------:R-:W-:Y:S01]  /*0d60*/  FADD.FTZ R125, -R142, R125 ;  /* 0x0000007d8e7d7221 */ /* 0x000fe20000010100 */
[----:B------:R-:W-:Y:S01]  /*0d70*/  SHF.L.U32 R128, R12, 0x10, RZ ;  /* 0x000000100c807819 */ /* 0x000fe200000006ff */
[----:B------:R-:W-:Y:S01]  /*0d80*/  FADD.FTZ R119, R122, R15 ;  /* 0x0000000f7a777221 */ /* 0x000fe20000010000 */
[----:B------:R-:W-:Y:S01]  /*0d90*/  FFMA.FTZ R118, R124, R15, R117 ;  /* 0x0000000f7c767223 */ /* 0x000fe20000010075 */
[----:B------:R-:W-:Y:S01]  /*0da0*/  FADD.FTZ R66, R66, R11 ;  /* 0x0000000b42427221 */ /* 0x000fe20000010000 */
[----:B------:R-:W-:Y:S01]  /*0db0*/  FFMA.FTZ R50, R7, R11, R50 ;  /* 0x0000000b07327223 */ /* 0x000fe20000010032 */
[----:B------:R-:W-:Y:S01]  /*0dc0*/  FMUL.FTZ R126, R123, UR33 ;  /* 0x000000217b7e7c20 */ /* 0x000fe20008410000 */
[----:B------:R-:W-:Y:S01]  /*0dd0*/  FMUL.FTZ R11, R125, UR33 ;  /* 0x000000217d0b7c20 */ /* 0x000fe20008410000 */
[----:B------:R-:W-:Y:S01]  /*0de0*/  FMUL.FTZ R125, R37, R128 ;  /* 0x00000080257d7220 */ /* 0x000fe20000410000 */
        /* <DEDUP_REMOVED lines=17> */
.L_x_1956:
[----:B------:R-:W-:Y:S05]  /*0f00*/  BSYNC.RECONVERGENT B1 ;  /* 0x0000000000017941 */ /* 0x000fea0003800200 */
.L_x_1955:
        /* <DEDUP_REMOVED lines=12> */
[----:B------:R-:W1:Y:S02]  /*0fd0*/  @P0 LDC.64 R136, c[0x0][0x438] ;  /* 0x00010e00ff880b82 */ /* 0x000e640000000a00 */
[----:B-1----:R-:W-:-:S05]  /*0fe0*/  @P0 IMAD.WIDE.U32 R136, R143, 0x10, R136 ;  /* 0x000000108f880825 */ /* 0x002fca00078e0088 */
[----:B------:R1:W5:Y:S01]  /*0ff0*/  @P0 LDG.E.128 R100, desc[UR24][R136.64] ;  /* 0x0000001888640981 */ /* 0x000362000c1e1d00 */
[C---:B---3--:R-:W-:Y:S02]  /*1000*/  PRMT R129, R116.reuse, 0x7632, R129 ;  /* 0x0000763274817816 */ /* 0x048fe40000000081 */
[----:B------:R-:W-:Y:S02]  /*1010*/  SHF.L.U32 R139, R116, 0x10, RZ ;  /* 0x00000010748b7819 */ /* 0x000fe400000006ff */
[C---:B------:R-:W-:Y:S02]  /*1020*/  PRMT R116, R117.reuse, 0x7632, R116 ;  /* 0x0000763275747816 */ /* 0x040fe40000000074 */
[----:B------:R-:W-:Y:S02]  /*1030*/  SHF.L.U32 R117, R117, 0x10, RZ ;  /* 0x0000001075757819 */ /* 0x000fe400000006ff */
[C---:B------:R-:W-:Y:S02]  /*1040*/  SHF.L.U32 R141, R118.reuse, 0x10, RZ ;  /* 0x00000010768d7819 */ /* 0x040fe400000006ff */
[----:B------:R-:W-:Y:S01]  /*1050*/  PRMT R138, R118, 0x7632, R138 ;  /* 0x00007632768a7816 */ /* 0x000fe2000000008a */
[C---:B0-----:R-:W-:Y:S01]  /*1060*/  FADD.FTZ R131, -R142.reuse, R117 ;  /* 0x000000758e837221 */ /* 0x041fe20000010100 */
[----:B------:R-:W-:Y:S01]  /*1070*/  PRMT R118, R119, 0x7632, R118 ;  /* 0x0000763277767816 */ /* 0x000fe20000000076 */
[----:B-1----:R-:W-:Y:S01]  /*1080*/  FADD.FTZ R137, -R142, R141 ;  /* 0x0000008d8e897221 */ /* 0x002fe20000010100 */
[----:B------:R-:W-:-:S02]  /*1090*/  SHF.L.U32 R117, R116, 0x10, RZ ;  /* 0x0000001074757819 */ /* 0x000fc400000006ff */
[----:B------:R-:W-:Y:S02]  /*10a0*/  SHF.L.U32 R141, R118, 0x10, RZ ;  /* 0x00000010768d7819 */ /* 0x000fe400000006ff */
[----:B------:R-:W-:Y:S01]  /*10b0*/  SHF.L.U32 R129, R129, 0x10, RZ ;  /* 0x0000001081817819 */ /* 0x000fe200000006ff */
[C---:B------:R-:W-:Y:S01]  /*10c0*/  FADD.FTZ R144, -R142.reuse, R117 ;  /* 0x000000758e907221 */ /* 0x040fe20000010100 */
[----:B------:R-:W-:Y:S01]  /*10d0*/  SHF.L.U32 R143, R119, 0x10, RZ ;  /* 0x00000010778f7819 */ /* 0x000fe200000006ff */
[----:B------:R-:W-:Y:S01]  /*10e0*/  FADD.FTZ R139, -R142, R139 ;  /* 0x0000008b8e8b7221 */ /* 0x000fe20000010100 */
[C---:B----4-:R-:W-:Y:S01]  /*10f0*/  PRMT R116, R120.reuse, 0x7632, R116 ;  /* 0x0000763278747816 */ /* 0x050fe20000000074 */
[----:B------:R-:W-:Y:S01]  /*1100*/  IMAD.U32 R117, R120, 0x10000, RZ ;  /* 0x0001000078757824 */ /* 0x000fe200078e00ff */
[----:B------:R-:W-:Y:S01]  /*1110*/  SHF.L.U32 R119, R138, 0x10, RZ ;  /* 0x000000108a777819 */ /* 0x000fe200000006ff */
[----:B------:R-:W-:Y:S01]  /*1120*/  FADD.FTZ R150, -R142, R141 ;  /* 0x0000008d8e967221 */ /* 0x000fe20000010100 */
[----:B------:R-:W-:Y:S01]  /*1130*/  SHF.L.U32 R141, R122, 0x10, RZ ;  /* 0x000000107a8d7819 */ /* 0x000fe200000006ff */
[----:B------:R-:W-:Y:S01]  /*1140*/  FADD.FTZ R140, -R142, R129 ;  /* 0x000000818e8c7221 */ /* 0x000fe20000010100 */
[----:B------:R-:W-:Y:S01]  /*1150*/  PRMT R118, R121, 0x7632, R118 ;  /* 0x0000763279767816 */ /* 0x000fe20000000076 */
[----:B------:R-:W-:Y:S01]  /*1160*/  FMUL.FTZ R137, R137, UR33 ;  /* 0x0000002189897c20 */ /* 0x000fe20008410000 */
[----:B------:R-:W-:Y:S01]  /*1170*/  SHF.L.U32 R120, R116, 0x10, RZ ;  /* 0x0000001074787819 */ /* 0x000fe200000006ff */
[----:B------:R-:W-:Y:S01]  /*1180*/  FMUL.FTZ R129, R139, UR33 ;  /* 0x000000218b817c20 */ /* 0x000fe20008410000 */
[----:B-----5:R-:W-:Y:S01]  /*1190*/  FMUL.FTZ R130, R16, R117 ;  /* 0x0000007510827220 */ /* 0x020fe20000410000 */
[--C-:B------:R-:W-:Y:S01]  /*11a0*/  FADD.FTZ R146, -R142, R119.reuse ;  /* 0x000000778e927221 */ /* 0x100fe20000010100 */
[----:B------:R-:W-:Y:S01]  /*11b0*/  PRMT R119, R122, 0x7632, R119 ;  /* 0x000076327a777816 */ /* 0x000fe20000000077 */
[----:B------:R-:W-:Y:S01]  /*11c0*/  FADD.FTZ R76, R76, R141 ;  /* 0x0000008d4c4c7221 */ /* 0x000fe20000010000 */
[----:B------:R-:W-:Y:S01]  /*11d0*/  SHF.L.U32 R122, R118, 0x10, RZ ;  /* 0x00000010767a7819 */ /* 0x000fe200000006ff */
[-C--:B------:R-:W-:Y:S01]  /*11e0*/  FFMA.FTZ R60, R137, R141.reuse, R60 ;  /* 0x0000008d893c7223 */ /* 0x080fe2000001003c */
[----:B------:R-:W-:Y:S01]  /*11f0*/  FMUL.FTZ R138, R20, R141 ;  /* 0x0000008d148a7220 */ /* 0x000fe20000410000 */
[----:B------:R-:W-:Y:S01]  /*1200*/  SHF.L.U32 R121, R121, 0x10, RZ ;  /* 0x0000001079797819 */ /* 0x000fe200000006ff */
[----:B------:R-:W-:Y:S01]  /*1210*/  FADD.FTZ R72, R72, R117 ;  /* 0x0000007548487221 */ /* 0x000fe20000010000 */
[----:B------:R-:W-:Y:S01]  /*1220*/  FFMA.FTZ R56, R129, R117, R56 ;  /* 0x0000007581387223 */ /* 0x000fe20000010038 */
[----:B------:R-:W-:Y:S01]  /*1230*/  FADD.FTZ R118, R153, R130 ;  /* 0x0000008299767221 */ /* 0x000fe20000010000 */
[----:B------:R-:W-:Y:S01]  /*1240*/  FMUL.FTZ R141, R17, R120 ;  /* 0x00000078118d7220 */ /* 0x000fe20000410000 */
[----:B------:R-:W-:Y:S01]  /*1250*/  FMUL.FTZ R140, R140, UR33 ;  /* 0x000000218c8c7c20 */ /* 0x000fe20008410000 */
[----:B------:R-:W-:Y:S01]  /*1260*/  FFMA.FTZ R117, R129, R130, R152 ;  /* 0x0000008281757223 */ /* 0x000fe20000010098 */
[----:B------:R-:W-:Y:S01]  /*1270*/  FADD.FTZ R143, -R142, R143 ;  /* 0x0000008f8e8f7221 */ /* 0x000fe20000010100 */
[----:B------:R-:W-:Y:S01]  /*1280*/  SHF.L.U32 R142, R119, 0x10, RZ ;  /* 0x00000010778e7819 */ /* 0x000fe200000006ff */
[----:B------:R-:W-:Y:S01]  /*1290*/  FADD.FTZ R119, R118, R141 ;  /* 0x0000008d76777221 */ /* 0x000fe20000010000 */
[----:B------:R-:W-:Y:S01]  /*12a0*/  PRMT R145, R123, 0x7632, R145 ;  /* 0x000076327b917816 */ /* 0x000fe20000000091 */
[----:B------:R-:W-:Y:S01]  /*12b0*/  FMUL.FTZ R131, R131, UR33 ;  /* 0x0000002183837c20 */ /* 0x000fe20008410000 */
[----:B------:R-:W-:Y:S01]  /*12c0*/  FMUL.FTZ R136, R18, R121 ;  /* 0x0000007912887220 */ /* 0x000fe20000410000 */
[C---:B------:R-:W-:Y:S01]  /*12d0*/  FFMA.FTZ R118, R140.reuse, R141, R117 ;  /* 0x0000008d8c767223 */ /* 0x040fe20000010075 */
[----:B------:R-:W-:Y:S01]  /*12e0*/  SHF.L.U32 R116, R145, 0x10, RZ ;  /* 0x0000001091747819 */ /* 0x000fe200000006ff */
        /* <DEDUP_REMOVED lines=34> */
.L_x_1954:
[----:B------:R-:W-:Y:S01]  /*1510*/  UISETP.GE.AND UP2, UPT, UR14, 0x1, UPT ;  /* 0x000000010e00788c */ /* 0x000fe2000bf46270 */
[----:B------:R-:W-:Y:S01]  /*1520*/  MOV R151, RZ ;  /* 0x000000ff00977202 */ /* 0x000fe20000000f00 */
[----:B-1----:R-:W-:Y:S02]  /*1530*/  UIMAD UR7, UR6, UR13, URZ ;  /* 0x0000000d060772a4 */ /* 0x002fe4000f8e02ff */
        /* <DEDUP_REMOVED lines=23> */
.L_x_1960:
[----:B------:R-:W-:Y:S05]  /*16b0*/  BSYNC.RECONVERGENT B1 ;  /* 0x0000000000017941 */ /* 0x000fea0003800200 */
.L_x_1959:
[----:B------:R-:W-:Y:S01]  /*16c0*/  CS2R R152, SRZ ;  /* 0x0000000000987805 */ /* 0x000fe2000001ff00 */
[----:B------:R-:W-:Y:S06]  /*16d0*/  @!P1 BRA `(.L_x_1957) ;  /* 0x0000000000549947 */ /* 0x000fec0003800000 */
[----:B0-----:R-:W0:Y:S02]  /*16e0*/  LDC.64 R116, c[0x0][0x3b0] ;  /* 0x0000ec00ff747b82 */ /* 0x001e240000000a00 */
[----:B0-----:R-:W-:-:S05]  /*16f0*/  IMAD.WIDE.U32 R116, R151, 0x8, R116 ;  /* 0x0000000897747825 */ /* 0x001fca00078e0074 */
[----:B------:R1:W5:Y:S01]  /*1700*/  LDG.E.64 R132, desc[UR24][R116.64] ;  /* 0x0000001874847981 */ /* 0x000362000c1e1b00 */
[----:B------:R-:W-:Y:S05]  /*1710*/  BRA `(.L_x_1957) ;  /* 0x0000000000447947 */ /* 0x000fea0003800000 */
.L_x_1958:
        /* <DEDUP_REMOVED lines=9> */
[----:B-1----:R-:W-:-:S04]  /*17b0*/  @P2 IMAD.WIDE.U32 R122, R143, 0x10, R122 ;  /* 0x000000108f7a2825 */ /* 0x002fc800078e007a */
[----:B------:R-:W-:Y:S01]  /*17c0*/  @P2 VIADD R143, R143, 0x80 ;  /* 0x000000808f8f2836 */ /* 0x000fe20000000000 */
[----:B------:R4:W5:Y:S01]  /*17d0*/  @P2 LDG.E.128 R96, desc[UR24][R122.64] ;  /* 0x000000187a602981 */ /* 0x000962000c1e1d00 */
[----:B--2---:R-:W-:-:S05]  /*17e0*/  @P1 IMAD.WIDE.U32 R116, R151, 0x8, R116 ;  /* 0x0000000897741825 */ /* 0x004fca00078e0074 */
[----:B------:R4:W5:Y:S01]  /*17f0*/  @P1 LDG.E.64 R132, desc[UR24][R116.64] ;  /* 0x0000001874841981 */ /* 0x000962000c1e1b00 */
[----:B---3--:R-:W-:-:S05]  /*1800*/  @P1 IMAD.WIDE.U32 R118, R143, 0x10, R118 ;  /* 0x000000108f761825 */ /* 0x008fca00078e0076 */
[----:B------:R4:W5:Y:S01]  /*1810*/  @P1 LDG.E.128 R100, desc[UR24][R118.64] ;  /* 0x0000001876641981 */ /* 0x000962000c1e1d00 */
[----:B------:R-:W-:-:S07]  /*1820*/  CS2R R152, SRZ ;  /* 0x0000000000987805 */ /* 0x000fce000001ff00 */
.L_x_1957:
[----:B------:R-:W-:Y:S05]  /*1830*/  BSYNC.RECONVERGENT B0 ;  /* 0x0000000000007941 */ /* 0x000fea0003800200 */
.L_x_1953:
        /* <DEDUP_REMOVED lines=26> */
[----:B------:R-:W-:Y:S01]  /*19e0*/  PLOP3.LUT P0, PT, PT, PT, UP2, 0x80, 0x8 ;  /* 0x000000000008781c */ /* 0x000fe20003f0f028 */
        /* <DEDUP_REMOVED lines=46> */
.L_x_1963:
        /* <DEDUP_REMOVED lines=13> */
[----:B------:R-:W-:-:S04]  /*1da0*/  FADD.FTZ R151, R6, -R151 ;  /* 0x8000009706977221 */ /* 0x000fc80000010000 */
[----:B------:R-:W-:-:S05]  /*1db0*/  FMUL.FTZ R151, R151, UR33 ;  /* 0x0000002197977c20 */ /* 0x000fca0008410000 */
[----:B------:R-:W-:Y:S02]  /*1dc0*/  FSEL R151, R151, RZ, P0 ;  /* 0x000000ff97977208 */ /* 0x000fe40000000000 */
[----:B------:R-:W-:-:S03]  /*1dd0*/  @P4 SHF.L.U32 R152, R108, 0x10, RZ ;  /* 0x000000106c984819 */ /* 0x000fc600000006ff */
[----:B------:R-:W-:-:S04]  /*1de0*/  FMUL.FTZ R151, R151, UR27 ;  /* 0x0000001b97977c20 */ /* 0x000fc80008410000 */
[----:B------:R-:W-:Y:S01]  /*1df0*/  FMUL.FTZ R153, R151, UR26 ;  /* 0x0000001a97997c20 */ /* 0x000fe20008410000 */
[----:B------:R-:W-:-:S03]  /*1e00*/  MOV R151, RZ ;  /* 0x000000ff00977202 */ /* 0x000fc60000000f00 */
[----:B------:R-:W-:Y:S01]  /*1e10*/  @P4 FMUL.FTZ R151, R153, R152 ;  /* 0x0000009899974220 */ /* 0x000fe20000410000 */
[----:B------:R-:W-:-:S03]  /*1e20*/  FMUL.FTZ R152, R40, R153 ;  /* 0x0000009928987220 */ /* 0x000fc60000410000 */
[----:B------:R-:W-:Y:S02]  /*1e30*/  FADD.FTZ R80, R80, R151 ;  /* 0x0000009750507221 */ /* 0x000fe40000010000 */
[----:B------:R-:W-:-:S04]  /*1e40*/  FSEL R152, R152, RZ, P4 ;  /* 0x000000ff98987208 */ /* 0x000fc80002000000 */
[----:B------:R-:W-:-:S04]  /*1e50*/  F2FP.BF16.F32.PACK_AB R152, RZ, R152 ;  /* 0x00000098ff98723e */ /* 0x000fc800000010ff */
[----:B------:R-:W-:-:S07]  /*1e60*/  PRMT R112, R152, 0x7610, R112 ;  /* 0x0000761098707816 */ /* 0x000fce0000000070 */
.L_x_1966:
        /* <DEDUP_REMOVED lines=10> */
[----:B------:R-:W-:-:S04]  /*1f10*/  FMUL.FTZ R154, R151, UR26 ;  /* 0x0000001a979a7c20 */ /* 0x000fc80008410000 */
[----:B------:R-:W-:Y:S01]  /*1f20*/  @P0 FMUL.FTZ R152, R154, R119 ;  /* 0x000000779a980220 */ /* 0x000fe20000410000 */
[----:B------:R-:W-:-:S03]  /*1f30*/  FMUL.FTZ R119, R41, R154 ;  /* 0x0000009a29777220 */ /* 0x000fc60000410000 */
[----:B------:R-:W-:Y:S02]  /*1f40*/  FADD.FTZ R81, R81, R152 ;  /* 0x0000009851517221 */ /* 0x000fe40000010000 */
[----:B------:R-:W-:-:S04]  /*1f50*/  FSEL R119, R119, RZ, P0 ;  /* 0x000000ff77777208 */ /* 0x000fc80000000000 */
[----:B------:R-:W-:-:S04]  /*1f60*/  F2FP.BF16.F32.PACK_AB R119, RZ, R119 ;  /* 0x00000077ff77723e */ /* 0x000fc800000010ff */
[----:B------:R-:W-:-:S07]  /*1f70*/  PRMT R112, R112, 0x5410, R119 ;  /* 0x0000541070707816 */ /* 0x000fce0000000077 */
.L_x_1967:
        /* <DEDUP_REMOVED lines=10> */
[----:B------:R-:W-:-:S03]  /*2020*/  IMAD.MOV.U32 R119, RZ, RZ, RZ ;  /* 0x000000ffff777224 */ /* 0x000fc600078e00ff */
[----:B------:R-:W-:Y:S01]  /*2030*/  @P0 FMUL.FTZ R119, R152, R151 ;  /* 0x0000009798770220 */ /* 0x000fe20000410000 */
[----:B------:R-:W-:-:S03]  /*2040*/  FMUL.FTZ R151, R42, R152 ;  /* 0x000000982a977220 */ /* 0x000fc60000410000 */
[----:B------:R-:W-:Y:S02]  /*2050*/  FADD.FTZ R82, R82, R119 ;  /* 0x0000007752527221 */ /* 0x000fe40000010000 */
[----:B------:R-:W-:-:S04]  /*2060*/  FSEL R151, R151, RZ, P0 ;  /* 0x000000ff97977208 */ /* 0x000fc80000000000 */
[----:B------:R-:W-:-:S04]  /*2070*/  F2FP.BF16.F32.PACK_AB R151, RZ, R151 ;  /* 0x00000097ff97723e */ /* 0x000fc800000010ff */
[----:B------:R-:W-:-:S07]  /*2080*/  PRMT R113, R151, 0x7610, R113 ;  /* 0x0000761097717816 */ /* 0x000fce0000000071 */
.L_x_1968:
[----:B------:R-:W-:Y:S05]  /*2090*/  BRA.U !UP2, `(.L_x_1969) ;  /* 0x000000010a407547 */ /* 0x000fea000b800000 */
[----:B------:R-:W-:Y:S01]  /*20a0*/  FFMA.FTZ R152, R124, UR7, R120 ;  /* 0x000000077c987c23 */ /* 0x000fe20008010078 */
[----:B------:R-:W-:Y:S02]  /*20b0*/  ISETP.LT.AND P4, PT, RZ, UR34, PT ;  /* 0x00000022ff007c0c */ /* 0x000fe4000bf81270 */
[----:B------:R-:W-:Y:S01]  /*20c0*/  LOP3.LUT P0, RZ, R134, 0xff000000, RZ, 0xc0, !PT ;  /* 0xff00000086ff7812 */ /* 0x000fe2000780c0ff */
[----:B------:R-:W-:-:S04]  /*20d0*/  FADD.FTZ R119, R15, -R152 ;  /* 0x800000980f777221 */ /* 0x000fc80000010000 */
[----:B------:R-:W-:-:S05]  /*20e0*/  FMUL.FTZ R119, R119, UR33 ;  /* 0x0000002177777c20 */ /* 0x000fca0008410000 */
[----:B------:R-:W-:-:S03]  /*20f0*/  FSEL R119, R119, RZ, P4 ;  /* 0x000000ff77777208 */ /* 0x000fc60002000000 */
[----:B------:R-:W-:Y:S02]  /*2100*/  @P0 SHF.L.U32 R151, R118, 0x10, RZ ;  /* 0x0000001076970819 */ /* 0x000fe400000006ff */
[----:B------:R-:W-:Y:S01]  /*2110*/  FMUL.FTZ R119, R119, UR27 ;  /* 0x0000001b77777c20 */ /* 0x000fe20008410000 */
[----:B------:R-:W-:-:S03]  /*2120*/  MOV R118, RZ ;  /* 0x000000ff00767202 */ /* 0x000fc60000000f00 */
[----:B------:R-:W-:-:S04]  /*2130*/  FMUL.FTZ R152, R119, UR26 ;  /* 0x0000001a77987c20 */ /* 0x000fc80008410000 */
[----:B------:R-:W-:Y:S01]  /*2140*/  FMUL.FTZ R119, R43, R152 ;  /* 0x000000982b777220 */ /* 0x000fe20000410000 */
[----:B------:R-:W-:-:S04]  /*2150*/  @P0 FMUL.FTZ R118, R152, R151 ;  /* 0x0000009798760220 */ /* 0x000fc80000410000 */
[----:B------:R-:W-:Y:S01]  /*2160*/  FSEL R119, R119, RZ, P0 ;  /* 0x000000ff77777208 */ /* 0x000fe20000000000 */
[----:B------:R-:W-:-:S03]  /*2170*/  FADD.FTZ R83, R83, R118 ;  /* 0x0000007653537221 */ /* 0x000fc60000010000 */
[----:B------:R-:W-:-:S04]  /*2180*/  F2FP.BF16.F32.PACK_AB R119, RZ, R119 ;  /* 0x00000077ff77723e */ /* 0x000fc800000010ff */
[----:B------:R-:W-:-:S07]  /*2190*/  PRMT R113, R113, 0x5410, R119 ;  /* 0x0000541071717816 */ /* 0x000fce0000000077 */
.L_x_1969:
[----:B------:R-:W-:Y:S05]  /*21a0*/  BRA.U !UP2, `(.L_x_1970) ;  /* 0x000000010a407547 */ /* 0x000fea000b800000 */
[----:B------:R-:W-:Y:S01]  /*21b0*/  FFMA.FTZ R119, R9, UR7, R120 ;  /* 0x0000000709777c23 */ /* 0x000fe20008010078 */
[----:B------:R-:W-:Y:S02]  /*21c0*/  ISETP.LT.AND P4, PT, RZ, UR34, PT ;  /* 0x00000022ff007c0c */ /* 0x000fe4000bf81270 */
[----:B------:R-:W-:Y:S01]  /*21d0*/  LOP3.LUT P0, RZ, R135, 0xff, RZ, 0xc0, !PT ;  /* 0x000000ff87ff7812 */ /* 0x000fe2000780c0ff */
[----:B------:R-:W-:Y:S01]  /*21e0*/  FADD.FTZ R118, R10, -R119 ;  /* 0x800000770a767221 */ /* 0x000fe20000010000 */
[----:B------:R-:W-:-:S03]  /*21f0*/  HFMA2 R119, -RZ, RZ, 0, 0 ;  /* 0x00000000ff777431 */ /* 0x000fc600000001ff */
[----:B------:R-:W-:-:S05]  /*2200*/  FMUL.FTZ R118, R118, UR33 ;  /* 0x0000002176767c20 */ /* 0x000fca0008410000 */
[----:B------:R-:W-:-:S05]  /*2210*/  FSEL R118, R118, RZ, P4 ;  /* 0x000000ff76767208 */ /* 0x000fca0002000000 */
[----:B------:R-:W-:-:S04]  /*2220*/  FMUL.FTZ R118, R118, UR27 ;  /* 0x0000001b76767c20 */ /* 0x000fc80008410000 */
[----:B------:R-:W-:Y:S01]  /*2230*/  FMUL.FTZ R151, R118, UR26 ;  /* 0x0000001a76977c20 */ /* 0x000fe20008410000 */
[----:B------:R-:W-:-:S05]  /*2240*/  @P0 SHF.L.U32 R118, R110, 0x10, RZ ;  /* 0x000000106e760819 */ /* 0x000fca00000006ff */
[----:B------:R-:W-:Y:S01]  /*2250*/  @P0 FMUL.FTZ R119, R151, R118 ;  /* 0x0000007697770220 */ /* 0x000fe20000410000 */
[----:B------:R-:W-:-:S03]  /*2260*/  FMUL.FTZ R118, R44, R151 ;  /* 0x000000972c767220 */ /* 0x000fc60000410000 */
[----:B------:R-:W-:Y:S02]  /*2270*/  FADD.FTZ R84, R84, R119 ;  /* 0x0000007754547221 */ /* 0x000fe40000010000 */
[----:B------:R-:W-:-:S04]  /*2280*/  FSEL R118, R118, RZ, P0 ;  /* 0x000000ff76767208 */ /* 0x000fc80000000000 */
[----:B------:R-:W-:-:S04]  /*2290*/  F2FP.BF16.F32.PACK_AB R118, RZ, R118 ;  /* 0x00000076ff76723e */ /* 0x000fc800000010ff */
[----:B------:R-:W-:-:S07]  /*22a0*/  PRMT R114, R118, 0x7610, R114 ;  /* 0x0000761076727816 */ /* 0x000fce0000000072 */
.L_x_1970:
[----:B------:R-:W-:Y:S05]  /*22b0*/  BRA.U !UP2, `(.L_x_1971) ;  /* 0x000000010a407547 */ /* 0x000fea000b800000 */
[----:B------:R-:W-:Y:S01]  /*22c0*/  FFMA.FTZ R118, R126, UR7, R120 ;  /* 0x000000077e767c23 */ /* 0x000fe20008010078 */
[----:B------:R-:W-:Y:S02]  /*22d0*/  ISETP.LT.AND P4, PT, RZ, UR34, PT ;  /* 0x00000022ff007c0c */ /* 0x000fe4000bf81270 */
[----:B------:R-:W-:Y:S01]  /*22e0*/  LOP3.LUT P0, RZ, R135, 0xff00, RZ, 0xc0, !PT ;  /* 0x0000ff0087ff7812 */ /* 0x000fe2000780c0ff */
[----:B------:R-:W-:-:S04]  /*22f0*/  FADD.FTZ R118, R125, -R118 ;  /* 0x800000767d767221 */ /* 0x000fc80000010000 */
[----:B------:R-:W-:-:S05]  /*2300*/  FMUL.FTZ R118, R118, UR33 ;  /* 0x0000002176767c20 */ /* 0x000fca0008410000 */
[----:B------:R-:W-:-:S05]  /*2310*/  FSEL R118, R118, RZ, P4 ;  /* 0x000000ff76767208 */ /* 0x000fca0002000000 */
[----:B------:R-:W-:-:S04]  /*2320*/  FMUL.FTZ R118, R118, UR27 ;  /* 0x0000001b76767c20 */ /* 0x000fc80008410000 */
[----:B------:R-:W-:Y:S01]  /*2330*/  FMUL.FTZ R151, R118, UR26 ;  /* 0x0000001a76977c20 */ /* 0x000fe20008410000 */
[----:B------:R-:W-:Y:S02]  /*2340*/  @P0 SHF.L.U32 R118, R116, 0x10, RZ ;  /* 0x0000001074760819 */ /* 0x000fe400000006ff */
[----:B------:R-:W-:Y:S01]  /*2350*/  MOV R116, RZ ;  /* 0x000000ff00747202 */ /* 0x000fe20000000f00 */
[----:B------:R-:W-:Y:S02]  /*2360*/  FMUL.FTZ R119, R45, R151 ;  /* 0x000000972d777220 */ /* 0x000fe40000410000 */
[----:B------:R-:W-:-:S03]  /*2370*/  @P0 FMUL.FTZ R116, R151, R118 ;  /* 0x0000007697740220 */ /* 0x000fc60000410000 */
[----:B------:R-:W-:Y:S01]  /*2380*/  FSEL R119, R119, RZ, P0 ;  /* 0x000000ff77777208 */ /* 0x000fe20000000000 */
[----:B------:R-:W-:-:S03]  /*2390*/  FADD.FTZ R85, R85, R116 ;  /* 0x0000007455557221 */ /* 0x000fc60000010000 */
[----:B------:R-:W-:-:S04]  /*23a0*/  F2FP.BF16.F32.PACK_AB R119, RZ, R119 ;  /* 0x00000077ff77723e */ /* 0x000fc800000010ff */
[----:B------:R-:W-:-:S07]  /*23b0*/  PRMT R114, R114, 0x5410, R119 ;  /* 0x0000541072727816 */ /* 0x000fce0000000077 */
.L_x_1971:
        /* <DEDUP_REMOVED lines=10> */
[----:B------:R-:W-:-:S03]  /*2460*/  @P0 SHF.L.U32 R116, R111, 0x10, RZ ;  /* 0x000000106f740819 */ /* 0x000fc600000006ff */
[----:B------:R-:W-:Y:S02]  /*2470*/  FMUL.FTZ R118, R46, R151 ;  /* 0x000000972e767220 */ /* 0x000fe40000410000 */
[----:B------:R-:W-:-:S03]  /*2480*/  @P0 FMUL.FTZ R119, R151, R116 ;  /* 0x0000007497770220 */ /* 0x000fc60000410000 */
[----:B------:R-:W-:Y:S01]  /*2490*/  FSEL R118, R118, RZ, P0 ;  /* 0x000000ff76767208 */ /* 0x000fe20000000000 */
[----:B------:R-:W-:-:S03]  /*24a0*/  FADD.FTZ R86, R86, R119 ;  /* 0x0000007756567221 */ /* 0x000fc60000010000 */
[----:B------:R-:W-:-:S04]  /*24b0*/  F2FP.BF16.F32.PACK_AB R118, RZ, R118 ;  /* 0x00000076ff76723e */ /* 0x000fc800000010ff */
[----:B------:R-:W-:-:S07]  /*24c0*/  PRMT R115, R118, 0x7610, R115 ;  /* 0x0000761076737816 */ /* 0x000fce0000000073 */
.L_x_1972:
[----:B------:R-:W-:Y:S05]  /*24d0*/  BRA.U !UP2, `(.L_x_1973) ;  /* 0x000000190aa87547 */ /* 0x000fea000b800000 */
[----:B------:R-:W-:Y:S01]  /*24e0*/  FFMA.FTZ R116, R128, UR7, R120 ;  /* 0x0000000780747c23 */ /* 0x000fe20008010078 */
[----:B------:R-:W-:Y:S02]  /*24f0*/  ISETP.LT.AND P4, PT, RZ, UR34, PT ;  /* 0x00000022ff007c0c */ /* 0x000fe4000bf81270 */
[----:B------:R-:W-:Y:S01]  /*2500*/  ISETP.GE.U32.AND P0, PT, R134, RZ, PT ;  /* 0x000000ff8600720c */ /* 0x000fe20003f06070 */
[----:B------:R-:W-:-:S03]  /*2510*/  FADD.FTZ R116, R127, -R116 ;  /* 0x800000747f747221 */ /* 0x000fc60000010000 */
[----:B------:R-:W-:Y:S01]  /*2520*/  ISETP.GE.U32.AND.EX P0, PT, R135, 0x1000000, PT, P0 ;  /* 0x010000008700780c */ /* 0x000fe20003f06100 */
[----:B------:R-:W-:-:S05]  /*2530*/  FMUL.FTZ R116, R116, UR33 ;  /* 0x0000002174747c20 */ /* 0x000fca0008410000 */
[----:B------:R-:W-:-:S05]  /*2540*/  FSEL R116, R116, RZ, P4 ;  /* 0x000000ff74747208 */ /* 0x000fca0002000000 */
[----:B------:R-:W-:Y:S02]  /*2550*/  FMUL.FTZ R116, R116, UR27 ;  /* 0x0000001b74747c20 */ /* 0x000fe40008410000 */
[----:B------:R-:W-:Y:S02]  /*2560*/  @P0 SHF.L.U32 R117, R117, 0x10, RZ ;  /* 0x0000001075750819 */ /* 0x000fe400000006ff */
[----:B------:R-:W-:Y:S01]  /*2570*/  FMUL.FTZ R152, R116, UR26 ;  /* 0x0000001a74987c20 */ /* 0x000fe20008410000 */
[----:B------:R-:W-:-:S03]  /*2580*/  MOV R116, RZ ;  /* 0x000000ff00747202 */ /* 0x000fc60000000f00 */
[----:B------:R-:W-:Y:S01]  /*2590*/  FMUL.FTZ R118, R47, R152 ;  /* 0x000000982f767220 */ /* 0x000fe20000410000 */
[----:B------:R-:W-:-:S04]  /*25a0*/  @P0 FMUL.FTZ R116, R152, R117 ;  /* 0x0000007598740220 */ /* 0x000fc80000410000 */
[----:B------:R-:W-:Y:S01]  /*25b0*/  FSEL R118, R118, RZ, P0 ;  /* 0x000000ff76767208 */ /* 0x000fe20000000000 */
[----:B------:R-:W-:-:S03]  /*25c0*/  FADD.FTZ R87, R87, R116 ;  /* 0x0000007457577221 */ /* 0x000fc60000010000 */
[----:B------:R-:W-:-:S04]  /*25d0*/  F2FP.BF16.F32.PACK_AB R118, RZ, R118 ;  /* 0x00000076ff76723e */ /* 0x000fc800000010ff */
[----:B------:R-:W-:Y:S01]  /*25e0*/  PRMT R115, R115, 0x5410, R118 ;  /* 0x0000541073737816 */ /* 0x000fe20000000076 */
[----:B------:R-:W-:Y:S06]  /*25f0*/  BRA `(.L_x_1973) ;  /* 0x0000001800607947 */ /* 0x000fec0003800000 */
.L_x_1965:
        /* <DEDUP_REMOVED lines=17> */
[----:B------:R-:W-:-:S04]  /*2710*/  FMUL.FTZ R151, R105, UR27 ;  /* 0x0000001b69977c20 */ /* 0x000fc80008410000 */
[----:B------:R-:W-:Y:S01]  /*2720*/  FMUL.FTZ R153, R151, UR26 ;  /* 0x0000001a97997c20 */ /* 0x000fe20008410000 */
[----:B------:R-:W-:-:S07]  /*2730*/  HFMA2 R151, -RZ, RZ, 0, 0 ;  /* 0x00000000ff977431 */ /* 0x000fce00000001ff */
[----:B------:R-:W-:-:S05]  /*2740*/  @P4 SHF.L.U32 R152, R108, 0x10, RZ ;  /* 0x000000106c984819 */ /* 0x000fca00000006ff */
[-C--:B------:R-:W-:Y:S01]  /*2750*/  @P4 FMUL.FTZ R151, R152, R153.reuse ;  /* 0x0000009998974220 */ /* 0x080fe20000410000 */
[----:B------:R-:W-:-:S03]  /*2760*/  FMUL.FTZ R152, R40, R153 ;  /* 0x0000009928987220 */ /* 0x000fc60000410000 */
[----:B------:R-:W-:Y:S02]  /*2770*/  FADD.FTZ R80, R80, R151 ;  /* 0x0000009750507221 */ /* 0x000fe40000010000 */
[----:B------:R-:W-:-:S04]  /*2780*/  FSEL R152, R152, RZ, P4 ;  /* 0x000000ff98987208 */ /* 0x000fc80002000000 */
[----:B------:R-:W-:-:S04]  /*2790*/  F2FP.BF16.F32.PACK_AB R152, RZ, R152 ;  /* 0x00000098ff98723e */ /* 0x000fc800000010ff */
[----:B------:R-:W-:-:S07]  /*27a0*/  PRMT R112, R152, 0x7610, R112 ;  /* 0x0000761098707816 */ /* 0x000fce0000000070 */
.L_x_1974:
[----:B------:R-:W-:Y:S05]  /*27b0*/  BRA.U !UP2, `(.L_x_1975) ;  /* 0x000000010a2c7547 */ /* 0x000fea000b800000 */
[----:B------:R-:W-:Y:S01]  /*27c0*/  LOP3.LUT P4, RZ, R134, 0xff00, RZ, 0xc0, !PT ;  /* 0x0000ff0086ff7812 */ /* 0x000fe2000788c0ff */
[----:B------:R-:W-:Y:S01]  /*27d0*/  FMUL.FTZ R151, R104, UR27 ;  /* 0x0000001b68977c20 */ /* 0x000fe20008410000 */
[----:B------:R-:W-:-:S03]  /*27e0*/  MOV R152, RZ ;  /* 0x000000ff00987202 */ /* 0x000fc60000000f00 */
[----:B------:R-:W-:-:S08]  /*27f0*/  FMUL.FTZ R154, R151, UR26 ;  /* 0x0000001a979a7c20 */ /* 0x000fd00008410000 */
[----:B------:R-:W-:-:S04]  /*2800*/  @P4 IMAD.U32 R119, R119, 0x10000, RZ ;  /* 0x0001000077774824 */ /* 0x000fc800078e00ff */
[-C--:B------:R-:W-:Y:S01]  /*2810*/  @P4 FMUL.FTZ R152, R119, R154.reuse ;  /* 0x0000009a77984220 */ /* 0x080fe20000410000 */
[----:B------:R-:W-:-:S03]  /*2820*/  FMUL.FTZ R119, R41, R154 ;  /* 0x0000009a29777220 */ /* 0x000fc60000410000 */
[----:B------:R-:W-:Y:S02]  /*2830*/  FADD.FTZ R81, R81, R152 ;  /* 0x0000009851517221 */ /* 0x000fe40000010000 */
[----:B------:R-:W-:-:S04]  /*2840*/  FSEL R119, R119, RZ, P4 ;  /* 0x000000ff77777208 */ /* 0x000fc80002000000 */
[----:B------:R-:W-:-:S04]  /*2850*/  F2FP.BF16.F32.PACK_AB R119, RZ, R119 ;  /* 0x00000077ff77723e */ /* 0x000fc800000010ff */
[----:B------:R-:W-:-:S07]  /*2860*/  PRMT R112, R112, 0x5410, R119 ;  /* 0x0000541070707816 */ /* 0x000fce0000000077 */
.L_x_1975:
[----:B------:R-:W-:Y:S02]  /*2870*/  FSEL R106, R106, RZ, P0 ;  /* 0x000000ff6a6a7208 */ /* 0x000fe40000000000 */
        /* <DEDUP_REMOVED lines=13> */
.L_x_1976:
[----:B------:R-:W-:Y:S05]  /*2950*/  BRA.U !UP2, `(.L_x_1977) ;  /* 0x000000010a2c7547 */ /* 0x000fea000b800000 */
[----:B------:R-:W-:Y:S01]  /*2960*/  LOP3.LUT P4, RZ, R134, 0xff000000, RZ, 0xc0, !PT ;  /* 0xff00000086ff7812 */ /* 0x000fe2000788c0ff */
[----:B------:R-:W-:-:S04]  /*2970*/  FMUL.FTZ R119, R106, UR27 ;  /* 0x0000001b6a777c20 */ /* 0x000fc80008410000 */
[----:B------:R-:W-:-:S08]  /*2980*/  FMUL.FTZ R152, R119, UR26 ;  /* 0x0000001a77987c20 */ /* 0x000fd00008410000 */
[----:B------:R-:W-:Y:S02]  /*2990*/  @P4 SHF.L.U32 R119, R118, 0x10, RZ ;  /* 0x0000001076774819 */ /* 0x000fe400000006ff */
[----:B------:R-:W-:-:S03]  /*29a0*/  MOV R118, RZ ;  /* 0x000000ff00767202 */ /* 0x000fc60000000f00 */
[-C--:B------:R-:W-:Y:S01]  /*29b0*/  @P4 FMUL.FTZ R118, R119, R152.reuse ;  /* 0x0000009877764220 */ /* 0x080fe20000410000 */
[----:B------:R-:W-:-:S03]  /*29c0*/  FMUL.FTZ R119, R43, R152 ;  /* 0x000000982b777220 */ /* 0x000fc60000410000 */
[----:B------:R-:W-:Y:S02]  /*29d0*/  FADD.FTZ R83, R83, R118 ;  /* 0x0000007653537221 */ /* 0x000fe40000010000 */
[----:B------:R-:W-:-:S04]  /*29e0*/  FSEL R119, R119, RZ, P4 ;  /* 0x000000ff77777208 */ /* 0x000fc80002000000 */
[----:B------:R-:W-:-:S04]  /*29f0*/  F2FP.BF16.F32.PACK_AB R119, RZ, R119 ;  /* 0x00000077ff77723e */ /* 0x000fc800000010ff */
[----:B------:R-:W-:-:S07]  /*2a00*/  PRMT R113, R113, 0x5410, R119 ;  /* 0x0000541071717816 */ /* 0x000fce0000000077 */
.L_x_1977:
        /* <DEDUP_REMOVED lines=21> */
.L_x_1978:
        /* <DEDUP_REMOVED lines=12> */
.L_x_1979:
        /* <DEDUP_REMOVED lines=11> */
[----:B------:R-:W-:Y:S01]  /*2cd0*/  FMUL.FTZ R106, R116, UR27 ;  /* 0x0000001b746a7c20 */ /* 0x000fe20008410000 */
[----:B------:R-:W-:-:S03]  /*2ce0*/  HFMA2 R107, -RZ, RZ, 0, 0 ;  /* 0x00000000ff6b7431 */ /* 0x000fc600000001ff */
[----:B------:R-:W-:-:S08]  /*2cf0*/  FMUL.FTZ R151, R106, UR26 ;  /* 0x0000001a6a977c20 */ /* 0x000fd00008410000 */
[----:B------:R-:W-:-:S05]  /*2d00*/  @P0 SHF.L.U32 R106, R111, 0x10, RZ ;  /* 0x000000106f6a0819 */ /* 0x000fca00000006ff */
[-C--:B------:R-:W-:Y:S01]  /*2d10*/  @P0 FMUL.FTZ R107, R106, R151.reuse ;  /* 0x000000976a6b0220 */ /* 0x080fe20000410000 */
[----:B------:R-:W-:-:S03]  /*2d20*/  FMUL.FTZ R106, R46, R151 ;  /* 0x000000972e6a7220 */ /* 0x000fc60000410000 */
[----:B------:R-:W-:Y:S02]  /*2d30*/  FADD.FTZ R86, R86, R107 ;  /* 0x0000006b56567221 */ /* 0x000fe40000010000 */
[----:B------:R-:W-:-:S04]  /*2d40*/  FSEL R106, R106, RZ, P0 ;  /* 0x000000ff6a6a7208 */ /* 0x000fc80000000000 */
[----:B------:R-:W-:-:S04]  /*2d50*/  F2FP.BF16.F32.PACK_AB R106, RZ, R106 ;  /* 0x0000006aff6a723e */ /* 0x000fc800000010ff */
[----:B------:R-:W-:-:S07]  /*2d60*/  PRMT R115, R106, 0x7610, R115 ;  /* 0x000076106a737816 */ /* 0x000fce0000000073 */
.L_x_1980:
[----:B------:R-:W-:Y:S02]  /*2d70*/  F2FP.BF16.F32.PACK_AB R106, R118, R119 ;  /* 0x00000077766a723e */ /* 0x000fe400000010ff */
[----:B------:R-:W-:Y:S01]  /*2d80*/  F2FP.BF16.F32.PACK_AB R107, R153, R116 ;  /* 0x00000074996b723e */ /* 0x000fe200000010ff */
[----:B------:R-:W-:Y:S06]  /*2d90*/  BRA.U !UP2, `(.L_x_1973) ;  /* 0x000000110a787547 */ /* 0x000fec000b800000 */
[----:B------:R-:W-:Y:S01]  /*2da0*/  ISETP.GE.U32.AND P0, PT, R134, RZ, PT ;  /* 0x000000ff8600720c */ /* 0x000fe20003f06070 */
[----:B------:R-:W-:-:S03]  /*2db0*/  FMUL.FTZ R116, R153, UR27 ;  /* 0x0000001b99747c20 */ /* 0x000fc60008410000 */
[----:B------:R-:W-:Y:S01]  /*2dc0*/  ISETP.GE.U32.AND.EX P0, PT, R135, 0x1000000, PT, P0 ;  /* 0x010000008700780c */ /* 0x000fe20003f06100 */
[----:B------:R-:W-:Y:S01]  /*2dd0*/  FMUL.FTZ R152, R116, UR26 ;  /* 0x0000001a74987c20 */ /* 0x000fe20008410000 */
[----:B------:R-:W-:-:S03]  /*2de0*/  MOV R116, RZ ;  /* 0x000000ff00747202 */ /* 0x000fc60000000f00 */
[----:B------:R-:W-:-:S05]  /*2df0*/  FMUL.FTZ R118, R47, R152 ;  /* 0x000000982f767220 */ /* 0x000fca0000410000 */
[----:B------:R-:W-:-:S03]  /*2e00*/  FSEL R118, R118, RZ, P0 ;  /* 0x000000ff76767208 */ /* 0x000fc60000000000 */
[----:B------:R-:W-:Y:S02]  /*2e10*/  @P0 SHF.L.U32 R117, R117, 0x10, RZ ;  /* 0x0000001075750819 */ /* 0x000fe400000006ff */
[----:B------:R-:W-:-:S03]  /*2e20*/  F2FP.BF16.F32.PACK_AB R118, RZ, R118 ;  /* 0x00000076ff76723e */ /* 0x000fc600000010ff */
[----:B------:R-:W-:Y:S01]  /*2e30*/  @P0 FMUL.FTZ R116, R117, R152 ;  /* 0x0000009875740220 */ /* 0x000fe20000410000 */
[----:B------:R-:W-:-:S03]  /*2e40*/  PRMT R115, R115, 0x5410, R118 ;  /* 0x0000541073737816 */ /* 0x000fc60000000076 */
[----:B------:R-:W-:Y:S01]  /*2e50*/  FADD.FTZ R87, R87, R116 ;  /* 0x0000007457577221 */ /* 0x000fe20000010000 */
[----:B------:R-:W-:Y:S06]  /*2e60*/  BRA `(.L_x_1973) ;  /* 0x0000001000447947 */ /* 0x000fec0003800000 */
.L_x_1964:
        /* <DEDUP_REMOVED lines=8> */
[----:B------:R-:W-:-:S04]  /*2ef0*/  IMAD.U32 R153, R96, 0x10000, RZ ;  /* 0x0001000060997824 */ /* 0x000fc800078e00ff */
[----:B------:R-:W-:-:S04]  /*2f00*/  @P4 FFMA.FTZ R153, R154, UR33, R153 ;  /* 0x000000219a994c23 */ /* 0x000fc80008010099 */
[----:B------:R-:W-:Y:S01]  /*2f10*/  FMUL.FTZ R153, R153, UR27 ;  /* 0x0000001b99997c20 */ /* 0x000fe20008410000 */
[----:B------:R-:W-:-:S03]  /*2f20*/  @P0 SHF.L.U32 R154, R108, 0x10, RZ ;  /* 0x000000106c9a0819 */ /* 0x000fc600000006ff */
[----:B------:R-:W-:Y:S01]  /*2f30*/  FMUL.FTZ R155, R153, UR26 ;  /* 0x0000001a999b7c20 */ /* 0x000fe20008410000 */
[----:B------:R-:W-:-:S03]  /*2f40*/  HFMA2 R153, -RZ, RZ, 0, 0 ;  /* 0x00000000ff997431 */ /* 0x000fc600000001ff */
[-C--:B------:R-:W-:Y:S01]  /*2f50*/  @P0 FMUL.FTZ R153, R154, R155.reuse ;  /* 0x0000009b9a990220 */ /* 0x080fe20000410000 */
[----:B------:R-:W-:-:S03]  /*2f60*/  FMUL.FTZ R154, R40, R155 ;  /* 0x0000009b289a7220 */ /* 0x000fc60000410000 */
[----:B------:R-:W-:Y:S02]  /*2f70*/  FADD.FTZ R80, R80, R153 ;  /* 0x0000009950507221 */ /* 0x000fe40000010000 */
[----:B------:R-:W-:-:S04]  /*2f80*/  FSEL R154, R154, RZ, P0 ;  /* 0x000000ff9a9a7208 */ /* 0x000fc80000000000 */
[----:B------:R-:W-:-:S04]  /*2f90*/  F2FP.BF16.F32.PACK_AB R154, RZ, R154 ;  /* 0x0000009aff9a723e */ /* 0x000fc800000010ff */
[----:B------:R-:W-:-:S07]  /*2fa0*/  PRMT R112, R154, 0x7610, R112 ;  /* 0x000076109a707816 */ /* 0x000fce0000000070 */
.L_x_1982:
[----:B------:R-:W-:Y:S05]  /*2fb0*/  BRA.U !UP2, `(.L_x_1983) ;  /* 0x000000010a407547 */ /* 0x000fea000b800000 */
[----:B------:R-:W-:Y:S01]  /*2fc0*/  PRMT R153, R96, 0x7632, R153 ;  /* 0x0000763260997816 */ /* 0x000fe20000000099 */
[----:B------:R-:W-:Y:S01]  /*2fd0*/  @P4 FFMA.FTZ R154, R14, UR7, R120 ;  /* 0x000000070e9a4c23 */ /* 0x000fe20008010078 */
[----:B------:R-:W-:Y:S02]  /*2fe0*/  LOP3.LUT P0, RZ, R134, 0xff00, RZ, 0xc0, !PT ;  /* 0x0000ff0086ff7812 */ /* 0x000fe4000780c0ff */
[----:B------:R-:W-:Y:S01]  /*2ff0*/  SHF.L.U32 R153, R153, 0x10, RZ ;  /* 0x0000001099997819 */ /* 0x000fe200000006ff */
[----:B------:R-:W-:-:S04]  /*3000*/  @P4 FADD.FTZ R154, R13, -R154 ;  /* 0x8000009a0d9a4221 */ /* 0x000fc80000010000 */
[----:B------:R-:W-:Y:S01]  /*3010*/  @P4 FFMA.FTZ R153, R154, UR33, R153 ;  /* 0x000000219a994c23 */ /* 0x000fe20008010099 */
[----:B------:R-:W-:-:S03]  /*3020*/  MOV R154, RZ ;  /* 0x000000ff009a7202 */ /* 0x000fc60000000f00 */
[----:B------:R-:W-:Y:S02]  /*3030*/  FMUL.FTZ R153, R153, UR27 ;  /* 0x0000001b99997c20 */ /* 0x000fe40008410000 */
[----:B------:R-:W-:Y:S02]  /*3040*/  @P0 SHF.L.U32 R119, R119, 0x10, RZ ;  /* 0x0000001077770819 */ /* 0x000fe400000006ff */
[----:B------:R-:W-:-:S04]  /*3050*/  FMUL.FTZ R156, R153, UR26 ;  /* 0x0000001a999c7c20 */ /* 0x000fc80008410000 */
[-C--:B------:R-:W-:Y:S01]  /*3060*/  @P0 FMUL.FTZ R154, R119, R156.reuse ;  /* 0x0000009c779a0220 */ /* 0x080fe20000410000 */
[----:B------:R-:W-:-:S03]  /*3070*/  FMUL.FTZ R119, R41, R156 ;  /* 0x0000009c29777220 */ /* 0x000fc60000410000 */
[----:B------:R-:W-:Y:S02]  /*3080*/  FADD.FTZ R81, R81, R154 ;  /* 0x0000009a51517221 */ /* 0x000fe40000010000 */
[----:B------:R-:W-:-:S04]  /*3090*/  FSEL R119, R119, RZ, P0 ;  /* 0x000000ff77777208 */ /* 0x000fc80000000000 */
[----:B------:R-:W-:-:S04]  /*30a0*/  F2FP.BF16.F32.PACK_AB R119, RZ, R119 ;  /* 0x00000077ff77723e */ /* 0x000fc800000010ff */
[----:B------:R-:W-:-:S07]  /*30b0*/  PRMT R112, R112, 0x5410, R119 ;  /* 0x0000541070707816 */ /* 0x000fce0000000077 */
.L_x_1983:
[----:B------:R-:W-:Y:S05]  /*30c0*/  BRA.U !UP2, `(.L_x_1984) ;  /* 0x000000010a3c7547 */ /* 0x000fea000b800000 */
[----:B------:R-:W-:Y:S01]  /*30d0*/  @P4 FFMA.FTZ R119, R7, UR7, R120 ;  /* 0x0000000707774c23 */ /* 0x000fe20008010078 */
[----:B------:R-:W-:-:S03]  /*30e0*/  LOP3.LUT P0, RZ, R134, 0xff0000, RZ, 0xc0, !PT ;  /* 0x00ff000086ff7812 */ /* 0x000fc6000780c0ff */
[----:B------:R-:W-:Y:S01]  /*30f0*/  @P4 FADD.FTZ R154, R8, -R119 ;  /* 0x80000077089a4221 */ /* 0x000fe20000010000 */
[----:B------:R-:W-:-:S05]  /*3100*/  SHF.L.U32 R119, R97, 0x10, RZ ;  /* 0x0000001061777819 */ /* 0x000fca00000006ff */
        /* <DEDUP_REMOVED lines=11> */
.L_x_1984:
        /* <DEDUP_REMOVED lines=10> */
[----:B------:R-:W-:-:S03]  /*3260*/  MOV R118, RZ ;  /* 0x000000ff00767202 */ /* 0x000fc60000000f00 */
[-C--:B------:R-:W-:Y:S01]  /*3270*/  FMUL.FTZ R119, R43, R154.reuse ;  /* 0x0000009a2b777220 */ /* 0x080fe20000410000 */
[----:B------:R-:W-:-:S04]  /*3280*/  @P0 FMUL.FTZ R118, R153, R154 ;  /* 0x0000009a99760220 */ /* 0x000fc80000410000 */
[----:B------:R-:W-:Y:S01]  /*3290*/  FSEL R119, R119, RZ, P0 ;  /* 0x000000ff77777208 */ /* 0x000fe20000000000 */
[----:B------:R-:W-:-:S03]  /*32a0*/  FADD.FTZ R83, R83, R118 ;  /* 0x0000007653537221 */ /* 0x000fc60000010000 */
[----:B------:R-:W-:-:S04]  /*32b0*/  F2FP.BF16.F32.PACK_AB R119, RZ, R119 ;  /* 0x00000077ff77723e */ /* 0x000fc800000010ff */
[----:B------:R-:W-:-:S07]  /*32c0*/  PRMT R113, R113, 0x5410, R119 ;  /* 0x0000541071717816 */ /* 0x000fce0000000077 */
.L_x_1985:
[----:B------:R-:W-:Y:S05]  /*32d0*/  BRA.U !UP2, `(.L_x_1986) ;  /* 0x000000010a3c7547 */ /* 0x000fea000b800000 */
[----:B------:R-:W-:Y:S01]  /*32e0*/  @P4 FFMA.FTZ R119, R9, UR7, R120 ;  /* 0x0000000709774c23 */ /* 0x000fe20008010078 */
[----:B------:R-:W-:Y:S02]  /*32f0*/  SHF.L.U32 R118, R98, 0x10, RZ ;  /* 0x0000001062767819 */ /* 0x000fe400000006ff */
[----:B------:R-:W-:Y:S01]  /*3300*/  LOP3.LUT P0, RZ, R135, 0xff, RZ, 0xc0, !PT ;  /* 0x000000ff87ff7812 */ /* 0x000fe2000780c0ff */
[----:B------:R-:W-:-:S04]  /*3310*/  @P4 FADD.FTZ R119, R10, -R119 ;  /* 0x800000770a774221 */ /* 0x000fc80000010000 */
[----:B------:R-:W-:Y:S01]  /*3320*/  @P4 FFMA.FTZ R118, R119, UR33, R118 ;  /* 0x0000002177764c23 */ /* 0x000fe20008010076 */
[----:B------:R-:W-:-:S03]  /*3330*/  HFMA2 R119, -RZ, RZ, 0, 0 ;  /* 0x00000000ff777431 */ /* 0x000fc600000001ff */
[----:B------:R-:W-:-:S04]  /*3340*/  FMUL.FTZ R118, R118, UR27 ;  /* 0x0000001b76767c20 */ /* 0x000fc80008410000 */
[----:B------:R-:W-:Y:S01]  /*3350*/  FMUL.FTZ R153, R118, UR26 ;  /* 0x0000001a76997c20 */ /* 0x000fe20008410000 */
[----:B------:R-:W-:-:S05]  /*3360*/  @P0 SHF.L.U32 R118, R110, 0x10, RZ ;  /* 0x000000106e760819 */ /* 0x000fca00000006ff */
[-C--:B------:R-:W-:Y:S01]  /*3370*/  @P0 FMUL.FTZ R119, R118, R153.reuse ;  /* 0x0000009976770220 */ /* 0x080fe20000410000 */
[----:B------:R-:W-:-:S03]  /*3380*/  FMUL.FTZ R118, R44, R153 ;  /* 0x000000992c767220 */ /* 0x000fc60000410000 */
[----:B------:R-:W-:Y:S02]  /*3390*/  FADD.FTZ R84, R84, R119 ;  /* 0x0000007754547221 */ /* 0x000fe40000010000 */
[----:B------:R-:W-:-:S04]  /*33a0*/  FSEL R118, R118, RZ, P0 ;  /* 0x000000ff76767208 */ /* 0x000fc80000000000 */
[----:B------:R-:W-:-:S04]  /*33b0*/  F2FP.BF16.F32.PACK_AB R118, RZ, R118 ;  /* 0x00000076ff76723e */ /* 0x000fc800000010ff */
[----:B------:R-:W-:-:S07]  /*33c0*/  PRMT R114, R118, 0x7610, R114 ;  /* 0x0000761076727816 */ /* 0x000fce0000000072 */
.L_x_1986:
[----:B------:R-:W-:Y:S05]  /*33d0*/  BRA.U !UP2, `(.L_x_1987) ;  /* 0x000000010a3c7547 */ /* 0x000fea000b800000 */
[----:B------:R-:W-:Y:S01]  /*33e0*/  @P4 FFMA.FTZ R118, R126, UR7, R120 ;  /* 0x000000077e764c23 */ /* 0x000fe20008010078 */
[----:B------:R-:W-:Y:S01]  /*33f0*/  IMAD.U32 R152, R152, 0x10000, RZ ;  /* 0x0001000098987824 */ /* 0x000fe200078e00ff */
[----:B------:R-:W-:Y:S02]  /*3400*/  LOP3.LUT P0, RZ, R135, 0xff00, RZ, 0xc0, !PT ;  /* 0x0000ff0087ff7812 */ /* 0x000fe4000780c0ff */
[----:B------:R-:W-:-:S04]  /*3410*/  @P4 FADD.FTZ R119, R125, -R118 ;  /* 0x800000767d774221 */ /* 0x000fc80000010000 */
[----:B------:R-:W-:-:S04]  /*3420*/  @P4 FFMA.FTZ R152, R119, UR33, R152 ;  /* 0x0000002177984c23 */ /* 0x000fc80008010098 */
[----:B------:R-:W-:-:S03]  /*3430*/  FMUL.FTZ R152, R152, UR27 ;  /* 0x0000001b98987c20 */ /* 0x000fc60008410000 */
[----:B------:R-:W-:Y:S01]  /*3440*/  @P0 SHF.L.U32 R119, R116, 0x10, RZ ;  /* 0x0000001074770819 */ /* 0x000fe200000006ff */
        /* <DEDUP_REMOVED lines=8> */
.L_x_1987:
        /* <DEDUP_REMOVED lines=16> */
.L_x_1988:
[----:B------:R-:W-:Y:S05]  /*35d0*/  BRA.U !UP2, `(.L_x_1973) ;  /* 0x000000090a687547 */ /* 0x000fea000b800000 */
[----:B------:R-:W-:Y:S01]  /*35e0*/  @P4 FFMA.FTZ R116, R128, UR7, R120 ;  /* 0x0000000780744c23 */ /* 0x000fe20008010078 */
[----:B------:R-:W-:Y:S02]  /*35f0*/  SHF.L.U32 R151, R151, 0x10, RZ ;  /* 0x0000001097977819 */ /* 0x000fe400000006ff */
[----:B------:R-:W-:Y:S01]  /*3600*/  ISETP.GE.U32.AND P0, PT, R134, RZ, PT ;  /* 0x000000ff8600720c */ /* 0x000fe20003f06070 */
[----:B------:R-:W-:-:S03]  /*3610*/  @P4 FADD.FTZ R116, R127, -R116 ;  /* 0x800000747f744221 */ /* 0x000fc60000010000 */
[----:B------:R-:W-:Y:S01]  /*3620*/  ISETP.GE.U32.AND.EX P0, PT, R135, 0x1000000, PT, P0 ;  /* 0x010000008700780c */ /* 0x000fe20003f06100 */
[----:B------:R-:W-:Y:S01]  /*3630*/  @P4 FFMA.FTZ R151, R116, UR33, R151 ;  /* 0x0000002174974c23 */ /* 0x000fe20008010097 */
[----:B------:R-:W-:-:S03]  /*3640*/  MOV R116, RZ ;  /* 0x000000ff00747202 */ /* 0x000fc60000000f00 */
[----:B------:R-:W-:-:S04]  /*3650*/  FMUL.FTZ R151, R151, UR27 ;  /* 0x0000001b97977c20 */ /* 0x000fc80008410000 */
[----:B------:R-:W-:-:S04]  /*3660*/  FMUL.FTZ R152, R151, UR26 ;  /* 0x0000001a97987c20 */ /* 0x000fc80008410000 */
[----:B------:R-:W-:Y:S01]  /*3670*/  FMUL.FTZ R118, R47, R152 ;  /* 0x000000982f767220 */ /* 0x000fe20000410000 */
[----:B------:R-:W-:-:S04]  /*3680*/  @P0 SHF.L.U32 R117, R117, 0x10, RZ ;  /* 0x0000001075750819 */ /* 0x000fc800000006ff */
[----:B------:R-:W-:Y:S01]  /*3690*/  FSEL R118, R118, RZ, P0 ;  /* 0x000000ff76767208 */ /* 0x000fe20000000000 */
[----:B------:R-:W-:-:S03]  /*36a0*/  @P0 FMUL.FTZ R116, R117, R152 ;  /* 0x0000009875740220 */ /* 0x000fc60000410000 */
[----:B------:R-:W-:Y:S01]  /*36b0*/  F2FP.BF16.F32.PACK_AB R118, RZ, R118 ;  /* 0x00000076ff76723e */ /* 0x000fe200000010ff */
[----:B------:R-:W-:-:S03]  /*36c0*/  FADD.FTZ R87, R87, R116 ;  /* 0x0000007457577221 */ /* 0x000fc60000010000 */
[----:B------:R-:W-:Y:S01]  /*36d0*/  PRMT R115, R115, 0x5410, R118 ;  /* 0x0000541073737816 */ /* 0x000fe20000000076 */
[----:B------:R-:W-:Y:S06]  /*36e0*/  BRA `(.L_x_1973) ;  /* 0x0000000800247947 */ /* 0x000fec0003800000 */
.L_x_1981:
[----:B------:R-:W-:Y:S02]  /*36f0*/  ISETP.LT.AND P0, PT, RZ, UR34, PT ;  /* 0x00000022ff007c0c */ /* 0x000fe4000bf01270 */
[----:B------:R-:W-:Y:S02]  /*3700*/  SHF.L.U32 R104, R153, 0x10, RZ ;  /* 0x0000001099687819 */ /* 0x000fe400000006ff */
[----:B------:R-:W-:Y:S02]  /*3710*/  SHF.L.U32 R154, R154, 0x10, RZ ;  /* 0x000000109a9a7819 */ /* 0x000fe400000006ff */
[----:B------:R-:W-:-:S07]  /*3720*/  PLOP3.LUT P4, PT, PT, PT, UP1, 0x80, 0x8 ;  /* 0x000000000008781c */ /* 0x000fce0003f8f018 */
[--C-:B------:R-:W-:Y:S01]  /*3730*/  @P0 FFMA.FTZ R106, R14, UR7, R120.reuse ;  /* 0x000000070e6a0c23 */ /* 0x100fe20008010078 */
[--C-:B------:R-:W-:Y:S01]  /*3740*/  @P0 FFMA.FTZ R105, R7, UR7, R120.reuse ;  /* 0x0000000707690c23 */ /* 0x100fe20008010078 */
[--C-:B------:R-:W-:Y:S01]  /*3750*/  @P0 FFMA.FTZ R152, R124, UR7, R120.reuse ;  /* 0x000000077c980c23 */ /* 0x100fe20008010078 */
[----:B------:R-:W-:Y:S01]  /*3760*/  @P0 FFMA.FTZ R156, R126, UR7, R120 ;  /* 0x000000077e9c0c23 */ /* 0x000fe20008010078 */
[----:B------:R-:W-:Y:S01]  /*3770*/  @P0 FADD.FTZ R107, R13, -R106 ;  /* 0x8000006a0d6b0221 */ /* 0x000fe20000010000 */
[----:B------:R-:W-:Y:S01]  /*3780*/  @P0 FADD.FTZ R106, R8, -R105 ;  /* 0x80000069086a0221 */ /* 0x000fe20000010000 */
[----:B------:R-:W-:Y:S01]  /*3790*/  SHF.L.U32 R105, R97, 0x10, RZ ;  /* 0x0000001061697819 */ /* 0x000fe200000006ff */
[----:B------:R-:W-:Y:S01]  /*37a0*/  @P0 FADD.FTZ R151, R125, -R156 ;  /* 0x8000009c7d970221 */ /* 0x000fe20000010000 */
[----:B------:R-:W-:Y:S01]  /*37b0*/  @P0 FFMA.FTZ R104, R107, UR33, R104 ;  /* 0x000000216b680c23 */ /* 0x000fe20008010068 */
[----:B------:R-:W-:Y:S01]  /*37c0*/  @P0 FADD.FTZ R107, R15, -R152 ;  /* 0x800000980f6b0221 */ /* 0x000fe20000010000 */
[----:B------:R-:W-:Y:S01]  /*37d0*/  SHF.L.U32 R152, R99, 0x10, RZ ;  /* 0x0000001063987819 */ /* 0x000fe200000006ff */
[----:B------:R-:W-:Y:S01]  /*37e0*/  @P0 FFMA.FTZ R105, R106, UR33, R105 ;  /* 0x000000216a690c23 */ /* 0x000fe20008010069 */
[----:B------:R-:W-:Y:S01]  /*37f0*/  PRMT R106, R98, 0x7632, R106 ;  /* 0x00007632626a7816 */ /* 0x000fe2000000006a */
[----:B------:R-:W-:Y:S01]  /*3800*/  @P0 FFMA.FTZ R154, R107, UR33, R154 ;  /* 0x000000216b9a0c23 */ /* 0x000fe2000801009a */
[--C-:B------:R-:W-:Y:S01]  /*3810*/  @P0 FFMA.FTZ R107, R11, UR7, R120.reuse ;  /* 0x000000070b6b0c23 */ /* 0x100fe20008010078 */
[----:B------:R-:W-:Y:S01]  /*3820*/  @P0 FFMA.FTZ R156, R128, UR7, R120 ;  /* 0x00000007809c0c23 */ /* 0x000fe20008010078 */
[----:B------:R-:W-:-:S02]  /*3830*/  SHF.L.U32 R106, R106, 0x10, RZ ;  /* 0x000000106a6a7819 */ /* 0x000fc400000006ff */
[----:B------:R-:W-:Y:S01]  /*3840*/  @P0 FADD.FTZ R107, R12, -R107 ;  /* 0x8000006b0c6b0221 */ /* 0x000fe20000010000 */
[----:B------:R-:W-:Y:S02]  /*3850*/  @P0 FADD.FTZ R156, R127, -R156 ;  /* 0x8000009c7f9c0221 */ /* 0x000fe40000010000 */
[----:B------:R-:W-:Y:S01]  /*3860*/  @P0 FFMA.FTZ R106, R151, UR33, R106 ;  /* 0x00000021976a0c23 */ /* 0x000fe2000801006a */
[----:B------:R-:W-:Y:S01]  /*3870*/  PRMT R151, R99, 0x7632, R151 ;  /* 0x0000763263977816 */ /* 0x000fe20000000097 */
[----:B------:R-:W-:Y:S01]  /*3880*/  @P0 FFMA.FTZ R152, R107, UR33, R152 ;  /* 0x000000216b980c23 */ /* 0x000fe20008010098 */
[----:B------:R-:W-:Y:S02]  /*3890*/  @P4 FFMA.FTZ R107, R3, UR7, R120 ;  /* 0x00000007036b4c23 */ /* 0x000fe40008010078 */
[----:B------:R-:W-:-:S05]  /*38a0*/  SHF.L.U32 R151, R151, 0x10, RZ ;  /* 0x0000001097977819 */ /* 0x000fca00000006ff */
[----:B------:R-:W-:Y:S01]  /*38b0*/  @P0 FFMA.FTZ R151, R156, UR33, R151 ;  /* 0x000000219c970c23 */ /* 0x000fe20008010097 */
[----:B------:R-:W-:Y:S01]  /*38c0*/  @P4 FADD.FTZ R156, R6, -R107 ;  /* 0x8000006b069c4221 */ /* 0x000fe20000010000 */
[----:B------:R-:W-:-:S04]  /*38d0*/  IMAD.U32 R107, R96, 0x10000, RZ ;  /* 0x00010000606b7824 */ /* 0x000fc800078e00ff */
[----:B------:R-:W-:Y:S01]  /*38e0*/  @P4 FFMA.FTZ R107, R156, UR33, R107 ;  /* 0x000000219c6b4c23 */ /* 0x000fe2000801006b */
        /* <DEDUP_REMOVED lines=12> */
.L_x_1989:
[----:B------:R-:W-:Y:S05]  /*39b0*/  BRA.U !UP2, `(.L_x_1990) ;  /* 0x000000010a2c7547 */ /* 0x000fea000b800000 */
[----:B------:R-:W-:Y:S01]  /*39c0*/  LOP3.LUT P4, RZ, R134, 0xff00, RZ, 0xc0, !PT ;  /* 0x0000ff0086ff7812 */ /* 0x000fe2000788c0ff */
[----:B------:R-:W-:Y:S01]  /*39d0*/  FMUL.FTZ R153, R104, UR27 ;  /* 0x0000001b68997c20 */ /* 0x000fe20008410000 */
[----:B------:R-:W-:-:S03]  /*39e0*/  MOV R156, RZ ;  /* 0x000000ff009c7202 */ /* 0x000fc60000000f00 */
        /* <DEDUP_REMOVED lines=8> */
.L_x_1990:
[----:B------:R-:W-:Y:S05]  /*3a70*/  BRA.U !UP2, `(.L_x_1991) ;  /* 0x000000010a2c7547 */ /* 0x000fea000b800000 */
        /* <DEDUP_REMOVED lines=11> */
.L_x_1991:
        /* <DEDUP_REMOVED lines=12> */
.L_x_1992:
        /* <DEDUP_REMOVED lines=18> */
.L_x_1993:
        /* <DEDUP_REMOVED lines=12> */
.L_x_1994:
[----:B------:R-:W-:Y:S05]  /*3dd0*/  BRA.U !UP2, `(.L_x_1995) ;  /* 0x000000010a2c7547 */ /* 0x000fea000b800000 */
[----:B------:R-:W-:Y:S01]  /*3de0*/  LOP3.LUT P0, RZ, R135, 0xff0000, RZ, 0xc0, !PT ;  /* 0x00ff000087ff7812 */ /* 0x000fe2000780c0ff */
[----:B------:R-:W-:Y:S01]  /*3df0*/  FMUL.FTZ R116, R152, UR27 ;  /* 0x0000001b98747c20 */ /* 0x000fe20008410000 */
[----:B------:R-:W-:-:S03]  /*3e00*/  HFMA2 R119, -RZ, RZ, 0, 0 ;  /* 0x00000000ff777431 */ /* 0x000fc600000001ff */
        /* <DEDUP_REMOVED lines=8> */
.L_x_1995:
[----:B------:R-:W-:Y:S02]  /*3e90*/  F2FP.BF16.F32.PACK_AB R106, R106, R107 ;  /* 0x0000006b6a6a723e */ /* 0x000fe400000010ff */
[----:B------:R-:W-:Y:S01]  /*3ea0*/  F2FP.BF16.F32.PACK_AB R107, R151, R152 ;  /* 0x00000098976b723e */ /* 0x000fe200000010ff */
[----:B------:R-:W-:Y:S06]  /*3eb0*/  BRA.U !UP2, `(.L_x_1973) ;  /* 0x000000010a307547 */ /* 0x000fec000b800000 */
[----:B------:R-:W-:Y:S01]  /*3ec0*/  ISETP.GE.U32.AND P0, PT, R134, RZ, PT ;  /* 0x000000ff8600720c */ /* 0x000fe20003f06070 */
[----:B------:R-:W-:Y:S01]  /*3ed0*/  FMUL.FTZ R151, R151, UR27 ;  /* 0x0000001b97977c20 */ /* 0x000fe20008410000 */
[----:B------:R-:W-:Y:S02]  /*3ee0*/  MOV R116, RZ ;  /* 0x000000ff00747202 */ /* 0x000fe40000000f00 */
[----:B------:R-:W-:Y:S01]  /*3ef0*/  ISETP.GE.U32.AND.EX P0, PT, R135, 0x1000000, PT, P0 ;  /* 0x010000008700780c */ /* 0x000fe20003f06100 */
[----:B------:R-:W-:-:S12]  /*3f00*/  FMUL.FTZ R118, R151, UR26 ;  /* 0x0000001a97767c20 */ /* 0x000fd80008410000 */
[----:B------:R-:W-:Y:S01]  /*3f10*/  @P0 SHF.L.U32 R119, R117, 0x10, RZ ;  /* 0x0000001075770819 */ /* 0x000fe200000006ff */
[----:B------:R-:W-:-:S04]  /*3f20*/  FMUL.FTZ R117, R47, R118 ;  /* 0x000000762f757220 */ /* 0x000fc80000410000 */
[----:B------:R-:W-:Y:S01]  /*3f30*/  @P0 FMUL.FTZ R116, R119, R118 ;  /* 0x0000007677740220 */ /* 0x000fe20000410000 */
[----:B------:R-:W-:-:S03]  /*3f40*/  FSEL R117, R117, RZ, P0 ;  /* 0x000000ff75757208 */ /* 0x000fc60000000000 */
[----:B------:R-:W-:Y:S01]  /*3f50*/  FADD.FTZ R87, R87, R116 ;  /* 0x0000007457577221 */ /* 0x000fe20000010000 */
[----:B------:R-:W-:-:S04]  /*3f60*/  F2FP.BF16.F32.PACK_AB R117, RZ, R117 ;  /* 0x00000075ff75723e */ /* 0x000fc800000010ff */
[----:B------:R-:W-:-:S07]  /*3f70*/  PRMT R115, R115, 0x5410, R117 ;  /* 0x0000541073737816 */ /* 0x000fce0000000075 */
.L_x_1973:
[----:B------:R-:W-:Y:S01]  /*3f80*/  ISETP.NE.U32.AND P0, PT, RZ, UR4, PT ;  /* 0x00000004ff007c0c */ /* 0x000fe2000bf05070 */
[----:B------:R-:W0:Y:S01]  /*3f90*/  @UP2 LDCU.64 UR8, c[0x0][0x468] ;  /* 0x00008d00ff0827ac */ /* 0x000e220008000a00 */
[----:B------:R-:W-:Y:S01]  /*3fa0*/  PLOP3.LUT P4, PT, PT, PT, UP2, 0x80, 0x8 ;  /* 0x000000000008781c */ /* 0x000fe20003f8f028 */
[----:B------:R-:W-:Y:S01]  /*3fb0*/  HFMA2 R116, -RZ, RZ, 0, 9.5367431640625e-07 ;  /* 0x00000010ff747431 */ /* 0x000fe200000001ff */
        /* <DEDUP_REMOVED lines=8> */
.L_x_1962:
[----:B------:R-:W-:Y:S05]  /*4040*/  BSYNC.RECONVERGENT B0 ;  /* 0x0000000000007941 */ /* 0x000fea0003800200 */
.L_x_1961:
        /* <DEDUP_REMOVED lines=8> */
.L_x_1998:
        /* <DEDUP_REMOVED lines=10> */
[----:B------:R-:W-:Y:S02]  /*4170*/  PRMT R104, R100, 0x7632, R104 ;  /* 0x0000763264687816 */ /* 0x000fe40000000068 */
[----:B------:R-:W-:Y:S02]  /*4180*/  SHF.L.U32 R123, R123, 0x10, RZ ;  /* 0x000000107b7b7819 */ /* 0x000fe400000006ff */
[----:B------:R-:W-:Y:S02]  /*4190*/  SHF.L.U32 R104, R104, 0x10, RZ ;  /* 0x0000001068687819 */ /* 0x000fe400000006ff */
[----:B------:R-:W-:Y:S02]  /*41a0*/  SHF.L.U32 R117, R103, 0x10, RZ ;  /* 0x0000001067757819 */ /* 0x000fe400000006ff */
[----:B------:R-:W-:-:S03]  /*41b0*/  SHF.L.U32 R122, R122, 0x10, RZ ;  /* 0x000000107a7a7819 */ /* 0x000fc600000006ff */
        /* <DEDUP_REMOVED lines=11> */
[----:B------:R-:W-:Y:S01]  /*4270*/  SHF.L.U32 R116, R102, 0x10, RZ ;  /* 0x0000001066747819 */ /* 0x000fe200000006ff */
[----:B------:R-:W-:-:S02]  /*4280*/  @P4 FADD.FTZ R105, R138, -R105 ;  /* 0x800000698a694221 */ /* 0x000fc40000010000 */
[----:B------:R-:W-:Y:S01]  /*4290*/  @P4 FFMA.FTZ R107, R142, UR33, R107 ;  /* 0x000000218e6b4c23 */ /* 0x000fe2000801006b */
[----:B------:R-:W-:Y:S01]  /*42a0*/  @P4 FFMA.FTZ R142, R146, UR7, R120 ;  /* 0x00000007928e4c23 */ /* 0x000fe20008010078 */
[----:B------:R-:W-:Y:S01]  /*42b0*/  @P4 FFMA.FTZ R116, R105, UR33, R116 ;  /* 0x0000002169744c23 */ /* 0x000fe20008010074 */
[----:B------:R-:W-:Y:S02]  /*42c0*/  @P4 FFMA.FTZ R105, R139, UR7, R120 ;  /* 0x000000078b694c23 */ /* 0x000fe40008010078 */
[----:B------:R-:W-:Y:S02]  /*42d0*/  @P4 FADD.FTZ R142, R147, -R142 ;  /* 0x8000008e938e4221 */ /* 0x000fe40000010000 */
        /* <DEDUP_REMOVED lines=22> */
.L_x_2001:
[----:B------:R-:W-:Y:S05]  /*4440*/  BRA.U !UP2, `(.L_x_2002) ;  /* 0x000000010a2c7547 */ /* 0x000fea000b800000 */
[----:B------:R-:W-:Y:S01]  /*4450*/  LOP3.LUT P4, RZ, R132, 0xff00, RZ, 0xc0, !PT ;  /* 0x0000ff0084ff7812 */ /* 0x000fe2000788c0ff */
[----:B------:R-:W-:-:S04]  /*4460*/  FMUL.FTZ R120, R104, UR27 ;  /* 0x0000001b68787c20 */ /* 0x000fc80008410000 */
[----:B------:R-:W-:Y:S01]  /*4470*/  FMUL.FTZ R142, R120, UR26 ;  /* 0x0000001a788e7c20 */ /* 0x000fe20008410000 */
[----:B------:R-:W-:-:S07]  /*4480*/  HFMA2 R120, -RZ, RZ, 0, 0 ;  /* 0x00000000ff787431 */ /* 0x000fce00000001ff */
[----:B------:R-:W-:-:S05]  /*4490*/  @P4 SHF.L.U32 R152, R152, 0x10, RZ ;  /* 0x0000001098984819 */ /* 0x000fca00000006ff */
[----:B------:R-:W-:Y:S01]  /*44a0*/  @P4 FMUL.FTZ R120, R142, R152 ;  /* 0x000000988e784220 */ /* 0x000fe20000410000 */
[----:B------:R-:W-:-:S03]  /*44b0*/  FMUL.FTZ R142, R25, R142 ;  /* 0x0000008e198e7220 */ /* 0x000fc60000410000 */
[----:B------:R-:W-:Y:S02]  /*44c0*/  FADD.FTZ R89, R89, R120 ;  /* 0x0000007859597221 */ /* 0x000fe40000010000 */
[----:B------:R-:W-:-:S04]  /*44d0*/  FSEL R142, R142, RZ, P4 ;  /* 0x000000ff8e8e7208 */ /* 0x000fc80002000000 */
[----:B------:R-:W-:-:S04]  /*44e0*/  F2FP.BF16.F32.PACK_AB R142, RZ, R142 ;  /* 0x0000008eff8e723e */ /* 0x000fc800000010ff */
[----:B------:R-:W-:-:S07]  /*44f0*/  PRMT R112, R112, 0x5410, R142 ;  /* 0x0000541070707816 */ /* 0x000fce000000008e */
.L_x_2002:
[----:B------:R-:W-:Y:S02]  /*4500*/  F2FP.BF16.F32.PACK_AB R104, R104, R105 ;  /* 0x000000696868723e */ /* 0x000fe400000010ff */
[----:B------:R-:W-:Y:S01]  /*4510*/  F2FP.BF16.F32.PACK_AB R105, R107, R106 ;  /* 0x0000006a6b69723e */ /* 0x000fe200000010ff */
[----:B------:R-:W-:Y:S06]  /*4520*/  BRA.U !UP2, `(.L_x_2003) ;  /* 0x000000010a2c7547 */ /* 0x000fec000b800000 */
[----:B------:R-:W-:Y:S01]  /*4530*/  LOP3.LUT P4, RZ, R132, 0xff0000, RZ, 0xc0, !PT ;  /* 0x00ff000084ff7812 */ /* 0x000fe2000788c0ff */
[----:B------:R-:W-:Y:S01]  /*4540*/  FMUL.FTZ R106, R106, UR27 ;  /* 0x0000001b6a6a7c20 */ /* 0x000fe20008410000 */
[----:B------:R-:W-:-:S03]  /*4550*/  MOV R143, RZ ;  /* 0x000000ff008f7202 */ /* 0x000fc60000000f00 */
[----:B------:R-:W-:-:S04]  /*4560*/  FMUL.FTZ R153, R106, UR26 ;  /* 0x0000001a6a997c20 */ /* 0x000fc80008410000 */
[----:B------:R-:W-:-:S04]  /*4570*/  FMUL.FTZ R106, R26, R153 ;  /* 0x000000991a6a7220 */ /* 0x000fc80000410000 */
[----:B------:R-:W-:Y:S02]  /*4580*/  @P4 SHF.L.U32 R120, R109, 0x10, RZ ;  /* 0x000000106d784819 */ /* 0x000fe400000006ff */
[----:B------:R-:W-:-:S03]  /*4590*/  FSEL R106, R106, RZ, P4 ;  /* 0x000000ff6a6a7208 */ /* 0x000fc60002000000 */
[----:B------:R-:W-:Y:S01]  /*45a0*/  @P4 FMUL.FTZ R143, R120, R153 ;  /* 0x00000099788f4220 */ /* 0x000fe20000410000 */
[----:B------:R-:W-:-:S03]  /*45b0*/  F2FP.BF16.F32.PACK_AB R106, RZ, R106 ;  /* 0x0000006aff6a723e */ /* 0x000fc600000010ff */
[----:B------:R-:W-:Y:S01]  /*45c0*/  FADD.FTZ R90, R90, R143 ;  /* 0x0000008f5a5a7221 */ /* 0x000fe20000010000 */
[----:B------:R-:W-:-:S07]  /*45d0*/  PRMT R113, R106, 0x7610, R113 ;  /* 0x000076106a717816 */ /* 0x000fce0000000071 */
.L_x_2003:
[----:B------:R-:W-:Y:S05]  /*45e0*/  BRA.U !UP2, `(.L_x_2004) ;  /* 0x000000010a2c7547 */ /* 0x000fea000b800000 */
[----:B------:R-:W-:Y:S01]  /*45f0*/  LOP3.LUT P4, RZ, R132, 0xff000000, RZ, 0xc0, !PT ;  /* 0xff00000084ff7812 */ /* 0x000fe2000788c0ff */
[----:B------:R-:W-:Y:S01]  /*4600*/  FMUL.FTZ R107, R107, UR27 ;  /* 0x0000001b6b6b7c20 */ /* 0x000fe20008410000 */
[----:B------:R-:W-:-:S03]  /*4610*/  HFMA2 R106, -RZ, RZ, 0, 0 ;  /* 0x00000000ff6a7431 */ /* 0x000fc600000001ff */
        /* <DEDUP_REMOVED lines=8> */
.L_x_2004:
[----:B------:R-:W-:Y:S05]  /*46a0*/  BRA.U !UP2, `(.L_x_2005) ;  /* 0x000000010a2c7547 */ /* 0x000fea000b800000 */
        /* <DEDUP_REMOVED lines=11> */
.L_x_2005:
[----:B------:R-:W-:Y:S05]  /*4760*/  BRA.U !UP2, `(.L_x_2006) ;  /* 0x000000010a2c7547 */ /* 0x000fea000b800000 */
[----:B------:R-:W-:Y:S01]  /*4770*/  LOP3.LUT P4, RZ, R133, 0xff00, RZ, 0xc0, !PT ;  /* 0x0000ff0085ff7812 */ /* 0x000fe2000788c0ff */
[----:B------:R-:W-:-:S04]  /*4780*/  FMUL.FTZ R106, R123, UR27 ;  /* 0x0000001b7b6a7c20 */ /* 0x000fc80008410000 */
[----:B------:R-:W-:Y:S01]  /*4790*/  FMUL.FTZ R120, R106, UR26 ;  /* 0x0000001a6a787c20 */ /* 0x000fe20008410000 */
[----:B------:R-:W-:-:S03]  /*47a0*/  HFMA2 R106, -RZ, RZ, 0, 0 ;  /* 0x00000000ff6a7431 */ /* 0x000fc600000001ff */
[----:B------:R-:W-:-:S04]  /*47b0*/  FMUL.FTZ R107, R29, R120 ;  /* 0x000000781d6b7220 */ /* 0x000fc80000410000 */
[----:B------:R-:W-:Y:S02]  /*47c0*/  @P4 SHF.L.U32 R118, R118, 0x10, RZ ;  /* 0x0000001076764819 */ /* 0x000fe400000006ff */
[----:B------:R-:W-:-:S03]  /*47d0*/  FSEL R107, R107, RZ, P4 ;  /* 0x000000ff6b6b7208 */ /* 0x000fc60002000000 */
[----:B------:R-:W-:Y:S01]  /*47e0*/  @P4 FMUL.FTZ R106, R120, R118 ;  /* 0x00000076786a4220 */ /* 0x000fe20000410000 */
[----:B------:R-:W-:-:S03]  /*47f0*/  F2FP.BF16.F32.PACK_AB R107, RZ, R107 ;  /* 0x0000006bff6b723e */ /* 0x000fc600000010ff */
[----:B------:R-:W-:Y:S01]  /*4800*/  FADD.FTZ R93, R93, R106 ;  /* 0x0000006a5d5d7221 */ /* 0x000fe20000010000 */
[----:B------:R-:W-:-:S07]  /*4810*/  PRMT R114, R114, 0x5410, R107 ;  /* 0x0000541072727816 */ /* 0x000fce000000006b */
.L_x_2006:
        /* <DEDUP_REMOVED lines=12> */
.L_x_2007:
[----:B------:R-:W-:Y:S02]  /*48e0*/  F2FP.BF16.F32.PACK_AB R106, R123, R116 ;  /* 0x000000747b6a723e */ /* 0x000fe400000010ff */
[----:B------:R-:W-:Y:S01]  /*48f0*/  F2FP.BF16.F32.PACK_AB R107, R122, R117 ;  /* 0x000000757a6b723e */ /* 0x000fe200000010ff */
[----:B------:R-:W-:Y:S06]  /*4900*/  BRA.U !UP2, `(.L_x_2008) ;  /* 0x000000190a987547 */ /* 0x000fec000b800000 */
[----:B------:R-:W-:Y:S01]  /*4910*/  ISETP.GE.U32.AND P4, PT, R132, RZ, PT ;  /* 0x000000ff8400720c */ /* 0x000fe20003f86070 */
[----:B------:R-:W-:Y:S01]  /*4920*/  FMUL.FTZ R122, R122, UR27 ;  /* 0x0000001b7a7a7c20 */ /* 0x000fe20008410000 */
[----:B------:R-:W-:Y:S02]  /*4930*/  HFMA2 R116, -RZ, RZ, 0, 0 ;  /* 0x00000000ff747431 */ /* 0x000fe400000001ff */
[----:B------:R-:W-:Y:S01]  /*4940*/  ISETP.GE.U32.AND.EX P4, PT, R133, 0x1000000, PT, P4 ;  /* 0x010000008500780c */ /* 0x000fe20003f86140 */
[----:B------:R-:W-:-:S04]  /*4950*/  FMUL.FTZ R122, R122, UR26 ;  /* 0x0000001a7a7a7c20 */ /* 0x000fc80008410000 */
        /* <DEDUP_REMOVED lines=8> */
.L_x_2000:
[----:B------:R-:W-:Y:S01]  /*49e0*/  ISETP.LT.AND P5, PT, RZ, UR34, PT ;  /* 0x00000022ff007c0c */ /* 0x000fe2000bfa1270 */
[----:B------:R-:W-:-:S12]  /*49f0*/  BRA.U !UP2, `(.L_x_2009) ;  /* 0x000000010a3c7547 */ /* 0x000fd8000b800000 */
[----:B------:R-:W-:Y:S01]  /*4a00*/  @P5 FFMA.FTZ R117, R129, UR7, R120 ;  /* 0x0000000781755c23 */ /* 0x000fe20008010078 */
[----:B------:R-:W-:Y:S01]  /*4a10*/  IMAD.U32 R116, R100, 0x10000, RZ ;  /* 0x0001000064747824 */ /* 0x000fe200078e00ff */
[----:B------:R-:W-:Y:S02]  /*4a20*/  LOP3.LUT P4, RZ, R132, 0xff, RZ, 0xc0, !PT ;  /* 0x000000ff84ff7812 */ /* 0x000fe4000788c0ff */
[----:B------:R-:W-:-:S04]  /*4a30*/  @P5 FADD.FTZ R117, R130, -R117 ;  /* 0x8000007582755221 */ /* 0x000fc80000010000 */
[----:B------:R-:W-:Y:S01]  /*4a40*/  @P5 FFMA.FTZ R116, R117, UR33, R116 ;  /* 0x0000002175745c23 */ /* 0x000fe20008010074 */
[----:B------:R-:W-:-:S03]  /*4a50*/  MOV R117, RZ ;  /* 0x000000ff00757202 */ /* 0x000fc60000000f00 */
        /* <DEDUP_REMOVED lines=9> */
.L_x_2009:
[----:B------:R-:W-:Y:S05]  /*4af0*/  BRA.U !UP2, `(.L_x_2010) ;  /* 0x000000010a3c7547 */ /* 0x000fea000b800000 */
        /* <DEDUP_REMOVED lines=15> */
.L_x_2010:
[----:B------:R-:W-:Y:S05]  /*4bf0*/  BRA.U !UP2, `(.L_x_2011) ;  /* 0x000000010a3c7547 */ /* 0x000fea000b800000 */
[----:B------:R-:W-:Y:S01]  /*4c00*/  @P5 FFMA.FTZ R117, R131, UR7, R120 ;  /* 0x0000000783755c23 */ /* 0x000fe20008010078 */
[----:B------:R-:W-:Y:S02]  /*4c10*/  SHF.L.U32 R116, R101, 0x10, RZ ;  /* 0x0000001065747819 */ /* 0x000fe400000006ff */
[----:B------:R-:W-:Y:S01]  /*4c20*/  LOP3.LUT P4, RZ, R132, 0xff0000, RZ, 0xc0, !PT ;  /* 0x00ff000084ff7812 */ /* 0x000fe2000788c0ff */
        /* <DEDUP_REMOVED lines=12> */
.L_x_2011:
[----:B------:R-:W-:Y:S05]  /*4cf0*/  BRA.U !UP2, `(.L_x_2012) ;  /* 0x000000010a3c7547 */ /* 0x000fea000b800000 */
[----:B------:R-:W-:Y:S01]  /*4d00*/  @P5 FFMA.FTZ R116, R144, UR7, R120 ;  /* 0x0000000790745c23 */ /* 0x000fe20008010078 */
[----:B------:R-:W-:Y:S02]  /*4d10*/  SHF.L.U32 R142, R142, 0x10, RZ ;  /* 0x000000108e8e7819 */ /* 0x000fe400000006ff */
[----:B------:R-:W-:Y:S01]  /*4d20*/  LOP3.LUT P4, RZ, R132, 0xff000000, RZ, 0xc0, !PT ;  /* 0xff00000084ff7812 */ /* 0x000fe2000788c0ff */
[----:B------:R-:W-:Y:S01]  /*4d30*/  @P5 FADD.FTZ R117, R145, -R116 ;  /* 0x8000007491755221 */ /* 0x000fe20000010000 */
[----:B------:R-:W-:-:S03]  /*4d40*/  HFMA2 R116, -RZ, RZ, 0, 0 ;  /* 0x00000000ff747431 */ /* 0x000fc600000001ff */
[----:B------:R-:W-:-:S04]  /*4d50*/  @P5 FFMA.FTZ R142, R117, UR33, R142 ;  /* 0x00000021758e5c23 */ /* 0x000fc8000801008e */
[----:B------:R-:W-:-:S04]  /*4d60*/  FMUL.FTZ R142, R142, UR27 ;  /* 0x0000001b8e8e7c20 */ /* 0x000fc80008410000 */
[----:B------:R-:W-:Y:S01]  /*4d70*/  FMUL.FTZ R142, R142, UR26 ;  /* 0x0000001a8e8e7c20 */ /* 0x000fe20008410000 */
[----:B------:R-:W-:-:S03]  /*4d80*/  @P4 SHF.L.U32 R151, R151, 0x10, RZ ;  /* 0x0000001097974819 */ /* 0x000fc600000006ff */
[-C--:B------:R-:W-:Y:S02]  /*4d90*/  FMUL.FTZ R117, R27, R142.reuse ;  /* 0x0000008e1b757220 */ /* 0x080fe40000410000 */
[----:B------:R-:W-:-:S03]  /*4da0*/  @P4 FMUL.FTZ R116, R151, R142 ;  /* 0x0000008e97744220 */ /* 0x000fc60000410000 */
[----:B------:R-:W-:Y:S01]  /*4db0*/  FSEL R117, R117, RZ, P4 ;  /* 0x000000ff75757208 */ /* 0x000fe20002000000 */
[----:B------:R-:W-:-:S03]  /*4dc0*/  FADD.FTZ R91, R91, R116 ;  /* 0x000000745b5b7221 */ /* 0x000fc60000010000 */
[----:B------:R-:W-:-:S04]  /*4dd0*/  F2FP.BF16.F32.PACK_AB R117, RZ, R117 ;  /* 0x00000075ff75723e */ /* 0x000fc800000010ff */
[----:B------:R-:W-:-:S07]  /*4de0*/  PRMT R113, R113, 0x5410, R117 ;  /* 0x0000541071717816 */ /* 0x000fce0000000075 */
.L_x_2012:
        /* <DEDUP_REMOVED lines=16> */
.L_x_2013:
[----:B------:R-:W-:Y:S05]  /*4ef0*/  BRA.U !UP2, `(.L_x_2014) ;  /* 0x000000010a3c7547 */ /* 0x000fea000b800000 */
[----:B------:R-:W-:Y:S01]  /*4f00*/  @P5 FFMA.FTZ R116, R146, UR7, R120 ;  /* 0x0000000792745c23 */ /* 0x000fe20008010078 */
[----:B------:R-:W-:Y:S01]  /*4f10*/  IMAD.U32 R123, R123, 0x10000, RZ ;  /* 0x000100007b7b7824 */ /* 0x000fe200078e00ff */
[----:B------:R-:W-:Y:S02]  /*4f20*/  LOP3.LUT P4, RZ, R133, 0xff00, RZ, 0xc0, !PT ;  /* 0x0000ff0085ff7812 */ /* 0x000fe4000788c0ff */
[----:B------:R-:W-:-:S04]  /*4f30*/  @P5 FADD.FTZ R116, R147, -R116 ;  /* 0x8000007493745221 */ /* 0x000fc80000010000 */
[----:B------:R-:W-:Y:S01]  /*4f40*/  @P5 FFMA.FTZ R123, R116, UR33, R123 ;  /* 0x00000021747b5c23 */ /* 0x000fe2000801007b */
[----:B------:R-:W-:-:S03]  /*4f50*/  HFMA2 R116, -RZ, RZ, 0, 0 ;  /* 0x00000000ff747431 */ /* 0x000fc600000001ff */
        /* <DEDUP_REMOVED lines=9> */
.L_x_2014:
        /* <DEDUP_REMOVED lines=16> */
.L_x_2015:
[----:B------:R-:W-:Y:S05]  /*50f0*/  BRA.U !UP2, `(.L_x_2008) ;  /* 0x000000110a9c7547 */ /* 0x000fea000b800000 */
[----:B------:R-:W-:Y:S01]  /*5100*/  @P5 FFMA.FTZ R120, R150, UR7, R120 ;  /* 0x0000000796785c23 */ /* 0x000fe20008010078 */
[----:B------:R-:W-:Y:S02]  /*5110*/  @!P5 PRMT R116, R103, 0x7632, R116 ;  /* 0x000076326774d816 */ /* 0x000fe40000000074 */
[----:B------:R-:W-:Y:S01]  /*5120*/  @P5 SHF.L.U32 R117, R122, 0x10, RZ ;  /* 0x000000107a755819 */ /* 0x000fe200000006ff */
[----:B------:R-:W-:Y:S01]  /*5130*/  @P5 FADD.FTZ R120, R149, -R120 ;  /* 0x8000007895785221 */ /* 0x000fe20000010000 */
[----:B------:R-:W-:Y:S02]  /*5140*/  @!P5 SHF.L.U32 R116, R116, 0x10, RZ ;  /* 0x000000107474d819 */ /* 0x000fe400000006ff */
[----:B------:R-:W-:Y:S01]  /*5150*/  ISETP.GE.U32.AND P4, PT, R132, RZ, PT ;  /* 0x000000ff8400720c */ /* 0x000fe20003f86070 */
[----:B------:R-:W-:-:S03]  /*5160*/  @P5 FFMA.FTZ R116, R120, UR33, R117 ;  /* 0x0000002178745c23 */ /* 0x000fc60008010075 */
[----:B------:R-:W-:Y:S01]  /*5170*/  ISETP.GE.U32.AND.EX P4, PT, R133, 0x1000000, PT, P4 ;  /* 0x010000008500780c */ /* 0x000fe20003f86140 */
        /* <DEDUP_REMOVED lines=9> */
[----:B------:R-:W-:Y:S01]  /*5210*/  PRMT R115, R115, 0x5410, R117 ;  /* 0x0000541073737816 */ /* 0x000fe20000000075 */
[----:B------:R-:W-:Y:S06]  /*5220*/  BRA `(.L_x_2008) ;  /* 0x0000001000507947 */ /* 0x000fec0003800000 */
.L_x_1999:
        /* <DEDUP_REMOVED lines=27> */
.L_x_2017:
        /* <DEDUP_REMOVED lines=12> */
.L_x_2018:
        /* <DEDUP_REMOVED lines=18> */
[----:B------:R-:W-:-:S04]  /*55c0*/  FMUL.FTZ R123, R107, UR27 ;  /* 0x0000001b6b7b7c20 */ /* 0x000fc80008410000 */
[----:B------:R-:W-:Y:S01]  /*55d0*/  FMUL.FTZ R143, R123, UR26 ;  /* 0x0000001a7b8f7c20 */ /* 0x000fe20008410000 */
[----:B------:R-:W-:-:S07]  /*55e0*/  MOV R123, RZ ;  /* 0x000000ff007b7202 */ /* 0x000fce0000000f00 */
[----:B------:R-:W-:-:S04]  /*55f0*/  @P5 IMAD.U32 R142, R109, 0x10000, RZ ;  /* 0x000100006d8e5824 */ /* 0x000fc800078e00ff */
[-C--:B------:R-:W-:Y:S01]  /*5600*/  @P5 FMUL.FTZ R123, R142, R143.reuse ;  /* 0x0000008f8e7b5220 */ /* 0x080fe20000410000 */
[----:B------:R-:W-:-:S03]  /*5610*/  FMUL.FTZ R142, R26, R143 ;  /* 0x0000008f1a8e7220 */ /* 0x000fc60000410000 */
[----:B------:R-:W-:Y:S02]  /*5620*/  FADD.FTZ R90, R90, R123 ;  /* 0x0000007b5a5a7221 */ /* 0x000fe40000010000 */
[----:B------:R-:W-:-:S04]  /*5630*/  FSEL R142, R142, RZ, P5 ;  /* 0x000000ff8e8e7208 */ /* 0x000fc80002800000 */
[----:B------:R-:W-:-:S04]  /*5640*/  F2FP.BF16.F32.PACK_AB R142, RZ, R142 ;  /* 0x0000008eff8e723e */ /* 0x000fc800000010ff */
[----:B------:R-:W-:-:S07]  /*5650*/  PRMT R113, R142, 0x7610, R113 ;  /* 0x000076108e717816 */ /* 0x000fce0000000071 */
.L_x_2019:
        /* <DEDUP_REMOVED lines=12> */
.L_x_2020:
[----:B------:R-:W-:Y:S01]  /*5720*/  FMUL.FTZ R123, R116, UR33 ;  /* 0x00000021747b7c20 */ /* 0x000fe20008410000 */
[----:B------:R-:W-:Y:S01]  /*5730*/  FMUL.FTZ R122, R122, UR33 ;  /* 0x000000217a7a7c20 */ /* 0x000fe20008410000 */
        /* <DEDUP_REMOVED lines=14> */
.L_x_2021:
[----:B------:R-:W-:Y:S05]  /*5820*/  BRA.U !UP2, `(.L_x_2022) ;  /* 0x000000010a2c7547 */ /* 0x000fea000b800000 */
[----:B------:R-:W-:Y:S01]  /*5830*/  LOP3.LUT P5, RZ, R133, 0xff00, RZ, 0xc0, !PT ;  /* 0x0000ff0085ff7812 */ /* 0x000fe200078ac0ff */
[----:B------:R-:W-:-:S04]  /*5840*/  FMUL.FTZ R120, R116, UR27 ;  /* 0x0000001b74787c20 */ /* 0x000fc80008410000 */
[----:B------:R-:W-:Y:S01]  /*5850*/  FMUL.FTZ R142, R120, UR26 ;  /* 0x0000001a788e7c20 */ /* 0x000fe20008410000 */
[----:B------:R-:W-:-:S07]  /*5860*/  HFMA2 R120, -RZ, RZ, 0, 0 ;  /* 0x00000000ff787431 */ /* 0x000fce00000001ff */
[----:B------:R-:W-:Y:S01]  /*5870*/  @P5 SHF.L.U32 R143, R118, 0x10, RZ ;  /* 0x00000010768f5819 */ /* 0x000fe200000006ff */
[----:B------:R-:W-:-:S04]  /*5880*/  FMUL.FTZ R118, R29, R142 ;  /* 0x0000008e1d767220 */ /* 0x000fc80000410000 */
[----:B------:R-:W-:Y:S01]  /*5890*/  @P5 FMUL.FTZ R120, R143, R142 ;  /* 0x0000008e8f785220 */ /* 0x000fe20000410000 */
[----:B------:R-:W-:-:S03]  /*58a0*/  FSEL R118, R118, RZ, P5 ;  /* 0x000000ff76767208 */ /* 0x000fc60002800000 */
[----:B------:R-:W-:Y:S01]  /*58b0*/  FADD.FTZ R93, R93, R120 ;  /* 0x000000785d5d7221 */ /* 0x000fe20000010000 */
[----:B------:R-:W-:-:S04]  /*58c0*/  F2FP.BF16.F32.PACK_AB R118, RZ, R118 ;  /* 0x00000076ff76723e */ /* 0x000fc800000010ff */
[----:B------:R-:W-:-:S07]  /*58d0*/  PRMT R114, R114, 0x5410, R118 ;  /* 0x0000541072727816 */ /* 0x000fce0000000076 */
.L_x_2022:
[----:B------:R-:W-:Y:S02]  /*58e0*/  F2FP.BF16.F32.PACK_AB R104, R104, R105 ;  /* 0x000000696868723e */ /* 0x000fe400000010ff */
[----:B------:R-:W-:Y:S02]  /*58f0*/  F2FP.BF16.F32.PACK_AB R105, R106, R107 ;  /* 0x0000006b6a69723e */ /* 0x000fe400000010ff */
        /* <DEDUP_REMOVED lines=14> */
.L_x_2023:
[----:B------:R-:W-:Y:S02]  /*59e0*/  F2FP.BF16.F32.PACK_AB R106, R116, R117 ;  /* 0x00000075746a723e */ /* 0x000fe400000010ff */
[----:B------:R-:W-:Y:S01]  /*59f0*/  F2FP.BF16.F32.PACK_AB R107, R122, R123 ;  /* 0x0000007b7a6b723e */ /* 0x000fe200000010ff */
[----:B------:R-:W-:Y:S06]  /*5a00*/  BRA.U !UP2, `(.L_x_2008) ;  /* 0x000000090a587547 */ /* 0x000fec000b800000 */
[----:B------:R-:W-:Y:S01]  /*5a10*/  ISETP.GE.U32.AND P4, PT, R132, RZ, PT ;  /* 0x000000ff8400720c */ /* 0x000fe20003f86070 */
[----:B------:R-:W-:-:S03]  /*5a20*/  FMUL.FTZ R116, R122, UR27 ;  /* 0x0000001b7a747c20 */ /* 0x000fc60008410000 */
[----:B------:R-:W-:Y:S01]  /*5a30*/  ISETP.GE.U32.AND.EX P4, PT, R133, 0x1000000, PT, P4 ;  /* 0x010000008500780c */ /* 0x000fe20003f86140 */
[----:B------:R-:W-:Y:S01]  /*5a40*/  FMUL.FTZ R118, R116, UR26 ;  /* 0x0000001a74767c20 */ /* 0x000fe20008410000 */
[----:B------:R-:W-:-:S03]  /*5a50*/  HFMA2 R116, -RZ, RZ, 0, 0 ;  /* 0x00000000ff747431 */ /* 0x000fc600000001ff */
        /* <DEDUP_REMOVED lines=8> */
.L_x_2016:
[----:B------:R-:W-:Y:S05]  /*5ae0*/  BRA.U !UP2, `(.L_x_2024) ;  /* 0x000000010a407547 */ /* 0x000fea000b800000 */
[----:B------:R-:W-:Y:S01]  /*5af0*/  FFMA.FTZ R117, R129, UR7, R120 ;  /* 0x0000000781757c23 */ /* 0x000fe20008010078 */
[----:B------:R-:W-:Y:S02]  /*5b00*/  ISETP.LT.AND P4, PT, RZ, UR34, PT ;  /* 0x00000022ff007c0c */ /* 0x000fe4000bf81270 */
[----:B------:R-:W-:Y:S01]  /*5b10*/  LOP3.LUT P5, RZ, R132, 0xff, RZ, 0xc0, !PT ;  /* 0x000000ff84ff7812 */ /* 0x000fe200078ac0ff */
[----:B------:R-:W-:Y:S01]  /*5b20*/  FADD.FTZ R116, R130, -R117 ;  /* 0x8000007582747221 */ /* 0x000fe20000010000 */
[----:B------:R-:W-:-:S03]  /*5b30*/  MOV R117, RZ ;  /* 0x000000ff00757202 */ /* 0x000fc60000000f00 */
[----:B------:R-:W-:-:S05]  /*5b40*/  FMUL.FTZ R116, R116, UR33 ;  /* 0x0000002174747c20 */ /* 0x000fca0008410000 */
[----:B------:R-:W-:-:S03]  /*5b50*/  FSEL R116, R116, RZ, P4 ;  /* 0x000000ff74747208 */ /* 0x000fc60002000000 */
[----:B------:R-:W-:Y:S02]  /*5b60*/  @P5 SHF.L.U32 R122, R108, 0x10, RZ ;  /* 0x000000106c7a5819 */ /* 0x000fe400000006ff */
[----:B------:R-:W-:-:S04]  /*5b70*/  FMUL.FTZ R116, R116, UR27 ;  /* 0x0000001b74747c20 */ /* 0x000fc80008410000 */
[----:B------:R-:W-:-:S04]  /*5b80*/  FMUL.FTZ R123, R116, UR26 ;  /* 0x0000001a747b7c20 */ /* 0x000fc80008410000 */
[-C--:B------:R-:W-:Y:S01]  /*5b90*/  FMUL.FTZ R116, R24, R123.reuse ;  /* 0x0000007b18747220 */ /* 0x080fe20000410000 */
[----:B------:R-:W-:-:S04]  /*5ba0*/  @P5 FMUL.FTZ R117, R122, R123 ;  /* 0x0000007b7a755220 */ /* 0x000fc80000410000 */
[----:B------:R-:W-:Y:S01]  /*5bb0*/  FSEL R116, R116, RZ, P5 ;  /* 0x000000ff74747208 */ /* 0x000fe20002800000 */
[----:B------:R-:W-:-:S03]  /*5bc0*/  FADD.FTZ R88, R88, R117 ;  /* 0x0000007558587221 */ /* 0x000fc60000010000 */
[----:B------:R-:W-:-:S04]  /*5bd0*/  F2FP.BF16.F32.PACK_AB R116, RZ, R116 ;  /* 0x00000074ff74723e */ /* 0x000fc800000010ff */
[----:B------:R-:W-:-:S07]  /*5be0*/  PRMT R112, R116, 0x7610, R112 ;  /* 0x0000761074707816 */ /* 0x000fce0000000070 */
.L_x_2024:
        /* <DEDUP_REMOVED lines=8> */
[----:B------:R-:W-:-:S04]  /*5c70*/  FMUL.FTZ R116, R116, UR27 ;  /* 0x0000001b74747c20 */ /* 0x000fc80008410000 */
[----:B------:R-:W-:Y:S01]  /*5c80*/  FMUL.FTZ R122, R116, UR26 ;  /* 0x0000001a747a7c20 */ /* 0x000fe20008410000 */
[----:B------:R-:W-:-:S03]  /*5c90*/  HFMA2 R116, -RZ, RZ, 0, 0 ;  /* 0x00000000ff747431 */ /* 0x000fc600000001ff */
[-C--:B------:R-:W-:Y:S01]  /*5ca0*/  FMUL.FTZ R117, R25, R122.reuse ;  /* 0x0000007a19757220 */ /* 0x080fe20000410000 */
[----:B------:R-:W-:-:S04]  /*5cb0*/  @P5 FMUL.FTZ R116, R123, R122 ;  /* 0x0000007a7b745220 */ /* 0x000fc80000410000 */
[----:B------:R-:W-:Y:S01]  /*5cc0*/  FSEL R117, R117, RZ, P5 ;  /* 0x000000ff75757208 */ /* 0x000fe20002800000 */
[----:B------:R-:W-:-:S03]  /*5cd0*/  FADD.FTZ R89, R89, R116 ;  /* 0x0000007459597221 */ /* 0x000fc60000010000 */
[----:B------:R-:W-:-:S04]  /*5ce0*/  F2FP.BF16.F32.PACK_AB R117, RZ, R117 ;  /* 0x00000075ff75723e */ /* 0x000fc800000010ff */
[----:B------:R-:W-:-:S07]  /*5cf0*/  PRMT R112, R112, 0x5410, R117 ;  /* 0x0000541070707816 */ /* 0x000fce0000000075 */
.L_x_2025:
[----:B------:R-:W-:Y:S05]  /*5d00*/  BRA.U !UP2, `(.L_x_2026) ;  /* 0x000000010a407547 */ /* 0x000fea000b800000 */
[----:B------:R-:W-:Y:S01]  /*5d10*/  FFMA.FTZ R117, R131, UR7, R120 ;  /* 0x0000000783757c23 */ /* 0x000fe20008010078 */
[----:B------:R-:W-:Y:S02]  /*5d20*/  ISETP.LT.AND P4, PT, RZ, UR34, PT ;  /* 0x00000022ff007c0c */ /* 0x000fe4000bf81270 */
[----:B------:R-:W-:Y:S01]  /*5d30*/  LOP3.LUT P5, RZ, R132, 0xff0000, RZ, 0xc0, !PT ;  /* 0x00ff000084ff7812 */ /* 0x000fe200078ac0ff */
[----:B------:R-:W-:Y:S01]  /*5d40*/  FADD.FTZ R116, R136, -R117 ;  /* 0x8000007588747221 */ /* 0x000fe20000010000 */
[----:B------:R-:W-:-:S03]  /*5d50*/  IMAD.MOV.U32 R117, RZ, RZ, RZ ;  /* 0x000000ffff757224 */ /* 0x000fc600078e00ff */
        /* <DEDUP_REMOVED lines=11> */
.L_x_2026:
        /* <DEDUP_REMOVED lines=17> */
.L_x_2027:
[----:B------:R-:W-:Y:S05]  /*5f20*/  BRA.U !UP2, `(.L_x_2028) ;  /* 0x000000010a407547 */ /* 0x000fea000b800000 */
[----:B------:R-:W-:Y:S01]  /*5f30*/  FFMA.FTZ R117, R137, UR7, R120 ;  /* 0x0000000789757c23 */ /* 0x000fe20008010078 */
[----:B------:R-:W-:Y:S02]  /*5f40*/  ISETP.LT.AND P4, PT, RZ, UR34, PT ;  /* 0x00000022ff007c0c */ /* 0x000fe4000bf81270 */
[----:B------:R-:W-:Y:S01]  /*5f50*/  LOP3.LUT P5, RZ, R133, 0xff, RZ, 0xc0, !PT ;  /* 0x000000ff85ff7812 */ /* 0x000fe200078ac0ff */
[----:B------:R-:W-:Y:S01]  /*5f60*/  FADD.FTZ R116, R138, -R117 ;  /* 0x800000758a747221 */ /* 0x000fe20000010000 */
[----:B------:R-:W-:-:S03]  /*5f70*/  HFMA2 R117, -RZ, RZ, 0, 0 ;  /* 0x00000000ff757431 */ /* 0x000fc600000001ff */
        /* <DEDUP_REMOVED lines=11> */
.L_x_2028:
        /* <DEDUP_REMOVED lines=17> */
.L_x_2029:
        /* <DEDUP_REMOVED lines=17> */
.L_x_2030:
        /* <DEDUP_REMOVED lines=18> */
.L_x_2008:
[----:B------:R-:W0:Y:S01]  /*6370*/  @P0 LDC.64 R118, c[0x0][0x478] ;  /* 0x00011e00ff760b82 */ /* 0x000e220000000a00 */
[----:B------:R-:W1:Y:S01]  /*6380*/  @UP2 LDCU.64 UR8, c[0x0][0x468] ;  /* 0x00008d00ff0827ac */ /* 0x000e620008000a00 */
[----:B------:R-:W-:Y:S02]  /*6390*/  PLOP3.LUT P4, PT, PT, PT, UP2, 0x80, 0x8 ;  /* 0x000000000008781c */ /* 0x000fe40003f8f028 */
[----:B------:R-:W-:-:S11]  /*63a0*/  MOV R116, 0x10 ;  /* 0x0000001000747802 */ /* 0x000fd60000000f00 */
[----:B-1----:R-:W-:-:S04]  /*63b0*/  @P4 IMAD.WIDE.U32 R116, R121, R116, UR8 ;  /* 0x0000000879744e25 */ /* 0x002fc8000f8e0074 */
[----:B0-----:R-:W-:-:S05]  /*63c0*/  @P0 IMAD.WIDE.U32 R118, R5, 0x10, R118 ;  /* 0x0000001005760825 */ /* 0x001fca00078e0076 */
[----:B------:R1:W-:Y:S04]  /*63d0*/  @P0 STG.E.128 desc[UR24][R118.64], R104 ;  /* 0x0000006876000986 */ /* 0x0003e8000c101d18 */
[----:B------:R1:W-:Y:S02]  /*63e0*/  @P4 STG.E.128 desc[UR24][R116.64], R112 ;  /* 0x0000007074004986 */ /* 0x0003e4000c101d18 */
.L_x_1997:
[----:B------:R-:W-:Y:S05]  /*63f0*/  BSYNC.RECONVERGENT B0 ;  /* 0x0000000000007941 */ /* 0x000fea0003800200 */
.L_x_1996:
[----:B------:R-:W-:Y:S01]  /*6400*/  UIADD3 UR6, UPT, UPT, UR6, UR30, URZ ;  /* 0x0000001e06067290 */ /* 0x000fe2000fffe0ff */
[----:B------:R-:W-:-:S03]  /*6410*/  PLOP3.LUT P3, PT, P3, PT, PT, 0x8, 0x80 ;  /* 0x000000000080781c */ /* 0x000fc60001f6e170 */
[----:B------:R-:W-:-:S09]  /*6420*/  UISETP.GE.AND UP0, UPT, UR6, UR31, UPT ;  /* 0x0000001f0600728c */ /* 0x000fd2000bf06270 */
[----:B------:R-:W-:Y:S05]  /*6430*/  BRA.U !UP0, `(.L_x_2031) ;  /* 0xffffffa108647547 */ /* 0x000fea000b83ffff */
.L_x_1952:
        /* <DEDUP_REMOVED lines=18> */
.L_x_2033:
[----:B------:R-:W-:Y:S05]  /*6560*/  BSYNC.RECONVERGENT B0 ;  /* 0x0000000000007941 */ /* 0x000fea0003800200 */
.L_x_2032:
        /* <DEDUP_REMOVED lines=14> */
.L_x_2034:
        /* <DEDUP_REMOVED lines=11> */
.L_x_8023:


//--------------------- .text._ZN10layer_norm22ln_bwd_finalize_kernelINS_22Kernel_traits_finalizeILj2048Ef13__nv_bfloat16S2_S2_fjLb1ELj1024ELj4ENS_18Kernel_traits_baseILj2048EfS2_S2_S2_fjLj1024EEEEELb1ELb1EEEvNS_9BwdParamsE --------------------------
	.section	.text._ZN10layer_norm22ln_bwd_finalize_kernelINS_22Kernel_traits_finalizeILj2048Ef13__nv_bfloat16S2_S2_fjLb1ELj1024ELj4ENS_18Kernel_traits_baseILj2048EfS2_S2_S2_fjLj1024EEEEELb1ELb1EEEvNS_9BwdParamsE,"ax",@progbits
	.align	128
        .global         _ZN10layer_norm22ln_bwd_finalize_kernelINS_22Kernel_traits_finalizeILj2048Ef13__nv_bfloat16S2_S2_fjLb1ELj1024ELj4ENS_18Kernel_traits_baseILj2048EfS2_S2_S2_fjLj1024EEEEELb1ELb1EEEvNS_9BwdParamsE
        .type           _ZN10layer_norm22ln_bwd_finalize_kernelINS_22Kernel_traits_finalizeILj2048Ef13__nv_bfloat16S2_S2_fjLb1ELj1024ELj4ENS_18Kernel_traits_baseILj2048EfS2_S2_S2_fjLj1024EEEEELb1ELb1EEEvNS_9BwdParamsE,@function
        .size           _ZN10layer_norm22ln_bwd_finalize_kernelINS_22Kernel_traits_finalizeILj2048Ef13__nv_bfloat16S2_S2_fjLb1ELj1024ELj4ENS_18Kernel_traits_baseILj2048EfS2_S2_S2_fjLj1024EEEEELb1ELb1EEEvNS_9BwdParamsE,(.L_x_8024 - _ZN10layer_norm22ln_bwd_finalize_kernelINS_22Kernel_traits_finalizeILj2048Ef13__nv_bfloat16S2_S2_fjLb1ELj1024ELj4ENS_18Kernel_traits_baseILj2048EfS2_S2_S2_fjLj1024EEEEELb1ELb1EEEvNS_9BwdParamsE)
        .other          _ZN10layer_norm22ln_bwd_finalize_kernelINS_22Kernel_traits_finalizeILj2048Ef13__nv_bfloat16S2_S2_fjLb1ELj1024ELj4ENS_18Kernel_traits_baseILj2048EfS2_S2_S2_fjLj1024EEEEELb1ELb1EEEvNS_9BwdParamsE,@"STO_CUDA_ENTRY STV_DEFAULT"
_ZN10layer_norm22ln_bwd_finalize_kernelINS_22Kernel_traits_finalizeILj2048Ef13__nv_bfloat16S2_S2_fjLb1ELj1024ELj4ENS_18Kernel_traits_baseILj2048EfS2_S2_S2_fjLj1024EEEEELb1ELb1EEEvNS_9BwdParamsE:
.text._ZN10layer_norm22ln_bwd_finalize_kernelINS_22Kernel_traits_finalizeILj2048Ef13__nv_bfloat16S2_S2_fjLb1ELj1024ELj4ENS_18Kernel_traits_baseILj2048EfS2_S2_S2_fjLj1024EEEEELb1ELb1EEEvNS_9BwdParamsE:
        /* <DEDUP_REMOVED lines=13> */
[----:B------:R-:W-:Y:S01]  /*00d0*/  LOP3.LUT R4, R0, 0x1f, RZ, 0xc0, !PT ;  /* 0x0000001f00047812 */ /* 0x000fe200078ec0ff */
[----:B------:R-:W-:Y:S01]  /*00e0*/  HFMA2 R6, -RZ, RZ, 0, 0 ;  /* 0x00000000ff067431 */ /* 0x000fe200000001ff */
[----:B------:R-:W-:Y:S02]  /*00f0*/  MOV R22, RZ ;  /* 0x000000ff00167202 */ /* 0x000fe40000000f00 */
[----:B------:R-:W-:-:S02]  /*0100*/  LOP3.LUT R9, R9, 0x7ffffff0, RZ, 0xc0, !PT ;  /* 0x7ffffff009097812 */ /* 0x000fc400078ec0ff */
        /* <DEDUP_REMOVED lines=43> */
.L_x_2039:
        /* <DEDUP_REMOVED lines=87> */
.L_x_2038:
[----:B------:R-:W-:Y:S05]  /*0930*/  BSYNC.RECONVERGENT B1 ;  /* 0x0000000000017941 */ /* 0x000fea0003800200 */
.L_x_2037:
        /* <DEDUP_REMOVED lines=50> */
.L_x_2041:
[----:B------:R-:W-:Y:S05]  /*0c60*/  BSYNC.RECONVERGENT B1 ;  /* 0x0000000000017941 */ /* 0x000fea0003800200 */
.L_x_2040:
        /* <DEDUP_REMOVED lines=30> */
.L_x_2043:
[----:B------:R-:W-:Y:S05]  /*0e50*/  BSYNC.RECONVERGENT B1 ;  /* 0x0000000000017941 */ /* 0x000fea0003800200 */
.L_x_2042:
        /* <DEDUP_REMOVED lines=15> */
.L_x_2036:
[----:B------:R-:W-:Y:S05]  /*0f50*/  BSYNC.RECONVERGENT B0 ;  /* 0x0000000000007941 */ /* 0x000fea0003800200 */
.L_x_2035:
        /* <DEDUP_REMOVED lines=70> */
.L_x_2044:
        /* <DEDUP_REMOVED lines=12> */
.L_x_8024:


//--------------------- .text._ZN10layer_norm13ln_bwd_kernelINS_13Kernel_traitsIf13__nv_bfloat16S2_S2_fjLj2048ELj1ELj1ELj4ELj16ENS_18Kernel_traits_baseILj2048EfS2_S2_S2_fjLj128EEEEELb1ELb1ELb1ELb1EEEvNS_9BwdParamsE --------------------------
	.section	.text._ZN10layer_norm13ln_bwd_kernelINS_13Kernel_traitsIf13__nv_bfloat16S2_S2_fjLj2048ELj1ELj1ELj4ELj16ENS_18Kernel_traits_baseILj2048EfS2_S2_S2_fjLj128EEEEELb1ELb1ELb1ELb1EEEvNS_9BwdParamsE,"ax",@progbits
	.align	128
        .global         _ZN10layer_norm13ln_bwd_kernelINS_13Kernel_traitsIf13__nv_bfloat16S2_S2_fjLj2048ELj1ELj1ELj4ELj16ENS_18Kernel_traits_baseILj2048EfS2_S2_S2_fjLj128EEEEELb1ELb1ELb1ELb1EEEvNS_9BwdParamsE
        .type           _ZN10layer_norm13ln_bwd_kernelINS_13Kernel_traitsIf13__nv_bfloat16S2_S2_fjLj2048ELj1ELj1ELj4ELj16ENS_18Kernel_traits_baseILj2048EfS2_S2_S2_fjLj128EEEEELb1ELb1ELb1ELb1EEEvNS_9BwdParamsE,@function
        .size           _ZN10layer_norm13ln_bwd_kernelINS_13Kernel_traitsIf13__nv_bfloat16S2_S2_fjLj2048ELj1ELj1ELj4ELj16ENS_18Kernel_traits_baseILj2048EfS2_S2_S2_fjLj128EEEEELb1ELb1ELb1ELb1EEEvNS_9BwdParamsE,(.L_x_8025 - _ZN10layer_norm13ln_bwd_kernelINS_13Kernel_traitsIf13__nv_bfloat16S2_S2_fjLj2048ELj1ELj1ELj4ELj16ENS_18Kernel_traits_baseILj2048EfS2_S2_S2_fjLj128EEEEELb1ELb1ELb1ELb1EEEvNS_9BwdParamsE)
        .other          _ZN10layer_norm13ln_bwd_kernelINS_13Kernel_traitsIf13__nv_bfloat16S2_S2_fjLj2048ELj1ELj1ELj4ELj16ENS_18Kernel_traits_baseILj2048EfS2_S2_S2_fjLj128EEEEELb1ELb1ELb1ELb1EEEvNS_9BwdParamsE,@"STO_CUDA_ENTRY STV_DEFAULT"
_ZN10layer_norm13ln_bwd_kernelINS_13Kernel_traitsIf13__nv_bfloat16S2_S2_fjLj2048ELj1ELj1ELj4ELj16ENS_18Kernel_traits_baseILj2048EfS2_S2_S2_fjLj128EEEEELb1ELb1ELb1ELb1EEEvNS_9BwdParamsE:
.text._ZN10layer_norm13ln_bwd_kernelINS_13Kernel_traitsIf13__nv_bfloat16S2_S2_fjLj2048ELj1ELj1ELj4ELj16ENS_18Kernel_traits_baseILj2048EfS2_S2_S2_fjLj128EEEEELb1ELb1ELb1ELb1EEEvNS_9BwdParamsE:
        /* <DEDUP_REMOVED lines=38> */
[----:B------:R-:W0:Y:S01]  /*0260*/  LDCU.128 UR12, c[0x0][0x3c0] ;  /* 0x00007800ff0c77ac */ /* 0x000e220008000c00 */
[C---:B-1----:R-:W-:Y:S01]  /*0270*/  IMAD.WIDE.U32 R4, R0.reuse, 0x20, R4 ;  /* 0x0000002000047825 */ /* 0x042fe200078e0004 */
[----:B------:R-:W1:Y:S04]  /*0280*/  LDCU.128 UR16, c[0x0][0x3f0] ;  /* 0x00007e00ff1077ac */ /* 0x000e680008000c00 */
[----:B0-----:R-:W5:Y:S01]  /*0290*/  LDG.E.128 R36, desc[UR20][R4.64+0x1010] ;  /* 0x0010101404247981 */ /* 0x001f62000c1e1d00 */
[----:B------:R-:W0:Y:S01]  /*02a0*/  LDCU.64 UR26, c[0x0][0x380] ;  /* 0x00007000ff1a77ac */ /* 0x000e220008000a00 */
[----:B----4-:R-:W-:-:S02]  /*02b0*/  IMAD.WIDE.U32 R2, R0, 0x20, R2 ;  /* 0x0000002000027825 */ /* 0x010fc400078e0002 */
[----:B------:R-:W5:Y:S04]  /*02c0*/  LDG.E.128 R32, desc[UR20][R4.64+0x1000] ;  /* 0x0010001404207981 */ /* 0x000f68000c1e1d00 */
[----:B------:R-:W5:Y:S04]  /*02d0*/  LDG.E.128 R28, desc[UR20][R4.64+0x10] ;  /* 0x00001014041c7981 */ /* 0x000f68000c1e1d00 */
        /* <DEDUP_REMOVED lines=9> */
.L_x_2113:
        /* <DEDUP_REMOVED lines=11> */
[----:B-----5:R0:W5:Y:S01]  /*0420*/  LDG.E R142, desc[UR20][R116.64] ;  /* 0x00000014748e7981 */ /* 0x020162000c1e1900 */
        /* <DEDUP_REMOVED lines=8> */
[C---:B0-----:R-:W-:Y:S01]  /*04b0*/  IMAD R3, R125.reuse, UR4, RZ ;  /* 0x000000047d037c24 */ /* 0x041fe2000f8e02ff */
[----:B-----5:R-:W-:Y:S01]  /*04c0*/  ISETP.GE.AND P2, PT, R142, 0x1, PT ;  /* 0x000000018e00780c */ /* 0x020fe20003f46270 */
[----:B------:R-:W-:-:S05]  /*04d0*/  IMAD R7, R125, UR10, RZ ;  /* 0x0000000a7d077c24 */ /* 0x000fca000f8e02ff */
[----:B------:R-:W0:Y:S01]  /*04e0*/  LDC.64 R136, c[0x0][0x3b0] ;  /* 0x0000ec00ff887b82 */ /* 0x000e220000000a00 */
[----:B------:R-:W-:-:S04]  /*04f0*/  SHF.R.S32.HI R6, RZ, 0x1f, R3 ;  /* 0x0000001fff067819 */ /* 0x000fc80000011403 */
[----:B------:R-:W-:Y:S02]  /*0500*/  LEA.HI R3, R6, R3, RZ, 0x3 ;  /* 0x0000000306037211 */ /* 0x000fe400078f18ff */
[----:B------:R-:W-:Y:S02]  /*0510*/  SHF.R.S32.HI R6, RZ, 0x1f, R7 ;  /* 0x0000001fff067819 */ /* 0x000fe40000011407 */
[-C--:B------:R-:W-:Y:S01]  /*0520*/  LEA.HI.SX32 R127, R3, R0.reuse, 0x1d ;  /* 0x00000000037f7211 */ /* 0x080fe200078feaff */
[----:B------:R-:W-:Y:S01]  /*0530*/  UIMAD.WIDE UR10, UR4, 0x4, UR12 ;  /* 0x00000004040a78a5 */ /* 0x000fe2000f8e020c */
[----:B------:R-:W-:Y:S02]  /*0540*/  LEA.HI R7, R6, R7, RZ, 0x3 ;  /* 0x0000000706077211 */ /* 0x000fe400078f18ff */
[C---:B------:R-:W-:Y:S01]  /*0550*/  IADD3 R129, PT, PT, R127.reuse, 0x80, RZ ;  /* 0x000000807f817810 */ /* 0x040fe20007ffe0ff */
[----:B-1----:R-:W-:Y:S01]  /*0560*/  IMAD.WIDE.U32 R116, R127, 0x10, R8 ;  /* 0x000000107f747825 */ /* 0x002fe200078e0008 */
[----:B------:R-:W-:-:S03]  /*0570*/  LEA.HI.SX32 R7, R7, R0, 0x1d ;  /* 0x0000000007077211 */ /* 0x000fc600078feaff */
[----:B------:R-:W-:Y:S01]  /*0580*/  IMAD.WIDE.U32 R8, R129, 0x10, R8 ;  /* 0x0000001081087825 */ /* 0x000fe200078e0008 */
[----:B------:R-:W-:Y:S01]  /*0590*/  MOV R120, UR10 ;  /* 0x0000000a00787c02 */ /* 0x000fe20008000f00 */
[----:B------:R-:W3:Y:S01]  /*05a0*/  LDG.E.128 R116, desc[UR20][R116.64] ;  /* 0x0000001474747981 */ /* 0x000ee2000c1e1d00 */
[----:B------:R-:W-:Y:S01]  /*05b0*/  MOV R121, UR11 ;  /* 0x0000000b00797c02 */ /* 0x000fe20008000f00 */
[C-C-:B--2---:R-:W-:Y:S01]  /*05c0*/  IMAD.WIDE.U32 R12, R7.reuse, 0x10, R4.reuse ;  /* 0x00000010070c7825 */ /* 0x144fe200078e0004 */
[----:B------:R-:W-:Y:S01]  /*05d0*/  IADD3 R7, PT, PT, R7, 0x80, RZ ;  /* 0x0000008007077810 */ /* 0x000fe20007ffe0ff */
[----:B------:R-:W2:Y:S04]  /*05e0*/  LDG.E.128 R8, desc[UR20][R8.64] ;  /* 0x0000001408087981 */ /* 0x000ea8000c1e1d00 */
[----:B------:R1:W4:Y:S01]  /*05f0*/  LDG.E R3, desc[UR20][R120.64] ;  /* 0x0000001478037981 */ /* 0x000322000c1e1900 */
[----:B------:R-:W-:-:S03]  /*0600*/  IMAD.WIDE.U32 R4, R7, 0x10, R4 ;  /* 0x0000001007047825 */ /* 0x000fc600078e0004 */
[----:B------:R-:W4:Y:S04]  /*0610*/  LDG.E.128 R12, desc[UR20][R12.64] ;  /* 0x000000140c0c7981 */ /* 0x000f28000c1e1d00 */
[----:B------:R-:W4:Y:S01]  /*0620*/  LDG.E.128 R4, desc[UR20][R4.64] ;  /* 0x0000001404047981 */ /* 0x000f22000c1e1d00 */
        /* <DEDUP_REMOVED lines=11> */
[----:B------:R-:W-:-:S04]  /*06e0*/  ISETP.NE.U32.AND P0, PT, RZ, UR6, PT ;  /* 0x00000006ff007c0c */ /* 0x000fc8000bf05070 */
[----:B------:R-:W-:-:S13]  /*06f0*/  ISETP.NE.AND.EX P0, PT, RZ, UR7, PT, P0 ;  /* 0x00000007ff007c0c */ /* 0x000fda000bf05300 */
[----:B-1----:R-:W0:Y:S08]  /*0700*/  @P0 LDC.64 R120, c[0x0][0x438] ;  /* 0x00010e00ff780b82 */ /* 0x002e300000000a00 */
[----:B------:R-:W1:Y:S01]  /*0710*/  @P0 LDC.64 R122, c[0x0][0x438] ;  /* 0x00010e00ff7a0b82 */ /* 0x000e620000000a00 */
[----:B0-----:R-:W-:-:S05]  /*0720*/  @P0 IMAD.WIDE.U32 R120, R127, 0x10, R120 ;  /* 0x000000107f780825 */ /* 0x001fca00078e0078 */
[----:B------:R0:W5:Y:S01]  /*0730*/  @P0 LDG.E.128 R20, desc[UR20][R120.64] ;  /* 0x0000001478140981 */ /* 0x000162000c1e1d00 */
[----:B-1----:R-:W-:-:S05]  /*0740*/  @P0 IMAD.WIDE.U32 R122, R129, 0x10, R122 ;  /* 0x00000010817a0825 */ /* 0x002fca00078e007a */
[----:B------:R1:W5:Y:S01]  /*0750*/  @P0 LDG.E.128 R16, desc[UR20][R122.64] ;  /* 0x000000147a100981 */ /* 0x000362000c1e1d00 */
[----:B------:R-:W-:Y:S02]  /*0760*/  ISETP.NE.AND P0, PT, RZ, UR22, PT ;  /* 0x00000016ff007c0c */ /* 0x000fe4000bf05270 */
[----:B---3--:R-:W-:Y:S02]  /*0770*/  PRMT R124, R116, 0x7632, R124 ;  /* 0x00007632747c7816 */ /* 0x008fe4000000007c */
[----:B------:R-:W-:Y:S02]  /*0780*/  PRMT R128, R118, 0x7632, R128 ;  /* 0x0000763276807816 */ /* 0x000fe40000000080 */
[C---:B--2---:R-:W-:Y:S02]  /*0790*/  PRMT R133, R10.reuse, 0x7632, R133 ;  /* 0x000076320a857816 */ /* 0x044fe40000000085 */
[----:B------:R-:W-:Y:S02]  /*07a0*/  SHF.L.U32 R134, R10, 0x10, RZ ;  /* 0x000000100a867819 */ /* 0x000fe400000006ff */
[----:B------:R-:W-:-:S02]  /*07b0*/  PRMT R135, R11, 0x7632, R135 ;  /* 0x000076320b877816 */ /* 0x000fc40000000087 */
[----:B----4-:R-:W-:Y:S02]  /*07c0*/  FSEL R143, R3, RZ, !P0 ;  /* 0x000000ff038f7208 */ /* 0x010fe40004000000 */
[----:B------:R-:W-:Y:S02]  /*07d0*/  SHF.L.U32 R10, R124, 0x10, RZ ;  /* 0x000000107c0a7819 */ /* 0x000fe400000006ff */
[----:B------:R-:W-:Y:S02]  /*07e0*/  SHF.L.U32 R118, R118, 0x10, RZ ;  /* 0x0000001076767819 */ /* 0x000fe400000006ff */
[----:B------:R-:W-:Y:S02]  /*07f0*/  SHF.L.U32 R116, R116, 0x10, RZ ;  /* 0x0000001074747819 */ /* 0x000fe400000006ff */
[----:B------:R-:W-:Y:S02]  /*0800*/  PRMT R126, R117, 0x7632, R126 ;  /* 0x00007632757e7816 */ /* 0x000fe4000000007e */
[----:B0-----:R-:W-:-:S02]  /*0810*/  PRMT R121, R8, 0x7632, R121 ;  /* 0x0000763208797816 */ /* 0x001fc40000000079 */
[----:B------:R-:W-:Y:S02]  /*0820*/  SHF.L.U32 R117, R117, 0x10, RZ ;  /* 0x0000001075757819 */ /* 0x000fe400000006ff */
[----:B------:R-:W-:Y:S02]  /*0830*/  SHF.L.U32 R141, R11, 0x10, RZ ;  /* 0x000000100b8d7819 */ /* 0x000fe400000006ff */
[----:B------:R-:W-:Y:S01]  /*0840*/  SHF.L.U32 R135, R135, 0x10, RZ ;  /* 0x0000001087877819 */ /* 0x000fe200000006ff */
[C---:B------:R-:W-:Y:S01]  /*0850*/  FADD.FTZ R10, -R143.reuse, R10 ;  /* 0x0000000a8f0a7221 */ /* 0x040fe20000010100 */
[C---:B-1----:R-:W-:Y:S01]  /*0860*/  PRMT R122, R12.reuse, 0x7632, R122 ;  /* 0x000076320c7a7816 */ /* 0x042fe2000000007a */
[----:B------:R-:W-:Y:S01]  /*0870*/  FADD.FTZ R11, -R143, R118 ;  /* 0x000000768f0b7221 */ /* 0x000fe20000010100 */
[----:B------:R-:W-:Y:S02]  /*0880*/  SHF.L.U32 R127, R12, 0x10, RZ ;  /* 0x000000100c7f7819 */ /* 0x000fe400000006ff */
[----:B------:R-:W-:-:S02]  /*0890*/  PRMT R120, R13, 0x7632, R120 ;  /* 0x000076320d787816 */ /* 0x000fc40000000078 */
[----:B------:R-:W-:Y:S02]  /*08a0*/  SHF.L.U32 R125, R13, 0x10, RZ ;  /* 0x000000100d7d7819 */ /* 0x000fe400000006ff */
[----:B------:R-:W-:Y:S01]  /*08b0*/  PRMT R131, R9, 0x7632, R131 ;  /* 0x0000763209837816 */ /* 0x000fe20000000083 */
[----:B------:R-:W-:Y:S01]  /*08c0*/  FADD.FTZ R3, -R143, R116 ;  /* 0x000000748f037221 */ /* 0x000fe20000010100 */
[----:B------:R-:W-:Y:S02]  /*08d0*/  PRMT R129, R119, 0x7632, R129 ;  /* 0x0000763277817816 */ /* 0x000fe40000000081 */
[C---:B------:R-:W-:Y:S02]  /*08e0*/  PRMT R13, R14.reuse, 0x7632, R13 ;  /* 0x000076320e0d7816 */ /* 0x040fe4000000000d */
[----:B------:R-:W-:Y:S02]  /*08f0*/  SHF.L.U32 R123, R14, 0x10, RZ ;  /* 0x000000100e7b7819 */ /* 0x000fe400000006ff */
[----:B------:R-:W-:-:S02]  /*0900*/  SHF.L.U32 R130, R8, 0x10, RZ ;  /* 0x0000001008827819 */ /* 0x000fc400000006ff */
[----:B------:R-:W-:Y:S01]  /*0910*/  SHF.L.U32 R121, R121, 0x10, RZ ;  /* 0x0000001079797819 */ /* 0x000fe200000006ff */
[----:B------:R-:W-:Y:S01]  /*0920*/  FADD.FTZ R8, -R143, R117 ;  /* 0x000000758f087221 */ /* 0x000fe20000010100 */
[----:B------:R-:W-:Y:S01]  /*0930*/  SHF.L.U32 R119, R119, 0x10, RZ ;  /* 0x0000001077777819 */ /* 0x000fe200000006ff */
[----:B------:R-:W-:Y:S01]  /*0940*/  FADD.FTZ R150, -R143, R135 ;  /* 0x000000878f967221 */ /* 0x000fe20000010100 */
[----:B------:R-:W-:Y:S02]  /*0950*/  SHF.L.U32 R14, R126, 0x10, RZ ;  /* 0x000000107e0e7819 */ /* 0x000fe400000006ff */
[----:B------:R-:W-:Y:S01]  /*0960*/  SHF.L.U32 R146, R133, 0x10, RZ ;  /* 0x0000001085927819 */ /* 0x000fe200000006ff */
[----:B------:R-:W-:Y:S01]  /*0970*/  FADD.FTZ R133, -R143, R141 ;  /* 0x0000008d8f857221 */ /* 0x000fe20000010100 */
[----:B------:R-:W-:Y:S01]  /*0980*/  SHF.L.U32 R124, R128, 0x10, RZ ;  /* 0x00000010807c7819 */ /* 0x000fe200000006ff */
[----:B------:R-:W-:Y:S01]  /*0990*/  FMUL.FTZ R10, R10, UR28 ;  /* 0x0000001c0a0a7c20 */ /* 0x000fe20008410000 */
[----:B------:R-:W-:-:S02]  /*09a0*/  SHF.L.U32 R122, R122, 0x10, RZ ;  /* 0x000000107a7a7819 */ /* 0x000fc400000006ff */
[----:B------:R-:W-:Y:S02]  /*09b0*/  SHF.L.U32 R132, R9, 0x10, RZ ;  /* 0x0000001009847819 */ /* 0x000fe400000006ff */
[----:B------:R-:W-:Y:S01]  /*09c0*/  SHF.L.U32 R140, R131, 0x10, RZ ;  /* 0x00000010838c7819 */ /* 0x000fe200000006ff */
[----:B------:R-:W-:Y:S01]  /*09d0*/  FADD.FTZ R131, -R143, R134 ;  /* 0x000000868f837221 */ /* 0x000fe20000010100 */
[C---:B------:R-:W-:Y:S02]  /*09e0*/  PRMT R135, R4.reuse, 0x7632, R135 ;  /* 0x0000763204877816 */ /* 0x040fe40000000087 */
[----:B------:R-:W-:Y:S01]  /*09f0*/  SHF.L.U32 R141, R4, 0x10, RZ ;  /* 0x00000010048d7819 */ /* 0x000fe200000006ff */
[----:B------:R-:W-:Y:S01]  /*0a00*/  FMUL.FTZ R4, R52, R127 ;  /* 0x0000007f34047220 */ /* 0x000fe20000410000 */
[C---:B------:R-:W-:Y:S02]  /*0a10*/  PRMT R116, R7.reuse, 0x7632, R116 ;  /* 0x0000763207747816 */ /* 0x040fe40000000074 */
[----:B------:R-:W-:Y:S01]  /*0a20*/  SHF.L.U32 R117, R7, 0x10, RZ ;  /* 0x0000001007757819 */ /* 0x000fe200000006ff */
[----:B------:R-:W-:Y:S01]  /*0a30*/  FMUL.FTZ R7, R11, UR28 ;  /* 0x0000001c0b077c20 */ /* 0x000fe20008410000 */
[C---:B------:R-:W-:Y:S01]  /*0a40*/  FADD.FTZ R128, -R143.reuse, R130 ;  /* 0x000000828f807221 */ /* 0x040fe20000010100 */
[----:B------:R-:W-:Y:S01]  /*0a50*/  FADD.FTZ R134, -R143, R121 ;  /* 0x000000798f867221 */ /* 0x000fe20000010100 */
[----:B------:R-:W-:Y:S01]  /*0a60*/  FMUL.FTZ R3, R3, UR28 ;  /* 0x0000001c03037c20 */ /* 0x000fe20008410000 */
[C---:B------:R-:W-:Y:S01]  /*0a70*/  FADD.FTZ R9, -R143.reuse, R119 ;  /* 0x000000778f097221 */ /* 0x040fe20000010100 */
[----:B------:R-:W-:Y:S01]  /*0a80*/  FADD.FTZ R14, -R143, R14 ;  /* 0x0000000e8f0e7221 */ /* 0x000fe20000010100 */
[----:B------:R-:W-:Y:S01]  /*0a90*/  PRMT R130, R5, 0x7632, R130 ;  /* 0x0000763205827816 */ /* 0x000fe20000000082 */
[----:B------:R-:W-:Y:S01]  /*0aa0*/  FADD.FTZ R124, -R143, R124 ;  /* 0x0000007c8f7c7221 */ /* 0x000fe20000010100 */
[----:B------:R-:W-:Y:S01]  /*0ab0*/  SHF.L.U32 R121, R5, 0x10, RZ ;  /* 0x0000001005797819 */ /* 0x000fe200000006ff */
[----:B------:R-:W-:Y:S01]  /*0ac0*/  FMUL.FTZ R5, R8, UR28 ;  /* 0x0000001c08057c20 */ /* 0x000fe20008410000 */
[----:B------:R-:W-:Y:S01]  /*0ad0*/  SHF.L.U32 R126, R129, 0x10, RZ ;  /* 0x00000010817e7819 */ /* 0x000fe200000006ff */
[----:B------:R-:W-:Y:S01]  /*0ae0*/  FADD.FTZ R73, R73, R122 ;  /* 0x0000007a49497221 */ /* 0x000fe20000010000 */
[-C--:B------:R-:W-:Y:S01]  /*0af0*/  FFMA.FTZ R57, R10, R122.reuse, R57 ;  /* 0x0000007a0a397223 */ /* 0x080fe20000010039 */
[----:B------:R-:W-:Y:S01]  /*0b00*/  FMUL.FTZ R11, R53, R122 ;  /* 0x0000007a350b7220 */ /* 0x000fe20000410000 */
[----:B------:R-:W-:Y:S01]  /*0b10*/  PRMT R12, R15, 0x7632, R12 ;  /* 0x000076320f0c7816 */ /* 0x000fe2000000000c */
        /* <DEDUP_REMOVED lines=8> */
[----:B------:R-:W-:Y:S01]  /*0ba0*/  FMUL.FTZ R9, R9, UR28 ;  /* 0x0000001c09097c20 */ /* 0x000fe20008410000 */
[----:B------:R-:W-:Y:S01]  /*0bb0*/  SHF.L.U32 R132, R13, 0x10, RZ ;  /* 0x000000100d847819 */ /* 0x000fe200000006ff */
[----:B------:R-:W-:Y:S01]  /*0bc0*/  FMUL.FTZ R14, R14, UR28 ;  /* 0x0000001c0e0e7c20 */ /* 0x000fe20008410000 */
[----:B------:R-:W-:Y:S01]  /*0bd0*/  PRMT R118, R6, 0x7632, R118 ;  /* 0x0000763206767816 */ /* 0x000fe20000000076 */
[----:B------:R-:W-:Y:S01]  /*0be0*/  FMUL.FTZ R124, R124, UR28 ;  /* 0x0000001c7c7c7c20 */ /* 0x000fe20008410000 */
[----:B------:R-:W-:Y:S01]  /*0bf0*/  SHF.L.U32 R119, R6, 0x10, RZ ;  /* 0x0000001006777819 */ /* 0x000fe200000006ff */
[----:B------:R-:W-:Y:S01]  /*0c00*/  FMUL.FTZ R6, R54, R125 ;  /* 0x0000007d36067220 */ /* 0x000fe20000410000 */
[----:B------:R-:W-:Y:S01]  /*0c10*/  SHF.L.U32 R148, R135, 0x10, RZ ;  /* 0x0000001087947819 */ /* 0x000fe200000006ff */
[----:B------:R-:W-:Y:S01]  /*0c20*/  FMUL.FTZ R129, R129, UR28 ;  /* 0x0000001c81817c20 */ /* 0x000fe20008410000 */
[----:B------:R-:W-:Y:S01]  /*0c30*/  FADD.FTZ R135, R122, R11 ;  /* 0x0000000b7a877221 */ /* 0x000fe20000010000 */
[----:B------:R-:W-:Y:S01]  /*0c40*/  SHF.L.U32 R144, R12, 0x10, RZ ;  /* 0x000000100c907819 */ /* 0x000fe200000006ff */
[----:B------:R-:W-:Y:S01]  /*0c50*/  FFMA.FTZ R122, R10, R11, R123 ;  /* 0x0000000b0a7a7223 */ /* 0x000fe2000001007b */
[----:B------:R-:W-:Y:S01]  /*0c60*/  FADD.FTZ R78, R78, R15 ;  /* 0x0000000f4e4e7221 */ /* 0x000fe20000010000 */
[-C--:B------:R-:W-:Y:S01]  /*0c70*/  FFMA.FTZ R62, R9, R15.reuse, R62 ;  /* 0x0000000f093e7223 */ /* 0x080fe2000001003e */
[----:B------:R-:W-:Y:S01]  /*0c80*/  FMUL.FTZ R12, R50, R15 ;  /* 0x0000000f320c7220 */ /* 0x000fe20000410000 */
[----:B------:R-:W-:Y:S01]  /*0c90*/  FADD.FTZ R75, R75, R120 ;  /* 0x000000784b4b7221 */ /* 0x000fe20000010000 */
[-C--:B------:R-:W-:Y:S01]  /*0ca0*/  FFMA.FTZ R59, R14, R120.reuse, R59 ;  /* 0x000000780e3b7223 */ /* 0x080fe2000001003b */
[----:B------:R-:W-:Y:S01]  /*0cb0*/  FMUL.FTZ R13, R55, R120 ;  /* 0x00000078370d7220 */ /* 0x000fe20000410000 */
[----:B------:R-:W-:Y:S01]  /*0cc0*/  FADD.FTZ R126, -R143, R126 ;  /* 0x0000007e8f7e7221 */ /* 0x000fe20000010100 */
[----:B------:R-:W-:Y:S01]  /*0cd0*/  FADD.FTZ R77, R77, R132 ;  /* 0x000000844d4d7221 */ /* 0x000fe20000010000 */
[-C--:B------:R-:W-:Y:S01]  /*0ce0*/  FFMA.FTZ R61, R124, R132.reuse, R61 ;  /* 0x000000847c3d7223 */ /* 0x080fe2000001003d */
[----:B------:R-:W-:Y:S01]  /*0cf0*/  FMUL.FTZ R15, R49, R132 ;  /* 0x00000084310f7220 */ /* 0x000fe20000410000 */
[----:B------:R-:W-:Y:S01]  /*0d00*/  SHF.L.U32 R120, R130, 0x10, RZ ;  /* 0x0000001082787819 */ /* 0x000fe200000006ff */
        /* <DEDUP_REMOVED lines=9> */
[----:B------:R-:W-:Y:S01]  /*0da0*/  FFMA.FTZ R58, R5, R125, R58 ;  /* 0x0000007d053a7223 */ /* 0x000fe2000001003a */
[----:B------:R-:W-:Y:S01]  /*0db0*/  FADD.FTZ R79, R79, R144 ;  /* 0x000000904f4f7221 */ /* 0x000fe20000010000 */
        /* <DEDUP_REMOVED lines=10> */
[----:B------:R-:W-:-:S02]  /*0e60*/  FADD.FTZ R72, R72, R127 ;  /* 0x0000007f48487221 */ /* 0x000fc40000010000 */
[----:B------:R-:W-:Y:S01]  /*0e70*/  FADD.FTZ R144, R119, R12 ;  /* 0x0000000c77907221 */ /* 0x000fe20000010000 */
[----:B------:R-:W-:Y:S01]  /*0e80*/  FFMA.FTZ R119, R9, R12, R122 ;  /* 0x0000000c09777223 */ /* 0x000fe2000001007a */
[----:B------:R-:W-:Y:S01]  /*0e90*/  FFMA.FTZ R56, R3, R127, R56 ;  /* 0x0000007f03387223 */ /* 0x000fe20000010038 */
[----:B------:R-:W-:Y:S01]  /*0ea0*/  FMUL.FTZ R127, R128, UR28 ;  /* 0x0000001c807f7c20 */ /* 0x000fe20008410000 */
[----:B------:R-:W-:Y:S01]  /*0eb0*/  FMUL.FTZ R128, R44, R141 ;  /* 0x0000008d2c807220 */ /* 0x000fe20000410000 */
[----:B------:R-:W-:Y:S01]  /*0ec0*/  FADD.FTZ R121, R144, R125 ;  /* 0x0000007d90797221 */ /* 0x000fe20000010000 */
[----:B------:R-:W-:Y:S01]  /*0ed0*/  FFMA.FTZ R144, R126, R125, R119 ;  /* 0x0000007d7e907223 */ /* 0x000fe20000010077 */
[----:B------:R-:W-:Y:S01]  /*0ee0*/  FADD.FTZ R140, -R143, R140 ;  /* 0x0000008c8f8c7221 */ /* 0x000fe20000010100 */
[----:B------:R-:W-:Y:S01]  /*0ef0*/  FMUL.FTZ R135, R45, R148 ;  /* 0x000000942d877220 */ /* 0x000fe20000410000 */
[----:B------:R-:W-:Y:S01]  /*0f00*/  FADD.FTZ R122, R121, R128 ;  /* 0x00000080797a7221 */ /* 0x000fe20000010000 */
[----:B------:R-:W-:Y:S01]  /*0f10*/  FMUL.FTZ R134, R134, UR28 ;  /* 0x0000001c86867c20 */ /* 0x000fe20008410000 */
[C---:B------:R-:W-:Y:S01]  /*0f20*/  FFMA.FTZ R119, R127.reuse, R128, R144 ;  /* 0x000000807f777223 */ /* 0x040fe20000010090 */
[----:B------:R-:W-:Y:S01]  /*0f30*/  FMUL.FTZ R140, R140, UR28 ;  /* 0x0000001c8c8c7c20 */ /* 0x000fe20008410000 */
[----:B------:R-:W-:Y:S01]  /*0f40*/  FADD.FTZ R121, R122, R135 ;  /* 0x000000877a797221 */ /* 0x000fe20000010000 */
[----:B------:R-:W-:Y:S01]  /*0f50*/  FADD.FTZ R80, R80, R141 ;  /* 0x0000008d50507221 */ /* 0x000fe20000010000 */
[----:B------:R-:W-:Y:S01]  /*0f60*/  FFMA.FTZ R122, R134, R135, R119 ;  /* 0x00000087867a7223 */ /* 0x000fe20000010077 */
[----:B------:R-:W-:Y:S01]  /*0f70*/  FFMA.FTZ R64, R127, R141, R64 ;  /* 0x0000008d7f407223 */ /* 0x000fe20000010040 */
[----:B------:R-:W-:Y:S01]  /*0f80*/  FADD.FTZ R146, -R143, R146 ;  /* 0x000000928f927221 */ /* 0x000fe20000010100 */
        /* <DEDUP_REMOVED lines=31> */
[----:B------:R-:W-:Y:S06]  /*1180*/  BRA `(.L_x_2047) ;  /* 0x0000000000747947 */ /* 0x000fec0003800000 */
.L_x_2046:
[----:B-----5:R-:W-:Y:S01]  /*1190*/  ISETP.GE.AND P2, PT, R142, 0x1, PT ;  /* 0x000000018e00780c */ /* 0x020fe20003f46270 */
[----:B------:R-:W0:Y:S01]  /*11a0*/  LDC.64 R120, c[0x0][0x3b0] ;  /* 0x0000ec00ff787b82 */ /* 0x000e220000000a00 */
[----:B------:R-:W-:Y:S02]  /*11b0*/  ISETP.NE.U32.AND P0, PT, RZ, UR6, PT ;  /* 0x00000006ff007c0c */ /* 0x000fe4000bf05070 */
[----:B------:R-:W-:Y:S02]  /*11c0*/  MOV R123, RZ ;  /* 0x000000ff007b7202 */ /* 0x000fe40000000f00 */
[----:B------:R-:W-:-:S07]  /*11d0*/  ISETP.NE.AND.EX P0, PT, RZ, UR7, PT, P0 ;  /* 0x00000007ff007c0c */ /* 0x000fce000bf05300 */
[----:B------:R-:W1:Y:S01]  /*11e0*/  @P2 LDC R117, c[0x0][0x388] ;  /* 0x0000e200ff752b82 */ /* 0x000e620000000800 */
[----:B------:R-:W-:-:S07]  /*11f0*/  @P2 IADD3 R116, PT, PT, R142, -0x1, RZ ;  /* 0xffffffff8e742810 */ /* 0x000fce0007ffe0ff */
        /* <DEDUP_REMOVED lines=22> */
.L_x_2047:
[----:B--2---:R-:W0:Y:S01]  /*1360*/  SHFL.DOWN PT, R117, R122, 0x10, 0x1f ;  /* 0x0a001f007a757f89 */ /* 0x004e2200000e0000 */
[----:B------:R-:W1:Y:S01]  /*1370*/  LDC R152, c[0x0][0x388] ;  /* 0x0000e200ff987b82 */ /* 0x000e620000000800 */
[----:B------:R-:W-:Y:S02]  /*1380*/  LOP3.LUT P3, RZ, R0, 0x1f, RZ, 0xc0, !PT ;  /* 0x0000001f00ff7812 */ /* 0x000fe4000786c0ff */
[----:B------:R-:W2:Y:S01]  /*1390*/  SHFL.DOWN PT, R119, R120, 0x10, 0x1f ;  /* 0x0a001f0078777f89 */ /* 0x000ea200000e0000 */
[----:B------:R-:W-:Y:S02]  /*13a0*/  PLOP3.LUT P0, PT, PT, PT, PT, 0x80, 0x8 ;  /* 0x000000000008781c */ /* 0x000fe40003f0f070 */
[----:B------:R-:W-:Y:S01]  /*13b0*/  @P2 IADD3 R151, PT, PT, R142, -0x1, RZ ;  /* 0xffffffff8e972810 */ /* 0x000fe20007ffe0ff */
[----:B------:R-:W3:Y:S07]  /*13c0*/  S2R R145, SR_CgaCtaId ;  /* 0x0000000000917919 */ /* 0x000eee0000008800 */
[----:B------:R-:W-:Y:S01]  /*13d0*/  @!P3 PLOP3.LUT P0, PT, P1, PT, PT, 0x80, 0x8 ;  /* 0x000000000008b81c */ /* 0x000fe20000f0f070 */
[----:B0-----:R-:W-:Y:S01]  /*13e0*/  FADD.FTZ R117, R117, R122 ;  /* 0x0000007a75757221 */ /* 0x001fe20000010000 */
[----:B-1----:R-:W-:-:S02]  /*13f0*/  @P2 IMAD R151, R151, R152, RZ ;  /* 0x0000009897972224 */ /* 0x002fc400078e02ff */
[----:B--2---:R-:W-:Y:S02]  /*1400*/  FADD.FTZ R119, R119, R120 ;  /* 0x0000007877777221 */ /* 0x004fe40000010000 */
[----:B------:R-:W0:Y:S01]  /*1410*/  SHFL.DOWN PT, R116, R117, 0x8, 0x1f ;  /* 0x09001f0075747f89 */ /* 0x000e2200000e0000 */
[----:B------:R-:W-:-:S03]  /*1420*/  @P2 SHF.R.S32.HI R142, RZ, 0x1f, R151 ;  /* 0x0000001fff8e2819 */ /* 0x000fc60000011497 */
        /* <DEDUP_REMOVED lines=13> */
[----:B--2---:R-:W-:-:S03]  /*1500*/  FADD.FTZ R122, R123, R122 ;  /* 0x0000007a7b7a7221 */ /* 0x004fc60000010000 */
[----:B------:R-:W1:Y:S01]  /*1510*/  SHFL.DOWN PT, R119, R120, 0x1, 0x1f ;  /* 0x08201f0078777f89 */ /* 0x000e6200000e0000 */
[C---:B------:R-:W-:Y:S02]  /*1520*/  IADD3 R154, PT, PT, R121.reuse, 0x2020, RZ ;  /* 0x00002020799a7810 */ /* 0x040fe40007ffe0ff */
[----:B------:R-:W-:Y:S01]  /*1530*/  @P2 LEA.HI R123, R142, R151, RZ, 0x3 ;  /* 0x000000978e7b2211 */ /* 0x000fe200078f18ff */
[----:B------:R-:W2:Y:S01]  /*1540*/  SHFL.DOWN PT, R143, R122, 0x1, 0x1f ;  /* 0x08201f007a8f7f89 */ /* 0x000ea200000e0000 */
[----:B------:R-:W-:Y:S02]  /*1550*/  @!P3 MOV R118, R154 ;  /* 0x0000009a0076b202 */ /* 0x000fe40000000f00 */
[----:B------:R-:W-:Y:S02]  /*1560*/  @!P0 IADD3 R118, PT, PT, R121, 0x2000, RZ ;  /* 0x0000200079768810 */ /* 0x000fe40007ffe0ff */
[----:B------:R-:W-:Y:S02]  /*1570*/  MOV R151, RZ ;  /* 0x000000ff00977202 */ /* 0x000fe40000000f00 */
[----:B------:R-:W-:-:S02]  /*1580*/  @!P3 LEA R153, R2, R118, 0x3 ;  /* 0x000000760299b211 */ /* 0x000fc400078e18ff */
[----:B------:R-:W-:-:S05]  /*1590*/  @P2 LEA.HI.SX32 R151, R123, R0, 0x1d ;  /* 0x000000007b972211 */ /* 0x000fca00078feaff */
        /* <DEDUP_REMOVED lines=8> */
[C---:B------:R-:W-:Y:S01]  /*1620*/  IADD3 R120, PT, PT, R121.reuse, 0x2030, RZ ;  /* 0x0000203079787810 */ /* 0x040fe20007ffe0ff */
        /* <DEDUP_REMOVED lines=8> */
[----:B------:R-:W-:Y:S02]  /*16b0*/  PRMT R153, R22, 0x7632, R153 ;  /* 0x0000763216997816 */ /* 0x000fe40000000099 */
[----:B-1----:R-:W-:Y:S02]  /*16c0*/  PRMT R144, R21, 0x7632, R144 ;  /* 0x0000763215907816 */ /* 0x002fe40000000090 */
[----:B------:R-:W-:Y:S01]  /*16d0*/  PRMT R145, R20, 0x7632, R145 ;  /* 0x0000763214917816 */ /* 0x000fe20000000091 */
[----:B---3--:R-:W-:Y:S01]  /*16e0*/  FADD.FTZ R156, RZ, R117 ;  /* 0x00000075ff9c7221 */ /* 0x008fe20000010000 */
[----:B------:R-:W-:-:S03]  /*16f0*/  FADD.FTZ R117, RZ, R116 ;  /* 0x00000074ff757221 */ /* 0x000fc60000010000 */
[----:B------:R-:W-:Y:S01]  /*1700*/  FADD.FTZ R156, R119, R156 ;  /* 0x0000009c779c7221 */ /* 0x000fe20000010000 */
[----:B------:R-:W-:Y:S01]  /*1710*/  FADD.FTZ R117, R118, R117 ;  /* 0x0000007576757221 */ /* 0x000fe20000010000 */
[----:B------:R-:W-:Y:S02]  /*1720*/  SHF.R.S32.HI R119, RZ, 0x1f, R152 ;  /* 0x0000001fff777819 */ /* 0x000fe40000011498 */
[----:B0-----:R-:W-:Y:S01]  /*1730*/  FADD.FTZ R156, R156, R121 ;  /* 0x000000799c9c7221 */ /* 0x001fe20000010000 */
[----:B------:R-:W-:Y:S01]  /*1740*/  FADD.FTZ R117, R117, R120 ;  /* 0x0000007875757221 */ /* 0x000fe20000010000 */
[----:B------:R-:W-:Y:S02]  /*1750*/  LEA.HI R119, R119, R152, RZ, 0x3 ;  /* 0x0000009877777211 */ /* 0x000fe400078f18ff */
[----:B------:R-:W-:Y:S01]  /*1760*/  FADD.FTZ R123, R123, R156 ;  /* 0x0000009c7b7b7221 */ /* 0x000fe20000010000 */
[----:B------:R-:W-:Y:S01]  /*1770*/  FADD.FTZ R117, R122, R117 ;  /* 0x000000757a757221 */ /* 0x000fe20000010000 */
[----:B------:R-:W-:-:S02]  /*1780*/  LEA.HI.SX32 R121, R119, R0, 0x1d ;  /* 0x0000000077797211 */ /* 0x000fc400078feaff */
[----:B------:R-:W-:Y:S01]  /*1790*/  FMUL.FTZ R123, R123, UR23 ;  /* 0x000000177b7b7c20 */ /* 0x000fe20008410000 */
[----:B------:R-:W-:Y:S01]  /*17a0*/  FMUL.FTZ R120, R117, UR23 ;  /* 0x0000001775787c20 */ /* 0x000fe20008410000 */
[----:B------:R-:W-:Y:S02]  /*17b0*/  PRMT R122, R18, 0x7632, R122 ;  /* 0x00007632127a7816 */ /* 0x000fe4000000007a */
[----:B------:R-:W-:Y:S02]  /*17c0*/  PRMT R152, R23, 0x7632, R152 ;  /* 0x0000763217987816 */ /* 0x000fe40000000098 */
[----:B------:R-:W-:Y:S02]  /*17d0*/  R2UR UR10, R123 ;  /* 0x000000007b0a72ca */ /* 0x000fe400000e0000 */
[----:B------:R-:W-:Y:S02]  /*17e0*/  PRMT R123, R19, 0x7632, R123 ;  /* 0x00007632137b7816 */ /* 0x000fe4000000007b */
[----:B------:R-:W-:-:S02]  /*17f0*/  FSEL R120, R120, RZ, !P0 ;  /* 0x000000ff78787208 */ /* 0x000fc40004000000 */
[----:B--2---:R-:W-:Y:S02]  /*1800*/  PRMT R117, R107, 0x7632, R117 ;  /* 0x000076326b757816 */ /* 0x004fe40000000075 */
[----:B------:R-:W-:Y:S02]  /*1810*/  PRMT R116, R106, 0x7632, R116 ;  /* 0x000076326a747816 */ /* 0x000fe40000000074 */
[----:B------:R-:W-:Y:S02]  /*1820*/  PRMT R118, R105, 0x7632, R118 ;  /* 0x0000763269767816 */ /* 0x000fe40000000076 */
        /* <DEDUP_REMOVED lines=22> */
.L_x_2050:
[----:B------:R-:W-:Y:S05]  /*1990*/  @!P2 BRA `(.L_x_2051) ;  /* 0x000000000040a947 */ /* 0x000fea0003800000 */
        /* <DEDUP_REMOVED lines=16> */
.L_x_2051:
        /* <DEDUP_REMOVED lines=10> */
[----:B------:R-:W-:-:S03]  /*1b40*/  HFMA2 R119, -RZ, RZ, 0, 0 ;  /* 0x00000000ff777431 */ /* 0x000fc600000001ff */
[----:B------:R-:W-:Y:S01]  /*1b50*/  @P0 FMUL.FTZ R119, R145, R144 ;  /* 0x0000009091770220 */ /* 0x000fe20000410000 */
[----:B------:R-:W-:-:S03]  /*1b60*/  FMUL.FTZ R144, R26, R145 ;  /* 0x000000911a907220 */ /* 0x000fc60000410000 */
[----:B------:R-:W-:Y:S02]  /*1b70*/  FADD.FTZ R102, R102, R119 ;  /* 0x0000007766667221 */ /* 0x000fe40000010000 */
[----:B------:R-:W-:-:S04]  /*1b80*/  FSEL R144, R144, RZ, P0 ;  /* 0x000000ff90907208 */ /* 0x000fc80000000000 */
[----:B------:R-:W-:-:S04]  /*1b90*/  F2FP.BF16.F32.PACK_AB R144, RZ, R144 ;  /* 0x00000090ff90723e */ /* 0x000fc800000010ff */
[----:B------:R-:W-:-:S07]  /*1ba0*/  PRMT R109, R144, 0x7610, R109 ;  /* 0x00007610906d7816 */ /* 0x000fce000000006d */
.L_x_2052:
[----:B------:R-:W-:Y:S05]  /*1bb0*/  @!P2 BRA `(.L_x_2053) ;  /* 0x000000000040a947 */ /* 0x000fea0003800000 */
        /* <DEDUP_REMOVED lines=16> */
.L_x_2053:
        /* <DEDUP_REMOVED lines=17> */
.L_x_2054:
[----:B------:R-:W-:Y:S05]  /*1dd0*/  @!P2 BRA `(.L_x_2055) ;  /* 0x000000000040a947 */ /* 0x000fea0003800000 */
        /* <DEDUP_REMOVED lines=10> */
[----:B------:R-:W-:Y:S01]  /*1e80*/  FMUL.FTZ R119, R29, R144 ;  /* 0x000000901d777220 */ /* 0x000fe20000410000 */
[----:B------:R-:W-:-:S04]  /*1e90*/  @P0 FMUL.FTZ R118, R144, R116 ;  /* 0x0000007490760220 */ /* 0x000fc80000410000 */
[----:B------:R-:W-:Y:S01]  /*1ea0*/  FSEL R119, R119, RZ, P0 ;  /* 0x000000ff77777208 */ /* 0x000fe20000000000 */
[----:B------:R-:W-:-:S03]  /*1eb0*/  FADD.FTZ R97, R97, R118 ;  /* 0x0000007661617221 */ /* 0x000fc60000010000 */
[----:B------:R-:W-:-:S04]  /*1ec0*/  F2FP.BF16.F32.PACK_AB R119, RZ, R119 ;  /* 0x00000077ff77723e */ /* 0x000fc800000010ff */
[----:B------:R-:W-:-:S07]  /*1ed0*/  PRMT R110, R110, 0x5410, R119 ;  /* 0x000054106e6e7816 */ /* 0x000fce0000000077 */
.L_x_2055:
        /* <DEDUP_REMOVED lines=17> */
.L_x_2056:
[----:B------:R-:W-:Y:S05]  /*1ff0*/  @!P2 BRA `(.L_x_2057) ;  /* 0x0000001800b0a947 */ /* 0x000fea0003800000 */
        /* <DEDUP_REMOVED lines=18> */
.L_x_2049:
        /* <DEDUP_REMOVED lines=23> */
.L_x_2058:
[----:B------:R-:W-:Y:S05]  /*2290*/  @!P2 BRA `(.L_x_2059) ;  /* 0x00000000002ca947 */ /* 0x000fea0003800000 */
[----:B------:R-:W-:Y:S01]  /*22a0*/  LOP3.LUT P3, RZ, R138, 0xff00, RZ, 0xc0, !PT ;  /* 0x0000ff008aff7812 */ /* 0x000fe2000786c0ff */
[----:B------:R-:W-:-:S04]  /*22b0*/  FMUL.FTZ R144, R112, UR25 ;  /* 0x0000001970907c20 */ /* 0x000fc80008410000 */
[----:B------:R-:W-:Y:S01]  /*22c0*/  FMUL.FTZ R152, R144, UR24 ;  /* 0x0000001890987c20 */ /* 0x000fe20008410000 */
[----:B------:R-:W-:-:S07]  /*22d0*/  MOV R144, RZ ;  /* 0x000000ff00907202 */ /* 0x000fce0000000f00 */
[----:B------:R-:W-:-:S05]  /*22e0*/  @P3 SHF.L.U32 R119, R119, 0x10, RZ ;  /* 0x0000001077773819 */ /* 0x000fca00000006ff */
[-C--:B------:R-:W-:Y:S01]  /*22f0*/  @P3 FMUL.FTZ R144, R119, R152.reuse ;  /* 0x0000009877903220 */ /* 0x080fe20000410000 */
[----:B------:R-:W-:-:S03]  /*2300*/  FMUL.FTZ R119, R25, R152 ;  /* 0x0000009819777220 */ /* 0x000fc60000410000 */
[----:B------:R-:W-:Y:S02]  /*2310*/  FADD.FTZ R101, R101, R144 ;  /* 0x0000009065657221 */ /* 0x000fe40000010000 */
[----:B------:R-:W-:-:S04]  /*2320*/  FSEL R119, R119, RZ, P3 ;  /* 0x000000ff77777208 */ /* 0x000fc80001800000 */
[----:B------:R-:W-:-:S04]  /*2330*/  F2FP.BF16.F32.PACK_AB R119, RZ, R119 ;  /* 0x00000077ff77723e */ /* 0x000fc800000010ff */
[----:B------:R-:W-:-:S07]  /*2340*/  PRMT R108, R108, 0x5410, R119 ;  /* 0x000054106c6c7816 */ /* 0x000fce0000000077 */
.L_x_2059:
        /* <DEDUP_REMOVED lines=24> */
.L_x_2060:
[----:B------:R-:W-:Y:S05]  /*24d0*/  @!P2 BRA `(.L_x_2061) ;  /* 0x00000000002ca947 */ /* 0x000fea0003800000 */
        /* <DEDUP_REMOVED lines=11> */
.L_x_2061:
        /* <DEDUP_REMOVED lines=14> */
.L_x_2062:
        /* <DEDUP_REMOVED lines=12> */
.L_x_2063:
        /* <DEDUP_REMOVED lines=22> */
.L_x_2064:
[----:B------:R-:W-:Y:S02]  /*2890*/  F2FP.BF16.F32.PACK_AB R114, R118, R119 ;  /* 0x000000777672723e */ /* 0x000fe400000010ff */
[----:B------:R-:W-:Y:S01]  /*28a0*/  F2FP.BF16.F32.PACK_AB R115, R153, R116 ;  /* 0x000000749973723e */ /* 0x000fe200000010ff */
[----:B------:R-:W-:Y:S06]  /*28b0*/  @!P2 BRA `(.L_x_2057) ;  /* 0x000000100080a947 */ /* 0x000fec0003800000 */
        /* <DEDUP_REMOVED lines=13> */
.L_x_2048:
[----:B------:R-:W-:-:S04]  /*2990*/  UISETP.NE.U32.AND UP0, UPT, UR8, URZ, UPT ;  /* 0x000000ff0800728c */ /* 0x000fc8000bf05070 */
[----:B------:R-:W-:-:S09]  /*29a0*/  UISETP.NE.AND.EX UP0, UPT, UR9, URZ, UPT, UP0 ;  /* 0x000000ff0900728c */ /* 0x000fd2000bf05300 */
[----:B------:R-:W-:Y:S05]  /*29b0*/  BRA.U UP0, `(.L_x_2065) ;  /* 0x0000000900247547 */ /* 0x000fea000b800000 */
[----:B------:R-:W-:Y:S01]  /*29c0*/  ISETP.LT.AND P3, PT, RZ, UR29, PT ;  /* 0x0000001dff007c0c */ /* 0x000fe2000bf61270 */
[----:B------:R-:W-:-:S12]  /*29d0*/  @!P2 BRA `(.L_x_2066) ;  /* 0x00000000003ca947 */ /* 0x000fd80003800000 */
        /* <DEDUP_REMOVED lines=15> */
.L_x_2066:
        /* <DEDUP_REMOVED lines=18> */
.L_x_2067:
[----:B------:R-:W-:Y:S05]  /*2bf0*/  @!P2 BRA `(.L_x_2068) ;  /* 0x00000000003ca947 */ /* 0x000fea0003800000 */
        /* <DEDUP_REMOVED lines=15> */
.L_x_2068:
[----:B------:R-:W-:Y:S05]  /*2cf0*/  @!P2 BRA `(.L_x_2069) ;  /* 0x000000000044a947 */ /* 0x000fea0003800000 */
[----:B------:R-:W-:Y:S01]  /*2d00*/  @P3 PRMT R119, R21, 0x7632, R119 ;  /* 0x0000763215773816 */ /* 0x000fe20000000077 */
[----:B------:R-:W-:Y:S01]  /*2d10*/  @P3 FFMA.FTZ R152, R14, UR10, R120 ;  /* 0x0000000a0e983c23 */ /* 0x000fe20008010078 */
[----:B------:R-:W-:Y:S02]  /*2d20*/  @!P3 SHF.L.U32 R144, R144, 0x10, RZ ;  /* 0x000000109090b819 */ /* 0x000fe400000006ff */
[----:B------:R-:W-:Y:S01]  /*2d30*/  @P3 SHF.L.U32 R119, R119, 0x10, RZ ;  /* 0x0000001077773819 */ /* 0x000fe200000006ff */
[----:B------:R-:W-:Y:S01]  /*2d40*/  @P3 FADD.FTZ R152, R13, -R152 ;  /* 0x800000980d983221 */ /* 0x000fe20000010000 */
[----:B------:R-:W-:-:S03]  /*2d50*/  LOP3.LUT P0, RZ, R138, 0xff000000, RZ, 0xc0, !PT ;  /* 0xff0000008aff7812 */ /* 0x000fc6000780c0ff */
[----:B------:R-:W-:-:S04]  /*2d60*/  @P3 FFMA.FTZ R144, R152, UR28, R119 ;  /* 0x0000001c98903c23 */ /* 0x000fc80008010077 */
[----:B------:R-:W-:-:S04]  /*2d70*/  FMUL.FTZ R144, R144, UR25 ;  /* 0x0000001990907c20 */ /* 0x000fc80008410000 */
[----:B------:R-:W-:Y:S02]  /*2d80*/  FMUL.FTZ R144, R144, UR24 ;  /* 0x0000001890907c20 */ /* 0x000fe40008410000 */
[----:B------:R-:W-:Y:S02]  /*2d90*/  @P0 SHF.L.U32 R145, R118, 0x10, RZ ;  /* 0x0000001076910819 */ /* 0x000fe400000006ff */
[-C--:B------:R-:W-:Y:S01]  /*2da0*/  FMUL.FTZ R119, R27, R144.reuse ;  /* 0x000000901b777220 */ /* 0x080fe20000410000 */
[----:B------:R-:W-:Y:S02]  /*2db0*/  MOV R118, RZ ;  /* 0x000000ff00767202 */ /* 0x000fe40000000f00 */
[----:B------:R-:W-:Y:S02]  /*2dc0*/  @P0 FMUL.FTZ R118, R145, R144 ;  /* 0x0000009091760220 */ /* 0x000fe40000410000 */
[----:B------:R-:W-:Y:S02]  /*2dd0*/  FSEL R119, R119, RZ, P0 ;  /* 0x000000ff77777208 */ /* 0x000fe40000000000 */
[----:B------:R-:W-:-:S02]  /*2de0*/  FADD.FTZ R103, R103, R118 ;  /* 0x0000007667677221 */ /* 0x000fc40000010000 */
[----:B------:R-:W-:-:S04]  /*2df0*/  F2FP.BF16.F32.PACK_AB R119, RZ, R119 ;  /* 0x00000077ff77723e */ /* 0x000fc800000010ff */
[----:B------:R-:W-:-:S07]  /*2e00*/  PRMT R109, R109, 0x5410, R119 ;  /* 0x000054106d6d7816 */ /* 0x000fce0000000077 */
.L_x_2069:
[----:B------:R-:W-:Y:S05]  /*2e10*/  @!P2 BRA `(.L_x_2070) ;  /* 0x00000000003ca947 */ /* 0x000fea0003800000 */
        /* <DEDUP_REMOVED lines=15> */
.L_x_2070:
[----:B------:R-:W-:Y:S05]  /*2f10*/  @!P2 BRA `(.L_x_2071) ;  /* 0x000000000040a947 */ /* 0x000fea0003800000 */
        /* <DEDUP_REMOVED lines=16> */
.L_x_2071:
        /* <DEDUP_REMOVED lines=16> */
.L_x_2072:
[----:B------:R-:W-:Y:S05]  /*3120*/  @!P2 BRA `(.L_x_2057) ;  /* 0x000000080064a947 */ /* 0x000fea0003800000 */
[----:B------:R-:W-:Y:S01]  /*3130*/  PRMT R116, R23, 0x7632, R116 ;  /* 0x0000763217747816 */ /* 0x000fe20000000074 */
[----:B------:R-:W-:Y:S01]  /*3140*/  @P3 FFMA.FTZ R118, R126, UR10, R120 ;  /* 0x0000000a7e763c23 */ /* 0x000fe20008010078 */
[----:B------:R-:W-:Y:S02]  /*3150*/  ISETP.GE.U32.AND P0, PT, R138, RZ, PT ;  /* 0x000000ff8a00720c */ /* 0x000fe40003f06070 */
[----:B------:R-:W-:Y:S01]  /*3160*/  SHF.L.U32 R116, R116, 0x10, RZ ;  /* 0x0000001074747819 */ /* 0x000fe200000006ff */
[----:B------:R-:W-:Y:S01]  /*3170*/  @P3 FADD.FTZ R119, R125, -R118 ;  /* 0x800000767d773221 */ /* 0x000fe20000010000 */
[----:B------:R-:W-:-:S03]  /*3180*/  ISETP.GE.U32.AND.EX P0, PT, R139, 0x1000000, PT, P0 ;  /* 0x010000008b00780c */ /* 0x000fc60003f06100 */
[----:B------:R-:W-:-:S04]  /*3190*/  @P3 FFMA.FTZ R116, R119, UR28, R116 ;  /* 0x0000001c77743c23 */ /* 0x000fc80008010074 */
[----:B------:R-:W-:-:S04]  /*31a0*/  FMUL.FTZ R116, R116, UR25 ;  /* 0x0000001974747c20 */ /* 0x000fc80008410000 */
[----:B------:R-:W-:Y:S01]  /*31b0*/  FMUL.FTZ R138, R116, UR24 ;  /* 0x00000018748a7c20 */ /* 0x000fe20008410000 */
[----:B------:R-:W-:Y:S02]  /*31c0*/  MOV R116, RZ ;  /* 0x000000ff00747202 */ /* 0x000fe40000000f00 */
[----:B------:R-:W-:Y:S01]  /*31d0*/  @P0 SHF.L.U32 R117, R117, 0x10, RZ ;  /* 0x0000001075750819 */ /* 0x000fe200000006ff */
[----:B------:R-:W-:-:S04]  /*31e0*/  FMUL.FTZ R118, R31, R138 ;  /* 0x0000008a1f767220 */ /* 0x000fc80000410000 */
[----:B------:R-:W-:Y:S01]  /*31f0*/  @P0 FMUL.FTZ R116, R117, R138 ;  /* 0x0000008a75740220 */ /* 0x000fe20000410000 */
[----:B------:R-:W-:-:S03]  /*3200*/  FSEL R118, R118, RZ, P0 ;  /* 0x000000ff76767208 */ /* 0x000fc60000000000 */
[----:B------:R-:W-:Y:S01]  /*3210*/  FADD.FTZ R99, R99, R116 ;  /* 0x0000007463637221 */ /* 0x000fe20000010000 */
[----:B------:R-:W-:-:S04]  /*3220*/  F2FP.BF16.F32.PACK_AB R118, RZ, R118 ;  /* 0x00000076ff76723e */ /* 0x000fc800000010ff */
[----:B------:R-:W-:Y:S01]  /*3230*/  PRMT R111, R111, 0x5410, R118 ;  /* 0x000054106f6f7816 */ /* 0x000fe20000000076 */
[----:B------:R-:W-:Y:S06]  /*3240*/  BRA `(.L_x_2057) ;  /* 0x00000008001c7947 */ /* 0x000fec0003800000 */
.L_x_2065:
[----:B------:R-:W-:Y:S02]  /*3250*/  ISETP.LT.AND P0, PT, RZ, UR29, PT ;  /* 0x0000001dff007c0c */ /* 0x000fe4000bf01270 */
[----:B------:R-:W-:Y:S02]  /*3260*/  SHF.L.U32 R112, R145, 0x10, RZ ;  /* 0x0000001091707819 */ /* 0x000fe400000006ff */
[----:B------:R-:W-:Y:S02]  /*3270*/  SHF.L.U32 R115, R153, 0x10, RZ ;  /* 0x0000001099737819 */ /* 0x000fe400000006ff */
[----:B------:R-:W-:-:S07]  /*3280*/  PLOP3.LUT P3, PT, PT, PT, UP1, 0x80, 0x8 ;  /* 0x000000000008781c */ /* 0x000fce0003f6f018 */
[--C-:B------:R-:W-:Y:S01]  /*3290*/  @P0 FFMA.FTZ R114, R10, UR10, R120.reuse ;  /* 0x0000000a0a720c23 */ /* 0x100fe20008010078 */
[----:B------:R-:W-:-:S03]  /*32a0*/  @P0 FFMA.FTZ R154, R124, UR10, R120 ;  /* 0x0000000a7c9a0c23 */ /* 0x000fc60008010078 */
[----:B------:R-:W-:Y:S01]  /*32b0*/  @P0 FADD.FTZ R113, R11, -R114 ;  /* 0x800000720b710221 */ /* 0x000fe20000010000 */
[----:B------:R-:W-:-:S03]  /*32c0*/  @P0 FADD.FTZ R154, R15, -R154 ;  /* 0x8000009a0f9a0221 */ /* 0x000fc60000010000 */
[----:B------:R-:W-:Y:S01]  /*32d0*/  @P0 FFMA.FTZ R112, R113, UR28, R112 ;  /* 0x0000001c71700c23 */ /* 0x000fe20008010070 */
[--C-:B------:R-:W-:Y:S01]  /*32e0*/  @P0 FFMA.FTZ R113, R5, UR10, R120.reuse ;  /* 0x0000000a05710c23 */ /* 0x100fe20008010078 */
[----:B------:R-:W-:Y:S01]  /*32f0*/  @P0 FFMA.FTZ R115, R154, UR28, R115 ;  /* 0x0000001c9a730c23 */ /* 0x000fe20008010073 */
[----:B------:R-:W-:Y:S02]  /*3300*/  @P0 FFMA.FTZ R154, R126, UR10, R120 ;  /* 0x0000000a7e9a0c23 */ /* 0x000fe40008010078 */
[----:B------:R-:W-:Y:S01]  /*3310*/  @P0 FADD.FTZ R114, R6, -R113 ;  /* 0x8000007106720221 */ /* 0x000fe20000010000 */
[----:B------:R-:W-:Y:S01]  /*3320*/  SHF.L.U32 R113, R21, 0x10, RZ ;  /* 0x0000001015717819 */ /* 0x000fe200000006ff */
[----:B------:R-:W-:-:S04]  /*3330*/  @P0 FADD.FTZ R153, R125, -R154 ;  /* 0x8000009a7d990221 */ /* 0x000fc80000010000 */
[----:B------:R-:W-:Y:S01]  /*3340*/  @P0 FFMA.FTZ R113, R114, UR28, R113 ;  /* 0x0000001c72710c23 */ /* 0x000fe20008010071 */
[----:B------:R-:W-:Y:S01]  /*3350*/  SHF.L.U32 R114, R144, 0x10, RZ ;  /* 0x0000001090727819 */ /* 0x000fe200000006ff */
[----:B------:R-:W-:-:S04]  /*3360*/  @P0 FFMA.FTZ R144, R14, UR10, R120 ;  /* 0x0000000a0e900c23 */ /* 0x000fc80008010078 */
[----:B------:R-:W-:Y:S01]  /*3370*/  @P0 FADD.FTZ R145, R13, -R144 ;  /* 0x800000900d910221 */ /* 0x000fe20000010000 */
[----:B------:R-:W-:-:S03]  /*3380*/  SHF.L.U32 R144, R152, 0x10, RZ ;  /* 0x0000001098907819 */ /* 0x000fc600000006ff */
[----:B------:R-:W-:Y:S01]  /*3390*/  @P0 FFMA.FTZ R114, R145, UR28, R114 ;  /* 0x0000001c91720c23 */ /* 0x000fe20008010072 */
[----:B------:R-:W-:Y:S01]  /*33a0*/  @P0 FFMA.FTZ R145, R9, UR10, R120 ;  /* 0x0000000a09910c23 */ /* 0x000fe20008010078 */
[----:B------:R-:W-:Y:S01]  /*33b0*/  @P0 FFMA.FTZ R144, R153, UR28, R144 ;  /* 0x0000001c99900c23 */ /* 0x000fe20008010090 */
[----:B------:R-:W-:Y:S02]  /*33c0*/  @P3 FFMA.FTZ R153, R3, UR10, R120 ;  /* 0x0000000a03993c23 */ /* 0x000fe40008010078 */
[----:B------:R-:W-:Y:S01]  /*33d0*/  @P0 FADD.FTZ R152, R12, -R145 ;  /* 0x800000910c980221 */ /* 0x000fe20000010000 */
[----:B------:R-:W-:-:S05]  /*33e0*/  SHF.L.U32 R145, R23, 0x10, RZ ;  /* 0x0000001017917819 */ /* 0x000fca00000006ff */
[----:B------:R-:W-:Y:S01]  /*33f0*/  @P0 FFMA.FTZ R145, R152, UR28, R145 ;  /* 0x0000001c98910c23 */ /* 0x000fe20008010091 */
[----:B------:R-:W-:Y:S01]  /*3400*/  @P3 FADD.FTZ R152, R4, -R153 ;  /* 0x8000009904983221 */ /* 0x000fe20000010000 */
[----:B------:R-:W-:-:S05]  /*3410*/  SHF.L.U32 R153, R20, 0x10, RZ ;  /* 0x0000001014997819 */ /* 0x000fca00000006ff */
[----:B------:R-:W-:Y:S01]  /*3420*/  @P3 FFMA.FTZ R153, R152, UR28, R153 ;  /* 0x0000001c98993c23 */ /* 0x000fe20008010099 */
        /* <DEDUP_REMOVED lines=12> */
.L_x_2073:
        /* <DEDUP_REMOVED lines=12> */
.L_x_2074:
[----:B------:R-:W-:Y:S05]  /*35b0*/  @!P2 BRA `(.L_x_2075) ;  /* 0x00000000002ca947 */ /* 0x000fea0003800000 */
        /* <DEDUP_REMOVED lines=11> */
.L_x_2075:
        /* <DEDUP_REMOVED lines=12> */
.L_x_2076:
        /* <DEDUP_REMOVED lines=18> */
.L_x_2077:
[----:B------:R-:W-:Y:S05]  /*3850*/  @!P2 BRA `(.L_x_2078) ;  /* 0x00000000002ca947 */ /* 0x000fea0003800000 */
[----:B------:R-:W-:Y:S01]  /*3860*/  LOP3.LUT P0, RZ, R139, 0xff00, RZ, 0xc0, !PT ;  /* 0x0000ff008bff7812 */ /* 0x000fe2000780c0ff */
[----:B------:R-:W-:-:S04]  /*3870*/  FMUL.FTZ R114, R115, UR25 ;  /* 0x0000001973727c20 */ /* 0x000fc80008410000 */
[----:B------:R-:W-:Y:S01]  /*3880*/  FMUL.FTZ R152, R114, UR24 ;  /* 0x0000001872987c20 */ /* 0x000fe20008410000 */
[----:B------:R-:W-:-:S07]  /*3890*/  MOV R114, RZ ;  /* 0x000000ff00727202 */ /* 0x000fce0000000f00 */
[----:B------:R-:W-:Y:S01]  /*38a0*/  @P0 SHF.L.U32 R119, R116, 0x10, RZ ;  /* 0x0000001074770819 */ /* 0x000fe200000006ff */
[----:B------:R-:W-:-:S04]  /*38b0*/  FMUL.FTZ R116, R29, R152 ;  /* 0x000000981d747220 */ /* 0x000fc80000410000 */
[----:B------:R-:W-:Y:S01]  /*38c0*/  @P0 FMUL.FTZ R114, R119, R152 ;  /* 0x0000009877720220 */ /* 0x000fe20000410000 */
[----:B------:R-:W-:-:S03]  /*38d0*/  FSEL R116, R116, RZ, P0 ;  /* 0x000000ff74747208 */ /* 0x000fc60000000000 */
[----:B------:R-:W-:Y:S01]  /*38e0*/  FADD.FTZ R97, R97, R114 ;  /* 0x0000007261617221 */ /* 0x000fe20000010000 */
[----:B------:R-:W-:-:S04]  /*38f0*/  F2FP.BF16.F32.PACK_AB R116, RZ, R116 ;  /* 0x00000074ff74723e */ /* 0x000fc800000010ff */
[----:B------:R-:W-:-:S07]  /*3900*/  PRMT R110, R110, 0x5410, R116 ;  /* 0x000054106e6e7816 */ /* 0x000fce0000000074 */
.L_x_2078:
[----:B------:R-:W-:Y:S05]  /*3910*/  @!P2 BRA `(.L_x_2079) ;  /* 0x00000000002ca947 */ /* 0x000fea0003800000 */
        /* <DEDUP_REMOVED lines=11> */
.L_x_2079:
[----:B------:R-:W-:Y:S02]  /*39d0*/  F2FP.BF16.F32.PACK_AB R114, R115, R118 ;  /* 0x000000767372723e */ /* 0x000fe400000010ff */
[----:B------:R-:W-:Y:S01]  /*39e0*/  F2FP.BF16.F32.PACK_AB R115, R144, R145 ;  /* 0x000000919073723e */ /* 0x000fe200000010ff */
[----:B------:R-:W-:Y:S06]  /*39f0*/  @!P2 BRA `(.L_x_2057) ;  /* 0x000000000030a947 */ /* 0x000fec0003800000 */
[----:B------:R-:W-:Y:S01]  /*3a00*/  ISETP.GE.U32.AND P0, PT, R138, RZ, PT ;  /* 0x000000ff8a00720c */ /* 0x000fe20003f06070 */
[----:B------:R-:W-:Y:S01]  /*3a10*/  FMUL.FTZ R144, R144, UR25 ;  /* 0x0000001990907c20 */ /* 0x000fe20008410000 */
[----:B------:R-:W-:Y:S02]  /*3a20*/  MOV R116, RZ ;  /* 0x000000ff00747202 */ /* 0x000fe40000000f00 */
        /* <DEDUP_REMOVED lines=8> */
[----:B------:R-:W-:-:S07]  /*3ab0*/  FADD.FTZ R99, R99, R116 ;  /* 0x0000007463637221 */ /* 0x000fce0000010000 */
.L_x_2057:
        /* <DEDUP_REMOVED lines=15> */
.L_x_2080:
        /* <DEDUP_REMOVED lines=16> */
[----:B------:R-:W-:Y:S01]  /*3cb0*/  @P3 FADD.FTZ R113, R135, -R114 ;  /* 0x8000007287713221 */ /* 0x000fe20000010000 */
[----:B------:R-:W-:Y:S01]  /*3cc0*/  SHF.L.U32 R114, R18, 0x10, RZ ;  /* 0x0000001012727819 */ /* 0x000fe200000006ff */
[----:B------:R-:W-:Y:S01]  /*3cd0*/  @P3 FADD.FTZ R115, R132, -R115 ;  /* 0x8000007384733221 */ /* 0x000fe20000010000 */
[----:B------:R-:W-:Y:S01]  /*3ce0*/  @P3 FFMA.FTZ R139, R112, UR28, R139 ;  /* 0x0000001c708b3c23 */ /* 0x000fe2000801008b */
[----:B------:R-:W-:Y:S01]  /*3cf0*/  @P3 FFMA.FTZ R142, R113, UR28, R142 ;  /* 0x0000001c718e3c23 */ /* 0x000fe2000801008e */
[--C-:B------:R-:W-:Y:S01]  /*3d00*/  @P3 FFMA.FTZ R113, R129, UR10, R120.reuse ;  /* 0x0000000a81713c23 */ /* 0x100fe20008010078 */
[----:B------:R-:W-:Y:S01]  /*3d10*/  @P3 FFMA.FTZ R112, R140, UR10, R120 ;  /* 0x0000000a8c703c23 */ /* 0x000fe20008010078 */
[----:B------:R-:W-:Y:S01]  /*3d20*/  @P3 FFMA.FTZ R114, R115, UR28, R114 ;  /* 0x0000001c73723c23 */ /* 0x000fe20008010072 */
[----:B------:R-:W-:Y:S01]  /*3d30*/  SHF.L.U32 R115, R122, 0x10, RZ ;  /* 0x000000107a737819 */ /* 0x000fe200000006ff */
[----:B------:R-:W-:Y:S01]  /*3d40*/  @P3 FADD.FTZ R113, R130, -R113 ;  /* 0x8000007182713221 */ /* 0x000fe20000010000 */
[----:B------:R-:W-:Y:S01]  /*3d50*/  @P3 FADD.FTZ R112, R141, -R112 ;  /* 0x800000708d703221 */ /* 0x000fe20000010000 */
[----:B------:R-:W-:-:S02]  /*3d60*/  @P3 FFMA.FTZ R122, R150, UR10, R120 ;  /* 0x0000000a967a3c23 */ /* 0x000fc40008010078 */
[----:B------:R-:W-:Y:S01]  /*3d70*/  @P3 FFMA.FTZ R138, R113, UR28, R138 ;  /* 0x0000001c718a3c23 */ /* 0x000fe2000801008a */
[----:B------:R-:W-:Y:S01]  /*3d80*/  @P3 FFMA.FTZ R143, R112, UR28, R143 ;  /* 0x0000001c708f3c23 */ /* 0x000fe2000801008f */
[--C-:B------:R-:W-:Y:S01]  /*3d90*/  @P3 FFMA.FTZ R112, R146, UR10, R120.reuse ;  /* 0x0000000a92703c23 */ /* 0x100fe20008010078 */
        /* <DEDUP_REMOVED lines=22> */
.L_x_2083:
[----:B------:R-:W-:Y:S05]  /*3f00*/  @!P2 BRA `(.L_x_2084) ;  /* 0x00000000002ca947 */ /* 0x000fea0003800000 */
        /* <DEDUP_REMOVED lines=11> */
.L_x_2084:
[----:B------:R-:W-:Y:S05]  /*3fc0*/  @!P2 BRA `(.L_x_2085) ;  /* 0x00000000002ca947 */ /* 0x000fea0003800000 */
        /* <DEDUP_REMOVED lines=11> */
.L_x_2085:
        /* <DEDUP_REMOVED lines=12> */
.L_x_2086:
        /* <DEDUP_REMOVED lines=12> */
.L_x_2087:
[----:B------:R-:W-:Y:S05]  /*4200*/  @!P2 BRA `(.L_x_2088) ;  /* 0x00000000002ca947 */ /* 0x000fea0003800000 */
[----:B------:R-:W-:Y:S01]  /*4210*/  LOP3.LUT P3, RZ, R137, 0xff00, RZ, 0xc0, !PT ;  /* 0x0000ff0089ff7812 */ /* 0x000fe2000786c0ff */
[----:B------:R-:W-:-:S04]  /*4220*/  FMUL.FTZ R118, R115, UR25 ;  /* 0x0000001973767c20 */ /* 0x000fc80008410000 */
[----:B------:R-:W-:Y:S01]  /*4230*/  FMUL.FTZ R122, R118, UR24 ;  /* 0x00000018767a7c20 */ /* 0x000fe20008410000 */
[----:B------:R-:W-:-:S03]  /*4240*/  MOV R118, RZ ;  /* 0x000000ff00767202 */ /* 0x000fc60000000f00 */
[----:B------:R-:W-:-:S04]  /*4250*/  FMUL.FTZ R119, R37, R122 ;  /* 0x0000007a25777220 */ /* 0x000fc80000410000 */
[----:B------:R-:W-:Y:S02]  /*4260*/  @P3 SHF.L.U32 R117, R117, 0x10, RZ ;  /* 0x0000001075753819 */ /* 0x000fe400000006ff */
[----:B------:R-:W-:-:S03]  /*4270*/  FSEL R119, R119, RZ, P3 ;  /* 0x000000ff77777208 */ /* 0x000fc60001800000 */
[----:B------:R-:W-:Y:S01]  /*4280*/  @P3 FMUL.FTZ R118, R122, R117 ;  /* 0x000000757a763220 */ /* 0x000fe20000410000 */
[----:B------:R-:W-:-:S03]  /*4290*/  F2FP.BF16.F32.PACK_AB R119, RZ, R119 ;  /* 0x00000077ff77723e */ /* 0x000fc600000010ff */
[----:B------:R-:W-:Y:S01]  /*42a0*/  FADD.FTZ R89, R89, R118 ;  /* 0x0000007659597221 */ /* 0x000fe20000010000 */
[----:B------:R-:W-:-:S07]  /*42b0*/  PRMT R110, R110, 0x5410, R119 ;  /* 0x000054106e6e7816 */ /* 0x000fce0000000077 */
.L_x_2088:
[----:B------:R-:W-:Y:S05]  /*42c0*/  @!P2 BRA `(.L_x_2089) ;  /* 0x00000000002ca947 */ /* 0x000fea0003800000 */
        /* <DEDUP_REMOVED lines=11> */
.L_x_2089:
        /* <DEDUP_REMOVED lines=16> */
.L_x_2082:
        /* <DEDUP_REMOVED lines=17> */
.L_x_2091:
[----:B------:R-:W-:Y:S05]  /*4590*/  @!P2 BRA `(.L_x_2092) ;  /* 0x00000000003ca947 */ /* 0x000fea0003800000 */
[----:B------:R-:W-:Y:S01]  /*45a0*/  @P4 FFMA.FTZ R122, R134, UR10, R120 ;  /* 0x0000000a867a4c23 */ /* 0x000fe20008010078 */
[----:B------:R-:W-:Y:S02]  /*45b0*/  SHF.L.U32 R142, R142, 0x10, RZ ;  /* 0x000000108e8e7819 */ /* 0x000fe400000006ff */
[----:B------:R-:W-:Y:S01]  /*45c0*/  LOP3.LUT P3, RZ, R136, 0xff00, RZ, 0xc0, !PT ;  /* 0x0000ff0088ff7812 */ /* 0x000fe2000786c0ff */
[----:B------:R-:W-:Y:S01]  /*45d0*/  @P4 FADD.FTZ R123, R135, -R122 ;  /* 0x8000007a877b4221 */ /* 0x000fe20000010000 */
[----:B------:R-:W-:-:S03]  /*45e0*/  MOV R122, RZ ;  /* 0x000000ff007a7202 */ /* 0x000fc60000000f00 */
        /* <DEDUP_REMOVED lines=10> */
.L_x_2092:
[----:B------:R-:W-:Y:S05]  /*4690*/  @!P2 BRA `(.L_x_2093) ;  /* 0x00000000003ca947 */ /* 0x000fea0003800000 */
[----:B------:R-:W-:Y:S01]  /*46a0*/  @P4 FFMA.FTZ R123, R129, UR10, R120 ;  /* 0x0000000a817b4c23 */ /* 0x000fe20008010078 */
[----:B------:R-:W-:Y:S02]  /*46b0*/  SHF.L.U32 R119, R17, 0x10, RZ ;  /* 0x0000001011777819 */ /* 0x000fe400000006ff */
[----:B------:R-:W-:Y:S01]  /*46c0*/  LOP3.LUT P3, RZ, R136, 0xff0000, RZ, 0xc0, !PT ;  /* 0x00ff000088ff7812 */ /* 0x000fe2000786c0ff */
[----:B------:R-:W-:-:S04]  /*46d0*/  @P4 FADD.FTZ R122, R130, -R123 ;  /* 0x8000007b827a4221 */ /* 0x000fc80000010000 */
[----:B------:R-:W-:-:S04]  /*46e0*/  @P4 FFMA.FTZ R119, R122, UR28, R119 ;  /* 0x0000001c7a774c23 */ /* 0x000fc80008010077 */
[----:B------:R-:W-:-:S04]  /*46f0*/  FMUL.FTZ R119, R119, UR25 ;  /* 0x0000001977777c20 */ /* 0x000fc80008410000 */
[----:B------:R-:W-:Y:S01]  /*4700*/  FMUL.FTZ R123, R119, UR24 ;  /* 0x00000018777b7c20 */ /* 0x000fe20008410000 */
[----:B------:R-:W-:Y:S01]  /*4710*/  @P3 SHF.L.U32 R138, R105, 0x10, RZ ;  /* 0x00000010698a3819 */ /* 0x000fe200000006ff */
[----:B------:R-:W-:Y:S02]  /*4720*/  HFMA2 R119, -RZ, RZ, 0, 0 ;  /* 0x00000000ff777431 */ /* 0x000fe400000001ff */
[-C--:B------:R-:W-:Y:S02]  /*4730*/  FMUL.FTZ R122, R34, R123.reuse ;  /* 0x0000007b227a7220 */ /* 0x080fe40000410000 */
[----:B------:R-:W-:-:S03]  /*4740*/  @P3 FMUL.FTZ R119, R138, R123 ;  /* 0x0000007b8a773220 */ /* 0x000fc60000410000 */
[----:B------:R-:W-:Y:S01]  /*4750*/  FSEL R122, R122, RZ, P3 ;  /* 0x000000ff7a7a7208 */ /* 0x000fe20001800000 */
[----:B------:R-:W-:-:S03]  /*4760*/  FADD.FTZ R94, R94, R119 ;  /* 0x000000775e5e7221 */ /* 0x000fc60000010000 */
[----:B------:R-:W-:-:S04]  /*4770*/  F2FP.BF16.F32.PACK_AB R122, RZ, R122 ;  /* 0x0000007aff7a723e */ /* 0x000fc800000010ff */
[----:B------:R-:W-:-:S07]  /*4780*/  PRMT R109, R122, 0x7610, R109 ;  /* 0x000076107a6d7816 */ /* 0x000fce000000006d */
.L_x_2093:
[----:B------:R-:W-:Y:S05]  /*4790*/  @!P2 BRA `(.L_x_2094) ;  /* 0x000000000040a947 */ /* 0x000fea0003800000 */
[----:B------:R-:W-:Y:S01]  /*47a0*/  PRMT R119, R17, 0x7632, R119 ;  /* 0x0000763211777816 */ /* 0x000fe20000000077 */
[----:B------:R-:W-:Y:S01]  /*47b0*/  @P4 FFMA.FTZ R122, R140, UR10, R120 ;  /* 0x0000000a8c7a4c23 */ /* 0x000fe20008010078 */
[----:B------:R-:W-:Y:S02]  /*47c0*/  LOP3.LUT P3, RZ, R136, 0xff000000, RZ, 0xc0, !PT ;  /* 0xff00000088ff7812 */ /* 0x000fe4000786c0ff */
[----:B------:R-:W-:Y:S01]  /*47d0*/  SHF.L.U32 R119, R119, 0x10, RZ ;  /* 0x0000001077777819 */ /* 0x000fe200000006ff */
        /* <DEDUP_REMOVED lines=12> */
.L_x_2094:
        /* <DEDUP_REMOVED lines=16> */
.L_x_2095:
        /* <DEDUP_REMOVED lines=17> */
.L_x_2096:
        /* <DEDUP_REMOVED lines=16> */
.L_x_2097:
[----:B------:R-:W-:Y:S05]  /*4bb0*/  @!P2 BRA `(.L_x_2090) ;  /* 0x00000010008ca947 */ /* 0x000fea0003800000 */
[----:B------:R-:W-:Y:S01]  /*4bc0*/  PRMT R117, R19, 0x7632, R117 ;  /* 0x0000763213757816 */ /* 0x000fe20000000075 */
[----:B------:R-:W-:Y:S01]  /*4bd0*/  @P4 FFMA.FTZ R120, R150, UR10, R120 ;  /* 0x0000000a96784c23 */ /* 0x000fe20008010078 */
[----:B------:R-:W-:Y:S02]  /*4be0*/  ISETP.GE.U32.AND P3, PT, R136, RZ, PT ;  /* 0x000000ff8800720c */ /* 0x000fe40003f66070 */
[----:B------:R-:W-:Y:S01]  /*4bf0*/  SHF.L.U32 R117, R117, 0x10, RZ ;  /* 0x0000001075757819 */ /* 0x000fe200000006ff */
[----:B------:R-:W-:Y:S01]  /*4c00*/  @P4 FADD.FTZ R120, R149, -R120 ;  /* 0x8000007895784221 */ /* 0x000fe20000010000 */
[----:B------:R-:W-:Y:S02]  /*4c10*/  ISETP.GE.U32.AND.EX P3, PT, R137, 0x1000000, PT, P3 ;  /* 0x010000008900780c */ /* 0x000fe40003f66130 */
[----:B------:R-:W-:Y:S01]  /*4c20*/  MOV R118, RZ ;  /* 0x000000ff00767202 */ /* 0x000fe20000000f00 */
[----:B------:R-:W-:-:S04]  /*4c30*/  @P4 FFMA.FTZ R117, R120, UR28, R117 ;  /* 0x0000001c78754c23 */ /* 0x000fc80008010075 */
[----:B------:R-:W-:-:S04]  /*4c40*/  FMUL.FTZ R117, R117, UR25 ;  /* 0x0000001975757c20 */ /* 0x000fc80008410000 */
[----:B------:R-:W-:Y:S02]  /*4c50*/  FMUL.FTZ R120, R117, UR24 ;  /* 0x0000001875787c20 */ /* 0x000fe40008410000 */
[----:B------:R-:W-:Y:S02]  /*4c60*/  @P3 SHF.L.U32 R119, R116, 0x10, RZ ;  /* 0x0000001074773819 */ /* 0x000fe400000006ff */
[----:B------:R-:W-:-:S03]  /*4c70*/  FMUL.FTZ R117, R39, R120 ;  /* 0x0000007827757220 */ /* 0x000fc60000410000 */
[----:B------:R-:W-:Y:S02]  /*4c80*/  @P3 FMUL.FTZ R118, R119, R120 ;  /* 0x0000007877763220 */ /* 0x000fe40000410000 */
[----:B------:R-:W-:Y:S02]  /*4c90*/  FSEL R117, R117, RZ, P3 ;  /* 0x000000ff75757208 */ /* 0x000fe40001800000 */
[----:B------:R-:W-:Y:S02]  /*4ca0*/  FADD.FTZ R91, R91, R118 ;  /* 0x000000765b5b7221 */ /* 0x000fe40000010000 */
[----:B------:R-:W-:-:S04]  /*4cb0*/  F2FP.BF16.F32.PACK_AB R117, RZ, R117 ;  /* 0x00000075ff75723e */ /* 0x000fc800000010ff */
[----:B------:R-:W-:Y:S01]  /*4cc0*/  PRMT R111, R111, 0x5410, R117 ;  /* 0x000054106f6f7816 */ /* 0x000fe20000000075 */
[----:B------:R-:W-:Y:S06]  /*4cd0*/  BRA `(.L_x_2090) ;  /* 0x0000001000447947 */ /* 0x000fec0003800000 */
.L_x_2081:
        /* <DEDUP_REMOVED lines=24> */
.L_x_2099:
        /* <DEDUP_REMOVED lines=12> */
.L_x_2100:
[--C-:B------:R-:W-:Y:S01]  /*4f20*/  FFMA.FTZ R119, R131, UR10, R120.reuse ;  /* 0x0000000a83777c23 */ /* 0x100fe20008010078 */
[----:B------:R-:W-:Y:S01]  /*4f30*/  FFMA.FTZ R142, R146, UR10, R120 ;  /* 0x0000000a928e7c23 */ /* 0x000fe20008010078 */
[----:B------:R-:W-:Y:S01]  /*4f40*/  FADD.FTZ R115, R130, -R139 ;  /* 0x8000008b82737221 */ /* 0x000fe20000010000 */
[----:B------:R-:W-:Y:S01]  /*4f50*/  FADD.FTZ R114, R141, -R138 ;  /* 0x8000008a8d727221 */ /* 0x000fe20000010000 */
[----:B------:R-:W-:Y:S01]  /*4f60*/  FADD.FTZ R122, R132, -R119 ;  /* 0x80000077847a7221 */ /* 0x000fe20000010000 */
[----:B------:R-:W-:Y:S01]  /*4f70*/  FADD.FTZ R138, R147, -R142 ;  /* 0x8000008e938a7221 */ /* 0x000fe20000010000 */
[--C-:B------:R-:W-:Y:S01]  /*4f80*/  FFMA.FTZ R123, R133, UR10, R120.reuse ;  /* 0x0000000a857b7c23 */ /* 0x100fe20008010078 */
[----:B------:R-:W-:Y:S01]  /*4f90*/  FMUL.FTZ R114, R114, UR28 ;  /* 0x0000001c72727c20 */ /* 0x000fe20008410000 */
[----:B------:R-:W-:Y:S01]  /*4fa0*/  FMUL.FTZ R115, R115, UR28 ;  /* 0x0000001c73737c20 */ /* 0x000fe20008410000 */
[----:B------:R-:W-:Y:S01]  /*4fb0*/  FFMA.FTZ R120, R150, UR10, R120 ;  /* 0x0000000a96787c23 */ /* 0x000fe20008010078 */
[----:B------:R-:W-:Y:S01]  /*4fc0*/  FMUL.FTZ R122, R122, UR28 ;  /* 0x0000001c7a7a7c20 */ /* 0x000fe20008410000 */
[----:B------:R-:W-:Y:S01]  /*4fd0*/  FMUL.FTZ R138, R138, UR28 ;  /* 0x0000001c8a8a7c20 */ /* 0x000fe20008410000 */
[----:B------:R-:W-:Y:S01]  /*4fe0*/  FADD.FTZ R119, R148, -R123 ;  /* 0x8000007b94777221 */ /* 0x000fe20000010000 */
[----:B------:R-:W-:Y:S01]  /*4ff0*/  FADD.FTZ R143, R149, -R120 ;  /* 0x80000078958f7221 */ /* 0x000fe20000010000 */
[----:B------:R-:W-:-:S02]  /*5000*/  FSEL R114, R114, RZ, P3 ;  /* 0x000000ff72727208 */ /* 0x000fc40001800000 */
        /* <DEDUP_REMOVED lines=13> */
.L_x_2101:
        /* <DEDUP_REMOVED lines=12> */
.L_x_2102:
[----:B------:R-:W-:Y:S01]  /*51a0*/  FMUL.FTZ R139, R119, UR28 ;  /* 0x0000001c778b7c20 */ /* 0x000fe20008410000 */
[----:B------:R-:W-:Y:S01]  /*51b0*/  FMUL.FTZ R142, R143, UR28 ;  /* 0x0000001c8f8e7c20 */ /* 0x000fe20008410000 */
        /* <DEDUP_REMOVED lines=14> */
.L_x_2103:
        /* <DEDUP_REMOVED lines=12> */
.L_x_2104:
[----:B------:R-:W-:Y:S02]  /*5360*/  F2FP.BF16.F32.PACK_AB R112, R112, R113 ;  /* 0x000000717070723e */ /* 0x000fe400000010ff */
[----:B------:R-:W-:Y:S02]  /*5370*/  F2FP.BF16.F32.PACK_AB R113, R114, R115 ;  /* 0x000000737271723e */ /* 0x000fe400000010ff */
        /* <DEDUP_REMOVED lines=14> */
.L_x_2105:
        /* <DEDUP_REMOVED lines=16> */
.L_x_2098:
[----:B------:R-:W-:Y:S05]  /*5560*/  @!P2 BRA `(.L_x_2106) ;  /* 0x000000000040a947 */ /* 0x000fea0003800000 */
        /* <DEDUP_REMOVED lines=16> */
.L_x_2106:
        /* <DEDUP_REMOVED lines=17> */
.L_x_2107:
        /* <DEDUP_REMOVED lines=17> */
.L_x_2108:
[----:B------:R-:W-:Y:S05]  /*5890*/  @!P2 BRA `(.L_x_2109) ;  /* 0x000000000040a947 */ /* 0x000fea0003800000 */
[----:B------:R-:W-:Y:S01]  /*58a0*/  FFMA.FTZ R122, R140, UR10, R120 ;  /* 0x0000000a8c7a7c23 */ /* 0x000fe20008010078 */
[----:B------:R-:W-:Y:S02]  /*58b0*/  ISETP.LT.AND P3, PT, RZ, UR29, PT ;  /* 0x0000001dff007c0c */ /* 0x000fe4000bf61270 */
[----:B------:R-:W-:Y:S01]  /*58c0*/  LOP3.LUT P4, RZ, R136, 0xff000000, RZ, 0xc0, !PT ;  /* 0xff00000088ff7812 */ /* 0x000fe2000788c0ff */
[----:B------:R-:W-:Y:S01]  /*58d0*/  FADD.FTZ R119, R141, -R122 ;  /* 0x8000007a8d777221 */ /* 0x000fe20000010000 */
[----:B------:R-:W-:-:S03]  /*58e0*/  MOV R122, RZ ;  /* 0x000000ff007a7202 */ /* 0x000fc60000000f00 */
[----:B------:R-:W-:-:S05]  /*58f0*/  FMUL.FTZ R119, R119, UR28 ;  /* 0x0000001c77777c20 */ /* 0x000fca0008410000 */
[----:B------:R-:W-:-:S05]  /*5900*/  FSEL R119, R119, RZ, P3 ;  /* 0x000000ff77777208 */ /* 0x000fca0001800000 */
        /* <DEDUP_REMOVED lines=9> */
.L_x_2109:
        /* <DEDUP_REMOVED lines=17> */
.L_x_2110:
        /* <DEDUP_REMOVED lines=17> */
.L_x_2111:
        /* <DEDUP_REMOVED lines=17> */
.L_x_2112:
        /* <DEDUP_REMOVED lines=18> */
.L_x_2090:
        /* <DEDUP_REMOVED lines=11> */
.L_x_2045:
        /* <DEDUP_REMOVED lines=22> */
.L_x_2114:
        /* <DEDUP_REMOVED lines=16> */
.L_x_8025:


//--------------------- .text._ZN10layer_norm13ln_bwd_kernelINS_13Kernel_traitsI13__nv_bfloat16S2_fS2_fjLj2048ELj1ELj1ELj4ELj16ENS_18Kernel_traits_baseILj2048ES2_S2_fS2_fjLj128EEEEELb0ELb0ELb0ELb0EEEvNS_9BwdParamsE --------------------------
	.section	.text._ZN10layer_norm13ln_bwd_kernelINS_13Kernel_traitsI13__nv_bfloat16S2_fS2_fjLj2048ELj1ELj1ELj4ELj16ENS_18Kernel_traits_baseILj2048ES2_S2_fS2_fjLj128EEEEELb0ELb0ELb0ELb0EEEvNS_9BwdParamsE,"ax",@progbits
	.align	128
        .global         _ZN10layer_norm13ln_bwd_kernelINS_13Kernel_traitsI13__nv_bfloat16S2_fS2_fjLj2048ELj1ELj1ELj4ELj16ENS_18Kernel_traits_baseILj2048ES2_S2_fS2_fjLj128EEEEELb0ELb0ELb0ELb0EEEvNS_9BwdParamsE
        .type           _ZN10layer_norm13ln_bwd_kernelINS_13Kernel_traitsI13__nv_bfloat16S2_fS2_fjLj2048ELj1ELj1ELj4ELj16ENS_18Kernel_traits_baseILj2048ES2_S2_fS2_fjLj128EEEEELb0ELb0ELb0ELb0EEEvNS_9BwdParamsE,@function
        .size           _ZN10layer_norm13ln_bwd_kernelINS_13Kernel_traitsI13__nv_bfloat16S2_fS2_fjLj2048ELj1ELj1ELj4ELj16ENS_18Kernel_traits_baseILj2048ES2_S2_fS2_fjLj128EEEEELb0ELb0ELb0ELb0EEEvNS_9BwdParamsE,(.L_x_8026 - _ZN10layer_norm13ln_bwd_kernelINS_13Kernel_traitsI13__nv_bfloat16S2_fS2_fjLj2048ELj1ELj1ELj4ELj16ENS_18Kernel_traits_baseILj2048ES2_S2_fS2_fjLj128EEEEELb0ELb0ELb0ELb0EEEvNS_9BwdParamsE)
        .other          _ZN10layer_norm13ln_bwd_kernelINS_13Kernel_traitsI13__nv_bfloat16S2_fS2_fjLj2048ELj1ELj1ELj4ELj16ENS_18Kernel_traits_baseILj2048ES2_S2_fS2_fjLj128EEEEELb0ELb0ELb0ELb0EEEvNS_9BwdParamsE,@"STO_CUDA_ENTRY STV_DEFAULT"
_ZN10layer_norm13ln_bwd_kernelINS_13Kernel_traitsI13__nv_bfloat16S2_fS2_fjLj2048ELj1ELj1ELj4ELj16ENS_18Kernel_traits_baseILj2048ES2_S2_fS2_fjLj128EEEEELb0ELb0ELb0ELb0EEEvNS_9BwdParamsE:
.text._ZN10layer_norm13ln_bwd_kernelINS_13Kernel_traitsI13__nv_bfloat16S2_fS2_fjLj2048ELj1ELj1ELj4ELj16ENS_18Kernel_traits_baseILj2048ES2_S2_fS2_fjLj128EEEEELb0ELb0ELb0ELb0EEEvNS_9BwdParamsE:
        /* <DEDUP_REMOVED lines=66> */
.L_x_2137:
[----:B------:R-:W1:Y:S01]  /*0420*/  @UP0 LDCU.64 UR4, c[0x0][0x3e0] ;  /* 0x00007c00ff0407ac */ /* 0x000e620008000a00 */
[----:B------:R-:W-:Y:S01]  /*0430*/  PLOP3.LUT P0, PT, PT, PT, UP0, 0x80, 0x8 ;  /* 0x000000000008781c */ /* 0x000fe20003f0f008 */
[----:B0-----:R-:W-:Y:S02]  /*0440*/  UIMAD.WIDE UR12, UR7, 0x4, UR10 ;  /* 0x00000004070c78a5 */ /* 0x001fe4000f8e020a */
[----:B-1----:R-:W-:-:S06]  /*0450*/  @UP0 UIMAD.WIDE UR4, UR7, 0x2, UR4 ;  /* 0x00000002070408a5 */ /* 0x002fcc000f8e0204 */
[----:B--23--:R-:W-:Y:S02]  /*0460*/  MOV R76, UR4 ;  /* 0x00000004004c7c02 */ /* 0x00cfe40008000f00 */
[----:B------:R-:W-:Y:S01]  /*0470*/  MOV R77, UR5 ;  /* 0x00000005004d7c02 */ /* 0x000fe20008000f00 */
[----:B------:R-:W-:-:S04]  /*0480*/  UIMAD.WIDE UR4, UR7, 0x4, UR8 ;  /* 0x00000004070478a5 */ /* 0x000fc8000f8e0208 */
[----:B------:R-:W2:Y:S01]  /*0490*/  @P0 LDG.E.U16 R76, desc[UR14][R76.64] ;  /* 0x0000000e4c4c0981 */ /* 0x000ea2000c1e1500 */
[----:B------:R-:W-:Y:S02]  /*04a0*/  MOV R78, UR12 ;  /* 0x0000000c004e7c02 */ /* 0x000fe40008000f00 */
[----:B------:R-:W-:Y:S02]  /*04b0*/  MOV R79, UR13 ;  /* 0x0000000d004f7c02 */ /* 0x000fe40008000f00 */
[----:B------:R-:W-:Y:S02]  /*04c0*/  MOV R80, UR4 ;  /* 0x0000000400507c02 */ /* 0x000fe40008000f00 */
[----:B------:R-:W-:Y:S01]  /*04d0*/  MOV R81, UR5 ;  /* 0x0000000500517c02 */ /* 0x000fe20008000f00 */
[----:B------:R-:W3:Y:S04]  /*04e0*/  LDG.E R78, desc[UR14][R78.64] ;  /* 0x0000000e4e4e7981 */ /* 0x000ee8000c1e1900 */
[----:B------:R0:W4:Y:S01]  /*04f0*/  LDG.E R82, desc[UR14][R80.64] ;  /* 0x0000000e50527981 */ /* 0x000122000c1e1900 */
[----:B------:R-:W-:Y:S01]  /*0500*/  UIMAD UR4, UR7, UR6, URZ ;  /* 0x00000006070472a4 */ /* 0x000fe2000f8e02ff */
[C---:B------:R-:W-:Y:S01]  /*0510*/  ISETP.GE.U32.AND P1, PT, R2.reuse, 0x80, PT ;  /* 0x000000800200780c */ /* 0x040fe20003f26070 */
[----:B------:R-:W-:Y:S01]  /*0520*/  UMOV UR12, 0x3f800000 ;  /* 0x3f800000000c7882 */ /* 0x000fe20000000000 */
[----:B------:R-:W-:Y:S01]  /*0530*/  ISETP.NE.AND P3, PT, RZ, UR16, PT ;  /* 0x00000010ff007c0c */ /* 0x000fe2000bf65270 */
[----:B------:R-:W-:Y:S01]  /*0540*/  USHF.R.S32.HI UR5, URZ, 0x1f, UR4 ;  /* 0x0000001fff057899 */ /* 0x000fe20008011404 */
[----:B------:R-:W-:Y:S01]  /*0550*/  BSSY.RECONVERGENT B0, `(.L_x_2116) ;  /* 0x000006a000007945 */ /* 0x000fe20003800200 */
[----:B------:R-:W-:-:S02]  /*0560*/  ISETP.GE.U32.AND P2, PT, R2, 0x100, PT ;  /* 0x000001000200780c */ /* 0x000fc40003f46070 */
[----:B------:R-:W-:Y:S01]  /*0570*/  ULEA.HI UR5, UR5, UR4, URZ, 0x3 ;  /* 0x0000000405057291 */ /* 0x000fe2000f8f18ff */
[----:B0-----:R-:W-:-:S05]  /*0580*/  CS2R R80, SRZ ;  /* 0x0000000000507805 */ /* 0x001fca000001ff00 */
[----:B------:R-:W-:-:S04]  /*0590*/  MOV R77, UR5 ;  /* 0x00000005004d7c02 */ /* 0x000fc80008000f00 */
[----:B------:R-:W-:Y:S02]  /*05a0*/  LEA.HI.SX32 R0, R77, R106, 0x1d ;  /* 0x0000006a4d007211 */ /* 0x000fe400078feaff */
[----:B--2---:R-:W-:Y:S02]  /*05b0*/  @P0 R2UR UR4, R76 ;  /* 0x000000004c0402ca */ /* 0x004fe400000e0000 */
[----:B---3--:R-:W-:Y:S02]  /*05c0*/  R2UR UR24, R78 ;  /* 0x000000004e1872ca */ /* 0x008fe400000e0000 */
[----:B----4-:R-:W-:-:S09]  /*05d0*/  FSEL R106, R82, RZ, !P3 ;  /* 0x000000ff526a7208 */ /* 0x010fd20005800000 */
[----:B------:R-:W-:Y:S01]  /*05e0*/  @UP0 USHF.L.U32 UR12, UR4, 0x10, URZ ;  /* 0x00000010040c0899 */ /* 0x000fe200080006ff */
[----:B------:R-:W-:Y:S01]  /*05f0*/  MOV R82, R0 ;  /* 0x0000000000527202 */ /* 0x000fe20000000f00 */
[----:B-----5:R-:W-:Y:S10]  /*0600*/  @!P1 BRA `(.L_x_2117) ;  /* 0x0000000400789947 */ /* 0x020ff40003800000 */
[----:B------:R-:W0:Y:S08]  /*0610*/  LDC.64 R98, c[0x0][0x3a8] ;  /* 0x0000ea00ff627b82 */ /* 0x000e300000000a00 */
[----:B------:R-:W1:Y:S01]  /*0620*/  LDC.64 R80, c[0x0][0x428] ;  /* 0x00010a00ff507b82 */ /* 0x000e620000000a00 */
[----:B0-----:R-:W-:-:S05]  /*0630*/  IMAD.WIDE.U32 R98, R0, 0x20, R98 ;  /* 0x0000002000627825 */ /* 0x001fca00078e0062 */
[----:B------:R-:W2:Y:S01]  /*0640*/  LDG.E.128 R76, desc[UR14][R98.64] ;  /* 0x0000000e624c7981 */ /* 0x000ea2000c1e1d00 */
[----:B-1----:R-:W-:-:S03]  /*0650*/  IMAD.WIDE.U32 R80, R0, 0x10, R80 ;  /* 0x0000001000507825 */ /* 0x002fc600078e0050 */
[----:B------:R0:W3:Y:S04]  /*0660*/  LDG.E.128 R84, desc[UR14][R98.64+0x10] ;  /* 0x0000100e62547981 */ /* 0x0000e8000c1e1d00 */
[----:B------:R-:W4:Y:S01]  /*0670*/  LDG.E.128 R80, desc[UR14][R80.64] ;  /* 0x0000000e50507981 */ /* 0x000f22000c1e1d00 */
[----:B------:R-:W-:-:S04]  /*0680*/  ISETP.NE.U32.AND P0, PT, RZ, UR18, PT ;  /* 0x00000012ff007c0c */ /* 0x000fc8000bf05070 */
[----:B------:R-:W-:-:S13]  /*0690*/  ISETP.NE.AND.EX P0, PT, RZ, UR19, PT, P0 ;  /* 0x00000013ff007c0c */ /* 0x000fda000bf05300 */
[----:B------:R-:W1:Y:S01]  /*06a0*/  @P0 LDC.64 R96, c[0x0][0x438] ;  /* 0x00010e00ff600b82 */ /* 0x000e620000000a00 */
[C---:B-----5:R-:W-:Y:S02]  /*06b0*/  PRMT R102, R60.reuse, 0x7632, R102 ;  /* 0x000076323c667816 */ /* 0x060fe40000000066 */
[----:B------:R-:W-:Y:S02]  /*06c0*/  SHF.L.U32 R105, R60, 0x10, RZ ;  /* 0x000000103c697819 */ /* 0x000fe400000006ff */
[----:B------:R-:W-:Y:S02]  /*06d0*/  SHF.L.U32 R102, R102, 0x10, RZ ;  /* 0x0000001066667819 */ /* 0x000fe400000006ff */
[----:B------:R-:W-:Y:S01]  /*06e0*/  SHF.L.U32 R101, R61, 0x10, RZ ;  /* 0x000000103d657819 */ /* 0x000fe200000006ff */
[----:B-1----:R-:W-:-:S05]  /*06f0*/  @P0 IMAD.WIDE.U32 R96, R0, 0x20, R96 ;  /* 0x0000002000600825 */ /* 0x002fca00078e0060 */
[----:B------:R-:W5:Y:S04]  /*0700*/  @P0 LDG.E.128 R24, desc[UR14][R96.64] ;  /* 0x0000000e60180981 */ /* 0x000f68000c1e1d00 */
[----:B------:R3:W5:Y:S01]  /*0710*/  @P0 LDG.E.128 R20, desc[UR14][R96.64+0x10] ;  /* 0x0000100e60140981 */ /* 0x000762000c1e1d00 */
[----:B0-----:R-:W-:-:S04]  /*0720*/  PRMT R99, R63, 0x7632, R99 ;  /* 0x000076323f637816 */ /* 0x001fc80000000063 */
[----:B------:R-:W-:Y:S01]  /*0730*/  SHF.L.U32 R99, R99, 0x10, RZ ;  /* 0x0000001063637819 */ /* 0x000fe200000006ff */
[C---:B--2---:R-:W-:Y:S01]  /*0740*/  FADD.FTZ R103, -R106.reuse, R78 ;  /* 0x0000004e6a677221 */ /* 0x044fe20000010100 */
[C---:B------:R-:W-:Y:S01]  /*0750*/  FADD.FTZ R104, -R106.reuse, R77 ;  /* 0x0000004d6a687221 */ /* 0x040fe20000010100 */
[C---:B------:R-:W-:Y:S01]  /*0760*/  FADD.FTZ R100, -R106.reuse, R79 ;  /* 0x0000004f6a647221 */ /* 0x040fe20000010100 */
[C---:B------:R-:W-:Y:S01]  /*0770*/  FADD.FTZ R107, -R106.reuse, R76 ;  /* 0x0000004c6a6b7221 */ /* 0x040fe20000010100 */
[----:B---3--:R-:W-:Y:S01]  /*0780*/  FADD.FTZ R97, -R106, R86 ;  /* 0x000000566a617221 */ /* 0x008fe20000010100 */
[----:B----4-:R-:W-:Y:S02]  /*0790*/  PRMT R78, R80, 0x7632, R78 ;  /* 0x00007632504e7816 */ /* 0x010fe4000000004e */
[C---:B------:R-:W-:Y:S02]  /*07a0*/  PRMT R95, R82.reuse, 0x7632, R95 ;  /* 0x00007632525f7816 */ /* 0x040fe4000000005f */
[----:B------:R-:W-:Y:S01]  /*07b0*/  SHF.L.U32 R77, R82, 0x10, RZ ;  /* 0x00000010524d7819 */ /* 0x000fe200000006ff */
[----:B------:R-:W-:Y:S01]  /*07c0*/  FADD.FTZ R82, -R106, R84 ;  /* 0x000000546a527221 */ /* 0x000fe20000010100 */
[----:B------:R-:W-:-:S02]  /*07d0*/  SHF.L.U32 R80, R80, 0x10, RZ ;  /* 0x0000001050507819 */ /* 0x000fc400000006ff */
[----:B------:R-:W-:Y:S02]  /*07e0*/  PRMT R79, R81, 0x7632, R79 ;  /* 0x00007632514f7816 */ /* 0x000fe4000000004f */
[----:B------:R-:W-:Y:S01]  /*07f0*/  PRMT R84, R61, 0x7632, R84 ;  /* 0x000076323d547816 */ /* 0x000fe20000000054 */
[----:B------:R-:W-:Y:S01]  /*0800*/  FADD.FTZ R98, -R106, R87 ;  /* 0x000000576a627221 */ /* 0x000fe20000010100 */
[----:B------:R-:W-:Y:S01]  /*0810*/  SHF.L.U32 R78, R78, 0x10, RZ ;  /* 0x000000104e4e7819 */ /* 0x000fe200000006ff */
[----:B------:R-:W-:Y:S01]  /*0820*/  FMUL.FTZ R104, R104, UR24 ;  /* 0x0000001868687c20 */ /* 0x000fe20008410000 */
[----:B------:R-:W-:Y:S01]  /*0830*/  FADD.FTZ R96, -R106, R85 ;  /* 0x000000556a607221 */ /* 0x000fe20000010100 */
[----:B------:R-:W-:Y:S01]  /*0840*/  SHF.L.U32 R86, R62, 0x10, RZ ;  /* 0x000000103e567819 */ /* 0x000fe200000006ff */
[----:B------:R-:W-:Y:S01]  /*0850*/  FMUL.FTZ R85, R82, UR24 ;  /* 0x0000001852557c20 */ /* 0x000fe20008410000 */
[----:B------:R-:W-:Y:S01]  /*0860*/  PRMT R87, R62, 0x7632, R87 ;  /* 0x000076323e577816 */ /* 0x000fe20000000057 */
[----:B------:R-:W-:Y:S01]  /*0870*/  FMUL.FTZ R105, R105, R80 ;  /* 0x0000005069697220 */ /* 0x000fe20000410000 */
[----:B------:R-:W-:Y:S01]  /*0880*/  SHF.L.U32 R84, R84, 0x10, RZ ;  /* 0x0000001054547819 */ /* 0x000fe200000006ff */
[----:B------:R-:W-:Y:S01]  /*0890*/  FMUL.FTZ R100, R100, UR24 ;  /* 0x0000001864647c20 */ /* 0x000fe20008410000 */
[----:B------:R-:W-:Y:S01]  /*08a0*/  SHF.L.U32 R79, R79, 0x10, RZ ;  /* 0x000000104f4f7819 */ /* 0x000fe200000006ff */
[----:B------:R-:W-:Y:S01]  /*08b0*/  FMUL.FTZ R107, R107, UR24 ;  /* 0x000000186b6b7c20 */ /* 0x000fe20008410000 */
[-C--:B------:R-:W-:Y:S01]  /*08c0*/  FMUL.FTZ R102, R102, R78.reuse ;  /* 0x0000004e66667220 */ /* 0x080fe20000410000 */
[----:B------:R-:W-:Y:S01]  /*08d0*/  FFMA.FTZ R57, R104, R78, R57 ;  /* 0x0000004e68397223 */ /* 0x000fe20000010039 */
[----:B------:R-:W-:Y:S01]  /*08e0*/  FADD.FTZ R41, R41, R78 ;  /* 0x0000004e29297221 */ /* 0x000fe20000010000 */
[----:B------:R-:W-:Y:S01]  /*08f0*/  SHF.L.U32 R87, R87, 0x10, RZ ;  /* 0x0000001057577819 */ /* 0x000fe200000006ff */
[-C--:B------:R-:W-:Y:S01]  /*0900*/  FMUL.FTZ R86, R86, R77.reuse ;  /* 0x0000004d56567220 */ /* 0x080fe20000410000 */
[----:B------:R-:W-:Y:S01]  /*0910*/  SHF.L.U32 R78, R95, 0x10, RZ ;  /* 0x000000105f4e7819 */ /* 0x000fe200000006ff */
[----:B------:R-:W-:Y:S01]  /*0920*/  FADD.FTZ R36, R36, R77 ;  /* 0x0000004d24247221 */ /* 0x000fe20000010000 */
[----:B------:R-:W-:Y:S01]  /*0930*/  SHF.L.U32 R81, R81, 0x10, RZ ;  /* 0x0000001051517819 */ /* 0x000fe200000006ff */
[----:B------:R-:W-:Y:S01]  /*0940*/  FFMA.FTZ R52, R85, R77, R52 ;  /* 0x0000004d55347223 */ /* 0x000fe20000010034 */
[----:B------:R-:W-:Y:S01]  /*0950*/  FMUL.FTZ R96, R96, UR24 ;  /* 0x0000001860607c20 */ /* 0x000fe20008410000 */
[-C--:B------:R-:W-:Y:S01]  /*0960*/  FMUL.FTZ R84, R84, R79.reuse ;  /* 0x0000004f54547220 */ /* 0x080fe20000410000 */
[----:B------:R-:W-:Y:S01]  /*0970*/  FFMA.FTZ R59, R100, R79, R59 ;  /* 0x0000004f643b7223 */ /* 0x000fe2000001003b */
[----:B------:R-:W-:Y:S01]  /*0980*/  FADD.FTZ R43, R43, R79 ;  /* 0x0000004f2b2b7221 */ /* 0x000fe20000010000 */
[----:B------:R-:W-:Y:S01]  /*0990*/  FADD.FTZ R77, RZ, R105 ;  /* 0x00000069ff4d7221 */ /* 0x000fe20000010000 */
[----:B------:R-:W-:Y:S01]  /*09a0*/  FFMA.FTZ R79, R107, R105, RZ ;  /* 0x000000696b4f7223 */ /* 0x000fe200000100ff */
[-C--:B------:R-:W-:Y:S01]  /*09b0*/  FMUL.FTZ R87, R87, R78.reuse ;  /* 0x0000004e57577220 */ /* 0x080fe20000410000 */
        /* <DEDUP_REMOVED lines=8> */
[----:B------:R-:W-:Y:S01]  /*0a40*/  PRMT R76, R83, 0x7632, R76 ;  /* 0x00007632534c7816 */ /* 0x000fe2000000004c */
[----:B------:R-:W-:-:S02]  /*0a50*/  FADD.FTZ R77, R78, R101 ;  /* 0x000000654e4d7221 */ /* 0x000fc40000010000 */
[----:B------:R-:W-:Y:S01]  /*0a60*/  FFMA.FTZ R79, R103, R101, R80 ;  /* 0x00000065674f7223 */ /* 0x000fe20000010050 */
[----:B------:R-:W-:Y:S01]  /*0a70*/  SHF.L.U32 R80, R76, 0x10, RZ ;  /* 0x000000104c507819 */ /* 0x000fe200000006ff */
[----:B------:R-:W-:Y:S02]  /*0a80*/  FADD.FTZ R77, R77, R84 ;  /* 0x000000544d4d7221 */ /* 0x000fe40000010000 */
        /* <DEDUP_REMOVED lines=9> */
[----:B------:R-:W-:Y:S01]  /*0b20*/  FMUL.FTZ R98, R98, UR24 ;  /* 0x0000001862627c20 */ /* 0x000fe20008410000 */
[-C--:B------:R-:W-:Y:S01]  /*0b30*/  FMUL.FTZ R99, R99, R80.reuse ;  /* 0x0000005063637220 */ /* 0x080fe20000410000 */
        /* <DEDUP_REMOVED lines=11> */
.L_x_2117:
[----:B------:R-:W-:Y:S05]  /*0bf0*/  BSYNC.RECONVERGENT B0 ;  /* 0x0000000000007941 */ /* 0x000fea0003800200 */
.L_x_2116:
[----:B------:R-:W-:Y:S04]  /*0c00*/  BSSY.RECONVERGENT B0, `(.L_x_2118) ;  /* 0x000005f000007945 */ /* 0x000fe80003800200 */
[----:B------:R-:W-:Y:S05]  /*0c10*/  @!P2 BRA `(.L_x_2119) ;  /* 0x000000040074a947 */ /* 0x000fea0003800000 */
[----:B------:R-:W0:Y:S08]  /*0c20*/  LDC.64 R90, c[0x0][0x3a8] ;  /* 0x0000ea00ff5a7b82 */ /* 0x000e300000000a00 */
[----:B------:R-:W1:Y:S01]  /*0c30*/  LDC.64 R76, c[0x0][0x428] ;  /* 0x00010a00ff4c7b82 */ /* 0x000e620000000a00 */
[----:B0-----:R-:W-:-:S05]  /*0c40*/  IMAD.WIDE.U32 R90, R82, 0x20, R90 ;  /* 0x00000020525a7825 */ /* 0x001fca00078e005a */
[----:B------:R-:W2:Y:S01]  /*0c50*/  LDG.E.128 R4, desc[UR14][R90.64] ;  /* 0x0000000e5a047981 */ /* 0x000ea2000c1e1d00 */
[----:B-1----:R-:W-:-:S03]  /*0c60*/  IMAD.WIDE.U32 R76, R82, 0x10, R76 ;  /* 0x00000010524c7825 */ /* 0x002fc600078e004c */
[----:B------:R-:W3:Y:S04]  /*0c70*/  LDG.E.128 R8, desc[UR14][R90.64+0x10] ;  /* 0x0000100e5a087981 */ /* 0x000ee8000c1e1d00 */
[----:B------:R-:W4:Y:S01]  /*0c80*/  LDG.E.128 R76, desc[UR14][R76.64] ;  /* 0x0000000e4c4c7981 */ /* 0x000f22000c1e1d00 */
[----:B------:R-:W-:-:S04]  /*0c90*/  ISETP.NE.U32.AND P0, PT, RZ, UR18, PT ;  /* 0x00000012ff007c0c */ /* 0x000fc8000bf05070 */
[----:B------:R-:W-:-:S13]  /*0ca0*/  ISETP.NE.AND.EX P0, PT, RZ, UR19, PT, P0 ;  /* 0x00000013ff007c0c */ /* 0x000fda000bf05300 */
[----:B------:R-:W0:Y:S02]  /*0cb0*/  @P0 LDC.64 R88, c[0x0][0x438] ;  /* 0x00010e00ff580b82 */ /* 0x000e240000000a00 */
[----:B0-----:R-:W-:-:S05]  /*0cc0*/  @P0 IMAD.WIDE.U32 R88, R82, 0x20, R88 ;  /* 0x0000002052580825 */ /* 0x001fca00078e0058 */
[----:B------:R-:W5:Y:S04]  /*0cd0*/  @P0 LDG.E.128 R16, desc[UR14][R88.64] ;  /* 0x0000000e58100981 */ /* 0x000f68000c1e1d00 */
[----:B------:R0:W5:Y:S02]  /*0ce0*/  @P0 LDG.E.128 R12, desc[UR14][R88.64+0x10] ;  /* 0x0000100e580c0981 */ /* 0x000164000c1e1d00 */
[----:B0----5:R-:W-:Y:S01]  /*0cf0*/  SHF.L.U32 R88, R66, 0x10, RZ ;  /* 0x0000001042587819 */ /* 0x021fe200000006ff */
[C---:B--2---:R-:W-:Y:S01]  /*0d00*/  FADD.FTZ R3, -R106.reuse, R4 ;  /* 0x000000046a037221 */ /* 0x044fe20000010100 */
[C---:B------:R-:W-:Y:S01]  /*0d10*/  FADD.FTZ R83, -R106.reuse, R5 ;  /* 0x000000056a537221 */ /* 0x040fe20000010100 */
[----:B------:R-:W-:Y:S01]  /*0d20*/  FADD.FTZ R93, -R106, R7 ;  /* 0x000000076a5d7221 */ /* 0x000fe20000010100 */
[----:B------:R-:W-:Y:S01]  /*0d30*/  SHF.L.U32 R4, R64, 0x10, RZ ;  /* 0x0000001040047819 */ /* 0x000fe200000006ff */
[--C-:B---3--:R-:W-:Y:S01]  /*0d40*/  FADD.FTZ R82, -R106, R8.reuse ;  /* 0x000000086a527221 */ /* 0x108fe20000010100 */
[----:B------:R-:W-:Y:S01]  /*0d50*/  PRMT R8, R64, 0x7632, R8 ;  /* 0x0000763240087816 */ /* 0x000fe20000000008 */
[----:B------:R-:W-:Y:S01]  /*0d60*/  FMUL.FTZ R3, R3, UR24 ;  /* 0x0000001803037c20 */ /* 0x000fe20008410000 */
[C---:B------:R-:W-:Y:S01]  /*0d70*/  FADD.FTZ R90, -R106.reuse, R9 ;  /* 0x000000096a5a7221 */ /* 0x040fe20000010100 */
[----:B------:R-:W-:Y:S01]  /*0d80*/  FADD.FTZ R94, -R106, R11 ;  /* 0x0000000b6a5e7221 */ /* 0x000fe20000010100 */
[----:B----4-:R-:W-:Y:S01]  /*0d90*/  PRMT R5, R76, 0x7632, R5 ;  /* 0x000076324c057816 */ /* 0x010fe20000000005 */
[----:B------:R-:W-:Y:S01]  /*0da0*/  FADD.FTZ R92, -R106, R6 ;  /* 0x000000066a5c7221 */ /* 0x000fe20000010100 */
[----:B------:R-:W-:Y:S01]  /*0db0*/  SHF.L.U32 R7, R76, 0x10, RZ ;  /* 0x000000104c077819 */ /* 0x000fe200000006ff */
[----:B------:R-:W-:Y:S01]  /*0dc0*/  FADD.FTZ R91, -R106, R10 ;  /* 0x0000000a6a5b7221 */ /* 0x000fe20000010100 */
[----:B------:R-:W-:Y:S01]  /*0dd0*/  PRMT R11, R77, 0x7632, R11 ;  /* 0x000076324d0b7816 */ /* 0x000fe2000000000b */
[----:B------:R-:W-:Y:S01]  /*0de0*/  FMUL.FTZ R6, R83, UR24 ;  /* 0x0000001853067c20 */ /* 0x000fe20008410000 */
[----:B------:R-:W-:Y:S01]  /*0df0*/  SHF.L.U32 R8, R8, 0x10, RZ ;  /* 0x0000001008087819 */ /* 0x000fe200000006ff */
[-C--:B------:R-:W-:Y:S01]  /*0e00*/  FMUL.FTZ R4, R4, R7.reuse ;  /* 0x0000000704047220 */ /* 0x080fe20000410000 */
[----:B------:R-:W-:Y:S01]  /*0e10*/  SHF.L.U32 R9, R5, 0x10, RZ ;  /* 0x0000001005097819 */ /* 0x000fe200000006ff */
[--C-:B------:R-:W-:Y:S01]  /*0e20*/  FADD.FTZ R32, R32, R7.reuse ;  /* 0x0000000720207221 */ /* 0x100fe20000010000 */
[----:B------:R-:W-:Y:S01]  /*0e30*/  SHF.L.U32 R77, R77, 0x10, RZ ;  /* 0x000000104d4d7819 */ /* 0x000fe200000006ff */
[----:B------:R-:W-:Y:S01]  /*0e40*/  FFMA.FTZ R48, R3, R7, R48 ;  /* 0x0000000703307223 */ /* 0x000fe20000010030 */
[C---:B------:R-:W-:Y:S01]  /*0e50*/  SHF.L.U32 R10, R65.reuse, 0x10, RZ ;  /* 0x00000010410a7819 */ /* 0x040fe200000006ff */
[-C--:B------:R-:W-:Y:S01]  /*0e60*/  FMUL.FTZ R5, R8, R9.reuse ;  /* 0x0000000908057220 */ /* 0x080fe20000410000 */
[----:B------:R-:W-:Y:S01]  /*0e70*/  PRMT R7, R65, 0x7632, R7 ;  /* 0x0000763241077816 */ /* 0x000fe20000000007 */
[----:B------:R-:W-:Y:S01]  /*0e80*/  FFMA.FTZ R49, R6, R9, R49 ;  /* 0x0000000906317223 */ /* 0x000fe20000010031 */
[C---:B------:R-:W-:Y:S01]  /*0e90*/  PRMT R89, R78.reuse, 0x7632, R89 ;  /* 0x000076324e597816 */ /* 0x040fe20000000059 */
[----:B------:R-:W-:Y:S01]  /*0ea0*/  FADD.FTZ R33, R33, R9 ;  /* 0x0000000921217221 */ /* 0x000fe20000010000 */
[----:B------:R-:W-:Y:S01]  /*0eb0*/  SHF.L.U32 R109, R78, 0x10, RZ ;  /* 0x000000104e6d7819 */ /* 0x000fe200000006ff */
[-C--:B------:R-:W-:Y:S01]  /*0ec0*/  FMUL.FTZ R8, R10, R77.reuse ;  /* 0x0000004d0a087220 */ /* 0x080fe20000410000 */
[----:B------:R-:W-:Y:S01]  /*0ed0*/  SHF.L.U32 R9, R7, 0x10, RZ ;  /* 0x0000001007097819 */ /* 0x000fe200000006ff */
[----:B------:R-:W-:Y:S01]  /*0ee0*/  FMUL.FTZ R10, R93, UR24 ;  /* 0x000000185d0a7c20 */ /* 0x000fe20008410000 */
[----:B------:R-:W-:Y:S01]  /*0ef0*/  SHF.L.U32 R78, R11, 0x10, RZ ;  /* 0x000000100b4e7819 */ /* 0x000fe200000006ff */
[----:B------:R-:W-:Y:S01]  /*0f00*/  FMUL.FTZ R7, R92, UR24 ;  /* 0x000000185c077c20 */ /* 0x000fe20008410000 */
[----:B------:R-:W-:Y:S01]  /*0f10*/  FADD.FTZ R34, R34, R77 ;  /* 0x0000004d22227221 */ /* 0x000fe20000010000 */
[----:B------:R-:W-:Y:S01]  /*0f20*/  PRMT R83, R66, 0x7632, R83 ;  /* 0x0000763242537816 */ /* 0x000fe20000000053 */
[----:B------:R-:W-:Y:S01]  /*0f30*/  FMUL.FTZ R11, R82, UR24 ;  /* 0x00000018520b7c20 */ /* 0x000fe20008410000 */
[-C--:B------:R-:W-:Y:S01]  /*0f40*/  FMUL.FTZ R9, R9, R78.reuse ;  /* 0x0000004e09097220 */ /* 0x080fe20000410000 */
[----:B------:R-:W-:Y:S01]  /*0f50*/  FFMA.FTZ R51, R10, R78, R51 ;  /* 0x0000004e0a337223 */ /* 0x000fe20000010033 */
[----:B------:R-:W-:Y:S01]  /*0f60*/  FADD.FTZ R35, R35, R78 ;  /* 0x0000004e23237221 */ /* 0x000fe20000010000 */
[----:B------:R-:W-:Y:S01]  /*0f70*/  FFMA.FTZ R50, R7, R77, R50 ;  /* 0x0000004d07327223 */ /* 0x000fe20000010032 */
[----:B------:R-:W-:Y:S01]  /*0f80*/  FADD.FTZ R78, R81, R4 ;  /* 0x00000004514e7221 */ /* 0x000fe20000010000 */
[----:B------:R-:W-:Y:S01]  /*0f90*/  FFMA.FTZ R77, R3, R4, R80 ;  /* 0x00000004034d7223 */ /* 0x000fe20000010050 */
[----:B------:R-:W-:Y:S01]  /*0fa0*/  PRMT R76, R79, 0x7632, R76 ;  /* 0x000076324f4c7816 */ /* 0x000fe2000000004c */
[----:B------:R-:W-:Y:S01]  /*0fb0*/  FMUL.FTZ R88, R88, R109 ;  /* 0x0000006d58587220 */ /* 0x000fe20000410000 */
[----:B------:R-:W-:Y:S01]  /*0fc0*/  FADD.FTZ R81, R78, R5 ;  /* 0x000000054e517221 */ /* 0x000fe20000010000 */
[----:B------:R-:W-:Y:S01]  /*0fd0*/  FFMA.FTZ R78, R6, R5, R77 ;  /* 0x00000005064e7223 */ /* 0x000fe2000001004d */
[----:B------:R-:W-:Y:S01]  /*0fe0*/  SHF.L.U32 R83, R83, 0x10, RZ ;  /* 0x0000001053537819 */ /* 0x000fe200000006ff */
[----:B------:R-:W-:Y:S01]  /*0ff0*/  FMUL.FTZ R91, R91, UR24 ;  /* 0x000000185b5b7c20 */ /* 0x000fe20008410000 */
[----:B------:R-:W-:Y:S01]  /*1000*/  FADD.FTZ R80, R81, R8 ;  /* 0x0000000851507221 */ /* 0x000fe20000010000 */
[----:B------:R-:W-:Y:S01]  /*1010*/  FFMA.FTZ R77, R7, R8, R78 ;  /* 0x00000008074d7223 */ /* 0x000fe2000001004e */
[----:B------:R-:W-:Y:S01]  /*1020*/  SHF.L.U32 R82, R89, 0x10, RZ ;  /* 0x0000001059527819 */ /* 0x000fe200000006ff */
[----:B------:R-:W-:Y:S01]  /*1030*/  FMUL.FTZ R90, R90, UR24 ;  /* 0x000000185a5a7c20 */ /* 0x000fe20008410000 */
[----:B------:R-:W-:Y:S01]  /*1040*/  FADD.FTZ R81, R80, R9 ;  /* 0x0000000950517221 */ /* 0x000fe20000010000 */
[----:B------:R-:W-:Y:S01]  /*1050*/  FFMA.FTZ R78, R10, R9, R77 ;  /* 0x000000090a4e7223 */ /* 0x000fe2000001004d */
[----:B------:R-:W-:Y:S01]  /*1060*/  SHF.L.U32 R79, R79, 0x10, RZ ;  /* 0x000000104f4f7819 */ /* 0x000fe200000006ff */
[----:B------:R-:W-:Y:S01]  /*1070*/  FMUL.FTZ R89, R83, R82 ;  /* 0x0000005253597220 */ /* 0x000fe20000410000 */
[----:B------:R-:W-:Y:S01]  /*1080*/  SHF.L.U32 R92, R67, 0x10, RZ ;  /* 0x00000010435c7819 */ /* 0x000fe200000006ff */
[----:B------:R-:W-:Y:S01]  /*1090*/  FFMA.FTZ R77, R11, R88, R78 ;  /* 0x000000580b4d7223 */ /* 0x000fe2000001004e */
[----:B------:R-:W-:Y:S01]  /*10a0*/  SHF.L.U32 R80, R76, 0x10, RZ ;  /* 0x000000104c507819 */ /* 0x000fe200000006ff */
[----:B------:R-:W-:Y:S01]  /*10b0*/  FADD.FTZ R76, R81, R88 ;  /* 0x00000058514c7221 */ /* 0x000fe20000010000 */
[----:B------:R-:W-:Y:S01]  /*10c0*/  PRMT R93, R67, 0x7632, R93 ;  /* 0x00007632435d7816 */ /* 0x000fe2000000005d */
[-C--:B------:R-:W-:Y:S01]  /*10d0*/  FMUL.FTZ R92, R92, R79.reuse ;  /* 0x0000004f5c5c7220 */ /* 0x080fe20000410000 */
[----:B------:R-:W-:Y:S01]  /*10e0*/  FADD.FTZ R30, R30, R79 ;  /* 0x0000004f1e1e7221 */ /* 0x000fe20000010000 */
[----:B------:R-:W-:Y:S01]  /*10f0*/  FFMA.FTZ R46, R91, R79, R46 ;  /* 0x0000004f5b2e7223 */ /* 0x000fe2000001002e */
[----:B------:R-:W-:Y:S01]  /*1100*/  SHF.L.U32 R93, R93, 0x10, RZ ;  /* 0x000000105d5d7819 */ /* 0x000fe200000006ff */
[----:B------:R-:W-:Y:S01]  /*1110*/  FADD.FTZ R79, R76, R89 ;  /* 0x000000594c4f7221 */ /* 0x000fe20000010000 */
[----:B------:R-:W-:Y:S01]  /*1120*/  FFMA.FTZ R76, R90, R89, R77 ;  /* 0x000000595a4c7223 */ /* 0x000fe2000001004d */
[----:B------:R-:W-:Y:S01]  /*1130*/  FMUL.FTZ R94, R94, UR24 ;  /* 0x000000185e5e7c20 */ /* 0x000fe20008410000 */
[----:B------:R-:W-:Y:S01]  /*1140*/  FADD.FTZ R31, R31, R80 ;  /* 0x000000501f1f7221 */ /* 0x000fe20000010000 */
[----:B------:R-:W-:Y:S01]  /*1150*/  FMUL.FTZ R93, R93, R80 ;  /* 0x000000505d5d7220 */ /* 0x000fe20000410000 */
[----:B------:R-:W-:Y:S01]  /*1160*/  FADD.FTZ R78, R79, R92 ;  /* 0x0000005c4f4e7221 */ /* 0x000fe20000010000 */
[----:B------:R-:W-:Y:S01]  /*1170*/  FFMA.FTZ R76, R91, R92, R76 ;  /* 0x0000005c5b4c7223 */ /* 0x000fe2000001004c */
[----:B------:R-:W-:Y:S01]  /*1180*/  FFMA.FTZ R47, R94, R80, R47 ;  /* 0x000000505e2f7223 */ /* 0x000fe2000001002f */
[----:B------:R-:W-:Y:S01]  /*1190*/  FADD.FTZ R28, R28, R109 ;  /* 0x0000006d1c1c7221 */ /* 0x000fe20000010000 */
[----:B------:R-:W-:Y:S01]  /*11a0*/  FFMA.FTZ R44, R11, R109, R44 ;  /* 0x0000006d0b2c7223 */ /* 0x000fe2000001002c */
[----:B------:R-:W-:Y:S01]  /*11b0*/  FFMA.FTZ R45, R90, R82, R45 ;  /* 0x000000525a2d7223 */ /* 0x000fe2000001002d */
[----:B------:R-:W-:Y:S01]  /*11c0*/  FADD.FTZ R29, R29, R82 ;  /* 0x000000521d1d7221 */ /* 0x000fe20000010000 */
[----:B------:R-:W-:Y:S01]  /*11d0*/  FADD.FTZ R81, R78, R93 ;  /* 0x0000005d4e517221 */ /* 0x000fe20000010000 */
[----:B------:R-:W-:-:S07]  /*11e0*/  FFMA.FTZ R80, R94, R93, R76 ;  /* 0x0000005d5e507223 */ /* 0x000fce000001004c */
.L_x_2119:
[----:B------:R-:W-:Y:S05]  /*11f0*/  BSYNC.RECONVERGENT B0 ;  /* 0x0000000000007941 */ /* 0x000fea0003800200 */
.L_x_2118:
        /* <DEDUP_REMOVED lines=32> */
.L_x_2121:
[----:B------:R-:W-:Y:S05]  /*1400*/  BSYNC.RECONVERGENT B0 ;  /* 0x0000000000007941 */ /* 0x000fea0003800200 */
.L_x_2120:
        /* <DEDUP_REMOVED lines=68> */
.L_x_2126:
        /* <DEDUP_REMOVED lines=36> */
.L_x_2127:
[----:B------:R-:W0:Y:S08]  /*1a90*/  @P0 LDC.64 R82, c[0x0][0x478] ;  /* 0x00011e00ff520b82 */ /* 0x000e300000000a00 */
[----:B------:R-:W1:Y:S01]  /*1aa0*/  LDC.64 R80, c[0x0][0x468] ;  /* 0x00011a00ff507b82 */ /* 0x000e620000000a00 */
[----:B0-----:R-:W-:-:S05]  /*1ab0*/  @P0 IMAD.WIDE.U32 R82, R0, 0x20, R82 ;  /* 0x0000002000520825 */ /* 0x001fca00078e0052 */
[----:B------:R0:W-:Y:S01]  /*1ac0*/  @P0 STG.E.128 desc[UR14][R82.64], R72 ;  /* 0x0000004852000986 */ /* 0x0001e2000c101d0e */
[----:B-1----:R-:W-:-:S03]  /*1ad0*/  IMAD.WIDE.U32 R80, R0, 0x10, R80 ;  /* 0x0000001000507825 */ /* 0x002fc600078e0050 */
[----:B------:R0:W-:Y:S01]  /*1ae0*/  @P0 STG.E.128 desc[UR14][R82.64+0x10], R68 ;  /* 0x0000104452000986 */ /* 0x0001e2000c101d0e */
[----:B------:R-:W-:-:S03]  /*1af0*/  IADD3 R0, PT, PT, R0, 0x80, RZ ;  /* 0x0000008000007810 */ /* 0x000fc60007ffe0ff */
[----:B------:R0:W-:Y:S04]  /*1b00*/  STG.E.128 desc[UR14][R80.64], R76 ;  /* 0x0000004c50007986 */ /* 0x0001e8000c101d0e */
.L_x_2125:
[----:B------:R-:W-:Y:S05]  /*1b10*/  BSYNC.RECONVERGENT B1 ;  /* 0x0000000000017941 */ /* 0x000fea0003800200 */
.L_x_2124:
        /* <DEDUP_REMOVED lines=41> */
.L_x_2129:
        /* <DEDUP_REMOVED lines=36> */
.L_x_2130:
[----:B------:R-:W0:Y:S08]  /*1ff0*/  @P0 LDC.64 R82, c[0x0][0x478] ;  /* 0x00011e00ff520b82 */ /* 0x000e300000000a00 */
[----:B------:R-:W1:Y:S01]  /*2000*/  LDC.64 R80, c[0x0][0x468] ;  /* 0x00011a00ff507b82 */ /* 0x000e620000000a00 */
[----:B0-----:R-:W-:-:S05]  /*2010*/  @P0 IMAD.WIDE.U32 R82, R0, 0x20, R82 ;  /* 0x0000002000520825 */ /* 0x001fca00078e0052 */
[----:B------:R3:W-:Y:S01]  /*2020*/  @P0 STG.E.128 desc[UR14][R82.64], R72 ;  /* 0x0000004852000986 */ /* 0x0007e2000c101d0e */
[----:B-1----:R-:W-:-:S03]  /*2030*/  IMAD.WIDE.U32 R80, R0, 0x10, R80 ;  /* 0x0000001000507825 */ /* 0x002fc600078e0050 */
[----:B------:R3:W-:Y:S04]  /*2040*/  @P0 STG.E.128 desc[UR14][R82.64+0x10], R68 ;  /* 0x0000104452000986 */ /* 0x0007e8000c101d0e */
[----:B------:R3:W-:Y:S01]  /*2050*/  STG.E.128 desc[UR14][R80.64], R76 ;  /* 0x0000004c50007986 */ /* 0x0007e2000c101d0e */
[----:B------:R-:W-:Y:S05]  /*2060*/  BRA `(.L_x_2128) ;  /* 0x0000000800b47947 */ /* 0x000fea0003800000 */
.L_x_2123:
[----:B------:R-:W-:Y:S04]  /*2070*/  BSSY.RECONVERGENT B1, `(.L_x_2131) ;  /* 0x0000058000017945 */ /* 0x000fe80003800200 */
[----:B------:R-:W-:Y:S05]  /*2080*/  @!P1 BRA `(.L_x_2132) ;  /* 0x0000000400589947 */ /* 0x000fea0003800000 */
        /* <DEDUP_REMOVED lines=8> */
[----:B------:R-:W-:Y:S01]  /*2110*/  FFMA.FTZ R82, R96, UR4, R108 ;  /* 0x0000000460527c23 */ /* 0x000fe2000801006c */
        /* <DEDUP_REMOVED lines=8> */
[----:B-----5:R-:W-:Y:S01]  /*21a0*/  FFMA.FTZ R76, R77, UR24, R24 ;  /* 0x000000184d4c7c23 */ /* 0x020fe20008010018 */
[----:B------:R-:W-:Y:S01]  /*21b0*/  FADD.FTZ R109, R95, -R110 ;  /* 0x8000006e5f6d7221 */ /* 0x000fe20000010000 */
[----:B------:R-:W-:Y:S01]  /*21c0*/  FADD.FTZ R112, R99, -R112 ;  /* 0x8000007063707221 */ /* 0x000fe20000010000 */
[----:B------:R-:W-:Y:S01]  /*21d0*/  FFMA.FTZ R77, R78, UR24, R25 ;  /* 0x000000184e4d7c23 */ /* 0x000fe20008010019 */
[----:B------:R-:W-:Y:S01]  /*21e0*/  FFMA.FTZ R78, R79, UR24, R26 ;  /* 0x000000184f4e7c23 */ /* 0x000fe2000801001a */
[----:B------:R-:W-:Y:S01]  /*21f0*/  FFMA.FTZ R79, R80, UR24, R27 ;  /* 0x00000018504f7c23 */ /* 0x000fe2000801001b */
        /* <DEDUP_REMOVED lines=17> */
.L_x_2133:
        /* <DEDUP_REMOVED lines=16> */
[----:B-----5:R-:W-:Y:S01]  /*2410*/  FFMA.FTZ R69, R74, UR24, R21 ;  /* 0x000000184a457c23 */ /* 0x020fe20008010015 */
        /* <DEDUP_REMOVED lines=19> */
.L_x_2134:
        /* <DEDUP_REMOVED lines=8> */
[----:B------:R0:W-:Y:S04]  /*25d0*/  @P0 STG.E.128 desc[UR14][R82.64+0x10], R68 ;  /* 0x0000104452000986 */ /* 0x0001e8000c101d0e */
[----:B------:R0:W-:Y:S02]  /*25e0*/  STG.E.128 desc[UR14][R80.64], R76 ;  /* 0x0000004c50007986 */ /* 0x0001e4000c101d0e */
.L_x_2132:
[----:B------:R-:W-:Y:S05]  /*25f0*/  BSYNC.RECONVERGENT B1 ;  /* 0x0000000000017941 */ /* 0x000fea0003800200 */
.L_x_2131:
        /* <DEDUP_REMOVED lines=41> */
.L_x_2135:
        /* <DEDUP_REMOVED lines=36> */
.L_x_2136:
[----:B------:R-:W0:Y:S08]  /*2ad0*/  @P0 LDC.64 R82, c[0x0][0x478] ;  /* 0x00011e00ff520b82 */ /* 0x000e300000000a00 */
[----:B------:R-:W1:Y:S01]  /*2ae0*/  LDC.64 R80, c[0x0][0x468] ;  /* 0x00011a00ff507b82 */ /* 0x000e620000000a00 */
[----:B0-----:R-:W-:-:S05]  /*2af0*/  @P0 IMAD.WIDE.U32 R82, R0, 0x20, R82 ;  /* 0x0000002000520825 */ /* 0x001fca00078e0052 */
[----:B------:R2:W-:Y:S01]  /*2b00*/  @P0 STG.E.128 desc[UR14][R82.64], R72 ;  /* 0x0000004852000986 */ /* 0x0005e2000c101d0e */
[----:B-1----:R-:W-:-:S03]  /*2b10*/  IMAD.WIDE.U32 R80, R0, 0x10, R80 ;  /* 0x0000001000507825 */ /* 0x002fc600078e0050 */
[----:B------:R2:W-:Y:S04]  /*2b20*/  @P0 STG.E.128 desc[UR14][R82.64+0x10], R68 ;  /* 0x0000104452000986 */ /* 0x0005e8000c101d0e */
[----:B------:R2:W-:Y:S02]  /*2b30*/  STG.E.128 desc[UR14][R80.64], R76 ;  /* 0x0000004c50007986 */ /* 0x0005e4000c101d0e */
.L_x_2128:
[----:B------:R-:W-:Y:S05]  /*2b40*/  BSYNC.RECONVERGENT B0 ;  /* 0x0000000000007941 */ /* 0x000fea0003800200 */
.L_x_2122:
[----:B------:R-:W-:Y:S02]  /*2b50*/  UIADD3 UR7, UPT, UPT, UR7, UR22, URZ ;  /* 0x0000001607077290 */ /* 0x000fe4000fffe0ff */
[----:B------:R-:W-:Y:S02]  /*2b60*/  UPLOP3.LUT UP2, UPT, UPT, UPT, UP2, 0x40, 0x4 ;  /* 0x000000000004789c */ /* 0x000fe40003f4e820 */
[----:B------:R-:W-:-:S09]  /*2b70*/  UISETP.GE.AND UP1, UPT, UR7, UR23, UPT ;  /* 0x000000170700728c */ /* 0x000fd2000bf26270 */
[----:B------:R-:W-:Y:S05]  /*2b80*/  BRA.U !UP1, `(.L_x_2137) ;  /* 0xffffffd909247547 */ /* 0x000fea000b83ffff */
.L_x_2115:
[----:B------:R-:W1:Y:S08]  /*2b90*/  S2UR UR4, SR_CTAID.X ;  /* 0x00000000000479c3 */ /* 0x000e700000002500 */
[----:B------:R-:W4:Y:S08]  /*2ba0*/  LDC.64 R2, c[0x0][0x440] ;  /* 0x00011000ff027b82 */ /* 0x000f300000000a00 */
[----:B------:R-:W0:Y:S01]  /*2bb0*/  LDC.64 R4, c[0x0][0x448] ;  /* 0x00011200ff047b82 */ /* 0x000e220000000a00 */
[----:B-1----:R-:W-:-:S06]  /*2bc0*/  UIMAD UR4, UR4, UR6, URZ ;  /* 0x00000006040472a4 */ /* 0x002fcc000f8e02ff */
[----:B------:R-:W-:-:S04]  /*2bd0*/  MOV R7, UR4 ;  /* 0x0000000400077c02 */ /* 0x000fc80008000f00 */
[----:B------:R-:W-:-:S05]  /*2be0*/  LEA.HI R7, R7, R106, RZ, 0x1d ;  /* 0x0000006a07077211 */ /* 0x000fca00078fe8ff */
[----:B----4-:R-:W-:-:S04]  /*2bf0*/  @P1 IMAD.WIDE.U32 R2, R7, 0x20, R2 ;  /* 0x0000002007021825 */ /* 0x010fc800078e0002 */
[----:B0-----:R-:W-:Y:S01]  /*2c00*/  @P1 IMAD.WIDE.U32 R4, R7, 0x20, R4 ;  /* 0x0000002007041825 */ /* 0x001fe200078e0004 */
        /* <DEDUP_REMOVED lines=15> */
.L_x_2138:
        /* <DEDUP_REMOVED lines=16> */
.L_x_8026:


//--------------------- .text._ZN10layer_norm13ln_bwd_kernelINS_13Kernel_traitsI13__nv_bfloat16S2_fS2_fjLj2048ELj1ELj1ELj4ELj16ENS_18Kernel_traits_baseILj2048ES2_S2_fS2_fjLj128EEEEELb0ELb0ELb0ELb1EEEvNS_9BwdParamsE --------------------------
	.section	.text._ZN10layer_norm13ln_bwd_kernelINS_13Kernel_traitsI13__nv_bfloat16S2_fS2_fjLj2048ELj1ELj1ELj4ELj16ENS_18Kernel_traits_baseILj2048ES2_S2_fS2_fjLj128EEEEELb0ELb0ELb0ELb1EEEvNS_9BwdParamsE,"ax",@progbits
	.align	128
        .global         _ZN10layer_norm13ln_bwd_kernelINS_13Kernel_traitsI13__nv_bfloat16S2_fS2_fjLj2048ELj1ELj1ELj4ELj16ENS_18Kernel_traits_baseILj2048ES2_S2_fS2_fjLj128EEEEELb0ELb0ELb0ELb1EEEvNS_9BwdParamsE
        .type           _ZN10layer_norm13ln_bwd_kernelINS_13Kernel_traitsI13__nv_bfloat16S2_fS2_fjLj2048ELj1ELj1ELj4ELj16ENS_18Kernel_traits_baseILj2048ES2_S2_fS2_fjLj128EEEEELb0ELb0ELb0ELb1EEEvNS_9BwdParamsE,@function
        .size           _ZN10layer_norm13ln_bwd_kernelINS_13Kernel_traitsI13__nv_bfloat16S2_fS2_fjLj2048ELj1ELj1ELj4ELj16ENS_18Kernel_traits_baseILj2048ES2_S2_fS2_fjLj128EEEEELb0ELb0ELb0ELb1EEEvNS_9BwdParamsE,(.L_x_8027 - _ZN10layer_norm13ln_bwd_kernelINS_13Kernel_traitsI13__nv_bfloat16S2_fS2_fjLj2048ELj1ELj1ELj4ELj16ENS_18Kernel_traits_baseILj2048ES2_S2_fS2_fjLj128EEEEELb0ELb0ELb0ELb1EEEvNS_9BwdParamsE)
        .other          _ZN10layer_norm13ln_bwd_kernelINS_13Kernel_traitsI13__nv_bfloat16S2_fS2_fjLj2048ELj1ELj1ELj4ELj16ENS_18Kernel_traits_baseILj2048ES2_S2_fS2_fjLj128EEEEELb0ELb0ELb0ELb1EEEvNS_9BwdParamsE,@"STO_CUDA_ENTRY STV_DEFAULT"
_ZN10layer_norm13ln_bwd_kernelINS_13Kernel_traitsI13__nv_bfloat16S2_fS2_fjLj2048ELj1ELj1ELj4ELj16ENS_18Kernel_traits_baseILj2048ES2_S2_fS2_fjLj128EEEEELb0ELb0ELb0ELb1EEEvNS_9BwdParamsE:
.text._ZN10layer_norm13ln_bwd_kernelINS_13Kernel_traitsI13__nv_bfloat16S2_fS2_fjLj2048ELj1ELj1ELj4ELj16ENS_18Kernel_traits_baseILj2048ES2_S2_fS2_fjLj128EEEEELb0ELb0ELb0ELb1EEEvNS_9BwdParamsE:
        /* <DEDUP_REMOVED lines=26> */
[----:B------:R-:W-:Y:S01]  /*01a0*/  CS2R R70, SRZ ;  /* 0x0000000000467805 */ /* 0x000fe2000001ff00 */
[----:B------:R-:W-:Y:S01]  /*01b0*/  HFMA2 R0, -RZ, RZ, 0, 0 ;  /* 0x00000000ff007431 */ /* 0x000fe200000001ff */
        /* <DEDUP_REMOVED lines=13> */
[----:B------:R-:W-:-:S04]  /*0290*/  UPLOP3.LUT UP1, UPT, UPT, UPT, UPT, 0x40, 0x4 ;  /* 0x000000000004789c */ /* 0x000fc80003f2e870 */
[----:B--2---:R-:W2:Y:S01]  /*02a0*/  LDG.E.128 R80, desc[UR6][R2.64] ;  /* 0x0000000602507981 */ /* 0x004ea2000c1e1d00 */
[----:B------:R-:W0:Y:S03]  /*02b0*/  LDCU UR12, c[0x0][0x388] ;  /* 0x00007100ff0c77ac */ /* 0x000e260008000800 */
[----:B------:R4:W5:Y:S01]  /*02c0*/  LDG.E.128 R84, desc[UR6][R2.64+0x800] ;  /* 0x0008000602547981 */ /* 0x000962000c1e1d00 */
[----:B-1----:R-:W-:Y:S01]  /*02d0*/  ISETP.NE.U32.AND P0, PT, R4, RZ, PT ;  /* 0x000000ff0400720c */ /* 0x002fe20003f05070 */
[----:B------:R-:W1:Y:S01]  /*02e0*/  LDCU UR13, c[0x0][0x400] ;  /* 0x00008000ff0d77ac */ /* 0x000e620008000800 */
[----:B------:R-:W-:Y:S02]  /*02f0*/  MOV R88, RZ ;  /* 0x000000ff00587202 */ /* 0x000fe40000000f00 */
[----:B------:R-:W-:Y:S02]  /*0300*/  ISETP.NE.AND.EX P0, PT, R5, RZ, PT, P0 ;  /* 0x000000ff0500720c */ /* 0x000fe40003f05300 */
[----:B------:R-:W-:-:S02]  /*0310*/  CS2R R4, SRZ ;  /* 0x0000000000047805 */ /* 0x000fc4000001ff00 */
[----:B------:R-:W-:Y:S01]  /*0320*/  MOV R89, UR8 ;  /* 0x0000000800597c02 */ /* 0x000fe20008000f00 */
[----:B------:R-:W0:Y:S01]  /*0330*/  LDCU.64 UR14, c[0x0][0x478] ;  /* 0x00008f00ff0e77ac */ /* 0x000e220008000a00 */
[----:B----4-:R-:W-:Y:S01]  /*0340*/  CS2R R2, SRZ ;  /* 0x0000000000027805 */ /* 0x010fe2000001ff00 */
[----:B------:R-:W4:Y:S01]  /*0350*/  LDCU.64 UR10, c[0x0][0x438] ;  /* 0x00008700ff0a77ac */ /* 0x000f220008000a00 */
[----:B--2---:R-:W-:Y:S02]  /*0360*/  PRMT R90, R80, 0x7632, R90 ;  /* 0x00007632505a7816 */ /* 0x004fe4000000005a */
[----:B------:R-:W-:Y:S02]  /*0370*/  PRMT R91, R81, 0x7632, R91 ;  /* 0x00007632515b7816 */ /* 0x000fe4000000005b */
[----:B------:R-:W-:Y:S02]  /*0380*/  PRMT R92, R82, 0x7632, R92 ;  /* 0x00007632525c7816 */ /* 0x000fe4000000005c */
[----:B------:R-:W-:-:S02]  /*0390*/  PRMT R93, R83, 0x7632, R93 ;  /* 0x00007632535d7816 */ /* 0x000fc4000000005d */
[----:B-----5:R-:W-:Y:S02]  /*03a0*/  PRMT R94, R84, 0x7632, R94 ;  /* 0x00007632545e7816 */ /* 0x020fe4000000005e */
[----:B------:R-:W-:Y:S02]  /*03b0*/  PRMT R95, R85, 0x7632, R95 ;  /* 0x00007632555f7816 */ /* 0x000fe4000000005f */
[----:B------:R-:W-:Y:S02]  /*03c0*/  PRMT R96, R86, 0x7632, R96 ;  /* 0x0000763256607816 */ /* 0x000fe40000000060 */
[----:B------:R-:W-:Y:S02]  /*03d0*/  PRMT R97, R87, 0x7632, R97 ;  /* 0x0000763257617816 */ /* 0x000fe40000000061 */
        /* <DEDUP_REMOVED lines=8> */
[----:B------:R-:W-:Y:S02]  /*0460*/  MOV R80, RZ ;  /* 0x000000ff00507202 */ /* 0x000fe40000000f00 */
[----:B------:R-:W-:Y:S02]  /*0470*/  SHF.L.U32 R90, R90, 0x10, RZ ;  /* 0x000000105a5a7819 */ /* 0x000fe400000006ff */
[----:B------:R-:W-:Y:S02]  /*0480*/  SHF.L.U32 R91, R91, 0x10, RZ ;  /* 0x000000105b5b7819 */ /* 0x000fe400000006ff */
[----:B------:R-:W-:Y:S02]  /*0490*/  SHF.L.U32 R92, R92, 0x10, RZ ;  /* 0x000000105c5c7819 */ /* 0x000fe400000006ff */
[----:B------:R-:W-:Y:S02]  /*04a0*/  SHF.L.U32 R93, R93, 0x10, RZ ;  /* 0x000000105d5d7819 */ /* 0x000fe400000006ff */
[----:B------:R-:W-:-:S02]  /*04b0*/  SHF.L.U32 R94, R94, 0x10, RZ ;  /* 0x000000105e5e7819 */ /* 0x000fc400000006ff */
[----:B------:R-:W-:Y:S02]  /*04c0*/  SHF.L.U32 R95, R95, 0x10, RZ ;  /* 0x000000105f5f7819 */ /* 0x000fe400000006ff */
[----:B------:R-:W-:Y:S02]  /*04d0*/  SHF.L.U32 R96, R96, 0x10, RZ ;  /* 0x0000001060607819 */ /* 0x000fe400000006ff */
[----:B01-34-:R-:W-:-:S07]  /*04e0*/  SHF.L.U32 R97, R97, 0x10, RZ ;  /* 0x0000001061617819 */ /* 0x01bfce00000006ff */
.L_x_2152:
[----:B------:R-:W0:Y:S01]  /*04f0*/  LDC.64 R60, c[0x0][0x3c0] ;  /* 0x0000f000ff3c7b82 */ /* 0x000e220000000a00 */
[----:B------:R-:W-:-:S05]  /*0500*/  IMAD R44, R89, UR12, RZ ;  /* 0x0000000c592c7c24 */ /* 0x000fca000f8e02ff */
[----:B------:R-:W-:Y:S02]  /*0510*/  SHF.R.S32.HI R45, RZ, 0x1f, R44 ;  /* 0x0000001fff2d7819 */ /* 0x000fe4000001142c */
[----:B------:R-:W1:Y:S02]  /*0520*/  @P0 LDC.64 R66, c[0x0][0x3e0] ;  /* 0x0000f800ff420b82 */ /* 0x000e640000000a00 */
[----:B------:R-:W-:-:S04]  /*0530*/  LEA.HI R102, R45, R44, RZ, 0x3 ;  /* 0x0000002c2d667211 */ /* 0x000fc800078f18ff */
[----:B------:R-:W-:Y:S02]  /*0540*/  LEA.HI.SX32 R102, R102, R73, 0x1d ;  /* 0x0000004966667211 */ /* 0x000fe400078feaff */
[----:B------:R-:W2:Y:S08]  /*0550*/  LDC.64 R64, c[0x0][0x428] ;  /* 0x00010a00ff407b82 */ /* 0x000eb00000000a00 */
[----:B------:R-:W3:Y:S01]  /*0560*/  LDC.64 R106, c[0x0][0x3a8] ;  /* 0x0000ea00ff6a7b82 */ /* 0x000ee20000000a00 */
[----:B0-----:R-:W-:-:S07]  /*0570*/  IMAD.WIDE R60, R89, 0x4, R60 ;  /* 0x00000004593c7825 */ /* 0x001fce00078e023c */
[----:B------:R-:W0:Y:S01]  /*0580*/  LDC.64 R104, c[0x0][0x3c8] ;  /* 0x0000f200ff687b82 */ /* 0x000e220000000a00 */
[----:B-1----:R-:W-:Y:S01]  /*0590*/  @P0 IMAD.WIDE R66, R89, 0x2, R66 ;  /* 0x0000000259420825 */ /* 0x002fe200078e0242 */
[C---:B------:R-:W-:Y:S01]  /*05a0*/  IADD3 R99, PT, PT, R102.reuse, 0x80, RZ ;  /* 0x0000008066637810 */ /* 0x040fe20007ffe0ff */
[----:B------:R-:W4:Y:S04]  /*05b0*/  LDG.E R110, desc[UR6][R60.64] ;  /* 0x000000063c6e7981 */ /* 0x000f28000c1e1900 */
[----:B------:R-:W4:Y:S01]  /*05c0*/  @P0 LDG.E.U16 R103, desc[UR6][R66.64] ;  /* 0x0000000642670981 */ /* 0x000f22000c1e1500 */
[----:B--2---:R-:W-:-:S06]  /*05d0*/  IMAD.WIDE.U32 R48, R102, 0x10, R64 ;  /* 0x0000001066307825 */ /* 0x004fcc00078e0040 */
[----:B------:R-:W2:Y:S01]  /*05e0*/  LDG.E.128 R48, desc[UR6][R48.64] ;  /* 0x0000000630307981 */ /* 0x000ea2000c1e1d00 */
[----:B---3--:R-:W-:-:S04]  /*05f0*/  IMAD.WIDE.U32 R108, R102, 0x20, R106 ;  /* 0x00000020666c7825 */ /* 0x008fc800078e006a */
[----:B------:R-:W-:Y:S01]  /*0600*/  IMAD.WIDE.U32 R106, R99, 0x20, R106 ;  /* 0x00000020636a7825 */ /* 0x000fe200078e006a */
[----:B------:R-:W3:Y:S03]  /*0610*/  LDG.E.128 R44, desc[UR6][R108.64] ;  /* 0x000000066c2c7981 */ /* 0x000ee6000c1e1d00 */
[----:B0-----:R-:W-:Y:S01]  /*0620*/  IMAD.WIDE R104, R89, 0x4, R104 ;  /* 0x0000000459687825 */ /* 0x001fe200078e0268 */
[----:B------:R4:W3:Y:S04]  /*0630*/  LDG.E.128 R52, desc[UR6][R108.64+0x10] ;  /* 0x000010066c347981 */ /* 0x0008e8000c1e1d00 */
[----:B------:R-:W3:Y:S04]  /*0640*/  LDG.E.128 R56, desc[UR6][R106.64] ;  /* 0x000000066a387981 */ /* 0x000ee8000c1e1d00 */
[----:B------:R-:W3:Y:S04]  /*0650*/  LDG.E R101, desc[UR6][R104.64] ;  /* 0x0000000668657981 */ /* 0x000ee8000c1e1900 */
[----:B------:R0:W3:Y:S01]  /*0660*/  LDG.E.128 R60, desc[UR6][R106.64+0x10] ;  /* 0x000010066a3c7981 */ /* 0x0000e2000c1e1d00 */
[----:B------:R-:W-:-:S06]  /*0670*/  IMAD.WIDE.U32 R64, R99, 0x10, R64 ;  /* 0x0000001063407825 */ /* 0x000fcc00078e0040 */
[----:B------:R-:W3:Y:S01]  /*0680*/  LDG.E.128 R64, desc[UR6][R64.64] ;  /* 0x0000000640407981 */ /* 0x000ee2000c1e1d00 */
[----:B------:R-:W-:-:S04]  /*0690*/  ISETP.NE.U32.AND P1, PT, RZ, UR10, PT ;  /* 0x0000000aff007c0c */ /* 0x000fc8000bf25070 */
[----:B------:R-:W-:-:S13]  /*06a0*/  ISETP.NE.AND.EX P1, PT, RZ, UR11, PT, P1 ;  /* 0x0000000bff007c0c */ /* 0x000fda000bf25310 */
[----:B------:R-:W1:Y:S01]  /*06b0*/  @P1 LDC.64 R116, c[0x0][0x438] ;  /* 0x00010e00ff741b82 */ /* 0x000e620000000a00 */
[----:B------:R-:W-:Y:S02]  /*06c0*/  ISETP.NE.AND P3, PT, RZ, UR9, PT ;  /* 0x00000009ff007c0c */ /* 0x000fe4000bf65270 */
[----:B------:R-:W-:-:S05]  /*06d0*/  MOV R100, 0x3f800000 ;  /* 0x3f80000000647802 */ /* 0x000fca0000000f00 */
[----:B------:R-:W0:Y:S01]  /*06e0*/  @P1 LDC.64 R124, c[0x0][0x438] ;  /* 0x00010e00ff7c1b82 */ /* 0x000e220000000a00 */
[----:B-1----:R-:W-:-:S05]  /*06f0*/  @P1 IMAD.WIDE.U32 R116, R99, 0x20, R116 ;  /* 0x0000002063741825 */ /* 0x002fca00078e0074 */
[----:B-----5:R-:W5:Y:S04]  /*0700*/  @P1 LDG.E.128 R28, desc[UR6][R116.64] ;  /* 0x00000006741c1981 */ /* 0x020f68000c1e1d00 */
[----:B------:R1:W5:Y:S01]  /*0710*/  @P1 LDG.E.128 R32, desc[UR6][R116.64+0x10] ;  /* 0x0000100674201981 */ /* 0x000362000c1e1d00 */
[----:B0-----:R-:W-:-:S05]  /*0720*/  @P1 IMAD.WIDE.U32 R124, R102, 0x20, R124 ;  /* 0x00000020667c1825 */ /* 0x001fca00078e007c */
[----:B------:R-:W5:Y:S04]  /*0730*/  @P1 LDG.E.128 R20, desc[UR6][R124.64] ;  /* 0x000000067c141981 */ /* 0x000f68000c1e1d00 */
[----:B------:R0:W5:Y:S01]  /*0740*/  @P1 LDG.E.128 R24, desc[UR6][R124.64+0x10] ;  /* 0x000010067c181981 */ /* 0x000162000c1e1d00 */
[----:B----4-:R-:W-:Y:S02]  /*0750*/  FSEL R109, R110, RZ, !P3 ;  /* 0x000000ff6e6d7208 */ /* 0x010fe40005800000 */
[----:B------:R-:W-:Y:S02]  /*0760*/  @P0 SHF.L.U32 R100, R103, 0x10, RZ ;  /* 0x0000001067640819 */ /* 0x000fe400000006ff */
[C---:B--2---:R-:W-:Y:S02]  /*0770*/  PRMT R103, R48.reuse, 0x7632, R103 ;  /* 0x0000763230677816 */ /* 0x044fe40000000067 */
[----:B------:R-:W-:-:S02]  /*0780*/  SHF.L.U32 R107, R48, 0x10, RZ ;  /* 0x00000010306b7819 */ /* 0x000fc400000006ff */
[----:B------:R-:W-:Y:S01]  /*0790*/  SHF.L.U32 R103, R103, 0x10, RZ ;  /* 0x0000001067677819 */ /* 0x000fe200000006ff */
[----:B---3--:R-:W-:Y:S02]  /*07a0*/  FADD.FTZ R120, -R109, R46 ;  /* 0x0000002e6d787221 */ /* 0x008fe40000010100 */
[----:B-1----:R-:W-:Y:S01]  /*07b0*/  FMUL.FTZ R116, R98, R107 ;  /* 0x0000006b62747220 */ /* 0x002fe20000410000 */
[----:B------:R-:W-:Y:S01]  /*07c0*/  PRMT R105, R49, 0x7632, R105 ;  /* 0x0000763231697816 */ /* 0x000fe20000000069 */
[----:B------:R-:W-:Y:S01]  /*07d0*/  FADD.FTZ R112, -R109, R52 ;  /* 0x000000346d707221 */ /* 0x000fe20000010100 */
[----:B------:R-:W-:Y:S02]  /*07e0*/  SHF.L.U32 R114, R49, 0x10, RZ ;  /* 0x0000001031727819 */ /* 0x000fe400000006ff */
[C---:B------:R-:W-:Y:S02]  /*07f0*/  PRMT R106, R50.reuse, 0x7632, R106 ;  /* 0x00007632326a7816 */ /* 0x040fe4000000006a */
[----:B------:R-:W-:-:S02]  /*0800*/  SHF.L.U32 R111, R50, 0x10, RZ ;  /* 0x00000010326f7819 */ /* 0x000fc400000006ff */
[----:B------:R-:W-:Y:S01]  /*0810*/  PRMT R49, R51, 0x7632, R49 ;  /* 0x0000763233317816 */ /* 0x000fe20000000031 */
[----:B------:R-:W-:Y:S01]  /*0820*/  FMUL.FTZ R120, R101, R120 ;  /* 0x0000007865787220 */ /* 0x000fe20000410000 */
[----:B------:R-:W-:Y:S01]  /*0830*/  SHF.L.U32 R50, R51, 0x10, RZ ;  /* 0x0000001033327819 */ /* 0x000fe200000006ff */
[----:B------:R-:W-:Y:S01]  /*0840*/  FADD.FTZ R51, -R109, R59 ;  /* 0x0000003b6d337221 */ /* 0x000fe20000010100 */
[----:B------:R-:W-:Y:S01]  /*0850*/  FMUL.FTZ R113, R101, R112 ;  /* 0x0000007065717220 */ /* 0x000fe20000410000 */
[----:B------:R-:W-:Y:S01]  /*0860*/  FMUL.FTZ R112, R90, R103 ;  /* 0x000000675a707220 */ /* 0x000fe20000410000 */
[----:B------:R-:W-:Y:S01]  /*0870*/  FADD.FTZ R59, RZ, R116 ;  /* 0x00000074ff3b7221 */ /* 0x000fe20000010000 */
[----:B------:R-:W-:Y:S01]  /*0880*/  FADD.FTZ R110, -R109, R44 ;  /* 0x0000002c6d6e7221 */ /* 0x000fe20000010100 */
[----:B------:R-:W-:Y:S01]  /*0890*/  SHF.L.U32 R105, R105, 0x10, RZ ;  /* 0x0000001069697819 */ /* 0x000fe200000006ff */
[----:B------:R-:W-:Y:S01]  /*08a0*/  FADD.FTZ R76, R114, R76 ;  /* 0x0000004c724c7221 */ /* 0x000fe20000010000 */
[-C--:B------:R-:W-:Y:S01]  /*08b0*/  FFMA.FTZ R77, R120, R114.reuse, R77 ;  /* 0x00000072784d7223 */ /* 0x080fe2000001004d */
[----:B------:R-:W-:Y:S01]  /*08c0*/  FMUL.FTZ R114, R81, R114 ;  /* 0x0000007251727220 */ /* 0x000fe20000410000 */
[----:B------:R-:W-:Y:S01]  /*08d0*/  FADD.FTZ R59, R112, R59 ;  /* 0x0000003b703b7221 */ /* 0x000fe20000010000 */
[----:B------:R-:W-:Y:S01]  /*08e0*/  FADD.FTZ R108, -R109, R53 ;  /* 0x000000356d6c7221 */ /* 0x000fe20000010100 */
[----:B------:R-:W-:Y:S01]  /*08f0*/  FMUL.FTZ R53, R101, R110 ;  /* 0x0000006e65357220 */ /* 0x000fe20000410000 */
[----:B------:R-:W-:Y:S01]  /*0900*/  FADD.FTZ R52, -R109, R55 ;  /* 0x000000376d347221 */ /* 0x000fe20000010100 */
[----:B------:R-:W-:Y:S01]  /*0910*/  FMUL.FTZ R110, R91, R105 ;  /* 0x000000695b6e7220 */ /* 0x000fe20000410000 */
[----:B------:R-:W-:Y:S01]  /*0920*/  FADD.FTZ R59, R114, R59 ;  /* 0x0000003b723b7221 */ /* 0x000fe20000010000 */
        /* <DEDUP_REMOVED lines=10> */
[----:B------:R-:W-:Y:S01]  /*09d0*/  FADD.FTZ R80, R107, R80 ;  /* 0x000000506b507221 */ /* 0x000fe20000010000 */
[----:B------:R-:W-:Y:S01]  /*09e0*/  FFMA.FTZ R88, R53, R107, R88 ;  /* 0x0000006b35587223 */ /* 0x000fe20000010058 */
[----:B------:R-:W-:Y:S01]  /*09f0*/  SHF.L.U32 R57, R106, 0x10, RZ ;  /* 0x000000106a397819 */ /* 0x000fe200000006ff */
[----:B------:R-:W-:Y:S01]  /*0a00*/  FADD.FTZ R13, R111, R13 ;  /* 0x0000000d6f0d7221 */ /* 0x000fe20000010000 */
[-C--:B------:R-:W-:Y:S01]  /*0a10*/  FFMA.FTZ R0, R113, R111.reuse, R0 ;  /* 0x0000006f71007223 */ /* 0x080fe20000010000 */
[C---:B------:R-:W-:Y:S01]  /*0a20*/  FMUL.FTZ R109, R101.reuse, R108 ;  /* 0x0000006c656d7220 */ /* 0x040fe20000410000 */
[C---:B------:R-:W-:Y:S01]  /*0a30*/  FMUL.FTZ R107, R101.reuse, R52 ;  /* 0x00000034656b7220 */ /* 0x040fe20000410000 */
[----:B------:R-:W-:Y:S01]  /*0a40*/  FMUL.FTZ R111, R82, R111 ;  /* 0x0000006f526f7220 */ /* 0x000fe20000410000 */
[----:B------:R-:W-:Y:S01]  /*0a50*/  FADD.FTZ R52, R110, R59 ;  /* 0x0000003b6e347221 */ /* 0x000fe20000010000 */
[C---:B------:R-:W-:Y:S01]  /*0a60*/  FMUL.FTZ R118, R101.reuse, R118 ;  /* 0x0000007665767220 */ /* 0x040fe20000410000 */
[----:B------:R-:W-:Y:S01]  /*0a70*/  FMUL.FTZ R108, R101, R54 ;  /* 0x00000036656c7220 */ /* 0x000fe20000410000 */
[----:B------:R-:W-:Y:S01]  /*0a80*/  FADD.FTZ R14, R57, R14 ;  /* 0x0000000e390e7221 */ /* 0x000fe20000010000 */
[-C--:B------:R-:W-:Y:S01]  /*0a90*/  FFMA.FTZ R2, R109, R57.reuse, R2 ;  /* 0x000000396d027223 */ /* 0x080fe20000010002 */
[----:B------:R-:W-:Y:S01]  /*0aa0*/  FMUL.FTZ R106, R92, R57 ;  /* 0x000000395c6a7220 */ /* 0x000fe20000410000 */
[----:B------:R-:W-:Y:S01]  /*0ab0*/  FADD.FTZ R57, R111, R52 ;  /* 0x000000346f397221 */ /* 0x000fe20000010000 */
[----:B------:R-:W-:Y:S01]  /*0ac0*/  FFMA.FTZ R75, R118, R105, R75 ;  /* 0x00000069764b7223 */ /* 0x000fe2000001004b */
[----:B------:R-:W-:Y:S01]  /*0ad0*/  FADD.FTZ R74, R105, R74 ;  /* 0x0000004a694a7221 */ /* 0x000fe20000010000 */
[----:B------:R-:W-:Y:S01]  /*0ae0*/  FMUL.FTZ R122, R101, R122 ;  /* 0x0000007a657a7220 */ /* 0x000fe20000410000 */
[----:B------:R-:W-:Y:S01]  /*0af0*/  SHF.L.U32 R49, R49, 0x10, RZ ;  /* 0x0000001031317819 */ /* 0x000fe200000006ff */
[----:B------:R-:W-:Y:S01]  /*0b00*/  FADD.FTZ R15, R50, R15 ;  /* 0x0000000f320f7221 */ /* 0x000fe20000010000 */
[-C--:B------:R-:W-:Y:S01]  /*0b10*/  FFMA.FTZ R3, R108, R50.reuse, R3 ;  /* 0x000000326c037223 */ /* 0x080fe20000010003 */
[----:B------:R-:W-:Y:S01]  /*0b20*/  FMUL.FTZ R105, R83, R50 ;  /* 0x0000003253697220 */ /* 0x000fe20000410000 */
[----:B------:R-:W-:Y:S01]  /*0b30*/  FADD.FTZ R50, R106, R57 ;  /* 0x000000396a327221 */ /* 0x000fe20000010000 */
[----:B------:R-:W-:Y:S01]  /*0b40*/  PRMT R56, R64, 0x7632, R56 ;  /* 0x0000763240387816 */ /* 0x000fe20000000038 */
[----:B------:R-:W-:Y:S01]  /*0b50*/  FFMA.FTZ R79, R122, R103, R79 ;  /* 0x000000677a4f7223 */ /* 0x000fe2000001004f */
[----:B------:R-:W-:Y:S01]  /*0b60*/  SHF.L.U32 R46, R64, 0x10, RZ ;  /* 0x00000010402e7819 */ /* 0x000fe200000006ff */
[----:B------:R-:W-:Y:S01]  /*0b70*/  FADD.FTZ R78, R103, R78 ;  /* 0x0000004e674e7221 */ /* 0x000fe20000010000 */
[----:B------:R-:W-:Y:S01]  /*0b80*/  FFMA.FTZ R57, R53, R116, RZ ;  /* 0x0000007435397223 */ /* 0x000fe200000100ff */
[-C--:B------:R-:W-:Y:S01]  /*0b90*/  FMUL.FTZ R103, R93, R49.reuse ;  /* 0x000000315d677220 */ /* 0x080fe20000410000 */
[----:B------:R-:W-:Y:S01]  /*0ba0*/  FADD.FTZ R50, R105, R50 ;  /* 0x0000003269327221 */ /* 0x000fe20000010000 */
[----:B------:R-:W-:Y:S01]  /*0bb0*/  FADD.FTZ R16, R49, R16 ;  /* 0x0000001031107221 */ /* 0x000fe20000010000 */
[----:B------:R-:W-:Y:S01]  /*0bc0*/  FFMA.FTZ R4, R107, R49, R4 ;  /* 0x000000316b047223 */ /* 0x000fe20000010004 */
[----:B------:R-:W-:Y:S01]  /*0bd0*/  SHF.L.U32 R49, R56, 0x10, RZ ;  /* 0x0000001038317819 */ /* 0x000fe200000006ff */
[----:B------:R-:W-:Y:S01]  /*0be0*/  FFMA.FTZ R57, R122, R112, R57 ;  /* 0x000000707a397223 */ /* 0x000fe20000010039 */
[----:B------:R-:W-:Y:S01]  /*0bf0*/  FMUL.FTZ R52, R84, R46 ;  /* 0x0000002e54347220 */ /* 0x000fe20000410000 */
[----:B------:R-:W-:Y:S01]  /*0c00*/  FADD.FTZ R59, R103, R50 ;  /* 0x00000032673b7221 */ /* 0x000fe20000010000 */
[C---:B------:R-:W-:Y:S01]  /*0c10*/  PRMT R55, R65.reuse, 0x7632, R55 ;  /* 0x0000763241377816 */ /* 0x040fe20000000037 */
[----:B------:R-:W-:Y:S01]  /*0c20*/  FFMA.FTZ R57, R120, R114, R57 ;  /* 0x0000007278397223 */ /* 0x000fe20000010039 */
[----:B------:R-:W-:Y:S01]  /*0c30*/  SHF.L.U32 R48, R65, 0x10, RZ ;  /* 0x0000001041307819 */ /* 0x000fe200000006ff */
[----:B------:R-:W-:Y:S01]  /*0c40*/  FMUL.FTZ R54, R94, R49 ;  /* 0x000000315e367220 */ /* 0x000fe20000410000 */
[----:B------:R-:W-:Y:S01]  /*0c50*/  FADD.FTZ R59, R52, R59 ;  /* 0x0000003b343b7221 */ /* 0x000fe20000010000 */
[----:B------:R-:W-:Y:S01]  /*0c60*/  SHF.L.U32 R50, R55, 0x10, RZ ;  /* 0x0000001037327819 */ /* 0x000fe200000006ff */
[----:B------:R-:W-:Y:S01]  /*0c70*/  FFMA.FTZ R56, R118, R110, R57 ;  /* 0x0000006e76387223 */ /* 0x000fe20000010039 */
[----:B------:R-:W-:Y:S01]  /*0c80*/  FMUL.FTZ R55, R85, R48 ;  /* 0x0000003055377220 */ /* 0x000fe20000410000 */
[----:B------:R-:W-:Y:S01]  /*0c90*/  FADD.FTZ R62, R59, R54 ;  /* 0x000000363b3e7221 */ /* 0x000fe20000010000 */
[C---:B------:R-:W-:Y:S01]  /*0ca0*/  PRMT R117, R66.reuse, 0x7632, R117 ;  /* 0x0000763242757816 */ /* 0x040fe20000000075 */
[----:B------:R-:W-:Y:S01]  /*0cb0*/  FFMA.FTZ R58, R113, R111, R56 ;  /* 0x0000006f713a7223 */ /* 0x000fe20000010038 */
[----:B------:R-:W-:Y:S01]  /*0cc0*/  SHF.L.U32 R115, R66, 0x10, RZ ;  /* 0x0000001042737819 */ /* 0x000fe200000006ff */
[----:B------:R-:W-:Y:S01]  /*0cd0*/  FADD.FTZ R57, R62, R55 ;  /* 0x000000373e397221 */ /* 0x000fe20000010000 */
[----:B------:R-:W-:Y:S01]  /*0ce0*/  FMUL.FTZ R56, R95, R50 ;  /* 0x000000325f387220 */ /* 0x000fe20000410000 */
[----:B------:R-:W-:Y:S01]  /*0cf0*/  SHF.L.U32 R117, R117, 0x10, RZ ;  /* 0x0000001075757819 */ /* 0x000fe200000006ff */
[----:B------:R-:W-:-:S02]  /*0d00*/  FFMA.FTZ R59, R109, R106, R58 ;  /* 0x0000006a6d3b7223 */ /* 0x000fc4000001003a */
[----:B------:R-:W-:Y:S01]  /*0d10*/  FADD.FTZ R64, R57, R56 ;  /* 0x0000003839407221 */ /* 0x000fe20000010000 */
[----:B------:R-:W-:Y:S01]  /*0d20*/  FMUL.FTZ R57, R86, R115 ;  /* 0x0000007356397220 */ /* 0x000fe20000410000 */
[C---:B------:R-:W-:Y:S01]  /*0d30*/  PRMT R60, R67.reuse, 0x7632, R60 ;  /* 0x00007632433c7816 */ /* 0x040fe2000000003c */
[----:B------:R-:W-:Y:S01]  /*0d40*/  FFMA.FTZ R62, R108, R105, R59 ;  /* 0x000000696c3e7223 */ /* 0x000fe2000001003b */
[----:B0-----:R-:W-:Y:S01]  /*0d50*/  SHF.L.U32 R124, R67, 0x10, RZ ;  /* 0x00000010437c7819 */ /* 0x001fe200000006ff */
[----:B------:R-:W-:Y:S01]  /*0d60*/  FADD.FTZ R64, R64, R57 ;  /* 0x0000003940407221 */ /* 0x000fe20000010000 */
[----:B------:R-:W-:Y:S01]  /*0d70*/  FMUL.FTZ R59, R96, R117 ;  /* 0x00000075603b7220 */ /* 0x000fe20000410000 */
[----:B------:R-:W-:Y:S01]  /*0d80*/  FMUL.FTZ R58, R101, R119 ;  /* 0x00000077653a7220 */ /* 0x000fe20000410000 */
        /* <DEDUP_REMOVED lines=8> */
[----:B------:R-:W-:-:S02]  /*0e10*/  FMUL.FTZ R64, R101, R121 ;  /* 0x0000007965407220 */ /* 0x000fc40000410000 */
[----:B------:R-:W-:Y:S01]  /*0e20*/  FADD.FTZ R121, R63, R62 ;  /* 0x0000003e3f797221 */ /* 0x000fe20000010000 */
[----:B------:R-:W-:Y:S01]  /*0e30*/  FFMA.FTZ R65, R61, R54, R66 ;  /* 0x000000363d417223 */ /* 0x000fe20000010042 */
[----:B------:R-:W-:-:S03]  /*0e40*/  FMUL.FTZ R63, R101, R51 ;  /* 0x00000033653f7220 */ /* 0x000fc60000410000 */
[----:B------:R-:W-:Y:S01]  /*0e50*/  FFMA.FTZ R65, R64, R55, R65 ;  /* 0x0000003740417223 */ /* 0x000fe20000010041 */
[----:B------:R-:W0:Y:S01]  /*0e60*/  SHFL.DOWN PT, R51, R121, 0x10, 0x1f ;  /* 0x0a001f0079337f89 */ /* 0x000e2200000e0000 */
[----:B------:R-:W-:Y:S02]  /*0e70*/  FMUL.FTZ R66, R101, R44 ;  /* 0x0000002c65427220 */ /* 0x000fe40000410000 */
[----:B------:R-:W-:Y:S01]  /*0e80*/  FFMA.FTZ R67, R63, R56, R65 ;  /* 0x000000383f437223 */ /* 0x000fe20000010041 */
[----:B------:R-:W-:-:S03]  /*0e90*/  FMUL.FTZ R65, R101, R104 ;  /* 0x0000006865417220 */ /* 0x000fc60000410000 */
[----:B------:R-:W-:Y:S01]  /*0ea0*/  FFMA.FTZ R44, R66, R57, R67 ;  /* 0x00000039422c7223 */ /* 0x000fe20000010043 */
[----:B------:R-:W-:-:S03]  /*0eb0*/  FMUL.FTZ R104, R101, R45 ;  /* 0x0000002d65687220 */ /* 0x000fc60000410000 */
[----:B------:R-:W-:Y:S01]  /*0ec0*/  FFMA.FTZ R45, R65, R59, R44 ;  /* 0x0000003b412d7223 */ /* 0x000fe2000001002c */
[----:B------:R-:W-:-:S03]  /*0ed0*/  FMUL.FTZ R67, R101, R47 ;  /* 0x0000002f65437220 */ /* 0x000fc60000410000 */
[----:B------:R-:W-:-:S04]  /*0ee0*/  FFMA.FTZ R44, R104, R60, R45 ;  /* 0x0000003c682c7223 */ /* 0x000fc8000001002d */
[----:B------:R-:W-:Y:S01]  /*0ef0*/  FFMA.FTZ R44, R67, R62, R44 ;  /* 0x0000003e432c7223 */ /* 0x000fe2000001002c */
[----:B0-----:R-:W-:-:S04]  /*0f00*/  FADD.FTZ R51, R121, R51 ;  /* 0x0000003379337221 */ /* 0x001fc80000010000 */
        /* <DEDUP_REMOVED lines=12> */
[----:B------:R-:W0:Y:S01]  /*0fd0*/  SHFL.DOWN PT, R44, R123, 0x2, 0x1f ;  /* 0x08401f007b2c7f89 */ /* 0x000e2200000e0000 */
[----:B------:R-:W-:Y:S01]  /*0fe0*/  LOP3.LUT P2, RZ, R73, 0x1f, RZ, 0xc0, !PT ;  /* 0x0000001f49ff7812 */ /* 0x000fe2000784c0ff */
[----:B0-----:R-:W-:Y:S02]  /*0ff0*/  FADD.FTZ R51, R123, R44 ;  /* 0x0000002c7b337221 */ /* 0x001fe40000010000 */
[----:B------:R-:W0:Y:S04]  /*1000*/  SHFL.DOWN PT, R44, R125, 0x1, 0x1f ;  /* 0x08201f007d2c7f89 */ /* 0x000e2800000e0000 */
[----:B------:R-:W1:Y:S01]  /*1010*/  SHFL.DOWN PT, R45, R51, 0x1, 0x1f ;  /* 0x08201f00332d7f89 */ /* 0x000e6200000e0000 */
[----:B------:R-:W-:Y:S01]  /*1020*/  BSSY.RECONVERGENT B0, `(.L_x_2140) ;  /* 0x000000d000007945 */ /* 0x000fe20003800200 */
[----:B0-----:R-:W-:Y:S01]  /*1030*/  FADD.FTZ R44, R125, R44 ;  /* 0x0000002c7d2c7221 */ /* 0x001fe20000010000 */
[----:B-1----:R-:W-:-:S03]  /*1040*/  FADD.FTZ R45, R51, R45 ;  /* 0x0000002d332d7221 */ /* 0x002fc60000010000 */
        /* <DEDUP_REMOVED lines=10> */
.L_x_2141:
[----:B------:R-:W-:Y:S05]  /*10f0*/  BSYNC.RECONVERGENT B0 ;  /* 0x0000000000007941 */ /* 0x000fea0003800200 */
.L_x_2140:
[----:B------:R-:W1:Y:S08]  /*1100*/  S2UR UR5, SR_CgaCtaId ;  /* 0x00000000000579c3 */ /* 0x000e700000008800 */
[----:B------:R-:W-:Y:S01]  /*1110*/  BAR.SYNC.DEFER_BLOCKING 0x0 ;  /* 0x0000000000007b1d */ /* 0x000fe20000010000 */
[----:B------:R-:W-:Y:S01]  /*1120*/  FADD.FTZ R17, R46, R17 ;  /* 0x000000112e117221 */ /* 0x000fe20000010000 */
[----:B------:R-:W-:Y:S01]  /*1130*/  FFMA.FTZ R5, R58, R46, R5 ;  /* 0x0000002e3a057223 */ /* 0x000fe20000010005 */
[----:B------:R-:W-:Y:S01]  /*1140*/  FFMA.FTZ R6, R61, R49, R6 ;  /* 0x000000313d067223 */ /* 0x000fe20000010006 */
[----:B------:R-:W-:Y:S01]  /*1150*/  FADD.FTZ R18, R49, R18 ;  /* 0x0000001231127221 */ /* 0x000fe20000010000 */
[----:B------:R-:W-:Y:S01]  /*1160*/  FADD.FTZ R19, R48, R19 ;  /* 0x0000001330137221 */ /* 0x000fe20000010000 */
[----:B------:R-:W-:Y:S01]  /*1170*/  UMOV UR4, 0x400 ;  /* 0x0000040000047882 */ /* 0x000fe20000000000 */
[----:B------:R-:W-:Y:S01]  /*1180*/  FFMA.FTZ R7, R64, R48, R7 ;  /* 0x0000003040077223 */ /* 0x000fe20000010007 */
[----:B------:R-:W-:Y:S01]  /*1190*/  FFMA.FTZ R8, R63, R50, R8 ;  /* 0x000000323f087223 */ /* 0x000fe20000010008 */
[----:B------:R-:W-:Y:S01]  /*11a0*/  FADD.FTZ R68, R50, R68 ;  /* 0x0000004432447221 */ /* 0x000fe20000010000 */
[----:B------:R-:W-:Y:S01]  /*11b0*/  FADD.FTZ R69, R115, R69 ;  /* 0x0000004573457221 */ /* 0x000fe20000010000 */
[----:B------:R-:W-:Y:S01]  /*11c0*/  FFMA.FTZ R9, R66, R115, R9 ;  /* 0x0000007342097223 */ /* 0x000fe20000010009 */
[----:B------:R-:W-:Y:S01]  /*11d0*/  FFMA.FTZ R10, R65, R117, R10 ;  /* 0x00000075410a7223 */ /* 0x000fe2000001000a */
[----:B------:R-:W-:Y:S01]  /*11e0*/  FADD.FTZ R70, R117, R70 ;  /* 0x0000004675467221 */ /* 0x000fe20000010000 */
[----:B------:R-:W-:Y:S01]  /*11f0*/  FADD.FTZ R71, R124, R71 ;  /* 0x000000477c477221 */ /* 0x000fe20000010000 */
[----:B------:R-:W-:Y:S01]  /*1200*/  FFMA.FTZ R11, R104, R124, R11 ;  /* 0x0000007c680b7223 */ /* 0x000fe2000001000b */
[----:B------:R-:W-:Y:S01]  /*1210*/  FFMA.FTZ R12, R67, R119, R12 ;  /* 0x00000077430c7223 */ /* 0x000fe2000001000c */
[----:B------:R-:W-:Y:S01]  /*1220*/  FADD.FTZ R72, R119, R72 ;  /* 0x0000004877487221 */ /* 0x000fe20000010000 */
[----:B-1----:R-:W-:-:S04]  /*1230*/  ULEA UR4, UR5, UR4, 0x18 ;  /* 0x0000000405047291 */ /* 0x002fc8000f8ec0ff */
[----:B------:R-:W-:Y:S02]  /*1240*/  UIADD3 UR5, UPT, UPT, UR4, 0x2020, URZ ;  /* 0x0000202004057890 */ /* 0x000fe4000fffe0ff */
[----:B------:R-:W-:-:S09]  /*1250*/  @!UP1 UIADD3 UR5, UPT, UPT, UR4, 0x2000, URZ ;  /* 0x0000200004059890 */ /* 0x000fd2000fffe0ff */
[----:B0-----:R-:W0:Y:S01]  /*1260*/  LDS.128 R44, [UR5] ;  /* 0x00000005ff2c7984 */ /* 0x001e220008000c00 */
[----:B------:R-:W-:Y:S02]  /*1270*/  UIADD3 UR5, UPT, UPT, UR4, 0x2030, URZ ;  /* 0x0000203004057890 */ /* 0x000fe4000fffe0ff */
[----:B------:R-:W-:Y:S01]  /*1280*/  @!UP1 UIADD3 UR5, UPT, UPT, UR4, 0x2010, URZ ;  /* 0x0000201004059890 */ /* 0x000fe2000fffe0ff */
[----:B0-----:R-:W-:Y:S01]  /*1290*/  FADD.FTZ R49, RZ, R44 ;  /* 0x0000002cff317221 */ /* 0x001fe20000010000 */
[----:B------:R-:W-:-:S03]  /*12a0*/  FADD.FTZ R44, RZ, R45 ;  /* 0x0000002dff2c7221 */ /* 0x000fc60000010000 */
[----:B------:R-:W-:Y:S01]  /*12b0*/  FADD.FTZ R121, R46, R49 ;  /* 0x000000312e797221 */ /* 0x000fe20000010000 */
[----:B------:R-:W-:-:S03]  /*12c0*/  FADD.FTZ R44, R47, R44 ;  /* 0x0000002c2f2c7221 */ /* 0x000fc60000010000 */
[----:B------:R-:W0:Y:S02]  /*12d0*/  LDS.128 R48, [UR5] ;  /* 0x00000005ff307984 */ /* 0x000e240008000c00 */
[----:B0-----:R-:W-:Y:S01]  /*12e0*/  FADD.FTZ R121, R121, R48 ;  /* 0x0000003079797221 */ /* 0x001fe20000010000 */
[----:B------:R-:W-:-:S03]  /*12f0*/  FADD.FTZ R44, R44, R49 ;  /* 0x000000312c2c7221 */ /* 0x000fc60000010000 */
        /* <DEDUP_REMOVED lines=25> */
[C---:B-----5:R-:W-:Y:S01]  /*1490*/  FFMA.FTZ R53, R101.reuse, R53, R20 ;  /* 0x0000003565357223 */ /* 0x060fe20000010014 */
[C---:B------:R-:W-:Y:S01]  /*14a0*/  FFMA.FTZ R47, R101.reuse, R47, R22 ;  /* 0x0000002f652f7223 */ /* 0x040fe20000010016 */
[C---:B------:R-:W-:Y:S01]  /*14b0*/  FFMA.FTZ R49, R101.reuse, R110, R23 ;  /* 0x0000006e65317223 */ /* 0x040fe20000010017 */
[C---:B------:R-:W-:Y:S01]  /*14c0*/  FFMA.FTZ R45, R101.reuse, R112, R21 ;  /* 0x00000070652d7223 */ /* 0x040fe20000010015 */
        /* <DEDUP_REMOVED lines=12> */
[----:B------:R-:W-:-:S02]  /*1590*/  F2FP.BF16.F32.PACK_AB R45, R53, R48 ;  /* 0x00000030352d723e */ /* 0x000fc400000010ff */
[----:B------:R-:W-:Y:S02]  /*15a0*/  F2FP.BF16.F32.PACK_AB R47, R106, R47 ;  /* 0x0000002f6a2f723e */ /* 0x000fe400000010ff */
[----:B------:R-:W-:Y:S02]  /*15b0*/  F2FP.BF16.F32.PACK_AB R46, R103, R46 ;  /* 0x0000002e672e723e */ /* 0x000fe400000010ff */
[----:B------:R-:W-:Y:S01]  /*15c0*/  F2FP.BF16.F32.PACK_AB R44, R49, R44 ;  /* 0x0000002c312c723e */ /* 0x000fe200000010ff */
[----:B------:R-:W-:Y:S06]  /*15d0*/  BRA `(.L_x_2144) ;  /* 0x0000000000907947 */ /* 0x000fec0003800000 */
.L_x_2143:
        /* <DEDUP_REMOVED lines=35> */
[----:B------:R-:W-:-:S07]  /*1810*/  F2FP.BF16.F32.PACK_AB R44, R49, R44 ;  /* 0x0000002c312c723e */ /* 0x000fce00000010ff */
.L_x_2144:
[----:B------:R-:W-:Y:S01]  /*1820*/  ISETP.NE.U32.AND P1, PT, RZ, UR14, PT ;  /* 0x0000000eff007c0c */ /* 0x000fe2000bf25070 */
[----:B------:R-:W0:Y:S03]  /*1830*/  LDC.64 R48, c[0x0][0x468] ;  /* 0x00011a00ff307b82 */ /* 0x000e260000000a00 */
[----:B------:R-:W-:-:S13]  /*1840*/  ISETP.NE.AND.EX P1, PT, RZ, UR15, PT, P1 ;  /* 0x0000000fff007c0c */ /* 0x000fda000bf25310 */
[----:B------:R-:W1:Y:S02]  /*1850*/  @P1 LDC.64 R106, c[0x0][0x478] ;  /* 0x00011e00ff6a1b82 */ /* 0x000e640000000a00 */
[----:B-1----:R-:W-:-:S04]  /*1860*/  @P1 IMAD.WIDE.U32 R106, R102, 0x20, R106 ;  /* 0x00000020666a1825 */ /* 0x002fc800078e006a */
[----:B0-----:R-:W-:Y:S01]  /*1870*/  IMAD.WIDE.U32 R102, R102, 0x10, R48 ;  /* 0x0000001066667825 */ /* 0x001fe200078e0030 */
[----:B------:R0:W-:Y:S04]  /*1880*/  @P1 STG.E.128 desc[UR6][R106.64], R36 ;  /* 0x000000246a001986 */ /* 0x0001e8000c101d06 */
[----:B------:R0:W-:Y:S04]  /*1890*/  @P1 STG.E.128 desc[UR6][R106.64+0x10], R40 ;  /* 0x000010286a001986 */ /* 0x0001e8000c101d06 */
[----:B------:R0:W-:Y:S01]  /*18a0*/  STG.E.128 desc[UR6][R102.64], R44 ;  /* 0x0000002c66007986 */ /* 0x0001e2000c101d06 */
        /* <DEDUP_REMOVED lines=17> */
[C---:B------:R-:W-:Y:S01]  /*19c0*/  FFMA.FTZ R36, R101.reuse, R37, R28 ;  /* 0x0000002565247223 */ /* 0x040fe2000001001c */
        /* <DEDUP_REMOVED lines=20> */
.L_x_2145:
        /* <DEDUP_REMOVED lines=36> */
.L_x_2146:
[----:B------:R-:W0:Y:S01]  /*1d50*/  @P1 LDC.64 R50, c[0x0][0x478] ;  /* 0x00011e00ff321b82 */ /* 0x000e220000000a00 */
[----:B------:R-:W-:-:S04]  /*1d60*/  IMAD.WIDE.U32 R48, R99, 0x10, R48 ;  /* 0x0000001063307825 */ /* 0x000fc800078e0030 */
[----:B0-----:R-:W-:-:S05]  /*1d70*/  @P1 IMAD.WIDE.U32 R50, R99, 0x20, R50 ;  /* 0x0000002063321825 */ /* 0x001fca00078e0032 */
[----:B------:R0:W-:Y:S04]  /*1d80*/  @P1 STG.E.128 desc[UR6][R50.64], R36 ;  /* 0x0000002432001986 */ /* 0x0001e8000c101d06 */
[----:B------:R0:W-:Y:S04]  /*1d90*/  @P1 STG.E.128 desc[UR6][R50.64+0x10], R40 ;  /* 0x0000102832001986 */ /* 0x0001e8000c101d06 */
[----:B------:R0:W-:Y:S01]  /*1da0*/  STG.E.128 desc[UR6][R48.64], R44 ;  /* 0x0000002c30007986 */ /* 0x0001e2000c101d06 */
[----:B------:R-:W-:Y:S05]  /*1db0*/  BRA `(.L_x_2147) ;  /* 0x00000008008c7947 */ /* 0x000fea0003800000 */
.L_x_2142:
        /* <DEDUP_REMOVED lines=35> */
[----:B------:R-:W-:Y:S02]  /*1ff0*/  F2FP.BF16.F32.PACK_AB R47, R106, R107 ;  /* 0x0000006b6a2f723e */ /* 0x000fe400000010ff */
[----:B------:R-:W-:Y:S02]  /*2000*/  F2FP.BF16.F32.PACK_AB R46, R105, R46 ;  /* 0x0000002e692e723e */ /* 0x000fe400000010ff */
[----:B------:R-:W-:Y:S02]  /*2010*/  F2FP.BF16.F32.PACK_AB R45, R48, R45 ;  /* 0x0000002d302d723e */ /* 0x000fe400000010ff */
[----:B------:R-:W-:Y:S01]  /*2020*/  F2FP.BF16.F32.PACK_AB R44, R49, R44 ;  /* 0x0000002c312c723e */ /* 0x000fe200000010ff */
[----:B------:R-:W-:Y:S06]  /*2030*/  BRA `(.L_x_2149) ;  /* 0x0000000000907947 */ /* 0x000fec0003800000 */
.L_x_2148:
        /* <DEDUP_REMOVED lines=36> */
.L_x_2149:
[----:B------:R-:W0:Y:S08]  /*2280*/  @P1 LDC.64 R106, c[0x0][0x478] ;  /* 0x00011e00ff6a1b82 */ /* 0x000e300000000a00 */
[----:B------:R-:W1:Y:S01]  /*2290*/  LDC.64 R48, c[0x0][0x468] ;  /* 0x00011a00ff307b82 */ /* 0x000e620000000a00 */
[----:B0-----:R-:W-:-:S05]  /*22a0*/  @P1 IMAD.WIDE.U32 R106, R102, 0x20, R106 ;  /* 0x00000020666a1825 */ /* 0x001fca00078e006a */
[----:B------:R0:W-:Y:S01]  /*22b0*/  @P1 STG.E.128 desc[UR6][R106.64], R36 ;  /* 0x000000246a001986 */ /* 0x0001e2000c101d06 */
[----:B-1----:R-:W-:-:S03]  /*22c0*/  IMAD.WIDE.U32 R102, R102, 0x10, R48 ;  /* 0x0000001066667825 */ /* 0x002fc600078e0030 */
        /* <DEDUP_REMOVED lines=40> */
.L_x_2150:
        /* <DEDUP_REMOVED lines=35> */
[----:B------:R-:W-:-:S07]  /*2780*/  F2FP.BF16.F32.PACK_AB R44, R51, R44 ;  /* 0x0000002c332c723e */ /* 0x000fce00000010ff */
.L_x_2151:
[----:B------:R-:W0:Y:S01]  /*2790*/  @P1 LDC.64 R50, c[0x0][0x478] ;  /* 0x00011e00ff321b82 */ /* 0x000e220000000a00 */
[----:B------:R-:W-:-:S04]  /*27a0*/  IMAD.WIDE.U32 R48, R99, 0x10, R48 ;  /* 0x0000001063307825 */ /* 0x000fc800078e0030 */
[----:B0-----:R-:W-:-:S05]  /*27b0*/  @P1 IMAD.WIDE.U32 R50, R99, 0x20, R50 ;  /* 0x0000002063321825 */ /* 0x001fca00078e0032 */
[----:B------:R1:W-:Y:S04]  /*27c0*/  @P1 STG.E.128 desc[UR6][R50.64], R36 ;  /* 0x0000002432001986 */ /* 0x0003e8000c101d06 */
[----:B------:R1:W-:Y:S04]  /*27d0*/  @P1 STG.E.128 desc[UR6][R50.64+0x10], R40 ;  /* 0x0000102832001986 */ /* 0x0003e8000c101d06 */
[----:B------:R1:W-:Y:S02]  /*27e0*/  STG.E.128 desc[UR6][R48.64], R44 ;  /* 0x0000002c30007986 */ /* 0x0003e4000c101d06 */
.L_x_2147:
[----:B01----:R-:W0:Y:S01]  /*27f0*/  LDC.64 R44, c[0x0][0x380] ;  /* 0x0000e000ff2c7b82 */ /* 0x003e220000000a00 */
[----:B------:R-:W-:Y:S01]  /*2800*/  UPLOP3.LUT UP1, UPT, UPT, UPT, UP1, 0x40, 0x4 ;  /* 0x000000000004789c */ /* 0x000fe20003f2e810 */
[----:B0-----:R-:W-:-:S04]  /*2810*/  IADD3 R89, PT, PT, R89, R44, RZ ;  /* 0x0000002c59597210 */ /* 0x001fc80007ffe0ff */
[----:B------:R-:W-:-:S13]  /*2820*/  ISETP.GE.AND P1, PT, R89, R45, PT ;  /* 0x0000002d5900720c */ /* 0x000fda0003f26270 */
[----:B------:R-:W-:Y:S05]  /*2830*/  @!P1 BRA `(.L_x_2152) ;  /* 0xffffffdc002c9947 */ /* 0x000fea000383ffff */
[----:B-----5:R-:W-:Y:S02]  /*2840*/  MOV R31, R4 ;  /* 0x00000004001f7202 */ /* 0x020fe40000000f00 */
        /* <DEDUP_REMOVED lines=31> */
.L_x_2139:
        /* <DEDUP_REMOVED lines=16> */
.L_x_2153:
        /* <DEDUP_REMOVED lines=12> */
.L_x_8027:


//--------------------- .text._ZN10layer_norm13ln_bwd_kernelINS_13Kernel_traitsI13__nv_bfloat16S2_fS2_fjLj2048ELj1ELj1ELj4ELj16ENS_18Kernel_traits_baseILj2048ES2_S2_fS2_fjLj128EEEEELb0ELb0ELb1ELb0EEEvNS_9BwdParamsE --------------------------
	.section	.text._ZN10layer_norm13ln_bwd_kernelINS_13Kernel_traitsI13__nv_bfloat16S2_fS2_fjLj2048ELj1ELj1ELj4ELj16ENS_18Kernel_traits_baseILj2048ES2_S2_fS2_fjLj128EEEEELb0ELb0ELb1ELb0EEEvNS_9BwdParamsE,"ax",@progbits
	.align	128
        .global         _ZN10layer_norm13ln_bwd_kernelINS_13Kernel_traitsI13__nv_bfloat16S2_fS2_fjLj2048ELj1ELj1ELj4ELj16ENS_18Kernel_traits_baseILj2048ES2_S2_fS2_fjLj128EEEEELb0ELb0ELb1ELb0EEEvNS_9BwdParamsE
        .type           _ZN10layer_norm13ln_bwd_kernelINS_13Kernel_traitsI13__nv_bfloat16S2_fS2_fjLj2048ELj1ELj1ELj4ELj16ENS_18Kernel_traits_baseILj2048ES2_S2_fS2_fjLj128EEEEELb0ELb0ELb1ELb0EEEvNS_9BwdParamsE,@function
        .size           _ZN10layer_norm13ln_bwd_kernelINS_13Kernel_traitsI13__nv_bfloat16S2_fS2_fjLj2048ELj1ELj1ELj4ELj16ENS_18Kernel_traits_baseILj2048ES2_S2_fS2_fjLj128EEEEELb0ELb0ELb1ELb0EEEvNS_9BwdParamsE,(.L_x_8028 - _ZN10layer_norm13ln_bwd_kernelINS_13Kernel_traitsI13__nv_bfloat16S2_fS2_fjLj2048ELj1ELj1ELj4ELj16ENS_18Kernel_traits_baseILj2048ES2_S2_fS2_fjLj128EEEEELb0ELb0ELb1ELb0EEEvNS_9BwdParamsE)
        .other          _ZN10layer_norm13ln_bwd_kernelINS_13Kernel_traitsI13__nv_bfloat16S2_fS2_fjLj2048ELj1ELj1ELj4ELj16ENS_18Kernel_traits_baseILj2048ES2_S2_fS2_fjLj128EEEEELb0ELb0ELb1ELb0EEEvNS_9BwdParamsE,@"STO_CUDA_ENTRY STV_DEFAULT"
_ZN10layer_norm13ln_bwd_kernelINS_13Kernel_traitsI13__nv_bfloat16S2_fS2_fjLj2048ELj1ELj1ELj4ELj16ENS_18Kernel_traits_baseILj2048ES2_S2_fS2_fjLj128EEEEELb0ELb0ELb1ELb0EEEvNS_9BwdParamsE:
.text._ZN10layer_norm13ln_bwd_kernelINS_13Kernel_traitsI13__nv_bfloat16S2_fS2_fjLj2048ELj1ELj1ELj4ELj16ENS_18Kernel_traits_baseILj2048ES2_S2_fS2_fjLj128EEEEELb0ELb0ELb1ELb0EEEvNS_9BwdParamsE:
        /* <DEDUP_REMOVED lines=39> */
[----:B-----5:R-:W-:Y:S02]  /*0270*/  PRMT R4, R58, 0x7632, R4 ;  /* 0x000076323a047816 */ /* 0x020fe40000000004 */
        /* <DEDUP_REMOVED lines=18> */
[----:B------:R-:W-:Y:S01]  /*03a0*/  UPLOP3.LUT UP1, UPT, UPT, UPT, UPT, 0x40, 0x4 ;  /* 0x000000000004789c */ /* 0x000fe20003f2e870 */
[----:B------:R-:W0:Y:S01]  /*03b0*/  LDCU UR27, c[0x0][0x40c] ;  /* 0x00008180ff1b77ac */ /* 0x000e220008000800 */
[----:B------:R-:W1:Y:S01]  /*03c0*/  LDCU UR6, c[0x0][0x388] ;  /* 0x00007100ff0677ac */ /* 0x000e620008000800 */
[----:B------:R-:W2:Y:S01]  /*03d0*/  LDCU.U8 UR28, c[0x0][0x410] ;  /* 0x00008200ff1c77ac */ /* 0x000ea20008000000 */
[----:B------:R-:W3:Y:S01]  /*03e0*/  LDCU.64 UR18, c[0x0][0x3c8] ;  /* 0x00007900ff1277ac */ /* 0x000ee20008000a00 */
[----:B------:R-:W4:Y:S01]  /*03f0*/  LDCU UR29, c[0x0][0x400] ;  /* 0x00008000ff1d77ac */ /* 0x000f220008000800 */
[----:B------:R-:W0:Y:S01]  /*0400*/  LDCU.64 UR20, c[0x0][0x438] ;  /* 0x00008700ff1477ac */ /* 0x000e220008000a00 */
[----:B------:R-:W0:Y:S01]  /*0410*/  LDCU.64 UR4, c[0x0][0x478] ;  /* 0x00008f00ff0477ac */ /* 0x000e220008000a00 */
[----:B------:R-:W0:Y:S01]  /*0420*/  LDCU.128 UR12, c[0x0][0x3f0] ;  /* 0x00007e00ff0c77ac */ /* 0x000e220008000c00 */
[----:B------:R-:W0:Y:S01]  /*0430*/  LDCU.64 UR22, c[0x0][0x3c0] ;  /* 0x00007800ff1677ac */ /* 0x000e220008000a00 */
[----:B------:R-:W0:Y:S02]  /*0440*/  LDCU.64 UR24, c[0x0][0x380] ;  /* 0x00007000ff1877ac */ /* 0x000e240008000a00 */
.L_x_2202:
        /* <DEDUP_REMOVED lines=10> */
[----:B-----5:R-:W5:Y:S04]  /*04f0*/  LDG.E R82, desc[UR16][R82.64] ;  /* 0x0000001052527981 */ /* 0x020f68000c1e1900 */
[----:B------:R-:W2:Y:S01]  /*0500*/  LDG.E R80, desc[UR16][R80.64] ;  /* 0x0000001050507981 */ /* 0x000ea2000c1e1900 */
[----:B------:R-:W-:Y:S01]  /*0510*/  HFMA2 R117, -RZ, RZ, 0, 0 ;  /* 0x00000000ff757431 */ /* 0x000fe200000001ff */
[----:B------:R-:W-:Y:S01]  /*0520*/  BSSY.RECONVERGENT B0, `(.L_x_2155) ;  /* 0x00000f1000007945 */ /* 0x000fe20003800200 */
[----:B------:R-:W-:Y:S02]  /*0530*/  MOV R118, RZ ;  /* 0x000000ff00767202 */ /* 0x000fe40000000f00 */
        /* <DEDUP_REMOVED lines=10> */
[----:B------:R0:W2:Y:S01]  /*05e0*/  LDG.E R80, desc[UR16][R80.64] ;  /* 0x0000001050507981 */ /* 0x0000a2000c1e1900 */
[----:B------:R-:W-:Y:S01]  /*05f0*/  UIADD3 UR8, UPT, UPT, UR30, -0x1, URZ ;  /* 0xffffffff1e087890 */ /* 0x000fe2000fffe0ff */
[C---:B------:R-:W-:Y:S01]  /*0600*/  ISETP.GE.U32.AND P1, PT, R5.reuse, 0x80, PT ;  /* 0x000000800500780c */ /* 0x040fe20003f26070 */
[----:B-1----:R-:W-:Y:S01]  /*0610*/  UIMAD UR7, UR26, UR6, URZ ;  /* 0x000000061a0772a4 */ /* 0x002fe2000f8e02ff */
        /* <DEDUP_REMOVED lines=11> */
[----:B0-----:R-:W-:Y:S02]  /*06d0*/  MOV R81, UR10 ;  /* 0x0000000a00517c02 */ /* 0x001fe40008000f00 */
[-C--:B------:R-:W-:Y:S02]  /*06e0*/  LEA.HI.SX32 R0, R83, R116.reuse, 0x1d ;  /* 0x0000007453007211 */ /* 0x080fe400078feaff */
[----:B------:R-:W-:Y:S02]  /*06f0*/  LEA.HI.SX32 R116, R81, R116, 0x1d ;  /* 0x0000007451747211 */ /* 0x000fe400078feaff */
[----:B------:R-:W-:Y:S02]  /*0700*/  MOV R115, R0 ;  /* 0x0000000000737202 */ /* 0x000fe40000000f00 */
[----:B--2---:R-:W-:Y:S01]  /*0710*/  FSEL R114, R80, RZ, !P0 ;  /* 0x000000ff50727208 */ /* 0x004fe20004000000 */
[----:B------:R-:W-:Y:S06]  /*0720*/  @!P1 BRA `(.L_x_2158) ;  /* 0x00000004007c9947 */ /* 0x000fec0003800000 */
        /* <DEDUP_REMOVED lines=9> */
[----:B------:R-:W0:Y:S01]  /*07c0*/  @P0 LDC.64 R6, c[0x0][0x438] ;  /* 0x00010e00ff060b82 */ /* 0x000e220000000a00 */
[C---:B------:R-:W-:Y:S02]  /*07d0*/  PRMT R110, R52.reuse, 0x7632, R110 ;  /* 0x00007632346e7816 */ /* 0x040fe4000000006e */
[----:B------:R-:W-:Y:S02]  /*07e0*/  SHF.L.U32 R111, R52, 0x10, RZ ;  /* 0x00000010346f7819 */ /* 0x000fe400000006ff */
[----:B------:R-:W-:Y:S01]  /*07f0*/  SHF.L.U32 R110, R110, 0x10, RZ ;  /* 0x000000106e6e7819 */ /* 0x000fe200000006ff */
[----:B0-----:R-:W-:-:S05]  /*0800*/  @P0 IMAD.WIDE.U32 R6, R115, 0x20, R6 ;  /* 0x0000002073060825 */ /* 0x001fca00078e0006 */
[----:B------:R-:W5:Y:S04]  /*0810*/  @P0 LDG.E.128 R16, desc[UR16][R6.64] ;  /* 0x0000001006100981 */ /* 0x000f68000c1e1d00 */
[----:B------:R0:W5:Y:S02]  /*0820*/  @P0 LDG.E.128 R12, desc[UR16][R6.64+0x10] ;  /* 0x00001010060c0981 */ /* 0x000164000c1e1d00 */
[----:B0-----:R-:W-:Y:S02]  /*0830*/  SHF.L.U32 R6, R53, 0x10, RZ ;  /* 0x0000001035067819 */ /* 0x001fe400000006ff */
[----:B------:R-:W-:-:S04]  /*0840*/  PRMT R97, R55, 0x7632, R97 ;  /* 0x0000763237617816 */ /* 0x000fc80000000061 */
[----:B------:R-:W-:Y:S02]  /*0850*/  SHF.L.U32 R97, R97, 0x10, RZ ;  /* 0x0000001061617819 */ /* 0x000fe400000006ff */
[----:B------:R-:W-:Y:S02]  /*0860*/  IADD3 R116, PT, PT, R116, 0x80, RZ ;  /* 0x0000008074747810 */ /* 0x000fe40007ffe0ff */
[----:B------:R-:W-:Y:S01]  /*0870*/  IADD3 R115, PT, PT, R115, 0x80, RZ ;  /* 0x0000008073737810 */ /* 0x000fe20007ffe0ff */
[C---:B--2---:R-:W-:Y:S01]  /*0880*/  FADD.FTZ R113, -R114.reuse, R8 ;  /* 0x0000000872717221 */ /* 0x044fe20000010100 */
[C---:B------:R-:W-:Y:S01]  /*0890*/  FADD.FTZ R112, -R114.reuse, R9 ;  /* 0x0000000972707221 */ /* 0x040fe20000010100 */
[C---:B------:R-:W-:Y:S01]  /*08a0*/  FADD.FTZ R8, -R114.reuse, R11 ;  /* 0x0000000b72087221 */ /* 0x040fe20000010100 */
[----:B------:R-:W-:Y:S01]  /*08b0*/  FADD.FTZ R9, -R114, R10 ;  /* 0x0000000a72097221 */ /* 0x000fe20000010100 */
[----:B------:R-:W-:Y:S01]  /*08c0*/  FMUL.FTZ R113, R113, UR31 ;  /* 0x0000001f71717c20 */ /* 0x000fe20008410000 */
[----:B----4-:R-:W-:-:S02]  /*08d0*/  PRMT R93, R80, 0x7632, R93 ;  /* 0x00007632505d7816 */ /* 0x010fc4000000005d */
[C---:B------:R-:W-:Y:S02]  /*08e0*/  PRMT R92, R81.reuse, 0x7632, R92 ;  /* 0x00007632515c7816 */ /* 0x040fe4000000005c */
[----:B------:R-:W-:Y:S02]  /*08f0*/  SHF.L.U32 R11, R81, 0x10, RZ ;  /* 0x00000010510b7819 */ /* 0x000fe400000006ff */
[C---:B------:R-:W-:Y:S02]  /*0900*/  PRMT R10, R82.reuse, 0x7632, R10 ;  /* 0x00007632520a7816 */ /* 0x040fe4000000000a */
[----:B------:R-:W-:Y:S02]  /*0910*/  SHF.L.U32 R81, R82, 0x10, RZ ;  /* 0x0000001052517819 */ /* 0x000fe400000006ff */
[----:B------:R-:W-:Y:S02]  /*0920*/  SHF.L.U32 R94, R80, 0x10, RZ ;  /* 0x00000010505e7819 */ /* 0x000fe400000006ff */
[----:B------:R-:W-:Y:S01]  /*0930*/  PRMT R82, R53, 0x7632, R82 ;  /* 0x0000763235527816 */ /* 0x000fe20000000052 */
[----:B------:R-:W-:Y:S01]  /*0940*/  FMUL.FTZ R112, R112, UR31 ;  /* 0x0000001f70707c20 */ /* 0x000fe20008410000 */
[----:B------:R-:W-:Y:S01]  /*0950*/  SHF.L.U32 R93, R93, 0x10, RZ ;  /* 0x000000105d5d7819 */ /* 0x000fe200000006ff */
[----:B------:R-:W-:Y:S01]  /*0960*/  FMUL.FTZ R7, R9, UR31 ;  /* 0x0000001f09077c20 */ /* 0x000fe20008410000 */
[----:B---3--:R-:W-:Y:S01]  /*0970*/  FADD.FTZ R84, -R114, R84 ;  /* 0x0000005472547221 */ /* 0x008fe20000010100 */
[----:B------:R-:W-:Y:S01]  /*0980*/  SHF.L.U32 R82, R82, 0x10, RZ ;  /* 0x0000001052527819 */ /* 0x000fe200000006ff */
[-C--:B------:R-:W-:Y:S01]  /*0990*/  FMUL.FTZ R111, R111, R94.reuse ;  /* 0x0000005e6f6f7220 */ /* 0x080fe20000410000 */
[----:B------:R-:W-:Y:S01]  /*09a0*/  SHF.L.U32 R92, R92, 0x10, RZ ;  /* 0x000000105c5c7819 */ /* 0x000fe200000006ff */
[----:B------:R-:W-:Y:S01]  /*09b0*/  FADD.FTZ R32, R32, R94 ;  /* 0x0000005e20207221 */ /* 0x000fe20000010000 */
[----:B------:R-:W-:Y:S01]  /*09c0*/  FFMA.FTZ R48, R113, R94, R48 ;  /* 0x0000005e71307223 */ /* 0x000fe20000010030 */
[-C--:B------:R-:W-:Y:S01]  /*09d0*/  FMUL.FTZ R110, R110, R93.reuse ;  /* 0x0000005d6e6e7220 */ /* 0x080fe20000410000 */
[----:B------:R-:W-:Y:S01]  /*09e0*/  FFMA.FTZ R49, R112, R93, R49 ;  /* 0x0000005d70317223 */ /* 0x000fe20000010031 */
[----:B------:R-:W-:Y:S01]  /*09f0*/  FADD.FTZ R33, R33, R93 ;  /* 0x0000005d21217221 */ /* 0x000fe20000010000 */
[-C--:B------:R-:W-:Y:S01]  /*0a00*/  FMUL.FTZ R6, R6, R11.reuse ;  /* 0x0000000b06067220 */ /* 0x080fe20000410000 */
[----:B------:R-:W-:Y:S01]  /*0a10*/  FADD.FTZ R34, R34, R11 ;  /* 0x0000000b22227221 */ /* 0x000fe20000010000 */
[----:B------:R-:W-:Y:S01]  /*0a20*/  FFMA.FTZ R50, R7, R11, R50 ;  /* 0x0000000b07327223 */ /* 0x000fe20000010032 */
[----:B------:R-:W-:Y:S01]  /*0a30*/  SHF.L.U32 R94, R54, 0x10, RZ ;  /* 0x00000010365e7819 */ /* 0x000fe200000006ff */
[----:B------:R-:W-:Y:S01]  /*0a40*/  FMUL.FTZ R8, R8, UR31 ;  /* 0x0000001f08087c20 */ /* 0x000fe20008410000 */
[----:B------:R-:W-:Y:S01]  /*0a50*/  PRMT R93, R54, 0x7632, R93 ;  /* 0x00007632365d7816 */ /* 0x000fe2000000005d */
[----:B------:R-:W-:Y:S01]  /*0a60*/  FMUL.FTZ R11, R84, UR31 ;  /* 0x0000001f540b7c20 */ /* 0x000fe20008410000 */
[----:B------:R-:W-:Y:S01]  /*0a70*/  FADD.FTZ R85, -R114, R85 ;  /* 0x0000005572557221 */ /* 0x000fe20000010100 */
[-C--:B------:R-:W-:Y:S01]  /*0a80*/  FMUL.FTZ R9, R82, R92.reuse ;  /* 0x0000005c52097220 */ /* 0x080fe20000410000 */
[----:B------:R-:W-:Y:S01]  /*0a90*/  SHF.L.U32 R82, R10, 0x10, RZ ;  /* 0x000000100a527819 */ /* 0x000fe200000006ff */
[----:B------:R-:W-:Y:S01]  /*0aa0*/  FFMA.FTZ R51, R8, R92, R51 ;  /* 0x0000005c08337223 */ /* 0x000fe20000010033 */
[----:B------:R-:W-:Y:S01]  /*0ab0*/  FADD.FTZ R35, R35, R92 ;  /* 0x0000005c23237221 */ /* 0x000fe20000010000 */
[----:B------:R-:W-:Y:S01]  /*0ac0*/  SHF.L.U32 R93, R93, 0x10, RZ ;  /* 0x000000105d5d7819 */ /* 0x000fe200000006ff */
[-C--:B------:R-:W-:Y:S01]  /*0ad0*/  FMUL.FTZ R10, R94, R81.reuse ;  /* 0x000000515e0a7220 */ /* 0x080fe20000410000 */
[----:B------:R-:W-:Y:S01]  /*0ae0*/  FADD.FTZ R28, R28, R81 ;  /* 0x000000511c1c7221 */ /* 0x000fe20000010000 */
[----:B------:R-:W-:Y:S01]  /*0af0*/  FFMA.FTZ R44, R11, R81, R44 ;  /* 0x000000510b2c7223 */ /* 0x000fe2000001002c */
[----:B------:R-:W-:Y:S01]  /*0b00*/  FMUL.FTZ R92, R85, UR31 ;  /* 0x0000001f555c7c20 */ /* 0x000fe20008410000 */
[----:B------:R-:W-:Y:S01]  /*0b10*/  FADD.FTZ R81, RZ, R111 ;  /* 0x0000006fff517221 */ /* 0x000fe20000010000 */
[----:B------:R-:W-:Y:S01]  /*0b20*/  FFMA.FTZ R85, R113, R111, RZ ;  /* 0x0000006f71557223 */ /* 0x000fe200000100ff */
        /* <DEDUP_REMOVED lines=9> */
[----:B------:R-:W-:Y:S02]  /*0bc0*/  FADD.FTZ R86, -R114, R86 ;  /* 0x0000005672567221 */ /* 0x000fe40000010100 */
[----:B------:R-:W-:Y:S01]  /*0bd0*/  FADD.FTZ R85, R80, R9 ;  /* 0x0000000950557221 */ /* 0x000fe20000010000 */
[----:B------:R-:W-:Y:S01]  /*0be0*/  FFMA.FTZ R80, R8, R9, R81 ;  /* 0x0000000908507223 */ /* 0x000fe20000010051 */
[----:B------:R-:W-:Y:S01]  /*0bf0*/  SHF.L.U32 R83, R83, 0x10, RZ ;  /* 0x0000001053537819 */ /* 0x000fe200000006ff */
[----:B------:R-:W-:Y:S01]  /*0c00*/  FMUL.FTZ R95, R86, UR31 ;  /* 0x0000001f565f7c20 */ /* 0x000fe20008410000 */
[----:B------:R-:W-:Y:S01]  /*0c10*/  SHF.L.U32 R94, R55, 0x10, RZ ;  /* 0x00000010375e7819 */ /* 0x000fe200000006ff */
        /* <DEDUP_REMOVED lines=16> */
.L_x_2158:
[----:B----4-:R-:W-:Y:S05]  /*0d20*/  BSYNC.RECONVERGENT B1 ;  /* 0x0000000000017941 */ /* 0x010fea0003800200 */
.L_x_2157:
        /* <DEDUP_REMOVED lines=13> */
[----:B------:R0:W5:Y:S01]  /*0e00*/  @P0 LDG.E.128 R64, desc[UR16][R98.64+0x10] ;  /* 0x0000101062400981 */ /* 0x000162000c1e1d00 */
[----:B------:R-:W-:-:S04]  /*0e10*/  PRMT R109, R59, 0x7632, R109 ;  /* 0x000076323b6d7816 */ /* 0x000fc8000000006d */
[----:B------:R-:W-:Y:S01]  /*0e20*/  SHF.L.U32 R109, R109, 0x10, RZ ;  /* 0x000000106d6d7819 */ /* 0x000fe200000006ff */
[C---:B--2---:R-:W-:Y:S01]  /*0e30*/  FADD.FTZ R103, -R114.reuse, R80 ;  /* 0x0000005072677221 */ /* 0x044fe20000010100 */
[C---:B------:R-:W-:Y:S01]  /*0e40*/  FADD.FTZ R82, -R114.reuse, R82 ;  /* 0x0000005272527221 */ /* 0x040fe20000010100 */
[C---:B------:R-:W-:Y:S01]  /*0e50*/  FADD.FTZ R104, -R114.reuse, R81 ;  /* 0x0000005172687221 */ /* 0x040fe20000010100 */
[C---:B------:R-:W-:Y:S01]  /*0e60*/  FADD.FTZ R83, -R114.reuse, R83 ;  /* 0x0000005372537221 */ /* 0x040fe20000010100 */
[----:B---3--:R-:W-:Y:S01]  /*0e70*/  FADD.FTZ R84, -R114, R84 ;  /* 0x0000005472547221 */ /* 0x008fe20000010100 */
[----:B0-----:R-:W-:Y:S01]  /*0e80*/  FMUL.FTZ R99, R82, UR31 ;  /* 0x0000001f52637c20 */ /* 0x001fe20008410000 */
[----:B------:R-:W-:Y:S01]  /*0e90*/  SHF.L.U32 R82, R58, 0x10, RZ ;  /* 0x000000103a527819 */ /* 0x000fe200000006ff */
[----:B------:R-:W-:Y:S01]  /*0ea0*/  FMUL.FTZ R98, R83, UR31 ;  /* 0x0000001f53627c20 */ /* 0x000fe20008410000 */
[----:B------:R-:W-:Y:S01]  /*0eb0*/  FADD.FTZ R85, -R114, R85 ;  /* 0x0000005572557221 */ /* 0x000fe20000010100 */
[----:B----4-:R-:W-:Y:S01]  /*0ec0*/  PRMT R100, R88, 0x7632, R100 ;  /* 0x0000763258647816 */ /* 0x010fe20000000064 */
[----:B------:R-:W-:Y:S01]  /*0ed0*/  FADD.FTZ R86, -R114, R86 ;  /* 0x0000005672567221 */ /* 0x000fe20000010100 */
[----:B------:R-:W-:Y:S01]  /*0ee0*/  PRMT R102, R90, 0x7632, R102 ;  /* 0x000076325a667816 */ /* 0x000fe20000000066 */
[----:B------:R-:W-:Y:S01]  /*0ef0*/  FADD.FTZ R87, -R114, R87 ;  /* 0x0000005772577221 */ /* 0x000fe20000010100 */
[----:B------:R-:W-:-:S02]  /*0f00*/  SHF.L.U32 R105, R90, 0x10, RZ ;  /* 0x000000105a697819 */ /* 0x000fc400000006ff */
[----:B------:R-:W-:Y:S01]  /*0f10*/  SHF.L.U32 R101, R88, 0x10, RZ ;  /* 0x0000001058657819 */ /* 0x000fe200000006ff */
[----:B------:R-:W-:Y:S01]  /*0f20*/  FMUL.FTZ R88, R104, UR31 ;  /* 0x0000001f68587c20 */ /* 0x000fe20008410000 */
[----:B------:R-:W-:Y:S01]  /*0f30*/  PRMT R106, R89, 0x7632, R106 ;  /* 0x00007632596a7816 */ /* 0x000fe2000000006a */
[----:B------:R-:W-:Y:S01]  /*0f40*/  FMUL.FTZ R104, R85, UR31 ;  /* 0x0000001f55687c20 */ /* 0x000fe20008410000 */
[----:B------:R-:W-:Y:S01]  /*0f50*/  SHF.L.U32 R107, R89, 0x10, RZ ;  /* 0x00000010596b7819 */ /* 0x000fe200000006ff */
[----:B------:R-:W-:Y:S01]  /*0f60*/  FMUL.FTZ R89, R103, UR31 ;  /* 0x0000001f67597c20 */ /* 0x000fe20008410000 */
[----:B------:R-:W-:Y:S01]  /*0f70*/  SHF.L.U32 R90, R56, 0x10, RZ ;  /* 0x00000010385a7819 */ /* 0x000fe200000006ff */
[----:B------:R-:W-:Y:S01]  /*0f80*/  FADD.FTZ R24, R24, R101 ;  /* 0x0000006518187221 */ /* 0x000fe20000010000 */
[----:B------:R-:W-:Y:S01]  /*0f90*/  PRMT R80, R91, 0x7632, R80 ;  /* 0x000076325b507816 */ /* 0x000fe20000000050 */
[-C--:B------:R-:W-:Y:S01]  /*0fa0*/  FFMA.FTZ R40, R89, R101.reuse, R40 ;  /* 0x0000006559287223 */ /* 0x080fe20000010028 */
[----:B------:R-:W-:Y:S01]  /*0fb0*/  SHF.L.U32 R81, R91, 0x10, RZ ;  /* 0x000000105b517819 */ /* 0x000fe200000006ff */
[----:B------:R-:W-:Y:S01]  /*0fc0*/  FMUL.FTZ R90, R90, R101 ;  /* 0x000000655a5a7220 */ /* 0x000fe20000410000 */
[----:B------:R-:W-:Y:S01]  /*0fd0*/  SHF.L.U32 R91, R2, 0x10, RZ ;  /* 0x00000010025b7819 */ /* 0x000fe200000006ff */
[----:B------:R-:W-:Y:S01]  /*0fe0*/  FMUL.FTZ R103, R84, UR31 ;  /* 0x0000001f54677c20 */ /* 0x000fe20008410000 */
[----:B------:R-:W-:Y:S01]  /*0ff0*/  SHF.L.U32 R100, R100, 0x10, RZ ;  /* 0x0000001064647819 */ /* 0x000fe200000006ff */
[----:B------:R-:W-:Y:S01]  /*1000*/  FFMA.FTZ R83, R89, R90, R118 ;  /* 0x0000005a59537223 */ /* 0x000fe20000010076 */
[----:B------:R-:W-:Y:S01]  /*1010*/  SHF.L.U32 R101, R3, 0x10, RZ ;  /* 0x0000001003657819 */ /* 0x000fe200000006ff */
[----:B------:R-:W-:Y:S01]  /*1020*/  FADD.FTZ R20, R20, R105 ;  /* 0x0000006914147221 */ /* 0x000fe20000010000 */
[----:B------:R-:W-:Y:S01]  /*1030*/  SHF.L.U32 R106, R106, 0x10, RZ ;  /* 0x000000106a6a7819 */ /* 0x000fe200000006ff */
[-C--:B------:R-:W-:Y:S01]  /*1040*/  FMUL.FTZ R91, R91, R100.reuse ;  /* 0x000000645b5b7220 */ /* 0x080fe20000410000 */
[----:B------:R-:W-:Y:S01]  /*1050*/  FFMA.FTZ R41, R88, R100, R41 ;  /* 0x0000006458297223 */ /* 0x000fe20000010029 */
[----:B------:R-:W-:Y:S01]  /*1060*/  FADD.FTZ R25, R25, R100 ;  /* 0x0000006419197221 */ /* 0x000fe20000010000 */
[----:B------:R-:W-:Y:S01]  /*1070*/  SHF.L.U32 R84, R102, 0x10, RZ ;  /* 0x0000001066547819 */ /* 0x000fe200000006ff */
[----:B------:R-:W-:Y:S01]  /*1080*/  FMUL.FTZ R102, R82, R105 ;  /* 0x0000006952667220 */ /* 0x000fe20000410000 */
[----:B------:R-:W-:Y:S01]  /*1090*/  SHF.L.U32 R100, R57, 0x10, RZ ;  /* 0x0000001039647819 */ /* 0x000fe200000006ff */
[----:B------:R-:W-:Y:S01]  /*10a0*/  FADD.FTZ R82, R117, R90 ;  /* 0x0000005a75527221 */ /* 0x000fe20000010000 */
[-C--:B------:R-:W-:Y:S01]  /*10b0*/  FMUL.FTZ R101, R101, R106.reuse ;  /* 0x0000006a65657220 */ /* 0x080fe20000410000 */
[----:B------:R-:W-:Y:S01]  /*10c0*/  FFMA.FTZ R43, R98, R106, R43 ;  /* 0x0000006a622b7223 */ /* 0x000fe2000001002b */
[----:B------:R-:W-:Y:S01]  /*10d0*/  FADD.FTZ R27, R27, R106 ;  /* 0x0000006a1b1b7221 */ /* 0x000fe20000010000 */
[----:B------:R-:W-:Y:S01]  /*10e0*/  SHF.L.U32 R106, R4, 0x10, RZ ;  /* 0x00000010046a7819 */ /* 0x000fe200000006ff */
[----:B------:R-:W-:Y:S01]  /*10f0*/  FMUL.FTZ R100, R100, R107 ;  /* 0x0000006b64647220 */ /* 0x000fe20000410000 */
[----:B------:R-:W-:Y:S01]  /*1100*/  FADD.FTZ R85, R82, R91 ;  /* 0x0000005b52557221 */ /* 0x000fe20000010000 */
[----:B------:R-:W-:Y:S01]  /*1110*/  FFMA.FTZ R82, R88, R91, R83 ;  /* 0x0000005b58527223 */ /* 0x000fe20000010053 */
[----:B------:R-:W-:Y:S01]  /*1120*/  FFMA.FTZ R36, R103, R105, R36 ;  /* 0x0000006967247223 */ /* 0x000fe20000010024 */
[-C--:B------:R-:W-:Y:S01]  /*1130*/  FMUL.FTZ R105, R106, R84.reuse ;  /* 0x000000546a697220 */ /* 0x080fe20000410000 */
[----:B------:R-:W-:Y:S01]  /*1140*/  FFMA.FTZ R37, R104, R84, R37 ;  /* 0x0000005468257223 */ /* 0x000fe20000010025 */
[----:B------:R-:W-:Y:S01]  /*1150*/  FADD.FTZ R21, R21, R84 ;  /* 0x0000005415157221 */ /* 0x000fe20000010000 */
[----:B------:R-:W-:Y:S01]  /*1160*/  FADD.FTZ R84, R85, R100 ;  /* 0x0000006455547221 */ /* 0x000fe20000010000 */
[C---:B------:R-:W-:Y:S01]  /*1170*/  FFMA.FTZ R83, R99.reuse, R100, R82 ;  /* 0x0000006463537223 */ /* 0x040fe20000010052 */
        /* <DEDUP_REMOVED lines=18> */
[----:B------:R-:W-:Y:S01]  /*12a0*/  FFMA.FTZ R39, R108, R84, R39 ;  /* 0x000000546c277223 */ /* 0x000fe20000010027 */
[----:B------:R-:W-:Y:S01]  /*12b0*/  FADD.FTZ R23, R23, R84 ;  /* 0x0000005417177221 */ /* 0x000fe20000010000 */
[----:B------:R-:W-:Y:S01]  /*12c0*/  FADD.FTZ R117, R82, R109 ;  /* 0x0000006d52757221 */ /* 0x000fe20000010000 */
[----:B------:R-:W-:Y:S01]  /*12d0*/  FFMA.FTZ R118, R108, R109, R80 ;  /* 0x0000006d6c767223 */ /* 0x000fe20000010050 */
[----:B------:R-:W-:Y:S06]  /*12e0*/  BRA `(.L_x_2159) ;  /* 0x0000000000507947 */ /* 0x000fec0003800000 */
.L_x_2156:
[----:B-1----:R-:W-:Y:S02]  /*12f0*/  UIMAD UR7, UR26, UR6, URZ ;  /* 0x000000061a0772a4 */ /* 0x002fe4000f8e02ff */
        /* <DEDUP_REMOVED lines=15> */
[----:B-1----:R-:W-:-:S03]  /*13f0*/  @P1 IMAD.WIDE.U32 R80, R85, 0x20, R80 ;  /* 0x0000002055501825 */ /* 0x002fc600078e0050 */
[----:B------:R0:W5:Y:S04]  /*1400*/  @P0 LDG.E.128 R12, desc[UR16][R82.64+0x10] ;  /* 0x00001010520c0981 */ /* 0x000168000c1e1d00 */
[----:B------:R0:W5:Y:S04]  /*1410*/  @P1 LDG.E.128 R60, desc[UR16][R80.64] ;  /* 0x00000010503c1981 */ /* 0x000168000c1e1d00 */
[----:B------:R0:W5:Y:S02]  /*1420*/  @P1 LDG.E.128 R64, desc[UR16][R80.64+0x10] ;  /* 0x0000101050401981 */ /* 0x000164000c1e1d00 */
.L_x_2159:
[----:B----4-:R-:W-:Y:S05]  /*1430*/  BSYNC.RECONVERGENT B0 ;  /* 0x0000000000007941 */ /* 0x010fea0003800200 */
.L_x_2155:
        /* <DEDUP_REMOVED lines=32> */
.L_x_2161:
[----:B------:R-:W-:Y:S05]  /*1640*/  BSYNC.RECONVERGENT B0 ;  /* 0x0000000000007941 */ /* 0x000fea0003800200 */
.L_x_2160:
[----:B------:R-:W1:Y:S08]  /*1650*/  S2UR UR8, SR_CgaCtaId ;  /* 0x00000000000879c3 */ /* 0x000e700000008800 */
[----:B------:R-:W-:Y:S01]  /*1660*/  BAR.SYNC.DEFER_BLOCKING 0x0 ;  /* 0x0000000000007b1d */ /* 0x000fe20000010000 */
[----:B------:R-:W-:Y:S01]  /*1670*/  UISETP.GE.AND UP3, UPT, UR11, 0x1, UPT ;  /* 0x000000010b00788c */ /* 0x000fe2000bf66270 */
[----:B------:R-:W-:-:S02]  /*1680*/  ISETP.GE.U32.AND P2, PT, R5, 0x80, PT ;  /* 0x000000800500780c */ /* 0x000fc40003f46070 */
[----:B------:R-:W-:Y:S02]  /*1690*/  ISETP.NE.AND P0, PT, RZ, UR28, PT ;  /* 0x0000001cff007c0c */ /* 0x000fe4000bf05270 */
[----:B------:R-:W-:Y:S01]  /*16a0*/  UMOV UR7, 0x400 ;  /* 0x0000040000077882 */ /* 0x000fe20000000000 */
[----:B------:R-:W-:Y:S01]  /*16b0*/  PLOP3.LUT P1, PT, PT, PT, UP3, 0x80, 0x8 ;  /* 0x000000000008781c */ /* 0x000fe20003f2f038 */
[----:B------:R-:W-:Y:S01]  /*16c0*/  BSSY.RECONVERGENT B0, `(.L_x_2162) ;  /* 0x0000162000007945 */ /* 0x000fe20003800200 */
        /* <DEDUP_REMOVED lines=9> */
[----:B------:R-:W-:-:S04]  /*1760*/  @UP3 USHF.R.S32.HI UR8, URZ, 0x1f, UR7 ;  /* 0x0000001fff083899 */ /* 0x000fc80008011407 */
[----:B------:R-:W-:Y:S01]  /*1770*/  @UP3 ULEA.HI UR8, UR8, UR7, URZ, 0x3 ;  /* 0x0000000708083291 */ /* 0x000fe2000f8f18ff */
[----:B0-----:R-:W-:Y:S01]  /*1780*/  FADD.FTZ R114, RZ, R81 ;  /* 0x00000051ff727221 */ /* 0x001fe20000010000 */
[----:B------:R-:W-:-:S03]  /*1790*/  FADD.FTZ R81, RZ, R80 ;  /* 0x00000050ff517221 */ /* 0x000fc60000010000 */
[----:B------:R-:W-:Y:S01]  /*17a0*/  FADD.FTZ R114, R83, R114 ;  /* 0x0000007253727221 */ /* 0x000fe20000010000 */
[----:B------:R-:W-:-:S03]  /*17b0*/  FADD.FTZ R81, R82, R81 ;  /* 0x0000005152517221 */ /* 0x000fc60000010000 */
[----:B-1----:R-:W-:Y:S01]  /*17c0*/  FADD.FTZ R114, R114, R85 ;  /* 0x0000005572727221 */ /* 0x002fe20000010000 */
[----:B------:R-:W-:Y:S01]  /*17d0*/  FADD.FTZ R81, R81, R84 ;  /* 0x0000005451517221 */ /* 0x000fe20000010000 */
[----:B------:R-:W-:Y:S02]  /*17e0*/  HFMA2 R84, -RZ, RZ, 0, 0 ;  /* 0x00000000ff547431 */ /* 0x000fe400000001ff */
[----:B------:R-:W-:Y:S01]  /*17f0*/  FADD.FTZ R87, R87, R114 ;  /* 0x0000007257577221 */ /* 0x000fe20000010000 */
[----:B------:R-:W-:Y:S01]  /*1800*/  FADD.FTZ R86, R86, R81 ;  /* 0x0000005156567221 */ /* 0x000fe20000010000 */
[----:B------:R-:W-:Y:S02]  /*1810*/  MOV R81, UR8 ;  /* 0x0000000800517c02 */ /* 0x000fe40008000f00 */
[----:B------:R-:W-:Y:S01]  /*1820*/  FMUL.FTZ R87, R87, UR29 ;  /* 0x0000001d57577c20 */ /* 0x000fe20008410000 */
[----:B------:R-:W-:Y:S01]  /*1830*/  FMUL.FTZ R86, R86, UR29 ;  /* 0x0000001d56567c20 */ /* 0x000fe20008410000 */
[----:B------:R-:W-:-:S03]  /*1840*/  @P1 LEA.HI.SX32 R84, R81, R116, 0x1d ;  /* 0x0000007451541211 */ /* 0x000fc600078feaff */
        /* <DEDUP_REMOVED lines=16> */
[----:B------:R-:W-:-:S04]  /*1950*/  F2FP.BF16.F32.PACK_AB R80, RZ, R80 ;  /* 0x00000050ff50723e */ /* 0x000fc800000010ff */
[----:B------:R-:W-:-:S07]  /*1960*/  PRMT R68, R80, 0x7610, R68 ;  /* 0x0000761050447816 */ /* 0x000fce0000000044 */
.L_x_2166:
        /* <DEDUP_REMOVED lines=9> */
.L_x_2167:
        /* <DEDUP_REMOVED lines=9> */
.L_x_2168:
        /* <DEDUP_REMOVED lines=9> */
.L_x_2169:
        /* <DEDUP_REMOVED lines=9> */
.L_x_2170:
        /* <DEDUP_REMOVED lines=9> */
.L_x_2171:
        /* <DEDUP_REMOVED lines=9> */
.L_x_2172:
        /* <DEDUP_REMOVED lines=8> */
[----:B------:R-:W-:Y:S01]  /*1d50*/  PRMT R71, R71, 0x5410, R80 ;  /* 0x0000541047477816 */ /* 0x000fe20000000050 */
[----:B------:R-:W-:Y:S06]  /*1d60*/  BRA `(.L_x_2173) ;  /* 0x0000000c00ac7947 */ /* 0x000fec0003800000 */
.L_x_2165:
[--C-:B------:R-:W-:Y:S01]  /*1d70*/  FFMA.FTZ R75, R11, UR7, R86.reuse ;  /* 0x000000070b4b7c23 */ /* 0x100fe20008010056 */
[--C-:B------:R-:W-:Y:S01]  /*1d80*/  FFMA.FTZ R73, R95, UR7, R86.reuse ;  /* 0x000000075f497c23 */ /* 0x100fe20008010056 */
[--C-:B------:R-:W-:Y:S01]  /*1d90*/  FFMA.FTZ R74, R8, UR7, R86.reuse ;  /* 0x00000007084a7c23 */ /* 0x100fe20008010056 */
[--C-:B------:R-:W-:Y:S01]  /*1da0*/  FFMA.FTZ R80, R96, UR7, R86.reuse ;  /* 0x0000000760507c23 */ /* 0x100fe20008010056 */
[--C-:B------:R-:W-:Y:S01]  /*1db0*/  FFMA.FTZ R72, R92, UR7, R86.reuse ;  /* 0x000000075c487c23 */ /* 0x100fe20008010056 */
[--C-:B------:R-:W-:Y:S01]  /*1dc0*/  FFMA.FTZ R77, R7, UR7, R86.reuse ;  /* 0x00000007074d7c23 */ /* 0x100fe20008010056 */
[--C-:B------:R-:W-:Y:S01]  /*1dd0*/  FFMA.FTZ R79, R112, UR7, R86.reuse ;  /* 0x00000007704f7c23 */ /* 0x100fe20008010056 */
[----:B------:R-:W-:Y:S01]  /*1de0*/  FADD.FTZ R75, R10, -R75 ;  /* 0x8000004b0a4b7221 */ /* 0x000fe20000010000 */
[----:B------:R-:W-:Y:S01]  /*1df0*/  FFMA.FTZ R78, R113, UR7, R86 ;  /* 0x00000007714e7c23 */ /* 0x000fe20008010056 */
[----:B------:R-:W-:Y:S01]  /*1e00*/  FADD.FTZ R73, R94, -R73 ;  /* 0x800000495e497221 */ /* 0x000fe20000010000 */
[----:B------:R-:W-:Y:S01]  /*1e10*/  FADD.FTZ R74, R9, -R74 ;  /* 0x8000004a094a7221 */ /* 0x000fe20000010000 */
[----:B------:R-:W-:Y:S01]  /*1e20*/  FADD.FTZ R80, R97, -R80 ;  /* 0x8000005061507221 */ /* 0x000fe20000010000 */
[----:B------:R-:W-:Y:S01]  /*1e30*/  FADD.FTZ R72, R93, -R72 ;  /* 0x800000485d487221 */ /* 0x000fe20000010000 */
[----:B------:R-:W-:Y:S01]  /*1e40*/  FADD.FTZ R76, R6, -R77 ;  /* 0x8000004d064c7221 */ /* 0x000fe20000010000 */
[----:B------:R-:W-:Y:S01]  /*1e50*/  FADD.FTZ R79, R110, -R79 ;  /* 0x8000004f6e4f7221 */ /* 0x000fe20000010000 */
[----:B------:R-:W-:Y:S01]  /*1e60*/  FMUL.FTZ R75, R75, UR31 ;  /* 0x0000001f4b4b7c20 */ /* 0x000fe20008410000 */
[----:B------:R-:W-:Y:S01]  /*1e70*/  ISETP.LT.AND P0, PT, RZ, UR30, PT ;  /* 0x0000001eff007c0c */ /* 0x000fe2000bf01270 */
        /* <DEDUP_REMOVED lines=8> */
[----:B------:R-:W-:-:S02]  /*1f00*/  FSEL R76, R75, RZ, P0 ;  /* 0x000000ff4b4c7208 */ /* 0x000fc40000000000 */
[----:B------:R-:W-:Y:S02]  /*1f10*/  FSEL R78, R73, RZ, P0 ;  /* 0x000000ff494e7208 */ /* 0x000fe40000000000 */
[----:B------:R-:W-:Y:S02]  /*1f20*/  FSEL R75, R74, RZ, P0 ;  /* 0x000000ff4a4b7208 */ /* 0x000fe40000000000 */
[----:B------:R-:W-:Y:S02]  /*1f30*/  FSEL R79, R82, RZ, P0 ;  /* 0x000000ff524f7208 */ /* 0x000fe40000000000 */
[----:B------:R-:W-:Y:S02]  /*1f40*/  FSEL R77, R77, RZ, P0 ;  /* 0x000000ff4d4d7208 */ /* 0x000fe40000000000 */
[----:B------:R-:W-:Y:S02]  /*1f50*/  FSEL R74, R80, RZ, P0 ;  /* 0x000000ff504a7208 */ /* 0x000fe40000000000 */
[----:B------:R-:W-:Y:S01]  /*1f60*/  FSEL R73, R81, RZ, P0 ;  /* 0x000000ff51497208 */ /* 0x000fe20000000000 */
[----:B------:R-:W-:Y:S06]  /*1f70*/  BRA.U !UP3, `(.L_x_2174) ;  /* 0x000000010b207547 */ /* 0x000fec000b800000 */
        /* <DEDUP_REMOVED lines=8> */
.L_x_2174:
        /* <DEDUP_REMOVED lines=9> */
.L_x_2175:
        /* <DEDUP_REMOVED lines=9> */
.L_x_2176:
        /* <DEDUP_REMOVED lines=9> */
.L_x_2177:
        /* <DEDUP_REMOVED lines=9> */
.L_x_2178:
        /* <DEDUP_REMOVED lines=9> */
.L_x_2179:
        /* <DEDUP_REMOVED lines=9> */
.L_x_2180:
[----:B------:R-:W-:Y:S01]  /*2360*/  FSEL R72, R72, RZ, P0 ;  /* 0x000000ff48487208 */ /* 0x000fe20000000000 */
[----:B------:R-:W-:Y:S06]  /*2370*/  BRA.U !UP3, `(.L_x_2173) ;  /* 0x000000090b287547 */ /* 0x000fec000b800000 */
[----:B------:R-:W-:-:S05]  /*2380*/  FMUL.FTZ R80, R79, UR27 ;  /* 0x0000001b4f507c20 */ /* 0x000fca0008410000 */
[----:B------:R-:W-:-:S04]  /*2390*/  F2FP.BF16.F32.PACK_AB R80, RZ, R80 ;  /* 0x00000050ff50723e */ /* 0x000fc800000010ff */
[----:B------:R-:W-:Y:S01]  /*23a0*/  PRMT R71, R71, 0x5410, R80 ;  /* 0x0000541047477816 */ /* 0x000fe20000000050 */
[----:B------:R-:W-:Y:S06]  /*23b0*/  BRA `(.L_x_2173) ;  /* 0x0000000800187947 */ /* 0x000fec0003800000 */
.L_x_2164:
[----:B------:R-:W-:-:S04]  /*23c0*/  UISETP.NE.U32.AND UP0, UPT, UR4, URZ, UPT ;  /* 0x000000ff0400728c */ /* 0x000fc8000bf05070 */
[----:B------:R-:W-:-:S09]  /*23d0*/  UISETP.NE.AND.EX UP0, UPT, UR5, URZ, UPT, UP0 ;  /* 0x000000ff0500728c */ /* 0x000fd2000bf05300 */
[----:B------:R-:W-:Y:S05]  /*23e0*/  BRA.U UP0, `(.L_x_2181) ;  /* 0x0000000500087547 */ /* 0x000fea000b800000 */
[----:B------:R-:W-:Y:S01]  /*23f0*/  PLOP3.LUT P0, PT, PT, PT, UP2, 0x80, 0x8 ;  /* 0x000000000008781c */ /* 0x000fe20003f0f028 */
[----:B------:R-:W0:Y:S01]  /*2400*/  @UP3 LDCU UR8, c[0x0][0x40c] ;  /* 0x00008180ff0837ac */ /* 0x000e220008000800 */
[----:B-----5:R-:W-:Y:S01]  /*2410*/  MOV R83, R16 ;  /* 0x0000001000537202 */ /* 0x020fe20000000f00 */
[----:B------:R-:W1:Y:S01]  /*2420*/  @UP3 LDCU UR9, c[0x0][0x40c] ;  /* 0x00008180ff0937ac */ /* 0x000e620008000800 */
[----:B------:R-:W2:Y:S09]  /*2430*/  @UP3 LDCU UR10, c[0x0][0x40c] ;  /* 0x00008180ff0a37ac */ /* 0x000eb20008000800 */
[--C-:B------:R-:W-:Y:S01]  /*2440*/  @P0 FFMA.FTZ R85, R112, UR7, R86.reuse ;  /* 0x0000000770550c23 */ /* 0x100fe20008010056 */
[--C-:B------:R-:W-:Y:S01]  /*2450*/  @P0 FFMA.FTZ R80, R113, UR7, R86.reuse ;  /* 0x0000000771500c23 */ /* 0x100fe20008010056 */
[----:B------:R-:W-:Y:S01]  /*2460*/  @P0 FFMA.FTZ R114, R8, UR7, R86 ;  /* 0x0000000708720c23 */ /* 0x000fe20008010056 */
[----:B------:R-:W3:Y:S01]  /*2470*/  @UP3 LDCU UR32, c[0x0][0x40c] ;  /* 0x00008180ff2037ac */ /* 0x000ee20008000800 */
[----:B------:R-:W-:Y:S01]  /*2480*/  @P0 FADD.FTZ R82, R110, -R85 ;  /* 0x800000556e520221 */ /* 0x000fe20000010000 */
[----:B------:R-:W-:Y:S01]  /*2490*/  @P0 FADD.FTZ R81, R111, -R80 ;  /* 0x800000506f510221 */ /* 0x000fe20000010000 */
[----:B------:R-:W-:Y:S01]  /*24a0*/  @P0 FADD.FTZ R114, R9, -R114 ;  /* 0x8000007209720221 */ /* 0x000fe20000010000 */
[----:B------:R-:W-:Y:S01]  /*24b0*/  MOV R80, R17 ;  /* 0x0000001100507202 */ /* 0x000fe20000000f00 */
[--C-:B------:R-:W-:Y:S01]  /*24c0*/  @P0 FFMA.FTZ R85, R7, UR7, R86.reuse ;  /* 0x0000000707550c23 */ /* 0x100fe20008010056 */
[----:B------:R-:W-:Y:S01]  /*24d0*/  @P0 FFMA.FTZ R80, R82, UR31, R17 ;  /* 0x0000001f52500c23 */ /* 0x000fe20008010011 */
[----:B------:R-:W4:Y:S01]  /*24e0*/  @UP3 LDCU UR11, c[0x0][0x40c] ;  /* 0x00008180ff0b37ac */ /* 0x000f220008000800 */
[----:B------:R-:W-:Y:S01]  /*24f0*/  MOV R82, R19 ;  /* 0x0000001300527202 */ /* 0x000fe20000000f00 */
[--C-:B------:R-:W-:Y:S01]  /*2500*/  @P0 FFMA.FTZ R87, R11, UR7, R86.reuse ;  /* 0x000000070b570c23 */ /* 0x100fe20008010056 */
[----:B------:R-:W-:Y:S01]  /*2510*/  @P0 FFMA.FTZ R82, R114, UR31, R19 ;  /* 0x0000001f72520c23 */ /* 0x000fe20008010013 */
[----:B------:R-:W4:Y:S01]  /*2520*/  @UP3 LDCU UR33, c[0x0][0x40c] ;  /* 0x00008180ff2137ac */ /* 0x000f220008000800 */
[----:B------:R-:W-:Y:S01]  /*2530*/  @P0 FADD.FTZ R85, R6, -R85 ;  /* 0x8000005506550221 */ /* 0x000fe20000010000 */
[----:B------:R-:W-:Y:S01]  /*2540*/  @P0 FFMA.FTZ R114, R92, UR7, R86 ;  /* 0x000000075c720c23 */ /* 0x000fe20008010056 */
[----:B------:R-:W-:Y:S01]  /*2550*/  @P0 FFMA.FTZ R83, R81, UR31, R16 ;  /* 0x0000001f51530c23 */ /* 0x000fe20008010010 */
[----:B------:R-:W4:Y:S01]  /*2560*/  @UP3 LDCU UR34, c[0x0][0x40c] ;  /* 0x00008180ff2237ac */ /* 0x000f220008000800 */
[----:B------:R-:W-:Y:S01]  /*2570*/  @P0 FADD.FTZ R87, R10, -R87 ;  /* 0x800000570a570221 */ /* 0x000fe20000010000 */
[----:B------:R-:W-:Y:S01]  /*2580*/  MOV R81, R18 ;  /* 0x0000001200517202 */ /* 0x000fe20000000f00 */
[----:B------:R-:W-:Y:S01]  /*2590*/  @P0 FFMA.FTZ R115, R95, UR7, R86 ;  /* 0x000000075f730c23 */ /* 0x000fe20008010056 */
[----:B------:R-:W-:Y:S01]  /*25a0*/  @P0 FFMA.FTZ R81, R85, UR31, R18 ;  /* 0x0000001f55510c23 */ /* 0x000fe20008010012 */
[----:B------:R-:W-:Y:S01]  /*25b0*/  @P0 FADD.FTZ R114, R93, -R114 ;  /* 0x800000725d720221 */ /* 0x000fe20000010000 */
[----:B------:R-:W-:Y:S01]  /*25c0*/  MOV R85, R12 ;  /* 0x0000000c00557202 */ /* 0x000fe20000000f00 */
[----:B0-----:R-:W-:Y:S01]  /*25d0*/  @P1 FMUL.FTZ R83, R83, UR8 ;  /* 0x0000000853531c20 */ /* 0x001fe20008410000 */
[----:B------:R-:W-:Y:S01]  /*25e0*/  @P0 FFMA.FTZ R85, R87, UR31, R12 ;  /* 0x0000001f57550c23 */ /* 0x000fe2000801000c */
[----:B------:R-:W-:Y:S01]  /*25f0*/  MOV R87, R13 ;  /* 0x0000000d00577202 */ /* 0x000fe20000000f00 */
[----:B------:R-:W-:Y:S01]  /*2600*/  @P0 FADD.FTZ R117, R94, -R115 ;  /* 0x800000735e750221 */ /* 0x000fe20000010000 */
[----:B------:R-:W-:Y:S01]  /*2610*/  @P0 FFMA.FTZ R87, R114, UR31, R13 ;  /* 0x0000001f72570c23 */ /* 0x000fe2000801000d */
[----:B-1----:R-:W-:Y:S01]  /*2620*/  @P1 FMUL.FTZ R114, R80, UR9 ;  /* 0x0000000950721c20 */ /* 0x002fe20008410000 */
[----:B------:R-:W-:Y:S01]  /*2630*/  MOV R115, R14 ;  /* 0x0000000e00737202 */ /* 0x000fe20000000f00 */
[----:B------:R-:W-:Y:S01]  /*2640*/  @P0 FFMA.FTZ R115, R117, UR31, R14 ;  /* 0x0000001f75730c23 */ /* 0x000fe2000801000e */
[----:B------:R-:W-:Y:S01]  /*2650*/  @P1 F2FP.BF16.F32.PACK_AB R80, RZ, R83 ;  /* 0x00000053ff50123e */ /* 0x000fe200000010ff */
[----:B--2---:R-:W-:Y:S01]  /*2660*/  @P1 FMUL.FTZ R81, R81, UR10 ;  /* 0x0000000a51511c20 */ /* 0x004fe20008410000 */
[----:B---3--:R-:W-:Y:S01]  /*2670*/  @P1 FMUL.FTZ R83, R85, UR32 ;  /* 0x0000002055531c20 */ /* 0x008fe20008410000 */
[----:B----4-:R-:W-:Y:S01]  /*2680*/  @P1 FMUL.FTZ R82, R82, UR11 ;  /* 0x0000000b52521c20 */ /* 0x010fe20008410000 */
[----:B------:R-:W-:Y:S01]  /*2690*/  @P1 FMUL.FTZ R115, R115, UR34 ;  /* 0x0000002273731c20 */ /* 0x000fe20008410000 */
[----:B------:R-:W-:Y:S01]  /*26a0*/  @P1 FMUL.FTZ R85, R87, UR33 ;  /* 0x0000002157551c20 */ /* 0x000fe20008410000 */
[----:B------:R-:W-:-:S02]  /*26b0*/  @P1 F2FP.BF16.F32.PACK_AB R81, RZ, R81 ;  /* 0x00000051ff51123e */ /* 0x000fc400000010ff */
[----:B------:R-:W-:Y:S02]  /*26c0*/  @P1 F2FP.BF16.F32.PACK_AB R83, RZ, R83 ;  /* 0x00000053ff53123e */ /* 0x000fe400000010ff */
[----:B------:R-:W-:Y:S02]  /*26d0*/  @P1 F2FP.BF16.F32.PACK_AB R114, RZ, R114 ;  /* 0x00000072ff72123e */ /* 0x000fe400000010ff */
[----:B------:R-:W-:Y:S02]  /*26e0*/  @P1 F2FP.BF16.F32.PACK_AB R82, RZ, R82 ;  /* 0x00000052ff52123e */ /* 0x000fe400000010ff */
[----:B------:R-:W-:Y:S02]  /*26f0*/  @P1 F2FP.BF16.F32.PACK_AB R115, RZ, R115 ;  /* 0x00000073ff73123e */ /* 0x000fe400000010ff */
[----:B------:R-:W-:Y:S02]  /*2700*/  @P1 F2FP.BF16.F32.PACK_AB R85, RZ, R85 ;  /* 0x00000055ff55123e */ /* 0x000fe400000010ff */
        /* <DEDUP_REMOVED lines=9> */
[----:B------:R-:W-:-:S03]  /*27a0*/  MOV R80, R15 ;  /* 0x0000000f00507202 */ /* 0x000fc60000000f00 */
[----:B------:R-:W-:-:S04]  /*27b0*/  @P0 FADD.FTZ R82, R97, -R82 ;  /* 0x8000005261520221 */ /* 0x000fc80000010000 */
[----:B------:R-:W-:-:S04]  /*27c0*/  @P0 FFMA.FTZ R80, R82, UR31, R15 ;  /* 0x0000001f52500c23 */ /* 0x000fc8000801000f */
[----:B------:R-:W-:-:S05]  /*27d0*/  FMUL.FTZ R80, R80, UR27 ;  /* 0x0000001b50507c20 */ /* 0x000fca0008410000 */
[----:B------:R-:W-:-:S04]  /*27e0*/  F2FP.BF16.F32.PACK_AB R80, RZ, R80 ;  /* 0x00000050ff50723e */ /* 0x000fc800000010ff */
[----:B------:R-:W-:Y:S01]  /*27f0*/  PRMT R71, R71, 0x5410, R80 ;  /* 0x0000541047477816 */ /* 0x000fe20000000050 */
[----:B------:R-:W-:Y:S06]  /*2800*/  BRA `(.L_x_2173) ;  /* 0x0000000400047947 */ /* 0x000fec0003800000 */
.L_x_2181:
[----:B------:R-:W-:Y:S01]  /*2810*/  PLOP3.LUT P0, PT, PT, PT, UP2, 0x80, 0x8 ;  /* 0x000000000008781c */ /* 0x000fe20003f0f028 */
[----:B------:R-:W0:Y:S01]  /*2820*/  @UP3 LDCU UR8, c[0x0][0x40c] ;  /* 0x00008180ff0837ac */ /* 0x000e220008000800 */
[----:B-----5:R-:W-:Y:S02]  /*2830*/  MOV R72, R16 ;  /* 0x0000001000487202 */ /* 0x020fe40000000f00 */
[----:B------:R-:W-:Y:S01]  /*2840*/  MOV R79, R15 ;  /* 0x0000000f004f7202 */ /* 0x000fe20000000f00 */
[----:B------:R-:W1:Y:S01]  /*2850*/  @UP3 LDCU UR10, c[0x0][0x40c] ;  /* 0x00008180ff0a37ac */ /* 0x000e620008000800 */
[----:B------:R-:W2:Y:S07]  /*2860*/  @UP3 LDCU UR33, c[0x0][0x40c] ;  /* 0x00008180ff2137ac */ /* 0x000eae0008000800 */
[--C-:B------:R-:W-:Y:S01]  /*2870*/  @P0 FFMA.FTZ R74, R113, UR7, R86.reuse ;  /* 0x00000007714a0c23 */ /* 0x100fe20008010056 */
[----:B------:R-:W3:Y:S01]  /*2880*/  @UP3 LDCU UR9, c[0x0][0x40c] ;  /* 0x00008180ff0937ac */ /* 0x000ee20008000800 */
[--C-:B------:R-:W-:Y:S01]  /*2890*/  @P0 FFMA.FTZ R75, R112, UR7, R86.reuse ;  /* 0x00000007704b0c23 */ /* 0x100fe20008010056 */
[----:B------:R-:W-:Y:S01]  /*28a0*/  @P0 FFMA.FTZ R78, R8, UR7, R86 ;  /* 0x00000007084e0c23 */ /* 0x000fe20008010056 */
[----:B------:R-:W-:Y:S01]  /*28b0*/  @P0 FADD.FTZ R73, R111, -R74 ;  /* 0x8000004a6f490221 */ /* 0x000fe20000010000 */
[--C-:B------:R-:W-:Y:S01]  /*28c0*/  @P0 FFMA.FTZ R74, R96, UR7, R86.reuse ;  /* 0x00000007604a0c23 */ /* 0x100fe20008010056 */
[----:B------:R-:W4:Y:S01]  /*28d0*/  @UP3 LDCU UR11, c[0x0][0x40c] ;  /* 0x00008180ff0b37ac */ /* 0x000f220008000800 */
[----:B------:R-:W-:Y:S01]  /*28e0*/  @P0 FFMA.FTZ R77, R7, UR7, R86 ;  /* 0x00000007074d0c23 */ /* 0x000fe20008010056 */
[----:B------:R-:W-:Y:S01]  /*28f0*/  @P0 FFMA.FTZ R72, R73, UR31, R16 ;  /* 0x0000001f49480c23 */ /* 0x000fe20008010010 */
[--C-:B------:R-:W-:Y:S01]  /*2900*/  @P0 FFMA.FTZ R81, R11, UR7, R86.reuse ;  /* 0x000000070b510c23 */ /* 0x100fe20008010056 */
[----:B------:R-:W4:Y:S01]  /*2910*/  @UP3 LDCU UR32, c[0x0][0x40c] ;  /* 0x00008180ff2037ac */ /* 0x000f220008000800 */
[----:B------:R-:W-:Y:S01]  /*2920*/  @P0 FFMA.FTZ R83, R95, UR7, R86 ;  /* 0x000000075f530c23 */ /* 0x000fe20008010056 */
[----:B0-----:R-:W-:Y:S01]  /*2930*/  @P1 FMUL.FTZ R80, R72, UR8 ;  /* 0x0000000848501c20 */ /* 0x001fe20008410000 */
[----:B------:R-:W-:Y:S01]  /*2940*/  @P0 FADD.FTZ R76, R97, -R74 ;  /* 0x8000004a614c0221 */ /* 0x000fe20000010000 */
[----:B------:R-:W0:Y:S01]  /*2950*/  @UP3 LDCU UR8, c[0x0][0x40c] ;  /* 0x00008180ff0837ac */ /* 0x000e220008000800 */
[----:B------:R-:W-:Y:S01]  /*2960*/  @P0 FADD.FTZ R74, R110, -R75 ;  /* 0x8000004b6e4a0221 */ /* 0x000fe20000010000 */
[----:B------:R-:W-:Y:S01]  /*2970*/  @P0 FADD.FTZ R78, R9, -R78 ;  /* 0x8000004e094e0221 */ /* 0x000fe20000010000 */
[----:B------:R-:W-:Y:S01]  /*2980*/  @P0 FFMA.FTZ R114, R92, UR7, R86 ;  /* 0x000000075c720c23 */ /* 0x000fe20008010056 */
[----:B------:R-:W4:Y:S01]  /*2990*/  @UP3 LDCU UR34, c[0x0][0x40c] ;  /* 0x00008180ff2237ac */ /* 0x000f220008000800 */
[----:B------:R-:W-:Y:S01]  /*29a0*/  @P0 FADD.FTZ R77, R6, -R77 ;  /* 0x8000004d064d0221 */ /* 0x000fe20000010000 */
[----:B------:R-:W-:Y:S01]  /*29b0*/  @P0 FADD.FTZ R81, R10, -R81 ;  /* 0x800000510a510221 */ /* 0x000fe20000010000 */
[----:B------:R-:W-:Y:S01]  /*29c0*/  @P0 FADD.FTZ R85, R94, -R83 ;  /* 0x800000535e550221 */ /* 0x000fe20000010000 */
[----:B------:R-:W-:Y:S01]  /*29d0*/  MOV R73, R17 ;  /* 0x0000001100497202 */ /* 0x000fe20000000f00 */
[----:B------:R-:W-:Y:S01]  /*29e0*/  @P0 FFMA.FTZ R79, R76, UR31, R15 ;  /* 0x0000001f4c4f0c23 */ /* 0x000fe2000801000f */
[----:B------:R-:W-:Y:S01]  /*29f0*/  MOV R75, R19 ;  /* 0x00000013004b7202 */ /* 0x000fe20000000f00 */
[----:B------:R-:W-:Y:S01]  /*2a00*/  @P0 FFMA.FTZ R73, R74, UR31, R17 ;  /* 0x0000001f4a490c23 */ /* 0x000fe20008010011 */
[----:B------:R-:W-:Y:S01]  /*2a10*/  @P0 FFMA.FTZ R75, R78, UR31, R19 ;  /* 0x0000001f4e4b0c23 */ /* 0x000fe20008010013 */
[----:B------:R-:W-:Y:S01]  /*2a20*/  MOV R74, R18 ;  /* 0x00000012004a7202 */ /* 0x000fe20000000f00 */
[----:B------:R-:W-:Y:S01]  /*2a30*/  @P0 FADD.FTZ R114, R93, -R114 ;  /* 0x800000725d720221 */ /* 0x000fe20000010000 */
[----:B------:R-:W-:Y:S01]  /*2a40*/  MOV R76, R12 ;  /* 0x0000000c004c7202 */ /* 0x000fe20000000f00 */
[----:B------:R-:W-:Y:S01]  /*2a50*/  @P0 FFMA.FTZ R74, R77, UR31, R18 ;  /* 0x0000001f4d4a0c23 */ /* 0x000fe20008010012 */
[----:B------:R-:W-:Y:S01]  /*2a60*/  MOV R78, R14 ;  /* 0x0000000e004e7202 */ /* 0x000fe20000000f00 */
[----:B------:R-:W-:Y:S01]  /*2a70*/  @P0 FFMA.FTZ R76, R81, UR31, R12 ;  /* 0x0000001f514c0c23 */ /* 0x000fe2000801000c */
[----:B------:R-:W-:Y:S01]  /*2a80*/  @P0 FFMA.FTZ R78, R85, UR31, R14 ;  /* 0x0000001f554e0c23 */ /* 0x000fe2000801000e */
[----:B------:R-:W-:Y:S01]  /*2a90*/  MOV R77, R13 ;  /* 0x0000000d004d7202 */ /* 0x000fe20000000f00 */
[----:B------:R-:W-:Y:S01]  /*2aa0*/  @P0 FFMA.FTZ R77, R114, UR31, R13 ;  /* 0x0000001f724d0c23 */ /* 0x000fe2000801000d */
[----:B-1----:R-:W-:Y:S01]  /*2ab0*/  @P1 FMUL.FTZ R82, R74, UR10 ;  /* 0x0000000a4a521c20 */ /* 0x002fe20008410000 */
[----:B0-----:R-:W-:Y:S01]  /*2ac0*/  @P1 FMUL.FTZ R85, R76, UR8 ;  /* 0x000000084c551c20 */ /* 0x001fe20008410000 */
        /* <DEDUP_REMOVED lines=11> */
[----:B------:R-:W-:-:S02]  /*2b80*/  @P1 F2FP.BF16.F32.PACK_AB R87, RZ, R87 ;  /* 0x00000057ff57123e */ /* 0x000fc400000010ff */
[----:B------:R-:W-:Y:S02]  /*2b90*/  @P1 F2FP.BF16.F32.PACK_AB R115, RZ, R115 ;  /* 0x00000073ff73123e */ /* 0x000fe400000010ff */
[----:B------:R-:W-:Y:S02]  /*2ba0*/  @P1 PRMT R68, R80, 0x7610, R68 ;  /* 0x0000761050441816 */ /* 0x000fe40000000044 */
[----:B------:R-:W-:Y:S02]  /*2bb0*/  @P1 PRMT R69, R82, 0x7610, R69 ;  /* 0x0000761052451816 */ /* 0x000fe40000000045 */
[----:B------:R-:W-:Y:S02]  /*2bc0*/  @P1 PRMT R70, R85, 0x7610, R70 ;  /* 0x0000761055461816 */ /* 0x000fe40000000046 */
[----:B------:R-:W-:Y:S02]  /*2bd0*/  @P1 PRMT R71, R114, 0x7610, R71 ;  /* 0x0000761072471816 */ /* 0x000fe40000000047 */
[----:B------:R-:W-:-:S02]  /*2be0*/  @P1 PRMT R68, R68, 0x5410, R81 ;  /* 0x0000541044441816 */ /* 0x000fc40000000051 */
[----:B------:R-:W-:Y:S02]  /*2bf0*/  @P1 PRMT R69, R69, 0x5410, R83 ;  /* 0x0000541045451816 */ /* 0x000fe40000000053 */
[----:B------:R-:W-:Y:S02]  /*2c00*/  @P1 PRMT R70, R70, 0x5410, R87 ;  /* 0x0000541046461816 */ /* 0x000fe40000000057 */
[----:B------:R-:W-:-:S07]  /*2c10*/  @P1 PRMT R71, R71, 0x5410, R115 ;  /* 0x0000541047471816 */ /* 0x000fce0000000073 */
.L_x_2173:
[----:B------:R-:W-:Y:S01]  /*2c20*/  ISETP.NE.U32.AND P0, PT, RZ, UR4, PT ;  /* 0x00000004ff007c0c */ /* 0x000fe2000bf05070 */
[----:B------:R-:W0:Y:S01]  /*2c30*/  @UP3 LDCU.64 UR8, c[0x0][0x468] ;  /* 0x00008d00ff0837ac */ /* 0x000e220008000a00 */
[----:B------:R-:W-:Y:S02]  /*2c40*/  HFMA2 R81, -RZ, RZ, 0, 9.5367431640625e-07 ;  /* 0x00000010ff517431 */ /* 0x000fe400000001ff */
[----:B------:R-:W-:-:S13]  /*2c50*/  ISETP.NE.AND.EX P0, PT, RZ, UR5, PT, P0 ;  /* 0x00000005ff007c0c */ /* 0x000fda000bf05300 */
[----:B------:R-:W1:Y:S01]  /*2c60*/  @P0 LDC.64 R82, c[0x0][0x478] ;  /* 0x00011e00ff520b82 */ /* 0x000e620000000a00 */
[C---:B0-----:R-:W-:Y:S01]  /*2c70*/  @P1 IMAD.WIDE.U32 R80, R84.reuse, R81, UR8 ;  /* 0x0000000854501e25 */ /* 0x041fe2000f8e0051 */
[----:B------:R-:W-:-:S03]  /*2c80*/  IADD3 R84, PT, PT, R84, 0x80, RZ ;  /* 0x0000008054547810 */ /* 0x000fc60007ffe0ff */
[C---:B-1----:R-:W-:Y:S01]  /*2c90*/  @P0 IMAD.WIDE.U32 R82, R0.reuse, 0x20, R82 ;  /* 0x0000002000520825 */ /* 0x042fe200078e0052 */
[----:B------:R-:W-:-:S04]  /*2ca0*/  IADD3 R0, PT, PT, R0, 0x80, RZ ;  /* 0x0000008000007810 */ /* 0x000fc80007ffe0ff */
[----:B------:R0:W-:Y:S04]  /*2cb0*/  @P0 STG.E.128 desc[UR16][R82.64], R72 ;  /* 0x0000004852000986 */ /* 0x0001e8000c101d10 */
[----:B------:R0:W-:Y:S04]  /*2cc0*/  @P0 STG.E.128 desc[UR16][R82.64+0x10], R76 ;  /* 0x0000104c52000986 */ /* 0x0001e8000c101d10 */
[----:B------:R0:W-:Y:S02]  /*2cd0*/  @P1 STG.E.128 desc[UR16][R80.64], R68 ;  /* 0x0000004450001986 */ /* 0x0001e4000c101d10 */
.L_x_2163:
[----:B------:R-:W-:Y:S05]  /*2ce0*/  BSYNC.RECONVERGENT B0 ;  /* 0x0000000000007941 */ /* 0x000fea0003800200 */
.L_x_2162:
        /* <DEDUP_REMOVED lines=10> */
[----:B------:R-:W-:Y:S01]  /*2d90*/  PLOP3.LUT P4, PT, PT, PT, UP2, 0x80, 0x8 ;  /* 0x000000000008781c */ /* 0x000fe20003f8f028 */
[----:B------:R-:W1:Y:S01]  /*2da0*/  @UP3 LDCU UR8, c[0x0][0x40c] ;  /* 0x00008180ff0837ac */ /* 0x000e620008000800 */
[----:B0----5:R-:W-:Y:S02]  /*2db0*/  MOV R72, R60 ;  /* 0x0000003c00487202 */ /* 0x021fe40000000f00 */
[----:B------:R-:W-:Y:S01]  /*2dc0*/  MOV R73, R61 ;  /* 0x0000003d00497202 */ /* 0x000fe20000000f00 */
[----:B------:R-:W0:Y:S01]  /*2dd0*/  @UP3 LDCU UR9, c[0x0][0x40c] ;  /* 0x00008180ff0937ac */ /* 0x000e220008000800 */
[----:B------:R-:W-:Y:S02]  /*2de0*/  MOV R79, R67 ;  /* 0x00000043004f7202 */ /* 0x000fe40000000f00 */
[----:B------:R-:W-:Y:S01]  /*2df0*/  MOV R78, R66 ;  /* 0x00000042004e7202 */ /* 0x000fe20000000f00 */
[----:B------:R-:W2:Y:S01]  /*2e00*/  @UP3 LDCU UR10, c[0x0][0x40c] ;  /* 0x00008180ff0a37ac */ /* 0x000ea20008000800 */
[----:B------:R-:W-:-:S03]  /*2e10*/  MOV R77, R65 ;  /* 0x00000041004d7202 */ /* 0x000fc60000000f00 */
[--C-:B------:R-:W-:Y:S01]  /*2e20*/  @P4 FFMA.FTZ R75, R89, UR7, R86.reuse ;  /* 0x00000007594b4c23 */ /* 0x100fe20008010056 */
[--C-:B------:R-:W-:Y:S01]  /*2e30*/  @P4 FFMA.FTZ R74, R88, UR7, R86.reuse ;  /* 0x00000007584a4c23 */ /* 0x100fe20008010056 */
[----:B------:R-:W3:Y:S01]  /*2e40*/  @UP3 LDCU UR32, c[0x0][0x40c] ;  /* 0x00008180ff2037ac */ /* 0x000ee20008000800 */
[----:B------:R-:W-:Y:S01]  /*2e50*/  @P4 FFMA.FTZ R76, R108, UR7, R86 ;  /* 0x000000076c4c4c23 */ /* 0x000fe20008010056 */
[----:B------:R-:W-:Y:S01]  /*2e60*/  @P4 FADD.FTZ R75, R90, -R75 ;  /* 0x8000004b5a4b4221 */ /* 0x000fe20000010000 */
[----:B------:R-:W-:Y:S01]  /*2e70*/  @P4 FADD.FTZ R74, R91, -R74 ;  /* 0x8000004a5b4a4221 */ /* 0x000fe20000010000 */
[----:B------:R-:W4:Y:S01]  /*2e80*/  @UP3 LDCU UR11, c[0x0][0x40c] ;  /* 0x00008180ff0b37ac */ /* 0x000f220008000800 */
[----:B------:R-:W-:Y:S01]  /*2e90*/  @P4 FFMA.FTZ R83, R103, UR7, R86 ;  /* 0x0000000767534c23 */ /* 0x000fe20008010056 */
[----:B------:R-:W-:Y:S01]  /*2ea0*/  @P4 FFMA.FTZ R72, R75, UR31, R60 ;  /* 0x0000001f4b484c23 */ /* 0x000fe2000801003c */
[----:B------:R-:W-:Y:S01]  /*2eb0*/  @P4 FFMA.FTZ R73, R74, UR31, R61 ;  /* 0x0000001f4a494c23 */ /* 0x000fe2000801003d */
[----:B------:R-:W-:Y:S01]  /*2ec0*/  @P4 FFMA.FTZ R75, R99, UR7, R86 ;  /* 0x00000007634b4c23 */ /* 0x000fe20008010056 */
[----:B------:R-:W-:Y:S01]  /*2ed0*/  @P4 FADD.FTZ R76, R109, -R76 ;  /* 0x8000004c6d4c4221 */ /* 0x000fe20000010000 */
[----:B-1----:R-:W-:Y:S01]  /*2ee0*/  @P1 FMUL.FTZ R80, R72, UR8 ;  /* 0x0000000848501c20 */ /* 0x002fe20008410000 */
[----:B0-----:R-:W-:Y:S01]  /*2ef0*/  @P1 FMUL.FTZ R81, R73, UR9 ;  /* 0x0000000949511c20 */ /* 0x001fe20008410000 */
[----:B------:R-:W0:Y:S01]  /*2f00*/  @UP3 LDCU UR8, c[0x0][0x40c] ;  /* 0x00008180ff0837ac */ /* 0x000e220008000800 */
[--C-:B------:R-:W-:Y:S01]  /*2f10*/  @P4 FFMA.FTZ R82, R98, UR7, R86.reuse ;  /* 0x0000000762524c23 */ /* 0x100fe20008010056 */
[--C-:B------:R-:W-:Y:S01]  /*2f20*/  @P4 FFMA.FTZ R85, R107, UR7, R86.reuse ;  /* 0x000000076b554c23 */ /* 0x100fe20008010056 */
[----:B------:R-:W-:Y:S01]  /*2f30*/  @P4 FADD.FTZ R75, R100, -R75 ;  /* 0x8000004b644b4221 */ /* 0x000fe20000010000 */
[----:B------:R-:W1:Y:S01]  /*2f40*/  @UP3 LDCU UR9, c[0x0][0x40c] ;  /* 0x00008180ff0937ac */ /* 0x000e620008000800 */
[----:B------:R-:W-:Y:S01]  /*2f50*/  @P4 FFMA.FTZ R114, R104, UR7, R86 ;  /* 0x0000000768724c23 */ /* 0x000fe20008010056 */
[----:B------:R-:W-:Y:S01]  /*2f60*/  @P4 FADD.FTZ R83, R102, -R83 ;  /* 0x8000005366534221 */ /* 0x000fe20000010000 */
[----:B------:R-:W-:Y:S01]  /*2f70*/  @P4 FFMA.FTZ R79, R76, UR31, R67 ;  /* 0x0000001f4c4f4c23 */ /* 0x000fe20008010043 */
[----:B------:R-:W-:Y:S01]  /*2f80*/  MOV R74, R62 ;  /* 0x0000003e004a7202 */ /* 0x000fe20000000f00 */
[----:B------:R-:W-:Y:S01]  /*2f90*/  @P4 FADD.FTZ R82, R101, -R82 ;  /* 0x8000005265524221 */ /* 0x000fe20000010000 */
[----:B------:R-:W-:Y:S01]  /*2fa0*/  MOV R76, R64 ;  /* 0x00000040004c7202 */ /* 0x000fe20000000f00 */
[----:B------:R-:W-:Y:S01]  /*2fb0*/  @P4 FADD.FTZ R85, R106, -R85 ;  /* 0x800000556a554221 */ /* 0x000fe20000010000 */
[----:B------:R-:W-:Y:S01]  /*2fc0*/  @P4 FFMA.FTZ R74, R75, UR31, R62 ;  /* 0x0000001f4b4a4c23 */ /* 0x000fe2000801003e */
[----:B------:R-:W-:Y:S01]  /*2fd0*/  @P4 FADD.FTZ R114, R105, -R114 ;  /* 0x8000007269724221 */ /* 0x000fe20000010000 */
[----:B------:R-:W-:Y:S01]  /*2fe0*/  @P4 FFMA.FTZ R76, R83, UR31, R64 ;  /* 0x0000001f534c4c23 */ /* 0x000fe20008010040 */
[----:B------:R-:W-:Y:S01]  /*2ff0*/  MOV R75, R63 ;  /* 0x0000003f004b7202 */ /* 0x000fe20000000f00 */
[----:B------:R-:W-:Y:S01]  /*3000*/  @P4 FFMA.FTZ R75, R82, UR31, R63 ;  /* 0x0000001f524b4c23 */ /* 0x000fe2000801003f */
[----:B------:R-:W-:Y:S01]  /*3010*/  @P4 FFMA.FTZ R78, R85, UR31, R66 ;  /* 0x0000001f554e4c23 */ /* 0x000fe20008010042 */
[----:B------:R-:W-:Y:S01]  /*3020*/  @P4 FFMA.FTZ R77, R114, UR31, R65 ;  /* 0x0000001f724d4c23 */ /* 0x000fe20008010041 */
[----:B--2---:R-:W-:Y:S01]  /*3030*/  @P1 FMUL.FTZ R82, R74, UR10 ;  /* 0x0000000a4a521c20 */ /* 0x004fe20008410000 */
[----:B---3--:R-:W-:Y:S01]  /*3040*/  @P1 FMUL.FTZ R85, R76, UR32 ;  /* 0x000000204c551c20 */ /* 0x008fe20008410000 */
[----:B----4-:R-:W-:Y:S01]  /*3050*/  @P1 FMUL.FTZ R83, R75, UR11 ;  /* 0x0000000b4b531c20 */ /* 0x010fe20008410000 */
[----:B-1----:R-:W-:Y:S01]  /*3060*/  @P1 FMUL.FTZ R87, R78, UR9 ;  /* 0x000000094e571c20 */ /* 0x002fe20008410000 */
[----:B0-----:R-:W-:Y:S01]  /*3070*/  @P1 FMUL.FTZ R86, R77, UR8 ;  /* 0x000000084d561c20 */ /* 0x001fe20008410000 */
[----:B------:R-:W-:-:S02]  /*3080*/  @P1 F2FP.BF16.F32.PACK_AB R80, RZ, R80 ;  /* 0x00000050ff50123e */ /* 0x000fc400000010ff */
[----:B------:R-:W-:Y:S02]  /*3090*/  @P1 F2FP.BF16.F32.PACK_AB R82, RZ, R82 ;  /* 0x00000052ff52123e */ /* 0x000fe400000010ff */
[----:B------:R-:W-:Y:S02]  /*30a0*/  @P1 F2FP.BF16.F32.PACK_AB R85, RZ, R85 ;  /* 0x00000055ff55123e */ /* 0x000fe400000010ff */
[----:B------:R-:W-:Y:S02]  /*30b0*/  @P1 F2FP.BF16.F32.PACK_AB R81, RZ, R81 ;  /* 0x00000051ff51123e */ /* 0x000fe400000010ff */
[----:B------:R-:W-:Y:S02]  /*30c0*/  @P1 F2FP.BF16.F32.PACK_AB R83, RZ, R83 ;  /* 0x00000053ff53123e */ /* 0x000fe400000010ff */
[----:B------:R-:W-:Y:S02]  /*30d0*/  @P1 F2FP.BF16.F32.PACK_AB R87, RZ, R87 ;  /* 0x00000057ff57123e */ /* 0x000fe400000010ff */
[----:B------:R-:W-:-:S02]  /*30e0*/  @P1 F2FP.BF16.F32.PACK_AB R86, RZ, R86 ;  /* 0x00000056ff56123e */ /* 0x000fc400000010ff */
        /* <DEDUP_REMOVED lines=8> */
[----:B------:R-:W-:-:S05]  /*3170*/  FMUL.FTZ R80, R79, UR27 ;  /* 0x0000001b4f507c20 */ /* 0x000fca0008410000 */
[----:B------:R-:W-:-:S04]  /*3180*/  F2FP.BF16.F32.PACK_AB R80, RZ, R80 ;  /* 0x00000050ff50723e */ /* 0x000fc800000010ff */
[----:B------:R-:W-:Y:S01]  /*3190*/  PRMT R71, R71, 0x5410, R80 ;  /* 0x0000541047477816 */ /* 0x000fe20000000050 */
[----:B------:R-:W-:Y:S06]  /*31a0*/  BRA `(.L_x_2186) ;  /* 0x0000000c00cc7947 */ /* 0x000fec0003800000 */
.L_x_2185:
[----:B------:R-:W-:Y:S01]  /*31b0*/  PLOP3.LUT P4, PT, PT, PT, UP2, 0x80, 0x8 ;  /* 0x000000000008781c */ /* 0x000fe20003f8f028 */
[----:B------:R-:W1:Y:S01]  /*31c0*/  @UP3 LDCU UR8, c[0x0][0x40c] ;  /* 0x00008180ff0837ac */ /* 0x000e620008000800 */
[----:B0----5:R-:W-:Y:S02]  /*31d0*/  MOV R80, R61 ;  /* 0x0000003d00507202 */ /* 0x021fe40000000f00 */
[----:B------:R-:W-:Y:S01]  /*31e0*/  MOV R83, R60 ;  /* 0x0000003c00537202 */ /* 0x000fe20000000f00 */
[----:B------:R-:W0:Y:S01]  /*31f0*/  @UP3 LDCU UR9, c[0x0][0x40c] ;  /* 0x00008180ff0937ac */ /* 0x000e220008000800 */
[----:B------:R-:W2:Y:S07]  /*3200*/  @UP3 LDCU UR10, c[0x0][0x40c] ;  /* 0x00008180ff0a37ac */ /* 0x000eae0008000800 */
[--C-:B------:R-:W-:Y:S01]  /*3210*/  @P4 FFMA.FTZ R82, R88, UR7, R86.reuse ;  /* 0x0000000758524c23 */ /* 0x100fe20008010056 */
[--C-:B------:R-:W-:Y:S01]  /*3220*/  @P4 FFMA.FTZ R114, R98, UR7, R86.reuse ;  /* 0x0000000762724c23 */ /* 0x100fe20008010056 */
[----:B------:R-:W-:Y:S01]  /*3230*/  @P4 FFMA.FTZ R81, R89, UR7, R86 ;  /* 0x0000000759514c23 */ /* 0x000fe20008010056 */
[----:B------:R-:W3:Y:S01]  /*3240*/  @UP3 LDCU UR32, c[0x0][0x40c] ;  /* 0x00008180ff2037ac */ /* 0x000ee20008000800 */
[----:B------:R-:W-:Y:S01]  /*3250*/  @P4 FADD.FTZ R82, R91, -R82 ;  /* 0x800000525b524221 */ /* 0x000fe20000010000 */
[----:B------:R-:W-:Y:S01]  /*3260*/  @P4 FADD.FTZ R114, R101, -R114 ;  /* 0x8000007265724221 */ /* 0x000fe20000010000 */
[--C-:B------:R-:W-:Y:S01]  /*3270*/  @P4 FFMA.FTZ R85, R99, UR7, R86.reuse ;  /* 0x0000000763554c23 */ /* 0x100fe20008010056 */
[----:B------:R-:W-:Y:S01]  /*3280*/  @P4 FADD.FTZ R81, R90, -R81 ;  /* 0x800000515a514221 */ /* 0x000fe20000010000 */
        /* <DEDUP_REMOVED lines=16> */
[----:B-1----:R-:W-:Y:S01]  /*3390*/  @P1 FMUL.FTZ R83, R83, UR8 ;  /* 0x0000000853531c20 */ /* 0x002fe20008410000 */
[----:B------:R-:W-:Y:S01]  /*33a0*/  @P4 FFMA.FTZ R85, R87, UR31, R64 ;  /* 0x0000001f57554c23 */ /* 0x000fe20008010040 */
[----:B------:R-:W-:Y:S01]  /*33b0*/  MOV R87, R65 ;  /* 0x0000004100577202 */ /* 0x000fe20000000f00 */
[----:B------:R-:W-:Y:S01]  /*33c0*/  @P4 FADD.FTZ R117, R106, -R115 ;  /* 0x800000736a754221 */ /* 0x000fe20000010000 */
[----:B------:R-:W-:Y:S01]  /*33d0*/  @P4 FFMA.FTZ R87, R114, UR31, R65 ;  /* 0x0000001f72574c23 */ /* 0x000fe20008010041 */
[----:B0-----:R-:W-:Y:S01]  /*33e0*/  @P1 FMUL.FTZ R114, R80, UR9 ;  /* 0x0000000950721c20 */ /* 0x001fe20008410000 */
        /* <DEDUP_REMOVED lines=30> */
.L_x_2184:
[----:B0-----:R-:W0:Y:S02]  /*35d0*/  LDC.64 R80, c[0x0][0x478] ;  /* 0x00011e00ff507b82 */ /* 0x001e240000000a00 */
[----:B0-----:R-:W-:-:S04]  /*35e0*/  ISETP.NE.U32.AND P0, PT, R80, RZ, PT ;  /* 0x000000ff5000720c */ /* 0x001fc80003f05070 */
[----:B------:R-:W-:-:S13]  /*35f0*/  ISETP.NE.AND.EX P0, PT, R81, RZ, PT, P0 ;  /* 0x000000ff5100720c */ /* 0x000fda0003f05300 */
[----:B------:R-:W-:Y:S05]  /*3600*/  @!P0 BRA `(.L_x_2187) ;  /* 0x0000000400948947 */ /* 0x000fea0003800000 */
[----:B------:R-:W-:Y:S01]  /*3610*/  ISETP.LT.AND P4, PT, RZ, UR30, PT ;  /* 0x0000001eff007c0c */ /* 0x000fe2000bf81270 */
[--C-:B------:R-:W-:Y:S01]  /*3620*/  FFMA.FTZ R74, R108, UR7, R86.reuse ;  /* 0x000000076c4a7c23 */ /* 0x100fe20008010056 */
[--C-:B------:R-:W-:Y:S01]  /*3630*/  FFMA.FTZ R73, R107, UR7, R86.reuse ;  /* 0x000000076b497c23 */ /* 0x100fe20008010056 */
[--C-:B------:R-:W-:Y:S01]  /*3640*/  FFMA.FTZ R76, R104, UR7, R86.reuse ;  /* 0x00000007684c7c23 */ /* 0x100fe20008010056 */
[--C-:B------:R-:W-:Y:S01]  /*3650*/  FFMA.FTZ R75, R103, UR7, R86.reuse ;  /* 0x00000007674b7c23 */ /* 0x100fe20008010056 */
[--C-:B------:R-:W-:Y:S01]  /*3660*/  FFMA.FTZ R78, R98, UR7, R86.reuse ;  /* 0x00000007624e7c23 */ /* 0x100fe20008010056 */
[--C-:B------:R-:W-:Y:S01]  /*3670*/  FFMA.FTZ R77, R99, UR7, R86.reuse ;  /* 0x00000007634d7c23 */ /* 0x100fe20008010056 */
[----:B------:R-:W-:Y:S01]  /*3680*/  FFMA.FTZ R72, R88, UR7, R86 ;  /* 0x0000000758487c23 */ /* 0x000fe20008010056 */
        /* <DEDUP_REMOVED lines=9> */
.L_x_2188:
        /* <DEDUP_REMOVED lines=9> */
.L_x_2189:
        /* <DEDUP_REMOVED lines=9> */
.L_x_2190:
        /* <DEDUP_REMOVED lines=9> */
.L_x_2191:
        /* <DEDUP_REMOVED lines=9> */
.L_x_2192:
        /* <DEDUP_REMOVED lines=9> */
.L_x_2193:
        /* <DEDUP_REMOVED lines=9> */
.L_x_2194:
        /* <DEDUP_REMOVED lines=23> */
[----:B------:R-:W-:-:S02]  /*3bf0*/  FSEL R73, R81, RZ, P4 ;  /* 0x000000ff51497208 */ /* 0x000fc40002000000 */
[----:B------:R-:W-:Y:S01]  /*3c00*/  FSEL R72, R82, RZ, P4 ;  /* 0x000000ff52487208 */ /* 0x000fe20002000000 */
[----:B------:R-:W-:Y:S06]  /*3c10*/  BRA.U !UP3, `(.L_x_2186) ;  /* 0x000000050b307547 */ /* 0x000fec000b800000 */
[----:B------:R-:W-:-:S05]  /*3c20*/  FMUL.FTZ R80, R79, UR27 ;  /* 0x0000001b4f507c20 */ /* 0x000fca0008410000 */
[----:B------:R-:W-:-:S04]  /*3c30*/  F2FP.BF16.F32.PACK_AB R80, RZ, R80 ;  /* 0x00000050ff50723e */ /* 0x000fc800000010ff */
[----:B------:R-:W-:Y:S01]  /*3c40*/  PRMT R71, R71, 0x5410, R80 ;  /* 0x0000541047477816 */ /* 0x000fe20000000050 */
[----:B------:R-:W-:Y:S06]  /*3c50*/  BRA `(.L_x_2186) ;  /* 0x0000000400207947 */ /* 0x000fec0003800000 */
.L_x_2187:
[----:B------:R-:W0:Y:S01]  /*3c60*/  @UP3 LDCU UR8, c[0x0][0x40c] ;  /* 0x00008180ff0837ac */ /* 0x000e220008000800 */
[----:B------:R-:W-:Y:S01]  /*3c70*/  FFMA.FTZ R80, R108, UR7, R86 ;  /* 0x000000076c507c23 */ /* 0x000fe20008010056 */
[----:B------:R-:W-:-:S03]  /*3c80*/  ISETP.LT.AND P4, PT, RZ, UR30, PT ;  /* 0x0000001eff007c0c */ /* 0x000fc6000bf81270 */
[----:B------:R-:W-:-:S04]  /*3c90*/  FADD.FTZ R80, R109, -R80 ;  /* 0x800000506d507221 */ /* 0x000fc80000010000 */
[----:B------:R-:W-:-:S05]  /*3ca0*/  FMUL.FTZ R80, R80, UR31 ;  /* 0x0000001f50507c20 */ /* 0x000fca0008410000 */
[----:B------:R-:W-:-:S05]  /*3cb0*/  FSEL R80, R80, RZ, P4 ;  /* 0x000000ff50507208 */ /* 0x000fca0002000000 */
[----:B0-----:R-:W-:Y:S01]  /*3cc0*/  @P1 FMUL.FTZ R80, R80, UR8 ;  /* 0x0000000850501c20 */ /* 0x001fe20008410000 */
        /* <DEDUP_REMOVED lines=9> */
.L_x_2195:
        /* <DEDUP_REMOVED lines=9> */
.L_x_2196:
        /* <DEDUP_REMOVED lines=9> */
.L_x_2197:
        /* <DEDUP_REMOVED lines=9> */
.L_x_2198:
        /* <DEDUP_REMOVED lines=9> */
.L_x_2199:
        /* <DEDUP_REMOVED lines=9> */
.L_x_2200:
        /* <DEDUP_REMOVED lines=9> */
.L_x_2201:
[----:B------:R-:W-:-:S04]  /*40c0*/  @P1 F2FP.BF16.F32.PACK_AB R80, RZ, R80 ;  /* 0x00000050ff50123e */ /* 0x000fc800000010ff */
[----:B------:R-:W-:-:S07]  /*40d0*/  @P1 PRMT R71, R71, 0x5410, R80 ;  /* 0x0000541047471816 */ /* 0x000fce0000000050 */
.L_x_2186:
[----:B------:R-:W0:Y:S01]  /*40e0*/  @P0 LDC.64 R82, c[0x0][0x478] ;  /* 0x00011e00ff520b82 */ /* 0x000e220000000a00 */
[----:B------:R-:W1:Y:S01]  /*40f0*/  @UP3 LDCU.64 UR8, c[0x0][0x468] ;  /* 0x00008d00ff0837ac */ /* 0x000e620008000a00 */
[----:B------:R-:W-:-:S05]  /*4100*/  HFMA2 R81, -RZ, RZ, 0, 9.5367431640625e-07 ;  /* 0x00000010ff517431 */ /* 0x000fca00000001ff */
[----:B-1----:R-:W-:-:S04]  /*4110*/  @P1 IMAD.WIDE.U32 R80, R84, R81, UR8 ;  /* 0x0000000854501e25 */ /* 0x002fc8000f8e0051 */
[----:B0-----:R-:W-:-:S05]  /*4120*/  @P0 IMAD.WIDE.U32 R82, R0, 0x20, R82 ;  /* 0x0000002000520825 */ /* 0x001fca00078e0052 */
[----:B------:R1:W-:Y:S04]  /*4130*/  @P0 STG.E.128 desc[UR16][R82.64], R72 ;  /* 0x0000004852000986 */ /* 0x0003e8000c101d10 */
[----:B------:R1:W-:Y:S04]  /*4140*/  @P0 STG.E.128 desc[UR16][R82.64+0x10], R76 ;  /* 0x0000104c52000986 */ /* 0x0003e8000c101d10 */
[----:B------:R1:W-:Y:S02]  /*4150*/  @P1 STG.E.128 desc[UR16][R80.64], R68 ;  /* 0x0000004450001986 */ /* 0x0003e4000c101d10 */
.L_x_2183:
[----:B------:R-:W-:Y:S05]  /*4160*/  BSYNC.RECONVERGENT B0 ;  /* 0x0000000000007941 */ /* 0x000fea0003800200 */
.L_x_2182:
[----:B------:R-:W-:Y:S02]  /*4170*/  UIADD3 UR26, UPT, UPT, UR26, UR24, URZ ;  /* 0x000000181a1a7290 */ /* 0x000fe4000fffe0ff */
[----:B------:R-:W-:Y:S02]  /*4180*/  UPLOP3.LUT UP1, UPT, UPT, UPT, UP1, 0x40, 0x4 ;  /* 0x000000000004789c */ /* 0x000fe40003f2e810 */
[----:B------:R-:W-:-:S09]  /*4190*/  UISETP.GE.AND UP0, UPT, UR26, UR25, UPT ;  /* 0x000000191a00728c */ /* 0x000fd2000bf06270 */
[----:B------:R-:W-:Y:S05]  /*41a0*/  BRA.U !UP0, `(.L_x_2202) ;  /* 0xffffffc108a87547 */ /* 0x000fea000b83ffff */
.L_x_2154:
        /* <DEDUP_REMOVED lines=23> */
.L_x_2203:
        /* <DEDUP_REMOVED lines=14> */
.L_x_8028:


//--------------------- .text._ZN10layer_norm13ln_bwd_kernelINS_13Kernel_traitsI13__nv_bfloat16S2_fS2_fjLj2048ELj1ELj1ELj4ELj16ENS_18Kernel_traits_baseILj2048ES2_S2_fS2_fjLj128EEEEELb0ELb0ELb1ELb1EEEvNS_9BwdParamsE --------------------------
	.section	.text._ZN10layer_norm13ln_bwd_kernelINS_13Kernel_traitsI13__nv_bfloat16S2_fS2_fjLj2048ELj1ELj1ELj4ELj16ENS_18Kernel_traits_baseILj2048ES2_S2_fS2_fjLj128EEEEELb0ELb0ELb1ELb1EEEvNS_9BwdParamsE,"ax",@progbits
	.align	128
        .global         _ZN10layer_norm13ln_bwd_kernelINS_13Kernel_traitsI13__nv_bfloat16S2_fS2_fjLj2048ELj1ELj1ELj4ELj16ENS_18Kernel_traits_baseILj2048ES2_S2_fS2_fjLj128EEEEELb0ELb0ELb1ELb1EEEvNS_9BwdParamsE
        .type           _ZN10layer_norm13ln_bwd_kernelINS_13Kernel_traitsI13__nv_bfloat16S2_fS2_fjLj2048ELj1ELj1ELj4ELj16ENS_18Kernel_traits_baseILj2048ES2_S2_fS2_fjLj128EEEEELb0ELb0ELb1ELb1EEEvNS_9BwdParamsE,@function
        .size           _ZN10layer_norm13ln_bwd_kernelINS_13Kernel_traitsI13__nv_bfloat16S2_fS2_fjLj2048ELj1ELj1ELj4ELj16ENS_18Kernel_traits_baseILj2048ES2_S2_fS2_fjLj128EEEEELb0ELb0ELb1ELb1EEEvNS_9BwdParamsE,(.L_x_8029 - _ZN10layer_norm13ln_bwd_kernelINS_13Kernel_traitsI13__nv_bfloat16S2_fS2_fjLj2048ELj1ELj1ELj4ELj16ENS_18Kernel_traits_baseILj2048ES2_S2_fS2_fjLj128EEEEELb0ELb0ELb1ELb1EEEvNS_9BwdParamsE)
        .other          _ZN10layer_norm13ln_bwd_kernelINS_13Kernel_traitsI13__nv_bfloat16S2_fS2_fjLj2048ELj1ELj1ELj4ELj16ENS_18Kernel_traits_baseILj2048ES2_S2_fS2_fjLj128EEEEELb0ELb0ELb1ELb1EEEvNS_9BwdParamsE,@"STO_CUDA_ENTRY STV_DEFAULT"
_ZN10layer_norm13ln_bwd_kernelINS_13Kernel_traitsI13__nv_bfloat16S2_fS2_fjLj2048ELj1ELj1ELj4ELj16ENS_18Kernel_traits_baseILj2048ES2_S2_fS2_fjLj128EEEEELb0ELb0ELb1ELb1EEEvNS_9BwdParamsE:
.text._ZN10layer_norm13ln_bwd_kernelINS_13Kernel_traitsI13__nv_bfloat16S2_fS2_fjLj2048ELj1ELj1ELj4ELj16ENS_18Kernel_traits_baseILj2048ES2_S2_fS2_fjLj128EEEEELb0ELb0ELb1ELb1EEEvNS_9BwdParamsE:
        /* <DEDUP_REMOVED lines=32> */
[----:B--2---:R-:W2:Y:S01]  /*0200*/  LDG.E.128 R40, desc[UR18][R2.64+0x800] ;  /* 0x0008001202287981 */ /* 0x004ea2000c1e1d00 */
[----:B------:R-:W0:Y:S03]  /*0210*/  LDCU.128 UR12, c[0x0][0x3f0] ;  /* 0x00007e00ff0c77ac */ /* 0x000e260008000c00 */
[----:B------:R5:W3:Y:S01]  /*0220*/  LDG.E.128 R44, desc[UR18][R2.64] ;  /* 0x00000012022c7981 */ /* 0x000ae2000c1e1d00 */
[----:B------:R-:W-:Y:S01]  /*0230*/  HFMA2 R68, -RZ, RZ, 0, 0 ;  /* 0x00000000ff447431 */ /* 0x000fe200000001ff */
[----:B------:R-:W0:Y:S01]  /*0240*/  LDCU.64 UR22, c[0x0][0x3c0] ;  /* 0x00007800ff1677ac */ /* 0x000e220008000a00 */
[----:B------:R-:W0:Y:S01]  /*0250*/  LDCU.64 UR24, c[0x0][0x380] ;  /* 0x00007000ff1877ac */ /* 0x000e220008000a00 */
[----:B------:R-:W-:Y:S01]  /*0260*/  UPLOP3.LUT UP1, UPT, UPT, UPT, UPT, 0x40, 0x4 ;  /* 0x000000000004789c */ /* 0x000fe20003f2e870 */
[----:B--2---:R-:W-:-:S02]  /*0270*/  PRMT R0, R40, 0x7632, R0 ;  /* 0x0000763228007816 */ /* 0x004fc40000000000 */
[----:B-----5:R-:W-:Y:S02]  /*0280*/  PRMT R2, R41, 0x7632, R2 ;  /* 0x0000763229027816 */ /* 0x020fe40000000002 */
[----:B------:R-:W-:Y:S02]  /*0290*/  PRMT R4, R42, 0x7632, R4 ;  /* 0x000076322a047816 */ /* 0x000fe40000000004 */
[----:B------:R-:W-:Y:S02]  /*02a0*/  PRMT R5, R43, 0x7632, R5 ;  /* 0x000076322b057816 */ /* 0x000fe40000000005 */
[----:B---3--:R-:W-:Y:S02]  /*02b0*/  PRMT R6, R44, 0x7632, R6 ;  /* 0x000076322c067816 */ /* 0x008fe40000000006 */
[----:B------:R-:W-:Y:S02]  /*02c0*/  PRMT R7, R45, 0x7632, R7 ;  /* 0x000076322d077816 */ /* 0x000fe40000000007 */
[----:B------:R-:W-:-:S02]  /*02d0*/  PRMT R8, R46, 0x7632, R8 ;  /* 0x000076322e087816 */ /* 0x000fc40000000008 */
[----:B01--4-:R-:W-:-:S07]  /*02e0*/  PRMT R9, R47, 0x7632, R9 ;  /* 0x000076322f097816 */ /* 0x013fce0000000009 */
.L_x_2231:
[----:B------:R-:W-:Y:S02]  /*02f0*/  UIMAD.WIDE UR10, UR8, 0x4, UR14 ;  /* 0x00000004080a78a5 */ /* 0x000fe4000f8e020e */
[----:B------:R-:W-:-:S04]  /*0300*/  UIMAD.WIDE UR16, UR8, 0x4, UR12 ;  /* 0x00000004081078a5 */ /* 0x000fc8000f8e020c */
[----:B------:R-:W-:Y:S02]  /*0310*/  MOV R88, UR10 ;  /* 0x0000000a00587c02 */ /* 0x000fe40008000f00 */
[----:B------:R-:W-:Y:S01]  /*0320*/  MOV R89, UR11 ;  /* 0x0000000b00597c02 */ /* 0x000fe20008000f00 */
[----:B------:R-:W-:-:S04]  /*0330*/  UIMAD.WIDE UR10, UR8, 0x4, UR20 ;  /* 0x00000004080a78a5 */ /* 0x000fc8000f8e0214 */
[----:B------:R-:W2:Y:S01]  /*0340*/  LDG.E R88, desc[UR18][R88.64] ;  /* 0x0000001258587981 */ /* 0x000ea2000c1e1900 */
[----:B0-----:R-:W-:Y:S02]  /*0350*/  MOV R86, UR16 ;  /* 0x0000001000567c02 */ /* 0x001fe40008000f00 */
        /* <DEDUP_REMOVED lines=18> */
[----:B------:R-:W-:-:S02]  /*0480*/  USHF.R.S32.HI UR9, URZ, 0x1f, UR11 ;  /* 0x0000001fff097899 */ /* 0x000fc4000801140b */
[----:B------:R-:W-:Y:S02]  /*0490*/  USHF.R.S32.HI UR16, URZ, 0x1f, UR8 ;  /* 0x0000001fff107899 */ /* 0x000fe40008011408 */
[----:B------:R-:W-:Y:S01]  /*04a0*/  ULEA.HI UR9, UR9, UR11, URZ, 0x3 ;  /* 0x0000000b09097291 */ /* 0x000fe2000f8f18ff */
[----:B------:R-:W-:Y:S01]  /*04b0*/  MOV R80, UR10 ;  /* 0x0000000a00507c02 */ /* 0x000fe20008000f00 */
[----:B------:R-:W-:-:S03]  /*04c0*/  ULEA UR32, UP0, UR8, UR22, 0x2 ;  /* 0x0000001608207291 */ /* 0x000fc6000f8010ff */
[-C--:B------:R-:W-:Y:S01]  /*04d0*/  LEA.HI.SX32 R113, R80, R103.reuse, 0x1d ;  /* 0x0000006750717211 */ /* 0x080fe200078feaff */
[----:B------:R-:W-:Y:S01]  /*04e0*/  ULEA.HI.X UR16, UR8, UR23, UR16, 0x2, UP0 ;  /* 0x0000001708107291 */ /* 0x000fe200080f1410 */
[----:B------:R-:W-:Y:S02]  /*04f0*/  MOV R80, UR9 ;  /* 0x0000000900507c02 */ /* 0x000fe40008000f00 */
[----:B------:R-:W-:Y:S02]  /*0500*/  MOV R96, UR32 ;  /* 0x0000002000607c02 */ /* 0x000fe40008000f00 */
[----:B------:R-:W-:Y:S02]  /*0510*/  LEA.HI.SX32 R101, R80, R103, 0x1d ;  /* 0x0000006750657211 */ /* 0x000fe400078feaff */
[----:B------:R-:W-:Y:S02]  /*0520*/  MOV R97, UR16 ;  /* 0x0000001000617c02 */ /* 0x000fe40008000f00 */
[----:B------:R-:W-:Y:S01]  /*0530*/  IADD3 R115, PT, PT, R113, 0x80, RZ ;  /* 0x0000008071737810 */ /* 0x000fe20007ffe0ff */
[C---:B0-----:R-:W-:Y:S01]  /*0540*/  IMAD.WIDE.U32 R84, R101.reuse, 0x10, R10 ;  /* 0x0000001065547825 */ /* 0x041fe200078e000a */
[----:B------:R-:W-:Y:S01]  /*0550*/  IADD3 R101, PT, PT, R101, 0x80, RZ ;  /* 0x0000008065657810 */ /* 0x000fe20007ffe0ff */
[----:B------:R-:W2:Y:S02]  /*0560*/  LDG.E R3, desc[UR18][R96.64] ;  /* 0x0000001260037981 */ /* 0x000ea4000c1e1900 */
[----:B-1----:R-:W-:-:S02]  /*0570*/  IMAD.WIDE.U32 R104, R113, 0x20, R110 ;  /* 0x0000002071687825 */ /* 0x002fc400078e006e */
[----:B------:R-:W3:Y:S02]  /*0580*/  LDG.E.128 R84, desc[UR18][R84.64] ;  /* 0x0000001254547981 */ /* 0x000ee4000c1e1d00 */
[----:B------:R-:W-:Y:S02]  /*0590*/  IMAD.WIDE.U32 R110, R115, 0x20, R110 ;  /* 0x00000020736e7825 */ /* 0x000fe400078e006e */
[----:B------:R-:W4:Y:S02]  /*05a0*/  LDG.E.128 R80, desc[UR18][R104.64] ;  /* 0x0000001268507981 */ /* 0x000f24000c1e1d00 */
[----:B------:R-:W-:Y:S02]  /*05b0*/  IMAD.WIDE.U32 R100, R101, 0x10, R10 ;  /* 0x0000001065647825 */ /* 0x000fe400078e000a */
[----:B------:R-:W4:Y:S04]  /*05c0*/  LDG.E.128 R96, desc[UR18][R110.64+0x10] ;  /* 0x000010126e607981 */ /* 0x000f28000c1e1d00 */
[----:B------:R2:W4:Y:S04]  /*05d0*/  LDG.E.128 R88, desc[UR18][R104.64+0x10] ;  /* 0x0000101268587981 */ /* 0x000528000c1e1d00 */
[----:B------:R-:W4:Y:S04]  /*05e0*/  LDG.E.128 R92, desc[UR18][R110.64] ;  /* 0x000000126e5c7981 */ /* 0x000f28000c1e1d00 */
        /* <DEDUP_REMOVED lines=9> */
[----:B-1----:R-:W-:-:S03]  /*0680*/  @P0 IMAD.WIDE.U32 R108, R115, 0x20, R108 ;  /* 0x00000020736c0825 */ /* 0x002fc600078e006c */
[----:B------:R3:W5:Y:S04]  /*0690*/  @P0 LDG.E.128 R20, desc[UR18][R106.64+0x10] ;  /* 0x000010126a140981 */ /* 0x000768000c1e1d00 */
[----:B------:R-:W5:Y:S04]  /*06a0*/  @P0 LDG.E.128 R16, desc[UR18][R108.64] ;  /* 0x000000126c100981 */ /* 0x000f68000c1e1d00 */
[----:B------:R0:W5:Y:S01]  /*06b0*/  @P0 LDG.E.128 R12, desc[UR18][R108.64+0x10] ;  /* 0x000010126c0c0981 */ /* 0x000162000c1e1d00 */
[----:B------:R-:W-:Y:S02]  /*06c0*/  SHF.L.U32 R113, R9, 0x10, RZ ;  /* 0x0000001009717819 */ /* 0x000fe400000006ff */
[----:B------:R-:W-:-:S02]  /*06d0*/  SHF.L.U32 R119, R5, 0x10, RZ ;  /* 0x0000001005777819 */ /* 0x000fc400000006ff */
[----:B--2---:R-:W-:Y:S02]  /*06e0*/  FSEL R104, R3, RZ, !P1 ;  /* 0x000000ff03687208 */ /* 0x004fe40004800000 */
[----:B---3--:R-:W-:-:S03]  /*06f0*/  SHF.L.U32 R107, R86, 0x10, RZ ;  /* 0x00000010566b7819 */ /* 0x008fc600000006ff */
[C---:B----4-:R-:W-:Y:S01]  /*0700*/  FADD.FTZ R3, -R104.reuse, R80 ;  /* 0x0000005068037221 */ /* 0x050fe20000010100 */
[----:B------:R-:W-:Y:S01]  /*0710*/  FADD.FTZ R82, -R104, R82 ;  /* 0x0000005268527221 */ /* 0x000fe20000010100 */
[----:B------:R-:W-:Y:S01]  /*0720*/  PRMT R80, R86, 0x7632, R80 ;  /* 0x0000763256507816 */ /* 0x000fe20000000050 */
[C---:B------:R-:W-:Y:S01]  /*0730*/  FADD.FTZ R81, -R104.reuse, R81 ;  /* 0x0000005168517221 */ /* 0x040fe20000010100 */
[C---:B------:R-:W-:Y:S01]  /*0740*/  FADD.FTZ R86, -R104.reuse, R98 ;  /* 0x0000006268567221 */ /* 0x040fe20000010100 */
[----:B------:R-:W-:Y:S01]  /*0750*/  FADD.FTZ R83, -R104, R83 ;  /* 0x0000005368537221 */ /* 0x000fe20000010100 */
[----:B------:R-:W-:Y:S01]  /*0760*/  SHF.L.U32 R105, R84, 0x10, RZ ;  /* 0x0000001054697819 */ /* 0x000fe200000006ff */
[C---:B------:R-:W-:Y:S01]  /*0770*/  FADD.FTZ R96, -R104.reuse, R96 ;  /* 0x0000006068607221 */ /* 0x040fe20000010100 */
        /* <DEDUP_REMOVED lines=10> */
[----:B------:R-:W-:Y:S01]  /*0820*/  SHF.L.U32 R98, R44, 0x10, RZ ;  /* 0x000000102c627819 */ /* 0x000fe200000006ff */
[----:B------:R-:W-:Y:S01]  /*0830*/  FADD.FTZ R104, -R104, R99 ;  /* 0x0000006368687221 */ /* 0x000fe20000010100 */
[----:B0-----:R-:W-:-:S02]  /*0840*/  PRMT R108, R102, 0x7632, R108 ;  /* 0x00007632666c7816 */ /* 0x001fc4000000006c */
[----:B------:R-:W-:Y:S01]  /*0850*/  SHF.L.U32 R111, R102, 0x10, RZ ;  /* 0x00000010666f7819 */ /* 0x000fe200000006ff */
[----:B------:R-:W-:Y:S01]  /*0860*/  FMUL.FTZ R99, R82, UR31 ;  /* 0x0000001f52637c20 */ /* 0x000fe20008410000 */
[----:B------:R-:W-:Y:S02]  /*0870*/  SHF.L.U32 R85, R85, 0x10, RZ ;  /* 0x0000001055557819 */ /* 0x000fe400000006ff */
[----:B------:R-:W-:Y:S01]  /*0880*/  SHF.L.U32 R102, R45, 0x10, RZ ;  /* 0x000000102d667819 */ /* 0x000fe200000006ff */
[----:B------:R-:W-:Y:S01]  /*0890*/  FMUL.FTZ R3, R3, UR31 ;  /* 0x0000001f03037c20 */ /* 0x000fe20008410000 */
[----:B------:R-:W-:Y:S01]  /*08a0*/  PRMT R10, R84, 0x7632, R10 ;  /* 0x00007632540a7816 */ /* 0x000fe2000000000a */
[----:B------:R-:W-:Y:S01]  /*08b0*/  FMUL.FTZ R82, R98, R105 ;  /* 0x0000006962527220 */ /* 0x000fe20000410000 */
[-C--:B------:R-:W-:Y:S01]  /*08c0*/  FFMA.FTZ R58, R99, R85.reuse, R58 ;  /* 0x00000055633a7223 */ /* 0x080fe2000001003a */
[----:B------:R-:W-:Y:S01]  /*08d0*/  FMUL.FTZ R98, R102, R85 ;  /* 0x0000005566627220 */ /* 0x000fe20000410000 */
[----:B------:R-:W-:Y:S01]  /*08e0*/  FADD.FTZ R50, R50, R85 ;  /* 0x0000005532327221 */ /* 0x000fe20000010000 */
[----:B------:R-:W-:Y:S01]  /*08f0*/  FFMA.FTZ R56, R3, R105, R56 ;  /* 0x0000006903387223 */ /* 0x000fe20000010038 */
[----:B------:R-:W-:Y:S01]  /*0900*/  FADD.FTZ R48, R48, R105 ;  /* 0x0000006930307221 */ /* 0x000fe20000010000 */
[----:B------:R-:W-:-:S02]  /*0910*/  SHF.L.U32 R85, R6, 0x10, RZ ;  /* 0x0000001006557819 */ /* 0x000fc400000006ff */
[----:B------:R-:W-:Y:S01]  /*0920*/  SHF.L.U32 R112, R10, 0x10, RZ ;  /* 0x000000100a707819 */ /* 0x000fe200000006ff */
[----:B------:R-:W-:Y:S01]  /*0930*/  FMUL.FTZ R10, R81, UR31 ;  /* 0x0000001f510a7c20 */ /* 0x000fe20008410000 */
[----:B------:R-:W-:Y:S01]  /*0940*/  SHF.L.U32 R105, R7, 0x10, RZ ;  /* 0x0000001007697819 */ /* 0x000fe200000006ff */
[----:B------:R-:W-:Y:S01]  /*0950*/  FMUL.FTZ R102, R83, UR31 ;  /* 0x0000001f53667c20 */ /* 0x000fe20008410000 */
[----:B------:R-:W-:Y:S01]  /*0960*/  SHF.L.U32 R114, R11, 0x10, RZ ;  /* 0x000000100b727819 */ /* 0x000fe200000006ff */
[-C--:B------:R-:W-:Y:S01]  /*0970*/  FMUL.FTZ R81, R85, R112.reuse ;  /* 0x0000007055517220 */ /* 0x080fe20000410000 */
[----:B------:R-:W-:Y:S01]  /*0980*/  PRMT R84, R87, 0x7632, R84 ;  /* 0x0000763257547816 */ /* 0x000fe20000000054 */
[----:B------:R-:W-:Y:S01]  /*0990*/  FFMA.FTZ R57, R10, R112, R57 ;  /* 0x000000700a397223 */ /* 0x000fe20000010039 */
[----:B------:R-:W-:Y:S01]  /*09a0*/  FADD.FTZ R49, R49, R112 ;  /* 0x0000007031317221 */ /* 0x000fe20000010000 */
[----:B------:R-:W-:Y:S01]  /*09b0*/  SHF.L.U32 R112, R46, 0x10, RZ ;  /* 0x000000102e707819 */ /* 0x000fe200000006ff */
[-C--:B------:R-:W-:Y:S01]  /*09c0*/  FMUL.FTZ R11, R105, R114.reuse ;  /* 0x00000072690b7220 */ /* 0x080fe20000410000 */
[----:B------:R-:W-:Y:S01]  /*09d0*/  FFMA.FTZ R59, R102, R114, R59 ;  /* 0x00000072663b7223 */ /* 0x000fe2000001003b */
[----:B------:R-:W-:Y:S01]  /*09e0*/  FADD.FTZ R51, R51, R114 ;  /* 0x0000007233337221 */ /* 0x000fe20000010000 */
        /* <DEDUP_REMOVED lines=12> */
[C---:B------:R-:W-:Y:S01]  /*0ab0*/  PRMT R106, R100.reuse, 0x7632, R106 ;  /* 0x00007632646a7816 */ /* 0x040fe2000000006a */
[-C--:B------:R-:W-:Y:S01]  /*0ac0*/  FMUL.FTZ R113, R113, R84.reuse ;  /* 0x0000005471717220 */ /* 0x080fe20000410000 */
[----:B------:R-:W-:Y:S01]  /*0ad0*/  SHF.L.U32 R109, R100, 0x10, RZ ;  /* 0x00000010646d7819 */ /* 0x000fe200000006ff */
[----:B------:R-:W-:Y:S01]  /*0ae0*/  FADD.FTZ R63, R63, R84 ;  /* 0x000000543f3f7221 */ /* 0x000fe20000010000 */
[C---:B------:R-:W-:Y:S01]  /*0af0*/  PRMT R100, R101.reuse, 0x7632, R100 ;  /* 0x0000763265647816 */ /* 0x040fe20000000064 */
[----:B------:R-:W-:Y:S01]  /*0b00*/  FFMA.FTZ R31, R116, R84, R31 ;  /* 0x00000054741f7223 */ /* 0x000fe2000001001f */
[----:B------:R-:W-:-:S02]  /*0b10*/  SHF.L.U32 R101, R101, 0x10, RZ ;  /* 0x0000001065657819 */ /* 0x000fc400000006ff */
[----:B------:R-:W-:Y:S01]  /*0b20*/  SHF.L.U32 R84, R41, 0x10, RZ ;  /* 0x0000001029547819 */ /* 0x000fe200000006ff */
[-C--:B------:R-:W-:Y:S01]  /*0b30*/  FMUL.FTZ R107, R107, R88.reuse ;  /* 0x000000586b6b7220 */ /* 0x080fe20000410000 */
[----:B------:R-:W-:Y:S01]  /*0b40*/  FADD.FTZ R61, R61, R88 ;  /* 0x000000583d3d7221 */ /* 0x000fe20000010000 */
[----:B------:R-:W-:Y:S01]  /*0b50*/  FFMA.FTZ R29, R114, R88, R29 ;  /* 0x00000058721d7223 */ /* 0x000fe2000001001d */
[----:B------:R-:W-:Y:S01]  /*0b60*/  SHF.L.U32 R88, R40, 0x10, RZ ;  /* 0x0000001028587819 */ /* 0x000fe200000006ff */
[----:B------:R-:W-:Y:S01]  /*0b70*/  FMUL.FTZ R117, R94, UR31 ;  /* 0x0000001f5e757c20 */ /* 0x000fe20008410000 */
[----:B------:R-:W-:Y:S01]  /*0b80*/  FMUL.FTZ R94, R84, R101 ;  /* 0x00000065545e7220 */ /* 0x000fe20000410000 */
[----:B------:R-:W-:Y:S01]  /*0b90*/  SHF.L.U32 R84, R42, 0x10, RZ ;  /* 0x000000102a547819 */ /* 0x000fe200000006ff */
[----:B------:R-:W-:Y:S01]  /*0ba0*/  FMUL.FTZ R115, R92, UR31 ;  /* 0x0000001f5c737c20 */ /* 0x000fe20008410000 */
[----:B------:R-:W-:Y:S01]  /*0bb0*/  FMUL.FTZ R105, R90, UR31 ;  /* 0x0000001f5a697c20 */ /* 0x000fe20008410000 */
[----:B------:R-:W-:Y:S01]  /*0bc0*/  FMUL.FTZ R92, R88, R109 ;  /* 0x0000006d585c7220 */ /* 0x000fe20000410000 */
[----:B------:R-:W-:Y:S01]  /*0bd0*/  FFMA.FTZ R85, R3, R82, RZ ;  /* 0x0000005203557223 */ /* 0x000fe200000100ff */
[----:B------:R-:W-:Y:S01]  /*0be0*/  FFMA.FTZ R70, R117, R101, R70 ;  /* 0x0000006575467223 */ /* 0x000fe20000010046 */
[----:B------:R-:W-:Y:S01]  /*0bf0*/  FADD.FTZ R66, R66, R101 ;  /* 0x0000006542427221 */ /* 0x000fe20000010000 */
[----:B------:R-:W-:Y:S01]  /*0c00*/  FADD.FTZ R88, RZ, R82 ;  /* 0x00000052ff587221 */ /* 0x000fe20000010000 */
[----:B------:R-:W-:Y:S01]  /*0c10*/  FMUL.FTZ R101, R96, UR31 ;  /* 0x0000001f60657c20 */ /* 0x000fe20008410000 */
[----:B------:R-:W-:Y:S01]  /*0c20*/  FMUL.FTZ R96, R84, R111 ;  /* 0x0000006f54607220 */ /* 0x000fe20000410000 */
[----:B------:R-:W-:Y:S01]  /*0c30*/  FADD.FTZ R62, R62, R87 ;  /* 0x000000573e3e7221 */ /* 0x000fe20000010000 */
[----:B------:R-:W-:Y:S01]  /*0c40*/  FFMA.FTZ R30, R105, R87, R30 ;  /* 0x00000057691e7223 */ /* 0x000fe2000001001e */
[----:B------:R-:W-:Y:S01]  /*0c50*/  FFMA.FTZ R84, R10, R81, R85 ;  /* 0x000000510a547223 */ /* 0x000fe20000010055 */
[----:B------:R-:W-:Y:S01]  /*0c60*/  FADD.FTZ R87, R81, R88 ;  /* 0x0000005851577221 */ /* 0x000fe20000010000 */
[----:B------:R-:W-:Y:S01]  /*0c70*/  FFMA.FTZ R72, R101, R111, R72 ;  /* 0x0000006f65487223 */ /* 0x000fe20000010048 */
[----:B------:R-:W-:Y:S01]  /*0c80*/  FADD.FTZ R32, R32, R111 ;  /* 0x0000006f20207221 */ /* 0x000fe20000010000 */
[----:B------:R-:W-:Y:S01]  /*0c90*/  FMUL.FTZ R111, R86, UR31 ;  /* 0x0000001f566f7c20 */ /* 0x000fe20008410000 */
[----:B------:R-:W-:Y:S01]  /*0ca0*/  FFMA.FTZ R85, R99, R98, R84 ;  /* 0x0000006263557223 */ /* 0x000fe20000010054 */
[----:B------:R-:W-:-:S03]  /*0cb0*/  FADD.FTZ R86, R98, R87 ;  /* 0x0000005762567221 */ /* 0x000fc60000010000 */
[----:B------:R-:W-:Y:S01]  /*0cc0*/  FFMA.FTZ R84, R102, R11, R85 ;  /* 0x0000000b66547223 */ /* 0x000fe20000010055 */
[----:B------:R-:W-:-:S03]  /*0cd0*/  FADD.FTZ R87, R11, R86 ;  /* 0x000000560b577221 */ /* 0x000fc60000010000 */
[----:B------:R-:W-:Y:S01]  /*0ce0*/  FFMA.FTZ R85, R83, R112, R84 ;  /* 0x0000007053557223 */ /* 0x000fe20000010054 */
[----:B------:R-:W-:Y:S01]  /*0cf0*/  FADD.FTZ R86, R112, R87 ;  /* 0x0000005770567221 */ /* 0x000fe20000010000 */
[----:B------:R-:W-:Y:S02]  /*0d00*/  SHF.L.U32 R88, R0, 0x10, RZ ;  /* 0x0000001000587819 */ /* 0x000fe400000006ff */
[----:B------:R-:W-:Y:S01]  /*0d10*/  FFMA.FTZ R84, R114, R107, R85 ;  /* 0x0000006b72547223 */ /* 0x000fe20000010055 */
[----:B------:R-:W-:Y:S01]  /*0d20*/  FADD.FTZ R87, R107, R86 ;  /* 0x000000566b577221 */ /* 0x000fe20000010000 */
[----:B------:R-:W-:Y:S02]  /*0d30*/  SHF.L.U32 R89, R106, 0x10, RZ ;  /* 0x000000106a597819 */ /* 0x000fe400000006ff */
[----:B------:R-:W-:Y:S01]  /*0d40*/  PRMT R110, R103, 0x7632, R110 ;  /* 0x00007632676e7816 */ /* 0x000fe2000000006e */
[----:B------:R-:W-:Y:S01]  /*0d50*/  FFMA.FTZ R85, R105, R80, R84 ;  /* 0x0000005069557223 */ /* 0x000fe20000010054 */
[----:B------:R-:W-:Y:S01]  /*0d60*/  SHF.L.U32 R103, R103, 0x10, RZ ;  /* 0x0000001067677819 */ /* 0x000fe200000006ff */
[----:B------:R-:W-:Y:S01]  /*0d70*/  FADD.FTZ R84, R80, R87 ;  /* 0x0000005750547221 */ /* 0x000fe20000010000 */
[----:B------:R-:W-:Y:S01]  /*0d80*/  SHF.L.U32 R90, R43, 0x10, RZ ;  /* 0x000000102b5a7819 */ /* 0x000fe200000006ff */
[----:B------:R-:W-:Y:S01]  /*0d90*/  FMUL.FTZ R106, R93, UR31 ;  /* 0x0000001f5d6a7c20 */ /* 0x000fe20008410000 */
[----:B------:R-:W-:Y:S01]  /*0da0*/  FMUL.FTZ R93, R88, R89 ;  /* 0x00000059585d7220 */ /* 0x000fe20000410000 */
[----:B------:R-:W-:Y:S01]  /*0db0*/  FFMA.FTZ R88, R116, R113, R85 ;  /* 0x0000007174587223 */ /* 0x000fe20000010055 */
[----:B------:R-:W-:Y:S01]  /*0dc0*/  FFMA.FTZ R68, R115, R109, R68 ;  /* 0x0000006d73447223 */ /* 0x000fe20000010044 */
[----:B------:R-:W-:Y:S01]  /*0dd0*/  FADD.FTZ R64, R64, R109 ;  /* 0x0000006d40407221 */ /* 0x000fe20000010000 */
[----:B------:R-:W-:Y:S01]  /*0de0*/  FADD.FTZ R85, R113, R84 ;  /* 0x0000005471557221 */ /* 0x000fe20000010000 */
[----:B------:R-:W-:Y:S01]  /*0df0*/  FMUL.FTZ R109, R90, R103 ;  /* 0x000000675a6d7220 */ /* 0x000fe20000410000 */
[----:B------:R-:W-:-:S02]  /*0e00*/  SHF.L.U32 R90, R2, 0x10, RZ ;  /* 0x00000010025a7819 */ /* 0x000fc400000006ff */
[----:B------:R-:W-:Y:S01]  /*0e10*/  SHF.L.U32 R86, R100, 0x10, RZ ;  /* 0x0000001064567819 */ /* 0x000fe200000006ff */
[----:B------:R-:W-:Y:S01]  /*0e20*/  FMUL.FTZ R100, R95, UR31 ;  /* 0x0000001f5f647c20 */ /* 0x000fe20008410000 */
[----:B------:R-:W-:Y:S01]  /*0e30*/  FFMA.FTZ R87, R115, R92, R88 ;  /* 0x0000005c73577223 */ /* 0x000fe20000010058 */
[----:B------:R-:W-:Y:S02]  /*0e40*/  FADD.FTZ R84, R92, R85 ;  /* 0x000000555c547221 */ /* 0x000fe40000010000 */
[-C--:B------:R-:W-:Y:S01]  /*0e50*/  FMUL.FTZ R95, R90, R86.reuse ;  /* 0x000000565a5f7220 */ /* 0x080fe20000410000 */
[----:B------:R-:W-:Y:S01]  /*0e60*/  FFMA.FTZ R71, R100, R86, R71 ;  /* 0x0000005664477223 */ /* 0x000fe20000010047 */
[----:B------:R-:W-:Y:S01]  /*0e70*/  FADD.FTZ R67, R67, R86 ;  /* 0x0000005643437221 */ /* 0x000fe20000010000 */
[----:B------:R-:W-:Y:S01]  /*0e80*/  FFMA.FTZ R86, R106, R93, R87 ;  /* 0x0000005d6a567223 */ /* 0x000fe20000010057 */
[----:B------:R-:W-:Y:S01]  /*0e90*/  FADD.FTZ R85, R84, R93 ;  /* 0x0000005d54557221 */ /* 0x000fe20000010000 */
[----:B------:R-:W-:-:S02]  /*0ea0*/  FFMA.FTZ R69, R106, R89, R69 ;  /* 0x000000596a457223 */ /* 0x000fc40000010045 */
[----:B------:R-:W-:Y:S01]  /*0eb0*/  FFMA.FTZ R87, R117, R94, R86 ;  /* 0x0000005e75577223 */ /* 0x000fe20000010056 */
[----:B------:R-:W-:Y:S01]  /*0ec0*/  FADD.FTZ R84, R85, R94 ;  /* 0x0000005e55547221 */ /* 0x000fe20000010000 */
[----:B------:R-:W-:Y:S01]  /*0ed0*/  FADD.FTZ R65, R65, R89 ;  /* 0x0000005941417221 */ /* 0x000fe20000010000 */
[----:B------:R-:W-:Y:S01]  /*0ee0*/  SHF.L.U32 R88, R4, 0x10, RZ ;  /* 0x0000001004587819 */ /* 0x000fe200000006ff */
[----:B------:R-:W-:Y:S01]  /*0ef0*/  FFMA.FTZ R86, R100, R95, R87 ;  /* 0x0000005f64567223 */ /* 0x000fe20000010057 */
[----:B------:R-:W-:Y:S01]  /*0f00*/  SHF.L.U32 R89, R108, 0x10, RZ ;  /* 0x000000106c597819 */ /* 0x000fe200000006ff */
[----:B------:R-:W-:Y:S01]  /*0f10*/  FADD.FTZ R85, R84, R95 ;  /* 0x0000005f54557221 */ /* 0x000fe20000010000 */
[----:B------:R-:W-:Y:S01]  /*0f20*/  FMUL.FTZ R108, R97, UR31 ;  /* 0x0000001f616c7c20 */ /* 0x000fe20008410000 */
[----:B------:R-:W-:Y:S02]  /*0f30*/  FFMA.FTZ R86, R101, R96, R86 ;  /* 0x0000006065567223 */ /* 0x000fe40000010056 */
[----:B------:R-:W-:Y:S01]  /*0f40*/  FMUL.FTZ R97, R88, R89 ;  /* 0x0000005958617220 */ /* 0x000fe20000410000 */
[----:B------:R-:W-:Y:S01]  /*0f50*/  FADD.FTZ R84, R85, R96 ;  /* 0x0000006055547221 */ /* 0x000fe20000010000 */
[----:B------:R-:W-:-:S02]  /*0f60*/  SHF.L.U32 R110, R110, 0x10, RZ ;  /* 0x000000106e6e7819 */ /* 0x000fc400000006ff */
[----:B------:R-:W-:Y:S01]  /*0f70*/  FFMA.FTZ R86, R108, R97, R86 ;  /* 0x000000616c567223 */ /* 0x000fe20000010056 */
[----:B------:R-:W-:Y:S01]  /*0f80*/  FADD.FTZ R84, R84, R97 ;  /* 0x0000006154547221 */ /* 0x000fe20000010000 */
[----:B------:R-:W-:Y:S01]  /*0f90*/  FMUL.FTZ R104, R104, UR31 ;  /* 0x0000001f68687c20 */ /* 0x000fe20008410000 */
[-C--:B------:R-:W-:Y:S01]  /*0fa0*/  FMUL.FTZ R119, R119, R110.reuse ;  /* 0x0000006e77777220 */ /* 0x080fe20000410000 */
        /* <DEDUP_REMOVED lines=9> */
[----:B------:R-:W-:Y:S01]  /*1040*/  FADD.FTZ R90, R84, R119 ;  /* 0x00000077545a7221 */ /* 0x000fe20000010000 */
[----:B------:R-:W-:Y:S06]  /*1050*/  BRA `(.L_x_2206) ;  /* 0x0000000000407947 */ /* 0x000fec0003800000 */
.L_x_2205:
        /* <DEDUP_REMOVED lines=11> */
[----:B------:R-:W-:Y:S01]  /*1110*/  IMAD.WIDE.U32 R84, R13, 0x20, R84 ;  /* 0x000000200d547825 */ /* 0x000fe200078e0054 */
[----:B------:R0:W5:Y:S04]  /*1120*/  LDG.E.128 R24, desc[UR18][R86.64] ;  /* 0x0000001256187981 */ /* 0x000168000c1e1d00 */
[----:B------:R0:W5:Y:S04]  /*1130*/  LDG.E.128 R20, desc[UR18][R86.64+0x10] ;  /* 0x0000101256147981 */ /* 0x000168000c1e1d00 */
[----:B------:R0:W5:Y:S04]  /*1140*/  LDG.E.128 R16, desc[UR18][R84.64] ;  /* 0x0000001254107981 */ /* 0x000168000c1e1d00 */
[----:B------:R0:W5:Y:S02]  /*1150*/  LDG.E.128 R12, desc[UR18][R84.64+0x10] ;  /* 0x00001012540c7981 */ /* 0x000164000c1e1d00 */
.L_x_2206:
        /* <DEDUP_REMOVED lines=32> */
.L_x_2208:
[----:B------:R-:W-:Y:S05]  /*1360*/  BSYNC.RECONVERGENT B0 ;  /* 0x0000000000007941 */ /* 0x000fea0003800200 */
.L_x_2207:
        /* <DEDUP_REMOVED lines=52> */
.L_x_2211:
        /* <DEDUP_REMOVED lines=9> */
.L_x_2212:
        /* <DEDUP_REMOVED lines=9> */
.L_x_2213:
        /* <DEDUP_REMOVED lines=9> */
.L_x_2214:
        /* <DEDUP_REMOVED lines=9> */
.L_x_2215:
        /* <DEDUP_REMOVED lines=9> */
.L_x_2216:
        /* <DEDUP_REMOVED lines=9> */
.L_x_2217:
        /* <DEDUP_REMOVED lines=10> */
.L_x_2210:
[----:B------:R-:W0:Y:S01]  /*1ab0*/  @UP3 LDCU UR10, c[0x0][0x40c] ;  /* 0x00008180ff0a37ac */ /* 0x000e220008000800 */
[--C-:B------:R-:W-:Y:S01]  /*1ac0*/  FFMA.FTZ R37, R3, UR9, R90.reuse ;  /* 0x0000000903257c23 */ /* 0x100fe2000801005a */
[--C-:B------:R-:W-:Y:S01]  /*1ad0*/  FFMA.FTZ R39, R99, UR9, R90.reuse ;  /* 0x0000000963277c23 */ /* 0x100fe2000801005a */
[--C-:B------:R-:W-:Y:S01]  /*1ae0*/  FFMA.FTZ R53, R83, UR9, R90.reuse ;  /* 0x0000000953357c23 */ /* 0x100fe2000801005a */
[----:B------:R-:W1:Y:S01]  /*1af0*/  @UP3 LDCU UR11, c[0x0][0x40c] ;  /* 0x00008180ff0b37ac */ /* 0x000e620008000800 */
[----:B------:R-:W-:Y:S01]  /*1b00*/  FADD.FTZ R37, R82, -R37 ;  /* 0x8000002552257221 */ /* 0x000fe20000010000 */
[----:B------:R-:W-:Y:S01]  /*1b10*/  FADD.FTZ R39, R98, -R39 ;  /* 0x8000002762277221 */ /* 0x000fe20000010000 */
[----:B------:R-:W-:Y:S01]  /*1b20*/  FADD.FTZ R53, R112, -R53 ;  /* 0x8000003570357221 */ /* 0x000fe20000010000 */
[----:B------:R-:W2:Y:S01]  /*1b30*/  @UP3 LDCU UR16, c[0x0][0x40c] ;  /* 0x00008180ff1037ac */ /* 0x000ea20008000800 */
[----:B------:R-:W-:Y:S01]  /*1b40*/  FMUL.FTZ R37, R37, UR31 ;  /* 0x0000001f25257c20 */ /* 0x000fe20008410000 */
[--C-:B------:R-:W-:Y:S01]  /*1b50*/  FFMA.FTZ R55, R105, UR9, R90.reuse ;  /* 0x0000000969377c23 */ /* 0x100fe2000801005a */
[----:B------:R-:W-:Y:S01]  /*1b60*/  ISETP.LT.AND P1, PT, RZ, UR30, PT ;  /* 0x0000001eff007c0c */ /* 0x000fe2000bf21270 */
[----:B------:R-:W3:Y:S01]  /*1b70*/  @UP3 LDCU UR17, c[0x0][0x40c] ;  /* 0x00008180ff1137ac */ /* 0x000ee20008000800 */
[----:B------:R-:W-:Y:S01]  /*1b80*/  FMUL.FTZ R39, R39, UR31 ;  /* 0x0000001f27277c20 */ /* 0x000fe20008410000 */
[----:B------:R-:W-:Y:S01]  /*1b90*/  FMUL.FTZ R53, R53, UR31 ;  /* 0x0000001f35357c20 */ /* 0x000fe20008410000 */
[----:B------:R-:W-:Y:S01]  /*1ba0*/  FADD.FTZ R55, R80, -R55 ;  /* 0x8000003750377221 */ /* 0x000fe20000010000 */
[----:B------:R-:W-:Y:S01]  /*1bb0*/  FSEL R36, R37, RZ, P1 ;  /* 0x000000ff25247208 */ /* 0x000fe20000800000 */
[--C-:B------:R-:W-:Y:S01]  /*1bc0*/  FFMA.FTZ R86, R102, UR9, R90.reuse ;  /* 0x0000000966567c23 */ /* 0x100fe2000801005a */
[----:B------:R-:W-:Y:S01]  /*1bd0*/  FSEL R38, R39, RZ, P1 ;  /* 0x000000ff27267208 */ /* 0x000fe20000800000 */
[----:B------:R-:W-:Y:S01]  /*1be0*/  FMUL.FTZ R55, R55, UR31 ;  /* 0x0000001f37377c20 */ /* 0x000fe20008410000 */
[----:B------:R-:W-:Y:S01]  /*1bf0*/  FSEL R52, R53, RZ, P1 ;  /* 0x000000ff35347208 */ /* 0x000fe20000800000 */
[----:B0-----:R-:W-:Y:S01]  /*1c00*/  @P2 FMUL.FTZ R37, R36, UR10 ;  /* 0x0000000a24252c20 */ /* 0x001fe20008410000 */
[----:B------:R-:W0:Y:S01]  /*1c10*/  @UP3 LDCU UR10, c[0x0][0x40c] ;  /* 0x00008180ff0a37ac */ /* 0x000e220008000800 */
[----:B-1----:R-:W-:Y:S01]  /*1c20*/  @P2 FMUL.FTZ R39, R38, UR11 ;  /* 0x0000000b26272c20 */ /* 0x002fe20008410000 */
[----:B------:R-:W-:Y:S01]  /*1c30*/  FFMA.FTZ R84, R10, UR9, R90 ;  /* 0x000000090a547c23 */ /* 0x000fe2000801005a */
[----:B------:R-:W-:Y:S01]  /*1c40*/  FADD.FTZ R86, R11, -R86 ;  /* 0x800000560b567221 */ /* 0x000fe20000010000 */
[----:B--2---:R-:W-:Y:S01]  /*1c50*/  @P2 FMUL.FTZ R53, R52, UR16 ;  /* 0x0000001034352c20 */ /* 0x004fe20008410000 */
[----:B------:R-:W1:Y:S01]  /*1c60*/  @UP3 LDCU UR11, c[0x0][0x40c] ;  /* 0x00008180ff0b37ac */ /* 0x000e620008000800 */
[----:B------:R-:W-:Y:S01]  /*1c70*/  FFMA.FTZ R110, R114, UR9, R90 ;  /* 0x00000009726e7c23 */ /* 0x000fe2000801005a */
[----:B------:R-:W-:Y:S01]  /*1c80*/  FSEL R54, R55, RZ, P1 ;  /* 0x000000ff37367208 */ /* 0x000fe20000800000 */
[----:B------:R-:W-:Y:S01]  /*1c90*/  FADD.FTZ R84, R81, -R84 ;  /* 0x8000005451547221 */ /* 0x000fe20000010000 */
[----:B------:R-:W2:Y:S01]  /*1ca0*/  @UP3 LDCU UR16, c[0x0][0x40c] ;  /* 0x00008180ff1037ac */ /* 0x000ea20008000800 */
[----:B------:R-:W-:Y:S01]  /*1cb0*/  @P2 F2FP.BF16.F32.PACK_AB R39, RZ, R39 ;  /* 0x00000027ff27223e */ /* 0x000fe200000010ff */
[----:B------:R-:W-:Y:S01]  /*1cc0*/  FMUL.FTZ R86, R86, UR31 ;  /* 0x0000001f56567c20 */ /* 0x000fe20008410000 */
[----:B------:R-:W-:Y:S01]  /*1cd0*/  FADD.FTZ R110, R107, -R110 ;  /* 0x8000006e6b6e7221 */ /* 0x000fe20000010000 */
[----:B------:R-:W-:Y:S01]  /*1ce0*/  @P2 F2FP.BF16.F32.PACK_AB R37, RZ, R37 ;  /* 0x00000025ff25223e */ /* 0x000fe200000010ff */
[----:B---3--:R-:W-:Y:S01]  /*1cf0*/  @P2 FMUL.FTZ R55, R54, UR17 ;  /* 0x0000001136372c20 */ /* 0x008fe20008410000 */
[----:B------:R-:W-:Y:S01]  /*1d00*/  FMUL.FTZ R84, R84, UR31 ;  /* 0x0000001f54547c20 */ /* 0x000fe20008410000 */
[----:B------:R-:W-:Y:S01]  /*1d10*/  @P2 F2FP.BF16.F32.PACK_AB R53, RZ, R53 ;  /* 0x00000035ff35223e */ /* 0x000fe200000010ff */
[----:B------:R-:W-:Y:S01]  /*1d20*/  FMUL.FTZ R110, R110, UR31 ;  /* 0x0000001f6e6e7c20 */ /* 0x000fe20008410000 */
[----:B------:R-:W-:-:S02]  /*1d30*/  @P2 PRMT R77, R39, 0x7610, R77 ;  /* 0x00007610274d2816 */ /* 0x000fc4000000004d */
[----:B------:R-:W-:Y:S01]  /*1d40*/  FSEL R39, R86, RZ, P1 ;  /* 0x000000ff56277208 */ /* 0x000fe20000800000 */
[----:B------:R-:W-:Y:S01]  /*1d50*/  FFMA.FTZ R86, R116, UR9, R90 ;  /* 0x0000000974567c23 */ /* 0x000fe2000801005a */
[----:B------:R-:W-:Y:S02]  /*1d60*/  @P2 PRMT R76, R37, 0x7610, R76 ;  /* 0x00007610254c2816 */ /* 0x000fe4000000004c */
[----:B------:R-:W-:Y:S01]  /*1d70*/  @P2 F2FP.BF16.F32.PACK_AB R55, RZ, R55 ;  /* 0x00000037ff37223e */ /* 0x000fe200000010ff */
[----:B------:R-:W-:Y:S01]  /*1d80*/  FADD.FTZ R86, R113, -R86 ;  /* 0x8000005671567221 */ /* 0x000fe20000010000 */
[----:B------:R-:W-:Y:S02]  /*1d90*/  @P2 PRMT R78, R53, 0x7610, R78 ;  /* 0x00007610354e2816 */ /* 0x000fe4000000004e */
[----:B------:R-:W-:Y:S01]  /*1da0*/  FSEL R37, R84, RZ, P1 ;  /* 0x000000ff54257208 */ /* 0x000fe20000800000 */
[----:B-1----:R-:W-:Y:S01]  /*1db0*/  @P2 FMUL.FTZ R84, R39, UR11 ;  /* 0x0000000b27542c20 */ /* 0x002fe20008410000 */
[----:B------:R-:W-:Y:S01]  /*1dc0*/  FSEL R53, R110, RZ, P1 ;  /* 0x000000ff6e357208 */ /* 0x000fe20000800000 */
[----:B------:R-:W-:Y:S01]  /*1dd0*/  FMUL.FTZ R86, R86, UR31 ;  /* 0x0000001f56567c20 */ /* 0x000fe20008410000 */
[----:B------:R-:W-:Y:S01]  /*1de0*/  @P2 PRMT R79, R55, 0x7610, R79 ;  /* 0x00007610374f2816 */ /* 0x000fe2000000004f */
[----:B0-----:R-:W-:Y:S01]  /*1df0*/  @P2 FMUL.FTZ R55, R37, UR10 ;  /* 0x0000000a25372c20 */ /* 0x001fe20008410000 */
[----:B------:R-:W-:Y:S01]  /*1e00*/  @P2 F2FP.BF16.F32.PACK_AB R84, RZ, R84 ;  /* 0x00000054ff54223e */ /* 0x000fe200000010ff */
[----:B--2---:R-:W-:Y:S01]  /*1e10*/  @P2 FMUL.FTZ R85, R53, UR16 ;  /* 0x0000001035552c20 */ /* 0x004fe20008410000 */
[----:B------:R-:W-:-:S02]  /*1e20*/  FSEL R86, R86, RZ, P1 ;  /* 0x000000ff56567208 */ /* 0x000fc40000800000 */
[----:B------:R-:W-:Y:S02]  /*1e30*/  @P2 F2FP.BF16.F32.PACK_AB R55, RZ, R55 ;  /* 0x00000037ff37223e */ /* 0x000fe400000010ff */
[----:B------:R-:W-:Y:S02]  /*1e40*/  @P2 F2FP.BF16.F32.PACK_AB R85, RZ, R85 ;  /* 0x00000055ff55223e */ /* 0x000fe400000010ff */
[----:B------:R-:W-:Y:S02]  /*1e50*/  @P2 PRMT R76, R76, 0x5410, R55 ;  /* 0x000054104c4c2816 */ /* 0x000fe40000000037 */
[----:B------:R-:W-:Y:S02]  /*1e60*/  @P2 PRMT R77, R77, 0x5410, R84 ;  /* 0x000054104d4d2816 */ /* 0x000fe40000000054 */
[----:B------:R-:W-:Y:S02]  /*1e70*/  MOV R55, R86 ;  /* 0x0000005600377202 */ /* 0x000fe40000000f00 */
[----:B------:R-:W-:Y:S01]  /*1e80*/  @P2 PRMT R78, R78, 0x5410, R85 ;  /* 0x000054104e4e2816 */ /* 0x000fe20000000055 */
[----:B------:R-:W-:Y:S06]  /*1e90*/  BRA.U !UP3, `(.L_x_2218) ;  /* 0x000000090b287547 */ /* 0x000fec000b800000 */
[----:B------:R-:W-:-:S05]  /*1ea0*/  FMUL.FTZ R84, R86, UR26 ;  /* 0x0000001a56547c20 */ /* 0x000fca0008410000 */
[----:B------:R-:W-:-:S04]  /*1eb0*/  F2FP.BF16.F32.PACK_AB R84, RZ, R84 ;  /* 0x00000054ff54723e */ /* 0x000fc800000010ff */
[----:B------:R-:W-:Y:S01]  /*1ec0*/  PRMT R79, R79, 0x5410, R84 ;  /* 0x000054104f4f7816 */ /* 0x000fe20000000054 */
[----:B------:R-:W-:Y:S06]  /*1ed0*/  BRA `(.L_x_2218) ;  /* 0x0000000800187947 */ /* 0x000fec0003800000 */
.L_x_2209:
[----:B------:R-:W-:-:S04]  /*1ee0*/  UISETP.NE.U32.AND UP0, UPT, UR6, URZ, UPT ;  /* 0x000000ff0600728c */ /* 0x000fc8000bf05070 */
[----:B------:R-:W-:-:S09]  /*1ef0*/  UISETP.NE.AND.EX UP0, UPT, UR7, URZ, UPT, UP0 ;  /* 0x000000ff0700728c */ /* 0x000fd2000bf05300 */
[----:B------:R-:W-:Y:S05]  /*1f00*/  BRA.U UP0, `(.L_x_2219) ;  /* 0x0000000500087547 */ /* 0x000fea000b800000 */
[----:B------:R-:W-:Y:S01]  /*1f10*/  PLOP3.LUT P1, PT, PT, PT, UP2, 0x80, 0x8 ;  /* 0x000000000008781c */ /* 0x000fe20003f2f028 */
[----:B------:R-:W0:Y:S01]  /*1f20*/  @UP3 LDCU UR10, c[0x0][0x40c] ;  /* 0x00008180ff0a37ac */ /* 0x000e220008000800 */
[----:B-----5:R-:W-:Y:S02]  /*1f30*/  MOV R87, R24 ;  /* 0x0000001800577202 */ /* 0x020fe40000000f00 */
[----:B------:R-:W-:Y:S01]  /*1f40*/  MOV R91, R25 ;  /* 0x00000019005b7202 */ /* 0x000fe20000000f00 */
[----:B------:R-:W1:Y:S01]  /*1f50*/  @UP3 LDCU UR16, c[0x0][0x40c] ;  /* 0x00008180ff1037ac */ /* 0x000e620008000800 */
[----:B------:R-:W-:Y:S02]  /*1f60*/  MOV R110, R26 ;  /* 0x0000001a006e7202 */ /* 0x000fe40000000f00 */
[----:B------:R-:W-:Y:S01]  /*1f70*/  MOV R118, R27 ;  /* 0x0000001b00767202 */ /* 0x000fe20000000f00 */
[----:B------:R-:W2:Y:S04]  /*1f80*/  @UP3 LDCU UR32, c[0x0][0x40c] ;  /* 0x00008180ff2037ac */ /* 0x000ea80008000800 */
[--C-:B------:R-:W-:Y:S01]  /*1f90*/  @P1 FFMA.FTZ R85, R3, UR9, R90.reuse ;  /* 0x0000000903551c23 */ /* 0x100fe2000801005a */
[--C-:B------:R-:W-:Y:S01]  /*1fa0*/  @P1 FFMA.FTZ R84, R10, UR9, R90.reuse ;  /* 0x000000090a541c23 */ /* 0x100fe2000801005a */
[----:B------:R-:W3:Y:S01]  /*1fb0*/  @UP3 LDCU UR34, c[0x0][0x40c] ;  /* 0x00008180ff2237ac */ /* 0x000ee20008000800 */
[----:B------:R-:W-:Y:S01]  /*1fc0*/  @P1 FFMA.FTZ R86, R114, UR9, R90 ;  /* 0x0000000972561c23 */ /* 0x000fe2000801005a */
[----:B------:R-:W-:Y:S01]  /*1fd0*/  @P1 FADD.FTZ R85, R82, -R85 ;  /* 0x8000005552551221 */ /* 0x000fe20000010000 */
[----:B------:R-:W-:Y:S01]  /*1fe0*/  @P1 FADD.FTZ R84, R81, -R84 ;  /* 0x8000005451541221 */ /* 0x000fe20000010000 */
[----:B------:R-:W4:Y:S01]  /*1ff0*/  @UP3 LDCU UR11, c[0x0][0x40c] ;  /* 0x00008180ff0b37ac */ /* 0x000f220008000800 */
[----:B------:R-:W-:Y:S01]  /*2000*/  @P1 FADD.FTZ R120, R107, -R86 ;  /* 0x800000566b781221 */ /* 0x000fe20000010000 */
[----:B------:R-:W-:Y:S01]  /*2010*/  @P1 FFMA.FTZ R87, R85, UR31, R24 ;  /* 0x0000001f55571c23 */ /* 0x000fe20008010018 */
[--C-:B------:R-:W-:Y:S01]  /*2020*/  @P1 FFMA.FTZ R85, R99, UR9, R90.reuse ;  /* 0x0000000963551c23 */ /* 0x100fe2000801005a */
[----:B------:R-:W-:Y:S01]  /*2030*/  @P1 FFMA.FTZ R91, R84, UR31, R25 ;  /* 0x0000001f545b1c23 */ /* 0x000fe20008010019 */
[----:B------:R-:W-:Y:S01]  /*2040*/  @P1 FFMA.FTZ R84, R102, UR9, R90 ;  /* 0x0000000966541c23 */ /* 0x000fe2000801005a */
[----:B------:R-:W3:Y:S01]  /*2050*/  @UP3 LDCU UR17, c[0x0][0x40c] ;  /* 0x00008180ff1137ac */ /* 0x000ee20008000800 */
[----:B------:R-:W-:Y:S01]  /*2060*/  @P1 FADD.FTZ R85, R98, -R85 ;  /* 0x8000005562551221 */ /* 0x000fe20000010000 */
[----:B------:R-:W-:Y:S01]  /*2070*/  MOV R86, R21 ;  /* 0x0000001500567202 */ /* 0x000fe20000000f00 */
[----:B------:R-:W-:Y:S01]  /*2080*/  @P1 FADD.FTZ R84, R11, -R84 ;  /* 0x800000540b541221 */ /* 0x000fe20000010000 */
[----:B------:R-:W3:Y:S01]  /*2090*/  @UP3 LDCU UR33, c[0x0][0x40c] ;  /* 0x00008180ff2137ac */ /* 0x000ee20008000800 */
[----:B------:R-:W-:Y:S01]  /*20a0*/  @P1 FFMA.FTZ R110, R85, UR31, R26 ;  /* 0x0000001f556e1c23 */ /* 0x000fe2000801001a */
[----:B------:R-:W-:Y:S01]  /*20b0*/  @P1 FFMA.FTZ R85, R83, UR9, R90 ;  /* 0x0000000953551c23 */ /* 0x000fe2000801005a */
[----:B------:R-:W-:Y:S01]  /*20c0*/  @P1 FFMA.FTZ R118, R84, UR31, R27 ;  /* 0x0000001f54761c23 */ /* 0x000fe2000801001b */
[----:B------:R-:W-:Y:S01]  /*20d0*/  MOV R84, R20 ;  /* 0x0000001400547202 */ /* 0x000fe20000000f00 */
[----:B------:R-:W-:Y:S01]  /*20e0*/  @P1 FFMA.FTZ R86, R120, UR31, R21 ;  /* 0x0000001f78561c23 */ /* 0x000fe20008010015 */
[----:B------:R-:W-:Y:S01]  /*20f0*/  @P1 FADD.FTZ R85, R112, -R85 ;  /* 0x8000005570551221 */ /* 0x000fe20000010000 */
[----:B0-----:R-:W-:Y:S01]  /*2100*/  @P2 FMUL.FTZ R87, R87, UR10 ;  /* 0x0000000a57572c20 */ /* 0x001fe20008410000 */
[----:B-1----:R-:W-:Y:S01]  /*2110*/  @P2 FMUL.FTZ R110, R110, UR16 ;  /* 0x000000106e6e2c20 */ /* 0x002fe20008410000 */
[----:B----4-:R-:W-:Y:S01]  /*2120*/  @P2 FMUL.FTZ R91, R91, UR11 ;  /* 0x0000000b5b5b2c20 */ /* 0x010fe20008410000 */
[----:B------:R-:W-:Y:S01]  /*2130*/  @P1 FFMA.FTZ R84, R85, UR31, R20 ;  /* 0x0000001f55541c23 */ /* 0x000fe20008010014 */
[----:B------:R-:W-:Y:S01]  /*2140*/  @P1 FFMA.FTZ R85, R105, UR9, R90 ;  /* 0x0000000969551c23 */ /* 0x000fe2000801005a */
[----:B------:R-:W-:-:S02]  /*2150*/  @P2 F2FP.BF16.F32.PACK_AB R87, RZ, R87 ;  /* 0x00000057ff57223e */ /* 0x000fc400000010ff */
[----:B--2---:R-:W-:Y:S01]  /*2160*/  @P2 FMUL.FTZ R84, R84, UR32 ;  /* 0x0000002054542c20 */ /* 0x004fe20008410000 */
[----:B------:R-:W-:Y:S01]  /*2170*/  @P1 FADD.FTZ R121, R80, -R85 ;  /* 0x8000005550791221 */ /* 0x000fe20000010000 */
[----:B------:R-:W-:Y:S01]  /*2180*/  MOV R85, R22 ;  /* 0x0000001600557202 */ /* 0x000fe20000000f00 */
[----:B---3--:R-:W-:Y:S01]  /*2190*/  @P2 FMUL.FTZ R118, R118, UR17 ;  /* 0x0000001176762c20 */ /* 0x008fe20008410000 */
[----:B------:R-:W-:Y:S01]  /*21a0*/  @P2 F2FP.BF16.F32.PACK_AB R110, RZ, R110 ;  /* 0x0000006eff6e223e */ /* 0x000fe200000010ff */
[----:B------:R-:W-:Y:S01]  /*21b0*/  @P1 FFMA.FTZ R85, R121, UR31, R22 ;  /* 0x0000001f79551c23 */ /* 0x000fe20008010016 */
[----:B------:R-:W-:Y:S02]  /*21c0*/  @P2 F2FP.BF16.F32.PACK_AB R84, RZ, R84 ;  /* 0x00000054ff54223e */ /* 0x000fe400000010ff */
[----:B------:R-:W-:Y:S01]  /*21d0*/  @P2 F2FP.BF16.F32.PACK_AB R91, RZ, R91 ;  /* 0x0000005bff5b223e */ /* 0x000fe200000010ff */
[----:B------:R-:W-:Y:S01]  /*21e0*/  @P2 FMUL.FTZ R120, R85, UR34 ;  /* 0x0000002255782c20 */ /* 0x000fe20008410000 */
[----:B------:R-:W-:Y:S01]  /*21f0*/  @P2 FMUL.FTZ R85, R86, UR33 ;  /* 0x0000002156552c20 */ /* 0x000fe20008410000 */
[----:B------:R-:W-:-:S02]  /*2200*/  @P2 F2FP.BF16.F32.PACK_AB R118, RZ, R118 ;  /* 0x00000076ff76223e */ /* 0x000fc400000010ff */
[----:B------:R-:W-:Y:S02]  /*2210*/  @P2 PRMT R76, R87, 0x7610, R76 ;  /* 0x00007610574c2816 */ /* 0x000fe4000000004c */
[----:B------:R-:W-:Y:S02]  /*2220*/  @P2 F2FP.BF16.F32.PACK_AB R120, RZ, R120 ;  /* 0x00000078ff78223e */ /* 0x000fe400000010ff */
[----:B------:R-:W-:Y:S02]  /*2230*/  @P2 F2FP.BF16.F32.PACK_AB R85, RZ, R85 ;  /* 0x00000055ff55223e */ /* 0x000fe400000010ff */
[----:B------:R-:W-:Y:S02]  /*2240*/  @P2 PRMT R77, R110, 0x7610, R77 ;  /* 0x000076106e4d2816 */ /* 0x000fe4000000004d */
[----:B------:R-:W-:Y:S02]  /*2250*/  @P2 PRMT R78, R84, 0x7610, R78 ;  /* 0x00007610544e2816 */ /* 0x000fe4000000004e */
[----:B------:R-:W-:-:S02]  /*2260*/  @P2 PRMT R79, R120, 0x7610, R79 ;  /* 0x00007610784f2816 */ /* 0x000fc4000000004f */
        /* <DEDUP_REMOVED lines=12> */
.L_x_2219:
[----:B------:R-:W-:Y:S01]  /*2330*/  PLOP3.LUT P1, PT, PT, PT, UP2, 0x80, 0x8 ;  /* 0x000000000008781c */ /* 0x000fe20003f2f028 */
[----:B------:R-:W0:Y:S01]  /*2340*/  @UP3 LDCU UR10, c[0x0][0x40c] ;  /* 0x00008180ff0a37ac */ /* 0x000e220008000800 */
[----:B-----5:R-:W-:Y:S02]  /*2350*/  MOV R36, R24 ;  /* 0x0000001800247202 */ /* 0x020fe40000000f00 */
[----:B------:R-:W-:Y:S01]  /*2360*/  MOV R55, R23 ;  /* 0x0000001700377202 */ /* 0x000fe20000000f00 */
[----:B------:R-:W1:Y:S01]  /*2370*/  @UP3 LDCU UR16, c[0x0][0x40c] ;  /* 0x00008180ff1037ac */ /* 0x000e620008000800 */
[----:B------:R-:W-:Y:S01]  /*2380*/  MOV R39, R27 ;  /* 0x0000001b00277202 */ /* 0x000fe20000000f00 */
[----:B------:R-:W2:Y:S06]  /*2390*/  @UP3 LDCU UR32, c[0x0][0x40c] ;  /* 0x00008180ff2037ac */ /* 0x000eac0008000800 */
[--C-:B------:R-:W-:Y:S01]  /*23a0*/  @P1 FFMA.FTZ R37, R3, UR9, R90.reuse ;  /* 0x0000000903251c23 */ /* 0x100fe2000801005a */
[--C-:B------:R-:W-:Y:S01]  /*23b0*/  @P1 FFMA.FTZ R38, R116, UR9, R90.reuse ;  /* 0x0000000974261c23 */ /* 0x100fe2000801005a */
[--C-:B------:R-:W-:Y:S01]  /*23c0*/  @P1 FFMA.FTZ R53, R99, UR9, R90.reuse ;  /* 0x0000000963351c23 */ /* 0x100fe2000801005a */
[----:B------:R-:W-:Y:S01]  /*23d0*/  @P1 FFMA.FTZ R52, R10, UR9, R90 ;  /* 0x000000090a341c23 */ /* 0x000fe2000801005a */
[----:B------:R-:W-:Y:S01]  /*23e0*/  @P1 FADD.FTZ R37, R82, -R37 ;  /* 0x8000002552251221 */ /* 0x000fe20000010000 */
[----:B------:R-:W-:Y:S01]  /*23f0*/  @P1 FADD.FTZ R38, R113, -R38 ;  /* 0x8000002671261221 */ /* 0x000fe20000010000 */
[--C-:B------:R-:W-:Y:S01]  /*2400*/  @P1 FFMA.FTZ R85, R83, UR9, R90.reuse ;  /* 0x0000000953551c23 */ /* 0x100fe2000801005a */
[----:B------:R-:W-:Y:S01]  /*2410*/  @P1 FFMA.FTZ R54, R102, UR9, R90 ;  /* 0x0000000966361c23 */ /* 0x000fe2000801005a */
[----:B------:R-:W-:Y:S01]  /*2420*/  @P1 FFMA.FTZ R36, R37, UR31, R24 ;  /* 0x0000001f25241c23 */ /* 0x000fe20008010018 */
[----:B------:R-:W-:Y:S01]  /*2430*/  @P1 FADD.FTZ R53, R98, -R53 ;  /* 0x8000003562351221 */ /* 0x000fe20000010000 */
[----:B------:R-:W-:Y:S01]  /*2440*/  @P1 FADD.FTZ R52, R81, -R52 ;  /* 0x8000003451341221 */ /* 0x000fe20000010000 */
[----:B------:R-:W-:Y:S01]  /*2450*/  @P1 FFMA.FTZ R55, R38, UR31, R23 ;  /* 0x0000001f26371c23 */ /* 0x000fe20008010017 */
[----:B------:R-:W-:Y:S01]  /*2460*/  MOV R38, R26 ;  /* 0x0000001a00267202 */ /* 0x000fe20000000f00 */
[----:B------:R-:W-:Y:S01]  /*2470*/  @P1 FADD.FTZ R85, R112, -R85 ;  /* 0x8000005570551221 */ /* 0x000fe20000010000 */
[----:B------:R-:W-:Y:S01]  /*2480*/  MOV R37, R25 ;  /* 0x0000001900257202 */ /* 0x000fe20000000f00 */
[----:B------:R-:W-:Y:S01]  /*2490*/  @P1 FADD.FTZ R54, R11, -R54 ;  /* 0x800000360b361221 */ /* 0x000fe20000010000 */
[----:B------:R-:W-:Y:S01]  /*24a0*/  @P1 FFMA.FTZ R38, R53, UR31, R26 ;  /* 0x0000001f35261c23 */ /* 0x000fe2000801001a */
[----:B0-----:R-:W-:Y:S01]  /*24b0*/  @P2 FMUL.FTZ R84, R36, UR10 ;  /* 0x0000000a24542c20 */ /* 0x001fe20008410000 */
[----:B------:R-:W-:Y:S01]  /*24c0*/  @P1 FFMA.FTZ R37, R52, UR31, R25 ;  /* 0x0000001f34251c23 */ /* 0x000fe20008010019 */
[----:B------:R-:W0:Y:S01]  /*24d0*/  @UP3 LDCU UR10, c[0x0][0x40c] ;  /* 0x00008180ff0a37ac */ /* 0x000e220008000800 */
[----:B------:R-:W-:Y:S01]  /*24e0*/  MOV R52, R20 ;  /* 0x0000001400347202 */ /* 0x000fe20000000f00 */
[----:B------:R-:W-:Y:S01]  /*24f0*/  @P1 FFMA.FTZ R52, R85, UR31, R20 ;  /* 0x0000001f55341c23 */ /* 0x000fe20008010014 */
[----:B------:R-:W-:Y:S01]  /*2500*/  @P1 FFMA.FTZ R39, R54, UR31, R27 ;  /* 0x0000001f36271c23 */ /* 0x000fe2000801001b */
[----:B-1----:R-:W-:Y:S01]  /*2510*/  @P2 FMUL.FTZ R85, R38, UR16 ;  /* 0x0000001026552c20 */ /* 0x002fe20008410000 */
[----:B------:R-:W1:Y:S01]  /*2520*/  @UP3 LDCU UR11, c[0x0][0x40c] ;  /* 0x00008180ff0b37ac */ /* 0x000e620008000800 */
[--C-:B------:R-:W-:Y:S01]  /*2530*/  @P1 FFMA.FTZ R54, R114, UR9, R90.reuse ;  /* 0x0000000972361c23 */ /* 0x100fe2000801005a */
[----:B------:R-:W-:Y:S01]  /*2540*/  @P1 FFMA.FTZ R87, R105, UR9, R90 ;  /* 0x0000000969571c23 */ /* 0x000fe2000801005a */
[----:B------:R-:W-:Y:S01]  /*2550*/  MOV R53, R21 ;  /* 0x0000001500357202 */ /* 0x000fe20000000f00 */
[----:B------:R-:W3:Y:S01]  /*2560*/  @UP3 LDCU UR17, c[0x0][0x40c] ;  /* 0x00008180ff1137ac */ /* 0x000ee20008000800 */
[----:B------:R-:W-:Y:S01]  /*2570*/  @P1 FADD.FTZ R54, R107, -R54 ;  /* 0x800000366b361221 */ /* 0x000fe20000010000 */
[----:B------:R-:W-:Y:S01]  /*2580*/  @P1 FADD.FTZ R87, R80, -R87 ;  /* 0x8000005750571221 */ /* 0x000fe20000010000 */
[----:B------:R-:W-:Y:S01]  /*2590*/  @P2 F2FP.BF16.F32.PACK_AB R84, RZ, R84 ;  /* 0x00000054ff54223e */ /* 0x000fe200000010ff */
[----:B------:R-:W4:Y:S01]  /*25a0*/  @UP3 LDCU UR33, c[0x0][0x40c] ;  /* 0x00008180ff2137ac */ /* 0x000f220008000800 */
[----:B------:R-:W-:Y:S01]  /*25b0*/  @P1 FFMA.FTZ R53, R54, UR31, R21 ;  /* 0x0000001f36351c23 */ /* 0x000fe20008010015 */
[----:B------:R-:W-:Y:S01]  /*25c0*/  MOV R54, R22 ;  /* 0x0000001600367202 */ /* 0x000fe20000000f00 */
[----:B------:R-:W-:Y:S01]  /*25d0*/  @P1 FFMA.FTZ R54, R87, UR31, R22 ;  /* 0x0000001f57361c23 */ /* 0x000fe20008010016 */
[----:B------:R-:W4:Y:S01]  /*25e0*/  @UP3 LDCU UR16, c[0x0][0x40c] ;  /* 0x00008180ff1037ac */ /* 0x000f220008000800 */
[----:B------:R-:W-:Y:S01]  /*25f0*/  @P2 F2FP.BF16.F32.PACK_AB R85, RZ, R85 ;  /* 0x00000055ff55223e */ /* 0x000fe200000010ff */
[----:B--2---:R-:W-:Y:S01]  /*2600*/  @P2 FMUL.FTZ R86, R52, UR32 ;  /* 0x0000002034562c20 */ /* 0x004fe20008410000 */
[----:B0-----:R-:W-:Y:S01]  /*2610*/  @P2 FMUL.FTZ R91, R54, UR10 ;  /* 0x0000000a365b2c20 */ /* 0x001fe20008410000 */
[----:B------:R-:W-:-:S02]  /*2620*/  @P2 PRMT R76, R84, 0x7610, R76 ;  /* 0x00007610544c2816 */ /* 0x000fc4000000004c */
[----:B------:R-:W-:Y:S01]  /*2630*/  @P2 PRMT R77, R85, 0x7610, R77 ;  /* 0x00007610554d2816 */ /* 0x000fe2000000004d */
[----:B-1----:R-:W-:Y:S01]  /*2640*/  @P2 FMUL.FTZ R84, R37, UR11 ;  /* 0x0000000b25542c20 */ /* 0x002fe20008410000 */
[----:B------:R-:W-:Y:S01]  /*2650*/  @P2 F2FP.BF16.F32.PACK_AB R86, RZ, R86 ;  /* 0x00000056ff56223e */ /* 0x000fe200000010ff */
[----:B---3--:R-:W-:Y:S01]  /*2660*/  @P2 FMUL.FTZ R85, R39, UR17 ;  /* 0x0000001127552c20 */ /* 0x008fe20008410000 */
[----:B------:R-:W-:Y:S02]  /*2670*/  @P2 F2FP.BF16.F32.PACK_AB R91, RZ, R91 ;  /* 0x0000005bff5b223e */ /* 0x000fe400000010ff */
[----:B------:R-:W-:Y:S01]  /*2680*/  @P2 F2FP.BF16.F32.PACK_AB R84, RZ, R84 ;  /* 0x00000054ff54223e */ /* 0x000fe200000010ff */
[----:B----4-:R-:W-:Y:S01]  /*2690*/  @P2 FMUL.FTZ R87, R53, UR33 ;  /* 0x0000002135572c20 */ /* 0x010fe20008410000 */
[----:B------:R-:W-:Y:S02]  /*26a0*/  @P2 F2FP.BF16.F32.PACK_AB R85, RZ, R85 ;  /* 0x00000055ff55223e */ /* 0x000fe400000010ff */
[----:B------:R-:W-:Y:S01]  /*26b0*/  @P2 PRMT R78, R86, 0x7610, R78 ;  /* 0x00007610564e2816 */ /* 0x000fe2000000004e */
[----:B------:R-:W-:Y:S01]  /*26c0*/  @P2 FMUL.FTZ R110, R55, UR16 ;  /* 0x00000010376e2c20 */ /* 0x000fe20008410000 */
[----:B------:R-:W-:-:S02]  /*26d0*/  @P2 F2FP.BF16.F32.PACK_AB R87, RZ, R87 ;  /* 0x00000057ff57223e */ /* 0x000fc400000010ff */
[----:B------:R-:W-:Y:S02]  /*26e0*/  @P2 PRMT R79, R91, 0x7610, R79 ;  /* 0x000076105b4f2816 */ /* 0x000fe4000000004f */
[----:B------:R-:W-:Y:S02]  /*26f0*/  @P2 F2FP.BF16.F32.PACK_AB R110, RZ, R110 ;  /* 0x0000006eff6e223e */ /* 0x000fe400000010ff */
[----:B------:R-:W-:Y:S02]  /*2700*/  @P2 PRMT R76, R76, 0x5410, R84 ;  /* 0x000054104c4c2816 */ /* 0x000fe40000000054 */
[----:B------:R-:W-:Y:S02]  /*2710*/  @P2 PRMT R77, R77, 0x5410, R85 ;  /* 0x000054104d4d2816 */ /* 0x000fe40000000055 */
[----:B------:R-:W-:Y:S02]  /*2720*/  @P2 PRMT R78, R78, 0x5410, R87 ;  /* 0x000054104e4e2816 */ /* 0x000fe40000000057 */
[----:B------:R-:W-:-:S07]  /*2730*/  @P2 PRMT R79, R79, 0x5410, R110 ;  /* 0x000054104f4f2816 */ /* 0x000fce000000006e */
.L_x_2218:
[----:B------:R-:W-:Y:S01]  /*2740*/  ISETP.NE.U32.AND P1, PT, RZ, UR6, PT ;  /* 0x00000006ff007c0c */ /* 0x000fe2000bf25070 */
[----:B------:R-:W0:Y:S03]  /*2750*/  @UP3 LDCU.64 UR10, c[0x0][0x468] ;  /* 0x00008d00ff0a37ac */ /* 0x000e260008000a00 */
[----:B------:R-:W-:-:S13]  /*2760*/  ISETP.NE.AND.EX P1, PT, RZ, UR7, PT, P1 ;  /* 0x00000007ff007c0c */ /* 0x000fda000bf25310 */
[----:B------:R-:W1:Y:S02]  /*2770*/  @P1 LDC.64 R84, c[0x0][0x478] ;  /* 0x00011e00ff541b82 */ /* 0x000e640000000a00 */
[----:B-1----:R-:W-:-:S04]  /*2780*/  @P1 IMAD.WIDE.U32 R86, R89, 0x20, R84 ;  /* 0x0000002059561825 */ /* 0x002fc800078e0054 */
[----:B------:R-:W-:Y:S01]  /*2790*/  HFMA2 R85, -RZ, RZ, 0, 9.5367431640625e-07 ;  /* 0x00000010ff557431 */ /* 0x000fe200000001ff */
[----:B------:R1:W-:Y:S04]  /*27a0*/  @P1 STG.E.128 desc[UR18][R86.64], R36 ;  /* 0x0000002456001986 */ /* 0x0003e8000c101d12 */
[----:B0-----:R-:W-:Y:S01]  /*27b0*/  @P2 IMAD.WIDE.U32 R84, R88, R85, UR10 ;  /* 0x0000000a58542e25 */ /* 0x001fe2000f8e0055 */
[----:B------:R1:W-:Y:S04]  /*27c0*/  @P1 STG.E.128 desc[UR18][R86.64+0x10], R52 ;  /* 0x0000103456001986 */ /* 0x0003e8000c101d12 */
[----:B------:R1:W-:Y:S01]  /*27d0*/  @P2 STG.E.128 desc[UR18][R84.64], R76 ;  /* 0x0000004c54002986 */ /* 0x0003e2000c101d12 */
[----:B------:R-:W-:Y:S05]  /*27e0*/  @!P0 BRA `(.L_x_2220) ;  /* 0x0000000800148947 */ /* 0x000fea0003800000 */
[----:B------:R-:W-:Y:S05]  /*27f0*/  @!P1 BRA `(.L_x_2221) ;  /* 0x0000000400089947 */ /* 0x000fea0003800000 */
[----:B------:R-:W-:Y:S01]  /*2800*/  PLOP3.LUT P0, PT, PT, PT, UP2, 0x80, 0x8 ;  /* 0x000000000008781c */ /* 0x000fe20003f0f028 */
[----:B------:R-:W0:Y:S01]  /*2810*/  @UP3 LDCU UR10, c[0x0][0x40c] ;  /* 0x00008180ff0a37ac */ /* 0x000e220008000800 */
[----:B-1---5:R-:W-:Y:S02]  /*2820*/  MOV R36, R16 ;  /* 0x0000001000247202 */ /* 0x022fe40000000f00 */
        /* <DEDUP_REMOVED lines=10> */
[----:B------:R-:W-:Y:S01]  /*28d0*/  @P0 FADD.FTZ R38, R93, -R38 ;  /* 0x800000265d260221 */ /* 0x000fe20000010000 */
[----:B------:R-:W-:Y:S01]  /*28e0*/  @P0 FFMA.FTZ R52, R104, UR9, R90 ;  /* 0x0000000968340c23 */ /* 0x000fe2000801005a */
[----:B------:R-:W-:Y:S01]  /*28f0*/  @P0 FFMA.FTZ R36, R39, UR31, R16 ;  /* 0x0000001f27240c23 */ /* 0x000fe20008010010 */
[----:B------:R-:W-:Y:S01]  /*2900*/  MOV R39, R19 ;  /* 0x0000001300277202 */ /* 0x000fe20000000f00 */
[----:B------:R-:W-:Y:S01]  /*2910*/  @P0 FFMA.FTZ R39, R54, UR31, R19 ;  /* 0x0000001f36270c23 */ /* 0x000fe20008010013 */
[--C-:B------:R-:W-:Y:S01]  /*2920*/  @P0 FFMA.FTZ R54, R108, UR9, R90.reuse ;  /* 0x000000096c360c23 */ /* 0x100fe2000801005a */
[----:B------:R-:W-:Y:S01]  /*2930*/  @P0 FADD.FTZ R53, R94, -R53 ;  /* 0x800000355e350221 */ /* 0x000fe20000010000 */
[----:B------:R-:W-:Y:S01]  /*2940*/  @P0 FFMA.FTZ R37, R38, UR31, R17 ;  /* 0x0000001f26250c23 */ /* 0x000fe20008010011 */
[----:B------:R-:W-:Y:S01]  /*2950*/  @P0 FFMA.FTZ R85, R101, UR9, R90 ;  /* 0x0000000965550c23 */ /* 0x000fe2000801005a */
[----:B------:R-:W-:Y:S01]  /*2960*/  @P0 FADD.FTZ R84, R97, -R54 ;  /* 0x8000003661540221 */ /* 0x000fe20000010000 */
[----:B------:R-:W-:Y:S01]  /*2970*/  MOV R38, R18 ;  /* 0x0000001200267202 */ /* 0x000fe20000000f00 */
[----:B------:R-:W-:Y:S01]  /*2980*/  @P0 FADD.FTZ R52, R119, -R52 ;  /* 0x8000003477340221 */ /* 0x000fe20000010000 */
[----:B------:R-:W-:Y:S01]  /*2990*/  @P0 FFMA.FTZ R38, R53, UR31, R18 ;  /* 0x0000001f35260c23 */ /* 0x000fe20008010012 */
[----:B------:R-:W-:Y:S01]  /*29a0*/  MOV R53, R13 ;  /* 0x0000000d00357202 */ /* 0x000fe20000000f00 */
[----:B------:R-:W-:Y:S01]  /*29b0*/  @P0 FADD.FTZ R85, R96, -R85 ;  /* 0x8000005560550221 */ /* 0x000fe20000010000 */
[----:B------:R-:W-:Y:S01]  /*29c0*/  @P0 FFMA.FTZ R53, R84, UR31, R13 ;  /* 0x0000001f54350c23 */ /* 0x000fe2000801000d */
[----:B------:R-:W-:Y:S01]  /*29d0*/  @P0 FFMA.FTZ R90, R111, UR9, R90 ;  /* 0x000000096f5a0c23 */ /* 0x000fe2000801005a */
[----:B0-----:R-:W-:Y:S01]  /*29e0*/  @P2 FMUL.FTZ R84, R36, UR10 ;  /* 0x0000000a24542c20 */ /* 0x001fe20008410000 */
[----:B------:R-:W-:Y:S01]  /*29f0*/  @P0 FFMA.FTZ R55, R52, UR31, R15 ;  /* 0x0000001f34370c23 */ /* 0x000fe2000801000f */
[----:B------:R-:W0:Y:S01]  /*2a00*/  @UP3 LDCU UR11, c[0x0][0x40c] ;  /* 0x00008180ff0b37ac */ /* 0x000e220008000800 */
[----:B------:R-:W-:Y:S01]  /*2a10*/  MOV R52, R12 ;  /* 0x0000000c00347202 */ /* 0x000fe20000000f00 */
[----:B------:R-:W-:Y:S01]  /*2a20*/  @P0 FFMA.FTZ R52, R85, UR31, R12 ;  /* 0x0000001f55340c23 */ /* 0x000fe2000801000c */
[----:B------:R-:W-:Y:S01]  /*2a30*/  @P0 FADD.FTZ R85, R109, -R90 ;  /* 0x8000005a6d550221 */ /* 0x000fe20000010000 */
[----:B------:R-:W3:Y:S01]  /*2a40*/  @UP3 LDCU UR30, c[0x0][0x40c] ;  /* 0x00008180ff1e37ac */ /* 0x000ee20008000800 */
[----:B------:R-:W-:Y:S01]  /*2a50*/  MOV R54, R14 ;  /* 0x0000000e00367202 */ /* 0x000fe20000000f00 */
[----:B--2---:R-:W-:Y:S01]  /*2a60*/  @P2 FMUL.FTZ R86, R52, UR17 ;  /* 0x0000001134562c20 */ /* 0x004fe20008410000 */
[----:B------:R-:W-:Y:S01]  /*2a70*/  @P0 FFMA.FTZ R54, R85, UR31, R14 ;  /* 0x0000001f55360c23 */ /* 0x000fe2000801000e */
[----:B------:R-:W2:Y:S01]  /*2a80*/  @UP3 LDCU UR9, c[0x0][0x40c] ;  /* 0x00008180ff0937ac */ /* 0x000ea20008000800 */
[----:B-1----:R-:W-:Y:S01]  /*2a90*/  @P2 FMUL.FTZ R85, R38, UR16 ;  /* 0x0000001026552c20 */ /* 0x002fe20008410000 */
[----:B------:R-:W-:Y:S01]  /*2aa0*/  @P2 F2FP.BF16.F32.PACK_AB R84, RZ, R84 ;  /* 0x00000054ff54223e */ /* 0x000fe200000010ff */
[----:B------:R-:W1:Y:S01]  /*2ab0*/  @UP3 LDCU UR10, c[0x0][0x40c] ;  /* 0x00008180ff0a37ac */ /* 0x000e620008000800 */
[----:B------:R-:W-:-:S02]  /*2ac0*/  @P2 F2FP.BF16.F32.PACK_AB R86, RZ, R86 ;  /* 0x00000056ff56223e */ /* 0x000fc400000010ff */
[----:B------:R-:W-:Y:S02]  /*2ad0*/  @P2 F2FP.BF16.F32.PACK_AB R85, RZ, R85 ;  /* 0x00000055ff55223e */ /* 0x000fe400000010ff */
[----:B------:R-:W-:Y:S01]  /*2ae0*/  @P2 PRMT R76, R84, 0x7610, R76 ;  /* 0x00007610544c2816 */ /* 0x000fe2000000004c */
[----:B0-----:R-:W-:Y:S01]  /*2af0*/  @P2 FMUL.FTZ R84, R37, UR11 ;  /* 0x0000000b25542c20 */ /* 0x001fe20008410000 */
[----:B------:R-:W-:Y:S02]  /*2b00*/  @P2 PRMT R77, R85, 0x7610, R77 ;  /* 0x00007610554d2816 */ /* 0x000fe4000000004d */
[----:B------:R-:W-:Y:S01]  /*2b10*/  @P2 PRMT R78, R86, 0x7610, R78 ;  /* 0x00007610564e2816 */ /* 0x000fe2000000004e */
[----:B---3--:R-:W-:Y:S01]  /*2b20*/  @P2 FMUL.FTZ R87, R54, UR30 ;  /* 0x0000001e36572c20 */ /* 0x008fe20008410000 */
[----:B------:R-:W-:Y:S01]  /*2b30*/  @P2 F2FP.BF16.F32.PACK_AB R84, RZ, R84 ;  /* 0x00000054ff54223e */ /* 0x000fe200000010ff */
[----:B--2---:R-:W-:-:S03]  /*2b40*/  @P2 FMUL.FTZ R85, R39, UR9 ;  /* 0x0000000927552c20 */ /* 0x004fc60008410000 */
[----:B------:R-:W-:Y:S02]  /*2b50*/  @P2 F2FP.BF16.F32.PACK_AB R87, RZ, R87 ;  /* 0x00000057ff57223e */ /* 0x000fe400000010ff */
[----:B------:R-:W-:Y:S01]  /*2b60*/  @P2 PRMT R76, R76, 0x5410, R84 ;  /* 0x000054104c4c2816 */ /* 0x000fe20000000054 */
[----:B-1----:R-:W-:Y:S01]  /*2b70*/  @P2 FMUL.FTZ R86, R53, UR10 ;  /* 0x0000000a35562c20 */ /* 0x002fe20008410000 */
[----:B------:R-:W-:Y:S02]  /*2b80*/  @P2 F2FP.BF16.F32.PACK_AB R85, RZ, R85 ;  /* 0x00000055ff55223e */ /* 0x000fe400000010ff */
[----:B------:R-:W-:Y:S02]  /*2b90*/  @P2 PRMT R79, R87, 0x7610, R79 ;  /* 0x00007610574f2816 */ /* 0x000fe4000000004f */
[----:B------:R-:W-:Y:S02]  /*2ba0*/  @P2 F2FP.BF16.F32.PACK_AB R86, RZ, R86 ;  /* 0x00000056ff56223e */ /* 0x000fe400000010ff */
[----:B------:R-:W-:-:S02]  /*2bb0*/  @P2 PRMT R77, R77, 0x5410, R85 ;  /* 0x000054104d4d2816 */ /* 0x000fc40000000055 */
[----:B------:R-:W-:Y:S01]  /*2bc0*/  @P2 PRMT R78, R78, 0x5410, R86 ;  /* 0x000054104e4e2816 */ /* 0x000fe20000000056 */
[----:B------:R-:W-:Y:S06]  /*2bd0*/  BRA.U !UP3, `(.L_x_2222) ;  /* 0x0000000d0b487547 */ /* 0x000fec000b800000 */
[----:B------:R-:W-:-:S05]  /*2be0*/  FMUL.FTZ R84, R55, UR26 ;  /* 0x0000001a37547c20 */ /* 0x000fca0008410000 */
[----:B------:R-:W-:-:S04]  /*2bf0*/  F2FP.BF16.F32.PACK_AB R84, RZ, R84 ;  /* 0x00000054ff54723e */ /* 0x000fc800000010ff */
[----:B------:R-:W-:Y:S01]  /*2c00*/  PRMT R79, R79, 0x5410, R84 ;  /* 0x000054104f4f7816 */ /* 0x000fe20000000054 */
[----:B------:R-:W-:Y:S06]  /*2c10*/  BRA `(.L_x_2222) ;  /* 0x0000000c00387947 */ /* 0x000fec0003800000 */
.L_x_2221:
[----:B------:R-:W-:Y:S01]  /*2c20*/  PLOP3.LUT P0, PT, PT, PT, UP2, 0x80, 0x8 ;  /* 0x000000000008781c */ /* 0x000fe20003f0f028 */
[----:B------:R-:W0:Y:S01]  /*2c30*/  @UP3 LDCU UR10, c[0x0][0x40c] ;  /* 0x00008180ff0a37ac */ /* 0x000e220008000800 */
[----:B-1---5:R-:W-:Y:S02]  /*2c40*/  MOV R87, R16 ;  /* 0x0000001000577202 */ /* 0x022fe40000000f00 */
[----:B------:R-:W-:Y:S01]  /*2c50*/  MOV R91, R17 ;  /* 0x00000011005b7202 */ /* 0x000fe20000000f00 */
[----:B------:R-:W1:Y:S01]  /*2c60*/  @UP3 LDCU UR16, c[0x0][0x40c] ;  /* 0x00008180ff1037ac */ /* 0x000e620008000800 */
[----:B------:R-:W-:Y:S02]  /*2c70*/  MOV R110, R18 ;  /* 0x00000012006e7202 */ /* 0x000fe40000000f00 */
[----:B------:R-:W-:Y:S01]  /*2c80*/  MOV R118, R19 ;  /* 0x0000001300767202 */ /* 0x000fe20000000f00 */
[----:B------:R-:W2:Y:S04]  /*2c90*/  @UP3 LDCU UR30, c[0x0][0x40c] ;  /* 0x00008180ff1e37ac */ /* 0x000ea80008000800 */
[--C-:B------:R-:W-:Y:S01]  /*2ca0*/  @P0 FFMA.FTZ R85, R115, UR9, R90.reuse ;  /* 0x0000000973550c23 */ /* 0x100fe2000801005a */
[--C-:B------:R-:W-:Y:S01]  /*2cb0*/  @P0 FFMA.FTZ R84, R106, UR9, R90.reuse ;  /* 0x000000096a540c23 */ /* 0x100fe2000801005a */
[----:B------:R-:W-:Y:S01]  /*2cc0*/  @P0 FFMA.FTZ R86, R108, UR9, R90 ;  /* 0x000000096c560c23 */ /* 0x000fe2000801005a */
[----:B------:R-:W3:Y:S01]  /*2cd0*/  @UP3 LDCU UR33, c[0x0][0x40c] ;  /* 0x00008180ff2137ac */ /* 0x000ee20008000800 */
[----:B------:R-:W-:Y:S01]  /*2ce0*/  @P0 FADD.FTZ R85, R92, -R85 ;  /* 0x800000555c550221 */ /* 0x000fe20000010000 */
[----:B------:R-:W-:Y:S01]  /*2cf0*/  @P0 FADD.FTZ R84, R93, -R84 ;  /* 0x800000545d540221 */ /* 0x000fe20000010000 */
[----:B------:R-:W-:Y:S01]  /*2d00*/  @P0 FADD.FTZ R120, R97, -R86 ;  /* 0x8000005661780221 */ /* 0x000fe20000010000 */
[----:B------:R-:W4:Y:S01]  /*2d10*/  @UP3 LDCU UR11, c[0x0][0x40c] ;  /* 0x00008180ff0b37ac */ /* 0x000f220008000800 */
        /* <DEDUP_REMOVED lines=10> */
[--C-:B------:R-:W-:Y:S01]  /*2dc0*/  @P0 FFMA.FTZ R85, R101, UR9, R90.reuse ;  /* 0x0000000965550c23 */ /* 0x100fe2000801005a */
[----:B------:R-:W-:Y:S01]  /*2dd0*/  @P0 FFMA.FTZ R86, R120, UR31, R13 ;  /* 0x0000001f78560c23 */ /* 0x000fe2000801000d */
[----:B------:R-:W-:Y:S01]  /*2de0*/  @P0 FFMA.FTZ R120, R111, UR9, R90 ;  /* 0x000000096f780c23 */ /* 0x000fe2000801005a */
[----:B------:R-:W-:Y:S01]  /*2df0*/  @P0 FFMA.FTZ R118, R84, UR31, R19 ;  /* 0x0000001f54760c23 */ /* 0x000fe20008010013 */
[----:B------:R-:W-:Y:S01]  /*2e00*/  @P0 FADD.FTZ R85, R96, -R85 ;  /* 0x8000005560550221 */ /* 0x000fe20000010000 */
[----:B------:R-:W-:Y:S01]  /*2e10*/  MOV R84, R12 ;  /* 0x0000000c00547202 */ /* 0x000fe20000000f00 */
[----:B------:R-:W-:Y:S01]  /*2e20*/  @P0 FADD.FTZ R121, R109, -R120 ;  /* 0x800000786d790221 */ /* 0x000fe20000010000 */
[----:B0-----:R-:W-:Y:S01]  /*2e30*/  @P2 FMUL.FTZ R87, R87, UR10 ;  /* 0x0000000a57572c20 */ /* 0x001fe20008410000 */
[----:B------:R-:W-:Y:S01]  /*2e40*/  @P0 FFMA.FTZ R84, R85, UR31, R12 ;  /* 0x0000001f55540c23 */ /* 0x000fe2000801000c */
[----:B------:R-:W-:Y:S01]  /*2e50*/  MOV R85, R14 ;  /* 0x0000000e00557202 */ /* 0x000fe20000000f00 */
[----:B------:R-:W-:Y:S01]  /*2e60*/  @P0 FFMA.FTZ R85, R121, UR31, R14 ;  /* 0x0000001f79550c23 */ /* 0x000fe2000801000e */
[----:B-1----:R-:W-:Y:S01]  /*2e70*/  @P2 FMUL.FTZ R110, R110, UR16 ;  /* 0x000000106e6e2c20 */ /* 0x002fe20008410000 */
[----:B--2---:R-:W-:Y:S01]  /*2e80*/  @P2 FMUL.FTZ R84, R84, UR30 ;  /* 0x0000001e54542c20 */ /* 0x004fe20008410000 */
[----:B----4-:R-:W-:Y:S01]  /*2e90*/  @P2 FMUL.FTZ R91, R91, UR11 ;  /* 0x0000000b5b5b2c20 */ /* 0x010fe20008410000 */
[----:B---3--:R-:W-:Y:S01]  /*2ea0*/  @P2 FMUL.FTZ R120, R85, UR33 ;  /* 0x0000002155782c20 */ /* 0x008fe20008410000 */
        /* <DEDUP_REMOVED lines=25> */
.L_x_2220:
[----:B------:R-:W-:Y:S05]  /*3040*/  @!P1 BRA `(.L_x_2223) ;  /* 0x00000004000c9947 */ /* 0x000fea0003800000 */
[----:B------:R-:W0:Y:S01]  /*3050*/  @UP3 LDCU UR10, c[0x0][0x40c] ;  /* 0x00008180ff0a37ac */ /* 0x000e220008000800 */
[--C-:B-1----:R-:W-:Y:S01]  /*3060*/  FFMA.FTZ R37, R115, UR9, R90.reuse ;  /* 0x0000000973257c23 */ /* 0x102fe2000801005a */
[----:B------:R-:W-:Y:S01]  /*3070*/  ISETP.LT.AND P0, PT, RZ, UR30, PT ;  /* 0x0000001eff007c0c */ /* 0x000fe2000bf01270 */
[--C-:B------:R-:W-:Y:S01]  /*3080*/  FFMA.FTZ R39, R117, UR9, R90.reuse ;  /* 0x0000000975277c23 */ /* 0x100fe2000801005a */
[----:B------:R-:W1:Y:S01]  /*3090*/  @UP3 LDCU UR11, c[0x0][0x40c] ;  /* 0x00008180ff0b37ac */ /* 0x000e620008000800 */
[----:B------:R-:W-:Y:S01]  /*30a0*/  FADD.FTZ R36, R92, -R37 ;  /* 0x800000255c247221 */ /* 0x000fe20000010000 */
[----:B------:R-:W-:Y:S01]  /*30b0*/  FFMA.FTZ R38, R106, UR9, R90 ;  /* 0x000000096a267c23 */ /* 0x000fe2000801005a */
[----:B------:R-:W-:Y:S01]  /*30c0*/  FADD.FTZ R39, R94, -R39 ;  /* 0x800000275e277221 */ /* 0x000fe20000010000 */
[----:B------:R-:W2:Y:S01]  /*30d0*/  @UP3 LDCU UR17, c[0x0][0x40c] ;  /* 0x00008180ff1137ac */ /* 0x000ea20008000800 */
[----:B------:R-:W-:Y:S01]  /*30e0*/  FMUL.FTZ R36, R36, UR31 ;  /* 0x0000001f24247c20 */ /* 0x000fe20008410000 */
[----:B------:R-:W-:Y:S01]  /*30f0*/  FADD.FTZ R37, R93, -R38 ;  /* 0x800000265d257221 */ /* 0x000fe20000010000 */
[----:B------:R-:W-:Y:S01]  /*3100*/  FMUL.FTZ R52, R39, UR31 ;  /* 0x0000001f27347c20 */ /* 0x000fe20008410000 */
[--C-:B------:R-:W-:Y:S01]  /*3110*/  FFMA.FTZ R53, R101, UR9, R90.reuse ;  /* 0x0000000965357c23 */ /* 0x100fe2000801005a */
[----:B------:R-:W3:Y:S01]  /*3120*/  @UP3 LDCU UR16, c[0x0][0x40c] ;  /* 0x00008180ff1037ac */ /* 0x000ee20008000800 */
[----:B------:R-:W-:Y:S01]  /*3130*/  FSEL R36, R36, RZ, P0 ;  /* 0x000000ff24247208 */ /* 0x000fe20000000000 */
[----:B------:R-:W-:Y:S01]  /*3140*/  FMUL.FTZ R37, R37, UR31 ;  /* 0x0000001f25257c20 */ /* 0x000fe20008410000 */
[--C-:B------:R-:W-:Y:S01]  /*3150*/  FFMA.FTZ R86, R100, UR9, R90.reuse ;  /* 0x0000000964567c23 */ /* 0x100fe2000801005a */
[----:B------:R-:W4:Y:S01]  /*3160*/  @UP3 LDCU UR30, c[0x0][0x40c] ;  /* 0x00008180ff1e37ac */ /* 0x000f220008000800 */
[--C-:B------:R-:W-:Y:S01]  /*3170*/  FFMA.FTZ R54, R111, UR9, R90.reuse ;  /* 0x000000096f367c23 */ /* 0x100fe2000801005a */
[----:B0-----:R-:W-:Y:S01]  /*3180*/  @P2 FMUL.FTZ R38, R36, UR10 ;  /* 0x0000000a24262c20 */ /* 0x001fe20008410000 */
[----:B------:R-:W-:Y:S01]  /*3190*/  FSEL R37, R37, RZ, P0 ;  /* 0x000000ff25257208 */ /* 0x000fe20000000000 */
[----:B------:R-:W0:Y:S01]  /*31a0*/  @UP3 LDCU UR10, c[0x0][0x40c] ;  /* 0x00008180ff0a37ac */ /* 0x000e220008000800 */
[----:B------:R-:W-:Y:S01]  /*31b0*/  FFMA.FTZ R110, R108, UR9, R90 ;  /* 0x000000096c6e7c23 */ /* 0x000fe2000801005a */
[----:B------:R-:W-:Y:S01]  /*31c0*/  FADD.FTZ R54, R109, -R54 ;  /* 0x800000366d367221 */ /* 0x000fe20000010000 */
[----:B------:R-:W-:Y:S01]  /*31d0*/  @P2 F2FP.BF16.F32.PACK_AB R39, RZ, R38 ;  /* 0x00000026ff27223e */ /* 0x000fe200000010ff */
[----:B-1----:R-:W-:Y:S01]  /*31e0*/  @P2 FMUL.FTZ R55, R37, UR11 ;  /* 0x0000000b25372c20 */ /* 0x002fe20008410000 */
[----:B------:R-:W-:Y:S01]  /*31f0*/  FSEL R38, R52, RZ, P0 ;  /* 0x000000ff34267208 */ /* 0x000fe20000000000 */
[----:B------:R-:W-:Y:S01]  /*3200*/  FADD.FTZ R52, R96, -R53 ;  /* 0x8000003560347221 */ /* 0x000fe20000010000 */
[----:B------:R-:W1:Y:S01]  /*3210*/  @UP3 LDCU UR11, c[0x0][0x40c] ;  /* 0x00008180ff0b37ac */ /* 0x000e620008000800 */
[----:B------:R-:W-:Y:S01]  /*3220*/  @P2 PRMT R76, R39, 0x7610, R76 ;  /* 0x00007610274c2816 */ /* 0x000fe2000000004c */
[----:B------:R-:W-:Y:S01]  /*3230*/  FADD.FTZ R39, R95, -R86 ;  /* 0x800000565f277221 */ /* 0x000fe20000010000 */
[----:B------:R-:W-:Y:S01]  /*3240*/  FMUL.FTZ R52, R52, UR31 ;  /* 0x0000001f34347c20 */ /* 0x000fe20008410000 */
[----:B------:R-:W-:Y:S01]  /*3250*/  FADD.FTZ R86, R97, -R110 ;  /* 0x8000006e61567221 */ /* 0x000fe20000010000 */
[----:B---3--:R-:W-:Y:S01]  /*3260*/  @P2 FMUL.FTZ R84, R38, UR16 ;  /* 0x0000001026542c20 */ /* 0x008fe20008410000 */
[----:B------:R-:W-:Y:S01]  /*3270*/  FMUL.FTZ R54, R54, UR31 ;  /* 0x0000001f36367c20 */ /* 0x000fe20008410000 */
[----:B------:R-:W-:Y:S01]  /*3280*/  FMUL.FTZ R39, R39, UR31 ;  /* 0x0000001f27277c20 */ /* 0x000fe20008410000 */
[----:B------:R-:W-:Y:S01]  /*3290*/  FSEL R52, R52, RZ, P0 ;  /* 0x000000ff34347208 */ /* 0x000fe20000000000 */
[----:B------:R-:W-:Y:S01]  /*32a0*/  FMUL.FTZ R86, R86, UR31 ;  /* 0x0000001f56567c20 */ /* 0x000fe20008410000 */
[----:B------:R-:W-:Y:S01]  /*32b0*/  FFMA.FTZ R90, R104, UR9, R90 ;  /* 0x00000009685a7c23 */ /* 0x000fe2000801005a */
[----:B------:R-:W-:-:S02]  /*32c0*/  @P2 F2FP.BF16.F32.PACK_AB R84, RZ, R84 ;  /* 0x00000054ff54223e */ /* 0x000fc400000010ff */
[----:B--2---:R-:W-:Y:S01]  /*32d0*/  @P2 FMUL.FTZ R53, R52, UR17 ;  /* 0x0000001134352c20 */ /* 0x004fe20008410000 */
[----:B------:R-:W-:Y:S01]  /*32e0*/  FSEL R54, R54, RZ, P0 ;  /* 0x000000ff36367208 */ /* 0x000fe20000000000 */
[----:B------:R-:W-:Y:S01]  /*32f0*/  FADD.FTZ R90, R119, -R90 ;  /* 0x8000005a775a7221 */ /* 0x000fe20000010000 */
[----:B------:R-:W-:Y:S02]  /*3300*/  FSEL R39, R39, RZ, P0 ;  /* 0x000000ff27277208 */ /* 0x000fe40000000000 */
[----:B------:R-:W-:Y:S01]  /*3310*/  @P2 F2FP.BF16.F32.PACK_AB R85, RZ, R53 ;  /* 0x00000035ff55223e */ /* 0x000fe200000010ff */
[----:B----4-:R-:W-:Y:S01]  /*3320*/  @P2 FMUL.FTZ R87, R54, UR30 ;  /* 0x0000001e36572c20 */ /* 0x010fe20008410000 */
[----:B------:R-:W-:Y:S01]  /*3330*/  FSEL R53, R86, RZ, P0 ;  /* 0x000000ff56357208 */ /* 0x000fe20000000000 */
[----:B------:R-:W-:Y:S01]  /*3340*/  FMUL.FTZ R86, R90, UR31 ;  /* 0x0000001f5a567c20 */ /* 0x000fe20008410000 */
[----:B------:R-:W-:Y:S01]  /*3350*/  @P2 PRMT R77, R84, 0x7610, R77 ;  /* 0x00007610544d2816 */ /* 0x000fe2000000004d */
[----:B0-----:R-:W-:Y:S01]  /*3360*/  @P2 FMUL.FTZ R84, R39, UR10 ;  /* 0x0000000a27542c20 */ /* 0x001fe20008410000 */
[----:B------:R-:W-:Y:S01]  /*3370*/  @P2 PRMT R78, R85, 0x7610, R78 ;  /* 0x00007610554e2816 */ /* 0x000fe2000000004e */
[----:B-1----:R-:W-:Y:S01]  /*3380*/  @P2 FMUL.FTZ R85, R53, UR11 ;  /* 0x0000000b35552c20 */ /* 0x002fe20008410000 */
[----:B------:R-:W-:-:S02]  /*3390*/  @P2 F2FP.BF16.F32.PACK_AB R55, RZ, R55 ;  /* 0x00000037ff37223e */ /* 0x000fc400000010ff */
[----:B------:R-:W-:Y:S02]  /*33a0*/  @P2 F2FP.BF16.F32.PACK_AB R87, RZ, R87 ;  /* 0x00000057ff57223e */ /* 0x000fe400000010ff */
[----:B------:R-:W-:Y:S02]  /*33b0*/  @P2 F2FP.BF16.F32.PACK_AB R84, RZ, R84 ;  /* 0x00000054ff54223e */ /* 0x000fe400000010ff */
[----:B------:R-:W-:Y:S02]  /*33c0*/  FSEL R86, R86, RZ, P0 ;  /* 0x000000ff56567208 */ /* 0x000fe40000000000 */
[----:B------:R-:W-:Y:S02]  /*33d0*/  @P2 F2FP.BF16.F32.PACK_AB R85, RZ, R85 ;  /* 0x00000055ff55223e */ /* 0x000fe400000010ff */
[----:B------:R-:W-:Y:S02]  /*33e0*/  @P2 PRMT R76, R76, 0x5410, R55 ;  /* 0x000054104c4c2816 */ /* 0x000fe40000000037 */
[----:B------:R-:W-:-:S02]  /*33f0*/  @P2 PRMT R79, R87, 0x7610, R79 ;  /* 0x00007610574f2816 */ /* 0x000fc4000000004f */
[----:B------:R-:W-:Y:S02]  /*3400*/  MOV R55, R86 ;  /* 0x0000005600377202 */ /* 0x000fe40000000f00 */
[----:B------:R-:W-:Y:S02]  /*3410*/  @P2 PRMT R77, R77, 0x5410, R84 ;  /* 0x000054104d4d2816 */ /* 0x000fe40000000054 */
[----:B------:R-:W-:Y:S01]  /*3420*/  @P2 PRMT R78, R78, 0x5410, R85 ;  /* 0x000054104e4e2816 */ /* 0x000fe20000000055 */
[----:B------:R-:W-:Y:S06]  /*3430*/  BRA.U !UP3, `(.L_x_2222) ;  /* 0x000000050b307547 */ /* 0x000fec000b800000 */
[----:B------:R-:W-:-:S05]  /*3440*/  FMUL.FTZ R84, R86, UR26 ;  /* 0x0000001a56547c20 */ /* 0x000fca0008410000 */
[----:B------:R-:W-:-:S04]  /*3450*/  F2FP.BF16.F32.PACK_AB R84, RZ, R84 ;  /* 0x00000054ff54723e */ /* 0x000fc800000010ff */
[----:B------:R-:W-:Y:S01]  /*3460*/  PRMT R79, R79, 0x5410, R84 ;  /* 0x000054104f4f7816 */ /* 0x000fe20000000054 */
[----:B------:R-:W-:Y:S06]  /*3470*/  BRA `(.L_x_2222) ;  /* 0x0000000400207947 */ /* 0x000fec0003800000 */
.L_x_2223:
[----:B------:R-:W0:Y:S01]  /*3480*/  @UP3 LDCU UR10, c[0x0][0x40c] ;  /* 0x00008180ff0a37ac */ /* 0x000e220008000800 */
[----:B-1----:R-:W-:Y:S01]  /*3490*/  FFMA.FTZ R84, R104, UR9, R90 ;  /* 0x0000000968547c23 */ /* 0x002fe2000801005a */
        /* <DEDUP_REMOVED lines=14> */
.L_x_2224:
        /* <DEDUP_REMOVED lines=9> */
.L_x_2225:
        /* <DEDUP_REMOVED lines=9> */
.L_x_2226:
        /* <DEDUP_REMOVED lines=9> */
.L_x_2227:
        /* <DEDUP_REMOVED lines=9> */
.L_x_2228:
        /* <DEDUP_REMOVED lines=9> */
.L_x_2229:
        /* <DEDUP_REMOVED lines=9> */
.L_x_2230:
[----:B------:R-:W-:-:S04]  /*38e0*/  @P2 F2FP.BF16.F32.PACK_AB R84, RZ, R84 ;  /* 0x00000054ff54223e */ /* 0x000fc800000010ff */
[----:B------:R-:W-:-:S07]  /*38f0*/  @P2 PRMT R79, R79, 0x5410, R84 ;  /* 0x000054104f4f2816 */ /* 0x000fce0000000054 */
.L_x_2222:
[----:B------:R-:W0:Y:S01]  /*3900*/  @P1 LDC.64 R86, c[0x0][0x478] ;  /* 0x00011e00ff561b82 */ /* 0x000e220000000a00 */
[----:B------:R-:W1:Y:S01]  /*3910*/  @UP3 LDCU.64 UR10, c[0x0][0x468] ;  /* 0x00008d00ff0a37ac */ /* 0x000e620008000a00 */
[----:B------:R-:W-:Y:S01]  /*3920*/  @P1 IADD3 R89, PT, PT, R89, 0x80, RZ ;  /* 0x0000008059591810 */ /* 0x000fe20007ffe0ff */
[----:B------:R-:W-:Y:S01]  /*3930*/  HFMA2 R85, -RZ, RZ, 0, 9.5367431640625e-07 ;  /* 0x00000010ff557431 */ /* 0x000fe200000001ff */
[----:B------:R-:W-:Y:S01]  /*3940*/  @P2 IADD3 R84, PT, PT, R88, 0x80, RZ ;  /* 0x0000008058542810 */ /* 0x000fe20007ffe0ff */
[----:B------:R-:W-:Y:S02]  /*3950*/  UIADD3 UR8, UPT, UPT, UR8, UR24, URZ ;  /* 0x0000001808087290 */ /* 0x000fe4000fffe0ff */
[----:B------:R-:W-:Y:S02]  /*3960*/  UPLOP3.LUT UP1, UPT, UPT, UPT, UP1, 0x40, 0x4 ;  /* 0x000000000004789c */ /* 0x000fe40003f2e810 */
[----:B------:R-:W-:Y:S01]  /*3970*/  UISETP.GE.AND UP0, UPT, UR8, UR25, UPT ;  /* 0x000000190800728c */ /* 0x000fe2000bf06270 */
[----:B-1----:R-:W-:-:S04]  /*3980*/  @P2 IMAD.WIDE.U32 R84, R84, R85, UR10 ;  /* 0x0000000a54542e25 */ /* 0x002fc8000f8e0055 */
[----:B0-----:R-:W-:-:S05]  /*3990*/  @P1 IMAD.WIDE.U32 R86, R89, 0x20, R86 ;  /* 0x0000002059561825 */ /* 0x001fca00078e0056 */
[----:B------:R0:W-:Y:S04]  /*39a0*/  @P1 STG.E.128 desc[UR18][R86.64], R36 ;  /* 0x0000002456001986 */ /* 0x0001e8000c101d12 */
[----:B------:R0:W-:Y:S04]  /*39b0*/  @P1 STG.E.128 desc[UR18][R86.64+0x10], R52 ;  /* 0x0000103456001986 */ /* 0x0001e8000c101d12 */
[----:B------:R0:W-:Y:S01]  /*39c0*/  @P2 STG.E.128 desc[UR18][R84.64], R76 ;  /* 0x0000004c54002986 */ /* 0x0001e2000c101d12 */
[----:B------:R-:W-:Y:S05]  /*39d0*/  BRA.U !UP0, `(.L_x_2231) ;  /* 0xffffffc908447547 */ /* 0x000fea000b83ffff */
.L_x_2204:
[----:B------:R-:W1:Y:S08]  /*39e0*/  S2UR UR9, SR_CTAID.X ;  /* 0x00000000000979c3 */ /* 0x000e700000002500 */
[----:B------:R-:W1:Y:S08]  /*39f0*/  LDC R0, c[0x0][0x388] ;  /* 0x0000e200ff007b82 */ /* 0x000e700000000800 */
[----:B------:R-:W3:Y:S08]  /*3a00*/  LDC.64 R2, c[0x0][0x440] ;  /* 0x00011000ff027b82 */ /* 0x000ef00000000a00 */
[----:B------:R-:W4:Y:S01]  /*3a10*/  LDC.64 R4, c[0x0][0x448] ;  /* 0x00011200ff047b82 */ /* 0x000f220000000a00 */
[----:B-1----:R-:W-:-:S05]  /*3a20*/  IMAD R0, R0, UR9, RZ ;  /* 0x0000000900007c24 */ /* 0x002fca000f8e02ff */
        /* <DEDUP_REMOVED lines=12> */
.L_x_2232:
        /* <DEDUP_REMOVED lines=9> */
.L_x_8029:


//--------------------- .text._ZN10layer_norm13ln_bwd_kernelINS_13Kernel_traitsI13__nv_bfloat16S2_fS2_fjLj2048ELj1ELj1ELj4ELj16ENS_18Kernel_traits_baseILj2048ES2_S2_fS2_fjLj128EEEEELb0ELb1ELb0ELb0EEEvNS_9BwdParamsE --------------------------
	.section	.text._ZN10layer_norm13ln_bwd_kernelINS_13Kernel_traitsI13__nv_bfloat16S2_fS2_fjLj2048ELj1ELj1ELj4ELj16ENS_18Kernel_traits_baseILj2048ES2_S2_fS2_fjLj128EEEEELb0ELb1ELb0ELb0EEEvNS_9BwdParamsE,"ax",@progbits
	.align	128
        .global         _ZN10layer_norm13ln_bwd_kernelINS_13Kernel_traitsI13__nv_bfloat16S2_fS2_fjLj2048ELj1ELj1ELj4ELj16ENS_18Kernel_traits_baseILj2048ES2_S2_fS2_fjLj128EEEEELb0ELb1ELb0ELb0EEEvNS_9BwdParamsE
        .type           _ZN10layer_norm13ln_bwd_kernelINS_13Kernel_traitsI13__nv_bfloat16S2_fS2_fjLj2048ELj1ELj1ELj4ELj16ENS_18Kernel_traits_baseILj2048ES2_S2_fS2_fjLj128EEEEELb0ELb1ELb0ELb0EEEvNS_9BwdParamsE,@function
        .size           _ZN10layer_norm13ln_bwd_kernelINS_13Kernel_traitsI13__nv_bfloat16S2_fS2_fjLj2048ELj1ELj1ELj4ELj16ENS_18Kernel_traits_baseILj2048ES2_S2_fS2_fjLj128EEEEELb0ELb1ELb0ELb0EEEvNS_9BwdParamsE,(.L_x_8030 - _ZN10layer_norm13ln_bwd_kernelINS_13Kernel_traitsI13__nv_bfloat16S2_fS2_fjLj2048ELj1ELj1ELj4ELj16ENS_18Kernel_traits_baseILj2048ES2_S2_fS2_fjLj128EEEEELb0ELb1ELb0ELb0EEEvNS_9BwdParamsE)
        .other          _ZN10layer_norm13ln_bwd_kernelINS_13Kernel_traitsI13__nv_bfloat16S2_fS2_fjLj2048ELj1ELj1ELj4ELj16ENS_18Kernel_traits_baseILj2048ES2_S2_fS2_fjLj128EEEEELb0ELb1ELb0ELb0EEEvNS_9BwdParamsE,@"STO_CUDA_ENTRY STV_DEFAULT"
_ZN10layer_norm13ln_bwd_kernelINS_13Kernel_traitsI13__nv_bfloat16S2_fS2_fjLj2048ELj1ELj1ELj4ELj16ENS_18Kernel_traits_baseILj2048ES2_S2_fS2_fjLj128EEEEELb0ELb1ELb0ELb0EEEvNS_9BwdParamsE:
.text._ZN10layer_norm13ln_bwd_kernelINS_13Kernel_traitsI13__nv_bfloat16S2_fS2_fjLj2048ELj1ELj1ELj4ELj16ENS_18Kernel_traits_baseILj2048ES2_S2_fS2_fjLj128EEEEELb0ELb1ELb0ELb0EEEvNS_9BwdParamsE:
        /* <DEDUP_REMOVED lines=95> */
[----:B------:R-:W0:Y:S01]  /*05f0*/  LDCU.U8 UR20, c[0x0][0x410] ;  /* 0x00008200ff1477ac */ /* 0x000e220008000000 */
[----:B------:R-:W-:Y:S02]  /*0600*/  UPLOP3.LUT UP2, UPT, UPT, UPT, UPT, 0x40, 0x4 ;  /* 0x000000000004789c */ /* 0x000fe40003f4e870 */
        /* <DEDUP_REMOVED lines=8> */
.L_x_2252:
[----:B-----5:R-:W5:Y:S01]  /*0690*/  @UP0 LDCU.64 UR4, c[0x0][0x3e0] ;  /* 0x00007c00ff0407ac */ /* 0x020f620008000a00 */
[----:B------:R-:W-:Y:S01]  /*06a0*/  PLOP3.LUT P0, PT, PT, PT, UP0, 0x80, 0x8 ;  /* 0x000000000008781c */ /* 0x000fe20003f0f008 */
[----:B0-----:R-:W-:-:S06]  /*06b0*/  UIMAD.WIDE UR16, UR6, 0x4, UR14 ;  /* 0x00000004061078a5 */ /* 0x001fcc000f8e020e */
[----:B--2---:R-:W-:Y:S02]  /*06c0*/  MOV R106, UR16 ;  /* 0x00000010006a7c02 */ /* 0x004fe40008000f00 */
[----:B------:R-:W-:-:S05]  /*06d0*/  MOV R107, UR17 ;  /* 0x00000011006b7c02 */ /* 0x000fca0008000f00 */
[----:B------:R-:W2:Y:S01]  /*06e0*/  LDG.E R106, desc[UR18][R106.64] ;  /* 0x000000126a6a7981 */ /* 0x000ea2000c1e1900 */
[----:B-----5:R-:W-:-:S06]  /*06f0*/  @UP0 UIMAD.WIDE UR4, UR6, 0x2, UR4 ;  /* 0x00000002060408a5 */ /* 0x020fcc000f8e0204 */
[----:B------:R-:W-:Y:S02]  /*0700*/  MOV R104, UR4 ;  /* 0x0000000400687c02 */ /* 0x000fe40008000f00 */
[----:B------:R-:W-:Y:S01]  /*0710*/  MOV R105, UR5 ;  /* 0x0000000500697c02 */ /* 0x000fe20008000f00 */
[----:B------:R-:W-:-:S04]  /*0720*/  UIMAD.WIDE UR4, UR6, 0x4, UR12 ;  /* 0x00000004060478a5 */ /* 0x000fc8000f8e020c */
[----:B------:R-:W5:Y:S02]  /*0730*/  @P0 LDG.E.U16 R104, desc[UR18][R104.64] ;  /* 0x0000001268680981 */ /* 0x000f64000c1e1500 */
[----:B------:R-:W-:Y:S02]  /*0740*/  MOV R108, UR4 ;  /* 0x00000004006c7c02 */ /* 0x000fe40008000f00 */
[----:B------:R-:W-:-:S05]  /*0750*/  MOV R109, UR5 ;  /* 0x00000005006d7c02 */ /* 0x000fca0008000f00 */
[----:B------:R-:W3:Y:S01]  /*0760*/  LDG.E R108, desc[UR18][R108.64] ;  /* 0x000000126c6c7981 */ /* 0x000ee2000c1e1900 */
[----:B-1----:R-:W-:Y:S01]  /*0770*/  UIMAD UR4, UR6, UR8, URZ ;  /* 0x00000008060472a4 */ /* 0x002fe2000f8e02ff */
[----:B------:R-:W-:-:S03]  /*0780*/  ISETP.GE.U32.AND P1, PT, R118, 0x80, PT ;  /* 0x000000807600780c */ /* 0x000fc60003f26070 */
[----:B------:R-:W-:-:S04]  /*0790*/  USHF.R.S32.HI UR5, URZ, 0x1f, UR4 ;  /* 0x0000001fff057899 */ /* 0x000fc80008011404 */
[----:B------:R-:W-:Y:S01]  /*07a0*/  ULEA.HI UR5, UR5, UR4, URZ, 0x3 ;  /* 0x0000000405057291 */ /* 0x000fe2000f8f18ff */
[----:B------:R-:W-:Y:S01]  /*07b0*/  ISETP.NE.AND P3, PT, RZ, UR20, PT ;  /* 0x00000014ff007c0c */ /* 0x000fe2000bf65270 */
[----:B------:R-:W-:-:S04]  /*07c0*/  UMOV UR9, 0x3f800000 ;  /* 0x3f80000000097882 */ /* 0x000fc80000000000 */
[----:B------:R-:W-:Y:S01]  /*07d0*/  MOV R0, UR5 ;  /* 0x0000000500007c02 */ /* 0x000fe20008000f00 */
        /* <DEDUP_REMOVED lines=19> */
[----:B------:R-:W-:Y:S02]  /*0910*/  ISETP.NE.AND.EX P0, PT, RZ, UR23, PT, P0 ;  /* 0x00000017ff007c0c */ /* 0x000fe4000bf05300 */
[----:B------:R-:W-:Y:S02]  /*0920*/  SHF.L.U32 R149, R32, 0x10, RZ ;  /* 0x0000001020957819 */ /* 0x000fe400000006ff */
[----:B------:R-:W-:Y:S02]  /*0930*/  SHF.L.U32 R148, R10, 0x10, RZ ;  /* 0x000000100a947819 */ /* 0x000fe400000006ff */
[----:B------:R-:W-:-:S07]  /*0940*/  SHF.L.U32 R144, R11, 0x10, RZ ;  /* 0x000000100b907819 */ /* 0x000fce00000006ff */
[----:B------:R-:W0:Y:S01]  /*0950*/  @P0 LDC.64 R120, c[0x0][0x438] ;  /* 0x00010e00ff780b82 */ /* 0x000e220000000a00 */
[----:B------:R-:W-:Y:S02]  /*0960*/  SHF.L.U32 R145, R33, 0x10, RZ ;  /* 0x0000001021917819 */ /* 0x000fe400000006ff */
[----:B------:R-:W-:Y:S02]  /*0970*/  SHF.L.U32 R141, R34, 0x10, RZ ;  /* 0x00000010228d7819 */ /* 0x000fe400000006ff */
[----:B------:R-:W-:Y:S02]  /*0980*/  SHF.L.U32 R140, R12, 0x10, RZ ;  /* 0x000000100c8c7819 */ /* 0x000fe400000006ff */
[C---:B------:R-:W-:Y:S01]  /*0990*/  IADD3 R155, PT, PT, R0.reuse, 0x80, RZ ;  /* 0x00000080009b7810 */ /* 0x040fe20007ffe0ff */
[----:B0-----:R-:W-:-:S05]  /*09a0*/  @P0 IMAD.WIDE.U32 R120, R0, 0x20, R120 ;  /* 0x0000002000780825 */ /* 0x001fca00078e0078 */
[----:B------:R-:W5:Y:S04]  /*09b0*/  @P0 LDG.E.128 R88, desc[UR18][R120.64] ;  /* 0x0000001278580981 */ /* 0x000f68000c1e1d00 */
[----:B------:R0:W5:Y:S02]  /*09c0*/  @P0 LDG.E.128 R92, desc[UR18][R120.64+0x10] ;  /* 0x00001012785c0981 */ /* 0x000164000c1e1d00 */
[----:B0-----:R-:W-:Y:S01]  /*09d0*/  SHF.L.U32 R121, R13, 0x10, RZ ;  /* 0x000000100d797819 */ /* 0x001fe200000006ff */
[C---:B--2---:R-:W-:Y:S01]  /*09e0*/  FADD.FTZ R150, -R152.reuse, R105 ;  /* 0x0000006998967221 */ /* 0x044fe20000010100 */
[C---:B------:R-:W-:Y:S01]  /*09f0*/  FADD.FTZ R146, -R152.reuse, R107 ;  /* 0x0000006b98927221 */ /* 0x040fe20000010100 */
[----:B------:R-:W-:Y:S02]  /*0a00*/  FADD.FTZ R151, -R152, R104 ;  /* 0x0000006898977221 */ /* 0x000fe40000010100 */
[----:B------:R-:W-:Y:S01]  /*0a10*/  FMUL.FTZ R150, R150, UR17 ;  /* 0x0000001196967c20 */ /* 0x000fe20008410000 */
[----:B----4-:R-:W-:-:S02]  /*0a20*/  PRMT R105, R108, 0x7632, R105 ;  /* 0x000076326c697816 */ /* 0x010fc40000000069 */
[----:B------:R-:W-:Y:S02]  /*0a30*/  PRMT R107, R109, 0x7632, R107 ;  /* 0x000076326d6b7816 */ /* 0x000fe4000000006b */
[----:B------:R-:W-:Y:S01]  /*0a40*/  SHF.L.U32 R108, R108, 0x10, RZ ;  /* 0x000000106c6c7819 */ /* 0x000fe200000006ff */
[----:B------:R-:W-:Y:S01]  /*0a50*/  FMUL.FTZ R146, R146, UR17 ;  /* 0x0000001192927c20 */ /* 0x000fe20008410000 */
[----:B------:R-:W-:Y:S02]  /*0a60*/  SHF.L.U32 R105, R105, 0x10, RZ ;  /* 0x0000001069697819 */ /* 0x000fe400000006ff */
[----:B------:R-:W-:Y:S01]  /*0a70*/  SHF.L.U32 R107, R107, 0x10, RZ ;  /* 0x000000106b6b7819 */ /* 0x000fe200000006ff */
[----:B------:R-:W-:Y:S01]  /*0a80*/  FMUL.FTZ R151, R151, UR17 ;  /* 0x0000001197977c20 */ /* 0x000fe20008410000 */
[-C--:B------:R-:W-:Y:S01]  /*0a90*/  FMUL.FTZ R149, R149, R108.reuse ;  /* 0x0000006c95957220 */ /* 0x080fe20000410000 */
[----:B------:R-:W-:Y:S01]  /*0aa0*/  FADD.FTZ R106, -R152, R106 ;  /* 0x0000006a986a7221 */ /* 0x000fe20000010100 */
[----:B------:R-:W-:Y:S01]  /*0ab0*/  SHF.L.U32 R109, R109, 0x10, RZ ;  /* 0x000000106d6d7819 */ /* 0x000fe200000006ff */
[-C--:B------:R-:W-:Y:S01]  /*0ac0*/  FMUL.FTZ R148, R148, R105.reuse ;  /* 0x0000006994947220 */ /* 0x080fe20000410000 */
[----:B------:R-:W-:Y:S01]  /*0ad0*/  FFMA.FTZ R41, R150, R105, R41 ;  /* 0x0000006996297223 */ /* 0x000fe20000010029 */
[----:B------:R-:W-:Y:S01]  /*0ae0*/  FADD.FTZ R53, R53, R105 ;  /* 0x0000006935357221 */ /* 0x000fe20000010000 */
[-C--:B------:R-:W-:Y:S01]  /*0af0*/  FMUL.FTZ R144, R144, R107.reuse ;  /* 0x0000006b90907220 */ /* 0x080fe20000410000 */
[----:B------:R-:W-:Y:S01]  /*0b00*/  FFMA.FTZ R43, R146, R107, R43 ;  /* 0x0000006b922b7223 */ /* 0x000fe2000001002b */
[----:B------:R-:W-:Y:S01]  /*0b10*/  FADD.FTZ R55, R55, R107 ;  /* 0x0000006b37377221 */ /* 0x000fe20000010000 */
[----:B------:R-:W-:Y:S01]  /*0b20*/  FADD.FTZ R105, RZ, R149 ;  /* 0x00000095ff697221 */ /* 0x000fe20000010000 */
[C---:B------:R-:W-:Y:S01]  /*0b30*/  FFMA.FTZ R107, R151.reuse, R149, RZ ;  /* 0x00000095976b7223 */ /* 0x040fe200000100ff */
[----:B------:R-:W-:Y:S01]  /*0b40*/  FADD.FTZ R52, R52, R108 ;  /* 0x0000006c34347221 */ /* 0x000fe20000010000 */
[----:B------:R-:W-:Y:S01]  /*0b50*/  FFMA.FTZ R40, R151, R108, R40 ;  /* 0x0000006c97287223 */ /* 0x000fe20000010028 */
[----:B------:R-:W-:Y:S01]  /*0b60*/  FMUL.FTZ R147, R106, UR17 ;  /* 0x000000116a937c20 */ /* 0x000fe20008410000 */
[----:B------:R-:W-:Y:S01]  /*0b70*/  FMUL.FTZ R145, R145, R109 ;  /* 0x0000006d91917220 */ /* 0x000fe20000410000 */
[----:B------:R-:W-:Y:S01]  /*0b80*/  FADD.FTZ R106, R105, R148 ;  /* 0x00000094696a7221 */ /* 0x000fe20000010000 */
[----:B------:R-:W-:Y:S01]  /*0b90*/  FFMA.FTZ R108, R150, R148, R107 ;  /* 0x00000094966c7223 */ /* 0x000fe2000001006b */
[----:B------:R-:W-:Y:S01]  /*0ba0*/  PRMT R138, R110, 0x7632, R138 ;  /* 0x000076326e8a7816 */ /* 0x000fe2000000008a */
[----:B---3--:R-:W-:Y:S01]  /*0bb0*/  FADD.FTZ R113, -R152, R113 ;  /* 0x0000007198717221 */ /* 0x008fe20000010100 */
[----:B------:R-:W-:Y:S01]  /*0bc0*/  SHF.L.U32 R110, R110, 0x10, RZ ;  /* 0x000000106e6e7819 */ /* 0x000fe200000006ff */
[----:B------:R-:W-:Y:S01]  /*0bd0*/  FADD.FTZ R112, -R152, R112 ;  /* 0x0000007098707221 */ /* 0x000fe20000010100 */
[----:B------:R-:W-:Y:S01]  /*0be0*/  PRMT R104, R111, 0x7632, R104 ;  /* 0x000076326f687816 */ /* 0x000fe20000000068 */
[----:B------:R-:W-:Y:S01]  /*0bf0*/  FADD.FTZ R105, R106, R145 ;  /* 0x000000916a697221 */ /* 0x000fe20000010000 */
[----:B------:R-:W-:Y:S01]  /*0c00*/  FFMA.FTZ R107, R147, R145, R108 ;  /* 0x00000091936b7223 */ /* 0x000fe2000001006c */
[----:B------:R-:W-:Y:S01]  /*0c10*/  SHF.L.U32 R138, R138, 0x10, RZ ;  /* 0x000000108a8a7819 */ /* 0x000fe200000006ff */
[----:B------:R-:W-:Y:S01]  /*0c20*/  FMUL.FTZ R142, R113, UR17 ;  /* 0x00000011718e7c20 */ /* 0x000fe20008410000 */
[----:B------:R-:W-:Y:S01]  /*0c30*/  SHF.L.U32 R108, R104, 0x10, RZ ;  /* 0x00000010686c7819 */ /* 0x000fe200000006ff */
[----:B------:R-:W-:Y:S01]  /*0c40*/  FMUL.FTZ R143, R112, UR17 ;  /* 0x00000011708f7c20 */ /* 0x000fe20008410000 */
[----:B------:R-:W-:Y:S01]  /*0c50*/  FMUL.FTZ R141, R141, R110 ;  /* 0x0000006e8d8d7220 */ /* 0x000fe20000410000 */
[----:B------:R-:W-:Y:S01]  /*0c60*/  FADD.FTZ R104, R105, R144 ;  /* 0x0000009069687221 */ /* 0x000fe20000010000 */
[----:B------:R-:W-:Y:S01]  /*0c70*/  FFMA.FTZ R106, R146, R144, R107 ;  /* 0x00000090926a7223 */ /* 0x000fe2000001006b */
[-C--:B------:R-:W-:Y:S01]  /*0c80*/  FMUL.FTZ R140, R140, R138.reuse ;  /* 0x0000008a8c8c7220 */ /* 0x080fe20000410000 */
[----:B------:R-:W-:Y:S01]  /*0c90*/  FADD.FTZ R57, R57, R138 ;  /* 0x0000008a39397221 */ /* 0x000fe20000010000 */
[----:B------:R-:W-:Y:S01]  /*0ca0*/  FFMA.FTZ R45, R142, R138, R45 ;  /* 0x0000008a8e2d7223 */ /* 0x000fe2000001002d */
[----:B------:R-:W-:Y:S01]  /*0cb0*/  SHF.L.U32 R111, R111, 0x10, RZ ;  /* 0x000000106f6f7819 */ /* 0x000fe200000006ff */
[----:B------:R-:W-:Y:S01]  /*0cc0*/  FADD.FTZ R114, -R152, R114 ;  /* 0x0000007298727221 */ /* 0x000fe20000010100 */
[----:B------:R-:W-:Y:S01]  /*0cd0*/  SHF.L.U32 R138, R35, 0x10, RZ ;  /* 0x00000010238a7819 */ /* 0x000fe200000006ff */
        /* <DEDUP_REMOVED lines=21> */
.L_x_2235:
[----:B----4-:R-:W-:Y:S05]  /*0e30*/  BSYNC.RECONVERGENT B0 ;  /* 0x0000000000007941 */ /* 0x010fea0003800200 */
.L_x_2234:
[----:B------:R-:W-:Y:S04]  /*0e40*/  BSSY.RECONVERGENT B0, `(.L_x_2236) ;  /* 0x000005b000007945 */ /* 0x000fe80003800200 */
[----:B------:R-:W-:Y:S05]  /*0e50*/  @!P2 BRA `(.L_x_2237) ;  /* 0x000000040064a947 */ /* 0x000fea0003800000 */
        /* <DEDUP_REMOVED lines=10> */
[----:B0-----:R-:W-:Y:S02]  /*0f00*/  SHF.L.U32 R125, R2, 0x10, RZ ;  /* 0x00000010027d7819 */ /* 0x001fe400000006ff */
[----:B------:R-:W-:Y:S02]  /*0f10*/  SHF.L.U32 R124, R24, 0x10, RZ ;  /* 0x00000010187c7819 */ /* 0x000fe400000006ff */
[----:B------:R-:W-:Y:S01]  /*0f20*/  SHF.L.U32 R130, R26, 0x10, RZ ;  /* 0x000000101a827819 */ /* 0x000fe200000006ff */
[----:B-1----:R-:W-:-:S05]  /*0f30*/  @P0 IMAD.WIDE.U32 R122, R155, 0x20, R122 ;  /* 0x000000209b7a0825 */ /* 0x002fca00078e007a */
[----:B------:R-:W5:Y:S04]  /*0f40*/  @P0 LDG.E.128 R20, desc[UR18][R122.64] ;  /* 0x000000127a140981 */ /* 0x000f68000c1e1d00 */
[----:B------:R0:W5:Y:S01]  /*0f50*/  @P0 LDG.E.128 R16, desc[UR18][R122.64+0x10] ;  /* 0x000010127a100981 */ /* 0x000162000c1e1d00 */
[----:B------:R-:W-:Y:S02]  /*0f60*/  SHF.L.U32 R134, R27, 0x10, RZ ;  /* 0x000000101b867819 */ /* 0x000fe400000006ff */
[----:B------:R-:W-:Y:S01]  /*0f70*/  SHF.L.U32 R137, R5, 0x10, RZ ;  /* 0x0000001005897819 */ /* 0x000fe200000006ff */
[C---:B--2---:R-:W-:Y:S01]  /*0f80*/  FADD.FTZ R127, -R152.reuse, R105 ;  /* 0x00000069987f7221 */ /* 0x044fe20000010100 */
[C---:B------:R-:W-:Y:S01]  /*0f90*/  FADD.FTZ R128, -R152.reuse, R106 ;  /* 0x0000006a98807221 */ /* 0x040fe20000010100 */
[C---:B------:R-:W-:Y:S01]  /*0fa0*/  FADD.FTZ R126, -R152.reuse, R104 ;  /* 0x00000068987e7221 */ /* 0x040fe20000010100 */
[C---:B------:R-:W-:Y:S01]  /*0fb0*/  FADD.FTZ R129, -R152.reuse, R107 ;  /* 0x0000006b98817221 */ /* 0x040fe20000010100 */
[--C-:B---3--:R-:W-:Y:S01]  /*0fc0*/  FADD.FTZ R131, -R152, R108.reuse ;  /* 0x0000006c98837221 */ /* 0x108fe20000010100 */
[----:B0-----:R-:W-:Y:S01]  /*0fd0*/  FMUL.FTZ R122, R127, UR17 ;  /* 0x000000117f7a7c20 */ /* 0x001fe20008410000 */
[----:B------:R-:W-:Y:S01]  /*0fe0*/  FMUL.FTZ R123, R126, UR17 ;  /* 0x000000117e7b7c20 */ /* 0x000fe20008410000 */
[----:B------:R-:W-:Y:S01]  /*0ff0*/  FMUL.FTZ R126, R129, UR17 ;  /* 0x00000011817e7c20 */ /* 0x000fe20008410000 */
[----:B------:R-:W-:Y:S01]  /*1000*/  FMUL.FTZ R131, R131, UR17 ;  /* 0x0000001183837c20 */ /* 0x000fe20008410000 */
[----:B----4-:R-:W-:Y:S01]  /*1010*/  PRMT R105, R112, 0x7632, R105 ;  /* 0x0000763270697816 */ /* 0x010fe20000000069 */
[----:B------:R-:W-:Y:S01]  /*1020*/  FMUL.FTZ R127, R128, UR17 ;  /* 0x00000011807f7c20 */ /* 0x000fe20008410000 */
[----:B------:R-:W-:Y:S01]  /*1030*/  PRMT R108, R113, 0x7632, R108 ;  /* 0x00007632716c7816 */ /* 0x000fe2000000006c */
[C---:B------:R-:W-:Y:S01]  /*1040*/  FADD.FTZ R109, -R152.reuse, R109 ;  /* 0x0000006d986d7221 */ /* 0x040fe20000010100 */
[----:B------:R-:W-:Y:S01]  /*1050*/  SHF.L.U32 R106, R105, 0x10, RZ ;  /* 0x00000010696a7819 */ /* 0x000fe200000006ff */
[----:B------:R-:W-:Y:S01]  /*1060*/  FADD.FTZ R110, -R152, R110 ;  /* 0x0000006e986e7221 */ /* 0x000fe20000010100 */
[----:B------:R-:W-:Y:S01]  /*1070*/  SHF.L.U32 R107, R112, 0x10, RZ ;  /* 0x00000010706b7819 */ /* 0x000fe200000006ff */
[----:B------:R-:W-:Y:S01]  /*1080*/  FMUL.FTZ R132, R109, UR17 ;  /* 0x000000116d847c20 */ /* 0x000fe20008410000 */
[----:B------:R-:W-:Y:S01]  /*1090*/  PRMT R112, R114, 0x7632, R112 ;  /* 0x0000763272707816 */ /* 0x000fe20000000070 */
        /* <DEDUP_REMOVED lines=9> */
[----:B------:R-:W-:Y:S01]  /*1130*/  SHF.L.U32 R105, R25, 0x10, RZ ;  /* 0x0000001019697819 */ /* 0x000fe200000006ff */
[----:B------:R-:W-:Y:S01]  /*1140*/  FMUL.FTZ R129, R106, R108 ;  /* 0x0000006c6a817220 */ /* 0x000fe20000410000 */
[----:B------:R-:W-:Y:S01]  /*1150*/  SHF.L.U32 R133, R114, 0x10, RZ ;  /* 0x0000001072857819 */ /* 0x000fe200000006ff */
[----:B------:R-:W-:Y:S01]  /*1160*/  FADD.FTZ R106, R153, R124 ;  /* 0x0000007c996a7221 */ /* 0x000fe20000010000 */
[----:B------:R-:W-:Y:S01]  /*1170*/  SHF.L.U32 R107, R4, 0x10, RZ ;  /* 0x00000010046b7819 */ /* 0x000fe200000006ff */
[----:B------:R-:W-:Y:S01]  /*1180*/  FMUL.FTZ R128, R105, R113 ;  /* 0x0000007169807220 */ /* 0x000fe20000410000 */
[----:B------:R-:W-:Y:S01]  /*1190*/  SHF.L.U32 R112, R112, 0x10, RZ ;  /* 0x0000001070707819 */ /* 0x000fe200000006ff */
[----:B------:R-:W-:Y:S01]  /*11a0*/  FFMA.FTZ R105, R123, R124, R154 ;  /* 0x0000007c7b697223 */ /* 0x000fe2000001009a */
[-C--:B------:R-:W-:Y:S01]  /*11b0*/  FMUL.FTZ R130, R130, R133.reuse ;  /* 0x0000008582827220 */ /* 0x080fe20000410000 */
[----:B------:R-:W-:Y:S01]  /*11c0*/  FADD.FTZ R100, R100, R133 ;  /* 0x0000008564647221 */ /* 0x000fe20000010000 */
[----:B------:R-:W-:Y:S01]  /*11d0*/  FFMA.FTZ R68, R131, R133, R68 ;  /* 0x0000008583447223 */ /* 0x000fe20000010044 */
[----:B------:R-:W-:Y:S01]  /*11e0*/  FMUL.FTZ R133, R107, R112 ;  /* 0x000000706b857220 */ /* 0x000fe20000410000 */
[----:B------:R-:W-:Y:S01]  /*11f0*/  FADD.FTZ R107, R106, R125 ;  /* 0x0000007d6a6b7221 */ /* 0x000fe20000010000 */
[----:B------:R-:W-:Y:S01]  /*1200*/  FFMA.FTZ R106, R122, R125, R105 ;  /* 0x0000007d7a6a7223 */ /* 0x000fe20000010069 */
[----:B------:R-:W-:Y:S01]  /*1210*/  FFMA.FTZ R63, R126, R108, R63 ;  /* 0x0000006c7e3f7223 */ /* 0x000fe2000001003f */
[----:B------:R-:W-:Y:S01]  /*1220*/  FADD.FTZ R99, R99, R108 ;  /* 0x0000006c63637221 */ /* 0x000fe20000010000 */
[----:B------:R-:W-:Y:S01]  /*1230*/  FADD.FTZ R108, R107, R128 ;  /* 0x000000806b6c7221 */ /* 0x000fe20000010000 */
[----:B------:R-:W-:Y:S01]  /*1240*/  FFMA.FTZ R105, R127, R128, R106 ;  /* 0x000000807f697223 */ /* 0x000fe2000001006a */
[C---:B------:R-:W-:Y:S01]  /*1250*/  PRMT R104, R115.reuse, 0x7632, R104 ;  /* 0x0000763273687816 */ /* 0x040fe20000000068 */
[----:B------:R-:W-:Y:S01]  /*1260*/  FADD.FTZ R111, -R152, R111 ;  /* 0x0000006f986f7221 */ /* 0x000fe20000010100 */
[----:B------:R-:W-:Y:S01]  /*1270*/  FADD.FTZ R107, R108, R129 ;  /* 0x000000816c6b7221 */ /* 0x000fe20000010000 */
[----:B------:R-:W-:Y:S01]  /*1280*/  FFMA.FTZ R106, R126, R129, R105 ;  /* 0x000000817e6a7223 */ /* 0x000fe20000010069 */
[----:B------:R-:W-:Y:S01]  /*1290*/  SHF.L.U32 R108, R104, 0x10, RZ ;  /* 0x00000010686c7819 */ /* 0x000fe200000006ff */
[----:B------:R-:W-:Y:S01]  /*12a0*/  FMUL.FTZ R135, R110, UR17 ;  /* 0x000000116e877c20 */ /* 0x000fe20008410000 */
[----:B------:R-:W-:Y:S01]  /*12b0*/  SHF.L.U32 R115, R115, 0x10, RZ ;  /* 0x0000001073737819 */ /* 0x000fe200000006ff */
[----:B------:R-:W-:Y:S01]  /*12c0*/  FADD.FTZ R104, R107, R130 ;  /* 0x000000826b687221 */ /* 0x000fe20000010000 */
[----:B------:R-:W-:Y:S01]  /*12d0*/  FFMA.FTZ R105, R131, R130, R106 ;  /* 0x0000008283697223 */ /* 0x000fe2000001006a */
[----:B------:R-:W-:Y:S01]  /*12e0*/  FMUL.FTZ R136, R111, UR17 ;  /* 0x000000116f887c20 */ /* 0x000fe20008410000 */
        /* <DEDUP_REMOVED lines=15> */
[----:B------:R-:W-:-:S07]  /*13e0*/  FFMA.FTZ R154, R136, R137, R104 ;  /* 0x00000089889a7223 */ /* 0x000fce0000010068 */
.L_x_2237:
[----:B------:R-:W-:Y:S05]  /*13f0*/  BSYNC.RECONVERGENT B0 ;  /* 0x0000000000007941 */ /* 0x000fea0003800200 */
.L_x_2236:
        /* <DEDUP_REMOVED lines=32> */
.L_x_2239:
[----:B------:R-:W-:Y:S05]  /*1600*/  BSYNC.RECONVERGENT B0 ;  /* 0x0000000000007941 */ /* 0x000fea0003800200 */
.L_x_2238:
[----:B------:R-:W1:Y:S08]  /*1610*/  S2UR UR5, SR_CgaCtaId ;  /* 0x00000000000579c3 */ /* 0x000e700000008800 */
[----:B------:R-:W-:Y:S06]  /*1620*/  BAR.SYNC.DEFER_BLOCKING 0x0 ;  /* 0x0000000000007b1d */ /* 0x000fec0000010000 */
[----:B------:R-:W-:Y:S01]  /*1630*/  UMOV UR4, 0x400 ;  /* 0x0000040000047882 */ /* 0x000fe20000000000 */
        /* <DEDUP_REMOVED lines=20> */
[----:B------:R-:W-:-:S12]  /*1780*/  @!P1 BRA `(.L_x_2241) ;  /* 0x0000001400049947 */ /* 0x000fd80003800000 */
[----:B------:R-:W0:Y:S02]  /*1790*/  LDC.64 R104, c[0x0][0x390] ;  /* 0x0000e400ff687b82 */ /* 0x000e240000000a00 */
[----:B0-----:R-:W-:-:S06]  /*17a0*/  IMAD.WIDE.U32 R104, R0, 0x10, R104 ;  /* 0x0000001000687825 */ /* 0x001fcc00078e0068 */
[----:B------:R-:W5:Y:S01]  /*17b0*/  LDG.E.128 R104, desc[UR18][R104.64] ;  /* 0x0000001268687981 */ /* 0x000f62000c1e1d00 */
        /* <DEDUP_REMOVED lines=8> */
[--C-:B------:R-:W-:Y:S01]  /*1840*/  FFMA.FTZ R109, R139, UR16, R110.reuse ;  /* 0x000000108b6d7c23 */ /* 0x100fe2000801006e */
[--C-:B------:R-:W-:Y:S01]  /*1850*/  FFMA.FTZ R108, R120, UR16, R110.reuse ;  /* 0x00000010786c7c23 */ /* 0x100fe2000801006e */
[----:B-----5:R-:W-:Y:S01]  /*1860*/  PRMT R111, R107, 0x7632, R111 ;  /* 0x000076326b6f7816 */ /* 0x020fe2000000006f */
[----:B------:R-:W-:Y:S01]  /*1870*/  FFMA.FTZ R115, R146, UR16, R110 ;  /* 0x0000001092737c23 */ /* 0x000fe2000801006e */
[----:B------:R-:W-:Y:S01]  /*1880*/  FADD.FTZ R109, R138, -R109 ;  /* 0x8000006d8a6d7221 */ /* 0x000fe20000010000 */
[----:B------:R-:W-:Y:S01]  /*1890*/  FADD.FTZ R113, R121, -R108 ;  /* 0x8000006c79717221 */ /* 0x000fe20000010000 */
[----:B------:R-:W-:Y:S01]  /*18a0*/  FFMA.FTZ R108, R143, UR16, R110 ;  /* 0x000000108f6c7c23 */ /* 0x000fe2000801006e */
[----:B------:R-:W-:Y:S01]  /*18b0*/  SHF.L.U32 R112, R107, 0x10, RZ ;  /* 0x000000106b707819 */ /* 0x000fe200000006ff */
[----:B------:R-:W-:Y:S01]  /*18c0*/  FMUL.FTZ R109, R109, UR17 ;  /* 0x000000116d6d7c20 */ /* 0x000fe20008410000 */
[----:B------:R-:W-:Y:S01]  /*18d0*/  FMUL.FTZ R114, R113, UR17 ;  /* 0x0000001171727c20 */ /* 0x000fe20008410000 */
[----:B------:R-:W-:Y:S01]  /*18e0*/  FADD.FTZ R107, R141, -R108 ;  /* 0x8000006c8d6b7221 */ /* 0x000fe20000010000 */
[----:B------:R-:W-:Y:S01]  /*18f0*/  SHF.L.U32 R111, R111, 0x10, RZ ;  /* 0x000000106f6f7819 */ /* 0x000fe200000006ff */
[----:B------:R-:W-:Y:S01]  /*1900*/  FMUL.FTZ R113, R109, UR9 ;  /* 0x000000096d717c20 */ /* 0x000fe20008410000 */
[----:B------:R-:W-:Y:S01]  /*1910*/  FMUL.FTZ R108, R114, UR9 ;  /* 0x00000009726c7c20 */ /* 0x000fe20008410000 */
[----:B------:R-:W-:Y:S01]  /*1920*/  FMUL.FTZ R107, R107, UR17 ;  /* 0x000000116b6b7c20 */ /* 0x000fe20008410000 */
[----:B------:R-:W-:Y:S01]  /*1930*/  SHF.L.U32 R109, R106, 0x10, RZ ;  /* 0x000000106a6d7819 */ /* 0x000fe200000006ff */
[----:B------:R-:W-:Y:S01]  /*1940*/  FFMA.FTZ R78, R113, R112, R78 ;  /* 0x00000070714e7223 */ /* 0x000fe2000001004e */
[--C-:B------:R-:W-:Y:S01]  /*1950*/  FFMA.FTZ R112, R147, UR16, R110.reuse ;  /* 0x0000001093707c23 */ /* 0x100fe2000801006e */
[----:B------:R-:W-:Y:S01]  /*1960*/  FFMA.FTZ R79, R108, R111, R79 ;  /* 0x0000006f6c4f7223 */ /* 0x000fe2000001004f */
[----:B------:R-:W-:Y:S01]  /*1970*/  FFMA.FTZ R111, R142, UR16, R110 ;  /* 0x000000108e6f7c23 */ /* 0x000fe2000801006e */
[----:B------:R-:W-:Y:S01]  /*1980*/  FMUL.FTZ R107, R107, UR9 ;  /* 0x000000096b6b7c20 */ /* 0x000fe20008410000 */
[----:B------:R-:W-:Y:S01]  /*1990*/  FADD.FTZ R112, R145, -R112 ;  /* 0x8000007091707221 */ /* 0x000fe20000010000 */
[----:B------:R-:W-:Y:S01]  /*19a0*/  PRMT R106, R106, 0x7632, R106 ;  /* 0x000076326a6a7816 */ /* 0x000fe2000000006a */
[----:B------:R-:W-:Y:S01]  /*19b0*/  FADD.FTZ R111, R140, -R111 ;  /* 0x8000006f8c6f7221 */ /* 0x000fe20000010000 */
[----:B------:R-:W-:Y:S01]  /*19c0*/  FFMA.FTZ R76, R107, R109, R76 ;  /* 0x0000006d6b4c7223 */ /* 0x000fe2000001004c */
[----:B------:R-:W-:Y:S01]  /*19d0*/  FMUL.FTZ R109, R112, UR17 ;  /* 0x00000011706d7c20 */ /* 0x000fe20008410000 */
[----:B------:R-:W-:Y:S01]  /*19e0*/  SHF.L.U32 R112, R106, 0x10, RZ ;  /* 0x000000106a707819 */ /* 0x000fe200000006ff */
[----:B------:R-:W-:Y:S01]  /*19f0*/  FMUL.FTZ R114, R111, UR17 ;  /* 0x000000116f727c20 */ /* 0x000fe20008410000 */
[----:B------:R-:W-:Y:S01]  /*1a00*/  SHF.L.U32 R111, R105, 0x10, RZ ;  /* 0x00000010696f7819 */ /* 0x000fe200000006ff */
[----:B------:R-:W-:Y:S01]  /*1a10*/  FMUL.FTZ R109, R109, UR9 ;  /* 0x000000096d6d7c20 */ /* 0x000fe20008410000 */
[----:B------:R-:W-:Y:S01]  /*1a20*/  FADD.FTZ R115, R144, -R115 ;  /* 0x8000007390737221 */ /* 0x000fe20000010000 */
[----:B------:R-:W-:-:S02]  /*1a30*/  FMUL.FTZ R106, R114, UR9 ;  /* 0x00000009726a7c20 */ /* 0x000fc40008410000 */
[----:B------:R-:W-:Y:S01]  /*1a40*/  FFMA.FTZ R111, R109, R111, R74 ;  /* 0x0000006f6d6f7223 */ /* 0x000fe2000001004a */
[----:B------:R-:W-:Y:S01]  /*1a50*/  FFMA.FTZ R74, R151, UR16, R110 ;  /* 0x00000010974a7c23 */ /* 0x000fe2000801006e */
[----:B------:R-:W-:Y:S01]  /*1a60*/  FFMA.FTZ R77, R106, R112, R77 ;  /* 0x000000706a4d7223 */ /* 0x000fe2000001004d */
[----:B------:R-:W-:Y:S01]  /*1a70*/  PRMT R112, R105, 0x7632, R112 ;  /* 0x0000763269707816 */ /* 0x000fe20000000070 */
[----:B------:R-:W-:Y:S01]  /*1a80*/  FMUL.FTZ R115, R115, UR17 ;  /* 0x0000001173737c20 */ /* 0x000fe20008410000 */
[----:B------:R-:W-:Y:S02]  /*1a90*/  FADD.FTZ R105, R149, -R74 ;  /* 0x8000004a95697221 */ /* 0x000fe40000010000 */
[----:B------:R-:W-:Y:S01]  /*1aa0*/  SHF.L.U32 R112, R112, 0x10, RZ ;  /* 0x0000001070707819 */ /* 0x000fe200000006ff */
[----:B------:R-:W-:Y:S01]  /*1ab0*/  FMUL.FTZ R74, R115, UR9 ;  /* 0x00000009734a7c20 */ /* 0x000fe20008410000 */
[----:B------:R-:W-:Y:S01]  /*1ac0*/  FMUL.FTZ R105, R105, UR17 ;  /* 0x0000001169697c20 */ /* 0x000fe20008410000 */
[----:B------:R-:W-:-:S02]  /*1ad0*/  SHF.L.U32 R115, R104, 0x10, RZ ;  /* 0x0000001068737819 */ /* 0x000fc400000006ff */
[----:B------:R-:W-:Y:S01]  /*1ae0*/  FFMA.FTZ R114, R74, R112, R75 ;  /* 0x000000704a727223 */ /* 0x000fe2000001004b */
[----:B------:R-:W-:Y:S01]  /*1af0*/  FMUL.FTZ R75, R105, UR9 ;  /* 0x00000009694b7c20 */ /* 0x000fe20008410000 */
[----:B------:R-:W-:Y:S02]  /*1b00*/  SHF.L.U32 R105, R117, 0x10, RZ ;  /* 0x0000001075697819 */ /* 0x000fe400000006ff */
[----:B------:R-:W-:Y:S01]  /*1b10*/  SHF.L.U32 R112, R39, 0x10, RZ ;  /* 0x0000001027707819 */ /* 0x000fe200000006ff */
[----:B------:R-:W-:Y:S01]  /*1b20*/  FFMA.FTZ R115, R75, R115, R72 ;  /* 0x000000734b737223 */ /* 0x000fe20000010048 */
[----:B------:R-:W-:Y:S01]  /*1b30*/  SHF.L.U32 R72, R38, 0x10, RZ ;  /* 0x0000001026487819 */ /* 0x000fe200000006ff */
[----:B------:R-:W-:Y:S01]  /*1b40*/  FMUL.FTZ R108, R108, R105 ;  /* 0x000000696c6c7220 */ /* 0x000fe20000410000 */
[----:B------:R-:W-:Y:S01]  /*1b50*/  FFMA.FTZ R105, R150, UR16, R110 ;  /* 0x0000001096697c23 */ /* 0x000fe2000801006e */
[----:B------:R-:W-:Y:S01]  /*1b60*/  PRMT R104, R104, 0x7632, R104 ;  /* 0x0000763268687816 */ /* 0x000fe20000000068 */
[----:B------:R-:W-:Y:S01]  /*1b70*/  FMUL.FTZ R113, R113, R112 ;  /* 0x0000007071717220 */ /* 0x000fe20000410000 */
[----:B------:R-:W-:Y:S01]  /*1b80*/  FMUL.FTZ R112, R107, R72 ;  /* 0x000000486b707220 */ /* 0x000fe20000410000 */
[----:B------:R-:W-:Y:S01]  /*1b90*/  FADD.FTZ R105, R148, -R105 ;  /* 0x8000006994697221 */ /* 0x000fe20000010000 */
[----:B------:R-:W-:-:S02]  /*1ba0*/  SHF.L.U32 R152, R104, 0x10, RZ ;  /* 0x0000001068987819 */ /* 0x000fc400000006ff */
[----:B------:R-:W-:Y:S01]  /*1bb0*/  SHF.L.U32 R107, R116, 0x10, RZ ;  /* 0x00000010746b7819 */ /* 0x000fe200000006ff */
[----:B------:R-:W-:Y:S01]  /*1bc0*/  FMUL.FTZ R105, R105, UR17 ;  /* 0x0000001169697c20 */ /* 0x000fe20008410000 */
[----:B------:R-:W-:-:S03]  /*1bd0*/  SHF.L.U32 R72, R37, 0x10, RZ ;  /* 0x0000001025487819 */ /* 0x000fc600000006ff */
[----:B------:R-:W-:Y:S01]  /*1be0*/  FMUL.FTZ R104, R105, UR9 ;  /* 0x0000000969687c20 */ /* 0x000fe20008410000 */
[----:B------:R-:W-:Y:S01]  /*1bf0*/  FMUL.FTZ R153, R106, R107 ;  /* 0x0000006b6a997220 */ /* 0x000fe20000410000 */
[----:B------:R-:W-:Y:S01]  /*1c00*/  FMUL.FTZ R105, R109, R72 ;  /* 0x000000486d697220 */ /* 0x000fe20000410000 */
[----:B------:R-:W-:Y:S01]  /*1c10*/  SHF.L.U32 R107, R15, 0x10, RZ ;  /* 0x000000100f6b7819 */ /* 0x000fe200000006ff */
[----:B------:R-:W-:Y:S01]  /*1c20*/  FFMA.FTZ R152, R104, R152, R73 ;  /* 0x0000009868987223 */ /* 0x000fe20000010049 */
[----:B------:R-:W-:Y:S02]  /*1c30*/  SHF.L.U32 R72, R36, 0x10, RZ ;  /* 0x0000001024487819 */ /* 0x000fe400000006ff */
[----:B------:R-:W-:Y:S01]  /*1c40*/  SHF.L.U32 R73, R14, 0x10, RZ ;  /* 0x000000100e497819 */ /* 0x000fe200000006ff */
[----:B------:R-:W-:Y:S01]  /*1c50*/  FMUL.FTZ R74, R74, R107 ;  /* 0x0000006b4a4a7220 */ /* 0x000fe20000410000 */
[----:B------:R-:W-:Y:S01]  /*1c60*/  F2FP.BF16.F32.PACK_AB R107, R108, R113 ;  /* 0x000000716c6b723e */ /* 0x000fe200000010ff */
[----:B------:R-:W-:Y:S01]  /*1c70*/  FMUL.FTZ R72, R75, R72 ;  /* 0x000000484b487220 */ /* 0x000fe20000410000 */
[----:B------:R-:W-:Y:S01]  /*1c80*/  F2FP.BF16.F32.PACK_AB R106, R153, R112 ;  /* 0x00000070996a723e */ /* 0x000fe200000010ff */
[----:B------:R-:W-:Y:S01]  /*1c90*/  FMUL.FTZ R73, R104, R73 ;  /* 0x0000004968497220 */ /* 0x000fe20000410000 */
[----:B------:R-:W-:-:S04]  /*1ca0*/  F2FP.BF16.F32.PACK_AB R105, R74, R105 ;  /* 0x000000694a69723e */ /* 0x000fc800000010ff */
[----:B------:R-:W-:Y:S01]  /*1cb0*/  F2FP.BF16.F32.PACK_AB R104, R73, R72 ;  /* 0x000000484968723e */ /* 0x000fe200000010ff */
[----:B------:R-:W-:Y:S06]  /*1cc0*/  BRA `(.L_x_2244) ;  /* 0x0000000c007c7947 */ /* 0x000fec0003800000 */
.L_x_2243:
[--C-:B------:R-:W-:Y:S01]  /*1cd0*/  FFMA.FTZ R48, R120, UR16, R110.reuse ;  /* 0x0000001078307c23 */ /* 0x100fe2000801006e */
[----:B------:R-:W-:Y:S01]  /*1ce0*/  FFMA.FTZ R49, R139, UR16, R110 ;  /* 0x000000108b317c23 */ /* 0x000fe2000801006e */
[----:B-----5:R-:W-:Y:S02]  /*1cf0*/  PRMT R64, R107, 0x7632, R64 ;  /* 0x000076326b407816 */ /* 0x020fe40000000040 */
[----:B------:R-:W-:Y:S01]  /*1d00*/  FADD.FTZ R48, R121, -R48 ;  /* 0x8000003079307221 */ /* 0x000fe20000010000 */
[----:B------:R-:W-:Y:S01]  /*1d10*/  FADD.FTZ R49, R138, -R49 ;  /* 0x800000318a317221 */ /* 0x000fe20000010000 */
[----:B------:R-:W-:Y:S02]  /*1d20*/  SHF.L.U32 R64, R64, 0x10, RZ ;  /* 0x0000001040407819 */ /* 0x000fe400000006ff */
[----:B------:R-:W-:Y:S01]  /*1d30*/  FMUL.FTZ R51, R48, UR17 ;  /* 0x0000001130337c20 */ /* 0x000fe20008410000 */
[----:B------:R-:W-:Y:S01]  /*1d40*/  FMUL.FTZ R50, R49, UR17 ;  /* 0x0000001131327c20 */ /* 0x000fe20008410000 */
[----:B------:R-:W-:Y:S01]  /*1d50*/  SHF.L.U32 R49, R117, 0x10, RZ ;  /* 0x0000001075317819 */ /* 0x000fe200000006ff */
[--C-:B------:R-:W-:Y:S01]  /*1d60*/  FFMA.FTZ R48, R143, UR16, R110.reuse ;  /* 0x000000108f307c23 */ /* 0x100fe2000801006e */
[----:B------:R-:W-:Y:S01]  /*1d70*/  FMUL.FTZ R108, R51, UR9 ;  /* 0x00000009336c7c20 */ /* 0x000fe20008410000 */
[----:B------:R-:W-:Y:S01]  /*1d80*/  SHF.L.U32 R65, R107, 0x10, RZ ;  /* 0x000000106b417819 */ /* 0x000fe200000006ff */
[----:B------:R-:W-:Y:S01]  /*1d90*/  FMUL.FTZ R107, R50, UR9 ;  /* 0x00000009326b7c20 */ /* 0x000fe20008410000 */
[----:B------:R-:W-:Y:S01]  /*1da0*/  SHF.L.U32 R66, R39, 0x10, RZ ;  /* 0x0000001027427819 */ /* 0x000fe200000006ff */
[C---:B------:R-:W-:Y:S01]  /*1db0*/  FFMA.FTZ R79, R108.reuse, R64, R79 ;  /* 0x000000406c4f7223 */ /* 0x040fe2000001004f */
[----:B------:R-:W-:Y:S01]  /*1dc0*/  FMUL.FTZ R108, R108, R49 ;  /* 0x000000316c6c7220 */ /* 0x000fe20000410000 */
[----:B------:R-:W-:Y:S01]  /*1dd0*/  FFMA.FTZ R49, R142, UR16, R110 ;  /* 0x000000108e317c23 */ /* 0x000fe2000801006e */
[----:B------:R-:W-:Y:S01]  /*1de0*/  FFMA.FTZ R78, R107, R65, R78 ;  /* 0x000000416b4e7223 */ /* 0x000fe2000001004e */
[----:B------:R-:W-:Y:S01]  /*1df0*/  FADD.FTZ R48, R141, -R48 ;  /* 0x800000308d307221 */ /* 0x000fe20000010000 */
[----:B------:R-:W-:Y:S01]  /*1e00*/  FMUL.FTZ R107, R107, R66 ;  /* 0x000000426b6b7220 */ /* 0x000fe20000410000 */
[----:B------:R-:W-:Y:S01]  /*1e10*/  FADD.FTZ R49, R140, -R49 ;  /* 0x800000318c317221 */ /* 0x000fe20000010000 */
[----:B------:R-:W-:Y:S01]  /*1e20*/  PRMT R66, R106, 0x7632, R66 ;  /* 0x000076326a427816 */ /* 0x000fe20000000042 */
[----:B------:R-:W-:Y:S01]  /*1e30*/  FFMA.FTZ R64, R147, UR16, R110 ;  /* 0x0000001093407c23 */ /* 0x000fe2000801006e */
[----:B------:R-:W-:Y:S01]  /*1e40*/  FMUL.FTZ R48, R48, UR17 ;  /* 0x0000001130307c20 */ /* 0x000fe20008410000 */
[----:B------:R-:W-:Y:S01]  /*1e50*/  FMUL.FTZ R49, R49, UR17 ;  /* 0x0000001131317c20 */ /* 0x000fe20008410000 */
[----:B------:R-:W-:Y:S01]  /*1e60*/  SHF.L.U32 R67, R66, 0x10, RZ ;  /* 0x0000001042437819 */ /* 0x000fe200000006ff */
[----:B------:R-:W-:Y:S01]  /*1e70*/  FADD.FTZ R64, R145, -R64 ;  /* 0x8000004091407221 */ /* 0x000fe20000010000 */
[----:B------:R-:W-:Y:S01]  /*1e80*/  SHF.L.U32 R106, R106, 0x10, RZ ;  /* 0x000000106a6a7819 */ /* 0x000fe200000006ff */
[----:B------:R-:W-:Y:S01]  /*1e90*/  FMUL.FTZ R114, R49, UR9 ;  /* 0x0000000931727c20 */ /* 0x000fe20008410000 */
[----:B------:R-:W-:Y:S01]  /*1ea0*/  FMUL.FTZ R65, R48, UR9 ;  /* 0x0000000930417c20 */ /* 0x000fe20008410000 */
[----:B------:R-:W-:Y:S01]  /*1eb0*/  SHF.L.U32 R112, R38, 0x10, RZ ;  /* 0x0000001026707819 */ /* 0x000fe200000006ff */
[----:B------:R-:W-:Y:S01]  /*1ec0*/  FMUL.FTZ R66, R64, UR17 ;  /* 0x0000001140427c20 */ /* 0x000fe20008410000 */
[----:B------:R-:W-:Y:S01]  /*1ed0*/  FFMA.FTZ R77, R114, R67, R77 ;  /* 0x00000043724d7223 */ /* 0x000fe2000001004d */
[C---:B------:R-:W-:Y:S01]  /*1ee0*/  FFMA.FTZ R76, R65.reuse, R106, R76 ;  /* 0x0000006a414c7223 */ /* 0x040fe2000001004c */
[--C-:B------:R-:W-:Y:S01]  /*1ef0*/  FFMA.FTZ R67, R146, UR16, R110.reuse ;  /* 0x0000001092437c23 */ /* 0x100fe2000801006e */
[----:B------:R-:W-:Y:S01]  /*1f00*/  FMUL.FTZ R106, R65, R112 ;  /* 0x00000070416a7220 */ /* 0x000fe20000410000 */
[----:B------:R-:W-:Y:S01]  /*1f10*/  SHF.L.U32 R111, R105, 0x10, RZ ;  /* 0x00000010696f7819 */ /* 0x000fe200000006ff */
[----:B------:R-:W-:Y:S01]  /*1f20*/  FMUL.FTZ R65, R66, UR9 ;  /* 0x0000000942417c20 */ /* 0x000fe20008410000 */
[----:B------:R-:W-:Y:S01]  /*1f30*/  FADD.FTZ R67, R144, -R67 ;  /* 0x8000004390437221 */ /* 0x000fe20000010000 */
[----:B------:R-:W-:Y:S01]  /*1f40*/  SHF.L.U32 R109, R116, 0x10, RZ ;  /* 0x00000010746d7819 */ /* 0x000fe200000006ff */
[----:B------:R-:W-:Y:S01]  /*1f50*/  FFMA.FTZ R64, R151, UR16, R110 ;  /* 0x0000001097407c23 */ /* 0x000fe2000801006e */
[----:B------:R-:W-:Y:S01]  /*1f60*/  SHF.L.U32 R112, R37, 0x10, RZ ;  /* 0x0000001025707819 */ /* 0x000fe200000006ff */
[--C-:B------:R-:W-:Y:S01]  /*1f70*/  FFMA.FTZ R111, R65, R111, R74.reuse ;  /* 0x0000006f416f7223 */ /* 0x100fe2000001004a */
[----:B------:R-:W-:Y:S01]  /*1f80*/  PRMT R74, R105, 0x7632, R74 ;  /* 0x00007632694a7816 */ /* 0x000fe2000000004a */
[----:B------:R-:W-:Y:S01]  /*1f90*/  FMUL.FTZ R67, R67, UR17 ;  /* 0x0000001143437c20 */ /* 0x000fe20008410000 */
[----:B------:R-:W-:Y:S01]  /*1fa0*/  FADD.FTZ R64, R149, -R64 ;  /* 0x8000004095407221 */ /* 0x000fe20000010000 */
[----:B------:R-:W-:Y:S01]  /*1fb0*/  FMUL.FTZ R109, R114, R109 ;  /* 0x0000006d726d7220 */ /* 0x000fe20000410000 */
[----:B------:R-:W-:Y:S01]  /*1fc0*/  FMUL.FTZ R105, R65, R112 ;  /* 0x0000007041697220 */ /* 0x000fe20000410000 */
[----:B------:R-:W-:Y:S01]  /*1fd0*/  SHF.L.U32 R114, R74, 0x10, RZ ;  /* 0x000000104a727819 */ /* 0x000fe200000006ff */
[----:B------:R-:W-:Y:S01]  /*1fe0*/  FFMA.FTZ R65, R150, UR16, R110 ;  /* 0x0000001096417c23 */ /* 0x000fe2000801006e */
[----:B------:R-:W-:Y:S01]  /*1ff0*/  FMUL.FTZ R74, R67, UR9 ;  /* 0x00000009434a7c20 */ /* 0x000fe20008410000 */
[----:B------:R-:W-:Y:S01]  /*2000*/  FMUL.FTZ R64, R64, UR17 ;  /* 0x0000001140407c20 */ /* 0x000fe20008410000 */
[----:B------:R-:W-:Y:S01]  /*2010*/  SHF.L.U32 R113, R15, 0x10, RZ ;  /* 0x000000100f717819 */ /* 0x000fe200000006ff */
[----:B------:R-:W-:Y:S01]  /*2020*/  FADD.FTZ R65, R148, -R65 ;  /* 0x8000004194417221 */ /* 0x000fe20000010000 */
[----:B------:R-:W-:Y:S01]  /*2030*/  FFMA.FTZ R114, R74, R114, R75 ;  /* 0x000000724a727223 */ /* 0x000fe2000001004b */
[----:B------:R-:W-:Y:S01]  /*2040*/  SHF.L.U32 R115, R104, 0x10, RZ ;  /* 0x0000001068737819 */ /* 0x000fe200000006ff */
[----:B------:R-:W-:Y:S01]  /*2050*/  FMUL.FTZ R75, R64, UR9 ;  /* 0x00000009404b7c20 */ /* 0x000fe20008410000 */
[----:B------:R-:W-:Y:S01]  /*2060*/  FMUL.FTZ R65, R65, UR17 ;  /* 0x0000001141417c20 */ /* 0x000fe20008410000 */
[----:B------:R-:W-:Y:S01]  /*2070*/  FMUL.FTZ R112, R74, R113 ;  /* 0x000000714a707220 */ /* 0x000fe20000410000 */
[----:B------:R-:W-:Y:S01]  /*2080*/  PRMT R104, R104, 0x7632, R104 ;  /* 0x0000763268687816 */ /* 0x000fe20000000068 */
[----:B------:R-:W-:Y:S01]  /*2090*/  FFMA.FTZ R115, R75, R115, R72 ;  /* 0x000000734b737223 */ /* 0x000fe20000010048 */
[----:B------:R-:W-:Y:S01]  /*20a0*/  SHF.L.U32 R72, R36, 0x10, RZ ;  /* 0x0000001024487819 */ /* 0x000fe200000006ff */
[----:B------:R-:W-:Y:S01]  /*20b0*/  FMUL.FTZ R74, R65, UR9 ;  /* 0x00000009414a7c20 */ /* 0x000fe20008410000 */
[----:B------:R-:W-:-:S02]  /*20c0*/  SHF.L.U32 R113, R14, 0x10, RZ ;  /* 0x000000100e717819 */ /* 0x000fc400000006ff */
[----:B------:R-:W-:Y:S01]  /*20d0*/  SHF.L.U32 R104, R104, 0x10, RZ ;  /* 0x0000001068687819 */ /* 0x000fe200000006ff */
[----:B------:R-:W-:Y:S01]  /*20e0*/  FMUL.FTZ R72, R75, R72 ;  /* 0x000000484b487220 */ /* 0x000fe20000410000 */
[----:B------:R-:W-:Y:S01]  /*20f0*/  F2FP.BF16.F32.PACK_AB R107, R108, R107 ;  /* 0x0000006b6c6b723e */ /* 0x000fe200000010ff */
[C---:B------:R-:W-:Y:S01]  /*2100*/  FMUL.FTZ R113, R74.reuse, R113 ;  /* 0x000000714a717220 */ /* 0x040fe20000410000 */
[----:B------:R-:W-:Y:S01]  /*2110*/  F2FP.BF16.F32.PACK_AB R106, R109, R106 ;  /* 0x0000006a6d6a723e */ /* 0x000fe200000010ff */
[----:B------:R-:W-:Y:S01]  /*2120*/  FFMA.FTZ R152, R74, R104, R73 ;  /* 0x000000684a987223 */ /* 0x000fe20000010049 */
[----:B------:R-:W-:Y:S02]  /*2130*/  F2FP.BF16.F32.PACK_AB R105, R112, R105 ;  /* 0x000000697069723e */ /* 0x000fe400000010ff */
[----:B------:R-:W-:Y:S01]  /*2140*/  F2FP.BF16.F32.PACK_AB R104, R113, R72 ;  /* 0x000000487168723e */ /* 0x000fe200000010ff */
[----:B------:R-:W-:Y:S06]  /*2150*/  BRA `(.L_x_2244) ;  /* 0x0000000800587947 */ /* 0x000fec0003800000 */
.L_x_2242:
[----:B------:R-:W-:Y:S01]  /*2160*/  UMOV UR4, UR10 ;  /* 0x0000000a00047c82 */ /* 0x000fe20008000000 */
[----:B------:R-:W-:Y:S01]  /*2170*/  UMOV UR5, UR11 ;  /* 0x0000000b00057c82 */ /* 0x000fe20008000000 */
[----:B------:R-:W-:-:S04]  /*2180*/  UISETP.NE.U32.AND UP1, UPT, UR4, URZ, UPT ;  /* 0x000000ff0400728c */ /* 0x000fc8000bf25070 */
[----:B------:R-:W-:-:S09]  /*2190*/  UISETP.NE.AND.EX UP1, UPT, UR5, URZ, UPT, UP1 ;  /* 0x000000ff0500728c */ /* 0x000fd2000bf25310 */
[----:B------:R-:W-:Y:S05]  /*21a0*/  BRA.U UP1, `(.L_x_2245) ;  /* 0x0000000501247547 */ /* 0x000fea000b800000 */
[--C-:B------:R-:W-:Y:S01]  /*21b0*/  FFMA.FTZ R109, R139, UR16, R110.reuse ;  /* 0x000000108b6d7c23 */ /* 0x100fe2000801006e */
[--C-:B------:R-:W-:Y:S01]  /*21c0*/  FFMA.FTZ R108, R120, UR16, R110.reuse ;  /* 0x00000010786c7c23 */ /* 0x100fe2000801006e */
[----:B------:R-:W-:Y:S01]  /*21d0*/  FFMA.FTZ R112, R143, UR16, R110 ;  /* 0x000000108f707c23 */ /* 0x000fe2000801006e */
[----:B-----5:R-:W-:Y:S01]  /*21e0*/  PRMT R111, R107, 0x7632, R111 ;  /* 0x000076326b6f7816 */ /* 0x020fe2000000006f */
[----:B------:R-:W-:Y:S01]  /*21f0*/  FADD.FTZ R109, R138, -R109 ;  /* 0x8000006d8a6d7221 */ /* 0x000fe20000010000 */
[----:B------:R-:W-:Y:S01]  /*2200*/  FADD.FTZ R108, R121, -R108 ;  /* 0x8000006c796c7221 */ /* 0x000fe20000010000 */
[----:B------:R-:W-:Y:S01]  /*2210*/  SHF.L.U32 R107, R107, 0x10, RZ ;  /* 0x000000106b6b7819 */ /* 0x000fe200000006ff */
[----:B------:R-:W-:Y:S01]  /*2220*/  FFMA.FTZ R115, R146, UR16, R110 ;  /* 0x0000001092737c23 */ /* 0x000fe2000801006e */
[----:B------:R-:W-:Y:S01]  /*2230*/  FFMA.FTZ R113, R109, UR17, R94 ;  /* 0x000000116d717c23 */ /* 0x000fe2000801005e */
[----:B------:R-:W-:Y:S01]  /*2240*/  FADD.FTZ R109, R141, -R112 ;  /* 0x800000708d6d7221 */ /* 0x000fe20000010000 */
[----:B------:R-:W-:Y:S01]  /*2250*/  FFMA.FTZ R108, R108, UR17, R95 ;  /* 0x000000116c6c7c23 */ /* 0x000fe2000801005f */
[----:B------:R-:W-:Y:S01]  /*2260*/  SHF.L.U32 R114, R111, 0x10, RZ ;  /* 0x000000106f727819 */ /* 0x000fe200000006ff */
[----:B------:R-:W-:Y:S01]  /*2270*/  FMUL.FTZ R113, R113, UR9 ;  /* 0x0000000971717c20 */ /* 0x000fe20008410000 */
[----:B------:R-:W-:Y:S01]  /*2280*/  FFMA.FTZ R109, R109, UR17, R92 ;  /* 0x000000116d6d7c23 */ /* 0x000fe2000801005c */
[----:B------:R-:W-:Y:S01]  /*2290*/  FMUL.FTZ R108, R108, UR9 ;  /* 0x000000096c6c7c20 */ /* 0x000fe20008410000 */
[----:B------:R-:W-:Y:S01]  /*22a0*/  FFMA.FTZ R111, R142, UR16, R110 ;  /* 0x000000108e6f7c23 */ /* 0x000fe2000801006e */
[----:B------:R-:W-:Y:S01]  /*22b0*/  FFMA.FTZ R78, R107, R113, R78 ;  /* 0x000000716b4e7223 */ /* 0x000fe2000001004e */
[----:B------:R-:W-:Y:S01]  /*22c0*/  SHF.L.U32 R107, R106, 0x10, RZ ;  /* 0x000000106a6b7819 */ /* 0x000fe200000006ff */
[----:B------:R-:W-:Y:S01]  /*22d0*/  FMUL.FTZ R109, R109, UR9 ;  /* 0x000000096d6d7c20 */ /* 0x000fe20008410000 */
[----:B------:R-:W-:Y:S01]  /*22e0*/  FFMA.FTZ R112, R147, UR16, R110 ;  /* 0x0000001093707c23 */ /* 0x000fe2000801006e */
[----:B------:R-:W-:Y:S01]  /*22f0*/  FFMA.FTZ R79, R114, R108, R79 ;  /* 0x0000006c724f7223 */ /* 0x000fe2000001004f */
[----:B------:R-:W-:Y:S01]  /*2300*/  FADD.FTZ R114, R140, -R111 ;  /* 0x8000006f8c727221 */ /* 0x000fe20000010000 */
[----:B------:R-:W-:Y:S01]  /*2310*/  FFMA.FTZ R76, R107, R109, R76 ;  /* 0x0000006d6b4c7223 */ /* 0x000fe2000001004c */
[--C-:B------:R-:W-:Y:S01]  /*2320*/  FADD.FTZ R107, R145, -R112.reuse ;  /* 0x80000070916b7221 */ /* 0x100fe20000010000 */
[----:B------:R-:W-:Y:S01]  /*2330*/  PRMT R112, R106, 0x7632, R112 ;  /* 0x000076326a707816 */ /* 0x000fe20000000070 */
[----:B------:R-:W-:Y:S01]  /*2340*/  FFMA.FTZ R106, R114, UR17, R93 ;  /* 0x00000011726a7c23 */ /* 0x000fe2000801005d */
[----:B------:R-:W-:Y:S01]  /*2350*/  SHF.L.U32 R111, R105, 0x10, RZ ;  /* 0x00000010696f7819 */ /* 0x000fe200000006ff */
[----:B------:R-:W-:Y:S01]  /*2360*/  FFMA.FTZ R107, R107, UR17, R90 ;  /* 0x000000116b6b7c23 */ /* 0x000fe2000801005a */
[----:B------:R-:W-:Y:S01]  /*2370*/  SHF.L.U32 R112, R112, 0x10, RZ ;  /* 0x0000001070707819 */ /* 0x000fe200000006ff */
[----:B------:R-:W-:Y:S01]  /*2380*/  FMUL.FTZ R106, R106, UR9 ;  /* 0x000000096a6a7c20 */ /* 0x000fe20008410000 */
[----:B------:R-:W-:Y:S01]  /*2390*/  FADD.FTZ R152, R144, -R115 ;  /* 0x8000007390987221 */ /* 0x000fe20000010000 */
[----:B------:R-:W-:Y:S01]  /*23a0*/  FMUL.FTZ R107, R107, UR9 ;  /* 0x000000096b6b7c20 */ /* 0x000fe20008410000 */
[----:B------:R-:W-:Y:S01]  /*23b0*/  PRMT R114, R105, 0x7632, R114 ;  /* 0x0000763269727816 */ /* 0x000fe20000000072 */
[----:B------:R-:W-:Y:S01]  /*23c0*/  FFMA.FTZ R77, R112, R106, R77 ;  /* 0x0000006a704d7223 */ /* 0x000fe2000001004d */
[----:B------:R-:W-:Y:S01]  /*23d0*/  FFMA.FTZ R112, R151, UR16, R110 ;  /* 0x0000001097707c23 */ /* 0x000fe2000801006e */
[----:B------:R-:W-:Y:S01]  /*23e0*/  FFMA.FTZ R111, R111, R107, R74 ;  /* 0x0000006b6f6f7223 */ /* 0x000fe2000001004a */
[----:B------:R-:W-:Y:S01]  /*23f0*/  FFMA.FTZ R74, R152, UR17, R91 ;  /* 0x00000011984a7c23 */ /* 0x000fe2000801005b */
[----:B------:R-:W-:Y:S01]  /*2400*/  SHF.L.U32 R114, R114, 0x10, RZ ;  /* 0x0000001072727819 */ /* 0x000fe200000006ff */
[----:B------:R-:W-:Y:S01]  /*2410*/  FADD.FTZ R105, R149, -R112 ;  /* 0x8000007095697221 */ /* 0x000fe20000010000 */
[----:B------:R-:W-:Y:S01]  /*2420*/  SHF.L.U32 R112, R39, 0x10, RZ ;  /* 0x0000001027707819 */ /* 0x000fe200000006ff */
[----:B------:R-:W-:Y:S01]  /*2430*/  FMUL.FTZ R74, R74, UR9 ;  /* 0x000000094a4a7c20 */ /* 0x000fe20008410000 */
[C---:B------:R-:W-:Y:S01]  /*2440*/  SHF.L.U32 R115, R104.reuse, 0x10, RZ ;  /* 0x0000001068737819 */ /* 0x040fe200000006ff */
[----:B------:R-:W-:Y:S01]  /*2450*/  FFMA.FTZ R105, R105, UR17, R88 ;  /* 0x0000001169697c23 */ /* 0x000fe20008010058 */
[----:B------:R-:W-:Y:S01]  /*2460*/  PRMT R104, R104, 0x7632, R104 ;  /* 0x0000763268687816 */ /* 0x000fe20000000068 */
[----:B------:R-:W-:Y:S01]  /*2470*/  FFMA.FTZ R114, R114, R74, R75 ;  /* 0x0000004a72727223 */ /* 0x000fe2000001004b */
[----:B------:R-:W-:Y:S01]  /*2480*/  FMUL.FTZ R75, R112, R113 ;  /* 0x00000071704b7220 */ /* 0x000fe20000410000 */
[----:B------:R-:W-:Y:S01]  /*2490*/  FMUL.FTZ R105, R105, UR9 ;  /* 0x0000000969697c20 */ /* 0x000fe20008410000 */
[----:B------:R-:W-:Y:S01]  /*24a0*/  FFMA.FTZ R113, R150, UR16, R110 ;  /* 0x0000001096717c23 */ /* 0x000fe2000801006e */
[----:B------:R-:W-:-:S02]  /*24b0*/  SHF.L.U32 R112, R38, 0x10, RZ ;  /* 0x0000001026707819 */ /* 0x000fc400000006ff */
[----:B------:R-:W-:Y:S01]  /*24c0*/  FFMA.FTZ R115, R115, R105, R72 ;  /* 0x0000006973737223 */ /* 0x000fe20000010048 */
[----:B------:R-:W-:Y:S01]  /*24d0*/  FADD.FTZ R72, R148, -R113 ;  /* 0x8000007194487221 */ /* 0x000fe20000010000 */
[----:B------:R-:W-:Y:S01]  /*24e0*/  SHF.L.U32 R152, R37, 0x10, RZ ;  /* 0x0000001025987819 */ /* 0x000fe200000006ff */
[----:B------:R-:W-:Y:S01]  /*24f0*/  FMUL.FTZ R112, R112, R109 ;  /* 0x0000006d70707220 */ /* 0x000fe20000410000 */
[----:B------:R-:W-:Y:S01]  /*2500*/  SHF.L.U32 R104, R104, 0x10, RZ ;  /* 0x0000001068687819 */ /* 0x000fe200000006ff */
[----:B------:R-:W-:Y:S01]  /*2510*/  FFMA.FTZ R72, R72, UR17, R89 ;  /* 0x0000001148487c23 */ /* 0x000fe20008010059 */
[----:B------:R-:W-:Y:S01]  /*2520*/  SHF.L.U32 R153, R117, 0x10, RZ ;  /* 0x0000001075997819 */ /* 0x000fe200000006ff */
[----:B------:R-:W-:Y:S01]  /*2530*/  FMUL.FTZ R109, R152, R107 ;  /* 0x0000006b986d7220 */ /* 0x000fe20000410000 */
[----:B------:R-:W-:Y:S01]  /*2540*/  SHF.L.U32 R113, R116, 0x10, RZ ;  /* 0x0000001074717819 */ /* 0x000fe200000006ff */
[----:B------:R-:W-:Y:S01]  /*2550*/  FMUL.FTZ R72, R72, UR9 ;  /* 0x0000000948487c20 */ /* 0x000fe20008410000 */
[----:B------:R-:W-:Y:S01]  /*2560*/  SHF.L.U32 R107, R15, 0x10, RZ ;  /* 0x000000100f6b7819 */ /* 0x000fe200000006ff */
[----:B------:R-:W-:-:S02]  /*2570*/  FMUL.FTZ R108, R153, R108 ;  /* 0x0000006c996c7220 */ /* 0x000fc40000410000 */
[----:B------:R-:W-:Y:S01]  /*2580*/  FFMA.FTZ R152, R104, R72, R73 ;  /* 0x0000004868987223 */ /* 0x000fe20000010049 */
        /* <DEDUP_REMOVED lines=11> */
.L_x_2245:
[--C-:B------:R-:W-:Y:S01]  /*2640*/  FFMA.FTZ R48, R120, UR16, R110.reuse ;  /* 0x0000001078307c23 */ /* 0x100fe2000801006e */
[----:B------:R-:W-:Y:S01]  /*2650*/  FFMA.FTZ R49, R139, UR16, R110 ;  /* 0x000000108b317c23 */ /* 0x000fe2000801006e */
[----:B-----5:R-:W-:Y:S02]  /*2660*/  PRMT R64, R107, 0x7632, R64 ;  /* 0x000076326b407816 */ /* 0x020fe40000000040 */
[----:B------:R-:W-:Y:S01]  /*2670*/  FADD.FTZ R48, R121, -R48 ;  /* 0x8000003079307221 */ /* 0x000fe20000010000 */
[----:B------:R-:W-:Y:S01]  /*2680*/  FADD.FTZ R49, R138, -R49 ;  /* 0x800000318a317221 */ /* 0x000fe20000010000 */
[----:B------:R-:W-:Y:S02]  /*2690*/  SHF.L.U32 R64, R64, 0x10, RZ ;  /* 0x0000001040407819 */ /* 0x000fe400000006ff */
[----:B------:R-:W-:Y:S01]  /*26a0*/  FFMA.FTZ R51, R48, UR17, R95 ;  /* 0x0000001130337c23 */ /* 0x000fe2000801005f */
[----:B------:R-:W-:Y:S01]  /*26b0*/  FFMA.FTZ R50, R49, UR17, R94 ;  /* 0x0000001131327c23 */ /* 0x000fe2000801005e */
[----:B------:R-:W-:Y:S01]  /*26c0*/  SHF.L.U32 R67, R117, 0x10, RZ ;  /* 0x0000001075437819 */ /* 0x000fe200000006ff */
[----:B------:R-:W-:Y:S01]  /*26d0*/  FFMA.FTZ R48, R143, UR16, R110 ;  /* 0x000000108f307c23 */ /* 0x000fe2000801006e */
[----:B------:R-:W-:Y:S01]  /*26e0*/  FMUL.FTZ R108, R51, UR9 ;  /* 0x00000009336c7c20 */ /* 0x000fe20008410000 */
[----:B------:R-:W-:Y:S01]  /*26f0*/  SHF.L.U32 R65, R107, 0x10, RZ ;  /* 0x000000106b417819 */ /* 0x000fe200000006ff */
[----:B------:R-:W-:Y:S01]  /*2700*/  FMUL.FTZ R107, R50, UR9 ;  /* 0x00000009326b7c20 */ /* 0x000fe20008410000 */
[----:B------:R-:W-:Y:S01]  /*2710*/  SHF.L.U32 R66, R39, 0x10, RZ ;  /* 0x0000001027427819 */ /* 0x000fe200000006ff */
[-C--:B------:R-:W-:Y:S01]  /*2720*/  FFMA.FTZ R79, R64, R108.reuse, R79 ;  /* 0x0000006c404f7223 */ /* 0x080fe2000001004f */
[----:B------:R-:W-:Y:S01]  /*2730*/  FMUL.FTZ R108, R67, R108 ;  /* 0x0000006c436c7220 */ /* 0x000fe20000410000 */
[----:B------:R-:W-:Y:S01]  /*2740*/  FADD.FTZ R49, R141, -R48 ;  /* 0x800000308d317221 */ /* 0x000fe20000010000 */
[----:B------:R-:W-:Y:S01]  /*2750*/  FFMA.FTZ R67, R142, UR16, R110 ;  /* 0x000000108e437c23 */ /* 0x000fe2000801006e */
[-C--:B------:R-:W-:Y:S01]  /*2760*/  FFMA.FTZ R78, R65, R107.reuse, R78 ;  /* 0x0000006b414e7223 */ /* 0x080fe2000001004e */
[----:B------:R-:W-:Y:S01]  /*2770*/  FMUL.FTZ R107, R66, R107 ;  /* 0x0000006b426b7220 */ /* 0x000fe20000410000 */
[----:B------:R-:W-:Y:S01]  /*2780*/  PRMT R65, R106, 0x7632, R65 ;  /* 0x000076326a417816 */ /* 0x000fe20000000041 */
[----:B------:R-:W-:Y:S01]  /*2790*/  FFMA.FTZ R48, R49, UR17, R92 ;  /* 0x0000001131307c23 */ /* 0x000fe2000801005c */
[----:B------:R-:W-:Y:S01]  /*27a0*/  FADD.FTZ R66, R140, -R67 ;  /* 0x800000438c427221 */ /* 0x000fe20000010000 */
[----:B------:R-:W-:Y:S01]  /*27b0*/  FFMA.FTZ R64, R147, UR16, R110 ;  /* 0x0000001093407c23 */ /* 0x000fe2000801006e */
[----:B------:R-:W-:Y:S01]  /*27c0*/  SHF.L.U32 R109, R106, 0x10, RZ ;  /* 0x000000106a6d7819 */ /* 0x000fe200000006ff */
[----:B------:R-:W-:Y:S01]  /*27d0*/  FMUL.FTZ R67, R48, UR9 ;  /* 0x0000000930437c20 */ /* 0x000fe20008410000 */
[----:B------:R-:W-:Y:S01]  /*27e0*/  SHF.L.U32 R112, R65, 0x10, RZ ;  /* 0x0000001041707819 */ /* 0x000fe200000006ff */
[----:B------:R-:W-:Y:S01]  /*27f0*/  FFMA.FTZ R49, R66, UR17, R93 ;  /* 0x0000001142317c23 */ /* 0x000fe2000801005d */
[----:B------:R-:W-:Y:S01]  /*2800*/  FADD.FTZ R65, R145, -R64 ;  /* 0x8000004091417221 */ /* 0x000fe20000010000 */
[----:B------:R-:W-:Y:S01]  /*2810*/  SHF.L.U32 R106, R38, 0x10, RZ ;  /* 0x00000010266a7819 */ /* 0x000fe200000006ff */
[-C--:B------:R-:W-:Y:S01]  /*2820*/  FFMA.FTZ R76, R109, R67.reuse, R76 ;  /* 0x000000436d4c7223 */ /* 0x080fe2000001004c */
[----:B------:R-:W-:Y:S01]  /*2830*/  FMUL.FTZ R64, R49, UR9 ;  /* 0x0000000931407c20 */ /* 0x000fe20008410000 */
[----:B------:R-:W-:Y:S01]  /*2840*/  FFMA.FTZ R66, R65, UR17, R90 ;  /* 0x0000001141427c23 */ /* 0x000fe2000801005a */
[----:B------:R-:W-:Y:S01]  /*2850*/  SHF.L.U32 R109, R116, 0x10, RZ ;  /* 0x00000010746d7819 */ /* 0x000fe200000006ff */
[----:B------:R-:W-:Y:S01]  /*2860*/  FMUL.FTZ R106, R106, R67 ;  /* 0x000000436a6a7220 */ /* 0x000fe20000410000 */
[----:B------:R-:W-:Y:S01]  /*2870*/  SHF.L.U32 R111, R105, 0x10, RZ ;  /* 0x00000010696f7819 */ /* 0x000fe200000006ff */
[--C-:B------:R-:W-:Y:S01]  /*2880*/  FFMA.FTZ R67, R146, UR16, R110.reuse ;  /* 0x0000001092437c23 */ /* 0x100fe2000801006e */
[-C--:B------:R-:W-:Y:S01]  /*2890*/  FFMA.FTZ R77, R112, R64.reuse, R77 ;  /* 0x00000040704d7223 */ /* 0x080fe2000001004d */
[----:B------:R-:W-:Y:S01]  /*28a0*/  FMUL.FTZ R65, R66, UR9 ;  /* 0x0000000942417c20 */ /* 0x000fe20008410000 */
[----:B------:R-:W-:Y:S01]  /*28b0*/  SHF.L.U32 R112, R37, 0x10, RZ ;  /* 0x0000001025707819 */ /* 0x000fe200000006ff */
[----:B------:R-:W-:Y:S01]  /*28c0*/  FMUL.FTZ R109, R109, R64 ;  /* 0x000000406d6d7220 */ /* 0x000fe20000410000 */
[----:B------:R-:W-:Y:S01]  /*28d0*/  FADD.FTZ R114, R144, -R67 ;  /* 0x8000004390727221 */ /* 0x000fe20000010000 */
[----:B------:R-:W-:Y:S01]  /*28e0*/  FFMA.FTZ R64, R151, UR16, R110 ;  /* 0x0000001097407c23 */ /* 0x000fe2000801006e */
[-CC-:B------:R-:W-:Y:S01]  /*28f0*/  FFMA.FTZ R111, R111, R65.reuse, R74.reuse ;  /* 0x000000416f6f7223 */ /* 0x180fe2000001004a */
[----:B------:R-:W-:Y:S01]  /*2900*/  PRMT R74, R105, 0x7632, R74 ;  /* 0x00007632694a7816 */ /* 0x000fe2000000004a */
[----:B------:R-:W-:Y:S01]  /*2910*/  FMUL.FTZ R105, R112, R65 ;  /* 0x0000004170697220 */ /* 0x000fe20000410000 */
[----:B------:R-:W-:Y:S01]  /*2920*/  FFMA.FTZ R67, R114, UR17, R91 ;  /* 0x0000001172437c23 */ /* 0x000fe2000801005b */
[----:B------:R-:W-:Y:S01]  /*2930*/  FADD.FTZ R65, R149, -R64 ;  /* 0x8000004095417221 */ /* 0x000fe20000010000 */
[----:B------:R-:W-:-:S02]  /*2940*/  SHF.L.U32 R74, R74, 0x10, RZ ;  /* 0x000000104a4a7819 */ /* 0x000fc400000006ff */
[----:B------:R-:W-:Y:S01]  /*2950*/  FMUL.FTZ R112, R67, UR9 ;  /* 0x0000000943707c20 */ /* 0x000fe20008410000 */
[----:B------:R-:W-:Y:S01]  /*2960*/  FFMA.FTZ R64, R65, UR17, R88 ;  /* 0x0000001141407c23 */ /* 0x000fe20008010058 */
[----:B------:R-:W-:Y:S01]  /*2970*/  FFMA.FTZ R65, R150, UR16, R110 ;  /* 0x0000001096417c23 */ /* 0x000fe2000801006e */
[----:B------:R-:W-:Y:S01]  /*2980*/  SHF.L.U32 R113, R15, 0x10, RZ ;  /* 0x000000100f717819 */ /* 0x000fe200000006ff */
[-C--:B------:R-:W-:Y:S01]  /*2990*/  FFMA.FTZ R114, R74, R112.reuse, R75 ;  /* 0x000000704a727223 */ /* 0x080fe2000001004b */
[----:B------:R-:W-:Y:S01]  /*29a0*/  SHF.L.U32 R115, R104, 0x10, RZ ;  /* 0x0000001068737819 */ /* 0x000fe200000006ff */
[----:B------:R-:W-:Y:S01]  /*29b0*/  FADD.FTZ R74, R148, -R65 ;  /* 0x80000041944a7221 */ /* 0x000fe20000010000 */
[----:B------:R-:W-:Y:S01]  /*29c0*/  FMUL.FTZ R75, R64, UR9 ;  /* 0x00000009404b7c20 */ /* 0x000fe20008410000 */
[----:B------:R-:W-:Y:S01]  /*29d0*/  FMUL.FTZ R112, R113, R112 ;  /* 0x0000007071707220 */ /* 0x000fe20000410000 */
[----:B------:R-:W-:Y:S01]  /*29e0*/  PRMT R104, R104, 0x7632, R104 ;  /* 0x0000763268687816 */ /* 0x000fe20000000068 */
[----:B------:R-:W-:Y:S01]  /*29f0*/  FFMA.FTZ R65, R74, UR17, R89 ;  /* 0x000000114a417c23 */ /* 0x000fe20008010059 */
[----:B------:R-:W-:Y:S01]  /*2a00*/  FFMA.FTZ R115, R115, R75, R72 ;  /* 0x0000004b73737223 */ /* 0x000fe20000010048 */
[----:B------:R-:W-:-:S02]  /*2a10*/  SHF.L.U32 R72, R36, 0x10, RZ ;  /* 0x0000001024487819 */ /* 0x000fc400000006ff */
[----:B------:R-:W-:Y:S01]  /*2a20*/  SHF.L.U32 R113, R14, 0x10, RZ ;  /* 0x000000100e717819 */ /* 0x000fe200000006ff */
[----:B------:R-:W-:Y:S01]  /*2a30*/  FMUL.FTZ R74, R65, UR9 ;  /* 0x00000009414a7c20 */ /* 0x000fe20008410000 */
[----:B------:R-:W-:Y:S01]  /*2a40*/  SHF.L.U32 R104, R104, 0x10, RZ ;  /* 0x0000001068687819 */ /* 0x000fe200000006ff */
[----:B------:R-:W-:Y:S01]  /*2a50*/  FMUL.FTZ R72, R72, R75 ;  /* 0x0000004b48487220 */ /* 0x000fe20000410000 */
[----:B------:R-:W-:Y:S01]  /*2a60*/  F2FP.BF16.F32.PACK_AB R107, R108, R107 ;  /* 0x0000006b6c6b723e */ /* 0x000fe200000010ff */
[----:B------:R-:W-:Y:S01]  /*2a70*/  FMUL.FTZ R113, R113, R74 ;  /* 0x0000004a71717220 */ /* 0x000fe20000410000 */
[----:B------:R-:W-:Y:S01]  /*2a80*/  F2FP.BF16.F32.PACK_AB R106, R109, R106 ;  /* 0x0000006a6d6a723e */ /* 0x000fe200000010ff */
[----:B------:R-:W-:Y:S01]  /*2a90*/  FFMA.FTZ R152, R104, R74, R73 ;  /* 0x0000004a68987223 */ /* 0x000fe20000010049 */
[----:B------:R-:W-:Y:S02]  /*2aa0*/  F2FP.BF16.F32.PACK_AB R105, R112, R105 ;  /* 0x000000697069723e */ /* 0x000fe400000010ff */
[----:B------:R-:W-:-:S07]  /*2ab0*/  F2FP.BF16.F32.PACK_AB R104, R113, R72 ;  /* 0x000000487168723e */ /* 0x000fce00000010ff */
.L_x_2244:
        /* <DEDUP_REMOVED lines=8> */
[----:B------:R-:W-:Y:S02]  /*2b40*/  MOV R74, R111 ;  /* 0x0000006f004a7202 */ /* 0x000fe40000000f00 */
[----:B------:R-:W-:Y:S02]  /*2b50*/  MOV R75, R114 ;  /* 0x00000072004b7202 */ /* 0x000fe40000000f00 */
[----:B------:R0:W-:Y:S01]  /*2b60*/  @P0 STG.E.128 desc[UR18][R108.64], R64 ;  /* 0x000000406c000986 */ /* 0x0001e2000c101d12 */
[----:B------:R-:W-:-:S03]  /*2b70*/  IADD3 R0, PT, PT, R0, 0x80, RZ ;  /* 0x0000008000007810 */ /* 0x000fc60007ffe0ff */
[----:B------:R0:W-:Y:S04]  /*2b80*/  @P0 STG.E.128 desc[UR18][R108.64+0x10], R48 ;  /* 0x000010306c000986 */ /* 0x0001e8000c101d12 */
[----:B------:R0:W-:Y:S02]  /*2b90*/  STG.E.128 desc[UR18][R112.64], R104 ;  /* 0x0000006870007986 */ /* 0x0001e4000c101d12 */
.L_x_2241:
[----:B------:R-:W-:Y:S05]  /*2ba0*/  BSYNC.RECONVERGENT B0 ;  /* 0x0000000000007941 */ /* 0x000fea0003800200 */
.L_x_2240:
[----:B------:R-:W-:Y:S04]  /*2bb0*/  BSSY.RECONVERGENT B0, `(.L_x_2246) ;  /* 0x000013e000007945 */ /* 0x000fe80003800200 */
[----:B------:R-:W-:Y:S05]  /*2bc0*/  @!P2 BRA `(.L_x_2247) ;  /* 0x0000001000f0a947 */ /* 0x000fea0003800000 */
[----:B0-----:R-:W0:Y:S02]  /*2bd0*/  LDC.64 R104, c[0x0][0x390] ;  /* 0x0000e400ff687b82 */ /* 0x001e240000000a00 */
[----:B0-----:R-:W-:-:S06]  /*2be0*/  IMAD.WIDE.U32 R104, R0, 0x10, R104 ;  /* 0x0000001000687825 */ /* 0x001fcc00078e0068 */
[----:B------:R-:W5:Y:S01]  /*2bf0*/  LDG.E.128 R104, desc[UR18][R104.64] ;  /* 0x0000001268687981 */ /* 0x000f62000c1e1d00 */
[----:B------:R-:W-:-:S04]  /*2c00*/  UISETP.NE.U32.AND UP1, UPT, UR22, URZ, UPT ;  /* 0x000000ff1600728c */ /* 0x000fc8000bf25070 */
[----:B------:R-:W-:-:S09]  /*2c10*/  UISETP.NE.AND.EX UP1, UPT, UR23, URZ, UPT, UP1 ;  /* 0x000000ff1700728c */ /* 0x000fd2000bf25310 */
[----:B------:R-:W-:Y:S05]  /*2c20*/  BRA.U !UP1, `(.L_x_2248) ;  /* 0x0000000909587547 */ /* 0x000fea000b800000 */
[----:B------:R-:W-:-:S04]  /*2c30*/  UISETP.NE.U32.AND UP1, UPT, UR10, URZ, UPT ;  /* 0x000000ff0a00728c */ /* 0x000fc8000bf25070 */
[----:B------:R-:W-:-:S06]  /*2c40*/  UISETP.NE.AND.EX UP1, UPT, UR11, URZ, UPT, UP1 ;  /* 0x000000ff0b00728c */ /* 0x000fcc000bf25310 */
[----:B------:R-:W-:-:S13]  /*2c50*/  PLOP3.LUT P0, PT, PT, PT, UP1, 0x80, 0x8 ;  /* 0x000000000008781c */ /* 0x000fda0003f0f018 */
[----:B------:R-:W-:Y:S05]  /*2c60*/  @!P0 BRA `(.L_x_2249) ;  /* 0x0000000400248947 */ /* 0x000fea0003800000 */
[--C-:B------:R-:W-:Y:S01]  /*2c70*/  FFMA.FTZ R49, R131, UR16, R110.reuse ;  /* 0x0000001083317c23 */ /* 0x100fe2000801006e */
[--C-:B------:R-:W-:Y:S01]  /*2c80*/  FFMA.FTZ R50, R132, UR16, R110.reuse ;  /* 0x0000001084327c23 */ /* 0x100fe2000801006e */
[----:B------:R-:W-:Y:S01]  /*2c90*/  FFMA.FTZ R51, R127, UR16, R110 ;  /* 0x000000107f337c23 */ /* 0x000fe2000801006e */
[----:B-----5:R-:W-:Y:S01]  /*2ca0*/  SHF.L.U32 R112, R105, 0x10, RZ ;  /* 0x0000001069707819 */ /* 0x020fe200000006ff */
[----:B------:R-:W-:Y:S01]  /*2cb0*/  FADD.FTZ R49, R130, -R49 ;  /* 0x8000003182317221 */ /* 0x000fe20000010000 */
[----:B------:R-:W-:Y:S01]  /*2cc0*/  FADD.FTZ R64, R133, -R50 ;  /* 0x8000003285407221 */ /* 0x000fe20000010000 */
[----:B------:R-:W-:Y:S01]  /*2cd0*/  SHF.L.U32 R50, R106, 0x10, RZ ;  /* 0x000000106a327819 */ /* 0x000fe200000006ff */
[----:B------:R-:W-:Y:S01]  /*2ce0*/  FADD.FTZ R51, R128, -R51 ;  /* 0x8000003380337221 */ /* 0x000fe20000010000 */
[----:B------:R-:W-:Y:S01]  /*2cf0*/  FFMA.FTZ R48, R49, UR17, R16 ;  /* 0x0000001131307c23 */ /* 0x000fe20008010010 */
[----:B------:R-:W-:Y:S01]  /*2d00*/  FFMA.FTZ R49, R64, UR17, R17 ;  /* 0x0000001140317c23 */ /* 0x000fe20008010011 */
[----:B------:R-:W-:Y:S01]  /*2d10*/  PRMT R106, R106, 0x7632, R106 ;  /* 0x000076326a6a7816 */ /* 0x000fe2000000006a */
[----:B------:R-:W-:Y:S01]  /*2d20*/  FFMA.FTZ R66, R51, UR17, R22 ;  /* 0x0000001133427c23 */ /* 0x000fe20008010016 */
[----:B------:R-:W-:Y:S01]  /*2d30*/  FMUL.FTZ R65, R48, UR9 ;  /* 0x0000000930417c20 */ /* 0x000fe20008410000 */
[----:B------:R-:W-:Y:S01]  /*2d40*/  SHF.L.U32 R64, R30, 0x10, RZ ;  /* 0x000000101e407819 */ /* 0x000fe200000006ff */
[----:B------:R-:W-:Y:S01]  /*2d50*/  FMUL.FTZ R108, R49, UR9 ;  /* 0x00000009316c7c20 */ /* 0x000fe20008410000 */
[----:B------:R-:W-:Y:S01]  /*2d60*/  FMUL.FTZ R51, R66, UR9 ;  /* 0x0000000942337c20 */ /* 0x000fe20008410000 */
[C---:B------:R-:W-:Y:S01]  /*2d70*/  FFMA.FTZ R84, R65.reuse, R50, R84 ;  /* 0x0000003241547223 */ /* 0x040fe20000010054 */
[----:B------:R-:W-:Y:S01]  /*2d80*/  SHF.L.U32 R50, R106, 0x10, RZ ;  /* 0x000000106a327819 */ /* 0x000fe200000006ff */
[----:B------:R-:W-:Y:S01]  /*2d90*/  FMUL.FTZ R106, R65, R64 ;  /* 0x00000040416a7220 */ /* 0x000fe20000410000 */
[----:B------:R-:W-:Y:S01]  /*2da0*/  FFMA.FTZ R64, R126, UR16, R110 ;  /* 0x000000107e407c23 */ /* 0x000fe2000801006e */
[----:B------:R-:W-:Y:S01]  /*2db0*/  FFMA.FTZ R112, R51, R112, R82 ;  /* 0x0000007033707223 */ /* 0x000fe20000010052 */
[----:B------:R-:W-:Y:S01]  /*2dc0*/  FFMA.FTZ R109, R135, UR16, R110 ;  /* 0x00000010876d7c23 */ /* 0x000fe2000801006e */
[----:B------:R-:W-:Y:S01]  /*2dd0*/  FFMA.FTZ R85, R108, R50, R85 ;  /* 0x000000326c557223 */ /* 0x000fe20000010055 */
[----:B------:R-:W-:Y:S01]  /*2de0*/  FADD.FTZ R64, R129, -R64 ;  /* 0x8000004081407221 */ /* 0x000fe20000010000 */
[----:B------:R-:W-:Y:S01]  /*2df0*/  PRMT R50, R105, 0x7632, R50 ;  /* 0x0000763269327816 */ /* 0x000fe20000000032 */
[----:B------:R-:W-:Y:S01]  /*2e00*/  FADD.FTZ R109, R134, -R109 ;  /* 0x8000006d866d7221 */ /* 0x000fe20000010000 */
[----:B------:R-:W-:Y:S01]  /*2e10*/  SHF.L.U32 R105, R8, 0x10, RZ ;  /* 0x0000001008697819 */ /* 0x000fe200000006ff */
[----:B------:R-:W-:Y:S01]  /*2e20*/  FFMA.FTZ R67, R64, UR17, R23 ;  /* 0x0000001140437c23 */ /* 0x000fe20008010017 */
[----:B------:R-:W-:-:S02]  /*2e30*/  SHF.L.U32 R64, R29, 0x10, RZ ;  /* 0x000000101d407819 */ /* 0x000fc400000006ff */
[----:B------:R-:W-:Y:S01]  /*2e40*/  SHF.L.U32 R50, R50, 0x10, RZ ;  /* 0x0000001032327819 */ /* 0x000fe200000006ff */
[----:B------:R-:W-:Y:S01]  /*2e50*/  FMUL.FTZ R114, R67, UR9 ;  /* 0x0000000943727c20 */ /* 0x000fe20008410000 */
[----:B------:R-:W-:Y:S01]  /*2e60*/  FMUL.FTZ R105, R108, R105 ;  /* 0x000000696c697220 */ /* 0x000fe20000410000 */
[----:B------:R-:W-:Y:S01]  /*2e70*/  FMUL.FTZ R82, R51, R64 ;  /* 0x0000004033527220 */ /* 0x000fe20000410000 */
[--C-:B------:R-:W-:Y:S01]  /*2e80*/  FFMA.FTZ R51, R123, UR16, R110.reuse ;  /* 0x000000107b337c23 */ /* 0x100fe2000801006e */
[----:B------:R-:W-:Y:S01]  /*2e90*/  FFMA.FTZ R64, R122, UR16, R110 ;  /* 0x000000107a407c23 */ /* 0x000fe2000801006e */
[----:B------:R-:W-:Y:S01]  /*2ea0*/  FFMA.FTZ R115, R114, R50, R83 ;  /* 0x0000003272737223 */ /* 0x000fe20000010053 */
[----:B------:R-:W-:Y:S01]  /*2eb0*/  PRMT R50, R104, 0x7632, R50 ;  /* 0x0000763268327816 */ /* 0x000fe20000000032 */
[----:B------:R-:W-:Y:S01]  /*2ec0*/  FADD.FTZ R51, R124, -R51 ;  /* 0x800000337c337221 */ /* 0x000fe20000010000 */
[----:B------:R-:W-:Y:S01]  /*2ed0*/  FADD.FTZ R108, R125, -R64 ;  /* 0x800000407d6c7221 */ /* 0x000fe20000010000 */
[----:B------:R-:W-:Y:S01]  /*2ee0*/  SHF.L.U32 R83, R7, 0x10, RZ ;  /* 0x0000001007537819 */ /* 0x000fe200000006ff */
[----:B------:R-:W-:Y:S01]  /*2ef0*/  FFMA.FTZ R110, R136, UR16, R110 ;  /* 0x00000010886e7c23 */ /* 0x000fe2000801006e */
[----:B------:R-:W-:Y:S01]  /*2f00*/  FFMA.FTZ R64, R51, UR17, R20 ;  /* 0x0000001133407c23 */ /* 0x000fe20008010014 */
[----:B------:R-:W-:Y:S01]  /*2f10*/  SHF.L.U32 R104, R104, 0x10, RZ ;  /* 0x0000001068687819 */ /* 0x000fe200000006ff */
[----:B------:R-:W-:Y:S01]  /*2f20*/  FFMA.FTZ R65, R108, UR17, R21 ;  /* 0x000000116c417c23 */ /* 0x000fe20008010015 */
[----:B------:R-:W-:Y:S01]  /*2f30*/  SHF.L.U32 R113, R50, 0x10, RZ ;  /* 0x0000001032717819 */ /* 0x000fe200000006ff */
[----:B------:R-:W-:Y:S01]  /*2f40*/  FMUL.FTZ R51, R64, UR9 ;  /* 0x0000000940337c20 */ /* 0x000fe20008410000 */
[----:B------:R-:W-:Y:S01]  /*2f50*/  FMUL.FTZ R83, R114, R83 ;  /* 0x0000005372537220 */ /* 0x000fe20000410000 */
[----:B------:R-:W-:Y:S01]  /*2f60*/  FMUL.FTZ R108, R65, UR9 ;  /* 0x00000009416c7c20 */ /* 0x000fe20008410000 */
[----:B------:R-:W-:Y:S01]  /*2f70*/  FFMA.FTZ R50, R109, UR17, R18 ;  /* 0x000000116d327c23 */ /* 0x000fe20008010012 */
[----:B------:R-:W-:Y:S01]  /*2f80*/  FFMA.FTZ R114, R51, R104, R80 ;  /* 0x0000006833727223 */ /* 0x000fe20000010050 */
[----:B------:R-:W-:Y:S01]  /*2f90*/  SHF.L.U32 R80, R28, 0x10, RZ ;  /* 0x000000101c507819 */ /* 0x000fe200000006ff */
[----:B------:R-:W-:Y:S01]  /*2fa0*/  FADD.FTZ R110, R137, -R110 ;  /* 0x8000006e896e7221 */ /* 0x000fe20000010000 */
[----:B------:R-:W-:Y:S01]  /*2fb0*/  FFMA.FTZ R113, R108, R113, R81 ;  /* 0x000000716c717223 */ /* 0x000fe20000010051 */
[----:B------:R-:W-:Y:S01]  /*2fc0*/  SHF.L.U32 R104, R107, 0x10, RZ ;  /* 0x000000106b687819 */ /* 0x000fe200000006ff */
[----:B------:R-:W-:Y:S01]  /*2fd0*/  FMUL.FTZ R109, R50, UR9 ;  /* 0x00000009326d7c20 */ /* 0x000fe20008410000 */
[----:B------:R-:W-:Y:S01]  /*2fe0*/  SHF.L.U32 R81, R6, 0x10, RZ ;  /* 0x0000001006517819 */ /* 0x000fe200000006ff */
[----:B------:R-:W-:Y:S01]  /*2ff0*/  FMUL.FTZ R80, R51, R80 ;  /* 0x0000005033507220 */ /* 0x000fe20000410000 */
[----:B------:R-:W-:Y:S01]  /*3000*/  FFMA.FTZ R51, R110, UR17, R19 ;  /* 0x000000116e337c23 */ /* 0x000fe20008010013 */
[----:B------:R-:W-:Y:S01]  /*3010*/  FFMA.FTZ R86, R109, R104, R86 ;  /* 0x000000686d567223 */ /* 0x000fe20000010056 */
[----:B------:R-:W-:Y:S01]  /*3020*/  PRMT R107, R107, 0x7632, R107 ;  /* 0x000076326b6b7816 */ /* 0x000fe2000000006b */
[----:B------:R-:W-:Y:S01]  /*3030*/  FMUL.FTZ R81, R108, R81 ;  /* 0x000000516c517220 */ /* 0x000fe20000410000 */
        /* <DEDUP_REMOVED lines=12> */
.L_x_2249:
[--C-:B------:R-:W-:Y:S01]  /*3100*/  FFMA.FTZ R109, R123, UR16, R110.reuse ;  /* 0x000000107b6d7c23 */ /* 0x100fe2000801006e */
[--C-:B------:R-:W-:Y:S01]  /*3110*/  FFMA.FTZ R112, R122, UR16, R110.reuse ;  /* 0x000000107a707c23 */ /* 0x100fe2000801006e */
[----:B-----5:R-:W-:Y:S01]  /*3120*/  SHF.L.U32 R114, R104, 0x10, RZ ;  /* 0x0000001068727819 */ /* 0x020fe200000006ff */
[----:B------:R-:W-:Y:S01]  /*3130*/  FFMA.FTZ R111, R127, UR16, R110 ;  /* 0x000000107f6f7c23 */ /* 0x000fe2000801006e */
[----:B------:R-:W-:Y:S01]  /*3140*/  FADD.FTZ R109, R124, -R109 ;  /* 0x8000006d7c6d7221 */ /* 0x000fe20000010000 */
[----:B------:R-:W-:Y:S01]  /*3150*/  FADD.FTZ R112, R125, -R112 ;  /* 0x800000707d707221 */ /* 0x000fe20000010000 */
[----:B------:R-:W-:Y:S01]  /*3160*/  PRMT R108, R104, 0x7632, R108 ;  /* 0x00007632686c7816 */ /* 0x000fe2000000006c */
[----:B------:R-:W-:Y:S01]  /*3170*/  FADD.FTZ R111, R128, -R111 ;  /* 0x8000006f806f7221 */ /* 0x000fe20000010000 */
[----:B------:R-:W-:Y:S01]  /*3180*/  FFMA.FTZ R109, R109, UR17, R20 ;  /* 0x000000116d6d7c23 */ /* 0x000fe20008010014 */
[----:B------:R-:W-:Y:S01]  /*3190*/  FFMA.FTZ R104, R112, UR17, R21 ;  /* 0x0000001170687c23 */ /* 0x000fe20008010015 */
[----:B------:R-:W-:Y:S01]  /*31a0*/  SHF.L.U32 R108, R108, 0x10, RZ ;  /* 0x000000106c6c7819 */ /* 0x000fe200000006ff */
[----:B------:R-:W-:Y:S01]  /*31b0*/  FFMA.FTZ R111, R111, UR17, R22 ;  /* 0x000000116f6f7c23 */ /* 0x000fe20008010016 */
[----:B------:R-:W-:Y:S01]  /*31c0*/  FMUL.FTZ R109, R109, UR9 ;  /* 0x000000096d6d7c20 */ /* 0x000fe20008410000 */
[----:B------:R-:W-:Y:S01]  /*31d0*/  FMUL.FTZ R104, R104, UR9 ;  /* 0x0000000968687c20 */ /* 0x000fe20008410000 */
[----:B------:R-:W-:-:S02]  /*31e0*/  SHF.L.U32 R112, R105, 0x10, RZ ;  /* 0x0000001069707819 */ /* 0x000fc400000006ff */
[----:B------:R-:W-:Y:S01]  /*31f0*/  FFMA.FTZ R114, R109, R114, R80 ;  /* 0x000000726d727223 */ /* 0x000fe20000010050 */
[----:B------:R-:W-:Y:S01]  /*3200*/  FFMA.FTZ R80, R126, UR16, R110 ;  /* 0x000000107e507c23 */ /* 0x000fe2000801006e */
[----:B------:R-:W-:Y:S01]  /*3210*/  PRMT R105, R105, 0x7632, R105 ;  /* 0x0000763269697816 */ /* 0x000fe20000000069 */
[----:B------:R-:W-:Y:S01]  /*3220*/  FFMA.FTZ R113, R104, R108, R81 ;  /* 0x0000006c68717223 */ /* 0x000fe20000010051 */
[----:B------:R-:W-:Y:S01]  /*3230*/  FMUL.FTZ R81, R111, UR9 ;  /* 0x000000096f517c20 */ /* 0x000fe20008410000 */
[----:B------:R-:W-:Y:S01]  /*3240*/  FADD.FTZ R80, R129, -R80 ;  /* 0x8000005081507221 */ /* 0x000fe20000010000 */
[--C-:B------:R-:W-:Y:S01]  /*3250*/  FFMA.FTZ R111, R131, UR16, R110.reuse ;  /* 0x00000010836f7c23 */ /* 0x100fe2000801006e */
[----:B------:R-:W-:Y:S01]  /*3260*/  SHF.L.U32 R115, R105, 0x10, RZ ;  /* 0x0000001069737819 */ /* 0x000fe200000006ff */
[----:B------:R-:W-:Y:S01]  /*3270*/  FFMA.FTZ R108, R132, UR16, R110 ;  /* 0x00000010846c7c23 */ /* 0x000fe2000801006e */
[----:B------:R-:W-:Y:S01]  /*3280*/  FFMA.FTZ R80, R80, UR17, R23 ;  /* 0x0000001150507c23 */ /* 0x000fe20008010017 */
[----:B------:R-:W-:Y:S01]  /*3290*/  FADD.FTZ R111, R130, -R111 ;  /* 0x8000006f826f7221 */ /* 0x000fe20000010000 */
[----:B------:R-:W-:Y:S01]  /*32a0*/  FFMA.FTZ R112, R81, R112, R82 ;  /* 0x0000007051707223 */ /* 0x000fe20000010052 */
[----:B------:R-:W-:Y:S01]  /*32b0*/  FADD.FTZ R108, R133, -R108 ;  /* 0x8000006c856c7221 */ /* 0x000fe20000010000 */
[----:B------:R-:W-:Y:S01]  /*32c0*/  FMUL.FTZ R80, R80, UR9 ;  /* 0x0000000950507c20 */ /* 0x000fe20008410000 */
[----:B------:R-:W-:Y:S01]  /*32d0*/  FFMA.FTZ R111, R111, UR17, R16 ;  /* 0x000000116f6f7c23 */ /* 0x000fe20008010010 */
[----:B------:R-:W-:Y:S01]  /*32e0*/  SHF.L.U32 R82, R106, 0x10, RZ ;  /* 0x000000106a527819 */ /* 0x000fe200000006ff */
[----:B------:R-:W-:Y:S01]  /*32f0*/  FFMA.FTZ R108, R108, UR17, R17 ;  /* 0x000000116c6c7c23 */ /* 0x000fe20008010011 */
[----:B------:R-:W-:Y:S01]  /*3300*/  FFMA.FTZ R115, R80, R115, R83 ;  /* 0x0000007350737223 */ /* 0x000fe20000010053 */
[----:B------:R-:W-:Y:S01]  /*3310*/  FFMA.FTZ R83, R135, UR16, R110 ;  /* 0x0000001087537c23 */ /* 0x000fe2000801006e */
[----:B------:R-:W-:Y:S01]  /*3320*/  FMUL.FTZ R105, R111, UR9 ;  /* 0x000000096f697c20 */ /* 0x000fe20008410000 */
[----:B------:R-:W-:Y:S01]  /*3330*/  FMUL.FTZ R152, R108, UR9 ;  /* 0x000000096c987c20 */ /* 0x000fe20008410000 */
[----:B------:R-:W-:Y:S01]  /*3340*/  PRMT R106, R106, 0x7632, R106 ;  /* 0x000076326a6a7816 */ /* 0x000fe2000000006a */
[----:B------:R-:W-:Y:S01]  /*3350*/  FADD.FTZ R83, R134, -R83 ;  /* 0x8000005386537221 */ /* 0x000fe20000010000 */
[----:B------:R-:W-:Y:S01]  /*3360*/  FFMA.FTZ R84, R105, R82, R84 ;  /* 0x0000005269547223 */ /* 0x000fe20000010054 */
[----:B------:R-:W-:Y:S01]  /*3370*/  SHF.L.U32 R82, R107, 0x10, RZ ;  /* 0x000000106b527819 */ /* 0x000fe200000006ff */
[----:B------:R-:W-:Y:S01]  /*3380*/  FFMA.FTZ R110, R136, UR16, R110 ;  /* 0x00000010886e7c23 */ /* 0x000fe2000801006e */
[----:B------:R-:W-:Y:S01]  /*3390*/  FFMA.FTZ R83, R83, UR17, R18 ;  /* 0x0000001153537c23 */ /* 0x000fe20008010012 */
[----:B------:R-:W-:-:S02]  /*33a0*/  SHF.L.U32 R108, R31, 0x10, RZ ;  /* 0x000000101f6c7819 */ /* 0x000fc400000006ff */
[----:B------:R-:W-:Y:S01]  /*33b0*/  SHF.L.U32 R106, R106, 0x10, RZ ;  /* 0x000000106a6a7819 */ /* 0x000fe200000006ff */
[----:B------:R-:W-:Y:S01]  /*33c0*/  FMUL.FTZ R83, R83, UR9 ;  /* 0x0000000953537c20 */ /* 0x000fe20008410000 */
[----:B------:R-:W-:Y:S01]  /*33d0*/  FADD.FTZ R110, R137, -R110 ;  /* 0x8000006e896e7221 */ /* 0x000fe20000010000 */
[----:B------:R-:W-:Y:S02]  /*33e0*/  PRMT R107, R107, 0x7632, R107 ;  /* 0x000076326b6b7816 */ /* 0x000fe4000000006b */
[C---:B------:R-:W-:Y:S01]  /*33f0*/  FFMA.FTZ R86, R83.reuse, R82, R86 ;  /* 0x0000005253567223 */ /* 0x040fe20000010056 */
[----:B------:R-:W-:Y:S01]  /*3400*/  FMUL.FTZ R82, R83, R108 ;  /* 0x0000006c53527220 */ /* 0x000fe20000410000 */
[----:B------:R-:W-:Y:S01]  /*3410*/  SHF.L.U32 R83, R8, 0x10, RZ ;  /* 0x0000001008537819 */ /* 0x000fe200000006ff */
[----:B------:R-:W-:Y:S01]  /*3420*/  FFMA.FTZ R85, R152, R106, R85 ;  /* 0x0000006a98557223 */ /* 0x000fe20000010055 */
[----:B------:R-:W-:Y:S01]  /*3430*/  SHF.L.U32 R106, R30, 0x10, RZ ;  /* 0x000000101e6a7819 */ /* 0x000fe200000006ff */
[----:B------:R-:W-:Y:S01]  /*3440*/  FFMA.FTZ R110, R110, UR17, R19 ;  /* 0x000000116e6e7c23 */ /* 0x000fe20008010013 */
[----:B------:R-:W-:Y:S01]  /*3450*/  SHF.L.U32 R108, R29, 0x10, RZ ;  /* 0x000000101d6c7819 */ /* 0x000fe200000006ff */
[----:B------:R-:W-:Y:S01]  /*3460*/  FMUL.FTZ R111, R152, R83 ;  /* 0x00000053986f7220 */ /* 0x000fe20000410000 */
[----:B------:R-:W-:Y:S01]  /*3470*/  SHF.L.U32 R83, R7, 0x10, RZ ;  /* 0x0000001007537819 */ /* 0x000fe200000006ff */
[----:B------:R-:W-:Y:S01]  /*3480*/  FMUL.FTZ R106, R105, R106 ;  /* 0x0000006a696a7220 */ /* 0x000fe20000410000 */
[----:B------:R-:W-:Y:S01]  /*3490*/  FMUL.FTZ R110, R110, UR9 ;  /* 0x000000096e6e7c20 */ /* 0x000fe20008410000 */
        /* <DEDUP_REMOVED lines=12> */
[----:B------:R-:W-:Y:S02]  /*3560*/  F2FP.BF16.F32.PACK_AB R107, R83, R82 ;  /* 0x00000052536b723e */ /* 0x000fe400000010ff */
[----:B------:R-:W-:Y:S01]  /*3570*/  F2FP.BF16.F32.PACK_AB R104, R81, R80 ;  /* 0x000000505168723e */ /* 0x000fe200000010ff */
[----:B------:R-:W-:Y:S06]  /*3580*/  BRA `(.L_x_2250) ;  /* 0x0000000800547947 */ /* 0x000fec0003800000 */
.L_x_2248:
[----:B------:R-:W0:Y:S02]  /*3590*/  LDC.64 R108, c[0x0][0x478] ;  /* 0x00011e00ff6c7b82 */ /* 0x000e240000000a00 */
[----:B0-----:R-:W-:-:S04]  /*35a0*/  ISETP.NE.U32.AND P0, PT, R108, RZ, PT ;  /* 0x000000ff6c00720c */ /* 0x001fc80003f05070 */
[----:B------:R-:W-:-:S13]  /*35b0*/  ISETP.NE.AND.EX P0, PT, R109, RZ, PT, P0 ;  /* 0x000000ff6d00720c */ /* 0x000fda0003f05300 */
[----:B------:R-:W-:Y:S05]  /*35c0*/  @!P0 BRA `(.L_x_2251) ;  /* 0x0000000400248947 */ /* 0x000fea0003800000 */
        /* <DEDUP_REMOVED lines=8> */
[----:B------:R-:W-:Y:S01]  /*3650*/  FMUL.FTZ R48, R49, UR17 ;  /* 0x0000001131307c20 */ /* 0x000fe20008410000 */
[----:B------:R-:W-:Y:S01]  /*3660*/  FMUL.FTZ R49, R50, UR17 ;  /* 0x0000001132317c20 */ /* 0x000fe20008410000 */
[----:B------:R-:W-:Y:S01]  /*3670*/  SHF.L.U32 R50, R30, 0x10, RZ ;  /* 0x000000101e327819 */ /* 0x000fe200000006ff */
[----:B------:R-:W-:Y:S01]  /*3680*/  FMUL.FTZ R67, R67, UR17 ;  /* 0x0000001143437c20 */ /* 0x000fe20008410000 */
[----:B------:R-:W-:Y:S01]  /*3690*/  FMUL.FTZ R51, R48, UR9 ;  /* 0x0000000930337c20 */ /* 0x000fe20008410000 */
[----:B------:R-:W-:Y:S01]  /*36a0*/  SHF.L.U32 R108, R106, 0x10, RZ ;  /* 0x000000106a6c7819 */ /* 0x000fe200000006ff */
[----:B------:R-:W-:Y:S01]  /*36b0*/  FMUL.FTZ R64, R49, UR9 ;  /* 0x0000000931407c20 */ /* 0x000fe20008410000 */
[----:B------:R-:W-:Y:S01]  /*36c0*/  SHF.L.U32 R109, R105, 0x10, RZ ;  /* 0x00000010696d7819 */ /* 0x000fe200000006ff */
[-C--:B------:R-:W-:Y:S01]  /*36d0*/  FFMA.FTZ R84, R65, R51.reuse, R84 ;  /* 0x0000003341547223 */ /* 0x080fe20000010054 */
[----:B------:R-:W-:Y:S01]  /*36e0*/  FFMA.FTZ R65, R127, UR16, R110 ;  /* 0x000000107f417c23 */ /* 0x000fe2000801006e */
[----:B------:R-:W-:Y:S01]  /*36f0*/  FMUL.FTZ R106, R50, R51 ;  /* 0x00000033326a7220 */ /* 0x000fe20000410000 */
[----:B------:R-:W-:Y:S01]  /*3700*/  PRMT R50, R105, 0x7632, R50 ;  /* 0x0000763269327816 */ /* 0x000fe20000000032 */
[-C--:B------:R-:W-:Y:S01]  /*3710*/  FFMA.FTZ R85, R108, R64.reuse, R85 ;  /* 0x000000406c557223 */ /* 0x080fe20000010055 */
[----:B------:R-:W-:Y:S01]  /*3720*/  FADD.FTZ R65, R128, -R65 ;  /* 0x8000004180417221 */ /* 0x000fe20000010000 */
[----:B------:R-:W-:Y:S01]  /*3730*/  SHF.L.U32 R105, R8, 0x10, RZ ;  /* 0x0000001008697819 */ /* 0x000fe200000006ff */
[--C-:B------:R-:W-:Y:S01]  /*3740*/  FFMA.FTZ R113, R135, UR16, R110.reuse ;  /* 0x0000001087717c23 */ /* 0x100fe2000801006e */
[----:B------:R-:W-:Y:S01]  /*3750*/  SHF.L.U32 R108, R29, 0x10, RZ ;  /* 0x000000101d6c7819 */ /* 0x000fe200000006ff */
[----:B------:R-:W-:Y:S01]  /*3760*/  FMUL.FTZ R66, R65, UR17 ;  /* 0x0000001141427c20 */ /* 0x000fe20008410000 */
[----:B------:R-:W-:Y:S01]  /*3770*/  SHF.L.U32 R114, R50, 0x10, RZ ;  /* 0x0000001032727819 */ /* 0x000fe200000006ff */
[----:B------:R-:W-:Y:S01]  /*3780*/  FMUL.FTZ R105, R105, R64 ;  /* 0x0000004069697220 */ /* 0x000fe20000410000 */
[----:B------:R-:W-:Y:S01]  /*3790*/  FFMA.FTZ R64, R122, UR16, R110 ;  /* 0x000000107a407c23 */ /* 0x000fe2000801006e */
[----:B------:R-:W-:Y:S01]  /*37a0*/  FMUL.FTZ R51, R66, UR9 ;  /* 0x0000000942337c20 */ /* 0x000fe20008410000 */
[----:B------:R-:W-:Y:S01]  /*37b0*/  FMUL.FTZ R50, R67, UR9 ;  /* 0x0000000943327c20 */ /* 0x000fe20008410000 */
[----:B------:R-:W-:Y:S01]  /*37c0*/  SHF.L.U32 R111, R7, 0x10, RZ ;  /* 0x00000010076f7819 */ /* 0x000fe200000006ff */
[----:B------:R-:W-:Y:S01]  /*37d0*/  FADD.FTZ R65, R125, -R64 ;  /* 0x800000407d417221 */ /* 0x000fe20000010000 */
[-C--:B------:R-:W-:Y:S01]  /*37e0*/  FFMA.FTZ R112, R109, R51.reuse, R82 ;  /* 0x000000336d707223 */ /* 0x080fe20000010052 */
[----:B------:R-:W-:Y:S01]  /*37f0*/  FMUL.FTZ R82, R108, R51 ;  /* 0x000000336c527220 */ /* 0x000fe20000410000 */
[--C-:B------:R-:W-:Y:S01]  /*3800*/  FFMA.FTZ R51, R123, UR16, R110.reuse ;  /* 0x000000107b337c23 */ /* 0x100fe2000801006e */
[-CC-:B------:R-:W-:Y:S01]  /*3810*/  FFMA.FTZ R115, R114, R50.reuse, R83.reuse ;  /* 0x0000003272737223 */ /* 0x180fe20000010053 */
[----:B------:R-:W-:Y:S01]  /*3820*/  PRMT R83, R104, 0x7632, R83 ;  /* 0x0000763268537816 */ /* 0x000fe20000000053 */
[----:B------:R-:W-:Y:S01]  /*3830*/  FMUL.FTZ R65, R65, UR17 ;  /* 0x0000001141417c20 */ /* 0x000fe20008410000 */
[----:B------:R-:W-:Y:S01]  /*3840*/  FADD.FTZ R51, R124, -R51 ;  /* 0x800000337c337221 */ /* 0x000fe20000010000 */
[----:B------:R-:W-:Y:S01]  /*3850*/  SHF.L.U32 R109, R104, 0x10, RZ ;  /* 0x00000010686d7819 */ /* 0x000fe200000006ff */
[----:B------:R-:W-:Y:S01]  /*3860*/  FADD.FTZ R113, R134, -R113 ;  /* 0x8000007186717221 */ /* 0x000fe20000010000 */
[----:B------:R-:W-:Y:S01]  /*3870*/  SHF.L.U32 R104, R83, 0x10, RZ ;  /* 0x0000001053687819 */ /* 0x000fe200000006ff */
[----:B------:R-:W-:Y:S01]  /*3880*/  FMUL.FTZ R64, R51, UR17 ;  /* 0x0000001133407c20 */ /* 0x000fe20008410000 */
[----:B------:R-:W-:Y:S01]  /*3890*/  FMUL.FTZ R108, R65, UR9 ;  /* 0x00000009416c7c20 */ /* 0x000fe20008410000 */
[----:B------:R-:W-:Y:S01]  /*38a0*/  FMUL.FTZ R83, R111, R50 ;  /* 0x000000326f537220 */ /* 0x000fe20000410000 */
[----:B------:R-:W-:Y:S01]  /*38b0*/  FMUL.FTZ R50, R113, UR17 ;  /* 0x0000001171327c20 */ /* 0x000fe20008410000 */
[----:B------:R-:W-:Y:S01]  /*38c0*/  FFMA.FTZ R110, R136, UR16, R110 ;  /* 0x00000010886e7c23 */ /* 0x000fe2000801006e */
[----:B------:R-:W-:Y:S01]  /*38d0*/  FMUL.FTZ R51, R64, UR9 ;  /* 0x0000000940337c20 */ /* 0x000fe20008410000 */
[-C--:B------:R-:W-:Y:S01]  /*38e0*/  FFMA.FTZ R113, R104, R108.reuse, R81 ;  /* 0x0000006c68717223 */ /* 0x080fe20000010051 */
[----:B------:R-:W-:Y:S01]  /*38f0*/  SHF.L.U32 R104, R28, 0x10, RZ ;  /* 0x000000101c687819 */ /* 0x000fe200000006ff */
[----:B------:R-:W-:Y:S01]  /*3900*/  FADD.FTZ R110, R137, -R110 ;  /* 0x8000006e896e7221 */ /* 0x000fe20000010000 */
[----:B------:R-:W-:Y:S01]  /*3910*/  SHF.L.U32 R81, R6, 0x10, RZ ;  /* 0x0000001006517819 */ /* 0x000fe200000006ff */
[-C--:B------:R-:W-:Y:S01]  /*3920*/  FFMA.FTZ R114, R109, R51.reuse, R80 ;  /* 0x000000336d727223 */ /* 0x080fe20000010050 */
[----:B------:R-:W-:Y:S01]  /*3930*/  SHF.L.U32 R111, R107, 0x10, RZ ;  /* 0x000000106b6f7819 */ /* 0x000fe200000006ff */
[----:B------:R-:W-:Y:S01]  /*3940*/  FMUL.FTZ R109, R50, UR9 ;  /* 0x00000009326d7c20 */ /* 0x000fe20008410000 */
[----:B------:R-:W-:Y:S01]  /*3950*/  FMUL.FTZ R104, R104, R51 ;  /* 0x0000003368687220 */ /* 0x000fe20000410000 */
[----:B------:R-:W-:Y:S01]  /*3960*/  FMUL.FTZ R51, R110, UR17 ;  /* 0x000000116e337c20 */ /* 0x000fe20008410000 */
[----:B------:R-:W-:Y:S01]  /*3970*/  FMUL.FTZ R81, R81, R108 ;  /* 0x0000006c51517220 */ /* 0x000fe20000410000 */
[----:B------:R-:W-:Y:S01]  /*3980*/  FFMA.FTZ R86, R111, R109, R86 ;  /* 0x0000006d6f567223 */ /* 0x000fe20000010056 */
[----:B------:R-:W-:Y:S01]  /*3990*/  PRMT R107, R107, 0x7632, R107 ;  /* 0x000076326b6b7816 */ /* 0x000fe2000000006b */
[----:B------:R-:W-:Y:S01]  /*39a0*/  FMUL.FTZ R80, R51, UR9 ;  /* 0x0000000933507c20 */ /* 0x000fe20008410000 */
[----:B------:R-:W-:-:S02]  /*39b0*/  SHF.L.U32 R108, R31, 0x10, RZ ;  /* 0x000000101f6c7819 */ /* 0x000fc400000006ff */
[----:B------:R-:W-:Y:S02]  /*39c0*/  SHF.L.U32 R111, R9, 0x10, RZ ;  /* 0x00000010096f7819 */ /* 0x000fe400000006ff */
        /* <DEDUP_REMOVED lines=9> */
.L_x_2251:
[--C-:B------:R-:W-:Y:S01]  /*3a60*/  FFMA.FTZ R109, R123, UR16, R110.reuse ;  /* 0x000000107b6d7c23 */ /* 0x100fe2000801006e */
[----:B------:R-:W-:Y:S01]  /*3a70*/  FFMA.FTZ R112, R122, UR16, R110 ;  /* 0x000000107a707c23 */ /* 0x000fe2000801006e */
[----:B-----5:R-:W-:Y:S01]  /*3a80*/  PRMT R108, R104, 0x7632, R108 ;  /* 0x00007632686c7816 */ /* 0x020fe2000000006c */
[----:B------:R-:W-:Y:S01]  /*3a90*/  FFMA.FTZ R113, R127, UR16, R110 ;  /* 0x000000107f717c23 */ /* 0x000fe2000801006e */
[----:B------:R-:W-:Y:S01]  /*3aa0*/  FADD.FTZ R109, R124, -R109 ;  /* 0x8000006d7c6d7221 */ /* 0x000fe20000010000 */
[----:B------:R-:W-:Y:S01]  /*3ab0*/  FADD.FTZ R112, R125, -R112 ;  /* 0x800000707d707221 */ /* 0x000fe20000010000 */
[----:B------:R-:W-:Y:S01]  /*3ac0*/  SHF.L.U32 R111, R104, 0x10, RZ ;  /* 0x00000010686f7819 */ /* 0x000fe200000006ff */
[----:B------:R-:W-:Y:S01]  /*3ad0*/  FADD.FTZ R113, R128, -R113 ;  /* 0x8000007180717221 */ /* 0x000fe20000010000 */
[----:B------:R-:W-:Y:S01]  /*3ae0*/  FMUL.FTZ R109, R109, UR17 ;  /* 0x000000116d6d7c20 */ /* 0x000fe20008410000 */
[----:B------:R-:W-:Y:S01]  /*3af0*/  FMUL.FTZ R104, R112, UR17 ;  /* 0x0000001170687c20 */ /* 0x000fe20008410000 */
[----:B------:R-:W-:Y:S01]  /*3b00*/  SHF.L.U32 R108, R108, 0x10, RZ ;  /* 0x000000106c6c7819 */ /* 0x000fe200000006ff */
[----:B------:R-:W-:Y:S01]  /*3b10*/  FFMA.FTZ R115, R131, UR16, R110 ;  /* 0x0000001083737c23 */ /* 0x000fe2000801006e */
[----:B------:R-:W-:Y:S01]  /*3b20*/  FMUL.FTZ R109, R109, UR9 ;  /* 0x000000096d6d7c20 */ /* 0x000fe20008410000 */
[----:B------:R-:W-:-:S02]  /*3b30*/  FMUL.FTZ R104, R104, UR9 ;  /* 0x0000000968687c20 */ /* 0x000fc40008410000 */
[----:B------:R-:W-:Y:S01]  /*3b40*/  FADD.FTZ R115, R130, -R115 ;  /* 0x8000007382737221 */ /* 0x000fe20000010000 */
[----:B------:R-:W-:Y:S01]  /*3b50*/  FFMA.FTZ R114, R111, R109, R80 ;  /* 0x0000006d6f727223 */ /* 0x000fe20000010050 */
[----:B------:R-:W-:Y:S01]  /*3b60*/  FMUL.FTZ R80, R113, UR17 ;  /* 0x0000001171507c20 */ /* 0x000fe20008410000 */
[----:B------:R-:W-:Y:S01]  /*3b70*/  FFMA.FTZ R113, R108, R104, R81 ;  /* 0x000000686c717223 */ /* 0x000fe20000010051 */
[----:B------:R-:W-:Y:S01]  /*3b80*/  FFMA.FTZ R108, R126, UR16, R110 ;  /* 0x000000107e6c7c23 */ /* 0x000fe2000801006e */
[C---:B------:R-:W-:Y:S01]  /*3b90*/  SHF.L.U32 R111, R105.reuse, 0x10, RZ ;  /* 0x00000010696f7819 */ /* 0x040fe200000006ff */
[----:B------:R-:W-:Y:S01]  /*3ba0*/  FMUL.FTZ R81, R80, UR9 ;  /* 0x0000000950517c20 */ /* 0x000fe20008410000 */
[----:B------:R-:W-:Y:S01]  /*3bb0*/  PRMT R105, R105, 0x7632, R105 ;  /* 0x0000763269697816 */ /* 0x000fe20000000069 */
[----:B------:R-:W-:Y:S01]  /*3bc0*/  FADD.FTZ R108, R129, -R108 ;  /* 0x8000006c816c7221 */ /* 0x000fe20000010000 */
[----:B------:R-:W-:Y:S01]  /*3bd0*/  FMUL.FTZ R115, R115, UR17 ;  /* 0x0000001173737c20 */ /* 0x000fe20008410000 */
[----:B------:R-:W-:Y:S01]  /*3be0*/  FFMA.FTZ R112, R111, R81, R82 ;  /* 0x000000516f707223 */ /* 0x000fe20000010052 */
[----:B------:R-:W-:Y:S01]  /*3bf0*/  SHF.L.U32 R82, R105, 0x10, RZ ;  /* 0x0000001069527819 */ /* 0x000fe200000006ff */
[----:B------:R-:W-:Y:S01]  /*3c00*/  FMUL.FTZ R80, R108, UR17 ;  /* 0x000000116c507c20 */ /* 0x000fe20008410000 */
[----:B------:R-:W-:Y:S01]  /*3c10*/  FMUL.FTZ R105, R115, UR9 ;  /* 0x0000000973697c20 */ /* 0x000fe20008410000 */
[----:B------:R-:W-:Y:S01]  /*3c20*/  FFMA.FTZ R108, R132, UR16, R110 ;  /* 0x00000010846c7c23 */ /* 0x000fe2000801006e */
[----:B------:R-:W-:Y:S01]  /*3c30*/  SHF.L.U32 R111, R106, 0x10, RZ ;  /* 0x000000106a6f7819 */ /* 0x000fe200000006ff */
[----:B------:R-:W-:Y:S01]  /*3c40*/  FMUL.FTZ R80, R80, UR9 ;  /* 0x0000000950507c20 */ /* 0x000fe20008410000 */
[----:B------:R-:W-:Y:S01]  /*3c50*/  PRMT R106, R106, 0x7632, R106 ;  /* 0x000076326a6a7816 */ /* 0x000fe2000000006a */
[----:B------:R-:W-:-:S02]  /*3c60*/  FADD.FTZ R108, R133, -R108 ;  /* 0x8000006c856c7221 */ /* 0x000fc40000010000 */
[----:B------:R-:W-:Y:S01]  /*3c70*/  FFMA.FTZ R115, R82, R80, R83 ;  /* 0x0000005052737223 */ /* 0x000fe20000010053 */
[----:B------:R-:W-:Y:S01]  /*3c80*/  FFMA.FTZ R83, R135, UR16, R110 ;  /* 0x0000001087537c23 */ /* 0x000fe2000801006e */
[----:B------:R-:W-:Y:S01]  /*3c90*/  FFMA.FTZ R84, R111, R105, R84 ;  /* 0x000000696f547223 */ /* 0x000fe20000010054 */
[----:B------:R-:W-:Y:S01]  /*3ca0*/  SHF.L.U32 R111, R107, 0x10, RZ ;  /* 0x000000106b6f7819 */ /* 0x000fe200000006ff */
[----:B------:R-:W-:Y:S01]  /*3cb0*/  FMUL.FTZ R108, R108, UR17 ;  /* 0x000000116c6c7c20 */ /* 0x000fe20008410000 */
[----:B------:R-:W-:Y:S01]  /*3cc0*/  FADD.FTZ R83, R134, -R83 ;  /* 0x8000005386537221 */ /* 0x000fe20000010000 */
[----:B------:R-:W-:Y:S01]  /*3cd0*/  SHF.L.U32 R82, R31, 0x10, RZ ;  /* 0x000000101f527819 */ /* 0x000fe200000006ff */
[----:B------:R-:W-:Y:S01]  /*3ce0*/  FFMA.FTZ R110, R136, UR16, R110 ;  /* 0x00000010886e7c23 */ /* 0x000fe2000801006e */
[----:B------:R-:W-:Y:S01]  /*3cf0*/  SHF.L.U32 R106, R106, 0x10, RZ ;  /* 0x000000106a6a7819 */ /* 0x000fe200000006ff */
[----:B------:R-:W-:Y:S01]  /*3d00*/  FMUL.FTZ R83, R83, UR17 ;  /* 0x0000001153537c20 */ /* 0x000fe20008410000 */
[----:B------:R-:W-:Y:S01]  /*3d10*/  FMUL.FTZ R152, R108, UR9 ;  /* 0x000000096c987c20 */ /* 0x000fe20008410000 */
[----:B------:R-:W-:Y:S01]  /*3d20*/  SHF.L.U32 R108, R29, 0x10, RZ ;  /* 0x000000101d6c7819 */ /* 0x000fe200000006ff */
[----:B------:R-:W-:Y:S01]  /*3d30*/  FADD.FTZ R110, R137, -R110 ;  /* 0x8000006e896e7221 */ /* 0x000fe20000010000 */
[----:B------:R-:W-:Y:S01]  /*3d40*/  FMUL.FTZ R83, R83, UR9 ;  /* 0x0000000953537c20 */ /* 0x000fe20008410000 */
[-C--:B------:R-:W-:Y:S01]  /*3d50*/  FFMA.FTZ R85, R106, R152.reuse, R85 ;  /* 0x000000986a557223 */ /* 0x080fe20000010055 */
[----:B------:R-:W-:Y:S01]  /*3d60*/  SHF.L.U32 R106, R30, 0x10, RZ ;  /* 0x000000101e6a7819 */ /* 0x000fe200000006ff */
[----:B------:R-:W-:Y:S01]  /*3d70*/  FMUL.FTZ R110, R110, UR17 ;  /* 0x000000116e6e7c20 */ /* 0x000fe20008410000 */
[-C--:B------:R-:W-:Y:S01]  /*3d80*/  FFMA.FTZ R86, R111, R83.reuse, R86 ;  /* 0x000000536f567223 */ /* 0x080fe20000010056 */
[----:B------:R-:W-:Y:S01]  /*3d90*/  FMUL.FTZ R82, R82, R83 ;  /* 0x0000005352527220 */ /* 0x000fe20000410000 */
[----:B------:R-:W-:Y:S01]  /*3da0*/  SHF.L.U32 R83, R8, 0x10, RZ ;  /* 0x0000001008537819 */ /* 0x000fe200000006ff */
[----:B------:R-:W-:Y:S01]  /*3db0*/  FMUL.FTZ R106, R106, R105 ;  /* 0x000000696a6a7220 */ /* 0x000fe20000410000 */
[----:B------:R-:W-:Y:S01]  /*3dc0*/  FMUL.FTZ R105, R108, R81 ;  /* 0x000000516c697220 */ /* 0x000fe20000410000 */
[----:B------:R-:W-:Y:S01]  /*3dd0*/  SHF.L.U32 R81, R6, 0x10, RZ ;  /* 0x0000001006517819 */ /* 0x000fe200000006ff */
[----:B------:R-:W-:Y:S01]  /*3de0*/  FMUL.FTZ R110, R110, UR9 ;  /* 0x000000096e6e7c20 */ /* 0x000fe20008410000 */
[----:B------:R-:W-:Y:S01]  /*3df0*/  FMUL.FTZ R111, R83, R152 ;  /* 0x00000098536f7220 */ /* 0x000fe20000410000 */
[----:B------:R-:W-:-:S02]  /*3e00*/  SHF.L.U32 R83, R7, 0x10, RZ ;  /* 0x0000001007537819 */ /* 0x000fc400000006ff */
[----:B------:R-:W-:Y:S01]  /*3e10*/  PRMT R107, R107, 0x7632, R107 ;  /* 0x000076326b6b7816 */ /* 0x000fe2000000006b */
[----:B------:R-:W-:Y:S01]  /*3e20*/  FMUL.FTZ R81, R81, R104 ;  /* 0x0000006851517220 */ /* 0x000fe20000410000 */
[----:B------:R-:W-:Y:S01]  /*3e30*/  F2FP.BF16.F32.PACK_AB R106, R111, R106 ;  /* 0x0000006a6f6a723e */ /* 0x000fe200000010ff */
[----:B------:R-:W-:Y:S01]  /*3e40*/  FMUL.FTZ R108, R83, R80 ;  /* 0x00000050536c7220 */ /* 0x000fe20000410000 */
[----:B------:R-:W-:Y:S02]  /*3e50*/  SHF.L.U32 R83, R9, 0x10, RZ ;  /* 0x0000001009537819 */ /* 0x000fe400000006ff */
[----:B------:R-:W-:Y:S02]  /*3e60*/  SHF.L.U32 R80, R28, 0x10, RZ ;  /* 0x000000101c507819 */ /* 0x000fe400000006ff */
[----:B------:R-:W-:Y:S01]  /*3e70*/  SHF.L.U32 R152, R107, 0x10, RZ ;  /* 0x000000106b987819 */ /* 0x000fe200000006ff */
[----:B------:R-:W-:Y:S01]  /*3e80*/  FMUL.FTZ R83, R83, R110 ;  /* 0x0000006e53537220 */ /* 0x000fe20000410000 */
[----:B------:R-:W-:Y:S01]  /*3e90*/  F2FP.BF16.F32.PACK_AB R105, R108, R105 ;  /* 0x000000696c69723e */ /* 0x000fe200000010ff */
[----:B------:R-:W-:-:S02]  /*3ea0*/  FMUL.FTZ R80, R80, R109 ;  /* 0x0000006d50507220 */ /* 0x000fc40000410000 */
[----:B------:R-:W-:Y:S01]  /*3eb0*/  FFMA.FTZ R87, R152, R110, R87 ;  /* 0x0000006e98577223 */ /* 0x000fe20000010057 */
[----:B------:R-:W-:Y:S02]  /*3ec0*/  F2FP.BF16.F32.PACK_AB R107, R83, R82 ;  /* 0x00000052536b723e */ /* 0x000fe400000010ff */
[----:B------:R-:W-:-:S07]  /*3ed0*/  F2FP.BF16.F32.PACK_AB R104, R81, R80 ;  /* 0x000000505168723e */ /* 0x000fce00000010ff */
.L_x_2250:
[----:B------:R-:W0:Y:S08]  /*3ee0*/  @P0 LDC.64 R82, c[0x0][0x478] ;  /* 0x00011e00ff520b82 */ /* 0x000e300000000a00 */
[----:B------:R-:W1:Y:S01]  /*3ef0*/  LDC.64 R80, c[0x0][0x468] ;  /* 0x00011a00ff507b82 */ /* 0x000e620000000a00 */
[----:B0-----:R-:W-:Y:S01]  /*3f00*/  @P0 IMAD.WIDE.U32 R108, R0, 0x20, R82 ;  /* 0x00000020006c0825 */ /* 0x001fe200078e0052 */
[----:B------:R-:W-:-:S02]  /*3f10*/  MOV R82, R112 ;  /* 0x0000007000527202 */ /* 0x000fc40000000f00 */
[----:B------:R-:W-:Y:S02]  /*3f20*/  MOV R83, R115 ;  /* 0x0000007300537202 */ /* 0x000fe40000000f00 */
[----:B------:R2:W-:Y:S01]  /*3f30*/  @P0 STG.E.128 desc[UR18][R108.64], R64 ;  /* 0x000000406c000986 */ /* 0x0005e2000c101d12 */
[----:B-1----:R-:W-:-:S03]  /*3f40*/  IMAD.WIDE.U32 R110, R0, 0x10, R80 ;  /* 0x00000010006e7825 */ /* 0x002fc600078e0050 */
[----:B------:R2:W-:Y:S01]  /*3f50*/  @P0 STG.E.128 desc[UR18][R108.64+0x10], R48 ;  /* 0x000010306c000986 */ /* 0x0005e2000c101d12 */
[----:B------:R-:W-:Y:S02]  /*3f60*/  MOV R80, R114 ;  /* 0x0000007200507202 */ /* 0x000fe40000000f00 */
[----:B------:R-:W-:Y:S01]  /*3f70*/  MOV R81, R113 ;  /* 0x0000007100517202 */ /* 0x000fe20000000f00 */
[----:B------:R2:W-:Y:S06]  /*3f80*/  STG.E.128 desc[UR18][R110.64], R104 ;  /* 0x000000686e007986 */ /* 0x0005ec000c101d12 */
.L_x_2247:
[----:B------:R-:W-:Y:S05]  /*3f90*/  BSYNC.RECONVERGENT B0 ;  /* 0x0000000000007941 */ /* 0x000fea0003800200 */
.L_x_2246:
[----:B------:R-:W-:Y:S02]  /*3fa0*/  UIADD3 UR6, UPT, UPT, UR6, UR24, URZ ;  /* 0x0000001806067290 */ /* 0x000fe4000fffe0ff */
[----:B------:R-:W-:Y:S02]  /*3fb0*/  UPLOP3.LUT UP2, UPT, UPT, UPT, UP2, 0x40, 0x4 ;  /* 0x000000000004789c */ /* 0x000fe40003f4e820 */
[----:B------:R-:W-:-:S09]  /*3fc0*/  UISETP.GE.AND UP1, UPT, UR6, UR25, UPT ;  /* 0x000000190600728c */ /* 0x000fd2000bf26270 */
[----:B------:R-:W-:Y:S05]  /*3fd0*/  BRA.U !UP1, `(.L_x_2252) ;  /* 0xffffffc509ac7547 */ /* 0x000fea000b83ffff */
.L_x_2233:
[----:B------:R-:W-:Y:S01]  /*3fe0*/  UIMAD UR4, UR7, UR8, URZ ;  /* 0x00000008070472a4 */ /* 0x000fe2000f8e02ff */
[----:B------:R-:W-:Y:S05]  /*3ff0*/  BSSY.RECONVERGENT B0, `(.L_x_2253) ;  /* 0x0000011000007945 */ /* 0x000fea0003800200 */
[----:B------:R-:W-:-:S04]  /*4000*/  MOV R0, UR4 ;  /* 0x0000000400007c02 */ /* 0x000fc80008000f00 */
[----:B------:R-:W-:Y:S01]  /*4010*/  LEA.HI R119, R0, R119, RZ, 0x1d ;  /* 0x0000007700777211 */ /* 0x000fe200078fe8ff */
[----:B------:R-:W-:Y:S06]  /*4020*/  @!P1 BRA `(.L_x_2254) ;  /* 0x0000000000349947 */ /* 0x000fec0003800000 */
[----:B------:R-:W1:Y:S08]  /*4030*/  LDC.64 R2, c[0x0][0x440] ;  /* 0x00011000ff027b82 */ /* 0x000e700000000a00 */
[----:B------:R-:W3:Y:S08]  /*4040*/  LDC.64 R4, c[0x0][0x448] ;  /* 0x00011200ff047b82 */ /* 0x000ef00000000a00 */
[----:B------:R-:W4:Y:S01]  /*4050*/  LDC.64 R6, c[0x0][0x460] ;  /* 0x00011800ff067b82 */ /* 0x000f220000000a00 */
[----:B-1----:R-:W-:-:S05]  /*4060*/  IMAD.WIDE.U32 R2, R119, 0x20, R2 ;  /* 0x0000002077027825 */ /* 0x002fca00078e0002 */
        /* <DEDUP_REMOVED lines=9> */
.L_x_2254:
[----:B------:R-:W-:Y:S05]  /*4100*/  BSYNC.RECONVERGENT B0 ;  /* 0x0000000000007941 */ /* 0x000fea0003800200 */
.L_x_2253:
[----:B------:R-:W-:Y:S05]  /*4110*/  @!P2 EXIT ;  /* 0x000000000000a94d */ /* 0x000fea0003800000 */
[----:B-1----:R-:W1:Y:S08]  /*4120*/  LDC.64 R2, c[0x0][0x440] ;  /* 0x00011000ff027b82 */ /* 0x002e700000000a00 */
[----:B------:R-:W3:Y:S08]  /*4130*/  LDC.64 R4, c[0x0][0x448] ;  /* 0x00011200ff047b82 */ /* 0x000ef00000000a00 */
[----:B------:R-:W4:Y:S01]  /*4140*/  LDC.64 R6, c[0x0][0x460] ;  /* 0x00011800ff067b82 */ /* 0x000f220000000a00 */
[----:B-1----:R-:W-:-:S05]  /*4150*/  IMAD.WIDE.U32 R2, R119, 0x20, R2 ;  /* 0x0000002077027825 */ /* 0x002fca00078e0002 */
        /* <DEDUP_REMOVED lines=9> */
.L_x_2255:
        /* <DEDUP_REMOVED lines=9> */
.L_x_8030:


//--------------------- .text._ZN10layer_norm13ln_bwd_kernelINS_13Kernel_traitsI13__nv_bfloat16S2_fS2_fjLj2048ELj1ELj1ELj4ELj16ENS_18Kernel_traits_baseILj2048ES2_S2_fS2_fjLj128EEEEELb0ELb1ELb0ELb1EEEvNS_9BwdParamsE --------------------------
	.section	.text._ZN10layer_norm13ln_bwd_kernelINS_13Kernel_traitsI13__nv_bfloat16S2_fS2_fjLj2048ELj1ELj1ELj4ELj16ENS_18Kernel_traits_baseILj2048ES2_S2_fS2_fjLj128EEEEELb0ELb1ELb0ELb1EEEvNS_9BwdParamsE,"ax",@progbits
	.align	128
        .global         _ZN10layer_norm13ln_bwd_kernelINS_13Kernel_traitsI13__nv_bfloat16S2_fS2_fjLj2048ELj1ELj1ELj4ELj16ENS_18Kernel_traits_baseILj2048ES2_S2_fS2_fjLj128EEEEELb0ELb1ELb0ELb1EEEvNS_9BwdParamsE
        .type           _ZN10layer_norm13ln_bwd_kernelINS_13Kernel_traitsI13__nv_bfloat16S2_fS2_fjLj2048ELj1ELj1ELj4ELj16ENS_18Kernel_traits_baseILj2048ES2_S2_fS2_fjLj128EEEEELb0ELb1ELb0ELb1EEEvNS_9BwdParamsE,@function
        .size           _ZN10layer_norm13ln_bwd_kernelINS_13Kernel_traitsI13__nv_bfloat16S2_fS2_fjLj2048ELj1ELj1ELj4ELj16ENS_18Kernel_traits_baseILj2048ES2_S2_fS2_fjLj128EEEEELb0ELb1ELb0ELb1EEEvNS_9BwdParamsE,(.L_x_8031 - _ZN10layer_norm13ln_bwd_kernelINS_13Kernel_traitsI13__nv_bfloat16S2_fS2_fjLj2048ELj1ELj1ELj4ELj16ENS_18Kernel_traits_baseILj2048ES2_S2_fS2_fjLj128EEEEELb0ELb1ELb0ELb1EEEvNS_9BwdParamsE)
        .other          _ZN10layer_norm13ln_bwd_kernelINS_13Kernel_traitsI13__nv_bfloat16S2_fS2_fjLj2048ELj1ELj1ELj4ELj16ENS_18Kernel_traits_baseILj2048ES2_S2_fS2_fjLj128EEEEELb0ELb1ELb0ELb1EEEvNS_9BwdParamsE,@"STO_CUDA_ENTRY STV_DEFAULT"
_ZN10layer_norm13ln_bwd_kernelINS_13Kernel_traitsI13__nv_bfloat16S2_fS2_fjLj2048ELj1ELj1ELj4ELj16ENS_18Kernel_traits_baseILj2048ES2_S2_fS2_fjLj128EEEEELb0ELb1ELb0ELb1EEEvNS_9BwdParamsE:
.text._ZN10layer_norm13ln_bwd_kernelINS_13Kernel_traitsI13__nv_bfloat16S2_fS2_fjLj2048ELj1ELj1ELj4ELj16ENS_18Kernel_traits_baseILj2048ES2_S2_fS2_fjLj128EEEEELb0ELb1ELb0ELb1EEEvNS_9BwdParamsE:
        /* <DEDUP_REMOVED lines=57> */
[----:B---3--:R-:W-:Y:S01]  /*0390*/  IMAD.WIDE.U32 R4, R93, 0x10, R4 ;  /* 0x000000105d047825 */ /* 0x008fe200078e0004 */
[----:B------:R0:W3:Y:S01]  /*03a0*/  LDG.E.128 R8, desc[UR14][R2.64+0x800] ;  /* 0x0008000e02087981 */ /* 0x0000e2000c1e1d00 */
[----:B------:R-:W-:-:S02]  /*03b0*/  CS2R R6, SRZ ;  /* 0x0000000000067805 */ /* 0x000fc4000001ff00 */
[----:B------:R-:W-:Y:S01]  /*03c0*/  MOV R0, RZ ;  /* 0x000000ff00007202 */ /* 0x000fe20000000f00 */
[----:B------:R-:W-:Y:S01]  /*03d0*/  UPLOP3.LUT UP2, UPT, UPT, UPT, UPT, 0x40, 0x4 ;  /* 0x000000000004789c */ /* 0x000fe20003f4e870 */
[----:B------:R-:W4:Y:S01]  /*03e0*/  LDG.E.128 R32, desc[UR14][R4.64+0x800] ;  /* 0x0008000e04207981 */ /* 0x000f22000c1e1d00 */
[----:B------:R-:W1:Y:S03]  /*03f0*/  LDCU UR17, c[0x0][0x388] ;  /* 0x00007100ff1177ac */ /* 0x000e660008000800 */
[----:B------:R1:W4:Y:S01]  /*0400*/  LDG.E.128 R28, desc[UR14][R4.64] ;  /* 0x0000000e041c7981 */ /* 0x000322000c1e1d00 */
[----:B--2---:R-:W-:Y:S01]  /*0410*/  UISETP.NE.U32.AND UP0, UPT, UR4, URZ, UPT ;  /* 0x000000ff0400728c */ /* 0x004fe2000bf05070 */
[----:B0-----:R-:W-:Y:S01]  /*0420*/  CS2R R2, SRZ ;  /* 0x0000000000027805 */ /* 0x001fe2000001ff00 */
[----:B------:R-:W0:Y:S02]  /*0430*/  LDCU UR20, c[0x0][0x400] ;  /* 0x00008000ff1477ac */ /* 0x000e240008000800 */
[----:B------:R-:W-:Y:S01]  /*0440*/  UISETP.NE.AND.EX UP0, UPT, UR5, URZ, UPT, UP0 ;  /* 0x000000ff0500728c */ /* 0x000fe2000bf05300 */
[----:B------:R-:W2:Y:S01]  /*0450*/  LDCU.64 UR22, c[0x0][0x478] ;  /* 0x00008f00ff1677ac */ /* 0x000ea20008000a00 */
[----:B-1----:R-:W-:Y:S01]  /*0460*/  CS2R R4, SRZ ;  /* 0x0000000000047805 */ /* 0x002fe2000001ff00 */
[----:B------:R-:W1:Y:S01]  /*0470*/  LDCU.128 UR8, c[0x0][0x3c0] ;  /* 0x00007800ff0877ac */ /* 0x000e620008000c00 */
[----:B------:R-:W0:Y:S01]  /*0480*/  LDCU.64 UR18, c[0x0][0x438] ;  /* 0x00008700ff1277ac */ /* 0x000e220008000a00 */
[----:B------:R-:W0:Y:S01]  /*0490*/  LDCU.64 UR24, c[0x0][0x380] ;  /* 0x00007000ff1877ac */ /* 0x000e220008000a00 */
[----:B------:R-:W-:Y:S01]  /*04a0*/  UMOV UR6, UR7 ;  /* 0x0000000700067c82 */ /* 0x000fe20008000000 */
[----:B-----5:R-:W-:-:S02]  /*04b0*/  PRMT R36, R125, 0x7632, R36 ;  /* 0x000076327d247816 */ /* 0x020fc40000000024 */
[----:B------:R-:W-:Y:S02]  /*04c0*/  SHF.L.U32 R128, R125, 0x10, RZ ;  /* 0x000000107d807819 */ /* 0x000fe400000006ff */
[----:B------:R-:W-:Y:S02]  /*04d0*/  PRMT R129, R124, 0x7632, R129 ;  /* 0x000076327c817816 */ /* 0x000fe40000000081 */
[----:B------:R-:W-:Y:S02]  /*04e0*/  PRMT R125, R126, 0x7632, R125 ;  /* 0x000076327e7d7816 */ /* 0x000fe4000000007d */
[----:B------:R-:W-:Y:S02]  /*04f0*/  PRMT R118, R127, 0x7632, R118 ;  /* 0x000076327f767816 */ /* 0x000fe40000000076 */
[----:B---3--:R-:W-:Y:S02]  /*0500*/  PRMT R119, R8, 0x7632, R119 ;  /* 0x0000763208777816 */ /* 0x008fe40000000077 */
[----:B------:R-:W-:-:S02]  /*0510*/  PRMT R120, R9, 0x7632, R120 ;  /* 0x0000763209787816 */ /* 0x000fc40000000078 */
[----:B------:R-:W-:Y:S02]  /*0520*/  PRMT R121, R10, 0x7632, R121 ;  /* 0x000076320a797816 */ /* 0x000fe40000000079 */
[----:B------:R-:W-:Y:S02]  /*0530*/  PRMT R122, R11, 0x7632, R122 ;  /* 0x000076320b7a7816 */ /* 0x000fe4000000007a */
[----:B------:R-:W-:Y:S02]  /*0540*/  SHF.L.U32 R130, R124, 0x10, RZ ;  /* 0x000000107c827819 */ /* 0x000fe400000006ff */
[----:B------:R-:W-:Y:S02]  /*0550*/  SHF.L.U32 R124, R127, 0x10, RZ ;  /* 0x000000107f7c7819 */ /* 0x000fe400000006ff */
[----:B------:R-:W-:Y:S02]  /*0560*/  SHF.L.U32 R105, R8, 0x10, RZ ;  /* 0x0000001008697819 */ /* 0x000fe400000006ff */
[----:B------:R-:W-:-:S02]  /*0570*/  SHF.L.U32 R106, R9, 0x10, RZ ;  /* 0x00000010096a7819 */ /* 0x000fc400000006ff */
[----:B------:R-:W-:Y:S02]  /*0580*/  CS2R R8, SRZ ;  /* 0x0000000000087805 */ /* 0x000fe4000001ff00 */
[----:B------:R-:W-:Y:S02]  /*0590*/  SHF.L.U32 R107, R10, 0x10, RZ ;  /* 0x000000100a6b7819 */ /* 0x000fe400000006ff */
[----:B------:R-:W-:Y:S02]  /*05a0*/  SHF.L.U32 R108, R11, 0x10, RZ ;  /* 0x000000100b6c7819 */ /* 0x000fe400000006ff */
[----:B------:R-:W-:Y:S02]  /*05b0*/  CS2R R10, SRZ ;  /* 0x00000000000a7805 */ /* 0x000fe4000001ff00 */
[----:B------:R-:W-:Y:S02]  /*05c0*/  SHF.L.U32 R126, R126, 0x10, RZ ;  /* 0x000000107e7e7819 */ /* 0x000fe400000006ff */
[----:B----4-:R-:W-:-:S02]  /*05d0*/  PRMT R110, R32, 0x7632, R110 ;  /* 0x00007632206e7816 */ /* 0x010fc4000000006e */
[----:B------:R-:W-:Y:S02]  /*05e0*/  PRMT R111, R33, 0x7632, R111 ;  /* 0x00007632216f7816 */ /* 0x000fe4000000006f */
[----:B------:R-:W-:Y:S02]  /*05f0*/  PRMT R112, R34, 0x7632, R112 ;  /* 0x0000763222707816 */ /* 0x000fe40000000070 */
[----:B------:R-:W-:Y:S02]  /*0600*/  PRMT R113, R35, 0x7632, R113 ;  /* 0x0000763223717816 */ /* 0x000fe40000000071 */
[----:B------:R-:W-:Y:S02]  /*0610*/  PRMT R114, R28, 0x7632, R114 ;  /* 0x000076321c727816 */ /* 0x000fe40000000072 */
[----:B------:R-:W-:Y:S02]  /*0620*/  PRMT R115, R29, 0x7632, R115 ;  /* 0x000076321d737816 */ /* 0x000fe40000000073 */
[----:B------:R-:W-:-:S02]  /*0630*/  PRMT R116, R30, 0x7632, R116 ;  /* 0x000076321e747816 */ /* 0x000fc40000000074 */
[----:B------:R-:W-:Y:S02]  /*0640*/  PRMT R117, R31, 0x7632, R117 ;  /* 0x000076321f757816 */ /* 0x000fe40000000075 */
[----:B------:R-:W-:Y:S02]  /*0650*/  SHF.L.U32 R129, R129, 0x10, RZ ;  /* 0x0000001081817819 */ /* 0x000fe400000006ff */
[----:B------:R-:W-:Y:S02]  /*0660*/  SHF.L.U32 R127, R36, 0x10, RZ ;  /* 0x00000010247f7819 */ /* 0x000fe400000006ff */
[----:B------:R-:W-:Y:S02]  /*0670*/  SHF.L.U32 R125, R125, 0x10, RZ ;  /* 0x000000107d7d7819 */ /* 0x000fe400000006ff */
[----:B------:R-:W-:Y:S02]  /*0680*/  SHF.L.U32 R118, R118, 0x10, RZ ;  /* 0x0000001076767819 */ /* 0x000fe400000006ff */
[----:B------:R-:W-:-:S02]  /*0690*/  SHF.L.U32 R119, R119, 0x10, RZ ;  /* 0x0000001077777819 */ /* 0x000fc400000006ff */
[----:B------:R-:W-:Y:S02]  /*06a0*/  SHF.L.U32 R120, R120, 0x10, RZ ;  /* 0x0000001078787819 */ /* 0x000fe400000006ff */
[----:B------:R-:W-:Y:S02]  /*06b0*/  SHF.L.U32 R121, R121, 0x10, RZ ;  /* 0x0000001079797819 */ /* 0x000fe400000006ff */
[----:B012---:R-:W-:-:S07]  /*06c0*/  SHF.L.U32 R122, R122, 0x10, RZ ;  /* 0x000000107a7a7819 */ /* 0x007fce00000006ff */
.L_x_2269:
[----:B------:R-:W-:Y:S01]  /*06d0*/  UIMAD UR4, UR6, UR17, URZ ;  /* 0x00000011060472a4 */ /* 0x000fe2000f8e02ff */
[----:B0-----:R-:W0:Y:S01]  /*06e0*/  LDC.64 R138, c[0x0][0x3a8] ;  /* 0x0000ea00ff8a7b82 */ /* 0x001e220000000a00 */
[----:B------:R-:W-:Y:S02]  /*06f0*/  UIMAD.WIDE UR12, UR6, 0x4, UR8 ;  /* 0x00000004060c78a5 */ /* 0x000fe4000f8e0208 */
[----:B------:R-:W-:-:S04]  /*0700*/  USHF.R.S32.HI UR5, URZ, 0x1f, UR4 ;  /* 0x0000001fff057899 */ /* 0x000fc80008011404 */
[----:B------:R-:W-:Y:S01]  /*0710*/  ULEA.HI UR5, UR5, UR4, URZ, 0x3 ;  /* 0x0000000405057291 */ /* 0x000fe2000f8f18ff */
[----:B-1----:R-:W1:Y:S01]  /*0720*/  LDC.64 R80, c[0x0][0x428] ;  /* 0x00010a00ff507b82 */ /* 0x002e620000000a00 */
[----:B------:R-:W-:Y:S02]  /*0730*/  MOV R76, UR12 ;  /* 0x0000000c004c7c02 */ /* 0x000fe40008000f00 */
[----:B------:R-:W-:Y:S02]  /*0740*/  MOV R77, UR13 ;  /* 0x0000000d004d7c02 */ /* 0x000fe40008000f00 */
[----:B------:R-:W-:Y:S01]  /*0750*/  MOV R60, UR5 ;  /* 0x00000005003c7c02 */ /* 0x000fe20008000f00 */
[----:B------:R-:W-:Y:S02]  /*0760*/  UIMAD.WIDE UR4, UR6, 0x4, UR10 ;  /* 0x00000004060478a5 */ /* 0x000fe4000f8e020a */
[----:B------:R-:W2:Y:S01]  /*0770*/  LDG.E R140, desc[UR14][R76.64] ;  /* 0x0000000e4c8c7981 */ /* 0x000ea2000c1e1900 */
[----:B------:R-:W-:-:S03]  /*0780*/  LEA.HI.SX32 R131, R60, R93, 0x1d ;  /* 0x0000005d3c837211 */ /* 0x000fc600078feaff */
[----:B------:R-:W-:Y:S02]  /*0790*/  MOV R134, UR4 ;  /* 0x0000000400867c02 */ /* 0x000fe40008000f00 */
[----:B------:R-:W-:Y:S01]  /*07a0*/  MOV R135, UR5 ;  /* 0x0000000500877c02 */ /* 0x000fe20008000f00 */
[C---:B0-----:R-:W-:Y:S01]  /*07b0*/  IMAD.WIDE.U32 R132, R131.reuse, 0x20, R138 ;  /* 0x0000002083847825 */ /* 0x041fe200078e008a */
[C---:B------:R-:W-:Y:S01]  /*07c0*/  IADD3 R123, PT, PT, R131.reuse, 0x80, RZ ;  /* 0x00000080837b7810 */ /* 0x040fe20007ffe0ff */
[----:B------:R-:W0:Y:S02]  /*07d0*/  @UP0 LDCU.64 UR4, c[0x0][0x3e0] ;  /* 0x00007c00ff0407ac */ /* 0x000e240008000a00 */
[----:B------:R3:W4:Y:S04]  /*07e0*/  LDG.E R141, desc[UR14][R134.64] ;  /* 0x0000000e868d7981 */ /* 0x000728000c1e1900 */
[----:B------:R-:W4:Y:S01]  /*07f0*/  LDG.E.128 R60, desc[UR14][R132.64] ;  /* 0x0000000e843c7981 */ /* 0x000f22000c1e1d00 */
[----:B-1----:R-:W-:-:S03]  /*0800*/  IMAD.WIDE.U32 R64, R131, 0x10, R80 ;  /* 0x0000001083407825 */ /* 0x002fc600078e0050 */
[----:B------:R1:W4:Y:S04]  /*0810*/  LDG.E.128 R68, desc[UR14][R132.64+0x10] ;  /* 0x0000100e84447981 */ /* 0x000328000c1e1d00 */
[----:B------:R-:W4:Y:S01]  /*0820*/  LDG.E.128 R64, desc[UR14][R64.64] ;  /* 0x0000000e40407981 */ /* 0x000f22000c1e1d00 */
[----:B------:R-:W-:-:S05]  /*0830*/  IMAD.WIDE.U32 R138, R123, 0x20, R138 ;  /* 0x000000207b8a7825 */ /* 0x000fca00078e008a */
[----:B------:R-:W4:Y:S01]  /*0840*/  LDG.E.128 R72, desc[UR14][R138.64] ;  /* 0x0000000e8a487981 */ /* 0x000f22000c1e1d00 */
[----:B------:R-:W-:-:S03]  /*0850*/  IMAD.WIDE.U32 R80, R123, 0x10, R80 ;  /* 0x000000107b507825 */ /* 0x000fc600078e0050 */
[----:B------:R4:W4:Y:S04]  /*0860*/  LDG.E.128 R76, desc[UR14][R138.64+0x10] ;  /* 0x0000100e8a4c7981 */ /* 0x000928000c1e1d00 */
[----:B------:R-:W4:Y:S01]  /*0870*/  LDG.E.128 R80, desc[UR14][R80.64] ;  /* 0x0000000e50507981 */ /* 0x000f22000c1e1d00 */
[----:B------:R-:W-:Y:S01]  /*0880*/  PLOP3.LUT P1, PT, PT, PT, UP0, 0x80, 0x8 ;  /* 0x000000000008781c */ /* 0x000fe20003f2f008 */
[----:B0-----:R-:W-:-:S06]  /*0890*/  @UP0 UIMAD.WIDE UR4, UR6, 0x2, UR4 ;  /* 0x00000002060408a5 */ /* 0x001fcc000f8e0204 */
[----:B---3--:R-:W-:Y:S02]  /*08a0*/  MOV R135, UR5 ;  /* 0x0000000500877c02 */ /* 0x008fe40008000f00 */
[----:B------:R-:W-:-:S05]  /*08b0*/  MOV R134, UR4 ;  /* 0x0000000400867c02 */ /* 0x000fca0008000f00 */
[----:B------:R0:W3:Y:S01]  /*08c0*/  @P1 LDG.E.U16 R135, desc[UR14][R134.64] ;  /* 0x0000000e86871981 */ /* 0x0000e2000c1e1500 */
[----:B------:R-:W-:-:S04]  /*08d0*/  ISETP.NE.U32.AND P0, PT, RZ, UR18, PT ;  /* 0x00000012ff007c0c */ /* 0x000fc8000bf05070 */
[----:B------:R-:W-:-:S13]  /*08e0*/  ISETP.NE.AND.EX P0, PT, RZ, UR19, PT, P0 ;  /* 0x00000013ff007c0c */ /* 0x000fda000bf05300 */
[----:B------:R-:W0:Y:S08]  /*08f0*/  @P0 LDC.64 R136, c[0x0][0x438] ;  /* 0x00010e00ff880b82 */ /* 0x000e300000000a00 */
[----:B-1----:R-:W1:Y:S01]  /*0900*/  @P0 LDC.64 R132, c[0x0][0x438] ;  /* 0x00010e00ff840b82 */ /* 0x002e620000000a00 */
[----:B0-----:R-:W-:-:S05]  /*0910*/  @P0 IMAD.WIDE.U32 R136, R131, 0x20, R136 ;  /* 0x0000002083880825 */ /* 0x001fca00078e0088 */
[----:B------:R-:W5:Y:S01]  /*0920*/  @P0 LDG.E.128 R36, desc[UR14][R136.64] ;  /* 0x0000000e88240981 */ /* 0x000f62000c1e1d00 */
[----:B-1----:R-:W-:-:S03]  /*0930*/  @P0 IMAD.WIDE.U32 R132, R123, 0x20, R132 ;  /* 0x000000207b840825 */ /* 0x002fc600078e0084 */
[----:B------:R-:W5:Y:S04]  /*0940*/  @P0 LDG.E.128 R40, desc[UR14][R136.64+0x10] ;  /* 0x0000100e88280981 */ /* 0x000f68000c1e1d00 */
[----:B------:R-:W5:Y:S04]  /*0950*/  @P0 LDG.E.128 R44, desc[UR14][R132.64] ;  /* 0x0000000e842c0981 */ /* 0x000f68000c1e1d00 */
[----:B------:R0:W5:Y:S01]  /*0960*/  @P0 LDG.E.128 R48, desc[UR14][R132.64+0x10] ;  /* 0x0000100e84300981 */ /* 0x000162000c1e1d00 */
[----:B------:R-:W-:-:S04]  /*0970*/  ISETP.NE.AND P0, PT, RZ, UR16, PT ;  /* 0x00000010ff007c0c */ /* 0x000fc8000bf05270 */
[----:B--2---:R-:W-:Y:S02]  /*0980*/  FSEL R140, R140, RZ, !P0 ;  /* 0x000000ff8c8c7208 */ /* 0x004fe40004000000 */
[----:B----4-:R-:W-:-:S03]  /*0990*/  R2UR UR21, R141 ;  /* 0x000000008d1572ca */ /* 0x010fc600000e0000 */
[C-C-:B------:R-:W-:Y:S01]  /*09a0*/  FADD.FTZ R147, -R140.reuse, R63.reuse ;  /* 0x0000003f8c937221 */ /* 0x140fe20000010100 */
[----:B------:R-:W-:Y:S01]  /*09b0*/  FADD.FTZ R138, -R140, R60 ;  /* 0x0000003c8c8a7221 */ /* 0x000fe20000010100 */
[C---:B------:R-:W-:Y:S02]  /*09c0*/  PRMT R63, R64.reuse, 0x7632, R63 ;  /* 0x00007632403f7816 */ /* 0x040fe4000000003f */
[----:B------:R-:W-:Y:S01]  /*09d0*/  SHF.L.U32 R64, R64, 0x10, RZ ;  /* 0x0000001040407819 */ /* 0x000fe200000006ff */
[C---:B------:R-:W-:Y:S01]  /*09e0*/  FADD.FTZ R141, -R140.reuse, R69 ;  /* 0x000000458c8d7221 */ /* 0x040fe20000010100 */
[----:B------:R-:W-:Y:S01]  /*09f0*/  SHF.L.U32 R63, R63, 0x10, RZ ;  /* 0x000000103f3f7819 */ /* 0x000fe200000006ff */
[----:B------:R-:W-:-:S03]  /*0a00*/  FADD.FTZ R151, -R140, R61 ;  /* 0x0000003d8c977221 */ /* 0x000fc60000010100 */
[----:B------:R-:W-:Y:S01]  /*0a10*/  FMUL.FTZ R69, R138, UR21 ;  /* 0x000000158a457c20 */ /* 0x000fe20008410000 */
[----:B------:R-:W-:Y:S01]  /*0a20*/  FMUL.FTZ R148, R130, R64 ;  /* 0x0000004082947220 */ /* 0x000fe20000410000 */
[----:B------:R-:W-:Y:S01]  /*0a30*/  FADD.FTZ R149, -R140, R62 ;  /* 0x0000003e8c957221 */ /* 0x000fe20000010100 */
[----:B------:R-:W-:Y:S01]  /*0a40*/  PRMT R156, R65, 0x7632, R156 ;  /* 0x00007632419c7816 */ /* 0x000fe2000000009c */
[----:B------:R-:W-:Y:S01]  /*0a50*/  FMUL.FTZ R146, R129, R63 ;  /* 0x0000003f81927220 */ /* 0x000fe20000410000 */
[----:B------:R-:W-:Y:S02]  /*0a60*/  SHF.L.U32 R62, R65, 0x10, RZ ;  /* 0x00000010413e7819 */ /* 0x000fe400000006ff */
[C---:B------:R-:W-:Y:S02]  /*0a70*/  PRMT R155, R67.reuse, 0x7632, R155 ;  /* 0x00007632439b7816 */ /* 0x040fe4000000009b */
[----:B------:R-:W-:Y:S01]  /*0a80*/  SHF.L.U32 R134, R67, 0x10, RZ ;  /* 0x0000001043867819 */ /* 0x000fe200000006ff */
[----:B------:R-:W-:Y:S01]  /*0a90*/  FADD.FTZ R67, RZ, R148 ;  /* 0x00000094ff437221 */ /* 0x000fe20000010000 */
[C---:B------:R-:W-:Y:S01]  /*0aa0*/  PRMT R154, R66.reuse, 0x7632, R154 ;  /* 0x00007632429a7816 */ /* 0x040fe2000000009a */
[----:B------:R-:W-:Y:S01]  /*0ab0*/  FMUL.FTZ R151, R151, UR21 ;  /* 0x0000001597977c20 */ /* 0x000fe20008410000 */
[----:B0-----:R-:W-:Y:S01]  /*0ac0*/  SHF.L.U32 R132, R66, 0x10, RZ ;  /* 0x0000001042847819 */ /* 0x001fe200000006ff */
[----:B------:R-:W-:Y:S01]  /*0ad0*/  FFMA.FTZ R66, R69, R148, RZ ;  /* 0x0000009445427223 */ /* 0x000fe200000100ff */
[C---:B------:R-:W-:Y:S01]  /*0ae0*/  FADD.FTZ R139, -R140.reuse, R70 ;  /* 0x000000468c8b7221 */ /* 0x040fe20000010100 */
[----:B------:R-:W-:Y:S01]  /*0af0*/  FADD.FTZ R70, -R140, R74 ;  /* 0x0000004a8c467221 */ /* 0x000fe20000010100 */
[----:B------:R-:W-:Y:S01]  /*0b00*/  SHF.L.U32 R156, R156, 0x10, RZ ;  /* 0x000000109c9c7819 */ /* 0x000fe200000006ff */
[----:B------:R-:W-:Y:S01]  /*0b10*/  FMUL.FTZ R145, R128, R62 ;  /* 0x0000003e80917220 */ /* 0x000fe20000410000 */
[----:B------:R-:W-:Y:S01]  /*0b20*/  FADD.FTZ R74, R67, R146 ;  /* 0x00000092434a7221 */ /* 0x000fe20000010000 */
[----:B------:R-:W-:Y:S01]  /*0b30*/  FMUL.FTZ R149, R149, UR21 ;  /* 0x0000001595957c20 */ /* 0x000fe20008410000 */
[----:B------:R-:W-:Y:S01]  /*0b40*/  FFMA.FTZ R66, R151, R146, R66 ;  /* 0x0000009297427223 */ /* 0x000fe20000010042 */
[----:B------:R-:W-:Y:S01]  /*0b50*/  FMUL.FTZ R144, R127, R156 ;  /* 0x0000009c7f907220 */ /* 0x000fe20000410000 */
[----:B------:R-:W-:Y:S01]  /*0b60*/  FADD.FTZ R67, R74, R145 ;  /* 0x000000914a437221 */ /* 0x000fe20000010000 */
[----:B------:R-:W-:Y:S01]  /*0b70*/  FADD.FTZ R68, -R140, R68 ;  /* 0x000000448c447221 */ /* 0x000fe20000010100 */
        /* <DEDUP_REMOVED lines=20> */
[----:B------:R-:W-:Y:S01]  /*0cc0*/  FMUL.FTZ R140, R124, R134 ;  /* 0x000000867c8c7220 */ /* 0x000fe20000410000 */
[----:B------:R-:W-:Y:S01]  /*0cd0*/  FADD.FTZ R67, R67, R138 ;  /* 0x0000008a43437221 */ /* 0x000fe20000010000 */
[----:B------:R-:W-:Y:S01]  /*0ce0*/  FMUL.FTZ R139, R139, UR21 ;  /* 0x000000158b8b7c20 */ /* 0x000fe20008410000 */
[----:B------:R-:W-:Y:S01]  /*0cf0*/  FFMA.FTZ R66, R141, R138, R66 ;  /* 0x0000008a8d427223 */ /* 0x000fe20000010042 */
[----:B------:R-:W-:Y:S01]  /*0d00*/  SHF.L.U32 R150, R80, 0x10, RZ ;  /* 0x0000001050967819 */ /* 0x000fe200000006ff */
[----:B------:R-:W-:Y:S01]  /*0d10*/  FMUL.FTZ R136, R118, R155 ;  /* 0x0000009b76887220 */ /* 0x000fe20000410000 */
[----:B------:R-:W-:Y:S01]  /*0d20*/  PRMT R152, R80, 0x7632, R152 ;  /* 0x0000763250987816 */ /* 0x000fe20000000098 */
        /* <DEDUP_REMOVED lines=11> */
[----:B------:R-:W-:Y:S01]  /*0de0*/  FMUL.FTZ R73, R73, UR21 ;  /* 0x0000001549497c20 */ /* 0x000fe20008410000 */
[----:B------:R-:W-:Y:S01]  /*0df0*/  FMUL.FTZ R71, R119, R152 ;  /* 0x0000009877477220 */ /* 0x000fe20000410000 */
[----:B------:R-:W-:Y:S01]  /*0e00*/  FFMA.FTZ R68, R72, R75, R67 ;  /* 0x0000004b48447223 */ /* 0x000fe20000010043 */
[----:B------:R-:W-:-:S02]  /*0e10*/  SHF.L.U32 R153, R153, 0x10, RZ ;  /* 0x0000001099997819 */ /* 0x000fc400000006ff */
[----:B------:R-:W-:Y:S01]  /*0e20*/  FADD.FTZ R67, R66, R71 ;  /* 0x0000004742437221 */ /* 0x000fe20000010000 */
[----:B------:R-:W-:Y:S01]  /*0e30*/  FFMA.FTZ R79, R73, R71, R68 ;  /* 0x00000047494f7223 */ /* 0x000fe20000010044 */
[----:B------:R-:W-:Y:S01]  /*0e40*/  FMUL.FTZ R68, R106, R157 ;  /* 0x0000009d6a447220 */ /* 0x000fe20000410000 */
[----:B------:R-:W-:Y:S01]  /*0e50*/  FMUL.FTZ R70, R70, UR21 ;  /* 0x0000001546467c20 */ /* 0x000fe20008410000 */
[----:B------:R-:W-:Y:S01]  /*0e60*/  SHF.L.U32 R160, R82, 0x10, RZ ;  /* 0x0000001052a07819 */ /* 0x000fe200000006ff */
[----:B------:R-:W-:Y:S01]  /*0e70*/  FMUL.FTZ R74, R120, R153 ;  /* 0x00000099784a7220 */ /* 0x000fe20000410000 */
[----:B------:R-:W-:Y:S01]  /*0e80*/  PRMT R158, R82, 0x7632, R158 ;  /* 0x00007632529e7816 */ /* 0x000fe2000000009e */
        /* <DEDUP_REMOVED lines=8> */
[----:B------:R-:W-:Y:S01]  /*0f10*/  FMUL.FTZ R81, R61, UR21 ;  /* 0x000000153d517c20 */ /* 0x000fe20008410000 */
[C---:B------:R-:W-:Y:S01]  /*0f20*/  SHF.L.U32 R159, R83.reuse, 0x10, RZ ;  /* 0x00000010539f7819 */ /* 0x040fe200000006ff */
[----:B------:R-:W-:Y:S01]  /*0f30*/  FADD.FTZ R61, R78, R79 ;  /* 0x0000004f4e3d7221 */ /* 0x000fe20000010000 */
[----:B------:R-:W-:Y:S01]  /*0f40*/  PRMT R161, R83, 0x7632, R161 ;  /* 0x0000763253a17816 */ /* 0x000fe200000000a1 */
[----:B------:R-:W-:Y:S01]  /*0f50*/  FMUL.FTZ R78, R121, R158 ;  /* 0x0000009e794e7220 */ /* 0x000fe20000410000 */
[----:B------:R-:W-:Y:S01]  /*0f60*/  FFMA.FTZ R66, R76, R79, R65 ;  /* 0x0000004f4c427223 */ /* 0x000fe20000010041 */
[----:B------:R-:W-:Y:S01]  /*0f70*/  FMUL.FTZ R80, R60, UR21 ;  /* 0x000000153c507c20 */ /* 0x000fe20008410000 */
[----:B------:R-:W-:Y:S01]  /*0f80*/  SHF.L.U32 R161, R161, 0x10, RZ ;  /* 0x00000010a1a17819 */ /* 0x000fe200000006ff */
[----:B------:R-:W-:Y:S01]  /*0f90*/  FADD.FTZ R60, R61, R78 ;  /* 0x0000004e3d3c7221 */ /* 0x000fe20000010000 */
[----:B------:R-:W-:Y:S01]  /*0fa0*/  FMUL.FTZ R83, R108, R159 ;  /* 0x0000009f6c537220 */ /* 0x000fe20000410000 */
        /* <DEDUP_REMOVED lines=21> */
[----:B---3--:R-:W-:Y:S02]  /*1100*/  @P1 R2UR UR4, R135 ;  /* 0x00000000870412ca */ /* 0x008fe400000e0000 */
        /* <DEDUP_REMOVED lines=20> */
.L_x_2258:
[----:B------:R-:W-:Y:S05]  /*1250*/  BSYNC.RECONVERGENT B0 ;  /* 0x0000000000007941 */ /* 0x000fea0003800200 */
.L_x_2257:
[----:B------:R-:W1:Y:S08]  /*1260*/  S2UR UR5, SR_CgaCtaId ;  /* 0x00000000000579c3 */ /* 0x000e700000008800 */
[----:B------:R-:W-:Y:S01]  /*1270*/  BAR.SYNC.DEFER_BLOCKING 0x0 ;  /* 0x0000000000007b1d */ /* 0x000fe20000010000 */
[----:B------:R-:W-:Y:S01]  /*1280*/  FFMA.FTZ R2, R151, R63, R2 ;  /* 0x0000003f97027223 */ /* 0x000fe20000010002 */
[----:B------:R-:W-:Y:S01]  /*1290*/  FADD.FTZ R18, R63, R18 ;  /* 0x000000123f127221 */ /* 0x000fe20000010000 */
[----:B------:R-:W-:Y:S01]  /*12a0*/  FADD.FTZ R19, R62, R19 ;  /* 0x000000133e137221 */ /* 0x000fe20000010000 */
[----:B------:R-:W-:Y:S01]  /*12b0*/  FFMA.FTZ R3, R149, R62, R3 ;  /* 0x0000003e95037223 */ /* 0x000fe20000010003 */
[----:B------:R-:W-:Y:S01]  /*12c0*/  FADD.FTZ R17, R64, R17 ;  /* 0x0000001140117221 */ /* 0x000fe20000010000 */
[----:B------:R-:W-:Y:S01]  /*12d0*/  UMOV UR4, 0x400 ;  /* 0x0000040000047882 */ /* 0x000fe20000000000 */
[----:B------:R-:W-:Y:S01]  /*12e0*/  FFMA.FTZ R0, R69, R64, R0 ;  /* 0x0000004045007223 */ /* 0x000fe20000010000 */
[----:B------:R-:W-:Y:S01]  /*12f0*/  FADD.FTZ R21, R132, R21 ;  /* 0x0000001584157221 */ /* 0x000fe20000010000 */
[----:B------:R-:W-:Y:S01]  /*1300*/  FFMA.FTZ R5, R143, R132, R5 ;  /* 0x000000848f057223 */ /* 0x000fe20000010005 */
[----:B------:R-:W-:Y:S01]  /*1310*/  UISETP.NE.U32.AND UP1, UPT, UR18, URZ, UPT ;  /* 0x000000ff1200728c */ /* 0x000fe2000bf25070 */
[----:B------:R-:W-:Y:S01]  /*1320*/  FFMA.FTZ R4, R147, R156, R4 ;  /* 0x0000009c93047223 */ /* 0x000fe20000010004 */
[----:B------:R-:W-:Y:S01]  /*1330*/  FADD.FTZ R20, R156, R20 ;  /* 0x000000149c147221 */ /* 0x000fe20000010000 */
[----:B------:R-:W-:Y:S01]  /*1340*/  FADD.FTZ R22, R154, R22 ;  /* 0x000000169a167221 */ /* 0x000fe20000010000 */
[----:B------:R-:W-:Y:S01]  /*1350*/  UISETP.NE.AND.EX UP1, UPT, UR19, URZ, UPT, UP1 ;  /* 0x000000ff1300728c */ /* 0x000fe2000bf25310 */
[----:B------:R-:W-:Y:S01]  /*1360*/  FFMA.FTZ R6, R141, R154, R6 ;  /* 0x0000009a8d067223 */ /* 0x000fe20000010006 */
[----:B------:R-:W-:Y:S01]  /*1370*/  FADD.FTZ R23, R134, R23 ;  /* 0x0000001786177221 */ /* 0x000fe20000010000 */
[----:B------:R-:W-:Y:S01]  /*1380*/  FFMA.FTZ R7, R139, R134, R7 ;  /* 0x000000868b077223 */ /* 0x000fe20000010007 */
[----:B------:R-:W-:Y:S01]  /*1390*/  FADD.FTZ R24, R155, R24 ;  /* 0x000000189b187221 */ /* 0x000fe20000010000 */
[----:B------:R-:W-:Y:S01]  /*13a0*/  FFMA.FTZ R8, R137, R155, R8 ;  /* 0x0000009b89087223 */ /* 0x000fe20000010008 */
[----:B------:R-:W-:Y:S01]  /*13b0*/  FADD.FTZ R25, R150, R25 ;  /* 0x0000001996197221 */ /* 0x000fe20000010000 */
[----:B------:R-:W-:Y:S01]  /*13c0*/  FFMA.FTZ R9, R72, R150, R9 ;  /* 0x0000009648097223 */ /* 0x000fe20000010009 */
[----:B------:R-:W-:Y:S01]  /*13d0*/  FFMA.FTZ R10, R73, R152, R10 ;  /* 0x00000098490a7223 */ /* 0x000fe2000001000a */
[----:B-1----:R-:W-:Y:S01]  /*13e0*/  ULEA UR4, UR5, UR4, 0x18 ;  /* 0x0000000405047291 */ /* 0x002fe2000f8ec0ff */
[----:B------:R-:W-:Y:S01]  /*13f0*/  FADD.FTZ R26, R152, R26 ;  /* 0x0000001a981a7221 */ /* 0x000fe20000010000 */
[----:B------:R-:W-:Y:S01]  /*1400*/  FADD.FTZ R27, R157, R27 ;  /* 0x0000001b9d1b7221 */ /* 0x000fe20000010000 */
[----:B------:R-:W-:Y:S01]  /*1410*/  FFMA.FTZ R11, R70, R157, R11 ;  /* 0x0000009d460b7223 */ /* 0x000fe2000001000b */
[----:B------:R-:W-:Y:S01]  /*1420*/  UIADD3 UR5, UPT, UPT, UR4, 0x2020, URZ ;  /* 0x0000202004057890 */ /* 0x000fe2000fffe0ff */
[----:B------:R-:W-:Y:S01]  /*1430*/  FFMA.FTZ R12, R77, R153, R12 ;  /* 0x000000994d0c7223 */ /* 0x000fe2000001000c */
[----:B------:R-:W-:Y:S01]  /*1440*/  @!UP2 UIADD3 UR5, UPT, UPT, UR4, 0x2000, URZ ;  /* 0x000020000405a890 */ /* 0x000fe2000fffe0ff */
[----:B------:R-:W-:Y:S01]  /*1450*/  FADD.FTZ R84, R153, R84 ;  /* 0x0000005499547221 */ /* 0x000fe20000010000 */
[----:B------:R-:W-:Y:S01]  /*1460*/  UIADD3 UR13, UPT, UPT, UR4, 0x2030, URZ ;  /* 0x00002030040d7890 */ /* 0x000fe2000fffe0ff */
[----:B------:R-:W-:Y:S01]  /*1470*/  FADD.FTZ R85, R160, R85 ;  /* 0x00000055a0557221 */ /* 0x000fe20000010000 */
[----:B------:R-:W-:Y:S01]  /*1480*/  @!UP2 UIADD3 UR13, UPT, UPT, UR4, 0x2010, URZ ;  /* 0x00002010040da890 */ /* 0x000fe2000fffe0ff */
[----:B------:R-:W-:Y:S01]  /*1490*/  FFMA.FTZ R13, R76, R160, R13 ;  /* 0x000000a04c0d7223 */ /* 0x000fe2000001000d */
[----:B------:R-:W-:Y:S01]  /*14a0*/  FFMA.FTZ R14, R81, R158, R14 ;  /* 0x0000009e510e7223 */ /* 0x000fe2000001000e */
[----:B------:R-:W-:Y:S01]  /*14b0*/  FADD.FTZ R86, R158, R86 ;  /* 0x000000569e567221 */ /* 0x000fe20000010000 */
[----:B------:R-:W-:Y:S01]  /*14c0*/  FADD.FTZ R87, R159, R87 ;  /* 0x000000579f577221 */ /* 0x000fe20000010000 */
[----:B0-----:R-:W0:Y:S01]  /*14d0*/  LDS.128 R60, [UR5] ;  /* 0x00000005ff3c7984 */ /* 0x001e220008000c00 */
[----:B------:R-:W-:Y:S01]  /*14e0*/  FFMA.FTZ R15, R80, R159, R15 ;  /* 0x0000009f500f7223 */ /* 0x000fe2000001000f */
[----:B------:R-:W-:Y:S01]  /*14f0*/  FFMA.FTZ R16, R133, R161, R16 ;  /* 0x000000a185107223 */ /* 0x000fe20000010010 */
[----:B------:R-:W-:Y:S01]  /*1500*/  FADD.FTZ R88, R161, R88 ;  /* 0x00000058a1587221 */ /* 0x000fe20000010000 */
        /* <DEDUP_REMOVED lines=26> */
[----:B-----5:R-:W-:Y:S01]  /*16b0*/  PRMT R69, R63, 0x7632, R69 ;  /* 0x000076323f457816 */ /* 0x020fe20000000045 */
[--C-:B------:R-:W-:Y:S01]  /*16c0*/  FFMA.FTZ R141, R141, UR4, R132.reuse ;  /* 0x000000048d8d7c23 */ /* 0x100fe20008010084 */
[----:B------:R-:W-:Y:S01]  /*16d0*/  FMUL.FTZ R139, R139, UR21 ;  /* 0x000000158b8b7c20 */ /* 0x000fe20008410000 */
[----:B------:R-:W-:Y:S01]  /*16e0*/  FMUL.FTZ R137, R137, UR21 ;  /* 0x0000001589897c20 */ /* 0x000fe20008410000 */
[----:B------:R-:W-:Y:S01]  /*16f0*/  SHF.L.U32 R134, R63, 0x10, RZ ;  /* 0x000000103f867819 */ /* 0x000fe200000006ff */
[----:B------:R-:W-:Y:S01]  /*1700*/  FFMA.FTZ R150, R149, UR4, R132 ;  /* 0x0000000495967c23 */ /* 0x000fe20008010084 */
[----:B------:R-:W-:Y:S01]  /*1710*/  FADD.FTZ R143, R142, -R143 ;  /* 0x8000008f8e8f7221 */ /* 0x000fe20000010000 */
[----:B------:R-:W-:Y:S01]  /*1720*/  SHF.L.U32 R136, R31, 0x10, RZ ;  /* 0x000000101f887819 */ /* 0x000fe200000006ff */
[----:B------:R-:W-:Y:S01]  /*1730*/  FMUL.FTZ R139, R139, UR12 ;  /* 0x0000000c8b8b7c20 */ /* 0x000fe20008410000 */
[----:B------:R-:W-:Y:S01]  /*1740*/  SHF.L.U32 R142, R117, 0x10, RZ ;  /* 0x00000010758e7819 */ /* 0x000fe200000006ff */
[----:B------:R-:W-:Y:S01]  /*1750*/  FMUL.FTZ R137, R137, UR12 ;  /* 0x0000000c89897c20 */ /* 0x000fe20008410000 */
[----:B------:R-:W-:Y:S01]  /*1760*/  SHF.L.U32 R140, R69, 0x10, RZ ;  /* 0x00000010458c7819 */ /* 0x000fe200000006ff */
[----:B------:R-:W-:Y:S01]  /*1770*/  FADD.FTZ R138, R138, -R141 ;  /* 0x8000008d8a8a7221 */ /* 0x000fe20000010000 */
[----:B------:R-:W-:Y:S01]  /*1780*/  FADD.FTZ R145, R145, -R150 ;  /* 0x8000009691917221 */ /* 0x000fe20000010000 */
[C---:B------:R-:W-:Y:S01]  /*1790*/  FMUL.FTZ R69, R139.reuse, R134 ;  /* 0x000000868b457220 */ /* 0x040fe20000410000 */
[----:B------:R-:W-:Y:S01]  /*17a0*/  FMUL.FTZ R134, R139, R136 ;  /* 0x000000888b867220 */ /* 0x000fe20000410000 */
[----:B------:R-:W-:Y:S01]  /*17b0*/  FMUL.FTZ R143, R143, UR21 ;  /* 0x000000158f8f7c20 */ /* 0x000fe20008410000 */
[----:B------:R-:W-:Y:S01]  /*17c0*/  PRMT R66, R62, 0x7632, R66 ;  /* 0x000076323e427816 */ /* 0x000fe20000000042 */
[--C-:B------:R-:W-:Y:S01]  /*17d0*/  FFMA.FTZ R147, R147, UR4, R132.reuse ;  /* 0x0000000493937c23 */ /* 0x100fe20008010084 */
[C---:B------:R-:W-:Y:S01]  /*17e0*/  FMUL.FTZ R136, R137.reuse, R140 ;  /* 0x0000008c89887220 */ /* 0x040fe20000410000 */
[----:B------:R-:W-:Y:S01]  /*17f0*/  FMUL.FTZ R135, R137, R142 ;  /* 0x0000008e89877220 */ /* 0x000fe20000410000 */
[----:B------:R-:W-:Y:S01]  /*1800*/  FMUL.FTZ R137, R138, UR21 ;  /* 0x000000158a897c20 */ /* 0x000fe20008410000 */
[----:B------:R-:W-:Y:S01]  /*1810*/  FADD.FTZ R148, R148, -R67 ;  /* 0x8000004394947221 */ /* 0x000fe20000010000 */
[----:B------:R-:W-:Y:S01]  /*1820*/  FFMA.FTZ R151, R151, UR4, R132 ;  /* 0x0000000497977c23 */ /* 0x000fe20008010084 */
[----:B------:R-:W-:Y:S01]  /*1830*/  FMUL.FTZ R145, R145, UR21 ;  /* 0x0000001591917c20 */ /* 0x000fe20008410000 */
[----:B------:R-:W-:Y:S01]  /*1840*/  SHF.L.U32 R67, R62, 0x10, RZ ;  /* 0x000000103e437819 */ /* 0x000fe200000006ff */
[----:B------:R-:W-:Y:S01]  /*1850*/  FMUL.FTZ R138, R143, UR12 ;  /* 0x0000000c8f8a7c20 */ /* 0x000fe20008410000 */
[----:B------:R-:W-:Y:S01]  /*1860*/  SHF.L.U32 R141, R30, 0x10, RZ ;  /* 0x000000101e8d7819 */ /* 0x000fe200000006ff */
[----:B------:R-:W-:Y:S01]  /*1870*/  FADD.FTZ R144, R144, -R147 ;  /* 0x8000009390907221 */ /* 0x000fe20000010000 */
[----:B------:R-:W-:Y:S01]  /*1880*/  SHF.L.U32 R143, R66, 0x10, RZ ;  /* 0x00000010428f7819 */ /* 0x000fe200000006ff */
[----:B------:R-:W-:Y:S01]  /*1890*/  FMUL.FTZ R140, R137, UR12 ;  /* 0x0000000c898c7c20 */ /* 0x000fe20008410000 */
[----:B------:R-:W-:Y:S01]  /*18a0*/  SHF.L.U32 R139, R29, 0x10, RZ ;  /* 0x000000101d8b7819 */ /* 0x000fe200000006ff */
[----:B------:R-:W-:Y:S01]  /*18b0*/  FADD.FTZ R146, R146, -R151 ;  /* 0x8000009792927221 */ /* 0x000fe20000010000 */
[----:B------:R-:W-:Y:S01]  /*18c0*/  SHF.L.U32 R147, R116, 0x10, RZ ;  /* 0x0000001074937819 */ /* 0x000fe200000006ff */
[----:B------:R-:W-:Y:S01]  /*18d0*/  FMUL.FTZ R142, R145, UR12 ;  /* 0x0000000c918e7c20 */ /* 0x000fe20008410000 */
[C---:B------:R-:W-:Y:S01]  /*18e0*/  PRMT R62, R61.reuse, 0x7632, R62 ;  /* 0x000076323d3e7816 */ /* 0x040fe2000000003e */
[C---:B------:R-:W-:Y:S01]  /*18f0*/  FMUL.FTZ R137, R138.reuse, R67 ;  /* 0x000000438a897220 */ /* 0x040fe20000410000 */
[----:B------:R-:W-:Y:S01]  /*1900*/  SHF.L.U32 R63, R61, 0x10, RZ ;  /* 0x000000103d3f7819 */ /* 0x000fe200000006ff */
[----:B------:R-:W-:Y:S01]  /*1910*/  FMUL.FTZ R66, R138, R141 ;  /* 0x0000008d8a427220 */ /* 0x000fe20000410000 */
[----:B------:R-:W-:Y:S01]  /*1920*/  PRMT R61, R60, 0x7632, R61 ;  /* 0x000076323c3d7816 */ /* 0x000fe2000000003d */
[----:B------:R-:W-:Y:S01]  /*1930*/  FMUL.FTZ R144, R144, UR21 ;  /* 0x0000001590907c20 */ /* 0x000fe20008410000 */
[----:B------:R-:W-:Y:S01]  /*1940*/  FMUL.FTZ R138, R140, R143 ;  /* 0x0000008f8c8a7220 */ /* 0x000fe20000410000 */
[----:B------:R-:W-:Y:S01]  /*1950*/  FMUL.FTZ R148, R148, UR21 ;  /* 0x0000001594947c20 */ /* 0x000fe20008410000 */
[----:B------:R-:W-:Y:S01]  /*1960*/  FMUL.FTZ R143, R142, R139 ;  /* 0x0000008b8e8f7220 */ /* 0x000fe20000410000 */
[----:B------:R-:W-:Y:S01]  /*1970*/  FMUL.FTZ R146, R146, UR21 ;  /* 0x0000001592927c20 */ /* 0x000fe20008410000 */
[----:B------:R-:W-:Y:S01]  /*1980*/  FMUL.FTZ R147, R140, R147 ;  /* 0x000000938c937220 */ /* 0x000fe20000410000 */
[----:B------:R-:W-:Y:S01]  /*1990*/  SHF.L.U32 R139, R62, 0x10, RZ ;  /* 0x000000103e8b7819 */ /* 0x000fe200000006ff */
[----:B------:R-:W-:Y:S01]  /*19a0*/  FMUL.FTZ R140, R142, R63 ;  /* 0x0000003f8e8c7220 */ /* 0x000fe20000410000 */
[----:B------:R-:W-:Y:S01]  /*19b0*/  SHF.L.U32 R60, R60, 0x10, RZ ;  /* 0x000000103c3c7819 */ /* 0x000fe200000006ff */
[----:B------:R-:W-:Y:S01]  /*19c0*/  FMUL.FTZ R144, R144, UR12 ;  /* 0x0000000c90907c20 */ /* 0x000fe20008410000 */
[----:B------:R-:W-:Y:S01]  /*19d0*/  SHF.L.U32 R67, R115, 0x10, RZ ;  /* 0x0000001073437819 */ /* 0x000fe200000006ff */
[----:B------:R-:W-:Y:S01]  /*19e0*/  FMUL.FTZ R146, R146, UR12 ;  /* 0x0000000c92927c20 */ /* 0x000fe20008410000 */
[----:B------:R-:W-:Y:S01]  /*19f0*/  SHF.L.U32 R141, R61, 0x10, RZ ;  /* 0x000000103d8d7819 */ /* 0x000fe200000006ff */
[----:B------:R-:W-:Y:S01]  /*1a00*/  FMUL.FTZ R61, R148, UR12 ;  /* 0x0000000c943d7c20 */ /* 0x000fe20008410000 */
[----:B------:R-:W-:Y:S01]  /*1a10*/  SHF.L.U32 R150, R28, 0x10, RZ ;  /* 0x000000101c967819 */ /* 0x000fe200000006ff */
[----:B------:R-:W-:Y:S01]  /*1a20*/  FMUL.FTZ R139, R144, R139 ;  /* 0x0000008b908b7220 */ /* 0x000fe20000410000 */
[----:B------:R-:W-:Y:S01]  /*1a30*/  SHF.L.U32 R63, R114, 0x10, RZ ;  /* 0x00000010723f7819 */ /* 0x000fe200000006ff */
        /* <DEDUP_REMOVED lines=8> */
[----:B------:R-:W-:Y:S01]  /*1ac0*/  F2FP.BF16.F32.PACK_AB R60, R67, R60 ;  /* 0x0000003c433c723e */ /* 0x000fe200000010ff */
[----:B------:R-:W-:Y:S06]  /*1ad0*/  BRA `(.L_x_2261) ;  /* 0x0000000400207947 */ /* 0x000fec0003800000 */
.L_x_2260:
[--C-:B------:R-:W-:Y:S01]  /*1ae0*/  FFMA.FTZ R139, R139, UR4, R132.reuse ;  /* 0x000000048b8b7c23 */ /* 0x100fe20008010084 */
[--C-:B------:R-:W-:Y:S01]  /*1af0*/  FFMA.FTZ R137, R137, UR4, R132.reuse ;  /* 0x0000000489897c23 */ /* 0x100fe20008010084 */
[----:B------:R-:W-:Y:S01]  /*1b00*/  FFMA.FTZ R54, R149, UR4, R132 ;  /* 0x0000000495367c23 */ /* 0x000fe20008010084 */
[----:B-----5:R-:W-:Y:S01]  /*1b10*/  PRMT R53, R63, 0x7632, R53 ;  /* 0x000076323f357816 */ /* 0x020fe20000000035 */
[----:B------:R-:W-:Y:S01]  /*1b20*/  FADD.FTZ R139, R140, -R139 ;  /* 0x8000008b8c8b7221 */ /* 0x000fe20000010000 */
[----:B------:R-:W-:Y:S01]  /*1b30*/  FADD.FTZ R137, R136, -R137 ;  /* 0x8000008988897221 */ /* 0x000fe20000010000 */
[----:B------:R-:W-:Y:S01]  /*1b40*/  FADD.FTZ R58, R145, -R54 ;  /* 0x80000036913a7221 */ /* 0x000fe20000010000 */
[--C-:B------:R-:W-:Y:S01]  /*1b50*/  FFMA.FTZ R143, R143, UR4, R132.reuse ;  /* 0x000000048f8f7c23 */ /* 0x100fe20008010084 */
[----:B------:R-:W-:Y:S01]  /*1b60*/  FMUL.FTZ R54, R139, UR21 ;  /* 0x000000158b367c20 */ /* 0x000fe20008410000 */
[----:B------:R-:W-:Y:S01]  /*1b70*/  FMUL.FTZ R55, R137, UR21 ;  /* 0x0000001589377c20 */ /* 0x000fe20008410000 */
[--C-:B------:R-:W-:Y:S01]  /*1b80*/  FFMA.FTZ R141, R141, UR4, R132.reuse ;  /* 0x000000048d8d7c23 */ /* 0x100fe20008010084 */
[----:B------:R-:W-:Y:S01]  /*1b90*/  SHF.L.U32 R52, R63, 0x10, RZ ;  /* 0x000000103f347819 */ /* 0x000fe200000006ff */
[--C-:B------:R-:W-:Y:S01]  /*1ba0*/  FFMA.FTZ R69, R69, UR4, R132.reuse ;  /* 0x0000000445457c23 */ /* 0x100fe20008010084 */
[----:B------:R-:W-:Y:S01]  /*1bb0*/  SHF.L.U32 R66, R31, 0x10, RZ ;  /* 0x000000101f427819 */ /* 0x000fe200000006ff */
[----:B------:R-:W-:Y:S01]  /*1bc0*/  FMUL.FTZ R67, R54, UR12 ;  /* 0x0000000c36437c20 */ /* 0x000fe20008410000 */
[----:B------:R-:W-:Y:S01]  /*1bd0*/  SHF.L.U32 R134, R117, 0x10, RZ ;  /* 0x0000001075867819 */ /* 0x000fe200000006ff */
[----:B------:R-:W-:Y:S01]  /*1be0*/  FADD.FTZ R143, R142, -R143 ;  /* 0x8000008f8e8f7221 */ /* 0x000fe20000010000 */
[----:B------:R-:W-:Y:S01]  /*1bf0*/  SHF.L.U32 R136, R53, 0x10, RZ ;  /* 0x0000001035887819 */ /* 0x000fe200000006ff */
[----:B------:R-:W-:Y:S01]  /*1c00*/  FMUL.FTZ R53, R55, UR12 ;  /* 0x0000000c37357c20 */ /* 0x000fe20008410000 */
[----:B------:R-:W-:Y:S01]  /*1c10*/  FADD.FTZ R141, R138, -R141 ;  /* 0x8000008d8a8d7221 */ /* 0x000fe20000010000 */
[----:B------:R-:W-:Y:S01]  /*1c20*/  FADD.FTZ R148, R148, -R69 ;  /* 0x8000004594947221 */ /* 0x000fe20000010000 */
[C---:B------:R-:W-:Y:S01]  /*1c30*/  FMUL.FTZ R69, R67.reuse, R52 ;  /* 0x0000003443457220 */ /* 0x040fe20000410000 */
[----:B------:R-:W-:Y:S01]  /*1c40*/  FMUL.FTZ R66, R67, R66 ;  /* 0x0000004243427220 */ /* 0x000fe20000410000 */
[----:B------:R-:W-:Y:S01]  /*1c50*/  PRMT R63, R62, 0x7632, R63 ;  /* 0x000076323e3f7816 */ /* 0x000fe2000000003f */
[C---:B------:R-:W-:Y:S01]  /*1c60*/  FMUL.FTZ R136, R53.reuse, R136 ;  /* 0x0000008835887220 */ /* 0x040fe20000410000 */
[----:B------:R-:W-:Y:S01]  /*1c70*/  FMUL.FTZ R67, R53, R134 ;  /* 0x0000008635437220 */ /* 0x000fe20000410000 */
[----:B------:R-:W-:Y:S01]  /*1c80*/  FMUL.FTZ R52, R143, UR21 ;  /* 0x000000158f347c20 */ /* 0x000fe20008410000 */
[----:B------:R-:W-:Y:S01]  /*1c90*/  FMUL.FTZ R53, R141, UR21 ;  /* 0x000000158d357c20 */ /* 0x000fe20008410000 */
[----:B------:R-:W-:Y:S01]  /*1ca0*/  FMUL.FTZ R58, R58, UR21 ;  /* 0x000000153a3a7c20 */ /* 0x000fe20008410000 */
[--C-:B------:R-:W-:Y:S01]  /*1cb0*/  FFMA.FTZ R147, R147, UR4, R132.reuse ;  /* 0x0000000493937c23 */ /* 0x100fe20008010084 */
[----:B------:R-:W-:Y:S01]  /*1cc0*/  SHF.L.U32 R138, R30, 0x10, RZ ;  /* 0x000000101e8a7819 */ /* 0x000fe200000006ff */
[----:B------:R-:W-:Y:S01]  /*1cd0*/  FMUL.FTZ R139, R52, UR12 ;  /* 0x0000000c348b7c20 */ /* 0x000fe20008410000 */
[----:B------:R-:W-:Y:S01]  /*1ce0*/  SHF.L.U32 R140, R63, 0x10, RZ ;  /* 0x000000103f8c7819 */ /* 0x000fe200000006ff */
[----:B------:R-:W-:Y:S01]  /*1cf0*/  FFMA.FTZ R57, R151, UR4, R132 ;  /* 0x0000000497397c23 */ /* 0x000fe20008010084 */
[----:B------:R-:W-:Y:S01]  /*1d00*/  SHF.L.U32 R59, R61, 0x10, RZ ;  /* 0x000000103d3b7819 */ /* 0x000fe200000006ff */
[----:B------:R-:W-:Y:S01]  /*1d10*/  FMUL.FTZ R63, R53, UR12 ;  /* 0x0000000c353f7c20 */ /* 0x000fe20008410000 */
[----:B------:R-:W-:Y:S01]  /*1d20*/  SHF.L.U32 R142, R116, 0x10, RZ ;  /* 0x00000010748e7819 */ /* 0x000fe200000006ff */
[----:B------:R-:W-:Y:S01]  /*1d30*/  FMUL.FTZ R134, R58, UR12 ;  /* 0x0000000c3a867c20 */ /* 0x000fe20008410000 */
[----:B------:R-:W-:Y:S01]  /*1d40*/  PRMT R56, R61, 0x7632, R56 ;  /* 0x000076323d387816 */ /* 0x000fe20000000038 */
[----:B------:R-:W-:Y:S01]  /*1d50*/  FADD.FTZ R144, R144, -R147 ;  /* 0x8000009390907221 */ /* 0x000fe20000010000 */
[----:B------:R-:W-:Y:S01]  /*1d60*/  FMUL.FTZ R145, R139, R138 ;  /* 0x0000008a8b917220 */ /* 0x000fe20000410000 */
[----:B------:R-:W-:Y:S01]  /*1d70*/  FADD.FTZ R57, R146, -R57 ;  /* 0x8000003992397221 */ /* 0x000fe20000010000 */
[----:B------:R-:W-:Y:S01]  /*1d80*/  SHF.L.U32 R135, R29, 0x10, RZ ;  /* 0x000000101d877819 */ /* 0x000fe200000006ff */
[C---:B------:R-:W-:Y:S01]  /*1d90*/  FMUL.FTZ R138, R63.reuse, R140 ;  /* 0x0000008c3f8a7220 */ /* 0x040fe20000410000 */
[----:B------:R-:W-:Y:S01]  /*1da0*/  SHF.L.U32 R62, R62, 0x10, RZ ;  /* 0x000000103e3e7819 */ /* 0x000fe200000006ff */
[----:B------:R-:W-:Y:S01]  /*1db0*/  FMUL.FTZ R152, R63, R142 ;  /* 0x0000008e3f987220 */ /* 0x000fe20000410000 */
[----:B------:R-:W-:Y:S01]  /*1dc0*/  FMUL.FTZ R140, R134, R59 ;  /* 0x0000003b868c7220 */ /* 0x000fe20000410000 */
[----:B------:R-:W-:Y:S01]  /*1dd0*/  PRMT R61, R60, 0x7632, R61 ;  /* 0x000076323c3d7816 */ /* 0x000fe2000000003d */
[----:B------:R-:W-:Y:S01]  /*1de0*/  FMUL.FTZ R59, R144, UR21 ;  /* 0x00000015903b7c20 */ /* 0x000fe20008410000 */
[----:B------:R-:W-:Y:S01]  /*1df0*/  SHF.L.U32 R142, R56, 0x10, RZ ;  /* 0x00000010388e7819 */ /* 0x000fe200000006ff */
[----:B------:R-:W-:Y:S01]  /*1e00*/  FMUL.FTZ R56, R148, UR21 ;  /* 0x0000001594387c20 */ /* 0x000fe20008410000 */
[----:B------:R-:W-:Y:S01]  /*1e10*/  FMUL.FTZ R57, R57, UR21 ;  /* 0x0000001539397c20 */ /* 0x000fe20008410000 */
[----:B------:R-:W-:Y:S01]  /*1e20*/  FMUL.FTZ R143, R134, R135 ;  /* 0x00000087868f7220 */ /* 0x000fe20000410000 */
[----:B------:R-:W-:Y:S01]  /*1e30*/  SHF.L.U32 R60, R60, 0x10, RZ ;  /* 0x000000103c3c7819 */ /* 0x000fe200000006ff */
[----:B------:R-:W-:Y:S01]  /*1e40*/  FMUL.FTZ R137, R139, R62 ;  /* 0x0000003e8b897220 */ /* 0x000fe20000410000 */
        /* <DEDUP_REMOVED lines=9> */
[----:B------:R-:W-:Y:S01]  /*1ee0*/  FMUL.FTZ R150, R63, R150 ;  /* 0x000000963f967220 */ /* 0x000fe20000410000 */
[----:B------:R-:W-:Y:S01]  /*1ef0*/  FMUL.FTZ R60, R61, R62 ;  /* 0x0000003e3d3c7220 */ /* 0x000fe20000410000 */
[----:B------:R-:W-:Y:S01]  /*1f00*/  F2FP.BF16.F32.PACK_AB R63, R67, R66 ;  /* 0x00000042433f723e */ /* 0x000fe200000010ff */
[C---:B------:R-:W-:Y:S01]  /*1f10*/  FMUL.FTZ R135, R141.reuse, R146 ;  /* 0x000000928d877220 */ /* 0x040fe20000410000 */
[----:B------:R-:W-:Y:S01]  /*1f20*/  FMUL.FTZ R141, R141, R134 ;  /* 0x000000868d8d7220 */ /* 0x000fe20000410000 */
[----:B------:R-:W-:-:S02]  /*1f30*/  F2FP.BF16.F32.PACK_AB R62, R152, R145 ;  /* 0x00000091983e723e */ /* 0x000fc400000010ff */
[----:B------:R-:W-:Y:S02]  /*1f40*/  F2FP.BF16.F32.PACK_AB R61, R150, R143 ;  /* 0x0000008f963d723e */ /* 0x000fe400000010ff */
[----:B------:R-:W-:-:S07]  /*1f50*/  F2FP.BF16.F32.PACK_AB R60, R135, R60 ;  /* 0x0000003c873c723e */ /* 0x000fce00000010ff */
.L_x_2261:
[----:B------:R-:W0:Y:S01]  /*1f60*/  @P0 LDC.64 R66, c[0x0][0x478] ;  /* 0x00011e00ff420b82 */ /* 0x000e220000000a00 */
[----:B------:R-:W-:-:S07]  /*1f70*/  IMAD.WIDE.U32 R64, R123, 0x10, R64 ;  /* 0x000000107b407825 */ /* 0x000fce00078e0040 */
[----:B------:R-:W1:Y:S01]  /*1f80*/  LDC.64 R134, c[0x0][0x468] ;  /* 0x00011a00ff867b82 */ /* 0x000e620000000a00 */
[----:B0-----:R-:W-:-:S05]  /*1f90*/  @P0 IMAD.WIDE.U32 R144, R131, 0x20, R66 ;  /* 0x0000002083900825 */ /* 0x001fca00078e0042 */
[----:B------:R0:W-:Y:S01]  /*1fa0*/  @P0 STG.E.128 desc[UR14][R144.64], R56 ;  /* 0x0000003890000986 */ /* 0x0001e2000c101d0e */
[----:B-1----:R-:W-:-:S03]  /*1fb0*/  IMAD.WIDE.U32 R146, R131, 0x10, R134 ;  /* 0x0000001083927825 */ /* 0x002fc600078e0086 */
[----:B------:R0:W-:Y:S04]  /*1fc0*/  @P0 STG.E.128 desc[UR14][R144.64+0x10], R52 ;  /* 0x0000103490000986 */ /* 0x0001e8000c101d0e */
[----:B------:R0:W-:Y:S04]  /*1fd0*/  STG.E.128 desc[UR14][R146.64], R60 ;  /* 0x0000003c92007986 */ /* 0x0001e8000c101d0e */
[----:B------:R-:W5:Y:S01]  /*1fe0*/  LDG.E.128 R64, desc[UR14][R64.64] ;  /* 0x0000000e40407981 */ /* 0x000f62000c1e1d00 */
[----:B------:R-:W-:Y:S05]  /*1ff0*/  @!P0 BRA `(.L_x_2262) ;  /* 0x0000000400248947 */ /* 0x000fea0003800000 */
[--C-:B------:R-:W-:Y:S01]  /*2000*/  FFMA.FTZ R80, R80, UR4, R132.reuse ;  /* 0x0000000450507c23 */ /* 0x100fe20008010084 */
[--C-:B------:R-:W-:Y:S01]  /*2010*/  FFMA.FTZ R133, R133, UR4, R132.reuse ;  /* 0x0000000485857c23 */ /* 0x100fe20008010084 */
[--C-:B0-----:R-:W-:Y:S01]  /*2020*/  FFMA.FTZ R53, R70, UR4, R132.reuse ;  /* 0x0000000446357c23 */ /* 0x101fe20008010084 */
[----:B------:R-:W-:Y:S01]  /*2030*/  FFMA.FTZ R52, R73, UR4, R132 ;  /* 0x0000000449347c23 */ /* 0x000fe20008010084 */
[----:B------:R-:W-:Y:S01]  /*2040*/  FADD.FTZ R80, R83, -R80 ;  /* 0x8000005053507221 */ /* 0x000fe20000010000 */
[----:B------:R-:W-:Y:S01]  /*2050*/  FADD.FTZ R133, R82, -R133 ;  /* 0x8000008552857221 */ /* 0x000fe20000010000 */
[--C-:B------:R-:W-:Y:S01]  /*2060*/  FFMA.FTZ R76, R76, UR4, R132.reuse ;  /* 0x000000044c4c7c23 */ /* 0x100fe20008010084 */
[----:B------:R-:W-:Y:S01]  /*2070*/  FFMA.FTZ R81, R81, UR4, R132 ;  /* 0x0000000451517c23 */ /* 0x000fe20008010084 */
[----:B------:R-:W-:Y:S01]  /*2080*/  FMUL.FTZ R54, R80, UR21 ;  /* 0x0000001550367c20 */ /* 0x000fe20008410000 */
[C---:B-----5:R-:W-:Y:S01]  /*2090*/  PRMT R59, R67.reuse, 0x7632, R59 ;  /* 0x00007632433b7816 */ /* 0x060fe2000000003b */
[----:B------:R-:W-:Y:S01]  /*20a0*/  FADD.FTZ R58, R68, -R53 ;  /* 0x80000035443a7221 */ /* 0x000fe20000010000 */
[----:B------:R-:W-:Y:S01]  /*20b0*/  SHF.L.U32 R67, R67, 0x10, RZ ;  /* 0x0000001043437819 */ /* 0x000fe200000006ff */
[----:B------:R-:W-:Y:S01]  /*20c0*/  FADD.FTZ R57, R71, -R52 ;  /* 0x8000003447397221 */ /* 0x000fe20000010000 */
[----:B------:R-:W-:Y:S01]  /*20d0*/  SHF.L.U32 R53, R35, 0x10, RZ ;  /* 0x0000001023357819 */ /* 0x000fe200000006ff */
[----:B------:R-:W-:Y:S01]  /*20e0*/  FMUL.FTZ R55, R133, UR21 ;  /* 0x0000001585377c20 */ /* 0x000fe20008410000 */
[----:B------:R-:W-:Y:S01]  /*20f0*/  FMUL.FTZ R52, R54, UR12 ;  /* 0x0000000c36347c20 */ /* 0x000fe20008410000 */
[----:B------:R-:W-:Y:S01]  /*2100*/  FADD.FTZ R76, R79, -R76 ;  /* 0x8000004c4f4c7221 */ /* 0x000fe20000010000 */
[----:B------:R-:W-:Y:S01]  /*2110*/  FADD.FTZ R81, R78, -R81 ;  /* 0x800000514e517221 */ /* 0x000fe20000010000 */
[C---:B------:R-:W-:Y:S01]  /*2120*/  PRMT R62, R66.reuse, 0x7632, R62 ;  /* 0x00007632423e7816 */ /* 0x040fe2000000003e */
[--C-:B------:R-:W-:Y:S01]  /*2130*/  FFMA.FTZ R77, R77, UR4, R132.reuse ;  /* 0x000000044d4d7c23 */ /* 0x100fe20008010084 */
[----:B------:R-:W-:Y:S01]  /*2140*/  SHF.L.U32 R70, R66, 0x10, RZ ;  /* 0x0000001042467819 */ /* 0x000fe200000006ff */
[----:B------:R-:W-:Y:S01]  /*2150*/  FFMA.FTZ R72, R72, UR4, R132 ;  /* 0x0000000448487c23 */ /* 0x000fe20008010084 */
[----:B------:R-:W-:Y:S01]  /*2160*/  SHF.L.U32 R68, R113, 0x10, RZ ;  /* 0x0000001071447819 */ /* 0x000fe200000006ff */
[C---:B------:R-:W-:Y:S01]  /*2170*/  FMUL.FTZ R67, R52.reuse, R67 ;  /* 0x0000004334437220 */ /* 0x040fe20000410000 */
[----:B------:R-:W-:Y:S01]  /*2180*/  SHF.L.U32 R66, R59, 0x10, RZ ;  /* 0x000000103b427819 */ /* 0x000fe200000006ff */
[----:B------:R-:W-:Y:S01]  /*2190*/  FMUL.FTZ R59, R55, UR12 ;  /* 0x0000000c373b7c20 */ /* 0x000fe20008410000 */
[----:B------:R-:W-:Y:S01]  /*21a0*/  FMUL.FTZ R80, R52, R53 ;  /* 0x0000003534507220 */ /* 0x000fe20000410000 */
[----:B------:R-:W-:Y:S01]  /*21b0*/  FMUL.FTZ R52, R76, UR21 ;  /* 0x000000154c347c20 */ /* 0x000fe20008410000 */
[----:B------:R-:W-:Y:S01]  /*21c0*/  FMUL.FTZ R53, R81, UR21 ;  /* 0x0000001551357c20 */ /* 0x000fe20008410000 */
[----:B------:R-:W-:Y:S01]  /*21d0*/  FMUL.FTZ R58, R58, UR21 ;  /* 0x000000153a3a7c20 */ /* 0x000fe20008410000 */
[----:B------:R-:W-:Y:S01]  /*21e0*/  FADD.FTZ R77, R74, -R77 ;  /* 0x8000004d4a4d7221 */ /* 0x000fe20000010000 */
[----:B------:R-:W-:Y:S01]  /*21f0*/  FADD.FTZ R75, R75, -R72 ;  /* 0x800000484b4b7221 */ /* 0x000fe20000010000 */
[C---:B------:R-:W-:Y:S01]  /*2200*/  FMUL.FTZ R66, R59.reuse, R66 ;  /* 0x000000423b427220 */ /* 0x040fe20000410000 */
[----:B------:R-:W-:Y:S01]  /*2210*/  FMUL.FTZ R83, R59, R68 ;  /* 0x000000443b537220 */ /* 0x000fe20000410000 */
[----:B------:R-:W-:Y:S01]  /*2220*/  SHF.L.U32 R74, R112, 0x10, RZ ;  /* 0x00000010704a7819 */ /* 0x000fe200000006ff */
[----:B------:R-:W-:Y:S01]  /*2230*/  FMUL.FTZ R61, R52, UR12 ;  /* 0x0000000c343d7c20 */ /* 0x000fe20008410000 */
[----:B------:R-:W-:Y:S01]  /*2240*/  SHF.L.U32 R59, R33, 0x10, RZ ;  /* 0x00000010213b7819 */ /* 0x000fe200000006ff */
[----:B------:R-:W-:Y:S01]  /*2250*/  FMUL.FTZ R63, R53, UR12 ;  /* 0x0000000c353f7c20 */ /* 0x000fe20008410000 */
[----:B------:R-:W-:Y:S01]  /*2260*/  SHF.L.U32 R72, R62, 0x10, RZ ;  /* 0x000000103e487819 */ /* 0x000fe200000006ff */
[----:B------:R-:W-:Y:S01]  /*2270*/  FMUL.FTZ R62, R58, UR12 ;  /* 0x0000000c3a3e7c20 */ /* 0x000fe20008410000 */
[----:B------:R-:W-:Y:S01]  /*2280*/  PRMT R56, R65, 0x7632, R56 ;  /* 0x0000763241387816 */ /* 0x000fe20000000038 */
[----:B------:R-:W-:Y:S01]  /*2290*/  FMUL.FTZ R71, R61, R70 ;  /* 0x000000463d477220 */ /* 0x000fe20000410000 */
[----:B------:R-:W-:Y:S01]  /*22a0*/  SHF.L.U32 R65, R65, 0x10, RZ ;  /* 0x0000001041417819 */ /* 0x000fe200000006ff */
[----:B------:R-:W-:Y:S01]  /*22b0*/  FMUL.FTZ R79, R63, R74 ;  /* 0x0000004a3f4f7220 */ /* 0x000fe20000410000 */
[----:B------:R-:W-:Y:S01]  /*22c0*/  SHF.L.U32 R68, R34, 0x10, RZ ;  /* 0x0000001022447819 */ /* 0x000fe200000006ff */
[----:B------:R-:W-:Y:S01]  /*22d0*/  FMUL.FTZ R74, R62, R59 ;  /* 0x0000003b3e4a7220 */ /* 0x000fe20000410000 */
[----:B------:R-:W-:Y:S01]  /*22e0*/  SHF.L.U32 R70, R56, 0x10, RZ ;  /* 0x0000001038467819 */ /* 0x000fe200000006ff */
[----:B------:R-:W-:Y:S01]  /*22f0*/  FMUL.FTZ R59, R77, UR21 ;  /* 0x000000154d3b7c20 */ /* 0x000fe20008410000 */
[----:B------:R-:W-:Y:S01]  /*2300*/  FMUL.FTZ R56, R75, UR21 ;  /* 0x000000154b387c20 */ /* 0x000fe20008410000 */
[----:B------:R-:W-:Y:S01]  /*2310*/  FMUL.FTZ R57, R57, UR21 ;  /* 0x0000001539397c20 */ /* 0x000fe20008410000 */
[----:B------:R-:W-:Y:S01]  /*2320*/  FMUL.FTZ R78, R61, R68 ;  /* 0x000000443d4e7220 */ /* 0x000fe20000410000 */
[----:B------:R-:W-:Y:S01]  /*2330*/  FMUL.FTZ R73, R62, R65 ;  /* 0x000000413e497220 */ /* 0x000fe20000410000 */
[----:B------:R-:W-:Y:S01]  /*2340*/  PRMT R60, R64, 0x7632, R60 ;  /* 0x00007632403c7816 */ /* 0x000fe2000000003c */
        /* <DEDUP_REMOVED lines=20> */
.L_x_2262:
[--C-:B------:R-:W-:Y:S01]  /*2490*/  FFMA.FTZ R133, R133, UR4, R132.reuse ;  /* 0x0000000485857c23 */ /* 0x100fe20008010084 */
[--C-:B0-----:R-:W-:Y:S01]  /*24a0*/  FFMA.FTZ R62, R73, UR4, R132.reuse ;  /* 0x00000004493e7c23 */ /* 0x101fe20008010084 */
[--C-:B------:R-:W-:Y:S01]  /*24b0*/  FFMA.FTZ R76, R76, UR4, R132.reuse ;  /* 0x000000044c4c7c23 */ /* 0x100fe20008010084 */
[--C-:B------:R-:W-:Y:S01]  /*24c0*/  FFMA.FTZ R80, R80, UR4, R132.reuse ;  /* 0x0000000450507c23 */ /* 0x100fe20008010084 */
[----:B------:R-:W-:Y:S01]  /*24d0*/  FADD.FTZ R133, R82, -R133 ;  /* 0x8000008552857221 */ /* 0x000fe20000010000 */
[--C-:B------:R-:W-:Y:S01]  /*24e0*/  FFMA.FTZ R73, R70, UR4, R132.reuse ;  /* 0x0000000446497c23 */ /* 0x100fe20008010084 */
[----:B-----5:R-:W-:Y:S01]  /*24f0*/  PRMT R131, R67, 0x7632, R131 ;  /* 0x0000763243837816 */ /* 0x020fe20000000083 */
[----:B------:R-:W-:Y:S01]  /*2500*/  FFMA.FTZ R81, R81, UR4, R132 ;  /* 0x0000000451517c23 */ /* 0x000fe20008010084 */
[----:B------:R-:W-:Y:S01]  /*2510*/  FMUL.FTZ R133, R133, UR21 ;  /* 0x0000001585857c20 */ /* 0x000fe20008410000 */
[C---:B------:R-:W-:Y:S01]  /*2520*/  PRMT R70, R66.reuse, 0x7632, R70 ;  /* 0x0000763242467816 */ /* 0x040fe20000000046 */
[----:B------:R-:W-:Y:S01]  /*2530*/  FADD.FTZ R80, R83, -R80 ;  /* 0x8000005053507221 */ /* 0x000fe20000010000 */
[----:B------:R-:W-:Y:S01]  /*2540*/  SHF.L.U32 R63, R66, 0x10, RZ ;  /* 0x00000010423f7819 */ /* 0x000fe200000006ff */
[----:B------:R-:W-:Y:S01]  /*2550*/  FADD.FTZ R79, R79, -R76 ;  /* 0x8000004c4f4f7221 */ /* 0x000fe20000010000 */
[----:B------:R-:W-:Y:S01]  /*2560*/  FADD.FTZ R73, R68, -R73 ;  /* 0x8000004944497221 */ /* 0x000fe20000010000 */
[----:B------:R-:W-:Y:S01]  /*2570*/  SHF.L.U32 R66, R131, 0x10, RZ ;  /* 0x0000001083427819 */ /* 0x000fe200000006ff */
[----:B------:R-:W-:Y:S01]  /*2580*/  FMUL.FTZ R133, R133, UR12 ;  /* 0x0000000c85857c20 */ /* 0x000fe20008410000 */
[----:B------:R-:W-:Y:S01]  /*2590*/  SHF.L.U32 R68, R113, 0x10, RZ ;  /* 0x0000001071447819 */ /* 0x000fe200000006ff */
[----:B------:R-:W-:Y:S01]  /*25a0*/  FADD.FTZ R78, R78, -R81 ;  /* 0x800000514e4e7221 */ /* 0x000fe20000010000 */
[--C-:B------:R-:W-:Y:S01]  /*25b0*/  FFMA.FTZ R77, R77, UR4, R132.reuse ;  /* 0x000000044d4d7c23 */ /* 0x100fe20008010084 */
[----:B------:R-:W-:Y:S01]  /*25c0*/  FMUL.FTZ R80, R80, UR21 ;  /* 0x0000001550507c20 */ /* 0x000fe20008410000 */
[----:B------:R-:W-:Y:S01]  /*25d0*/  FMUL.FTZ R79, R79, UR21 ;  /* 0x000000154f4f7c20 */ /* 0x000fe20008410000 */
[----:B------:R-:W-:Y:S01]  /*25e0*/  FFMA.FTZ R72, R72, UR4, R132 ;  /* 0x0000000448487c23 */ /* 0x000fe20008010084 */
[----:B------:R-:W-:Y:S01]  /*25f0*/  FADD.FTZ R62, R71, -R62 ;  /* 0x8000003e473e7221 */ /* 0x000fe20000010000 */
[----:B------:R-:W-:Y:S01]  /*2600*/  FMUL.FTZ R66, R133, R66 ;  /* 0x0000004285427220 */ /* 0x000fe20000410000 */
[----:B------:R-:W-:Y:S01]  /*2610*/  FMUL.FTZ R78, R78, UR21 ;  /* 0x000000154e4e7c20 */ /* 0x000fe20008410000 */
[----:B------:R-:W-:Y:S01]  /*2620*/  SHF.L.U32 R71, R35, 0x10, RZ ;  /* 0x0000001023477819 */ /* 0x000fe200000006ff */
[----:B------:R-:W-:Y:S01]  /*2630*/  FMUL.FTZ R133, R133, R68 ;  /* 0x0000004485857220 */ /* 0x000fe20000410000 */
[----:B------:R-:W-:Y:S01]  /*2640*/  FMUL.FTZ R73, R73, UR21 ;  /* 0x0000001549497c20 */ /* 0x000fe20008410000 */
[----:B------:R-:W-:Y:S01]  /*2650*/  FADD.FTZ R74, R74, -R77 ;  /* 0x8000004d4a4a7221 */ /* 0x000fe20000010000 */
[----:B------:R-:W-:Y:S01]  /*2660*/  FMUL.FTZ R80, R80, UR12 ;  /* 0x0000000c50507c20 */ /* 0x000fe20008410000 */
[----:B------:R-:W-:Y:S01]  /*2670*/  SHF.L.U32 R81, R34, 0x10, RZ ;  /* 0x0000001022517819 */ /* 0x000fe200000006ff */
[----:B------:R-:W-:Y:S01]  /*2680*/  FMUL.FTZ R68, R79, UR12 ;  /* 0x0000000c4f447c20 */ /* 0x000fe20008410000 */
[----:B------:R-:W-:Y:S01]  /*2690*/  PRMT R61, R65, 0x7632, R61 ;  /* 0x00007632413d7816 */ /* 0x000fe2000000003d */
[----:B------:R-:W-:Y:S01]  /*26a0*/  FADD.FTZ R75, R75, -R72 ;  /* 0x800000484b4b7221 */ /* 0x000fe20000010000 */
[----:B------:R-:W-:Y:S01]  /*26b0*/  SHF.L.U32 R79, R70, 0x10, RZ ;  /* 0x00000010464f7819 */ /* 0x000fe200000006ff */
[----:B------:R-:W-:Y:S01]  /*26c0*/  FMUL.FTZ R72, R78, UR12 ;  /* 0x0000000c4e487c20 */ /* 0x000fe20008410000 */
[----:B------:R-:W-:Y:S01]  /*26d0*/  SHF.L.U32 R65, R65, 0x10, RZ ;  /* 0x0000001041417819 */ /* 0x000fe200000006ff */
[----:B------:R-:W-:Y:S01]  /*26e0*/  FMUL.FTZ R70, R73, UR12 ;  /* 0x0000000c49467c20 */ /* 0x000fe20008410000 */
[----:B------:R-:W-:Y:S01]  /*26f0*/  SHF.L.U32 R83, R112, 0x10, RZ ;  /* 0x0000001070537819 */ /* 0x000fe200000006ff */
[----:B------:R-:W-:Y:S01]  /*2700*/  FMUL.FTZ R76, R80, R71 ;  /* 0x00000047504c7220 */ /* 0x000fe20000410000 */
[----:B------:R-:W-:Y:S01]  /*2710*/  FMUL.FTZ R74, R74, UR21 ;  /* 0x000000154a4a7c20 */ /* 0x000fe20008410000 */
[C---:B------:R-:W-:Y:S01]  /*2720*/  FMUL.FTZ R71, R68.reuse, R63 ;  /* 0x0000003f44477220 */ /* 0x040fe20000410000 */
[----:B------:R-:W-:Y:S01]  /*2730*/  FMUL.FTZ R78, R68, R81 ;  /* 0x00000051444e7220 */ /* 0x000fe20000410000 */
[----:B------:R-:W-:Y:S01]  /*2740*/  FMUL.FTZ R75, R75, UR21 ;  /* 0x000000154b4b7c20 */ /* 0x000fe20008410000 */
[----:B------:R-:W-:Y:S01]  /*2750*/  FMUL.FTZ R62, R62, UR21 ;  /* 0x000000153e3e7c20 */ /* 0x000fe20008410000 */
[----:B------:R-:W-:Y:S01]  /*2760*/  SHF.L.U32 R77, R33, 0x10, RZ ;  /* 0x00000010214d7819 */ /* 0x000fe200000006ff */
[C---:B------:R-:W-:Y:S01]  /*2770*/  FMUL.FTZ R68, R72.reuse, R79 ;  /* 0x0000004f48447220 */ /* 0x040fe20000410000 */
[----:B------:R-:W-:Y:S01]  /*2780*/  FMUL.FTZ R83, R72, R83 ;  /* 0x0000005348537220 */ /* 0x000fe20000410000 */
[----:B------:R-:W-:Y:S01]  /*2790*/  FMUL.FTZ R73, R70, R65 ;  /* 0x0000004146497220 */ /* 0x000fe20000410000 */
[----:B------:R-:W-:Y:S01]  /*27a0*/  SHF.L.U32 R79, R61, 0x10, RZ ;  /* 0x000000103d4f7819 */ /* 0x000fe200000006ff */
[----:B------:R-:W-:Y:S01]  /*27b0*/  FMUL.FTZ R74, R74, UR12 ;  /* 0x0000000c4a4a7c20 */ /* 0x000fe20008410000 */
[----:B------:R-:W-:Y:S01]  /*27c0*/  PRMT R60, R64, 0x7632, R60 ;  /* 0x00007632403c7816 */ /* 0x000fe2000000003c */
[----:B------:R-:W-:Y:S01]  /*27d0*/  FMUL.FTZ R61, R75, UR12 ;  /* 0x0000000c4b3d7c20 */ /* 0x000fe20008410000 */
[----:B------:R-:W-:Y:S01]  /*27e0*/  SHF.L.U32 R81, R111, 0x10, RZ ;  /* 0x000000106f517819 */ /* 0x000fe200000006ff */
[----:B------:R-:W-:Y:S01]  /*27f0*/  FMUL.FTZ R62, R62, UR12 ;  /* 0x0000000c3e3e7c20 */ /* 0x000fe20008410000 */
        /* <DEDUP_REMOVED lines=17> */
.L_x_2263:
[----:B------:R-:W0:Y:S01]  /*2910*/  @P0 LDC.64 R64, c[0x0][0x478] ;  /* 0x00011e00ff400b82 */ /* 0x000e220000000a00 */
[----:B------:R-:W-:-:S04]  /*2920*/  IMAD.WIDE.U32 R134, R123, 0x10, R134 ;  /* 0x000000107b867825 */ /* 0x000fc800078e0086 */
[----:B0-----:R-:W-:-:S05]  /*2930*/  @P0 IMAD.WIDE.U32 R64, R123, 0x20, R64 ;  /* 0x000000207b400825 */ /* 0x001fca00078e0040 */
[----:B------:R0:W-:Y:S04]  /*2940*/  @P0 STG.E.128 desc[UR14][R64.64], R56 ;  /* 0x0000003840000986 */ /* 0x0001e8000c101d0e */
[----:B------:R0:W-:Y:S04]  /*2950*/  @P0 STG.E.128 desc[UR14][R64.64+0x10], R52 ;  /* 0x0000103440000986 */ /* 0x0001e8000c101d0e */
[----:B------:R0:W-:Y:S01]  /*2960*/  STG.E.128 desc[UR14][R134.64], R60 ;  /* 0x0000003c86007986 */ /* 0x0001e2000c101d0e */
[----:B------:R-:W-:Y:S05]  /*2970*/  BRA `(.L_x_2264) ;  /* 0x0000001000e87947 */ /* 0x000fea0003800000 */
.L_x_2259:
        /* <DEDUP_REMOVED lines=12> */
[----:B------:R-:W-:Y:S01]  /*2a40*/  FADD.FTZ R136, R136, -R149 ;  /* 0x8000009588887221 */ /* 0x000fe20000010000 */
[----:B------:R-:W-:Y:S01]  /*2a50*/  FFMA.FTZ R135, R69, UR4, R132 ;  /* 0x0000000445877c23 */ /* 0x000fe20008010084 */
[----:B-----5:R-:W-:Y:S01]  /*2a60*/  FFMA.FTZ R134, R139, UR21, R42 ;  /* 0x000000158b867c23 */ /* 0x020fe2000801002a */
[----:B------:R-:W-:Y:S01]  /*2a70*/  FFMA.FTZ R141, R141, UR4, R132 ;  /* 0x000000048d8d7c23 */ /* 0x000fe20008010084 */
[C---:B------:R-:W-:Y:S01]  /*2a80*/  SHF.L.U32 R69, R63.reuse, 0x10, RZ ;  /* 0x000000103f457819 */ /* 0x040fe200000006ff */
[----:B------:R-:W-:Y:S01]  /*2a90*/  FADD.FTZ R137, R142, -R143 ;  /* 0x8000008f8e897221 */ /* 0x000fe20000010000 */
[----:B------:R-:W-:Y:S01]  /*2aa0*/  PRMT R67, R63, 0x7632, R67 ;  /* 0x000076323f437816 */ /* 0x000fe20000000043 */
[----:B------:R-:W-:Y:S01]  /*2ab0*/  FMUL.FTZ R134, R134, UR12 ;  /* 0x0000000c86867c20 */ /* 0x000fe20008410000 */
[----:B------:R-:W-:Y:S01]  /*2ac0*/  SHF.L.U32 R139, R31, 0x10, RZ ;  /* 0x000000101f8b7819 */ /* 0x000fe200000006ff */
[----:B------:R-:W-:Y:S01]  /*2ad0*/  FFMA.FTZ R136, R136, UR21, R43 ;  /* 0x0000001588887c23 */ /* 0x000fe2000801002b */
[----:B------:R-:W-:Y:S01]  /*2ae0*/  FADD.FTZ R138, R138, -R141 ;  /* 0x8000008d8a8a7221 */ /* 0x000fe20000010000 */
[----:B------:R-:W-:Y:S01]  /*2af0*/  FADD.FTZ R63, R148, -R135 ;  /* 0x80000087943f7221 */ /* 0x000fe20000010000 */
[----:B------:R-:W-:Y:S01]  /*2b00*/  SHF.L.U32 R140, R67, 0x10, RZ ;  /* 0x00000010438c7819 */ /* 0x000fe200000006ff */
[----:B------:R-:W-:Y:S01]  /*2b10*/  FMUL.FTZ R69, R134, R69 ;  /* 0x0000004586457220 */ /* 0x000fe20000410000 */
[----:B------:R-:W-:Y:S01]  /*2b20*/  FFMA.FTZ R137, R137, UR21, R40 ;  /* 0x0000001589897c23 */ /* 0x000fe20008010028 */
[----:B------:R-:W-:Y:S01]  /*2b30*/  PRMT R148, R62, 0x7632, R148 ;  /* 0x000076323e947816 */ /* 0x000fe20000000094 */
[--C-:B------:R-:W-:Y:S01]  /*2b40*/  FFMA.FTZ R147, R147, UR4, R132.reuse ;  /* 0x0000000493937c23 */ /* 0x100fe20008010084 */
[----:B------:R-:W-:Y:S01]  /*2b50*/  FMUL.FTZ R67, R136, UR12 ;  /* 0x0000000c88437c20 */ /* 0x000fe20008410000 */
[----:B------:R-:W-:Y:S01]  /*2b60*/  FMUL.FTZ R134, R139, R134 ;  /* 0x000000868b867220 */ /* 0x000fe20000410000 */
[----:B------:R-:W-:Y:S01]  /*2b70*/  FFMA.FTZ R151, R151, UR4, R132 ;  /* 0x0000000497977c23 */ /* 0x000fe20008010084 */
[----:B------:R-:W-:Y:S01]  /*2b80*/  FFMA.FTZ R139, R138, UR21, R41 ;  /* 0x000000158a8b7c23 */ /* 0x000fe20008010029 */
[----:B------:R-:W-:Y:S01]  /*2b90*/  SHF.L.U32 R135, R62, 0x10, RZ ;  /* 0x000000103e877819 */ /* 0x000fe200000006ff */
[----:B------:R-:W-:Y:S01]  /*2ba0*/  FFMA.FTZ R145, R145, UR21, R38 ;  /* 0x0000001591917c23 */ /* 0x000fe20008010026 */
[----:B------:R-:W-:Y:S01]  /*2bb0*/  SHF.L.U32 R141, R30, 0x10, RZ ;  /* 0x000000101e8d7819 */ /* 0x000fe200000006ff */
[----:B------:R-:W-:Y:S01]  /*2bc0*/  FMUL.FTZ R138, R137, UR12 ;  /* 0x0000000c898a7c20 */ /* 0x000fe20008410000 */
[----:B------:R-:W-:Y:S01]  /*2bd0*/  FADD.FTZ R144, R144, -R147 ;  /* 0x8000009390907221 */ /* 0x000fe20000010000 */
[----:B------:R-:W-:Y:S01]  /*2be0*/  SHF.L.U32 R142, R117, 0x10, RZ ;  /* 0x00000010758e7819 */ /* 0x000fe200000006ff */
[----:B------:R-:W-:Y:S01]  /*2bf0*/  FMUL.FTZ R136, R67, R140 ;  /* 0x0000008c43887220 */ /* 0x000fe20000410000 */
[----:B------:R-:W-:Y:S01]  /*2c00*/  SHF.L.U32 R148, R148, 0x10, RZ ;  /* 0x0000001094947819 */ /* 0x000fe200000006ff */
[----:B------:R-:W-:Y:S01]  /*2c10*/  FADD.FTZ R146, R146, -R151 ;  /* 0x8000009792927221 */ /* 0x000fe20000010000 */
[----:B------:R-:W-:Y:S01]  /*2c20*/  SHF.L.U32 R140, R116, 0x10, RZ ;  /* 0x00000010748c7819 */ /* 0x000fe200000006ff */
[----:B------:R-:W-:Y:S01]  /*2c30*/  FMUL.FTZ R139, R139, UR12 ;  /* 0x0000000c8b8b7c20 */ /* 0x000fe20008410000 */
[----:B------:R-:W-:Y:S01]  /*2c40*/  SHF.L.U32 R66, R61, 0x10, RZ ;  /* 0x000000103d427819 */ /* 0x000fe200000006ff */
[----:B------:R-:W-:Y:S01]  /*2c50*/  FMUL.FTZ R145, R145, UR12 ;  /* 0x0000000c91917c20 */ /* 0x000fe20008410000 */
[----:B------:R-:W-:Y:S01]  /*2c60*/  PRMT R62, R61, 0x7632, R62 ;  /* 0x000076323d3e7816 */ /* 0x000fe2000000003e */
[----:B------:R-:W-:Y:S01]  /*2c70*/  FMUL.FTZ R137, R138, R135 ;  /* 0x000000878a897220 */ /* 0x000fe20000410000 */
[----:B------:R-:W-:Y:S01]  /*2c80*/  FMUL.FTZ R135, R141, R138 ;  /* 0x0000008a8d877220 */ /* 0x000fe20000410000 */
[----:B------:R-:W-:Y:S01]  /*2c90*/  FFMA.FTZ R144, R144, UR21, R39 ;  /* 0x0000001590907c23 */ /* 0x000fe20008010027 */
[----:B------:R-:W-:Y:S01]  /*2ca0*/  FFMA.FTZ R63, R63, UR21, R36 ;  /* 0x000000153f3f7c23 */ /* 0x000fe20008010024 */
[----:B------:R-:W-:Y:S01]  /*2cb0*/  FMUL.FTZ R67, R142, R67 ;  /* 0x000000438e437220 */ /* 0x000fe20000410000 */
[----:B------:R-:W-:Y:S01]  /*2cc0*/  FMUL.FTZ R138, R139, R148 ;  /* 0x000000948b8a7220 */ /* 0x000fe20000410000 */
[----:B------:R-:W-:Y:S01]  /*2cd0*/  FFMA.FTZ R146, R146, UR21, R37 ;  /* 0x0000001592927c23 */ /* 0x000fe20008010025 */
[----:B------:R-:W-:Y:S01]  /*2ce0*/  PRMT R61, R60, 0x7632, R61 ;  /* 0x000076323c3d7816 */ /* 0x000fe2000000003d */
        /* <DEDUP_REMOVED lines=24> */
.L_x_2265:
[--C-:B------:R-:W-:Y:S01]  /*2e70*/  FFMA.FTZ R139, R139, UR4, R132.reuse ;  /* 0x000000048b8b7c23 */ /* 0x100fe20008010084 */
[--C-:B------:R-:W-:Y:S01]  /*2e80*/  FFMA.FTZ R137, R137, UR4, R132.reuse ;  /* 0x0000000489897c23 */ /* 0x100fe20008010084 */
[----:B------:R-:W-:Y:S01]  /*2e90*/  FFMA.FTZ R54, R149, UR4, R132 ;  /* 0x0000000495367c23 */ /* 0x000fe20008010084 */
[----:B-----5:R-:W-:Y:S01]  /*2ea0*/  PRMT R53, R63, 0x7632, R53 ;  /* 0x000076323f357816 */ /* 0x020fe20000000035 */
[----:B------:R-:W-:Y:S01]  /*2eb0*/  FADD.FTZ R139, R140, -R139 ;  /* 0x8000008b8c8b7221 */ /* 0x000fe20000010000 */
[----:B------:R-:W-:Y:S01]  /*2ec0*/  FADD.FTZ R136, R136, -R137 ;  /* 0x8000008988887221 */ /* 0x000fe20000010000 */
[----:B------:R-:W-:Y:S01]  /*2ed0*/  FADD.FTZ R145, R145, -R54 ;  /* 0x8000003691917221 */ /* 0x000fe20000010000 */
[----:B------:R-:W-:Y:S01]  /*2ee0*/  FFMA.FTZ R143, R143, UR4, R132 ;  /* 0x000000048f8f7c23 */ /* 0x000fe20008010084 */
[----:B------:R-:W-:Y:S01]  /*2ef0*/  FFMA.FTZ R54, R139, UR21, R42 ;  /* 0x000000158b367c23 */ /* 0x000fe2000801002a */
[----:B------:R-:W-:Y:S01]  /*2f00*/  FFMA.FTZ R55, R136, UR21, R43 ;  /* 0x0000001588377c23 */ /* 0x000fe2000801002b */
        /* <DEDUP_REMOVED lines=8> */
[----:B------:R-:W-:Y:S01]  /*2f90*/  FFMA.FTZ R57, R69, UR4, R132 ;  /* 0x0000000445397c23 */ /* 0x000fe20008010084 */
[----:B------:R-:W-:Y:S01]  /*2fa0*/  FADD.FTZ R58, R138, -R141 ;  /* 0x8000008d8a3a7221 */ /* 0x000fe20000010000 */
[----:B------:R-:W-:Y:S01]  /*2fb0*/  FMUL.FTZ R69, R67, R52 ;  /* 0x0000003443457220 */ /* 0x000fe20000410000 */
[----:B------:R-:W-:Y:S01]  /*2fc0*/  FMUL.FTZ R67, R66, R67 ;  /* 0x0000004342437220 */ /* 0x000fe20000410000 */
[----:B------:R-:W-:Y:S01]  /*2fd0*/  PRMT R63, R62, 0x7632, R63 ;  /* 0x000076323e3f7816 */ /* 0x000fe2000000003f */
[----:B------:R-:W-:Y:S01]  /*2fe0*/  FMUL.FTZ R136, R53, R136 ;  /* 0x0000008835887220 */ /* 0x000fe20000410000 */
[----:B------:R-:W-:Y:S01]  /*2ff0*/  FMUL.FTZ R66, R134, R53 ;  /* 0x0000003586427220 */ /* 0x000fe20000410000 */
[----:B------:R-:W-:Y:S01]  /*3000*/  FFMA.FTZ R52, R143, UR21, R40 ;  /* 0x000000158f347c23 */ /* 0x000fe20008010028 */
[----:B------:R-:W-:Y:S01]  /*3010*/  FFMA.FTZ R53, R58, UR21, R41 ;  /* 0x000000153a357c23 */ /* 0x000fe20008010029 */
[----:B------:R-:W-:Y:S01]  /*3020*/  FFMA.FTZ R58, R145, UR21, R38 ;  /* 0x00000015913a7c23 */ /* 0x000fe20008010026 */
        /* <DEDUP_REMOVED lines=11> */
[----:B------:R-:W-:Y:S01]  /*30e0*/  FADD.FTZ R57, R148, -R57 ;  /* 0x8000003994397221 */ /* 0x000fe20000010000 */
[----:B------:R-:W-:Y:S01]  /*30f0*/  FMUL.FTZ R145, R138, R139 ;  /* 0x0000008b8a917220 */ /* 0x000fe20000410000 */
[----:B------:R-:W-:Y:S01]  /*3100*/  FADD.FTZ R146, R146, -R151 ;  /* 0x8000009792927221 */ /* 0x000fe20000010000 */
[----:B------:R-:W-:Y:S01]  /*3110*/  SHF.L.U32 R135, R29, 0x10, RZ ;  /* 0x000000101d877819 */ /* 0x000fe200000006ff */
[----:B------:R-:W-:Y:S01]  /*3120*/  FMUL.FTZ R138, R63, R140 ;  /* 0x0000008c3f8a7220 */ /* 0x000fe20000410000 */
[----:B------:R-:W-:Y:S01]  /*3130*/  SHF.L.U32 R62, R62, 0x10, RZ ;  /* 0x000000103e3e7819 */ /* 0x000fe200000006ff */
[----:B------:R-:W-:Y:S01]  /*3140*/  FMUL.FTZ R152, R142, R63 ;  /* 0x0000003f8e987220 */ /* 0x000fe20000410000 */
[----:B------:R-:W-:Y:S01]  /*3150*/  FMUL.FTZ R140, R134, R59 ;  /* 0x0000003b868c7220 */ /* 0x000fe20000410000 */
[----:B------:R-:W-:Y:S01]  /*3160*/  PRMT R61, R60, 0x7632, R61 ;  /* 0x000076323c3d7816 */ /* 0x000fe2000000003d */
[----:B------:R-:W-:Y:S01]  /*3170*/  FFMA.FTZ R59, R144, UR21, R39 ;  /* 0x00000015903b7c23 */ /* 0x000fe20008010027 */
[----:B------:R-:W-:Y:S01]  /*3180*/  SHF.L.U32 R142, R56, 0x10, RZ ;  /* 0x00000010388e7819 */ /* 0x000fe200000006ff */
[----:B------:R-:W-:Y:S01]  /*3190*/  FFMA.FTZ R56, R57, UR21, R36 ;  /* 0x0000001539387c23 */ /* 0x000fe20008010024 */
[----:B------:R-:W-:Y:S01]  /*31a0*/  FFMA.FTZ R57, R146, UR21, R37 ;  /* 0x0000001592397c23 */ /* 0x000fe20008010025 */
        /* <DEDUP_REMOVED lines=16> */
[----:B------:R-:W-:Y:S01]  /*32b0*/  FMUL.FTZ R141, R141, R134 ;  /* 0x000000868d8d7220 */ /* 0x000fe20000410000 */
[----:B------:R-:W-:-:S02]  /*32c0*/  F2FP.BF16.F32.PACK_AB R62, R152, R145 ;  /* 0x00000091983e723e */ /* 0x000fc400000010ff */
[----:B------:R-:W-:Y:S02]  /*32d0*/  F2FP.BF16.F32.PACK_AB R61, R150, R143 ;  /* 0x0000008f963d723e */ /* 0x000fe400000010ff */
[----:B------:R-:W-:-:S07]  /*32e0*/  F2FP.BF16.F32.PACK_AB R60, R135, R60 ;  /* 0x0000003c873c723e */ /* 0x000fce00000010ff */
.L_x_2266:
        /* <DEDUP_REMOVED lines=8> */
[----:B------:R0:W-:Y:S04]  /*3370*/  @P0 STG.E.128 desc[UR14][R144.64+0x10], R52 ;  /* 0x0000103490000986 */ /* 0x0001e8000c101d0e */
[----:B------:R0:W-:Y:S04]  /*3380*/  STG.E.128 desc[UR14][R146.64], R60 ;  /* 0x0000003c92007986 */ /* 0x0001e8000c101d0e */
[----:B------:R-:W5:Y:S01]  /*3390*/  LDG.E.128 R64, desc[UR14][R64.64] ;  /* 0x0000000e40407981 */ /* 0x000f62000c1e1d00 */
[----:B------:R-:W-:Y:S05]  /*33a0*/  @!P0 BRA `(.L_x_2267) ;  /* 0x0000000400248947 */ /* 0x000fea0003800000 */
[--C-:B------:R-:W-:Y:S01]  /*33b0*/  FFMA.FTZ R133, R133, UR4, R132.reuse ;  /* 0x0000000485857c23 */ /* 0x100fe20008010084 */
[--C-:B------:R-:W-:Y:S01]  /*33c0*/  FFMA.FTZ R80, R80, UR4, R132.reuse ;  /* 0x0000000450507c23 */ /* 0x100fe20008010084 */
[----:B0-----:R-:W-:Y:S01]  /*33d0*/  FFMA.FTZ R55, R70, UR4, R132 ;  /* 0x0000000446377c23 */ /* 0x001fe20008010084 */
[----:B-----5:R-:W-:Y:S01]  /*33e0*/  PRMT R53, R67, 0x7632, R53 ;  /* 0x0000763243357816 */ /* 0x020fe20000000035 */
[----:B------:R-:W-:Y:S01]  /*33f0*/  FADD.FTZ R82, R82, -R133 ;  /* 0x8000008552527221 */ /* 0x000fe20000010000 */
[----:B------:R-:W-:Y:S01]  /*3400*/  FADD.FTZ R83, R83, -R80 ;  /* 0x8000005053537221 */ /* 0x000fe20000010000 */
[----:B------:R-:W-:Y:S01]  /*3410*/  FADD.FTZ R57, R68, -R55 ;  /* 0x8000003744397221 */ /* 0x000fe20000010000 */
[--C-:B------:R-:W-:Y:S01]  /*3420*/  FFMA.FTZ R52, R72, UR4, R132.reuse ;  /* 0x0000000448347c23 */ /* 0x100fe20008010084 */
[----:B------:R-:W-:Y:S01]  /*3430*/  FFMA.FTZ R55, R82, UR21, R51 ;  /* 0x0000001552377c23 */ /* 0x000fe20008010033 */
[----:B------:R-:W-:Y:S01]  /*3440*/  FFMA.FTZ R81, R81, UR4, R132 ;  /* 0x0000000451517c23 */ /* 0x000fe20008010084 */
[C---:B------:R-:W-:Y:S01]  /*3450*/  PRMT R59, R66.reuse, 0x7632, R59 ;  /* 0x00007632423b7816 */ /* 0x040fe2000000003b */
[----:B------:R-:W-:Y:S01]  /*3460*/  FFMA.FTZ R54, R83, UR21, R50 ;  /* 0x0000001553367c23 */ /* 0x000fe20008010032 */
[----:B------:R-:W-:Y:S01]  /*3470*/  SHF.L.U32 R72, R66, 0x10, RZ ;  /* 0x0000001042487819 */ /* 0x000fe200000006ff */
[----:B------:R-:W-:Y:S01]  /*3480*/  FFMA.FTZ R76, R76, UR4, R132 ;  /* 0x000000044c4c7c23 */ /* 0x000fe20008010084 */
        /* <DEDUP_REMOVED lines=8> */
[----:B------:R-:W-:Y:S01]  /*3510*/  FADD.FTZ R79, R79, -R76 ;  /* 0x8000004c4f4f7221 */ /* 0x000fe20000010000 */
[----:B------:R-:W-:Y:S01]  /*3520*/  FFMA.FTZ R77, R77, UR4, R132 ;  /* 0x000000044d4d7c23 */ /* 0x000fe20008010084 */
[----:B------:R-:W-:Y:S01]  /*3530*/  FMUL.FTZ R66, R53, R66 ;  /* 0x0000004235427220 */ /* 0x000fe20000410000 */
[----:B------:R-:W-:Y:S01]  /*3540*/  FMUL.FTZ R81, R68, R53 ;  /* 0x0000003544517220 */ /* 0x000fe20000410000 */
[----:B------:R-:W-:Y:S01]  /*3550*/  FFMA.FTZ R53, R58, UR21, R49 ;  /* 0x000000153a357c23 */ /* 0x000fe20008010031 */
[----:B------:R-:W-:Y:S01]  /*3560*/  FMUL.FTZ R67, R52, R67 ;  /* 0x0000004334437220 */ /* 0x000fe20000410000 */
[----:B------:R-:W-:Y:S01]  /*3570*/  FMUL.FTZ R78, R61, R52 ;  /* 0x000000343d4e7220 */ /* 0x000fe20000410000 */
[----:B------:R-:W-:Y:S01]  /*3580*/  FFMA.FTZ R58, R57, UR21, R46 ;  /* 0x00000015393a7c23 */ /* 0x000fe2000801002e */
[----:B------:R-:W-:Y:S01]  /*3590*/  FFMA.FTZ R62, R73, UR4, R132 ;  /* 0x00000004493e7c23 */ /* 0x000fe20008010084 */
[----:B------:R-:W-:Y:S01]  /*35a0*/  FFMA.FTZ R52, R79, UR21, R48 ;  /* 0x000000154f347c23 */ /* 0x000fe20008010030 */
[C---:B------:R-:W-:Y:S01]  /*35b0*/  PRMT R56, R65.reuse, 0x7632, R56 ;  /* 0x0000763241387816 */ /* 0x040fe20000000038 */
[----:B------:R-:W-:Y:S01]  /*35c0*/  FADD.FTZ R132, R74, -R77 ;  /* 0x8000004d4a847221 */ /* 0x000fe20000010000 */
[----:B------:R-:W-:Y:S01]  /*35d0*/  SHF.L.U32 R65, R65, 0x10, RZ ;  /* 0x0000001041417819 */ /* 0x000fe200000006ff */
[----:B------:R-:W-:Y:S01]  /*35e0*/  FMUL.FTZ R70, R58, UR12 ;  /* 0x0000000c3a467c20 */ /* 0x000fe20008410000 */
[----:B------:R-:W-:Y:S01]  /*35f0*/  SHF.L.U32 R74, R112, 0x10, RZ ;  /* 0x00000010704a7819 */ /* 0x000fe200000006ff */
[----:B------:R-:W-:Y:S01]  /*3600*/  FMUL.FTZ R57, R52, UR12 ;  /* 0x0000000c34397c20 */ /* 0x000fe20008410000 */
[----:B------:R-:W-:Y:S01]  /*3610*/  SHF.L.U32 R68, R59, 0x10, RZ ;  /* 0x000000103b447819 */ /* 0x000fe200000006ff */
[----:B------:R-:W-:Y:S01]  /*3620*/  FMUL.FTZ R59, R53, UR12 ;  /* 0x0000000c353b7c20 */ /* 0x000fe20008410000 */
[----:B------:R-:W-:Y:S01]  /*3630*/  SHF.L.U32 R76, R34, 0x10, RZ ;  /* 0x00000010224c7819 */ /* 0x000fe200000006ff */
[----:B------:R-:W-:Y:S01]  /*3640*/  FADD.FTZ R62, R71, -R62 ;  /* 0x8000003e473e7221 */ /* 0x000fe20000010000 */
[----:B------:R-:W-:Y:S01]  /*3650*/  SHF.L.U32 R61, R33, 0x10, RZ ;  /* 0x00000010213d7819 */ /* 0x000fe200000006ff */
[----:B------:R-:W-:Y:S01]  /*3660*/  FMUL.FTZ R68, R59, R68 ;  /* 0x000000443b447220 */ /* 0x000fe20000410000 */
[----:B------:R-:W-:Y:S01]  /*3670*/  FMUL.FTZ R79, R74, R59 ;  /* 0x0000003b4a4f7220 */ /* 0x000fe20000410000 */
[----:B------:R-:W-:Y:S01]  /*3680*/  FMUL.FTZ R73, R70, R65 ;  /* 0x0000004146497220 */ /* 0x000fe20000410000 */
[----:B------:R-:W-:Y:S01]  /*3690*/  FMUL.FTZ R71, R57, R72 ;  /* 0x0000004839477220 */ /* 0x000fe20000410000 */
[----:B------:R-:W-:Y:S01]  /*36a0*/  FMUL.FTZ R76, R76, R57 ;  /* 0x000000394c4c7220 */ /* 0x000fe20000410000 */
[----:B------:R-:W-:Y:S01]  /*36b0*/  FFMA.FTZ R59, R132, UR21, R47 ;  /* 0x00000015843b7c23 */ /* 0x000fe2000801002f */
[----:B------:R-:W-:Y:S01]  /*36c0*/  SHF.L.U32 R65, R56, 0x10, RZ ;  /* 0x0000001038417819 */ /* 0x000fe200000006ff */
[----:B------:R-:W-:Y:S01]  /*36d0*/  FFMA.FTZ R56, R75, UR21, R44 ;  /* 0x000000154b387c23 */ /* 0x000fe2000801002c */
[----:B------:R-:W-:Y:S01]  /*36e0*/  FFMA.FTZ R57, R62, UR21, R45 ;  /* 0x000000153e397c23 */ /* 0x000fe2000801002d */
        /* <DEDUP_REMOVED lines=21> */
.L_x_2267:
[--C-:B------:R-:W-:Y:S01]  /*3840*/  FFMA.FTZ R80, R80, UR4, R132.reuse ;  /* 0x0000000450507c23 */ /* 0x100fe20008010084 */
[--C-:B------:R-:W-:Y:S01]  /*3850*/  FFMA.FTZ R133, R133, UR4, R132.reuse ;  /* 0x0000000485857c23 */ /* 0x100fe20008010084 */
[--C-:B------:R-:W-:Y:S01]  /*3860*/  FFMA.FTZ R76, R76, UR4, R132.reuse ;  /* 0x000000044c4c7c23 */ /* 0x100fe20008010084 */
[----:B0-----:R-:W-:Y:S01]  /*3870*/  FFMA.FTZ R62, R73, UR4, R132 ;  /* 0x00000004493e7c23 */ /* 0x001fe20008010084 */
[----:B------:R-:W-:Y:S01]  /*3880*/  FADD.FTZ R83, R83, -R80 ;  /* 0x8000005053537221 */ /* 0x000fe20000010000 */
[--C-:B------:R-:W-:Y:S01]  /*3890*/  FFMA.FTZ R81, R81, UR4, R132.reuse ;  /* 0x0000000451517c23 */ /* 0x100fe20008010084 */
[----:B------:R-:W-:Y:S01]  /*38a0*/  FFMA.FTZ R73, R70, UR4, R132 ;  /* 0x0000000446497c23 */ /* 0x000fe20008010084 */
[----:B------:R-:W-:Y:S01]  /*38b0*/  FADD.FTZ R82, R82, -R133 ;  /* 0x8000008552527221 */ /* 0x000fe20000010000 */
[----:B------:R-:W-:Y:S01]  /*38c0*/  FADD.FTZ R79, R79, -R76 ;  /* 0x8000004c4f4f7221 */ /* 0x000fe20000010000 */
[----:B------:R-:W-:Y:S01]  /*38d0*/  FFMA.FTZ R83, R83, UR21, R50 ;  /* 0x0000001553537c23 */ /* 0x000fe20008010032 */
[----:B-----5:R-:W-:Y:S01]  /*38e0*/  PRMT R131, R67, 0x7632, R131 ;  /* 0x0000763243837816 */ /* 0x020fe20000000083 */
[----:B------:R-:W-:Y:S01]  /*38f0*/  FADD.FTZ R78, R78, -R81 ;  /* 0x800000514e4e7221 */ /* 0x000fe20000010000 */
[--C-:B------:R-:W-:Y:S01]  /*3900*/  FFMA.FTZ R72, R72, UR4, R132.reuse ;  /* 0x0000000448487c23 */ /* 0x100fe20008010084 */
[----:B------:R-:W-:Y:S01]  /*3910*/  FFMA.FTZ R77, R77, UR4, R132 ;  /* 0x000000044d4d7c23 */ /* 0x000fe20008010084 */
[----:B------:R-:W-:Y:S01]  /*3920*/  FADD.FTZ R73, R68, -R73 ;  /* 0x8000004944497221 */ /* 0x000fe20000010000 */
[----:B------:R-:W-:Y:S01]  /*3930*/  FFMA.FTZ R82, R82, UR21, R51 ;  /* 0x0000001552527c23 */ /* 0x000fe20008010033 */
[----:B------:R-:W-:Y:S01]  /*3940*/  SHF.L.U32 R132, R67, 0x10, RZ ;  /* 0x0000001043847819 */ /* 0x000fe200000006ff */
[----:B------:R-:W-:Y:S01]  /*3950*/  FFMA.FTZ R79, R79, UR21, R48 ;  /* 0x000000154f4f7c23 */ /* 0x000fe20008010030 */
[----:B------:R-:W-:Y:S01]  /*3960*/  SHF.L.U32 R76, R35, 0x10, RZ ;  /* 0x00000010234c7819 */ /* 0x000fe200000006ff */
[----:B------:R-:W-:Y:S01]  /*3970*/  FMUL.FTZ R83, R83, UR12 ;  /* 0x0000000c53537c20 */ /* 0x000fe20008410000 */
[----:B------:R-:W-:Y:S01]  /*3980*/  PRMT R70, R66, 0x7632, R70 ;  /* 0x0000763242467816 */ /* 0x000fe20000000046 */
[----:B------:R-:W-:Y:S01]  /*3990*/  FADD.FTZ R62, R71, -R62 ;  /* 0x8000003e473e7221 */ /* 0x000fe20000010000 */
[----:B------:R-:W-:Y:S01]  /*39a0*/  SHF.L.U32 R131, R131, 0x10, RZ ;  /* 0x0000001083837819 */ /* 0x000fe200000006ff */
[----:B------:R-:W-:Y:S01]  /*39b0*/  FFMA.FTZ R78, R78, UR21, R49 ;  /* 0x000000154e4e7c23 */ /* 0x000fe20008010031 */
[----:B------:R-:W-:Y:S01]  /*39c0*/  SHF.L.U32 R71, R113, 0x10, RZ ;  /* 0x0000001071477819 */ /* 0x000fe200000006ff */
[----:B------:R-:W-:Y:S01]  /*39d0*/  FMUL.FTZ R82, R82, UR12 ;  /* 0x0000000c52527c20 */ /* 0x000fe20008410000 */
[----:B------:R-:W-:Y:S01]  /*39e0*/  FFMA.FTZ R73, R73, UR21, R46 ;  /* 0x0000001549497c23 */ /* 0x000fe2000801002e */
[----:B------:R-:W-:Y:S01]  /*39f0*/  SHF.L.U32 R63, R66, 0x10, RZ ;  /* 0x00000010423f7819 */ /* 0x000fe200000006ff */
[----:B------:R-:W-:Y:S01]  /*3a00*/  FADD.FTZ R74, R74, -R77 ;  /* 0x8000004d4a4a7221 */ /* 0x000fe20000010000 */
[----:B------:R-:W-:Y:S01]  /*3a10*/  SHF.L.U32 R81, R34, 0x10, RZ ;  /* 0x0000001022517819 */ /* 0x000fe200000006ff */
[----:B------:R-:W-:Y:S01]  /*3a20*/  FMUL.FTZ R68, R79, UR12 ;  /* 0x0000000c4f447c20 */ /* 0x000fe20008410000 */
[----:B------:R-:W-:Y:S01]  /*3a30*/  PRMT R61, R65, 0x7632, R61 ;  /* 0x00007632413d7816 */ /* 0x000fe2000000003d */
[----:B------:R-:W-:Y:S01]  /*3a40*/  FADD.FTZ R75, R75, -R72 ;  /* 0x800000484b4b7221 */ /* 0x000fe20000010000 */
[----:B------:R-:W-:Y:S01]  /*3a50*/  FMUL.FTZ R67, R83, R132 ;  /* 0x0000008453437220 */ /* 0x000fe20000410000 */
[----:B------:R-:W-:Y:S01]  /*3a60*/  FMUL.FTZ R76, R76, R83 ;  /* 0x000000534c4c7220 */ /* 0x000fe20000410000 */
[----:B------:R-:W-:Y:S01]  /*3a70*/  SHF.L.U32 R79, R70, 0x10, RZ ;  /* 0x00000010464f7819 */ /* 0x000fe200000006ff */
[----:B------:R-:W-:Y:S01]  /*3a80*/  FMUL.FTZ R72, R78, UR12 ;  /* 0x0000000c4e487c20 */ /* 0x000fe20008410000 */
[----:B------:R-:W-:Y:S01]  /*3a90*/  SHF.L.U32 R65, R65, 0x10, RZ ;  /* 0x0000001041417819 */ /* 0x000fe200000006ff */
[----:B------:R-:W-:Y:S01]  /*3aa0*/  FMUL.FTZ R66, R82, R131 ;  /* 0x0000008352427220 */ /* 0x000fe20000410000 */
[----:B------:R-:W-:Y:S01]  /*3ab0*/  SHF.L.U32 R83, R112, 0x10, RZ ;  /* 0x0000001070537819 */ /* 0x000fe200000006ff */
[----:B------:R-:W-:Y:S01]  /*3ac0*/  FMUL.FTZ R70, R73, UR12 ;  /* 0x0000000c49467c20 */ /* 0x000fe20008410000 */
[----:B------:R-:W-:Y:S01]  /*3ad0*/  FMUL.FTZ R131, R71, R82 ;  /* 0x0000005247837220 */ /* 0x000fe20000410000 */
[----:B------:R-:W-:Y:S01]  /*3ae0*/  FFMA.FTZ R74, R74, UR21, R47 ;  /* 0x000000154a4a7c23 */ /* 0x000fe2000801002f */
[----:B------:R-:W-:Y:S01]  /*3af0*/  FMUL.FTZ R71, R68, R63 ;  /* 0x0000003f44477220 */ /* 0x000fe20000410000 */
[----:B------:R-:W-:Y:S01]  /*3b00*/  FMUL.FTZ R78, R81, R68 ;  /* 0x00000044514e7220 */ /* 0x000fe20000410000 */
[----:B------:R-:W-:Y:S01]  /*3b10*/  FFMA.FTZ R75, R75, UR21, R44 ;  /* 0x000000154b4b7c23 */ /* 0x000fe2000801002c */
[----:B------:R-:W-:Y:S01]  /*3b20*/  FFMA.FTZ R62, R62, UR21, R45 ;  /* 0x000000153e3e7c23 */ /* 0x000fe2000801002d */
[----:B------:R-:W-:Y:S01]  /*3b30*/  SHF.L.U32 R77, R33, 0x10, RZ ;  /* 0x00000010214d7819 */ /* 0x000fe200000006ff */
[----:B------:R-:W-:Y:S01]  /*3b40*/  FMUL.FTZ R68, R72, R79 ;  /* 0x0000004f48447220 */ /* 0x000fe20000410000 */
        /* <DEDUP_REMOVED lines=23> */
.L_x_2268:
[----:B------:R-:W0:Y:S01]  /*3cc0*/  @P0 LDC.64 R64, c[0x0][0x478] ;  /* 0x00011e00ff400b82 */ /* 0x000e220000000a00 */
[----:B------:R-:W-:-:S04]  /*3cd0*/  IMAD.WIDE.U32 R134, R123, 0x10, R134 ;  /* 0x000000107b867825 */ /* 0x000fc800078e0086 */
[----:B0-----:R-:W-:-:S05]  /*3ce0*/  @P0 IMAD.WIDE.U32 R64, R123, 0x20, R64 ;  /* 0x000000207b400825 */ /* 0x001fca00078e0040 */
[----:B------:R1:W-:Y:S04]  /*3cf0*/  @P0 STG.E.128 desc[UR14][R64.64], R56 ;  /* 0x0000003840000986 */ /* 0x0003e8000c101d0e */
[----:B------:R1:W-:Y:S04]  /*3d00*/  @P0 STG.E.128 desc[UR14][R64.64+0x10], R52 ;  /* 0x0000103440000986 */ /* 0x0003e8000c101d0e */
[----:B------:R1:W-:Y:S02]  /*3d10*/  STG.E.128 desc[UR14][R134.64], R60 ;  /* 0x0000003c86007986 */ /* 0x0003e4000c101d0e */
.L_x_2264:
        /* <DEDUP_REMOVED lines=68> */
.L_x_2256:
        /* <DEDUP_REMOVED lines=22> */
.L_x_2270:
        /* <DEDUP_REMOVED lines=12> */
.L_x_8031:


//--------------------- .text._ZN10layer_norm13ln_bwd_kernelINS_13Kernel_traitsI13__nv_bfloat16S2_fS2_fjLj2048ELj1ELj1ELj4ELj16ENS_18Kernel_traits_baseILj2048ES2_S2_fS2_fjLj128EEEEELb0ELb1ELb1ELb0EEEvNS_9BwdParamsE --------------------------
	.section	.text._ZN10layer_norm13ln_bwd_kernelINS_13Kernel_traitsI13__nv_bfloat16S2_fS2_fjLj2048ELj1ELj1ELj4ELj16ENS_18Kernel_traits_baseILj2048ES2_S2_fS2_fjLj128EEEEELb0ELb1ELb1ELb0EEEvNS_9BwdParamsE,"ax",@progbits
	.align	128
        .global         _ZN10layer_norm13ln_bwd_kernelINS_13Kernel_traitsI13__nv_bfloat16S2_fS2_fjLj2048ELj1ELj1ELj4ELj16ENS_18Kernel_traits_baseILj2048ES2_S2_fS2_fjLj128EEEEELb0ELb1ELb1ELb0EEEvNS_9BwdParamsE
        .type           _ZN10layer_norm13ln_bwd_kernelINS_13Kernel_traitsI13__nv_bfloat16S2_fS2_fjLj2048ELj1ELj1ELj4ELj16ENS_18Kernel_traits_baseILj2048ES2_S2_fS2_fjLj128EEEEELb0ELb1ELb1ELb0EEEvNS_9BwdParamsE,@function
        .size           _ZN10layer_norm13ln_bwd_kernelINS_13Kernel_traitsI13__nv_bfloat16S2_fS2_fjLj2048ELj1ELj1ELj4ELj16ENS_18Kernel_traits_baseILj2048ES2_S2_fS2_fjLj128EEEEELb0ELb1ELb1ELb0EEEvNS_9BwdParamsE,(.L_x_8032 - _ZN10layer_norm13ln_bwd_kernelINS_13Kernel_traitsI13__nv_bfloat16S2_fS2_fjLj2048ELj1ELj1ELj4ELj16ENS_18Kernel_traits_baseILj2048ES2_S2_fS2_fjLj128EEEEELb0ELb1ELb1ELb0EEEvNS_9BwdParamsE)
        .other          _ZN10layer_norm13ln_bwd_kernelINS_13Kernel_traitsI13__nv_bfloat16S2_fS2_fjLj2048ELj1ELj1ELj4ELj16ENS_18Kernel_traits_baseILj2048ES2_S2_fS2_fjLj128EEEEELb0ELb1ELb1ELb0EEEvNS_9BwdParamsE,@"STO_CUDA_ENTRY STV_DEFAULT"
_ZN10layer_norm13ln_bwd_kernelINS_13Kernel_traitsI13__nv_bfloat16S2_fS2_fjLj2048ELj1ELj1ELj4ELj16ENS_18Kernel_traits_baseILj2048ES2_S2_fS2_fjLj128EEEEELb0ELb1ELb1ELb0EEEvNS_9BwdParamsE:
.text._ZN10layer_norm13ln_bwd_kernelINS_13Kernel_traitsI13__nv_bfloat16S2_fS2_fjLj2048ELj1ELj1ELj4ELj16ENS_18Kernel_traits_baseILj2048ES2_S2_fS2_fjLj128EEEEELb0ELb1ELb1ELb0EEEvNS_9BwdParamsE:
        /* <DEDUP_REMOVED lines=14> */
[----:B------:R-:W1:Y:S08]  /*00e0*/  @P1 LDC.64 R4, c[0x0][0x3d0] ;  /* 0x0000f400ff041b82 */ /* 0x000e700000000a00 */
[----:B------:R-:W3:Y:S08]  /*00f0*/  @P1 LDC.64 R6, c[0x0][0x3e8] ;  /* 0x0000fa00ff061b82 */ /* 0x000ef00000000a00 */
[----:B------:R-:W4:Y:S08]  /*0100*/  @P3 LDC.64 R8, c[0x0][0x3d0] ;  /* 0x0000f400ff083b82 */ /* 0x000f300000000a00 */
[----:B------:R-:W0:Y:S01]  /*0110*/  @P3 LDC.64 R10, c[0x0][0x3e8] ;  /* 0x0000fa00ff0a3b82 */ /* 0x000e220000000a00 */
[----:B-1----:R-:W-:-:S05]  /*0120*/  @P1 IMAD.WIDE.U32 R4, R3, 0x10, R4 ;  /* 0x0000001003041825 */ /* 0x002fca00078e0004 */
[----:B--2---:R1:W5:Y:S01]  /*0130*/  @P1 LDG.E.128 R24, desc[UR10][R4.64] ;  /* 0x0000000a04181981 */ /* 0x004362000c1e1d00 */
[C---:B---3--:R-:W-:Y:S01]  /*0140*/  @P1 IMAD.WIDE.U32 R6, R3.reuse, 0x10, R6 ;  /* 0x0000001003061825 */ /* 0x048fe200078e0006 */
[----:B------:R-:W-:-:S04]  /*0150*/  @P1 LOP3.LUT R3, R3, 0x80, RZ, 0xfc, !PT ;  /* 0x0000008003031812 */ /* 0x000fc800078efcff */
        /* <DEDUP_REMOVED lines=69> */
[----:B------:R-:W1:Y:S01]  /*05b0*/  LDCU UR8, c[0x0][0x388] ;  /* 0x00007100ff0877ac */ /* 0x000e620008000800 */
[----:B------:R-:W2:Y:S01]  /*05c0*/  LDCU.U8 UR28, c[0x0][0x410] ;  /* 0x00008200ff1c77ac */ /* 0x000ea20008000000 */
[----:B------:R-:W3:Y:S01]  /*05d0*/  LDCU.64 UR16, c[0x0][0x3c8] ;  /* 0x00007900ff1077ac */ /* 0x000ee20008000a00 */
[----:B------:R-:W4:Y:S01]  /*05e0*/  LDCU.64 UR18, c[0x0][0x3c0] ;  /* 0x00007800ff1277ac */ /* 0x000f220008000a00 */
[----:B------:R-:W0:Y:S01]  /*05f0*/  LDCU UR29, c[0x0][0x400] ;  /* 0x00008000ff1d77ac */ /* 0x000e220008000800 */
[----:B------:R-:W0:Y:S01]  /*0600*/  LDCU.64 UR20, c[0x0][0x438] ;  /* 0x00008700ff1477ac */ /* 0x000e220008000a00 */
[----:B------:R-:W0:Y:S01]  /*0610*/  LDCU.64 UR4, c[0x0][0x478] ;  /* 0x00008f00ff0477ac */ /* 0x000e220008000a00 */
[----:B------:R-:W0:Y:S01]  /*0620*/  LDCU.128 UR12, c[0x0][0x3f0] ;  /* 0x00007e00ff0c77ac */ /* 0x000e220008000c00 */
[----:B------:R-:W0:Y:S02]  /*0630*/  LDCU.64 UR22, c[0x0][0x380] ;  /* 0x00007000ff1677ac */ /* 0x000e240008000a00 */
.L_x_2349:
        /* <DEDUP_REMOVED lines=20> */
[----:B----4-:R-:W-:-:S06]  /*0780*/  UIMAD.WIDE UR6, UR24, 0x4, UR18 ;  /* 0x00000004180678a5 */ /* 0x010fcc000f8e0212 */
[----:B------:R-:W-:Y:S02]  /*0790*/  MOV R112, UR6 ;  /* 0x0000000600707c02 */ /* 0x000fe40008000f00 */
[----:B------:R-:W-:-:S05]  /*07a0*/  MOV R113, UR7 ;  /* 0x0000000700717c02 */ /* 0x000fca0008000f00 */
[----:B------:R-:W2:Y:S01]  /*07b0*/  LDG.E R112, desc[UR10][R112.64] ;  /* 0x0000000a70707981 */ /* 0x000ea2000c1e1900 */
[----:B------:R-:W-:Y:S01]  /*07c0*/  UIADD3 UR7, UPT, UPT, UR27, -0x1, URZ ;  /* 0xffffffff1b077890 */ /* 0x000fe2000fffe0ff */
[C---:B------:R-:W-:Y:S01]  /*07d0*/  ISETP.GE.U32.AND P1, PT, R2.reuse, 0x80, PT ;  /* 0x000000800200780c */ /* 0x040fe20003f26070 */
[----:B-1----:R-:W-:Y:S01]  /*07e0*/  UIMAD UR6, UR24, UR8, URZ ;  /* 0x00000008180672a4 */ /* 0x002fe2000f8e02ff */
[----:B------:R-:W0:Y:S01]  /*07f0*/  S2R R0, SR_TID.X ;  /* 0x0000000000007919 */ /* 0x000e220000002100 */
[----:B------:R-:W-:Y:S01]  /*0800*/  ISETP.NE.AND P0, PT, RZ, UR28, PT ;  /* 0x0000001cff007c0c */ /* 0x000fe2000bf05270 */
[----:B------:R-:W-:Y:S01]  /*0810*/  BSSY.RECONVERGENT B1, `(.L_x_2274) ;  /* 0x000006b000017945 */ /* 0x000fe20003800200 */
[----:B------:R-:W-:Y:S01]  /*0820*/  MOV R15, UR7 ;  /* 0x00000007000f7c02 */ /* 0x000fe20008000f00 */
[----:B------:R-:W-:Y:S01]  /*0830*/  USHF.R.S32.HI UR7, URZ, 0x1f, UR6 ;  /* 0x0000001fff077899 */ /* 0x000fe20008011406 */
[----:B------:R-:W-:Y:S02]  /*0840*/  ISETP.GE.U32.AND P2, PT, R2, 0x100, PT ;  /* 0x000001000200780c */ /* 0x000fe40003f46070 */
[----:B------:R-:W-:Y:S01]  /*0850*/  MOV R159, RZ ;  /* 0x000000ff009f7202 */ /* 0x000fe20000000f00 */
[----:B------:R-:W-:Y:S01]  /*0860*/  IMAD R15, R15, UR8, RZ ;  /* 0x000000080f0f7c24 */ /* 0x000fe2000f8e02ff */
[----:B------:R-:W-:Y:S01]  /*0870*/  ULEA.HI UR7, UR7, UR6, URZ, 0x3 ;  /* 0x0000000607077291 */ /* 0x000fe2000f8f18ff */
[----:B------:R-:W-:-:S03]  /*0880*/  MOV R160, RZ ;  /* 0x000000ff00a07202 */ /* 0x000fc60000000f00 */
[----:B------:R-:W-:-:S04]  /*0890*/  SHF.R.S32.HI R114, RZ, 0x1f, R15 ;  /* 0x0000001fff727819 */ /* 0x000fc8000001140f */
[----:B------:R-:W-:Y:S02]  /*08a0*/  LEA.HI R115, R114, R15, RZ, 0x3 ;  /* 0x0000000f72737211 */ /* 0x000fe400078f18ff */
[----:B------:R-:W-:-:S04]  /*08b0*/  MOV R15, UR7 ;  /* 0x00000007000f7c02 */ /* 0x000fc80008000f00 */
[-C--:B0-----:R-:W-:Y:S02]  /*08c0*/  LEA.HI.SX32 R15, R15, R0.reuse, 0x1d ;  /* 0x000000000f0f7211 */ /* 0x081fe400078feaff */
        /* <DEDUP_REMOVED lines=14> */
[----:B------:R-:W-:Y:S01]  /*09b0*/  SHF.L.U32 R154, R24, 0x10, RZ ;  /* 0x00000010189a7819 */ /* 0x000fe200000006ff */
[----:B0-----:R-:W-:-:S05]  /*09c0*/  @P0 IMAD.WIDE.U32 R124, R157, 0x20, R124 ;  /* 0x000000209d7c0825 */ /* 0x001fca00078e007c */
[----:B------:R-:W5:Y:S04]  /*09d0*/  @P0 LDG.E.128 R88, desc[UR10][R124.64] ;  /* 0x0000000a7c580981 */ /* 0x000f68000c1e1d00 */
[----:B------:R0:W5:Y:S02]  /*09e0*/  @P0 LDG.E.128 R92, desc[UR10][R124.64+0x10] ;  /* 0x0000100a7c5c0981 */ /* 0x000164000c1e1d00 */
[----:B0-----:R-:W-:Y:S02]  /*09f0*/  SHF.L.U32 R125, R10, 0x10, RZ ;  /* 0x000000100a7d7819 */ /* 0x001fe400000006ff */
[----:B------:R-:W-:Y:S02]  /*0a00*/  SHF.L.U32 R135, R8, 0x10, RZ ;  /* 0x0000001008877819 */ /* 0x000fe400000006ff */
[----:B------:R-:W-:-:S02]  /*0a10*/  SHF.L.U32 R132, R27, 0x10, RZ ;  /* 0x000000101b847819 */ /* 0x000fc400000006ff */
[----:B------:R-:W-:Y:S02]  /*0a20*/  SHF.L.U32 R137, R7, 0x10, RZ ;  /* 0x0000001007897819 */ /* 0x000fe400000006ff */
[----:B------:R-:W-:Y:S02]  /*0a30*/  IADD3 R158, PT, PT, R158, 0x80, RZ ;  /* 0x000000809e9e7810 */ /* 0x000fe40007ffe0ff */
[----:B------:R-:W-:Y:S01]  /*0a40*/  IADD3 R157, PT, PT, R157, 0x80, RZ ;  /* 0x000000809d9d7810 */ /* 0x000fe20007ffe0ff */
[C---:B--2---:R-:W-:Y:S01]  /*0a50*/  FADD.FTZ R129, -R156.reuse, R114 ;  /* 0x000000729c817221 */ /* 0x044fe20000010100 */
[C---:B------:R-:W-:Y:S01]  /*0a60*/  FADD.FTZ R128, -R156.reuse, R113 ;  /* 0x000000719c807221 */ /* 0x040fe20000010100 */
[C---:B------:R-:W-:Y:S01]  /*0a70*/  FADD.FTZ R155, -R156.reuse, R112 ;  /* 0x000000709c9b7221 */ /* 0x040fe20000010100 */
[----:B------:R-:W-:Y:S01]  /*0a80*/  FADD.FTZ R130, -R156, R115 ;  /* 0x000000739c827221 */ /* 0x000fe20000010100 */
[----:B----4-:R-:W-:Y:S01]  /*0a90*/  PRMT R114, R116, 0x7632, R114 ;  /* 0x0000763274727816 */ /* 0x010fe20000000072 */
[----:B------:R-:W-:Y:S01]  /*0aa0*/  FMUL.FTZ R124, R128, UR26 ;  /* 0x0000001a807c7c20 */ /* 0x000fe20008410000 */
[----:B------:R-:W-:-:S02]  /*0ab0*/  SHF.L.U32 R127, R116, 0x10, RZ ;  /* 0x00000010747f7819 */ /* 0x000fc400000006ff */
[----:B------:R-:W-:Y:S02]  /*0ac0*/  SHF.L.U32 R114, R114, 0x10, RZ ;  /* 0x0000001072727819 */ /* 0x000fe400000006ff */
[----:B------:R-:W-:Y:S01]  /*0ad0*/  PRMT R116, R117, 0x7632, R116 ;  /* 0x0000763275747816 */ /* 0x000fe20000000074 */
[----:B---3--:R-:W-:Y:S01]  /*0ae0*/  FADD.FTZ R120, -R156, R120 ;  /* 0x000000789c787221 */ /* 0x008fe20000010100 */
[----:B------:R-:W-:Y:S01]  /*0af0*/  FMUL.FTZ R155, R155, UR26 ;  /* 0x0000001a9b9b7c20 */ /* 0x000fe20008410000 */
[-C--:B------:R-:W-:Y:S01]  /*0b00*/  FMUL.FTZ R125, R125, R114.reuse ;  /* 0x000000727d7d7220 */ /* 0x080fe20000410000 */
[----:B------:R-:W-:Y:S01]  /*0b10*/  FFMA.FTZ R41, R124, R114, R41 ;  /* 0x000000727c297223 */ /* 0x000fe20000010029 */
[----:B------:R-:W-:Y:S01]  /*0b20*/  FADD.FTZ R57, R57, R114 ;  /* 0x0000007239397221 */ /* 0x000fe20000010000 */
[----:B------:R-:W-:Y:S01]  /*0b30*/  SHF.L.U32 R114, R9, 0x10, RZ ;  /* 0x0000001009727819 */ /* 0x000fe200000006ff */
[----:B------:R-:W-:Y:S01]  /*0b40*/  FMUL.FTZ R126, R130, UR26 ;  /* 0x0000001a827e7c20 */ /* 0x000fe20008410000 */
[----:B------:R-:W-:Y:S01]  /*0b50*/  SHF.L.U32 R116, R116, 0x10, RZ ;  /* 0x0000001074747819 */ /* 0x000fe200000006ff */
[-C--:B------:R-:W-:Y:S01]  /*0b60*/  FMUL.FTZ R154, R154, R127.reuse ;  /* 0x0000007f9a9a7220 */ /* 0x080fe20000410000 */
[----:B------:R-:W-:Y:S01]  /*0b70*/  SHF.L.U32 R115, R118, 0x10, RZ ;  /* 0x0000001076737819 */ /* 0x000fe200000006ff */
[----:B------:R-:W-:Y:S01]  /*0b80*/  FMUL.FTZ R131, R120, UR26 ;  /* 0x0000001a78837c20 */ /* 0x000fe20008410000 */
[----:B------:R-:W-:Y:S01]  /*0b90*/  SHF.L.U32 R130, R26, 0x10, RZ ;  /* 0x000000101a827819 */ /* 0x000fe200000006ff */
[----:B------:R-:W-:Y:S01]  /*0ba0*/  FADD.FTZ R56, R56, R127 ;  /* 0x0000007f38387221 */ /* 0x000fe20000010000 */
[----:B------:R-:W-:Y:S01]  /*0bb0*/  FFMA.FTZ R40, R155, R127, R40 ;  /* 0x0000007f9b287223 */ /* 0x000fe20000010028 */
[----:B------:R-:W-:Y:S01]  /*0bc0*/  FMUL.FTZ R127, R129, UR26 ;  /* 0x0000001a817f7c20 */ /* 0x000fe20008410000 */
[----:B------:R-:W-:Y:S01]  /*0bd0*/  SHF.L.U32 R117, R117, 0x10, RZ ;  /* 0x0000001075757819 */ /* 0x000fe200000006ff */
[----:B------:R-:W-:Y:S01]  /*0be0*/  FMUL.FTZ R129, R114, R116 ;  /* 0x0000007472817220 */ /* 0x000fe20000410000 */
[----:B------:R-:W-:Y:S01]  /*0bf0*/  PRMT R113, R118, 0x7632, R113 ;  /* 0x0000763276717816 */ /* 0x000fe20000000071 */
[-C--:B------:R-:W-:Y:S01]  /*0c00*/  FMUL.FTZ R130, R130, R115.reuse ;  /* 0x0000007382827220 */ /* 0x080fe20000410000 */
[----:B------:R-:W-:Y:S01]  /*0c10*/  SHF.L.U32 R128, R25, 0x10, RZ ;  /* 0x0000001019807819 */ /* 0x000fe200000006ff */
[----:B------:R-:W-:Y:S01]  /*0c20*/  FADD.FTZ R60, R60, R115 ;  /* 0x000000733c3c7221 */ /* 0x000fe20000010000 */
[----:B------:R-:W-:Y:S01]  /*0c30*/  FFMA.FTZ R44, R131, R115, R44 ;  /* 0x00000073832c7223 */ /* 0x000fe2000001002c */
[----:B------:R-:W-:Y:S01]  /*0c40*/  FADD.FTZ R114, RZ, R154 ;  /* 0x0000009aff727221 */ /* 0x000fe20000010000 */
[----:B------:R-:W-:Y:S01]  /*0c50*/  FFMA.FTZ R115, R155, R154, RZ ;  /* 0x0000009a9b737223 */ /* 0x000fe200000100ff */
[----:B------:R-:W-:Y:S01]  /*0c60*/  FFMA.FTZ R43, R126, R116, R43 ;  /* 0x000000747e2b7223 */ /* 0x000fe2000001002b */
[----:B------:R-:W-:Y:S01]  /*0c70*/  FADD.FTZ R59, R59, R116 ;  /* 0x000000743b3b7221 */ /* 0x000fe20000010000 */
[----:B------:R-:W-:Y:S01]  /*0c80*/  PRMT R112, R119, 0x7632, R112 ;  /* 0x0000763277707816 */ /* 0x000fe20000000070 */
[----:B------:R-:W-:Y:S01]  /*0c90*/  FMUL.FTZ R128, R128, R117 ;  /* 0x0000007580807220 */ /* 0x000fe20000410000 */
[----:B------:R-:W-:Y:S01]  /*0ca0*/  SHF.L.U32 R116, R113, 0x10, RZ ;  /* 0x0000001071747819 */ /* 0x000fe200000006ff */
        /* <DEDUP_REMOVED lines=9> */
[C---:B------:R-:W-:Y:S01]  /*0d40*/  FADD.FTZ R122, -R156.reuse, R122 ;  /* 0x0000007a9c7a7221 */ /* 0x040fe20000010100 */
[----:B------:R-:W-:Y:S01]  /*0d50*/  FMUL.FTZ R134, R121, UR26 ;  /* 0x0000001a79867c20 */ /* 0x000fe20008410000 */
        /* <DEDUP_REMOVED lines=22> */
.L_x_2275:
[----:B------:R-:W-:Y:S05]  /*0ec0*/  BSYNC.RECONVERGENT B1 ;  /* 0x0000000000017941 */ /* 0x000fea0003800200 */
.L_x_2274:
        /* <DEDUP_REMOVED lines=11> */
[C---:B------:R-:W-:Y:S02]  /*0f80*/  PRMT R146, R32.reuse, 0x7632, R146 ;  /* 0x0000763220927816 */ /* 0x040fe40000000092 */
[----:B0-----:R-:W-:Y:S02]  /*0f90*/  SHF.L.U32 R140, R32, 0x10, RZ ;  /* 0x00000010208c7819 */ /* 0x001fe400000006ff */
[----:B------:R-:W-:Y:S01]  /*0fa0*/  PRMT R149, R34, 0x7632, R149 ;  /* 0x0000763222957816 */ /* 0x000fe20000000095 */
[----:B-1----:R-:W-:-:S05]  /*0fb0*/  @P0 IMAD.WIDE.U32 R138, R157, 0x20, R138 ;  /* 0x000000209d8a0825 */ /* 0x002fca00078e008a */
[----:B------:R-:W5:Y:S04]  /*0fc0*/  @P0 LDG.E.128 R20, desc[UR10][R138.64] ;  /* 0x0000000a8a140981 */ /* 0x000f68000c1e1d00 */
[----:B------:R0:W5:Y:S01]  /*0fd0*/  @P0 LDG.E.128 R16, desc[UR10][R138.64+0x10] ;  /* 0x0000100a8a100981 */ /* 0x000162000c1e1d00 */
[----:B------:R-:W-:Y:S02]  /*0fe0*/  SHF.L.U32 R149, R149, 0x10, RZ ;  /* 0x0000001095957819 */ /* 0x000fe400000006ff */
[C---:B------:R-:W-:Y:S02]  /*0ff0*/  PRMT R153, R35.reuse, 0x7632, R153 ;  /* 0x0000763223997816 */ /* 0x040fe40000000099 */
[----:B------:R-:W-:Y:S02]  /*1000*/  SHF.L.U32 R150, R35, 0x10, RZ ;  /* 0x0000001023967819 */ /* 0x000fe400000006ff */
[----:B------:R-:W-:Y:S01]  /*1010*/  SHF.L.U32 R153, R153, 0x10, RZ ;  /* 0x0000001099997819 */ /* 0x000fe200000006ff */
[C---:B--2---:R-:W-:Y:S01]  /*1020*/  FADD.FTZ R142, -R156.reuse, R112 ;  /* 0x000000709c8e7221 */ /* 0x044fe20000010100 */
[C---:B------:R-:W-:Y:S01]  /*1030*/  FADD.FTZ R143, -R156.reuse, R114 ;  /* 0x000000729c8f7221 */ /* 0x040fe20000010100 */
[C---:B------:R-:W-:Y:S01]  /*1040*/  FADD.FTZ R144, -R156.reuse, R113 ;  /* 0x000000719c907221 */ /* 0x040fe20000010100 */
[----:B------:R-:W-:Y:S01]  /*1050*/  FADD.FTZ R115, -R156, R115 ;  /* 0x000000739c737221 */ /* 0x000fe20000010100 */
[----:B0-----:R-:W-:Y:S01]  /*1060*/  FMUL.FTZ R139, R142, UR26 ;  /* 0x0000001a8e8b7c20 */ /* 0x001fe20008410000 */
[----:B------:R-:W-:Y:S01]  /*1070*/  SHF.L.U32 R142, R33, 0x10, RZ ;  /* 0x00000010218e7819 */ /* 0x000fe200000006ff */
[----:B------:R-:W-:Y:S01]  /*1080*/  FMUL.FTZ R143, R143, UR26 ;  /* 0x0000001a8f8f7c20 */ /* 0x000fe20008410000 */
[C---:B---3--:R-:W-:Y:S01]  /*1090*/  FADD.FTZ R116, -R156.reuse, R116 ;  /* 0x000000749c747221 */ /* 0x048fe20000010100 */
[C---:B------:R-:W-:Y:S01]  /*10a0*/  FADD.FTZ R117, -R156.reuse, R117 ;  /* 0x000000759c757221 */ /* 0x040fe20000010100 */
[----:B----4-:R-:W-:Y:S01]  /*10b0*/  SHF.L.U32 R147, R121, 0x10, RZ ;  /* 0x0000001079937819 */ /* 0x010fe200000006ff */
[----:B------:R-:W-:Y:S01]  /*10c0*/  FADD.FTZ R118, -R156, R118 ;  /* 0x000000769c767221 */ /* 0x000fe20000010100 */
[C---:B------:R-:W-:Y:S01]  /*10d0*/  PRMT R138, R120.reuse, 0x7632, R138 ;  /* 0x00007632788a7816 */ /* 0x040fe2000000008a */
[----:B------:R-:W-:Y:S01]  /*10e0*/  FMUL.FTZ R148, R117, UR26 ;  /* 0x0000001a75947c20 */ /* 0x000fe20008410000 */
[----:B------:R-:W-:Y:S01]  /*10f0*/  SHF.L.U32 R141, R120, 0x10, RZ ;  /* 0x00000010788d7819 */ /* 0x000fe200000006ff */
[-C--:B------:R-:W-:Y:S01]  /*1100*/  FMUL.FTZ R142, R142, R147.reuse ;  /* 0x000000938e8e7220 */ /* 0x080fe20000410000 */
[----:B------:R-:W-:Y:S01]  /*1110*/  PRMT R145, R121, 0x7632, R145 ;  /* 0x0000763279917816 */ /* 0x000fe20000000091 */
[----:B------:R-:W-:Y:S01]  /*1120*/  FADD.FTZ R98, R98, R147 ;  /* 0x0000009362627221 */ /* 0x000fe20000010000 */
[----:B------:R-:W-:Y:S01]  /*1130*/  SHF.L.U32 R120, R146, 0x10, RZ ;  /* 0x0000001092787819 */ /* 0x000fe200000006ff */
[----:B------:R-:W-:Y:S01]  /*1140*/  FFMA.FTZ R66, R143, R147, R66 ;  /* 0x000000938f427223 */ /* 0x000fe20000010042 */
[----:B------:R-:W-:Y:S01]  /*1150*/  PRMT R114, R122, 0x7632, R114 ;  /* 0x000076327a727816 */ /* 0x000fe20000000072 */
[----:B------:R-:W-:Y:S01]  /*1160*/  FMUL.FTZ R147, R116, UR26 ;  /* 0x0000001a74937c20 */ /* 0x000fe20008410000 */
[----:B------:R-:W-:Y:S01]  /*1170*/  SHF.L.U32 R113, R122, 0x10, RZ ;  /* 0x000000107a717819 */ /* 0x000fe200000006ff */
[----:B------:R-:W-:Y:S01]  /*1180*/  FADD.FTZ R96, R96, R141 ;  /* 0x0000008d60607221 */ /* 0x000fe20000010000 */
[----:B------:R-:W-:Y:S01]  /*1190*/  SHF.L.U32 R121, R138, 0x10, RZ ;  /* 0x000000108a797819 */ /* 0x000fe200000006ff */
[-C--:B------:R-:W-:Y:S01]  /*11a0*/  FMUL.FTZ R138, R140, R141.reuse ;  /* 0x0000008d8c8a7220 */ /* 0x080fe20000410000 */
[----:B------:R-:W-:Y:S01]  /*11b0*/  SHF.L.U32 R146, R34, 0x10, RZ ;  /* 0x0000001022927819 */ /* 0x000fe200000006ff */
[----:B------:R-:W-:Y:S01]  /*11c0*/  FMUL.FTZ R140, R144, UR26 ;  /* 0x0000001a908c7c20 */ /* 0x000fe20008410000 */
[----:B------:R-:W-:Y:S01]  /*11d0*/  FFMA.FTZ R64, R139, R141, R64 ;  /* 0x0000008d8b407223 */ /* 0x000fe20000010040 */
[----:B------:R-:W-:Y:S01]  /*11e0*/  PRMT R122, R33, 0x7632, R122 ;  /* 0x00007632217a7816 */ /* 0x000fe2000000007a */
[----:B------:R-:W-:Y:S01]  /*11f0*/  FMUL.FTZ R141, R120, R121 ;  /* 0x00000079788d7220 */ /* 0x000fe20000410000 */
[----:B------:R-:W-:Y:S01]  /*1200*/  SHF.L.U32 R116, R114, 0x10, RZ ;  /* 0x0000001072747819 */ /* 0x000fe200000006ff */
[-C--:B------:R-:W-:Y:S01]  /*1210*/  FMUL.FTZ R146, R146, R113.reuse ;  /* 0x0000007192927220 */ /* 0x080fe20000410000 */
[----:B------:R-:W-:Y:S01]  /*1220*/  FADD.FTZ R100, R100, R113 ;  /* 0x0000007164647221 */ /* 0x000fe20000010000 */
[----:B------:R-:W-:Y:S01]  /*1230*/  FFMA.FTZ R68, R147, R113, R68 ;  /* 0x0000007193447223 */ /* 0x000fe20000010044 */
[----:B------:R-:W-:Y:S01]  /*1240*/  FADD.FTZ R114, R159, R138 ;  /* 0x0000008a9f727221 */ /* 0x000fe20000010000 */
[----:B------:R-:W-:Y:S01]  /*1250*/  FFMA.FTZ R113, R139, R138, R160 ;  /* 0x0000008a8b717223 */ /* 0x000fe200000100a0 */
[----:B------:R-:W-:Y:S01]  /*1260*/  FFMA.FTZ R65, R140, R121, R65 ;  /* 0x000000798c417223 */ /* 0x000fe20000010041 */
[----:B------:R-:W-:Y:S01]  /*1270*/  FADD.FTZ R97, R97, R121 ;  /* 0x0000007961617221 */ /* 0x000fe20000010000 */
[----:B------:R-:W-:Y:S01]  /*1280*/  SHF.L.U32 R120, R122, 0x10, RZ ;  /* 0x000000107a787819 */ /* 0x000fe200000006ff */
[----:B------:R-:W-:Y:S01]  /*1290*/  FMUL.FTZ R144, R115, UR26 ;  /* 0x0000001a73907c20 */ /* 0x000fe20008410000 */
[----:B------:R-:W-:Y:S01]  /*12a0*/  SHF.L.U32 R121, R145, 0x10, RZ ;  /* 0x0000001091797819 */ /* 0x000fe200000006ff */
[----:B------:R-:W-:Y:S01]  /*12b0*/  FADD.FTZ R115, R114, R141 ;  /* 0x0000008d72737221 */ /* 0x000fe20000010000 */
[----:B------:R-:W-:Y:S01]  /*12c0*/  FFMA.FTZ R114, R140, R141, R113 ;  /* 0x0000008d8c727223 */ /* 0x000fe20000010071 */
[-C--:B------:R-:W-:Y:S01]  /*12d0*/  FMUL.FTZ R149, R149, R116.reuse ;  /* 0x0000007495957220 */ /* 0x080fe20000410000 */
[----:B------:R-:W-:Y:S01]  /*12e0*/  FFMA.FTZ R69, R148, R116, R69 ;  /* 0x0000007494457223 */ /* 0x000fe20000010045 */
[----:B------:R-:W-:Y:S01]  /*12f0*/  FADD.FTZ R101, R101, R116 ;  /* 0x0000007465657221 */ /* 0x000fe20000010000 */
[----:B------:R-:W-:Y:S01]  /*1300*/  FMUL.FTZ R145, R120, R121 ;  /* 0x0000007978917220 */ /* 0x000fe20000410000 */
        /* <DEDUP_REMOVED lines=16> */
[----:B------:R-:W-:Y:S01]  /*1410*/  FFMA.FTZ R67, R144, R121, R67 ;  /* 0x0000007990437223 */ /* 0x000fe20000010043 */
[----:B------:R-:W-:Y:S01]  /*1420*/  FADD.FTZ R99, R99, R121 ;  /* 0x0000007963637221 */ /* 0x000fe20000010000 */
[----:B------:R-:W-:Y:S01]  /*1430*/  FADD.FTZ R114, R115, R150 ;  /* 0x0000009673727221 */ /* 0x000fe20000010000 */
[C---:B------:R-:W-:Y:S01]  /*1440*/  FFMA.FTZ R112, R151.reuse, R150, R112 ;  /* 0x0000009697707223 */ /* 0x040fe20000010070 */
[----:B------:R-:W-:Y:S01]  /*1450*/  FADD.FTZ R102, R102, R123 ;  /* 0x0000007b66667221 */ /* 0x000fe20000010000 */
[----:B------:R-:W-:Y:S01]  /*1460*/  FFMA.FTZ R70, R151, R123, R70 ;  /* 0x0000007b97467223 */ /* 0x000fe20000010046 */
[----:B------:R-:W-:Y:S01]  /*1470*/  FFMA.FTZ R71, R152, R116, R71 ;  /* 0x0000007498477223 */ /* 0x000fe20000010047 */
[----:B------:R-:W-:Y:S01]  /*1480*/  FADD.FTZ R103, R103, R116 ;  /* 0x0000007467677221 */ /* 0x000fe20000010000 */
[----:B------:R-:W-:Y:S01]  /*1490*/  FADD.FTZ R159, R114, R153 ;  /* 0x00000099729f7221 */ /* 0x000fe20000010000 */
[----:B------:R-:W-:Y:S01]  /*14a0*/  FFMA.FTZ R160, R152, R153, R112 ;  /* 0x0000009998a07223 */ /* 0x000fe20000010070 */
[----:B------:R-:W-:Y:S06]  /*14b0*/  BRA `(.L_x_2276) ;  /* 0x0000000000547947 */ /* 0x000fec0003800000 */
.L_x_2273:
[----:B------:R-:W0:Y:S01]  /*14c0*/  S2R R0, SR_TID.X ;  /* 0x0000000000007919 */ /* 0x000e220000002100 */
[----:B-1----:R-:W-:Y:S02]  /*14d0*/  UIMAD UR6, UR24, UR8, URZ ;  /* 0x00000008180672a4 */ /* 0x002fe4000f8e02ff */
[----:B------:R-:W-:Y:S02]  /*14e0*/  UISETP.NE.U32.AND UP0, UPT, UR20, URZ, UPT ;  /* 0x000000ff1400728c */ /* 0x000fe4000bf05070 */
[----:B------:R-:W-:Y:S02]  /*14f0*/  USHF.R.S32.HI UR7, URZ, 0x1f, UR6 ;  /* 0x0000001fff077899 */ /* 0x000fe40008011406 */
[----:B------:R-:W-:Y:S02]  /*1500*/  UISETP.NE.AND.EX UP0, UPT, UR21, URZ, UPT, UP0 ;  /* 0x000000ff1500728c */ /* 0x000fe4000bf05300 */
[----:B------:R-:W-:-:S06]  /*1510*/  ULEA.HI UR7, UR7, UR6, URZ, 0x3 ;  /* 0x0000000607077291 */ /* 0x000fcc000f8f18ff */
[----:B------:R-:W-:-:S04]  /*1520*/  MOV R15, UR7 ;  /* 0x00000007000f7c02 */ /* 0x000fc80008000f00 */
[----:B0-----:R-:W-:Y:S01]  /*1530*/  LEA.HI.SX32 R15, R15, R0, 0x1d ;  /* 0x000000000f0f7211 */ /* 0x001fe200078feaff */
        /* <DEDUP_REMOVED lines=13> */
.L_x_2276:
[----:B----4-:R-:W-:Y:S05]  /*1610*/  BSYNC.RECONVERGENT B0 ;  /* 0x0000000000007941 */ /* 0x010fea0003800200 */
.L_x_2272:
[----:B0-----:R-:W0:Y:S01]  /*1620*/  SHFL.DOWN PT, R112, R159, 0x10, 0x1f ;  /* 0x0a001f009f707f89 */ /* 0x001e2200000e0000 */
        /* <DEDUP_REMOVED lines=30> */
.L_x_2278:
[----:B------:R-:W-:Y:S05]  /*1810*/  BSYNC.RECONVERGENT B0 ;  /* 0x0000000000007941 */ /* 0x000fea0003800200 */
.L_x_2277:
        /* <DEDUP_REMOVED lines=22> */
[----:B------:R-:W-:Y:S01]  /*1980*/  FADD.FTZ R113, R114, R113 ;  /* 0x0000007172717221 */ /* 0x000fe20000010000 */
[----:B------:R-:W-:Y:S02]  /*1990*/  MOV R115, UR7 ;  /* 0x0000000700737c02 */ /* 0x000fe40008000f00 */
        /* <DEDUP_REMOVED lines=12> */
[----:B------:R-:W-:Y:S01]  /*1a60*/  UISETP.NE.AND.EX UP0, UPT, UR21, URZ, UPT, UP0 ;  /* 0x000000ff1500728c */ /* 0x000fe2000bf05300 */
[----:B------:R-:W-:Y:S10]  /*1a70*/  BRA.U !UP3, `(.L_x_2281) ;  /* 0x000000010b0c7547 */ /* 0x000ff4000b800000 */
[----:B------:R-:W0:Y:S02]  /*1a80*/  LDC.64 R104, c[0x0][0x390] ;  /* 0x0000e400ff687b82 */ /* 0x000e240000000a00 */
[----:B0-----:R-:W-:-:S06]  /*1a90*/  IMAD.WIDE.U32 R104, R117, 0x10, R104 ;  /* 0x0000001075687825 */ /* 0x001fcc00078e0068 */
[----:B------:R-:W5:Y:S02]  /*1aa0*/  LDG.E.128 R104, desc[UR10][R104.64] ;  /* 0x0000000a68687981 */ /* 0x000f64000c1e1d00 */
.L_x_2281:
[----:B------:R-:W-:Y:S05]  /*1ab0*/  BRA.U UP0, `(.L_x_2282) ;  /* 0x0000000d00e47547 */ /* 0x000fea000b800000 */
[----:B------:R-:W-:-:S04]  /*1ac0*/  UISETP.NE.U32.AND UP0, UPT, UR4, URZ, UPT ;  /* 0x000000ff0400728c */ /* 0x000fc8000bf05070 */
[----:B------:R-:W-:-:S09]  /*1ad0*/  UISETP.NE.AND.EX UP0, UPT, UR5, URZ, UPT, UP0 ;  /* 0x000000ff0500728c */ /* 0x000fd2000bf05300 */
[----:B------:R-:W-:Y:S05]  /*1ae0*/  BRA.U UP0, `(.L_x_2283) ;  /* 0x0000000500b47547 */ /* 0x000fea000b800000 */
[----:B------:R-:W-:Y:S05]  /*1af0*/  BRA.U !UP3, `(.L_x_2284) ;  /* 0x000000010b307547 */ /* 0x000fea000b800000 */
[----:B------:R-:W-:Y:S01]  /*1b00*/  FFMA.FTZ R113, R155, UR9, R116 ;  /* 0x000000099b717c23 */ /* 0x000fe20008010074 */
[----:B------:R-:W-:Y:S02]  /*1b10*/  ISETP.LT.AND P0, PT, RZ, UR27, PT ;  /* 0x0000001bff007c0c */ /* 0x000fe4000bf01270 */
[----:B------:R-:W-:Y:S01]  /*1b20*/  SHF.L.U32 R114, R28, 0x10, RZ ;  /* 0x000000101c727819 */ /* 0x000fe200000006ff */
[----:B------:R-:W-:Y:S01]  /*1b30*/  FADD.FTZ R113, R154, -R113 ;  /* 0x800000719a717221 */ /* 0x000fe20000010000 */
[----:B-----5:R-:W-:-:S03]  /*1b40*/  SHF.L.U32 R112, R104, 0x10, RZ ;  /* 0x0000001068707819 */ /* 0x020fc600000006ff */
[----:B------:R-:W-:-:S05]  /*1b50*/  FMUL.FTZ R113, R113, UR26 ;  /* 0x0000001a71717c20 */ /* 0x000fca0008410000 */
[----:B------:R-:W-:-:S05]  /*1b60*/  FSEL R113, R113, RZ, P0 ;  /* 0x000000ff71717208 */ /* 0x000fca0000000000 */
[----:B------:R-:W-:-:S04]  /*1b70*/  FMUL.FTZ R113, R113, UR30 ;  /* 0x0000001e71717c20 */ /* 0x000fc80008410000 */
[C---:B------:R-:W-:Y:S01]  /*1b80*/  FMUL.FTZ R114, R113.reuse, R114 ;  /* 0x0000007271727220 */ /* 0x040fe20000410000 */
[----:B------:R-:W-:-:S04]  /*1b90*/  FFMA.FTZ R72, R113, R112, R72 ;  /* 0x0000007071487223 */ /* 0x000fc80000010048 */
[----:B------:R-:W-:-:S04]  /*1ba0*/  F2FP.BF16.F32.PACK_AB R114, RZ, R114 ;  /* 0x00000072ff72723e */ /* 0x000fc800000010ff */
[----:B------:R-:W-:-:S07]  /*1bb0*/  PRMT R108, R114, 0x7610, R108 ;  /* 0x00007610726c7816 */ /* 0x000fce000000006c */
.L_x_2284:
[----:B------:R-:W-:Y:S05]  /*1bc0*/  BRA.U !UP3, `(.L_x_2285) ;  /* 0x000000010b347547 */ /* 0x000fea000b800000 */
[----:B------:R-:W-:Y:S01]  /*1bd0*/  FFMA.FTZ R112, R124, UR9, R116 ;  /* 0x000000097c707c23 */ /* 0x000fe20008010074 */
[----:B------:R-:W-:Y:S02]  /*1be0*/  ISETP.LT.AND P0, PT, RZ, UR27, PT ;  /* 0x0000001bff007c0c */ /* 0x000fe4000bf01270 */
[----:B------:R-:W-:Y:S01]  /*1bf0*/  SHF.L.U32 R115, R6, 0x10, RZ ;  /* 0x0000001006737819 */ /* 0x000fe200000006ff */
[----:B------:R-:W-:Y:S01]  /*1c00*/  FADD.FTZ R112, R125, -R112 ;  /* 0x800000707d707221 */ /* 0x000fe20000010000 */
[----:B-----5:R-:W-:-:S03]  /*1c10*/  PRMT R113, R104, 0x7632, R113 ;  /* 0x0000763268717816 */ /* 0x020fc60000000071 */
[----:B------:R-:W-:Y:S01]  /*1c20*/  FMUL.FTZ R112, R112, UR26 ;  /* 0x0000001a70707c20 */ /* 0x000fe20008410000 */
[----:B------:R-:W-:-:S04]  /*1c30*/  SHF.L.U32 R113, R113, 0x10, RZ ;  /* 0x0000001071717819 */ /* 0x000fc800000006ff */
[----:B------:R-:W-:-:S05]  /*1c40*/  FSEL R112, R112, RZ, P0 ;  /* 0x000000ff70707208 */ /* 0x000fca0000000000 */
[----:B------:R-:W-:-:S04]  /*1c50*/  FMUL.FTZ R112, R112, UR30 ;  /* 0x0000001e70707c20 */ /* 0x000fc80008410000 */
[C---:B------:R-:W-:Y:S01]  /*1c60*/  FMUL.FTZ R115, R112.reuse, R115 ;  /* 0x0000007370737220 */ /* 0x040fe20000410000 */
[----:B------:R-:W-:-:S04]  /*1c70*/  FFMA.FTZ R73, R112, R113, R73 ;  /* 0x0000007170497223 */ /* 0x000fc80000010049 */
[----:B------:R-:W-:-:S04]  /*1c80*/  F2FP.BF16.F32.PACK_AB R115, RZ, R115 ;  /* 0x00000073ff73723e */ /* 0x000fc800000010ff */
[----:B------:R-:W-:-:S07]  /*1c90*/  PRMT R108, R108, 0x5410, R115 ;  /* 0x000054106c6c7816 */ /* 0x000fce0000000073 */
.L_x_2285:
        /* <DEDUP_REMOVED lines=13> */
.L_x_2286:
        /* <DEDUP_REMOVED lines=14> */
.L_x_2287:
        /* <DEDUP_REMOVED lines=13> */
.L_x_2288:
        /* <DEDUP_REMOVED lines=14> */
.L_x_2289:
        /* <DEDUP_REMOVED lines=13> */
.L_x_2290:
        /* <DEDUP_REMOVED lines=13> */
[----:B------:R-:W-:Y:S01]  /*21a0*/  PRMT R111, R111, 0x5410, R115 ;  /* 0x000054106f6f7816 */ /* 0x000fe20000000073 */
[----:B------:R-:W-:Y:S06]  /*21b0*/  BRA `(.L_x_2291) ;  /* 0x0000001400787947 */ /* 0x000fec0003800000 */
.L_x_2283:
        /* <DEDUP_REMOVED lines=42> */
[----:B-----5:R-:W-:-:S04]  /*2460*/  IMAD.U32 R112, R104, 0x10000, RZ ;  /* 0x0001000068707824 */ /* 0x020fc800078e00ff */
[----:B------:R-:W-:Y:S01]  /*2470*/  F2FP.BF16.F32.PACK_AB R114, RZ, R114 ;  /* 0x00000072ff72723e */ /* 0x000fe200000010ff */
[----:B------:R-:W-:-:S03]  /*2480*/  FFMA.FTZ R72, R113, R112, R72 ;  /* 0x0000007071487223 */ /* 0x000fc60000010048 */
[----:B------:R-:W-:-:S07]  /*2490*/  PRMT R108, R114, 0x7610, R108 ;  /* 0x00007610726c7816 */ /* 0x000fce000000006c */
.L_x_2292:
        /* <DEDUP_REMOVED lines=8> */
[----:B-----5:R-:W-:-:S03]  /*2520*/  PRMT R112, R104, 0x7632, R112 ;  /* 0x0000763268707816 */ /* 0x020fc60000000070 */
[----:B------:R-:W-:Y:S01]  /*2530*/  FMUL.FTZ R113, R114, R113 ;  /* 0x0000007172717220 */ /* 0x000fe20000410000 */
[----:B------:R-:W-:-:S04]  /*2540*/  SHF.L.U32 R112, R112, 0x10, RZ ;  /* 0x0000001070707819 */ /* 0x000fc800000006ff */
[----:B------:R-:W-:Y:S01]  /*2550*/  F2FP.BF16.F32.PACK_AB R113, RZ, R113 ;  /* 0x00000071ff71723e */ /* 0x000fe200000010ff */
[----:B------:R-:W-:-:S03]  /*2560*/  FFMA.FTZ R73, R114, R112, R73 ;  /* 0x0000007072497223 */ /* 0x000fc60000010049 */
[----:B------:R-:W-:-:S07]  /*2570*/  PRMT R108, R108, 0x5410, R113 ;  /* 0x000054106c6c7816 */ /* 0x000fce0000000071 */
.L_x_2293:
        /* <DEDUP_REMOVED lines=9> */
[----:B-----5:R-:W-:-:S04]  /*2610*/  SHF.L.U32 R112, R105, 0x10, RZ ;  /* 0x0000001069707819 */ /* 0x020fc800000006ff */
[----:B------:R-:W-:Y:S01]  /*2620*/  F2FP.BF16.F32.PACK_AB R114, RZ, R114 ;  /* 0x00000072ff72723e */ /* 0x000fe200000010ff */
[----:B------:R-:W-:-:S03]  /*2630*/  FFMA.FTZ R74, R113, R112, R74 ;  /* 0x00000070714a7223 */ /* 0x000fc6000001004a */
[----:B------:R-:W-:-:S07]  /*2640*/  PRMT R109, R114, 0x7610, R109 ;  /* 0x00007610726d7816 */ /* 0x000fce000000006d */
.L_x_2294:
        /* <DEDUP_REMOVED lines=14> */
.L_x_2295:
        /* <DEDUP_REMOVED lines=13> */
.L_x_2296:
        /* <DEDUP_REMOVED lines=14> */
.L_x_2297:
        /* <DEDUP_REMOVED lines=13> */
.L_x_2298:
[----:B------:R-:W-:Y:S05]  /*29b0*/  BRA.U !UP3, `(.L_x_2291) ;  /* 0x0000000d0b787547 */ /* 0x000fea000b800000 */
[----:B------:R-:W-:Y:S01]  /*29c0*/  SHF.L.U32 R115, R3, 0x10, RZ ;  /* 0x0000001003737819 */ /* 0x000fe200000006ff */
[----:B------:R-:W-:Y:S01]  /*29d0*/  FMUL.FTZ R112, R51, UR30 ;  /* 0x0000001e33707c20 */ /* 0x000fe20008410000 */
[----:B-----5:R-:W-:-:S03]  /*29e0*/  PRMT R113, R107, 0x7632, R113 ;  /* 0x000076326b717816 */ /* 0x020fc60000000071 */
[----:B------:R-:W-:Y:S01]  /*29f0*/  FMUL.FTZ R114, R115, R112 ;  /* 0x0000007073727220 */ /* 0x000fe20000410000 */
[----:B------:R-:W-:-:S04]  /*2a00*/  SHF.L.U32 R113, R113, 0x10, RZ ;  /* 0x0000001071717819 */ /* 0x000fc800000006ff */
[----:B------:R-:W-:Y:S01]  /*2a10*/  F2FP.BF16.F32.PACK_AB R114, RZ, R114 ;  /* 0x00000072ff72723e */ /* 0x000fe200000010ff */
[----:B------:R-:W-:-:S03]  /*2a20*/  FFMA.FTZ R79, R112, R113, R79 ;  /* 0x00000071704f7223 */ /* 0x000fc6000001004f */
[----:B------:R-:W-:Y:S01]  /*2a30*/  PRMT R111, R111, 0x5410, R114 ;  /* 0x000054106f6f7816 */ /* 0x000fe20000000072 */
[----:B------:R-:W-:Y:S06]  /*2a40*/  BRA `(.L_x_2291) ;  /* 0x0000000c00547947 */ /* 0x000fec0003800000 */
.L_x_2282:
[----:B------:R-:W-:-:S04]  /*2a50*/  UISETP.NE.U32.AND UP0, UPT, UR4, URZ, UPT ;  /* 0x000000ff0400728c */ /* 0x000fc8000bf05070 */
[----:B------:R-:W-:-:S09]  /*2a60*/  UISETP.NE.AND.EX UP0, UPT, UR5, URZ, UPT, UP0 ;  /* 0x000000ff0500728c */ /* 0x000fd2000bf05300 */
[----:B------:R-:W-:Y:S05]  /*2a70*/  BRA.U UP0, `(.L_x_2299) ;  /* 0x0000000500b47547 */ /* 0x000fea000b800000 */
[----:B------:R-:W-:Y:S05]  /*2a80*/  BRA.U !UP3, `(.L_x_2300) ;  /* 0x000000010b307547 */ /* 0x000fea000b800000 */
[----:B------:R-:W-:Y:S02]  /*2a90*/  PLOP3.LUT P0, PT, PT, PT, UP2, 0x80, 0x8 ;  /* 0x000000000008781c */ /* 0x000fe40003f0f028 */
[----:B-----5:R-:W-:Y:S02]  /*2aa0*/  MOV R112, R88 ;  /* 0x0000005800707202 */ /* 0x020fe40000000f00 */
[----:B------:R-:W-:Y:S02]  /*2ab0*/  SHF.L.U32 R114, R28, 0x10, RZ ;  /* 0x000000101c727819 */ /* 0x000fe400000006ff */
[----:B------:R-:W-:-:S07]  /*2ac0*/  SHF.L.U32 R115, R104, 0x10, RZ ;  /* 0x0000001068737819 */ /* 0x000fce00000006ff */
[----:B------:R-:W-:-:S04]  /*2ad0*/  @P0 FFMA.FTZ R113, R155, UR9, R116 ;  /* 0x000000099b710c23 */ /* 0x000fc80008010074 */
[----:B------:R-:W-:-:S04]  /*2ae0*/  @P0 FADD.FTZ R113, R154, -R113 ;  /* 0x800000719a710221 */ /* 0x000fc80000010000 */
[----:B------:R-:W-:-:S04]  /*2af0*/  @P0 FFMA.FTZ R112, R113, UR26, R88 ;  /* 0x0000001a71700c23 */ /* 0x000fc80008010058 */
[----:B------:R-:W-:-:S04]  /*2b00*/  FMUL.FTZ R113, R112, UR30 ;  /* 0x0000001e70717c20 */ /* 0x000fc80008410000 */
[-C--:B------:R-:W-:Y:S01]  /*2b10*/  FMUL.FTZ R112, R114, R113.reuse ;  /* 0x0000007172707220 */ /* 0x080fe20000410000 */
[----:B------:R-:W-:-:S04]  /*2b20*/  FFMA.FTZ R72, R115, R113, R72 ;  /* 0x0000007173487223 */ /* 0x000fc80000010048 */
[----:B------:R-:W-:-:S04]  /*2b30*/  F2FP.BF16.F32.PACK_AB R112, RZ, R112 ;  /* 0x00000070ff70723e */ /* 0x000fc800000010ff */
[----:B------:R-:W-:-:S07]  /*2b40*/  PRMT R108, R112, 0x7610, R108 ;  /* 0x00007610706c7816 */ /* 0x000fce000000006c */
.L_x_2300:
[----:B------:R-:W-:Y:S05]  /*2b50*/  BRA.U !UP3, `(.L_x_2301) ;  /* 0x000000010b347547 */ /* 0x000fea000b800000 */
[----:B------:R-:W-:Y:S02]  /*2b60*/  PLOP3.LUT P0, PT, PT, PT, UP2, 0x80, 0x8 ;  /* 0x000000000008781c */ /* 0x000fe40003f0f028 */
[----:B-----5:R-:W-:Y:S02]  /*2b70*/  MOV R112, R89 ;  /* 0x0000005900707202 */ /* 0x020fe40000000f00 */
[----:B------:R-:W-:Y:S02]  /*2b80*/  SHF.L.U32 R115, R6, 0x10, RZ ;  /* 0x0000001006737819 */ /* 0x000fe400000006ff */
[----:B------:R-:W-:-:S04]  /*2b90*/  PRMT R113, R104, 0x7632, R113 ;  /* 0x0000763268717816 */ /* 0x000fc80000000071 */
[----:B------:R-:W-:-:S03]  /*2ba0*/  SHF.L.U32 R113, R113, 0x10, RZ ;  /* 0x0000001071717819 */ /* 0x000fc600000006ff */
[----:B------:R-:W-:-:S04]  /*2bb0*/  @P0 FFMA.FTZ R114, R124, UR9, R116 ;  /* 0x000000097c720c23 */ /* 0x000fc80008010074 */
[----:B------:R-:W-:-:S04]  /*2bc0*/  @P0 FADD.FTZ R114, R125, -R114 ;  /* 0x800000727d720221 */ /* 0x000fc80000010000 */
[----:B------:R-:W-:-:S04]  /*2bd0*/  @P0 FFMA.FTZ R112, R114, UR26, R89 ;  /* 0x0000001a72700c23 */ /* 0x000fc80008010059 */
[----:B------:R-:W-:-:S04]  /*2be0*/  FMUL.FTZ R112, R112, UR30 ;  /* 0x0000001e70707c20 */ /* 0x000fc80008410000 */
[----:B------:R-:W-:Y:S01]  /*2bf0*/  FMUL.FTZ R114, R115, R112 ;  /* 0x0000007073727220 */ /* 0x000fe20000410000 */
[----:B------:R-:W-:-:S04]  /*2c00*/  FFMA.FTZ R73, R112, R113, R73 ;  /* 0x0000007170497223 */ /* 0x000fc80000010049 */
[----:B------:R-:W-:-:S04]  /*2c10*/  F2FP.BF16.F32.PACK_AB R114, RZ, R114 ;  /* 0x00000072ff72723e */ /* 0x000fc800000010ff */
[----:B------:R-:W-:-:S07]  /*2c20*/  PRMT R108, R108, 0x5410, R114 ;  /* 0x000054106c6c7816 */ /* 0x000fce0000000072 */
.L_x_2301:
        /* <DEDUP_REMOVED lines=13> */
.L_x_2302:
        /* <DEDUP_REMOVED lines=14> */
.L_x_2303:
        /* <DEDUP_REMOVED lines=13> */
.L_x_2304:
        /* <DEDUP_REMOVED lines=14> */
.L_x_2305:
        /* <DEDUP_REMOVED lines=13> */
.L_x_2306:
        /* <DEDUP_REMOVED lines=13> */
[----:B------:R-:W-:Y:S01]  /*3130*/  PRMT R111, R111, 0x5410, R114 ;  /* 0x000054106f6f7816 */ /* 0x000fe20000000072 */
[----:B------:R-:W-:Y:S06]  /*3140*/  BRA `(.L_x_2291) ;  /* 0x0000000400947947 */ /* 0x000fec0003800000 */
.L_x_2299:
[----:B------:R-:W-:Y:S02]  /*3150*/  PLOP3.LUT P0, PT, PT, PT, UP2, 0x80, 0x8 ;  /* 0x000000000008781c */ /* 0x000fe40003f0f028 */
[----:B-----5:R-:W-:Y:S02]  /*3160*/  MOV R55, R91 ;  /* 0x0000005b00377202 */ /* 0x020fe40000000f00 */
[----:B------:R-:W-:Y:S02]  /*3170*/  MOV R50, R94 ;  /* 0x0000005e00327202 */ /* 0x000fe40000000f00 */
[----:B------:R-:W-:Y:S02]  /*3180*/  MOV R53, R89 ;  /* 0x0000005900357202 */ /* 0x000fe40000000f00 */
[----:B------:R-:W-:-:S05]  /*3190*/  MOV R54, R90 ;  /* 0x0000005a00367202 */ /* 0x000fca0000000f00 */
[--C-:B------:R-:W-:Y:S01]  /*31a0*/  @P0 FFMA.FTZ R52, R126, UR9, R116.reuse ;  /* 0x000000097e340c23 */ /* 0x100fe20008010074 */
[--C-:B------:R-:W-:Y:S01]  /*31b0*/  @P0 FFMA.FTZ R113, R133, UR9, R116.reuse ;  /* 0x0000000985710c23 */ /* 0x100fe20008010074 */
[--C-:B------:R-:W-:Y:S01]  /*31c0*/  @P0 FFMA.FTZ R48, R124, UR9, R116.reuse ;  /* 0x000000097c300c23 */ /* 0x100fe20008010074 */
[----:B------:R-:W-:Y:S01]  /*31d0*/  @P0 FFMA.FTZ R49, R127, UR9, R116 ;  /* 0x000000097f310c23 */ /* 0x000fe20008010074 */
[----:B------:R-:W-:Y:S01]  /*31e0*/  @P0 FADD.FTZ R52, R129, -R52 ;  /* 0x8000003481340221 */ /* 0x000fe20000010000 */
[----:B------:R-:W-:Y:S01]  /*31f0*/  @P0 FADD.FTZ R113, R132, -R113 ;  /* 0x8000007184710221 */ /* 0x000fe20000010000 */
[----:B------:R-:W-:Y:S01]  /*3200*/  @P0 FFMA.FTZ R51, R131, UR9, R116 ;  /* 0x0000000983330c23 */ /* 0x000fe20008010074 */
[----:B------:R-:W-:Y:S01]  /*3210*/  @P0 FADD.FTZ R48, R125, -R48 ;  /* 0x800000307d300221 */ /* 0x000fe20000010000 */
[----:B------:R-:W-:Y:S01]  /*3220*/  @P0 FFMA.FTZ R55, R52, UR26, R91 ;  /* 0x0000001a34370c23 */ /* 0x000fe2000801005b */
[----:B------:R-:W-:Y:S01]  /*3230*/  @P0 FFMA.FTZ R50, R113, UR26, R94 ;  /* 0x0000001a71320c23 */ /* 0x000fe2000801005e */
[--C-:B------:R-:W-:Y:S01]  /*3240*/  @P0 FFMA.FTZ R52, R134, UR9, R116.reuse ;  /* 0x0000000986340c23 */ /* 0x100fe20008010074 */
[--C-:B------:R-:W-:Y:S01]  /*3250*/  @P0 FFMA.FTZ R114, R136, UR9, R116.reuse ;  /* 0x0000000988720c23 */ /* 0x100fe20008010074 */
[----:B------:R-:W-:Y:S01]  /*3260*/  @P0 FFMA.FTZ R113, R155, UR9, R116 ;  /* 0x000000099b710c23 */ /* 0x000fe20008010074 */
[----:B------:R-:W-:Y:S01]  /*3270*/  @P0 FADD.FTZ R49, R128, -R49 ;  /* 0x8000003180310221 */ /* 0x000fe20000010000 */
[----:B------:R-:W-:Y:S01]  /*3280*/  @P0 FADD.FTZ R51, R130, -R51 ;  /* 0x8000003382330221 */ /* 0x000fe20000010000 */
[----:B------:R-:W-:Y:S01]  /*3290*/  @P0 FFMA.FTZ R53, R48, UR26, R89 ;  /* 0x0000001a30350c23 */ /* 0x000fe20008010059 */
[----:B------:R-:W-:Y:S01]  /*32a0*/  @P0 FADD.FTZ R112, R135, -R52 ;  /* 0x8000003487700221 */ /* 0x000fe20000010000 */
[----:B------:R-:W-:Y:S01]  /*32b0*/  @P0 FADD.FTZ R114, R137, -R114 ;  /* 0x8000007289720221 */ /* 0x000fe20000010000 */
[----:B------:R-:W-:Y:S01]  /*32c0*/  @P0 FADD.FTZ R113, R154, -R113 ;  /* 0x800000719a710221 */ /* 0x000fe20000010000 */
[----:B------:R-:W-:Y:S01]  /*32d0*/  MOV R48, R92 ;  /* 0x0000005c00307202 */ /* 0x000fe20000000f00 */
[----:B------:R-:W-:Y:S01]  /*32e0*/  @P0 FFMA.FTZ R54, R49, UR26, R90 ;  /* 0x0000001a31360c23 */ /* 0x000fe2000801005a */
[----:B------:R-:W-:Y:S01]  /*32f0*/  @P0 FFMA.FTZ R48, R51, UR26, R92 ;  /* 0x0000001a33300c23 */ /* 0x000fe2000801005c */
[----:B------:R-:W-:Y:S01]  /*3300*/  MOV R49, R93 ;  /* 0x0000005d00317202 */ /* 0x000fe20000000f00 */
[----:B------:R-:W-:Y:S01]  /*3310*/  @P0 FFMA.FTZ R49, R112, UR26, R93 ;  /* 0x0000001a70310c23 */ /* 0x000fe2000801005d */
[----:B------:R-:W-:Y:S01]  /*3320*/  MOV R51, R95 ;  /* 0x0000005f00337202 */ /* 0x000fe20000000f00 */
[----:B------:R-:W-:Y:S01]  /*3330*/  @P0 FFMA.FTZ R51, R114, UR26, R95 ;  /* 0x0000001a72330c23 */ /* 0x000fe2000801005f */
[----:B------:R-:W-:Y:S01]  /*3340*/  MOV R52, R88 ;  /* 0x0000005800347202 */ /* 0x000fe20000000f00 */
        /* <DEDUP_REMOVED lines=9> */
.L_x_2307:
[----:B------:R-:W-:Y:S05]  /*33e0*/  BRA.U !UP3, `(.L_x_2308) ;  /* 0x000000010b207547 */ /* 0x000fea000b800000 */
[----:B------:R-:W-:Y:S02]  /*33f0*/  IMAD.U32 R115, R6, 0x10000, RZ ;  /* 0x0001000006737824 */ /* 0x000fe400078e00ff */
[----:B------:R-:W-:Y:S01]  /*3400*/  FMUL.FTZ R112, R53, UR30 ;  /* 0x0000001e35707c20 */ /* 0x000fe20008410000 */
[----:B------:R-:W-:-:S03]  /*3410*/  PRMT R113, R104, 0x7632, R113 ;  /* 0x0000763268717816 */ /* 0x000fc60000000071 */
[----:B------:R-:W-:Y:S01]  /*3420*/  FMUL.FTZ R114, R115, R112 ;  /* 0x0000007073727220 */ /* 0x000fe20000410000 */
[----:B------:R-:W-:-:S04]  /*3430*/  SHF.L.U32 R113, R113, 0x10, RZ ;  /* 0x0000001071717819 */ /* 0x000fc800000006ff */
[----:B------:R-:W-:Y:S01]  /*3440*/  F2FP.BF16.F32.PACK_AB R114, RZ, R114 ;  /* 0x00000072ff72723e */ /* 0x000fe200000010ff */
[----:B------:R-:W-:-:S03]  /*3450*/  FFMA.FTZ R73, R112, R113, R73 ;  /* 0x0000007170497223 */ /* 0x000fc60000010049 */
[----:B------:R-:W-:-:S07]  /*3460*/  PRMT R108, R108, 0x5410, R114 ;  /* 0x000054106c6c7816 */ /* 0x000fce0000000072 */
.L_x_2308:
        /* <DEDUP_REMOVED lines=8> */
.L_x_2309:
[----:B------:R-:W-:Y:S05]  /*34f0*/  BRA.U !UP3, `(.L_x_2310) ;  /* 0x000000010b207547 */ /* 0x000fea000b800000 */
[----:B------:R-:W-:Y:S01]  /*3500*/  SHF.L.U32 R115, R5, 0x10, RZ ;  /* 0x0000001005737819 */ /* 0x000fe200000006ff */
[----:B------:R-:W-:Y:S01]  /*3510*/  FMUL.FTZ R112, R55, UR30 ;  /* 0x0000001e37707c20 */ /* 0x000fe20008410000 */
[----:B------:R-:W-:-:S03]  /*3520*/  PRMT R113, R105, 0x7632, R113 ;  /* 0x0000763269717816 */ /* 0x000fc60000000071 */
[----:B------:R-:W-:Y:S01]  /*3530*/  FMUL.FTZ R114, R115, R112 ;  /* 0x0000007073727220 */ /* 0x000fe20000410000 */
[----:B------:R-:W-:-:S04]  /*3540*/  SHF.L.U32 R113, R113, 0x10, RZ ;  /* 0x0000001071717819 */ /* 0x000fc800000006ff */
[----:B------:R-:W-:Y:S01]  /*3550*/  F2FP.BF16.F32.PACK_AB R114, RZ, R114 ;  /* 0x00000072ff72723e */ /* 0x000fe200000010ff */
[----:B------:R-:W-:-:S03]  /*3560*/  FFMA.FTZ R75, R112, R113, R75 ;  /* 0x00000071704b7223 */ /* 0x000fc6000001004b */
[----:B------:R-:W-:-:S07]  /*3570*/  PRMT R109, R109, 0x5410, R114 ;  /* 0x000054106d6d7816 */ /* 0x000fce0000000072 */
.L_x_2310:
        /* <DEDUP_REMOVED lines=8> */
.L_x_2311:
        /* <DEDUP_REMOVED lines=9> */
.L_x_2312:
        /* <DEDUP_REMOVED lines=8> */
.L_x_2313:
        /* <DEDUP_REMOVED lines=9> */
.L_x_2291:
        /* <DEDUP_REMOVED lines=12> */
.L_x_2280:
[----:B------:R-:W-:Y:S05]  /*3860*/  BSYNC.RECONVERGENT B0 ;  /* 0x0000000000007941 */ /* 0x000fea0003800200 */
.L_x_2279:
        /* <DEDUP_REMOVED lines=9> */
.L_x_2316:
[----:B------:R-:W-:Y:S05]  /*3900*/  BRA.U !UP0, `(.L_x_2317) ;  /* 0x0000000d085c7547 */ /* 0x000fea000b800000 */
[----:B------:R-:W-:-:S04]  /*3910*/  UISETP.NE.U32.AND UP0, UPT, UR4, URZ, UPT ;  /* 0x000000ff0400728c */ /* 0x000fc8000bf05070 */
[----:B------:R-:W-:-:S06]  /*3920*/  UISETP.NE.AND.EX UP0, UPT, UR5, URZ, UPT, UP0 ;  /* 0x000000ff0500728c */ /* 0x000fcc000bf05300 */
[----:B------:R-:W-:-:S13]  /*3930*/  PLOP3.LUT P0, PT, PT, PT, UP0, 0x80, 0x8 ;  /* 0x000000000008781c */ /* 0x000fda0003f0f008 */
[----:B------:R-:W-:Y:S05]  /*3940*/  @!P0 BRA `(.L_x_2318) ;  /* 0x0000000400988947 */ /* 0x000fea0003800000 */
[----:B------:R-:W-:Y:S02]  /*3950*/  PLOP3.LUT P4, PT, PT, PT, UP2, 0x80, 0x8 ;  /* 0x000000000008781c */ /* 0x000fe40003f8f028 */
[----:B0----5:R-:W-:Y:S02]  /*3960*/  MOV R55, R23 ;  /* 0x0000001700377202 */ /* 0x021fe40000000f00 */
        /* <DEDUP_REMOVED lines=39> */
.L_x_2319:
        /* <DEDUP_REMOVED lines=9> */
.L_x_2320:
        /* <DEDUP_REMOVED lines=8> */
.L_x_2321:
        /* <DEDUP_REMOVED lines=9> */
.L_x_2322:
        /* <DEDUP_REMOVED lines=8> */
.L_x_2323:
        /* <DEDUP_REMOVED lines=9> */
.L_x_2324:
        /* <DEDUP_REMOVED lines=8> */
.L_x_2325:
        /* <DEDUP_REMOVED lines=8> */
[----:B------:R-:W-:Y:S01]  /*3f90*/  PRMT R111, R111, 0x5410, R115 ;  /* 0x000054106f6f7816 */ /* 0x000fe20000000073 */
[----:B------:R-:W-:Y:S06]  /*3fa0*/  BRA `(.L_x_2326) ;  /* 0x0000001400987947 */ /* 0x000fec0003800000 */
.L_x_2318:
[----:B------:R-:W-:Y:S05]  /*3fb0*/  BRA.U !UP3, `(.L_x_2327) ;  /* 0x000000010b307547 */ /* 0x000fea000b800000 */
[----:B------:R-:W-:Y:S02]  /*3fc0*/  PLOP3.LUT P4, PT, PT, PT, UP2, 0x80, 0x8 ;  /* 0x000000000008781c */ /* 0x000fe40003f8f028 */
[----:B0----5:R-:W-:Y:S02]  /*3fd0*/  MOV R112, R20 ;  /* 0x0000001400707202 */ /* 0x021fe40000000f00 */
        /* <DEDUP_REMOVED lines=10> */
.L_x_2327:
[----:B------:R-:W-:Y:S05]  /*4080*/  BRA.U !UP3, `(.L_x_2328) ;  /* 0x000000010b347547 */ /* 0x000fea000b800000 */
[----:B------:R-:W-:Y:S02]  /*4090*/  PLOP3.LUT P4, PT, PT, PT, UP2, 0x80, 0x8 ;  /* 0x000000000008781c */ /* 0x000fe40003f8f028 */
[----:B0----5:R-:W-:Y:S02]  /*40a0*/  MOV R112, R21 ;  /* 0x0000001500707202 */ /* 0x021fe40000000f00 */
        /* <DEDUP_REMOVED lines=11> */
.L_x_2328:
        /* <DEDUP_REMOVED lines=13> */
.L_x_2329:
[----:B------:R-:W-:Y:S05]  /*4230*/  BRA.U !UP3, `(.L_x_2330) ;  /* 0x000000010b347547 */ /* 0x000fea000b800000 */
[----:B------:R-:W-:Y:S01]  /*4240*/  PLOP3.LUT P4, PT, PT, PT, UP2, 0x80, 0x8 ;  /* 0x000000000008781c */ /* 0x000fe20003f8f028 */
[----:B0----5:R-:W-:Y:S01]  /*4250*/  IMAD.MOV.U32 R112, RZ, RZ, R23 ;  /* 0x000000ffff707224 */ /* 0x021fe200078e0017 */
[----:B------:R-:W-:Y:S02]  /*4260*/  SHF.L.U32 R115, R13, 0x10, RZ ;  /* 0x000000100d737819 */ /* 0x000fe400000006ff */
[----:B------:R-:W-:-:S04]  /*4270*/  PRMT R113, R105, 0x7632, R113 ;  /* 0x0000763269717816 */ /* 0x000fc80000000071 */
[----:B------:R-:W-:-:S05]  /*4280*/  SHF.L.U32 R113, R113, 0x10, RZ ;  /* 0x0000001071717819 */ /* 0x000fca00000006ff */
        /* <DEDUP_REMOVED lines=8> */
.L_x_2330:
        /* <DEDUP_REMOVED lines=13> */
.L_x_2331:
        /* <DEDUP_REMOVED lines=14> */
.L_x_2332:
        /* <DEDUP_REMOVED lines=13> */
.L_x_2333:
        /* <DEDUP_REMOVED lines=15> */
.L_x_2317:
        /* <DEDUP_REMOVED lines=21> */
[-C--:B------:R-:W-:Y:S01]  /*47d0*/  FMUL.FTZ R112, R112, R55.reuse ;  /* 0x0000003770707220 */ /* 0x080fe20000410000 */
[----:B------:R-:W-:-:S04]  /*47e0*/  FFMA.FTZ R80, R113, R55, R80 ;  /* 0x0000003771507223 */ /* 0x000fc80000010050 */
[----:B------:R-:W-:-:S04]  /*47f0*/  F2FP.BF16.F32.PACK_AB R112, RZ, R112 ;  /* 0x00000070ff70723e */ /* 0x000fc800000010ff */
[----:B------:R-:W-:-:S07]  /*4800*/  PRMT R108, R112, 0x7610, R108 ;  /* 0x00007610706c7816 */ /* 0x000fce000000006c */
.L_x_2335:
        /* <DEDUP_REMOVED lines=10> */
[----:B------:R-:W-:Y:S01]  /*48b0*/  FMUL.FTZ R55, R115, R112 ;  /* 0x0000007073377220 */ /* 0x000fe20000410000 */
[----:B------:R-:W-:-:S04]  /*48c0*/  FFMA.FTZ R81, R112, R113, R81 ;  /* 0x0000007170517223 */ /* 0x000fc80000010051 */
[----:B------:R-:W-:-:S04]  /*48d0*/  F2FP.BF16.F32.PACK_AB R55, RZ, R55 ;  /* 0x00000037ff37723e */ /* 0x000fc800000010ff */
[----:B------:R-:W-:-:S07]  /*48e0*/  PRMT R108, R108, 0x5410, R55 ;  /* 0x000054106c6c7816 */ /* 0x000fce0000000037 */
.L_x_2336:
        /* <DEDUP_REMOVED lines=13> */
.L_x_2337:
        /* <DEDUP_REMOVED lines=14> */
.L_x_2338:
        /* <DEDUP_REMOVED lines=13> */
.L_x_2339:
        /* <DEDUP_REMOVED lines=14> */
.L_x_2340:
        /* <DEDUP_REMOVED lines=13> */
.L_x_2341:
        /* <DEDUP_REMOVED lines=35> */
.L_x_2334:
        /* <DEDUP_REMOVED lines=13> */
.L_x_2342:
[----:B------:R-:W-:Y:S05]  /*5020*/  BRA.U !UP3, `(.L_x_2343) ;  /* 0x000000010b347547 */ /* 0x000fea000b800000 */
[----:B------:R-:W-:Y:S01]  /*5030*/  FFMA.FTZ R112, R140, UR9, R116 ;  /* 0x000000098c707c23 */ /* 0x000fe20008010074 */
[----:B------:R-:W-:Y:S02]  /*5040*/  ISETP.LT.AND P4, PT, RZ, UR27, PT ;  /* 0x0000001bff007c0c */ /* 0x000fe4000bf81270 */
[----:B------:R-:W-:Y:S01]  /*5050*/  SHF.L.U32 R115, R14, 0x10, RZ ;  /* 0x000000100e737819 */ /* 0x000fe200000006ff */
[----:B------:R-:W-:-:S04]  /*5060*/  FADD.FTZ R112, R141, -R112 ;  /* 0x800000708d707221 */ /* 0x000fc80000010000 */
[----:B------:R-:W-:-:S05]  /*5070*/  FMUL.FTZ R112, R112, UR26 ;  /* 0x0000001a70707c20 */ /* 0x000fca0008410000 */
[----:B------:R-:W-:Y:S02]  /*5080*/  FSEL R113, R112, RZ, P4 ;  /* 0x000000ff70717208 */ /* 0x000fe40002000000 */
[----:B-----5:R-:W-:-:S03]  /*5090*/  PRMT R112, R104, 0x7632, R112 ;  /* 0x0000763268707816 */ /* 0x020fc60000000070 */
[----:B------:R-:W-:Y:S01]  /*50a0*/  FMUL.FTZ R114, R113, UR30 ;  /* 0x0000001e71727c20 */ /* 0x000fe20008410000 */
[----:B------:R-:W-:-:S03]  /*50b0*/  SHF.L.U32 R112, R112, 0x10, RZ ;  /* 0x0000001070707819 */ /* 0x000fc600000006ff */
[----:B------:R-:W-:Y:S02]  /*50c0*/  FMUL.FTZ R115, R115, R114 ;  /* 0x0000007273737220 */ /* 0x000fe40000410000 */
[----:B------:R-:W-:-:S03]  /*50d0*/  FFMA.FTZ R81, R114, R112, R81 ;  /* 0x0000007072517223 */ /* 0x000fc60000010051 */
[----:B------:R-:W-:-:S04]  /*50e0*/  F2FP.BF16.F32.PACK_AB R115, RZ, R115 ;  /* 0x00000073ff73723e */ /* 0x000fc800000010ff */
[----:B------:R-:W-:-:S07]  /*50f0*/  PRMT R108, R108, 0x5410, R115 ;  /* 0x000054106c6c7816 */ /* 0x000fce0000000073 */
.L_x_2343:
        /* <DEDUP_REMOVED lines=13> */
.L_x_2344:
        /* <DEDUP_REMOVED lines=14> */
.L_x_2345:
        /* <DEDUP_REMOVED lines=13> */
.L_x_2346:
        /* <DEDUP_REMOVED lines=14> */
.L_x_2347:
        /* <DEDUP_REMOVED lines=13> */
.L_x_2348:
        /* <DEDUP_REMOVED lines=14> */
.L_x_2326:
[----:B0-----:R-:W0:Y:S01]  /*5610*/  @P0 LDC.64 R114, c[0x0][0x478] ;  /* 0x00011e00ff720b82 */ /* 0x001e220000000a00 */
[----:B------:R-:W1:Y:S01]  /*5620*/  @UP3 LDCU.64 UR6, c[0x0][0x468] ;  /* 0x00008d00ff0637ac */ /* 0x000e620008000a00 */
[----:B------:R-:W-:-:S05]  /*5630*/  HFMA2 R112, -RZ, RZ, 0, 9.5367431640625e-07 ;  /* 0x00000010ff707431 */ /* 0x000fca00000001ff */
[----:B-1----:R-:W-:-:S04]  /*5640*/  @P2 IMAD.WIDE.U32 R112, R117, R112, UR6 ;  /* 0x0000000675702e25 */ /* 0x002fc8000f8e0070 */
[----:B0-----:R-:W-:-:S05]  /*5650*/  @P0 IMAD.WIDE.U32 R114, R15, 0x20, R114 ;  /* 0x000000200f720825 */ /* 0x001fca00078e0072 */
[----:B------:R1:W-:Y:S04]  /*5660*/  @P0 STG.E.128 desc[UR10][R114.64], R52 ;  /* 0x0000003472000986 */ /* 0x0003e8000c101d0a */
[----:B------:R1:W-:Y:S04]  /*5670*/  @P0 STG.E.128 desc[UR10][R114.64+0x10], R48 ;  /* 0x0000103072000986 */ /* 0x0003e8000c101d0a */
[----:B------:R1:W-:Y:S02]  /*5680*/  @P2 STG.E.128 desc[UR10][R112.64], R108 ;  /* 0x0000006c70002986 */ /* 0x0003e4000c101d0a */
.L_x_2315:
[----:B------:R-:W-:Y:S05]  /*5690*/  BSYNC.RECONVERGENT B0 ;  /* 0x0000000000007941 */ /* 0x000fea0003800200 */
.L_x_2314:
[----:B------:R-:W-:Y:S02]  /*56a0*/  UIADD3 UR24, UPT, UPT, UR24, UR22, URZ ;  /* 0x0000001618187290 */ /* 0x000fe4000fffe0ff */
[----:B------:R-:W-:Y:S02]  /*56b0*/  UPLOP3.LUT UP1, UPT, UPT, UPT, UP1, 0x40, 0x4 ;  /* 0x000000000004789c */ /* 0x000fe40003f2e810 */
[----:B------:R-:W-:-:S09]  /*56c0*/  UISETP.GE.AND UP0, UPT, UR24, UR23, UPT ;  /* 0x000000171800728c */ /* 0x000fd2000bf06270 */
[----:B------:R-:W-:Y:S05]  /*56d0*/  BRA.U !UP0, `(.L_x_2349) ;  /* 0xffffffad08d87547 */ /* 0x000fea000b83ffff */
.L_x_2271:
[----:B------:R-:W2:Y:S01]  /*56e0*/  S2UR UR4, SR_CTAID.X ;  /* 0x00000000000479c3 */ /* 0x000ea20000002500 */
[----:B------:R-:W-:Y:S01]  /*56f0*/  BSSY.RECONVERGENT B0, `(.L_x_2350) ;  /* 0x0000012000007945 */ /* 0x000fe20003800200 */
[----:B--2---:R-:W-:-:S06]  /*5700*/  UIMAD UR4, UR4, UR8, URZ ;  /* 0x00000008040472a4 */ /* 0x004fcc000f8e02ff */
        /* <DEDUP_REMOVED lines=16> */
.L_x_2351:
[----:B------:R-:W-:Y:S05]  /*5810*/  BSYNC.RECONVERGENT B0 ;  /* 0x0000000000007941 */ /* 0x000fea0003800200 */
.L_x_2350:
        /* <DEDUP_REMOVED lines=14> */
.L_x_2352:
        /* <DEDUP_REMOVED lines=16> */
.L_x_8032:


//--------------------- .text._ZN10layer_norm13ln_bwd_kernelINS_13Kernel_traitsI13__nv_bfloat16S2_fS2_fjLj2048ELj1ELj1ELj4ELj16ENS_18Kernel_traits_baseILj2048ES2_S2_fS2_fjLj128EEEEELb0ELb1ELb1ELb1EEEvNS_9BwdParamsE --------------------------
	.section	.text._ZN10layer_norm13ln_bwd_kernelINS_13Kernel_traitsI13__nv_bfloat16S2_fS2_fjLj2048ELj1ELj1ELj4ELj16ENS_18Kernel_traits_baseILj2048ES2_S2_fS2_fjLj128EEEEELb0ELb1ELb1ELb1EEEvNS_9BwdParamsE,"ax",@progbits
	.align	128
        .global         _ZN10layer_norm13ln_bwd_kernelINS_13Kernel_traitsI13__nv_bfloat16S2_fS2_fjLj2048ELj1ELj1ELj4ELj16ENS_18Kernel_traits_baseILj2048ES2_S2_fS2_fjLj128EEEEELb0ELb1ELb1ELb1EEEvNS_9BwdParamsE
        .type           _ZN10layer_norm13ln_bwd_kernelINS_13Kernel_traitsI13__nv_bfloat16S2_fS2_fjLj2048ELj1ELj1ELj4ELj16ENS_18Kernel_traits_baseILj2048ES2_S2_fS2_fjLj128EEEEELb0ELb1ELb1ELb1EEEvNS_9BwdParamsE,@function
        .size           _ZN10layer_norm13ln_bwd_kernelINS_13Kernel_traitsI13__nv_bfloat16S2_fS2_fjLj2048ELj1ELj1ELj4ELj16ENS_18Kernel_traits_baseILj2048ES2_S2_fS2_fjLj128EEEEELb0ELb1ELb1ELb1EEEvNS_9BwdParamsE,(.L_x_8033 - _ZN10layer_norm13ln_bwd_kernelINS_13Kernel_traitsI13__nv_bfloat16S2_fS2_fjLj2048ELj1ELj1ELj4ELj16ENS_18Kernel_traits_baseILj2048ES2_S2_fS2_fjLj128EEEEELb0ELb1ELb1ELb1EEEvNS_9BwdParamsE)
        .other          _ZN10layer_norm13ln_bwd_kernelINS_13Kernel_traitsI13__nv_bfloat16S2_fS2_fjLj2048ELj1ELj1ELj4ELj16ENS_18Kernel_traits_baseILj2048ES2_S2_fS2_fjLj128EEEEELb0ELb1ELb1ELb1EEEvNS_9BwdParamsE,@"STO_CUDA_ENTRY STV_DEFAULT"
_ZN10layer_norm13ln_bwd_kernelINS_13Kernel_traitsI13__nv_bfloat16S2_fS2_fjLj2048ELj1ELj1ELj4ELj16ENS_18Kernel_traits_baseILj2048ES2_S2_fS2_fjLj128EEEEELb0ELb1ELb1ELb1EEEvNS_9BwdParamsE:
.text._ZN10layer_norm13ln_bwd_kernelINS_13Kernel_traitsI13__nv_bfloat16S2_fS2_fjLj2048ELj1ELj1ELj4ELj16ENS_18Kernel_traits_baseILj2048ES2_S2_fS2_fjLj128EEEEELb0ELb1ELb1ELb1EEEvNS_9BwdParamsE:
        /* <DEDUP_REMOVED lines=33> */
[----:B------:R-:W-:Y:S01]  /*0210*/  UPLOP3.LUT UP1, UPT, UPT, UPT, UPT, 0x40, 0x4 ;  /* 0x000000000004789c */ /* 0x000fe20003f2e870 */
[----:B------:R-:W3:Y:S01]  /*0220*/  LDCU UR29, c[0x0][0x40c] ;  /* 0x00008180ff1d77ac */ /* 0x000ee20008000800 */
[----:B------:R-:W4:Y:S01]  /*0230*/  LDCU UR27, c[0x0][0x388] ;  /* 0x00007100ff1b77ac */ /* 0x000f220008000800 */
[----:B------:R-:W0:Y:S01]  /*0240*/  LDCU.U8 UR26, c[0x0][0x410] ;  /* 0x00008200ff1a77ac */ /* 0x000e220008000000 */
        /* <DEDUP_REMOVED lines=14> */
[----:B-----5:R-:W-:-:S02]  /*0330*/  PRMT R0, R64, 0x7632, R0 ;  /* 0x0000763240007816 */ /* 0x020fc40000000000 */
[----:B----4-:R-:W-:Y:S02]  /*0340*/  PRMT R2, R65, 0x7632, R2 ;  /* 0x0000763241027816 */ /* 0x010fe40000000002 */
        /* <DEDUP_REMOVED lines=14> */
.L_x_2423:
        /* <DEDUP_REMOVED lines=18> */
[----:B------:R-:W0:Y:S01]  /*0550*/  S2R R129, SR_TID.X ;  /* 0x0000000000817919 */ /* 0x000e220000002100 */
[----:B------:R-:W-:Y:S01]  /*0560*/  UIMAD UR9, UR8, UR27, URZ ;  /* 0x0000001b080972a4 */ /* 0x000fe2000f8e02ff */
[----:B------:R-:W1:Y:S01]  /*0570*/  LDC.64 R124, c[0x0][0x428] ;  /* 0x00010a00ff7c7b82 */ /* 0x000e620000000a00 */
[----:B------:R-:W-:Y:S01]  /*0580*/  UIADD3 UR17, UPT, UPT, UR31, -0x1, URZ ;  /* 0xffffffff1f117890 */ /* 0x000fe2000fffe0ff */
[----:B------:R-:W-:Y:S01]  /*0590*/  MOV R3, UR27 ;  /* 0x0000001b00037c02 */ /* 0x000fe20008000f00 */
[----:B------:R-:W-:Y:S02]  /*05a0*/  USHF.R.S32.HI UR10, URZ, 0x1f, UR9 ;  /* 0x0000001fff0a7899 */ /* 0x000fe40008011409 */
[----:B------:R-:W-:Y:S02]  /*05b0*/  USHF.R.S32.HI UR11, URZ, 0x1f, UR8 ;  /* 0x0000001fff0b7899 */ /* 0x000fe40008011408 */
[----:B------:R-:W-:Y:S01]  /*05c0*/  IMAD R3, R3, UR17, RZ ;  /* 0x0000001103037c24 */ /* 0x000fe2000f8e02ff */
[----:B------:R-:W2:Y:S01]  /*05d0*/  LDC.64 R116, c[0x0][0x3a8] ;  /* 0x0000ea00ff747b82 */ /* 0x000ea20000000a00 */
[----:B------:R-:W-:-:S02]  /*05e0*/  ULEA.HI UR10, UR10, UR9, URZ, 0x3 ;  /* 0x000000090a0a7291 */ /* 0x000fc4000f8f18ff */
[----:B------:R-:W-:Y:S01]  /*05f0*/  ULEA UR17, UP0, UR8, UR22, 0x2 ;  /* 0x0000001608117291 */ /* 0x000fe2000f8010ff */
[----:B------:R-:W-:-:S03]  /*0600*/  SHF.R.S32.HI R108, RZ, 0x1f, R3 ;  /* 0x0000001fff6c7819 */ /* 0x000fc60000011403 */
[----:B------:R-:W-:Y:S01]  /*0610*/  MOV R110, UR10 ;  /* 0x0000000a006e7c02 */ /* 0x000fe20008000f00 */
[----:B------:R-:W-:Y:S01]  /*0620*/  ULEA.HI.X UR9, UR8, UR23, UR11, 0x2, UP0 ;  /* 0x0000001708097291 */ /* 0x000fe200080f140b */
[----:B------:R-:W-:Y:S02]  /*0630*/  LEA.HI R108, R108, R3, RZ, 0x3 ;  /* 0x000000036c6c7211 */ /* 0x000fe400078f18ff */
[----:B------:R-:W-:-:S03]  /*0640*/  MOV R126, UR17 ;  /* 0x00000011007e7c02 */ /* 0x000fc60008000f00 */
[----:B------:R-:W-:-:S05]  /*0650*/  MOV R127, UR9 ;  /* 0x00000009007f7c02 */ /* 0x000fca0008000f00 */
[----:B------:R-:W3:Y:S01]  /*0660*/  LDG.E R3, desc[UR18][R126.64] ;  /* 0x000000127e037981 */ /* 0x000ee2000c1e1900 */
[-C--:B0-----:R-:W-:Y:S02]  /*0670*/  LEA.HI.SX32 R143, R110, R129.reuse, 0x1d ;  /* 0x000000816e8f7211 */ /* 0x081fe400078feaff */
[----:B------:R-:W-:Y:S02]  /*0680*/  LEA.HI.SX32 R129, R108, R129, 0x1d ;  /* 0x000000816c817211 */ /* 0x000fe400078feaff */
[C---:B------:R-:W-:Y:S01]  /*0690*/  IADD3 R147, PT, PT, R143.reuse, 0x80, RZ ;  /* 0x000000808f937810 */ /* 0x040fe20007ffe0ff */
[----:B--2---:R-:W-:-:S04]  /*06a0*/  IMAD.WIDE.U32 R138, R143, 0x20, R116 ;  /* 0x000000208f8a7825 */ /* 0x004fc800078e0074 */
[C---:B-1----:R-:W-:Y:S01]  /*06b0*/  IMAD.WIDE.U32 R112, R129.reuse, 0x10, R124 ;  /* 0x0000001081707825 */ /* 0x042fe200078e007c */
[----:B------:R-:W-:Y:S01]  /*06c0*/  IADD3 R129, PT, PT, R129, 0x80, RZ ;  /* 0x0000008081817810 */ /* 0x000fe20007ffe0ff */
[----:B------:R-:W2:Y:S02]  /*06d0*/  LDG.E.128 R108, desc[UR18][R138.64] ;  /* 0x000000128a6c7981 */ /* 0x000ea4000c1e1d00 */
[----:B------:R-:W-:Y:S02]  /*06e0*/  IMAD.WIDE.U32 R140, R147, 0x20, R116 ;  /* 0x00000020938c7825 */ /* 0x000fe400078e0074 */
[----:B------:R-:W4:Y:S02]  /*06f0*/  LDG.E.128 R112, desc[UR18][R112.64] ;  /* 0x0000001270707981 */ /* 0x000f24000c1e1d00 */
[----:B------:R-:W-:Y:S02]  /*0700*/  IMAD.WIDE.U32 R128, R129, 0x10, R124 ;  /* 0x0000001081807825 */ /* 0x000fe400078e007c */
[----:B------:R-:W4:Y:S04]  /*0710*/  LDG.E.128 R120, desc[UR18][R140.64] ;  /* 0x000000128c787981 */ /* 0x000f28000c1e1d00 */
[----:B------:R-:W4:Y:S04]  /*0720*/  LDG.E.128 R124, desc[UR18][R140.64+0x10] ;  /* 0x000010128c7c7981 */ /* 0x000f28000c1e1d00 */
[----:B------:R0:W4:Y:S04]  /*0730*/  LDG.E.128 R116, desc[UR18][R138.64+0x10] ;  /* 0x000010128a747981 */ /* 0x000128000c1e1d00 */
[----:B------:R-:W4:Y:S01]  /*0740*/  LDG.E.128 R128, desc[UR18][R128.64] ;  /* 0x0000001280807981 */ /* 0x000f22000c1e1d00 */
[----:B------:R-:W-:-:S04]  /*0750*/  UISETP.NE.U32.AND UP0, UPT, UR4, URZ, UPT ;  /* 0x000000ff0400728c */ /* 0x000fc8000bf05070 */
[----:B------:R-:W-:-:S06]  /*0760*/  UISETP.NE.AND.EX UP0, UPT, UR5, URZ, UPT, UP0 ;  /* 0x000000ff0500728c */ /* 0x000fcc000bf05300 */
[----:B------:R-:W-:-:S13]  /*0770*/  PLOP3.LUT P0, PT, PT, PT, UP0, 0x80, 0x8 ;  /* 0x000000000008781c */ /* 0x000fda0003f0f008 */
[----:B0-----:R-:W0:Y:S08]  /*0780*/  @P0 LDC.64 R138, c[0x0][0x438] ;  /* 0x00010e00ff8a0b82 */ /* 0x001e300000000a00 */
        /* <DEDUP_REMOVED lines=8> */
[----:B---3--:R-:W-:-:S05]  /*0810*/  FSEL R152, R3, RZ, !P1 ;  /* 0x000000ff03987208 */ /* 0x008fca0004800000 */
[----:B--2---:R-:W-:Y:S01]  /*0820*/  FADD.FTZ R140, -R152, R111 ;  /* 0x0000006f988c7221 */ /* 0x004fe20000010100 */
[C---:B----4-:R-:W-:Y:S02]  /*0830*/  PRMT R143, R113.reuse, 0x7632, R143 ;  /* 0x00007632718f7816 */ /* 0x050fe4000000008f */
[C---:B------:R-:W-:Y:S02]  /*0840*/  PRMT R158, R112.reuse, 0x7632, R158 ;  /* 0x00007632709e7816 */ /* 0x040fe4000000009e */
[----:B------:R-:W-:Y:S01]  /*0850*/  SHF.L.U32 R157, R112, 0x10, RZ ;  /* 0x00000010709d7819 */ /* 0x000fe200000006ff */
[C---:B0-----:R-:W-:Y:S01]  /*0860*/  FADD.FTZ R138, -R152.reuse, R121 ;  /* 0x00000079988a7221 */ /* 0x041fe20000010100 */
[----:B------:R-:W-:Y:S01]  /*0870*/  SHF.L.U32 R151, R113, 0x10, RZ ;  /* 0x0000001071977819 */ /* 0x000fe200000006ff */
[C---:B------:R-:W-:Y:S01]  /*0880*/  FADD.FTZ R112, -R152.reuse, R120 ;  /* 0x0000007898707221 */ /* 0x040fe20000010100 */
[C---:B-1----:R-:W-:Y:S01]  /*0890*/  FADD.FTZ R145, -R152.reuse, R124 ;  /* 0x0000007c98917221 */ /* 0x042fe20000010100 */
[----:B------:R-:W-:Y:S01]  /*08a0*/  FADD.FTZ R149, -R152, R126 ;  /* 0x0000007e98957221 */ /* 0x000fe20000010100 */
[----:B------:R-:W-:Y:S01]  /*08b0*/  SHF.L.U32 R121, R135, 0x10, RZ ;  /* 0x0000001087797819 */ /* 0x000fe200000006ff */
[----:B------:R-:W-:Y:S01]  /*08c0*/  FMUL.FTZ R120, R140, UR30 ;  /* 0x0000001e8c787c20 */ /* 0x000fe20008410000 */
[----:B------:R-:W-:-:S02]  /*08d0*/  SHF.L.U32 R124, R143, 0x10, RZ ;  /* 0x000000108f7c7819 */ /* 0x000fc400000006ff */
[----:B------:R-:W-:Y:S02]  /*08e0*/  SHF.L.U32 R113, R114, 0x10, RZ ;  /* 0x0000001072717819 */ /* 0x000fe400000006ff */
[----:B------:R-:W-:Y:S01]  /*08f0*/  SHF.L.U32 R126, R78, 0x10, RZ ;  /* 0x000000104e7e7819 */ /* 0x000fe200000006ff */
[----:B------:R-:W-:Y:S01]  /*0900*/  FADD.FTZ R150, -R152, R117 ;  /* 0x0000007598967221 */ /* 0x000fe20000010100 */
[----:B------:R-:W-:Y:S01]  /*0910*/  PRMT R111, R114, 0x7632, R111 ;  /* 0x00007632726f7816 */ /* 0x000fe2000000006f */
[C---:B------:R-:W-:Y:S01]  /*0920*/  FADD.FTZ R142, -R152.reuse, R110 ;  /* 0x0000006e988e7221 */ /* 0x040fe20000010100 */
[----:B------:R-:W-:Y:S01]  /*0930*/  FADD.FTZ R148, -R152, R125 ;  /* 0x0000007d98947221 */ /* 0x000fe20000010100 */
[C---:B------:R-:W-:Y:S01]  /*0940*/  PRMT R160, R128.reuse, 0x7632, R160 ;  /* 0x0000763280a07816 */ /* 0x040fe200000000a0 */
[-C--:B------:R-:W-:Y:S01]  /*0950*/  FMUL.FTZ R121, R121, R124.reuse ;  /* 0x0000007c79797220 */ /* 0x080fe20000410000 */
[----:B------:R-:W-:Y:S01]  /*0960*/  SHF.L.U32 R159, R128, 0x10, RZ ;  /* 0x00000010809f7819 */ /* 0x000fe200000006ff */
[----:B------:R-:W-:Y:S01]  /*0970*/  FFMA.FTZ R31, R120, R124, R31 ;  /* 0x0000007c781f7223 */ /* 0x000fe2000001001f */
[----:B------:R-:W-:Y:S01]  /*0980*/  FADD.FTZ R83, R83, R124 ;  /* 0x0000007c53537221 */ /* 0x000fe20000010000 */
[----:B------:R-:W-:Y:S01]  /*0990*/  PRMT R110, R115, 0x7632, R110 ;  /* 0x00007632736e7816 */ /* 0x000fe2000000006e */
[----:B------:R-:W-:Y:S01]  /*09a0*/  FMUL.FTZ R124, R126, R113 ;  /* 0x000000717e7c7220 */ /* 0x000fe20000410000 */
[----:B------:R-:W-:Y:S01]  /*09b0*/  PRMT R114, R130, 0x7632, R114 ;  /* 0x0000763282727816 */ /* 0x000fe20000000072 */
[----:B------:R-:W-:Y:S01]  /*09c0*/  FMUL.FTZ R126, R150, UR30 ;  /* 0x0000001e967e7c20 */ /* 0x000fe20008410000 */
[----:B------:R-:W-:-:S02]  /*09d0*/  SHF.L.U32 R147, R130, 0x10, RZ ;  /* 0x0000001082937819 */ /* 0x000fc400000006ff */
[----:B------:R-:W-:Y:S02]  /*09e0*/  SHF.L.U32 R125, R136, 0x10, RZ ;  /* 0x00000010887d7819 */ /* 0x000fe400000006ff */
[----:B------:R-:W-:Y:S01]  /*09f0*/  SHF.L.U32 R128, R111, 0x10, RZ ;  /* 0x000000106f807819 */ /* 0x000fe200000006ff */
[C---:B------:R-:W-:Y:S01]  /*0a00*/  FADD.FTZ R146, -R152.reuse, R118 ;  /* 0x0000007698927221 */ /* 0x040fe20000010100 */
[----:B------:R-:W-:Y:S02]  /*0a10*/  SHF.L.U32 R115, R115, 0x10, RZ ;  /* 0x0000001073737819 */ /* 0x000fe400000006ff */
[----:B------:R-:W-:Y:S01]  /*0a20*/  SHF.L.U32 R130, R79, 0x10, RZ ;  /* 0x000000104f827819 */ /* 0x000fe200000006ff */
[----:B------:R-:W-:Y:S01]  /*0a30*/  FADD.FTZ R139, -R152, R119 ;  /* 0x00000077988b7221 */ /* 0x000fe20000010100 */
[----:B------:R-:W-:Y:S01]  /*0a40*/  SHF.L.U32 R118, R76, 0x10, RZ ;  /* 0x000000104c767819 */ /* 0x000fe200000006ff */
[C---:B------:R-:W-:Y:S01]  /*0a50*/  FADD.FTZ R156, -R152.reuse, R116 ;  /* 0x00000074989c7221 */ /* 0x040fe20000010100 */
[----:B------:R-:W-:Y:S01]  /*0a60*/  FADD.FTZ R3, -R152, R108 ;  /* 0x0000006c98037221 */ /* 0x000fe20000010100 */
[----:B------:R-:W-:Y:S01]  /*0a70*/  PRMT R153, R129, 0x7632, R153 ;  /* 0x0000763281997816 */ /* 0x000fe20000000099 */
[-C--:B------:R-:W-:Y:S01]  /*0a80*/  FMUL.FTZ R125, R125, R128.reuse ;  /* 0x000000807d7d7220 */ /* 0x080fe20000410000 */
[----:B------:R-:W-:Y:S01]  /*0a90*/  SHF.L.U32 R155, R129, 0x10, RZ ;  /* 0x00000010819b7819 */ /* 0x000fe200000006ff */
[----:B------:R-:W-:Y:S01]  /*0aa0*/  FADD.FTZ R85, R85, R128 ;  /* 0x0000008055557221 */ /* 0x000fe20000010000 */
[----:B------:R-:W-:Y:S01]  /*0ab0*/  FFMA.FTZ R33, R126, R128, R33 ;  /* 0x000000807e217223 */ /* 0x000fe20000010021 */
[----:B------:R-:W-:Y:S01]  /*0ac0*/  SHF.L.U32 R129, R137, 0x10, RZ ;  /* 0x0000001089817819 */ /* 0x000fe200000006ff */
[----:B------:R-:W-:Y:S01]  /*0ad0*/  FMUL.FTZ R128, R130, R115 ;  /* 0x0000007382807220 */ /* 0x000fe20000410000 */
        /* <DEDUP_REMOVED lines=8> */
[----:B------:R-:W-:Y:S01]  /*0b60*/  FMUL.FTZ R3, R3, UR30 ;  /* 0x0000001e03037c20 */ /* 0x000fe20008410000 */
[----:B------:R-:W-:Y:S01]  /*0b70*/  FADD.FTZ R141, -R152, R122 ;  /* 0x0000007a988d7221 */ /* 0x000fe20000010100 */
[----:B------:R-:W-:Y:S01]  /*0b80*/  SHF.L.U32 R122, R77, 0x10, RZ ;  /* 0x000000104d7a7819 */ /* 0x000fe200000006ff */
[-C--:B------:R-:W-:Y:S01]  /*0b90*/  FMUL.FTZ R129, R129, R110.reuse ;  /* 0x0000006e81817220 */ /* 0x080fe20000410000 */
[----:B------:R-:W-:Y:S01]  /*0ba0*/  FADD.FTZ R87, R87, R110 ;  /* 0x0000006e57577221 */ /* 0x000fe20000010000 */
[----:B------:R-:W-:Y:S01]  /*0bb0*/  FFMA.FTZ R35, R130, R110, R35 ;  /* 0x0000006e82237223 */ /* 0x000fe20000010023 */
[----:B------:R-:W-:Y:S01]  /*0bc0*/  FMUL.FTZ R117, R117, R158 ;  /* 0x0000009e75757220 */ /* 0x000fe20000410000 */
[----:B------:R-:W-:Y:S01]  /*0bd0*/  FADD.FTZ R84, R84, R113 ;  /* 0x0000007154547221 */ /* 0x000fe20000010000 */
[----:B------:R-:W-:Y:S01]  /*0be0*/  FFMA.FTZ R32, R123, R113, R32 ;  /* 0x000000717b207223 */ /* 0x000fe20000010020 */
[----:B------:R-:W-:Y:S01]  /*0bf0*/  FADD.FTZ R110, RZ, R118 ;  /* 0x00000076ff6e7221 */ /* 0x000fe20000010000 */
[----:B------:R-:W-:Y:S01]  /*0c00*/  FMUL.FTZ R116, R154, UR30 ;  /* 0x0000001e9a747c20 */ /* 0x000fe20008410000 */
[----:B------:R-:W-:Y:S01]  /*0c10*/  FFMA.FTZ R113, R3, R118, RZ ;  /* 0x0000007603717223 */ /* 0x000fe200000100ff */
[C---:B------:R-:W-:Y:S01]  /*0c20*/  PRMT R108, R131.reuse, 0x7632, R108 ;  /* 0x00007632836c7816 */ /* 0x040fe2000000006c */
[----:B------:R-:W-:Y:S01]  /*0c30*/  FMUL.FTZ R122, R122, R151 ;  /* 0x000000977a7a7220 */ /* 0x000fe20000410000 */
[----:B------:R-:W-:Y:S01]  /*0c40*/  SHF.L.U32 R109, R131, 0x10, RZ ;  /* 0x00000010836d7819 */ /* 0x000fe200000006ff */
[----:B------:R-:W-:Y:S01]  /*0c50*/  FMUL.FTZ R131, R112, UR30 ;  /* 0x0000001e70837c20 */ /* 0x000fe20008410000 */
[----:B------:R-:W-:Y:S01]  /*0c60*/  FADD.FTZ R111, R117, R110 ;  /* 0x0000006e756f7221 */ /* 0x000fe20000010000 */
[----:B------:R-:W-:Y:S01]  /*0c70*/  FMUL.FTZ R119, R142, UR30 ;  /* 0x0000001e8e777c20 */ /* 0x000fe20008410000 */
[----:B------:R-:W-:-:S02]  /*0c80*/  FFMA.FTZ R112, R116, R117, R113 ;  /* 0x0000007574707223 */ /* 0x000fc40000010071 */
[----:B------:R-:W-:Y:S02]  /*0c90*/  FADD.FTZ R110, R122, R111 ;  /* 0x0000006f7a6e7221 */ /* 0x000fe40000010000 */
[----:B------:R-:W-:Y:S02]  /*0ca0*/  FFMA.FTZ R113, R119, R122, R112 ;  /* 0x0000007a77717223 */ /* 0x000fe40000010070 */
[----:B------:R-:W-:Y:S02]  /*0cb0*/  FADD.FTZ R111, R121, R110 ;  /* 0x0000006e796f7221 */ /* 0x000fe40000010000 */
[----:B------:R-:W-:Y:S02]  /*0cc0*/  FFMA.FTZ R112, R120, R121, R113 ;  /* 0x0000007978707223 */ /* 0x000fe40000010071 */
[----:B------:R-:W-:Y:S02]  /*0cd0*/  FADD.FTZ R110, R124, R111 ;  /* 0x0000006f7c6e7221 */ /* 0x000fe40000010000 */
[----:B------:R-:W-:Y:S01]  /*0ce0*/  FFMA.FTZ R113, R123, R124, R112 ;  /* 0x0000007c7b717223 */ /* 0x000fe20000010070 */
[----:B------:R-:W-:Y:S01]  /*0cf0*/  FADD.FTZ R152, -R152, R127 ;  /* 0x0000007f98987221 */ /* 0x000fe20000010100 */
[----:B------:R-:W-:Y:S01]  /*0d00*/  FADD.FTZ R111, R125, R110 ;  /* 0x0000006e7d6f7221 */ /* 0x000fe20000010000 */
[----:B------:R-:W-:Y:S01]  /*0d10*/  FMUL.FTZ R127, R146, UR30 ;  /* 0x0000001e927f7c20 */ /* 0x000fe20008410000 */
[----:B------:R-:W-:Y:S01]  /*0d20*/  FFMA.FTZ R112, R126, R125, R113 ;  /* 0x0000007d7e707223 */ /* 0x000fe20000010071 */
[----:B------:R-:W-:Y:S01]  /*0d30*/  SHF.L.U32 R140, R68, 0x10, RZ ;  /* 0x00000010448c7819 */ /* 0x000fe200000006ff */
[----:B------:R-:W-:-:S02]  /*0d40*/  FADD.FTZ R110, R128, R111 ;  /* 0x0000006f806e7221 */ /* 0x000fc40000010000 */
[----:B------:R-:W-:Y:S01]  /*0d50*/  FFMA.FTZ R113, R127, R128, R112 ;  /* 0x000000807f717223 */ /* 0x000fe20000010070 */
[----:B------:R-:W-:Y:S01]  /*0d60*/  SHF.L.U32 R139, R6, 0x10, RZ ;  /* 0x00000010068b7819 */ /* 0x000fe200000006ff */
[----:B------:R-:W-:Y:S01]  /*0d70*/  FMUL.FTZ R140, R140, R159 ;  /* 0x0000009f8c8c7220 */ /* 0x000fe20000410000 */
[----:B------:R-:W-:Y:S01]  /*0d80*/  SHF.L.U32 R160, R160, 0x10, RZ ;  /* 0x00000010a0a07819 */ /* 0x000fe200000006ff */
[----:B------:R-:W-:Y:S01]  /*0d90*/  FADD.FTZ R111, R129, R110 ;  /* 0x0000006e816f7221 */ /* 0x000fe20000010000 */
[----:B------:R-:W-:Y:S01]  /*0da0*/  FFMA.FTZ R112, R130, R129, R113 ;  /* 0x0000008182707223 */ /* 0x000fe20000010071 */
[----:B------:R-:W-:Y:S01]  /*0db0*/  SHF.L.U32 R142, R69, 0x10, RZ ;  /* 0x00000010458e7819 */ /* 0x000fe200000006ff */
[----:B------:R-:W-:Y:S01]  /*0dc0*/  FMUL.FTZ R138, R138, UR30 ;  /* 0x0000001e8a8a7c20 */ /* 0x000fe20008410000 */
[----:B------:R-:W-:Y:S01]  /*0dd0*/  FMUL.FTZ R139, R139, R160 ;  /* 0x000000a08b8b7220 */ /* 0x000fe20000410000 */
[----:B------:R-:W-:Y:S01]  /*0de0*/  FADD.FTZ R110, R140, R111 ;  /* 0x0000006f8c6e7221 */ /* 0x000fe20000010000 */
[----:B------:R-:W-:Y:S01]  /*0df0*/  SHF.L.U32 R143, R7, 0x10, RZ ;  /* 0x00000010078f7819 */ /* 0x000fe200000006ff */
[----:B------:R-:W-:Y:S01]  /*0e00*/  FFMA.FTZ R111, R131, R140, R112 ;  /* 0x0000008c836f7223 */ /* 0x000fe20000010070 */
[----:B------:R-:W-:Y:S01]  /*0e10*/  SHF.L.U32 R146, R153, 0x10, RZ ;  /* 0x0000001099927819 */ /* 0x000fe200000006ff */
[----:B------:R-:W-:Y:S01]  /*0e20*/  FMUL.FTZ R144, R144, UR30 ;  /* 0x0000001e90907c20 */ /* 0x000fe20008410000 */
[----:B------:R-:W-:Y:S01]  /*0e30*/  FMUL.FTZ R142, R142, R155 ;  /* 0x0000009b8e8e7220 */ /* 0x000fe20000410000 */
[----:B------:R-:W-:Y:S01]  /*0e40*/  FADD.FTZ R113, R110, R139 ;  /* 0x0000008b6e717221 */ /* 0x000fe20000010000 */
[----:B------:R-:W-:Y:S01]  /*0e50*/  FMUL.FTZ R141, R141, UR30 ;  /* 0x0000001e8d8d7c20 */ /* 0x000fe20008410000 */
[----:B------:R-:W-:Y:S01]  /*0e60*/  FFMA.FTZ R110, R138, R139, R111 ;  /* 0x0000008b8a6e7223 */ /* 0x000fe2000001006f */
[-C--:B------:R-:W-:Y:S01]  /*0e70*/  FMUL.FTZ R143, R143, R146.reuse ;  /* 0x000000928f8f7220 */ /* 0x080fe20000410000 */
[----:B------:R-:W-:Y:S01]  /*0e80*/  FFMA.FTZ R39, R144, R146, R39 ;  /* 0x0000009290277223 */ /* 0x000fe20000010027 */
[----:B------:R-:W-:Y:S01]  /*0e90*/  FADD.FTZ R91, R91, R146 ;  /* 0x000000925b5b7221 */ /* 0x000fe20000010000 */
[----:B------:R-:W-:Y:S01]  /*0ea0*/  SHF.L.U32 R146, R70, 0x10, RZ ;  /* 0x0000001046927819 */ /* 0x000fe200000006ff */
[----:B------:R-:W-:Y:S01]  /*0eb0*/  FADD.FTZ R112, R113, R142 ;  /* 0x0000008e71707221 */ /* 0x000fe20000010000 */
[----:B------:R-:W-:Y:S01]  /*0ec0*/  FFMA.FTZ R111, R141, R142, R110 ;  /* 0x0000008e8d6f7223 */ /* 0x000fe2000001006e */
        /* <DEDUP_REMOVED lines=8> */
[----:B------:R-:W-:Y:S01]  /*0f50*/  SHF.L.U32 R150, R71, 0x10, RZ ;  /* 0x0000001047967819 */ /* 0x000fe200000006ff */
[----:B------:R-:W-:Y:S01]  /*0f60*/  FADD.FTZ R92, R92, R147 ;  /* 0x000000935c5c7221 */ /* 0x000fe20000010000 */
[----:B------:R-:W-:Y:S01]  /*0f70*/  FFMA.FTZ R56, R145, R147, R56 ;  /* 0x0000009391387223 */ /* 0x000fe20000010038 */
        /* <DEDUP_REMOVED lines=8> */
[-C--:B------:R-:W-:Y:S01]  /*1000*/  FMUL.FTZ R150, R150, R109.reuse ;  /* 0x0000006d96967220 */ /* 0x080fe20000410000 */
[----:B------:R-:W-:Y:S01]  /*1010*/  FADD.FTZ R94, R94, R109 ;  /* 0x0000006d5e5e7221 */ /* 0x000fe20000010000 */
[----:B------:R-:W-:Y:S01]  /*1020*/  FFMA.FTZ R58, R149, R109, R58 ;  /* 0x0000006d953a7223 */ /* 0x000fe2000001003a */
[----:B------:R-:W-:Y:S01]  /*1030*/  SHF.L.U32 R151, R9, 0x10, RZ ;  /* 0x0000001009977819 */ /* 0x000fe200000006ff */
[----:B------:R-:W-:Y:S01]  /*1040*/  FADD.FTZ R109, R108, R147 ;  /* 0x000000936c6d7221 */ /* 0x000fe20000010000 */
[C---:B------:R-:W-:Y:S01]  /*1050*/  FFMA.FTZ R108, R148.reuse, R147, R111 ;  /* 0x00000093946c7223 */ /* 0x040fe2000001006f */
[----:B------:R-:W-:Y:S01]  /*1060*/  FFMA.FTZ R57, R148, R114, R57 ;  /* 0x0000007294397223 */ /* 0x000fe20000010039 */
[----:B------:R-:W-:Y:S01]  /*1070*/  FADD.FTZ R93, R93, R114 ;  /* 0x000000725d5d7221 */ /* 0x000fe20000010000 */
[----:B------:R-:W-:Y:S01]  /*1080*/  FMUL.FTZ R152, R152, UR30 ;  /* 0x0000001e98987c20 */ /* 0x000fe20008410000 */
[----:B------:R-:W-:Y:S01]  /*1090*/  FMUL.FTZ R151, R151, R112 ;  /* 0x0000007097977220 */ /* 0x000fe20000410000 */
        /* <DEDUP_REMOVED lines=16> */
[----:B------:R-:W-:Y:S06]  /*11a0*/  BRA `(.L_x_2355) ;  /* 0x0000000000447947 */ /* 0x000fec0003800000 */
.L_x_2354:
[----:B------:R-:W-:-:S04]  /*11b0*/  ISETP.NE.U32.AND P0, PT, RZ, UR4, PT ;  /* 0x00000004ff007c0c */ /* 0x000fc8000bf05070 */
[----:B------:R-:W-:-:S13]  /*11c0*/  ISETP.NE.AND.EX P0, PT, RZ, UR5, PT, P0 ;  /* 0x00000005ff007c0c */ /* 0x000fda000bf05300 */
[----:B------:R-:W-:Y:S05]  /*11d0*/  @!P0 BRA `(.L_x_2355) ;  /* 0x0000000000388947 */ /* 0x000fea0003800000 */
[----:B------:R-:W0:Y:S01]  /*11e0*/  S2R R12, SR_TID.X ;  /* 0x00000000000c7919 */ /* 0x000e220000002100 */
[----:B------:R-:W-:Y:S01]  /*11f0*/  UIMAD UR9, UR8, UR27, URZ ;  /* 0x0000001b080972a4 */ /* 0x000fe2000f8e02ff */
[----:B------:R-:W1:Y:S03]  /*1200*/  LDC.64 R108, c[0x0][0x438] ;  /* 0x00010e00ff6c7b82 */ /* 0x000e660000000a00 */
[----:B------:R-:W-:-:S04]  /*1210*/  USHF.R.S32.HI UR10, URZ, 0x1f, UR9 ;  /* 0x0000001fff0a7899 */ /* 0x000fc80008011409 */
[----:B------:R-:W-:-:S06]  /*1220*/  ULEA.HI UR10, UR10, UR9, URZ, 0x3 ;  /* 0x000000090a0a7291 */ /* 0x000fcc000f8f18ff */
[----:B------:R-:W-:-:S04]  /*1230*/  MOV R111, UR10 ;  /* 0x0000000a006f7c02 */ /* 0x000fc80008000f00 */
[----:B0-----:R-:W-:-:S04]  /*1240*/  LEA.HI.SX32 R111, R111, R12, 0x1d ;  /* 0x0000000c6f6f7211 */ /* 0x001fc800078feaff */
[C---:B------:R-:W-:Y:S01]  /*1250*/  IADD3 R13, PT, PT, R111.reuse, 0x80, RZ ;  /* 0x000000806f0d7810 */ /* 0x040fe20007ffe0ff */
[----:B-1----:R-:W-:-:S04]  /*1260*/  IMAD.WIDE.U32 R110, R111, 0x20, R108 ;  /* 0x000000206f6e7825 */ /* 0x002fc800078e006c */
[----:B------:R-:W-:Y:S01]  /*1270*/  IMAD.WIDE.U32 R108, R13, 0x20, R108 ;  /* 0x000000200d6c7825 */ /* 0x000fe200078e006c */
[----:B------:R0:W5:Y:S04]  /*1280*/  LDG.E.128 R24, desc[UR18][R110.64] ;  /* 0x000000126e187981 */ /* 0x000168000c1e1d00 */
[----:B------:R0:W5:Y:S04]  /*1290*/  LDG.E.128 R20, desc[UR18][R110.64+0x10] ;  /* 0x000010126e147981 */ /* 0x000168000c1e1d00 */
[----:B------:R0:W5:Y:S04]  /*12a0*/  LDG.E.128 R16, desc[UR18][R108.64] ;  /* 0x000000126c107981 */ /* 0x000168000c1e1d00 */
[----:B------:R0:W5:Y:S02]  /*12b0*/  LDG.E.128 R12, desc[UR18][R108.64+0x10] ;  /* 0x000010126c0c7981 */ /* 0x000164000c1e1d00 */
.L_x_2355:
        /* <DEDUP_REMOVED lines=32> */
.L_x_2357:
[----:B------:R-:W-:Y:S05]  /*14c0*/  BSYNC.RECONVERGENT B0 ;  /* 0x0000000000007941 */ /* 0x000fea0003800200 */
.L_x_2356:
[----:B------:R-:W-:Y:S01]  /*14d0*/  UISETP.GE.AND UP3, UPT, UR16, 0x1, UPT ;  /* 0x000000011000788c */ /* 0x000fe2000bf66270 */
[----:B------:R-:W-:Y:S01]  /*14e0*/  BAR.SYNC.DEFER_BLOCKING 0x0 ;  /* 0x0000000000007b1d */ /* 0x000fe20000010000 */
[----:B------:R-:W-:Y:S01]  /*14f0*/  MOV R156, RZ ;  /* 0x000000ff009c7202 */ /* 0x000fe20000000f00 */
[----:B------:R-:W-:-:S03]  /*1500*/  HFMA2 R155, -RZ, RZ, 0, 9.5367431640625e-07 ;  /* 0x00000010ff9b7431 */ /* 0x000fc600000001ff */
[----:B------:R-:W-:-:S05]  /*1510*/  PLOP3.LUT P2, PT, PT, PT, UP3, 0x80, 0x8 ;  /* 0x000000000008781c */ /* 0x000fca0003f4f038 */
[----:B------:R-:W-:Y:S01]  /*1520*/  @UP3 UIADD3 UR9, UPT, UPT, UR16, -0x1, URZ ;  /* 0xffffffff10093890 */ /* 0x000fe2000fffe0ff */
[----:B------:R-:W1:Y:S03]  /*1530*/  @UP3 LDCU.64 UR16, c[0x0][0x390] ;  /* 0x00007200ff1037ac */ /* 0x000e660008000a00 */
[----:B------:R-:W-:-:S04]  /*1540*/  @UP3 UIMAD UR9, UR9, UR27, URZ ;  /* 0x0000001b090932a4 */ /* 0x000fc8000f8e02ff */
[----:B------:R-:W-:-:S04]  /*1550*/  @UP3 USHF.R.S32.HI UR10, URZ, 0x1f, UR9 ;  /* 0x0000001fff0a3899 */ /* 0x000fc80008011409 */
[----:B------:R-:W-:-:S06]  /*1560*/  @UP3 ULEA.HI UR10, UR10, UR9, URZ, 0x3 ;  /* 0x000000090a0a3291 */ /* 0x000fcc000f8f18ff */
[----:B0-----:R-:W-:-:S04]  /*1570*/  MOV R108, UR10 ;  /* 0x0000000a006c7c02 */ /* 0x001fc80008000f00 */
[----:B------:R-:W-:-:S05]  /*1580*/  @P2 LEA.HI.SX32 R156, R108, R153, 0x1d ;  /* 0x000000996c9c2211 */ /* 0x000fca00078feaff */
[----:B-1----:R-:W-:-:S05]  /*1590*/  @P2 IMAD.WIDE.U32 R154, R156, R155, UR16 ;  /* 0x000000109c9a2e25 */ /* 0x002fca000f8e009b */
[----:B------:R0:W5:Y:S01]  /*15a0*/  @P2 LDG.E.128 R100, desc[UR18][R154.64] ;  /* 0x000000129a642981 */ /* 0x000162000c1e1d00 */
[----:B------:R-:W1:Y:S01]  /*15b0*/  S2UR UR10, SR_CgaCtaId ;  /* 0x00000000000a79c3 */ /* 0x000e620000008800 */
[----:B------:R-:W-:Y:S01]  /*15c0*/  UMOV UR9, 0x400 ;  /* 0x0000040000097882 */ /* 0x000fe20000000000 */
[----:B------:R-:W-:Y:S01]  /*15d0*/  UISETP.NE.U32.AND UP0, UPT, UR4, URZ, UPT ;  /* 0x000000ff0400728c */ /* 0x000fe2000bf05070 */
[----:B------:R-:W-:-:S03]  /*15e0*/  ISETP.NE.AND P1, PT, RZ, UR26, PT ;  /* 0x0000001aff007c0c */ /* 0x000fc6000bf25270 */
[----:B------:R-:W-:Y:S02]  /*15f0*/  UISETP.NE.AND.EX UP0, UPT, UR5, URZ, UPT, UP0 ;  /* 0x000000ff0500728c */ /* 0x000fe4000bf05300 */
[----:B-1----:R-:W-:-:S04]  /*1600*/  ULEA UR9, UR10, UR9, 0x18 ;  /* 0x000000090a097291 */ /* 0x002fc8000f8ec0ff */
[----:B------:R-:W-:Y:S02]  /*1610*/  UIADD3 UR10, UPT, UPT, UR9, 0x2020, URZ ;  /* 0x00002020090a7890 */ /* 0x000fe4000fffe0ff */
[----:B------:R-:W-:Y:S02]  /*1620*/  @!UP1 UIADD3 UR10, UPT, UPT, UR9, 0x2000, URZ ;  /* 0x00002000090a9890 */ /* 0x000fe4000fffe0ff */
[----:B------:R-:W-:Y:S02]  /*1630*/  UIADD3 UR11, UPT, UPT, UR9, 0x2030, URZ ;  /* 0x00002030090b7890 */ /* 0x000fe4000fffe0ff */
[----:B------:R-:W-:Y:S02]  /*1640*/  @!UP1 UIADD3 UR11, UPT, UPT, UR9, 0x2010, URZ ;  /* 0x00002010090b9890 */ /* 0x000fe4000fffe0ff */
[----:B------:R-:W-:-:S03]  /*1650*/  UIMAD UR9, UR8, UR27, URZ ;  /* 0x0000001b080972a4 */ /* 0x000fc6000f8e02ff */
[----:B------:R-:W1:Y:S01]  /*1660*/  LDS.128 R108, [UR10] ;  /* 0x0000000aff6c7984 */ /* 0x000e620008000c00 */
[----:B------:R-:W-:-:S03]  /*1670*/  USHF.R.S32.HI UR10, URZ, 0x1f, UR9 ;  /* 0x0000001fff0a7899 */ /* 0x000fc60008011409 */
[----:B------:R-:W2:Y:S01]  /*1680*/  LDS.128 R112, [UR11] ;  /* 0x0000000bff707984 */ /* 0x000ea20008000c00 */
[----:B------:R-:W-:Y:S01]  /*1690*/  ULEA.HI UR10, UR10, UR9, URZ, 0x3 ;  /* 0x000000090a0a7291 */ /* 0x000fe2000f8f18ff */
[----:B-1----:R-:W-:Y:S01]  /*16a0*/  FADD.FTZ R158, RZ, R109 ;  /* 0x0000006dff9e7221 */ /* 0x002fe20000010000 */
[----:B------:R-:W-:-:S04]  /*16b0*/  FADD.FTZ R109, RZ, R108 ;  /* 0x0000006cff6d7221 */ /* 0x000fc80000010000 */
[----:B------:R-:W-:Y:S01]  /*16c0*/  MOV R108, UR10 ;  /* 0x0000000a006c7c02 */ /* 0x000fe20008000f00 */
[----:B------:R-:W-:Y:S01]  /*16d0*/  FADD.FTZ R158, R111, R158 ;  /* 0x0000009e6f9e7221 */ /* 0x000fe20000010000 */
[----:B------:R-:W-:-:S03]  /*16e0*/  FADD.FTZ R109, R110, R109 ;  /* 0x0000006d6e6d7221 */ /* 0x000fc60000010000 */
[----:B--2---:R-:W-:Y:S01]  /*16f0*/  FADD.FTZ R158, R158, R113 ;  /* 0x000000719e9e7221 */ /* 0x004fe20000010000 */
[----:B------:R-:W-:Y:S01]  /*1700*/  FADD.FTZ R109, R109, R112 ;  /* 0x000000706d6d7221 */ /* 0x000fe20000010000 */
[----:B------:R-:W-:Y:S02]  /*1710*/  LEA.HI.SX32 R113, R108, R153, 0x1d ;  /* 0x000000996c717211 */ /* 0x000fe400078feaff */
[----:B------:R-:W-:Y:S01]  /*1720*/  FADD.FTZ R115, R115, R158 ;  /* 0x0000009e73737221 */ /* 0x000fe20000010000 */
[----:B------:R-:W-:-:S03]  /*1730*/  FADD.FTZ R109, R114, R109 ;  /* 0x0000006d726d7221 */ /* 0x000fc60000010000 */
[----:B------:R-:W-:Y:S01]  /*1740*/  FMUL.FTZ R115, R115, UR28 ;  /* 0x0000001c73737c20 */ /* 0x000fe20008410000 */
[----:B------:R-:W-:-:S04]  /*1750*/  FMUL.FTZ R112, R109, UR28 ;  /* 0x0000001c6d707c20 */ /* 0x000fc80008410000 */
[----:B------:R-:W-:Y:S02]  /*1760*/  R2UR UR9, R115 ;  /* 0x00000000730972ca */ /* 0x000fe400000e0000 */
[----:B------:R-:W-:Y:S01]  /*1770*/  FSEL R112, R112, RZ, !P1 ;  /* 0x000000ff70707208 */ /* 0x000fe20004800000 */
[----:B0-----:R-:W-:-:S12]  /*1780*/  BRA.U UP0, `(.L_x_2358) ;  /* 0x0000000d00e47547 */ /* 0x001fd8000b800000 */
        /* <DEDUP_REMOVED lines=16> */
.L_x_2360:
        /* <DEDUP_REMOVED lines=14> */
.L_x_2361:
        /* <DEDUP_REMOVED lines=13> */
.L_x_2362:
        /* <DEDUP_REMOVED lines=14> */
.L_x_2363:
        /* <DEDUP_REMOVED lines=13> */
.L_x_2364:
        /* <DEDUP_REMOVED lines=14> */
.L_x_2365:
        /* <DEDUP_REMOVED lines=13> */
.L_x_2366:
        /* <DEDUP_REMOVED lines=15> */
.L_x_2359:
        /* <DEDUP_REMOVED lines=46> */
.L_x_2368:
        /* <DEDUP_REMOVED lines=14> */
.L_x_2369:
        /* <DEDUP_REMOVED lines=13> */
.L_x_2370:
        /* <DEDUP_REMOVED lines=14> */
.L_x_2371:
        /* <DEDUP_REMOVED lines=13> */
.L_x_2372:
        /* <DEDUP_REMOVED lines=14> */
.L_x_2373:
        /* <DEDUP_REMOVED lines=13> */
.L_x_2374:
        /* <DEDUP_REMOVED lines=10> */
.L_x_2358:
        /* <DEDUP_REMOVED lines=16> */
.L_x_2376:
        /* <DEDUP_REMOVED lines=14> */
.L_x_2377:
        /* <DEDUP_REMOVED lines=13> */
.L_x_2378:
        /* <DEDUP_REMOVED lines=14> */
.L_x_2379:
        /* <DEDUP_REMOVED lines=13> */
.L_x_2380:
        /* <DEDUP_REMOVED lines=14> */
.L_x_2381:
        /* <DEDUP_REMOVED lines=13> */
.L_x_2382:
        /* <DEDUP_REMOVED lines=15> */
.L_x_2375:
[----:B------:R-:W-:Y:S02]  /*2e20*/  PLOP3.LUT P1, PT, PT, PT, UP2, 0x80, 0x8 ;  /* 0x000000000008781c */ /* 0x000fe40003f2f028 */
[----:B-----5:R-:W-:Y:S02]  /*2e30*/  MOV R60, R24 ;  /* 0x00000018003c7202 */ /* 0x020fe40000000f00 */
[----:B------:R-:W-:Y:S02]  /*2e40*/  MOV R62, R26 ;  /* 0x0000001a003e7202 */ /* 0x000fe40000000f00 */
[----:B------:R-:W-:-:S07]  /*2e50*/  MOV R61, R25 ;  /* 0x00000019003d7202 */ /* 0x000fce0000000f00 */
        /* <DEDUP_REMOVED lines=9> */
[----:B------:R-:W-:Y:S01]  /*2ef0*/  @P1 FFMA.FTZ R62, R97, UR30, R26 ;  /* 0x0000001e613e1c23 */ /* 0x000fe2000801001a */
[----:B------:R-:W-:Y:S01]  /*2f00*/  MOV R63, R27 ;  /* 0x0000001b003f7202 */ /* 0x000fe20000000f00 */
[----:B------:R-:W-:Y:S01]  /*2f10*/  @P1 FFMA.FTZ R97, R123, UR9, R112 ;  /* 0x000000097b611c23 */ /* 0x000fe20008010070 */
[----:B------:R-:W-:Y:S01]  /*2f20*/  @P1 FFMA.FTZ R63, R108, UR30, R27 ;  /* 0x0000001e6c3f1c23 */ /* 0x000fe2000801001b */
[----:B------:R-:W-:Y:S01]  /*2f30*/  @P1 FADD.FTZ R96, R117, -R96 ;  /* 0x8000006075601221 */ /* 0x000fe20000010000 */
[--C-:B------:R-:W-:Y:S01]  /*2f40*/  @P1 FFMA.FTZ R108, R126, UR9, R112.reuse ;  /* 0x000000097e6c1c23 */ /* 0x100fe20008010070 */
[----:B------:R-:W-:Y:S01]  /*2f50*/  @P1 FFMA.FTZ R110, R130, UR9, R112 ;  /* 0x00000009826e1c23 */ /* 0x000fe20008010070 */
[----:B------:R-:W-:Y:S01]  /*2f60*/  @P1 FADD.FTZ R97, R124, -R97 ;  /* 0x800000617c611221 */ /* 0x000fe20000010000 */
[----:B------:R-:W-:Y:S01]  /*2f70*/  @P1 FADD.FTZ R99, R128, -R99 ;  /* 0x8000006380631221 */ /* 0x000fe20000010000 */
[----:B------:R-:W-:Y:S01]  /*2f80*/  @P1 FFMA.FTZ R61, R96, UR30, R25 ;  /* 0x0000001e603d1c23 */ /* 0x000fe20008010019 */
[----:B------:R-:W-:Y:S01]  /*2f90*/  @P1 FADD.FTZ R108, R125, -R108 ;  /* 0x8000006c7d6c1221 */ /* 0x000fe20000010000 */
[----:B------:R-:W-:Y:S01]  /*2fa0*/  @P1 FADD.FTZ R110, R129, -R110 ;  /* 0x8000006e816e1221 */ /* 0x000fe20000010000 */
[----:B------:R-:W-:Y:S01]  /*2fb0*/  MOV R96, R20 ;  /* 0x0000001400607202 */ /* 0x000fe20000000f00 */
        /* <DEDUP_REMOVED lines=15> */
.L_x_2383:
        /* <DEDUP_REMOVED lines=9> */
.L_x_2384:
        /* <DEDUP_REMOVED lines=8> */
.L_x_2385:
        /* <DEDUP_REMOVED lines=9> */
.L_x_2386:
        /* <DEDUP_REMOVED lines=8> */
.L_x_2387:
        /* <DEDUP_REMOVED lines=9> */
.L_x_2388:
        /* <DEDUP_REMOVED lines=8> */
.L_x_2389:
        /* <DEDUP_REMOVED lines=9> */
.L_x_2367:
[----:B------:R-:W-:Y:S01]  /*3470*/  ISETP.NE.U32.AND P1, PT, RZ, UR6, PT ;  /* 0x00000006ff007c0c */ /* 0x000fe2000bf25070 */
[----:B------:R-:W0:Y:S01]  /*3480*/  @UP3 LDCU.64 UR10, c[0x0][0x468] ;  /* 0x00008d00ff0a37ac */ /* 0x000e220008000a00 */
[----:B------:R-:W-:Y:S02]  /*3490*/  IADD3 R115, PT, PT, R156, 0x80, RZ ;  /* 0x000000809c737810 */ /* 0x000fe40007ffe0ff */
        /* <DEDUP_REMOVED lines=8> */
[----:B------:R-:W-:Y:S05]  /*3520*/  BRA.U !UP3, `(.L_x_2390) ;  /* 0x000000010b0c7547 */ /* 0x000fea000b800000 */
[----:B-----5:R-:W0:Y:S02]  /*3530*/  LDC.64 R100, c[0x0][0x390] ;  /* 0x0000e400ff647b82 */ /* 0x020e240000000a00 */
[----:B0-----:R-:W-:-:S06]  /*3540*/  IMAD.WIDE.U32 R100, R115, 0x10, R100 ;  /* 0x0000001073647825 */ /* 0x001fcc00078e0064 */
[----:B------:R-:W5:Y:S02]  /*3550*/  LDG.E.128 R100, desc[UR18][R100.64] ;  /* 0x0000001264647981 */ /* 0x000f64000c1e1d00 */
.L_x_2390:
[----:B------:R-:W-:Y:S05]  /*3560*/  @!P0 BRA `(.L_x_2391) ;  /* 0x0000000c00508947 */ /* 0x000fea0003800000 */
[----:B------:R-:W-:Y:S05]  /*3570*/  @!P1 BRA `(.L_x_2392) ;  /* 0x0000000400989947 */ /* 0x000fea0003800000 */
[----:B------:R-:W-:Y:S02]  /*3580*/  PLOP3.LUT P0, PT, PT, PT, UP2, 0x80, 0x8 ;  /* 0x000000000008781c */ /* 0x000fe40003f0f028 */
[----:B-1---5:R-:W-:Y:S02]  /*3590*/  MOV R61, R17 ;  /* 0x00000011003d7202 */ /* 0x022fe40000000f00 */
        /* <DEDUP_REMOVED lines=14> */
[----:B------:R-:W-:Y:S01]  /*3680*/  MOV R97, R13 ;  /* 0x0000000d00617202 */ /* 0x000fe20000000f00 */
[----:B------:R-:W-:Y:S01]  /*3690*/  @P0 FFMA.FTZ R98, R109, UR30, R14 ;  /* 0x0000001e6d620c23 */ /* 0x000fe2000801000e */
[----:B------:R-:W-:Y:S01]  /*36a0*/  @P0 FADD.FTZ R60, R147, -R60 ;  /* 0x8000003c933c0221 */ /* 0x000fe20000010000 */
[----:B------:R-:W-:Y:S01]  /*36b0*/  @P0 FADD.FTZ R96, R143, -R96 ;  /* 0x800000608f600221 */ /* 0x000fe20000010000 */
[--C-:B------:R-:W-:Y:S01]  /*36c0*/  @P0 FFMA.FTZ R109, R131, UR9, R112.reuse ;  /* 0x00000009836d0c23 */ /* 0x100fe20008010070 */
[----:B------:R-:W-:Y:S01]  /*36d0*/  @P0 FADD.FTZ R99, R146, -R99 ;  /* 0x8000006392630221 */ /* 0x000fe20000010000 */
[----:B------:R-:W-:Y:S01]  /*36e0*/  @P0 FFMA.FTZ R97, R60, UR30, R13 ;  /* 0x0000001e3c610c23 */ /* 0x000fe2000801000d */
[----:B------:R-:W-:Y:S01]  /*36f0*/  @P0 FFMA.FTZ R60, R152, UR9, R112 ;  /* 0x00000009983c0c23 */ /* 0x000fe20008010070 */
[----:B------:R-:W-:Y:S01]  /*3700*/  @P0 FFMA.FTZ R63, R96, UR30, R19 ;  /* 0x0000001e603f0c23 */ /* 0x000fe20008010013 */
[----:B------:R-:W-:Y:S01]  /*3710*/  @P0 FADD.FTZ R109, R140, -R109 ;  /* 0x8000006d8c6d0221 */ /* 0x000fe20000010000 */
[----:B------:R-:W-:Y:S01]  /*3720*/  MOV R96, R12 ;  /* 0x0000000c00607202 */ /* 0x000fe20000000f00 */
[----:B------:R-:W-:Y:S01]  /*3730*/  @P0 FADD.FTZ R108, R151, -R60 ;  /* 0x8000003c976c0221 */ /* 0x000fe20000010000 */
[----:B------:R-:W-:Y:S01]  /*3740*/  @P0 FFMA.FTZ R96, R99, UR30, R12 ;  /* 0x0000001e63600c23 */ /* 0x000fe2000801000c */
[----:B------:R-:W-:-:S02]  /*3750*/  MOV R99, R15 ;  /* 0x0000000f00637202 */ /* 0x000fc40000000f00 */
[----:B------:R-:W-:Y:S01]  /*3760*/  MOV R60, R16 ;  /* 0x00000010003c7202 */ /* 0x000fe20000000f00 */
[----:B------:R-:W-:Y:S01]  /*3770*/  @P0 FFMA.FTZ R99, R108, UR30, R15 ;  /* 0x0000001e6c630c23 */ /* 0x000fe2000801000f */
        /* <DEDUP_REMOVED lines=9> */
.L_x_2393:
        /* <DEDUP_REMOVED lines=9> */
.L_x_2394:
        /* <DEDUP_REMOVED lines=8> */
.L_x_2395:
        /* <DEDUP_REMOVED lines=9> */
.L_x_2396:
        /* <DEDUP_REMOVED lines=8> */
.L_x_2397:
        /* <DEDUP_REMOVED lines=9> */
.L_x_2398:
        /* <DEDUP_REMOVED lines=8> */
.L_x_2399:
        /* <DEDUP_REMOVED lines=10> */
.L_x_2392:
[----:B------:R-:W-:Y:S05]  /*3be0*/  BRA.U !UP3, `(.L_x_2401) ;  /* 0x000000010b307547 */ /* 0x000fea000b800000 */
[----:B------:R-:W-:Y:S02]  /*3bf0*/  PLOP3.LUT P0, PT, PT, PT, UP2, 0x80, 0x8 ;  /* 0x000000000008781c */ /* 0x000fe40003f0f028 */
[----:B-1---5:R-:W-:Y:S02]  /*3c00*/  MOV R108, R16 ;  /* 0x00000010006c7202 */ /* 0x022fe40000000f00 */
        /* <DEDUP_REMOVED lines=10> */
.L_x_2401:
[----:B------:R-:W-:Y:S05]  /*3cb0*/  BRA.U !UP3, `(.L_x_2402) ;  /* 0x000000010b347547 */ /* 0x000fea000b800000 */
[----:B------:R-:W-:Y:S02]  /*3cc0*/  PLOP3.LUT P0, PT, PT, PT, UP2, 0x80, 0x8 ;  /* 0x000000000008781c */ /* 0x000fe40003f0f028 */
[----:B-1---5:R-:W-:Y:S02]  /*3cd0*/  MOV R108, R17 ;  /* 0x00000011006c7202 */ /* 0x022fe40000000f00 */
        /* <DEDUP_REMOVED lines=11> */
.L_x_2402:
        /* <DEDUP_REMOVED lines=13> */
.L_x_2403:
        /* <DEDUP_REMOVED lines=14> */
.L_x_2404:
        /* <DEDUP_REMOVED lines=13> */
.L_x_2405:
        /* <DEDUP_REMOVED lines=14> */
.L_x_2406:
        /* <DEDUP_REMOVED lines=13> */
.L_x_2407:
        /* <DEDUP_REMOVED lines=15> */
.L_x_2391:
[----:B------:R-:W-:Y:S05]  /*42b0*/  @!P1 BRA `(.L_x_2408) ;  /* 0x0000000800249947 */ /* 0x000fea0003800000 */
[----:B------:R-:W-:Y:S01]  /*42c0*/  ISETP.LT.AND P0, PT, RZ, UR31, PT ;  /* 0x0000001fff007c0c */ /* 0x000fe2000bf01270 */
[--C-:B-1----:R-:W-:Y:S01]  /*42d0*/  FFMA.FTZ R62, R152, UR9, R112.reuse ;  /* 0x00000009983e7c23 */ /* 0x102fe20008010070 */
        /* <DEDUP_REMOVED lines=19> */
.L_x_2409:
        /* <DEDUP_REMOVED lines=14> */
.L_x_2410:
        /* <DEDUP_REMOVED lines=13> */
.L_x_2411:
        /* <DEDUP_REMOVED lines=14> */
.L_x_2412:
        /* <DEDUP_REMOVED lines=13> */
.L_x_2413:
        /* <DEDUP_REMOVED lines=14> */
.L_x_2414:
        /* <DEDUP_REMOVED lines=13> */
.L_x_2415:
        /* <DEDUP_REMOVED lines=35> */
.L_x_2408:
[----:B------:R-:W-:Y:S05]  /*4b50*/  BRA.U !UP3, `(.L_x_2416) ;  /* 0x000000010b307547 */ /* 0x000fea000b800000 */
[----:B-1----:R-:W-:Y:S01]  /*4b60*/  FFMA.FTZ R109, R131, UR9, R112 ;  /* 0x00000009836d7c23 */ /* 0x002fe20008010070 */
        /* <DEDUP_REMOVED lines=11> */
.L_x_2416:
[----:B------:R-:W-:Y:S05]  /*4c20*/  BRA.U !UP3, `(.L_x_2417) ;  /* 0x000000010b347547 */ /* 0x000fea000b800000 */
[----:B-1----:R-:W-:Y:S01]  /*4c30*/  FFMA.FTZ R108, R138, UR9, R112 ;  /* 0x000000098a6c7c23 */ /* 0x002fe20008010070 */
        /* <DEDUP_REMOVED lines=12> */
.L_x_2417:
        /* <DEDUP_REMOVED lines=13> */
.L_x_2418:
        /* <DEDUP_REMOVED lines=14> */
.L_x_2419:
        /* <DEDUP_REMOVED lines=13> */
.L_x_2420:
        /* <DEDUP_REMOVED lines=14> */
.L_x_2421:
        /* <DEDUP_REMOVED lines=13> */
.L_x_2422:
[----:B------:R-:W-:Y:S05]  /*5130*/  BRA.U !UP3, `(.L_x_2400) ;  /* 0x000000010b347547 */ /* 0x000fea000b800000 */
[----:B------:R-:W-:Y:S01]  /*5140*/  FFMA.FTZ R112, R152, UR9, R112 ;  /* 0x0000000998707c23 */ /* 0x000fe20008010070 */
[----:B------:R-:W-:Y:S02]  /*5150*/  ISETP.LT.AND P0, PT, RZ, UR31, PT ;  /* 0x0000001fff007c0c */ /* 0x000fe4000bf01270 */
[----:B-1----:R-:W-:Y:S01]  /*5160*/  SHF.L.U32 R111, R5, 0x10, RZ ;  /* 0x00000010056f7819 */ /* 0x002fe200000006ff */
        /* <DEDUP_REMOVED lines=10> */
.L_x_2400:
[----:B-1----:R-:W0:Y:S01]  /*5210*/  @P1 LDC.64 R108, c[0x0][0x478] ;  /* 0x00011e00ff6c1b82 */ /* 0x002e220000000a00 */
[----:B------:R-:W1:Y:S01]  /*5220*/  @UP3 LDCU.64 UR10, c[0x0][0x468] ;  /* 0x00008d00ff0a37ac */ /* 0x000e620008000a00 */
[----:B------:R-:W-:Y:S01]  /*5230*/  @P1 IADD3 R113, PT, PT, R113, 0x80, RZ ;  /* 0x0000008071711810 */ /* 0x000fe20007ffe0ff */
[----:B------:R-:W-:Y:S01]  /*5240*/  HFMA2 R110, -RZ, RZ, 0, 9.5367431640625e-07 ;  /* 0x00000010ff6e7431 */ /* 0x000fe200000001ff */
        /* <DEDUP_REMOVED lines=9> */
.L_x_2353:
[----:B------:R-:W2:Y:S08]  /*52e0*/  S2UR UR9, SR_CTAID.X ;  /* 0x00000000000979c3 */ /* 0x000eb00000002500 */
        /* <DEDUP_REMOVED lines=22> */
.L_x_2424:
        /* <DEDUP_REMOVED lines=11> */
.L_x_8033:


//--------------------- .text._ZN10layer_norm13ln_bwd_kernelINS_13Kernel_traitsI13__nv_bfloat16S2_fS2_fjLj2048ELj1ELj1ELj4ELj16ENS_18Kernel_traits_baseILj2048ES2_S2_fS2_fjLj128EEEEELb1ELb0ELb0ELb0EEEvNS_9BwdParamsE --------------------------
	.section	.text._ZN10layer_norm13ln_bwd_kernelINS_13Kernel_traitsI13__nv_bfloat16S2_fS2_fjLj2048ELj1ELj1ELj4ELj16ENS_18Kernel_traits_baseILj2048ES2_S2_fS2_fjLj128EEEEELb1ELb0ELb0ELb0EEEvNS_9BwdParamsE,"ax",@progbits
	.align	128
        .global         _ZN10layer_norm13ln_bwd_kernelINS_13Kernel_traitsI13__nv_bfloat16S2_fS2_fjLj2048ELj1ELj1ELj4ELj16ENS_18Kernel_traits_baseILj2048ES2_S2_fS2_fjLj128EEEEELb1ELb0ELb0ELb0EEEvNS_9BwdParamsE
        .type           _ZN10layer_norm13ln_bwd_kernelINS_13Kernel_traitsI13__nv_bfloat16S2_fS2_fjLj2048ELj1ELj1ELj4ELj16ENS_18Kernel_traits_baseILj2048ES2_S2_fS2_fjLj128EEEEELb1ELb0ELb0ELb0EEEvNS_9BwdParamsE,@function
        .size           _ZN10layer_norm13ln_bwd_kernelINS_13Kernel_traitsI13__nv_bfloat16S2_fS2_fjLj2048ELj1ELj1ELj4ELj16ENS_18Kernel_traits_baseILj2048ES2_S2_fS2_fjLj128EEEEELb1ELb0ELb0ELb0EEEvNS_9BwdParamsE,(.L_x_8034 - _ZN10layer_norm13ln_bwd_kernelINS_13Kernel_traitsI13__nv_bfloat16S2_fS2_fjLj2048ELj1ELj1ELj4ELj16ENS_18Kernel_traits_baseILj2048ES2_S2_fS2_fjLj128EEEEELb1ELb0ELb0ELb0EEEvNS_9BwdParamsE)
        .other          _ZN10layer_norm13ln_bwd_kernelINS_13Kernel_traitsI13__nv_bfloat16S2_fS2_fjLj2048ELj1ELj1ELj4ELj16ENS_18Kernel_traits_baseILj2048ES2_S2_fS2_fjLj128EEEEELb1ELb0ELb0ELb0EEEvNS_9BwdParamsE,@"STO_CUDA_ENTRY STV_DEFAULT"
_ZN10layer_norm13ln_bwd_kernelINS_13Kernel_traitsI13__nv_bfloat16S2_fS2_fjLj2048ELj1ELj1ELj4ELj16ENS_18Kernel_traits_baseILj2048ES2_S2_fS2_fjLj128EEEEELb1ELb0ELb0ELb0EEEvNS_9BwdParamsE:
.text._ZN10layer_norm13ln_bwd_kernelINS_13Kernel_traitsI13__nv_bfloat16S2_fS2_fjLj2048ELj1ELj1ELj4ELj16ENS_18Kernel_traits_baseILj2048ES2_S2_fS2_fjLj128EEEEELb1ELb0ELb0ELb0EEEvNS_9BwdParamsE:
        /* <DEDUP_REMOVED lines=60> */
[----:B------:R-:W1:Y:S01]  /*03c0*/  LDCU UR6, c[0x0][0x388] ;  /* 0x00007100ff0677ac */ /* 0x000e620008000800 */
[----:B------:R-:W2:Y:S01]  /*03d0*/  LDCU.U8 UR16, c[0x0][0x410] ;  /* 0x00008200ff1077ac */ /* 0x000ea20008000000 */
[----:B------:R-:W3:Y:S01]  /*03e0*/  LDCU UR17, c[0x0][0x400] ;  /* 0x00008000ff1177ac */ /* 0x000ee20008000800 */
[----:B------:R-:W4:Y:S01]  /*03f0*/  LDCU.64 UR20, c[0x0][0x478] ;  /* 0x00008f00ff1477ac */ /* 0x000f220008000a00 */
[----:B------:R-:W0:Y:S01]  /*0400*/  LDCU.64 UR18, c[0x0][0x438] ;  /* 0x00008700ff1277ac */ /* 0x000e220008000a00 */
[----:B------:R-:W0:Y:S01]  /*0410*/  LDCU.128 UR8, c[0x0][0x3c0] ;  /* 0x00007800ff0877ac */ /* 0x000e220008000c00 */
[----:B------:R-:W0:Y:S04]  /*0420*/  LDCU.64 UR24, c[0x0][0x380] ;  /* 0x00007000ff1877ac */ /* 0x000e280008000a00 */
.L_x_2447:
[----:B------:R-:W1:Y:S01]  /*0430*/  @UP0 LDCU.64 UR4, c[0x0][0x3e0] ;  /* 0x00007c00ff0407ac */ /* 0x000e620008000a00 */
[----:B------:R-:W-:Y:S01]  /*0440*/  PLOP3.LUT P0, PT, PT, PT, UP0, 0x80, 0x8 ;  /* 0x000000000008781c */ /* 0x000fe20003f0f008 */
[----:B0-----:R-:W-:Y:S02]  /*0450*/  UIMAD.WIDE UR12, UR7, 0x4, UR10 ;  /* 0x00000004070c78a5 */ /* 0x001fe4000f8e020a */
[----:B-1----:R-:W-:-:S06]  /*0460*/  @UP0 UIMAD.WIDE UR4, UR7, 0x2, UR4 ;  /* 0x00000002070408a5 */ /* 0x002fcc000f8e0204 */
[----:B--23--:R-:W-:Y:S02]  /*0470*/  MOV R76, UR4 ;  /* 0x00000004004c7c02 */ /* 0x00cfe40008000f00 */
[----:B------:R-:W-:Y:S01]  /*0480*/  MOV R77, UR5 ;  /* 0x00000005004d7c02 */ /* 0x000fe20008000f00 */
[----:B------:R-:W-:-:S04]  /*0490*/  UIMAD.WIDE UR4, UR7, 0x4, UR8 ;  /* 0x00000004070478a5 */ /* 0x000fc8000f8e0208 */
[----:B------:R0:W3:Y:S01]  /*04a0*/  @P0 LDG.E.U16 R76, desc[UR14][R76.64] ;  /* 0x0000000e4c4c0981 */ /* 0x0000e2000c1e1500 */
[----:B------:R-:W-:Y:S02]  /*04b0*/  MOV R78, UR12 ;  /* 0x0000000c004e7c02 */ /* 0x000fe40008000f00 */
[----:B------:R-:W-:Y:S02]  /*04c0*/  MOV R79, UR13 ;  /* 0x0000000d004f7c02 */ /* 0x000fe40008000f00 */
[----:B------:R-:W-:Y:S02]  /*04d0*/  MOV R80, UR4 ;  /* 0x0000000400507c02 */ /* 0x000fe40008000f00 */
[----:B------:R-:W-:Y:S01]  /*04e0*/  MOV R81, UR5 ;  /* 0x0000000500517c02 */ /* 0x000fe20008000f00 */
[----:B------:R-:W4:Y:S04]  /*04f0*/  LDG.E R78, desc[UR14][R78.64] ;  /* 0x0000000e4e4e7981 */ /* 0x000f28000c1e1900 */
        /* <DEDUP_REMOVED lines=13> */
[----:B---3--:R-:W-:Y:S02]  /*05d0*/  @P0 R2UR UR4, R76 ;  /* 0x000000004c0402ca */ /* 0x008fe400000e0000 */
[----:B----4-:R-:W-:Y:S02]  /*05e0*/  R2UR UR23, R78 ;  /* 0x000000004e1772ca */ /* 0x010fe400000e0000 */
[----:B------:R-:W-:-:S09]  /*05f0*/  FSEL R106, R80, RZ, !P1 ;  /* 0x000000ff506a7208 */ /* 0x000fd20004800000 */
[----:B------:R-:W-:Y:S01]  /*0600*/  @UP0 USHF.L.U32 UR12, UR4, 0x10, URZ ;  /* 0x00000010040c0899 */ /* 0x000fe200080006ff */
[----:B-----5:R-:W-:Y:S11]  /*0610*/  @!P3 BRA `(.L_x_2427) ;  /* 0x000000040084b947 */ /* 0x020ff60003800000 */
[----:B------:R-:W0:Y:S08]  /*0620*/  LDC.64 R98, c[0x0][0x3a8] ;  /* 0x0000ea00ff627b82 */ /* 0x000e300000000a00 */
[----:B------:R-:W1:Y:S08]  /*0630*/  LDC.64 R80, c[0x0][0x428] ;  /* 0x00010a00ff507b82 */ /* 0x000e700000000a00 */
[----:B------:R-:W2:Y:S01]  /*0640*/  LDC.64 R110, c[0x0][0x3b0] ;  /* 0x0000ec00ff6e7b82 */ /* 0x000ea20000000a00 */
[----:B0-----:R-:W-:-:S05]  /*0650*/  IMAD.WIDE.U32 R98, R0, 0x20, R98 ;  /* 0x0000002000627825 */ /* 0x001fca00078e0062 */
[----:B------:R-:W3:Y:S01]  /*0660*/  LDG.E.128 R76, desc[UR14][R98.64] ;  /* 0x0000000e624c7981 */ /* 0x000ee2000c1e1d00 */
[----:B-1----:R-:W-:-:S03]  /*0670*/  IMAD.WIDE.U32 R80, R0, 0x10, R80 ;  /* 0x0000001000507825 */ /* 0x002fc600078e0050 */
[----:B------:R0:W4:Y:S04]  /*0680*/  LDG.E.128 R84, desc[UR14][R98.64+0x10] ;  /* 0x0000100e62547981 */ /* 0x000128000c1e1d00 */
[----:B------:R-:W4:Y:S01]  /*0690*/  LDG.E.128 R80, desc[UR14][R80.64] ;  /* 0x0000000e50507981 */ /* 0x000f22000c1e1d00 */
[----:B--2---:R-:W-:-:S06]  /*06a0*/  IMAD.WIDE.U32 R110, R0, 0x8, R110 ;  /* 0x00000008006e7825 */ /* 0x004fcc00078e006e */
[----:B------:R-:W5:Y:S01]  /*06b0*/  LDG.E.64 R110, desc[UR14][R110.64] ;  /* 0x0000000e6e6e7981 */ /* 0x000f62000c1e1b00 */
        /* <DEDUP_REMOVED lines=11> */
[----:B------:R-:W-:Y:S02]  /*0770*/  SHF.L.U32 R99, R99, 0x10, RZ ;  /* 0x0000001063637819 */ /* 0x000fe400000006ff */
[----:B------:R-:W-:Y:S01]  /*0780*/  IADD3 R115, PT, PT, R0, 0x80, RZ ;  /* 0x0000008000737810 */ /* 0x000fe20007ffe0ff */
[C---:B---3--:R-:W-:Y:S01]  /*0790*/  FADD.FTZ R103, -R106.reuse, R78 ;  /* 0x0000004e6a677221 */ /* 0x048fe20000010100 */
[C---:B------:R-:W-:Y:S01]  /*07a0*/  FADD.FTZ R104, -R106.reuse, R77 ;  /* 0x0000004d6a687221 */ /* 0x040fe20000010100 */
[C---:B------:R-:W-:Y:S01]  /*07b0*/  FADD.FTZ R100, -R106.reuse, R79 ;  /* 0x0000004f6a647221 */ /* 0x040fe20000010100 */
[C---:B------:R-:W-:Y:S01]  /*07c0*/  FADD.FTZ R107, -R106.reuse, R76 ;  /* 0x0000004c6a6b7221 */ /* 0x040fe20000010100 */
[----:B----4-:R-:W-:Y:S01]  /*07d0*/  FADD.FTZ R98, -R106, R87 ;  /* 0x000000576a627221 */ /* 0x010fe20000010100 */
[C---:B------:R-:W-:Y:S02]  /*07e0*/  PRMT R78, R80.reuse, 0x7632, R78 ;  /* 0x00007632504e7816 */ /* 0x040fe4000000004e */
[----:B------:R-:W-:-:S02]  /*07f0*/  SHF.L.U32 R80, R80, 0x10, RZ ;  /* 0x0000001050507819 */ /* 0x000fc400000006ff */
[C---:B------:R-:W-:Y:S02]  /*0800*/  PRMT R77, R82.reuse, 0x7632, R77 ;  /* 0x00007632524d7816 */ /* 0x040fe4000000004d */
[----:B------:R-:W-:Y:S01]  /*0810*/  SHF.L.U32 R79, R82, 0x10, RZ ;  /* 0x00000010524f7819 */ /* 0x000fe200000006ff */
[----:B------:R-:W-:Y:S01]  /*0820*/  FADD.FTZ R82, -R106, R84 ;  /* 0x000000546a527221 */ /* 0x000fe20000010100 */
[----:B------:R-:W-:Y:S01]  /*0830*/  SHF.L.U32 R78, R78, 0x10, RZ ;  /* 0x000000104e4e7819 */ /* 0x000fe200000006ff */
[----:B------:R-:W-:Y:S01]  /*0840*/  FMUL.FTZ R104, R104, UR23 ;  /* 0x0000001768687c20 */ /* 0x000fe20008410000 */
[----:B-1----:R-:W-:Y:S01]  /*0850*/  FADD.FTZ R97, -R106, R86 ;  /* 0x000000566a617221 */ /* 0x002fe20000010100 */
[----:B------:R-:W-:Y:S01]  /*0860*/  PRMT R87, R62, 0x7632, R87 ;  /* 0x000076323e577816 */ /* 0x000fe20000000057 */
[----:B------:R-:W-:Y:S01]  /*0870*/  FADD.FTZ R96, -R106, R85 ;  /* 0x000000556a607221 */ /* 0x000fe20000010100 */
[----:B------:R-:W-:Y:S01]  /*0880*/  SHF.L.U32 R86, R62, 0x10, RZ ;  /* 0x000000103e567819 */ /* 0x000fe200000006ff */
[----:B------:R-:W-:Y:S01]  /*0890*/  FMUL.FTZ R105, R105, R80 ;  /* 0x0000005069697220 */ /* 0x000fe20000410000 */
[----:B------:R-:W-:Y:S01]  /*08a0*/  FMUL.FTZ R85, R82, UR23 ;  /* 0x0000001752557c20 */ /* 0x000fe20008410000 */
[----:B------:R-:W-:Y:S01]  /*08b0*/  FMUL.FTZ R107, R107, UR23 ;  /* 0x000000176b6b7c20 */ /* 0x000fe20008410000 */
[-C--:B------:R-:W-:Y:S01]  /*08c0*/  FMUL.FTZ R102, R102, R78.reuse ;  /* 0x0000004e66667220 */ /* 0x080fe20000410000 */
[----:B------:R-:W-:Y:S01]  /*08d0*/  FFMA.FTZ R57, R104, R78, R57 ;  /* 0x0000004e68397223 */ /* 0x000fe20000010039 */
[----:B------:R-:W-:Y:S01]  /*08e0*/  FADD.FTZ R41, R41, R78 ;  /* 0x0000004e29297221 */ /* 0x000fe20000010000 */
[----:B------:R-:W-:Y:S01]  /*08f0*/  PRMT R95, R81, 0x7632, R95 ;  /* 0x00007632515f7816 */ /* 0x000fe2000000005f */
[----:B------:R-:W-:Y:S01]  /*0900*/  FMUL.FTZ R96, R96, UR23 ;  /* 0x0000001760607c20 */ /* 0x000fe20008410000 */
[----:B------:R-:W-:-:S02]  /*0910*/  SHF.L.U32 R87, R87, 0x10, RZ ;  /* 0x0000001057577819 */ /* 0x000fc400000006ff */
[----:B------:R-:W-:Y:S01]  /*0920*/  SHF.L.U32 R78, R77, 0x10, RZ ;  /* 0x000000104d4e7819 */ /* 0x000fe200000006ff */
[-C--:B------:R-:W-:Y:S01]  /*0930*/  FMUL.FTZ R86, R86, R79.reuse ;  /* 0x0000004f56567220 */ /* 0x080fe20000410000 */
[----:B------:R-:W-:Y:S01]  /*0940*/  SHF.L.U32 R81, R81, 0x10, RZ ;  /* 0x0000001051517819 */ /* 0x000fe200000006ff */
[----:B------:R-:W-:Y:S01]  /*0950*/  FADD.FTZ R36, R36, R79 ;  /* 0x0000004f24247221 */ /* 0x000fe20000010000 */
[----:B------:R-:W-:Y:S01]  /*0960*/  PRMT R84, R61, 0x7632, R84 ;  /* 0x000076323d547816 */ /* 0x000fe20000000054 */
[----:B------:R-:W-:Y:S01]  /*0970*/  FFMA.FTZ R52, R85, R79, R52 ;  /* 0x0000004f55347223 */ /* 0x000fe20000010034 */
[----:B------:R-:W-:Y:S01]  /*0980*/  FADD.FTZ R77, RZ, R105 ;  /* 0x00000069ff4d7221 */ /* 0x000fe20000010000 */
[----:B------:R-:W-:Y:S01]  /*0990*/  FFMA.FTZ R79, R107, R105, RZ ;  /* 0x000000696b4f7223 */ /* 0x000fe200000100ff */
[----:B------:R-:W-:Y:S01]  /*09a0*/  SHF.L.U32 R84, R84, 0x10, RZ ;  /* 0x0000001054547819 */ /* 0x000fe200000006ff */
[-C--:B------:R-:W-:Y:S01]  /*09b0*/  FMUL.FTZ R87, R87, R78.reuse ;  /* 0x0000004e57577220 */ /* 0x080fe20000410000 */
[----:B------:R-:W-:Y:S01]  /*09c0*/  SHF.L.U32 R95, R95, 0x10, RZ ;  /* 0x000000105f5f7819 */ /* 0x000fe200000006ff */
        /* <DEDUP_REMOVED lines=9> */
[----:B------:R-:W-:Y:S01]  /*0a60*/  FMUL.FTZ R84, R84, R95 ;  /* 0x0000005f54547220 */ /* 0x000fe20000410000 */
[----:B------:R-:W-:Y:S01]  /*0a70*/  FADD.FTZ R77, R78, R101 ;  /* 0x000000654e4d7221 */ /* 0x000fe20000010000 */
[----:B------:R-:W-:Y:S01]  /*0a80*/  FMUL.FTZ R100, R100, UR23 ;  /* 0x0000001764647c20 */ /* 0x000fe20008410000 */
[----:B------:R-:W-:Y:S01]  /*0a90*/  FFMA.FTZ R79, R103, R101, R80 ;  /* 0x00000065674f7223 */ /* 0x000fe20000010050 */
[----:B------:R-:W-:Y:S01]  /*0aa0*/  SHF.L.U32 R80, R76, 0x10, RZ ;  /* 0x000000104c507819 */ /* 0x000fe200000006ff */
[----:B------:R-:W-:-:S02]  /*0ab0*/  FADD.FTZ R77, R77, R84 ;  /* 0x000000544d4d7221 */ /* 0x000fc40000010000 */
[C---:B------:R-:W-:Y:S01]  /*0ac0*/  FFMA.FTZ R76, R100.reuse, R84, R79 ;  /* 0x00000054644c7223 */ /* 0x040fe2000001004f */
[----:B------:R-:W-:Y:S01]  /*0ad0*/  SHF.L.U32 R83, R83, 0x10, RZ ;  /* 0x0000001053537819 */ /* 0x000fe200000006ff */
[----:B------:R-:W-:Y:S01]  /*0ae0*/  FADD.FTZ R78, R77, R86 ;  /* 0x000000564d4e7221 */ /* 0x000fe20000010000 */
[----:B------:R-:W-:Y:S01]  /*0af0*/  SHF.L.U32 R82, R63, 0x10, RZ ;  /* 0x000000103f527819 */ /* 0x000fe200000006ff */
[----:B------:R-:W-:Y:S01]  /*0b00*/  FFMA.FTZ R77, R85, R86, R76 ;  /* 0x00000056554d7223 */ /* 0x000fe2000001004c */
[----:B------:R-:W-:Y:S01]  /*0b10*/  FFMA.FTZ R59, R100, R95, R59 ;  /* 0x0000005f643b7223 */ /* 0x000fe2000001003b */
[----:B------:R-:W-:Y:S01]  /*0b20*/  FADD.FTZ R43, R43, R95 ;  /* 0x0000005f2b2b7221 */ /* 0x000fe20000010000 */
[----:B------:R-:W-:Y:S01]  /*0b30*/  FMUL.FTZ R97, R97, UR23 ;  /* 0x0000001761617c20 */ /* 0x000fe20008410000 */
[----:B------:R-:W-:Y:S01]  /*0b40*/  FMUL.FTZ R95, R82, R83 ;  /* 0x00000053525f7220 */ /* 0x000fe20000410000 */
[----:B------:R-:W-:Y:S01]  /*0b50*/  FADD.FTZ R78, R78, R87 ;  /* 0x000000574e4e7221 */ /* 0x000fe20000010000 */
        /* <DEDUP_REMOVED lines=13> */
.L_x_2427:
[----:B------:R-:W-:Y:S05]  /*0c30*/  BSYNC.RECONVERGENT B0 ;  /* 0x0000000000007941 */ /* 0x000fea0003800200 */
.L_x_2426:
[----:B------:R-:W-:Y:S04]  /*0c40*/  BSSY.RECONVERGENT B0, `(.L_x_2428) ;  /* 0x0000062000007945 */ /* 0x000fe80003800200 */
[----:B------:R-:W-:Y:S05]  /*0c50*/  @!P2 BRA `(.L_x_2429) ;  /* 0x000000040080a947 */ /* 0x000fea0003800000 */
        /* <DEDUP_REMOVED lines=8> */
[----:B------:R-:W-:Y:S01]  /*0ce0*/  ISETP.NE.U32.AND P0, PT, RZ, UR18, PT ;  /* 0x00000012ff007c0c */ /* 0x000fe2000bf05070 */
[----:B--2---:R-:W-:-:S03]  /*0cf0*/  IMAD.WIDE.U32 R108, R115, 0x8, R80 ;  /* 0x00000008736c7825 */ /* 0x004fc600078e0050 */
[----:B------:R-:W-:-:S03]  /*0d00*/  ISETP.NE.AND.EX P0, PT, RZ, UR19, PT, P0 ;  /* 0x00000013ff007c0c */ /* 0x000fc6000bf05300 */
[----:B------:R-:W5:Y:S10]  /*0d10*/  LDG.E.64 R108, desc[UR14][R108.64] ;  /* 0x0000000e6c6c7981 */ /* 0x000f74000c1e1b00 */
[----:B------:R-:W1:Y:S02]  /*0d20*/  @P0 LDC.64 R82, c[0x0][0x438] ;  /* 0x00010e00ff520b82 */ /* 0x000e640000000a00 */
[----:B-1----:R-:W-:-:S05]  /*0d30*/  @P0 IMAD.WIDE.U32 R82, R115, 0x20, R82 ;  /* 0x0000002073520825 */ /* 0x002fca00078e0052 */
[----:B------:R-:W5:Y:S04]  /*0d40*/  @P0 LDG.E.128 R16, desc[UR14][R82.64] ;  /* 0x0000000e52100981 */ /* 0x000f68000c1e1d00 */
[----:B------:R1:W5:Y:S02]  /*0d50*/  @P0 LDG.E.128 R12, desc[UR14][R82.64+0x10] ;  /* 0x0000100e520c0981 */ /* 0x000364000c1e1d00 */
[C---:B-----5:R-:W-:Y:S02]  /*0d60*/  SHF.L.U32 R92, R67.reuse, 0x10, RZ ;  /* 0x00000010435c7819 */ /* 0x060fe400000006ff */
[----:B------:R-:W-:-:S04]  /*0d70*/  PRMT R93, R67, 0x7632, R93 ;  /* 0x00007632435d7816 */ /* 0x000fc8000000005d */
[----:B------:R-:W-:Y:S01]  /*0d80*/  SHF.L.U32 R93, R93, 0x10, RZ ;  /* 0x000000105d5d7819 */ /* 0x000fe200000006ff */
[C---:B---3--:R-:W-:Y:S01]  /*0d90*/  FADD.FTZ R3, -R106.reuse, R4 ;  /* 0x000000046a037221 */ /* 0x048fe20000010100 */
[C---:B0-----:R-:W-:Y:S01]  /*0da0*/  FADD.FTZ R88, -R106.reuse, R5 ;  /* 0x000000056a587221 */ /* 0x041fe20000010100 */
[----:B------:R-:W-:Y:S01]  /*0db0*/  FADD.FTZ R81, -R106, R7 ;  /* 0x000000076a517221 */ /* 0x000fe20000010100 */
[----:B------:R-:W-:Y:S01]  /*0dc0*/  SHF.L.U32 R4, R64, 0x10, RZ ;  /* 0x0000001040047819 */ /* 0x000fe200000006ff */
[--C-:B----4-:R-:W-:Y:S01]  /*0dd0*/  FADD.FTZ R80, -R106, R8.reuse ;  /* 0x000000086a507221 */ /* 0x110fe20000010100 */
[----:B------:R-:W-:Y:S01]  /*0de0*/  PRMT R8, R64, 0x7632, R8 ;  /* 0x0000763240087816 */ /* 0x000fe20000000008 */
[----:B------:R-:W-:Y:S01]  /*0df0*/  FMUL.FTZ R3, R3, UR23 ;  /* 0x0000001703037c20 */ /* 0x000fe20008410000 */
[C---:B------:R-:W-:Y:S02]  /*0e00*/  PRMT R5, R76.reuse, 0x7632, R5 ;  /* 0x000076324c057816 */ /* 0x040fe40000000005 */
[----:B------:R-:W-:Y:S01]  /*0e10*/  SHF.L.U32 R7, R76, 0x10, RZ ;  /* 0x000000104c077819 */ /* 0x000fe200000006ff */
[C---:B------:R-:W-:Y:S01]  /*0e20*/  FADD.FTZ R90, -R106.reuse, R9 ;  /* 0x000000096a5a7221 */ /* 0x040fe20000010100 */
[C---:B------:R-:W-:Y:S01]  /*0e30*/  FADD.FTZ R89, -R106.reuse, R6 ;  /* 0x000000066a597221 */ /* 0x040fe20000010100 */
[----:B------:R-:W-:Y:S01]  /*0e40*/  FADD.FTZ R91, -R106, R10 ;  /* 0x0000000a6a5b7221 */ /* 0x000fe20000010100 */
[----:B------:R-:W-:Y:S01]  /*0e50*/  SHF.L.U32 R8, R8, 0x10, RZ ;  /* 0x0000001008087819 */ /* 0x000fe200000006ff */
[----:B------:R-:W-:Y:S01]  /*0e60*/  FADD.FTZ R94, -R106, R11 ;  /* 0x0000000b6a5e7221 */ /* 0x000fe20000010100 */
[----:B------:R-:W-:Y:S01]  /*0e70*/  SHF.L.U32 R9, R5, 0x10, RZ ;  /* 0x0000001005097819 */ /* 0x000fe200000006ff */
[-C--:B------:R-:W-:Y:S01]  /*0e80*/  FMUL.FTZ R4, R4, R7.reuse ;  /* 0x0000000704047220 */ /* 0x080fe20000410000 */
[----:B-1----:R-:W-:Y:S01]  /*0e90*/  SHF.L.U32 R83, R77, 0x10, RZ ;  /* 0x000000104d537819 */ /* 0x002fe200000006ff */
[----:B------:R-:W-:Y:S01]  /*0ea0*/  FADD.FTZ R32, R32, R7 ;  /* 0x0000000720207221 */ /* 0x000fe20000010000 */
[----:B------:R-:W-:Y:S01]  /*0eb0*/  FFMA.FTZ R48, R3, R7, R48 ;  /* 0x0000000703307223 */ /* 0x000fe20000010030 */
[----:B------:R-:W-:Y:S01]  /*0ec0*/  FMUL.FTZ R6, R88, UR23 ;  /* 0x0000001758067c20 */ /* 0x000fe20008410000 */
[----:B------:R-:W-:-:S02]  /*0ed0*/  SHF.L.U32 R10, R65, 0x10, RZ ;  /* 0x00000010410a7819 */ /* 0x000fc400000006ff */
[----:B------:R-:W-:Y:S02]  /*0ee0*/  PRMT R11, R77, 0x7632, R11 ;  /* 0x000076324d0b7816 */ /* 0x000fe4000000000b */
[----:B------:R-:W-:Y:S01]  /*0ef0*/  PRMT R7, R65, 0x7632, R7 ;  /* 0x0000763241077816 */ /* 0x000fe20000000007 */
[-C--:B------:R-:W-:Y:S01]  /*0f00*/  FMUL.FTZ R5, R8, R9.reuse ;  /* 0x0000000908057220 */ /* 0x080fe20000410000 */
[----:B------:R-:W-:Y:S01]  /*0f10*/  PRMT R82, R78, 0x7632, R82 ;  /* 0x000076324e527816 */ /* 0x000fe20000000052 */
[----:B------:R-:W-:Y:S01]  /*0f20*/  FFMA.FTZ R49, R6, R9, R49 ;  /* 0x0000000906317223 */ /* 0x000fe20000010031 */
[----:B------:R-:W-:Y:S01]  /*0f30*/  SHF.L.U32 R77, R78, 0x10, RZ ;  /* 0x000000104e4d7819 */ /* 0x000fe200000006ff */
[----:B------:R-:W-:Y:S01]  /*0f40*/  FADD.FTZ R33, R33, R9 ;  /* 0x0000000921217221 */ /* 0x000fe20000010000 */
[----:B------:R-:W-:Y:S01]  /*0f50*/  SHF.L.U32 R9, R7, 0x10, RZ ;  /* 0x0000001007097819 */ /* 0x000fe200000006ff */
[----:B------:R-:W-:Y:S01]  /*0f60*/  FMUL.FTZ R8, R10, R83 ;  /* 0x000000530a087220 */ /* 0x000fe20000410000 */
[----:B------:R-:W-:Y:S01]  /*0f70*/  SHF.L.U32 R78, R11, 0x10, RZ ;  /* 0x000000100b4e7819 */ /* 0x000fe200000006ff */
[----:B------:R-:W-:Y:S01]  /*0f80*/  FMUL.FTZ R10, R81, UR23 ;  /* 0x00000017510a7c20 */ /* 0x000fe20008410000 */
[----:B------:R-:W-:Y:S01]  /*0f90*/  SHF.L.U32 R88, R66, 0x10, RZ ;  /* 0x0000001042587819 */ /* 0x000fe200000006ff */
[----:B------:R-:W-:Y:S01]  /*0fa0*/  FMUL.FTZ R11, R80, UR23 ;  /* 0x00000017500b7c20 */ /* 0x000fe20008410000 */
[----:B------:R-:W-:Y:S01]  /*0fb0*/  FADD.FTZ R28, R28, R77 ;  /* 0x0000004d1c1c7221 */ /* 0x000fe20000010000 */
[-C--:B------:R-:W-:Y:S01]  /*0fc0*/  FMUL.FTZ R9, R9, R78.reuse ;  /* 0x0000004e09097220 */ /* 0x080fe20000410000 */
[----:B------:R-:W-:Y:S01]  /*0fd0*/  FFMA.FTZ R51, R10, R78, R51 ;  /* 0x0000004e0a337223 */ /* 0x000fe20000010033 */
[----:B------:R-:W-:Y:S01]  /*0fe0*/  FADD.FTZ R35, R35, R78 ;  /* 0x0000004e23237221 */ /* 0x000fe20000010000 */
[-C--:B------:R-:W-:Y:S01]  /*0ff0*/  FMUL.FTZ R88, R88, R77.reuse ;  /* 0x0000004d58587220 */ /* 0x080fe20000410000 */
[----:B------:R-:W-:Y:S01]  /*1000*/  FFMA.FTZ R44, R11, R77, R44 ;  /* 0x0000004d0b2c7223 */ /* 0x000fe2000001002c */
[----:B------:R-:W-:Y:S01]  /*1010*/  FADD.FTZ R78, R113, R4 ;  /* 0x00000004714e7221 */ /* 0x000fe20000010000 */
[----:B------:R-:W-:Y:S01]  /*1020*/  FFMA.FTZ R77, R3, R4, R112 ;  /* 0x00000004034d7223 */ /* 0x000fe20000010070 */
[----:B------:R-:W-:-:S02]  /*1030*/  FMUL.FTZ R7, R89, UR23 ;  /* 0x0000001759077c20 */ /* 0x000fc40008410000 */
[----:B------:R-:W-:Y:S01]  /*1040*/  FADD.FTZ R81, R78, R5 ;  /* 0x000000054e517221 */ /* 0x000fe20000010000 */
[----:B------:R-:W-:Y:S01]  /*1050*/  FFMA.FTZ R78, R6, R5, R77 ;  /* 0x00000005064e7223 */ /* 0x000fe2000001004d */
[----:B------:R-:W-:Y:S02]  /*1060*/  PRMT R89, R66, 0x7632, R89 ;  /* 0x0000763242597816 */ /* 0x000fe40000000059 */
[----:B------:R-:W-:Y:S01]  /*1070*/  FADD.FTZ R80, R81, R8 ;  /* 0x0000000851507221 */ /* 0x000fe20000010000 */
[----:B------:R-:W-:Y:S01]  /*1080*/  FFMA.FTZ R77, R7, R8, R78 ;  /* 0x00000008074d7223 */ /* 0x000fe2000001004e */
[----:B------:R-:W-:Y:S02]  /*1090*/  PRMT R76, R79, 0x7632, R76 ;  /* 0x000076324f4c7816 */ /* 0x000fe4000000004c */
[----:B------:R-:W-:Y:S01]  /*10a0*/  SHF.L.U32 R89, R89, 0x10, RZ ;  /* 0x0000001059597819 */ /* 0x000fe200000006ff */
[----:B------:R-:W-:Y:S01]  /*10b0*/  FADD.FTZ R81, R80, R9 ;  /* 0x0000000950517221 */ /* 0x000fe20000010000 */
[----:B------:R-:W-:Y:S01]  /*10c0*/  SHF.L.U32 R82, R82, 0x10, RZ ;  /* 0x0000001052527819 */ /* 0x000fe200000006ff */
[----:B------:R-:W-:Y:S01]  /*10d0*/  FFMA.FTZ R78, R10, R9, R77 ;  /* 0x000000090a4e7223 */ /* 0x000fe2000001004d */
[----:B------:R-:W-:Y:S01]  /*10e0*/  SHF.L.U32 R79, R79, 0x10, RZ ;  /* 0x000000104f4f7819 */ /* 0x000fe200000006ff */
[----:B------:R-:W-:Y:S01]  /*10f0*/  FMUL.FTZ R91, R91, UR23 ;  /* 0x000000175b5b7c20 */ /* 0x000fe20008410000 */
[----:B------:R-:W-:Y:S01]  /*1100*/  SHF.L.U32 R80, R76, 0x10, RZ ;  /* 0x000000104c507819 */ /* 0x000fe200000006ff */
[----:B------:R-:W-:Y:S01]  /*1110*/  FMUL.FTZ R89, R89, R82 ;  /* 0x0000005259597220 */ /* 0x000fe20000410000 */
[----:B------:R-:W-:Y:S01]  /*1120*/  FADD.FTZ R76, R81, R88 ;  /* 0x00000058514c7221 */ /* 0x000fe20000010000 */
[----:B------:R-:W-:Y:S01]  /*1130*/  FMUL.FTZ R90, R90, UR23 ;  /* 0x000000175a5a7c20 */ /* 0x000fe20008410000 */
        /* <DEDUP_REMOVED lines=16> */
[----:B------:R-:W-:Y:S01]  /*1240*/  FADD.FTZ R113, R78, R93 ;  /* 0x0000005d4e717221 */ /* 0x000fe20000010000 */
[----:B------:R-:W-:-:S07]  /*1250*/  FFMA.FTZ R112, R94, R93, R76 ;  /* 0x0000005d5e707223 */ /* 0x000fce000001004c */
.L_x_2429:
[----:B------:R-:W-:Y:S05]  /*1260*/  BSYNC.RECONVERGENT B0 ;  /* 0x0000000000007941 */ /* 0x000fea0003800200 */
.L_x_2428:
        /* <DEDUP_REMOVED lines=32> */
.L_x_2431:
[----:B------:R-:W-:Y:S05]  /*1470*/  BSYNC.RECONVERGENT B0 ;  /* 0x0000000000007941 */ /* 0x000fea0003800200 */
.L_x_2430:
        /* <DEDUP_REMOVED lines=50> */
[--C-:B------:R-:W-:Y:S01]  /*17a0*/  FFMA.FTZ R114, R96, UR4, R112.reuse ;  /* 0x0000000460727c23 */ /* 0x100fe20008010070 */
[--C-:B------:R-:W-:Y:S01]  /*17b0*/  FFMA.FTZ R81, R100, UR4, R112.reuse ;  /* 0x0000000464517c23 */ /* 0x100fe20008010070 */
[----:B------:R-:W-:Y:S01]  /*17c0*/  FSEL R79, R76, RZ, P4 ;  /* 0x000000ff4c4f7208 */ /* 0x000fe20002000000 */
[----:B------:R-:W-:Y:S01]  /*17d0*/  FFMA.FTZ R82, R103, UR4, R112 ;  /* 0x0000000467527c23 */ /* 0x000fe20008010070 */
[----:B------:R-:W-:Y:S01]  /*17e0*/  FSEL R76, R78, RZ, P1 ;  /* 0x000000ff4e4c7208 */ /* 0x000fe20000800000 */
[----:B------:R-:W-:Y:S01]  /*17f0*/  FADD.FTZ R114, R87, -R114 ;  /* 0x8000007257727221 */ /* 0x000fe20000010000 */
[----:B------:R-:W-:Y:S01]  /*1800*/  FSEL R78, R77, RZ, P5 ;  /* 0x000000ff4d4e7208 */ /* 0x000fe20002800000 */
[--C-:B------:R-:W-:Y:S01]  /*1810*/  FFMA.FTZ R77, R104, UR4, R112.reuse ;  /* 0x00000004684d7c23 */ /* 0x100fe20008010070 */
[----:B------:R-:W-:Y:S01]  /*1820*/  FFMA.FTZ R80, R107, UR4, R112 ;  /* 0x000000046b507c23 */ /* 0x000fe20008010070 */
[----:B------:R-:W-:Y:S01]  /*1830*/  FADD.FTZ R81, R84, -R81 ;  /* 0x8000005154517221 */ /* 0x000fe20000010000 */
        /* <DEDUP_REMOVED lines=33> */
.L_x_2436:
        /* <DEDUP_REMOVED lines=11> */
[----:B------:R-:W-:Y:S01]  /*1b00*/  LOP3.LUT P5, RZ, R110, 0xff00, RZ, 0xc0, !PT ;  /* 0x0000ff006eff7812 */ /* 0x000fe200078ac0ff */
        /* <DEDUP_REMOVED lines=9> */
[--C-:B------:R-:W-:Y:S01]  /*1ba0*/  FFMA.FTZ R80, R97, UR4, R112.reuse ;  /* 0x0000000461507c23 */ /* 0x100fe20008010070 */
[----:B------:R-:W-:Y:S01]  /*1bb0*/  FSEL R79, R73, RZ, P5 ;  /* 0x000000ff494f7208 */ /* 0x000fe20002800000 */
[----:B------:R-:W-:Y:S01]  /*1bc0*/  FMUL.FTZ R75, R71, UR12 ;  /* 0x0000000c474b7c20 */ /* 0x000fe20008410000 */
[----:B------:R-:W-:Y:S01]  /*1bd0*/  FSEL R76, R72, RZ, P6 ;  /* 0x000000ff484c7208 */ /* 0x000fe20003000000 */
[--C-:B------:R-:W-:Y:S01]  /*1be0*/  FFMA.FTZ R73, R85, UR4, R112.reuse ;  /* 0x0000000455497c23 */ /* 0x100fe20008010070 */
[--C-:B------:R-:W-:Y:S01]  /*1bf0*/  FFMA.FTZ R72, R96, UR4, R112.reuse ;  /* 0x0000000460487c23 */ /* 0x100fe20008010070 */
[----:B------:R-:W-:Y:S01]  /*1c00*/  FFMA.FTZ R82, R98, UR4, R112 ;  /* 0x0000000462527c23 */ /* 0x000fe20008010070 */
[----:B------:R-:W-:Y:S01]  /*1c10*/  FMUL.FTZ R75, R75, UR22 ;  /* 0x000000164b4b7c20 */ /* 0x000fe20008410000 */
[----:B------:R-:W-:Y:S01]  /*1c20*/  FSEL R77, R74, RZ, P4 ;  /* 0x000000ff4a4d7208 */ /* 0x000fe20002000000 */
[----:B------:R-:W-:Y:S01]  /*1c30*/  FADD.FTZ R73, R86, -R73 ;  /* 0x8000004956497221 */ /* 0x000fe20000010000 */
[----:B------:R-:W-:Y:S01]  /*1c40*/  LOP3.LUT P1, RZ, R110, 0xff000000, RZ, 0xc0, !PT ;  /* 0xff0000006eff7812 */ /* 0x000fe2000782c0ff */
        /* <DEDUP_REMOVED lines=8> */
[----:B------:R-:W-:Y:S01]  /*1cd0*/  FMUL.FTZ R80, R72, UR12 ;  /* 0x0000000c48507c20 */ /* 0x000fe20008410000 */
[----:B------:R-:W-:Y:S01]  /*1ce0*/  FMUL.FTZ R81, R73, UR12 ;  /* 0x0000000c49517c20 */ /* 0x000fe20008410000 */
[----:B------:R-:W-:Y:S01]  /*1cf0*/  FMUL.FTZ R82, R74, UR12 ;  /* 0x0000000c4a527c20 */ /* 0x000fe20008410000 */
[----:B------:R-:W-:Y:S01]  /*1d00*/  FMUL.FTZ R83, R75, UR12 ;  /* 0x0000000c4b537c20 */ /* 0x000fe20008410000 */
[----:B------:R-:W-:Y:S01]  /*1d10*/  ISETP.GE.U32.AND P1, PT, R110, RZ, PT ;  /* 0x000000ff6e00720c */ /* 0x000fe20003f26070 */
[----:B------:R-:W-:Y:S01]  /*1d20*/  FMUL.FTZ R80, R80, UR22 ;  /* 0x0000001650507c20 */ /* 0x000fe20008410000 */
[----:B------:R-:W-:Y:S01]  /*1d30*/  FMUL.FTZ R81, R81, UR22 ;  /* 0x0000001651517c20 */ /* 0x000fe20008410000 */
[----:B------:R-:W-:Y:S01]  /*1d40*/  FMUL.FTZ R82, R82, UR22 ;  /* 0x0000001652527c20 */ /* 0x000fe20008410000 */
[----:B------:R-:W-:Y:S01]  /*1d50*/  FMUL.FTZ R83, R83, UR22 ;  /* 0x0000001653537c20 */ /* 0x000fe20008410000 */
[----:B------:R-:W-:-:S02]  /*1d60*/  LOP3.LUT P6, RZ, R111, 0xff, RZ, 0xc0, !PT ;  /* 0x000000ff6fff7812 */ /* 0x000fc400078cc0ff */
[C---:B------:R-:W-:Y:S02]  /*1d70*/  LOP3.LUT P5, RZ, R111.reuse, 0xff00, RZ, 0xc0, !PT ;  /* 0x0000ff006fff7812 */ /* 0x040fe400078ac0ff */
[C---:B------:R-:W-:Y:S02]  /*1d80*/  LOP3.LUT P4, RZ, R111.reuse, 0xff0000, RZ, 0xc0, !PT ;  /* 0x00ff00006fff7812 */ /* 0x040fe4000788c0ff */
[----:B------:R-:W-:Y:S02]  /*1d90*/  ISETP.GE.U32.AND.EX P1, PT, R111, 0x1000000, PT, P1 ;  /* 0x010000006f00780c */ /* 0x000fe40003f26110 */
[----:B------:R-:W-:Y:S02]  /*1da0*/  FSEL R80, R80, RZ, P6 ;  /* 0x000000ff50507208 */ /* 0x000fe40003000000 */
[----:B------:R-:W-:Y:S02]  /*1db0*/  FSEL R81, R81, RZ, P5 ;  /* 0x000000ff51517208 */ /* 0x000fe40002800000 */
[----:B------:R-:W-:-:S02]  /*1dc0*/  FSEL R82, R82, RZ, P4 ;  /* 0x000000ff52527208 */ /* 0x000fc40002000000 */
[----:B------:R-:W-:Y:S02]  /*1dd0*/  FSEL R83, R83, RZ, P1 ;  /* 0x000000ff53537208 */ /* 0x000fe40000800000 */
[----:B------:R-:W-:Y:S02]  /*1de0*/  F2FP.BF16.F32.PACK_AB R76, R79, R76 ;  /* 0x0000004c4f4c723e */ /* 0x000fe400000010ff */
[----:B------:R-:W-:Y:S02]  /*1df0*/  F2FP.BF16.F32.PACK_AB R77, R78, R77 ;  /* 0x0000004d4e4d723e */ /* 0x000fe400000010ff */
[----:B------:R-:W-:Y:S02]  /*1e00*/  F2FP.BF16.F32.PACK_AB R78, R81, R80 ;  /* 0x00000050514e723e */ /* 0x000fe400000010ff */
[----:B------:R-:W-:-:S07]  /*1e10*/  F2FP.BF16.F32.PACK_AB R79, R83, R82 ;  /* 0x00000052534f723e */ /* 0x000fce00000010ff */
.L_x_2437:
        /* <DEDUP_REMOVED lines=8> */
.L_x_2435:
[----:B------:R-:W-:Y:S05]  /*1ea0*/  BSYNC.RECONVERGENT B1 ;  /* 0x0000000000017941 */ /* 0x000fea0003800200 */
.L_x_2434:
        /* <DEDUP_REMOVED lines=14> */
[--C-:B------:R-:W-:Y:S01]  /*1f90*/  FFMA.FTZ R75, R11, UR4, R112.reuse ;  /* 0x000000040b4b7c23 */ /* 0x100fe20008010070 */
[--C-:B------:R-:W-:Y:S01]  /*1fa0*/  FFMA.FTZ R81, R91, UR4, R112.reuse ;  /* 0x000000045b517c23 */ /* 0x100fe20008010070 */
[----:B------:R-:W-:Y:S01]  /*1fb0*/  FMUL.FTZ R70, R68, UR12 ;  /* 0x0000000c44467c20 */ /* 0x000fe20008410000 */
[----:B------:R-:W-:Y:S01]  /*1fc0*/  FMUL.FTZ R71, R69, UR12 ;  /* 0x0000000c45477c20 */ /* 0x000fe20008410000 */
[----:B------:R-:W-:Y:S01]  /*1fd0*/  LOP3.LUT P5, RZ, R108, 0xff0000, RZ, 0xc0, !PT ;  /* 0x00ff00006cff7812 */ /* 0x000fe200078ac0ff */
[----:B------:R-:W-:Y:S01]  /*1fe0*/  FADD.FTZ R75, R88, -R75 ;  /* 0x8000004b584b7221 */ /* 0x000fe20000010000 */
[----:B------:R-:W-:Y:S01]  /*1ff0*/  FMUL.FTZ R76, R70, UR22 ;  /* 0x00000016464c7c20 */ /* 0x000fe20008410000 */
[----:B------:R-:W-:Y:S01]  /*2000*/  FMUL.FTZ R77, R71, UR22 ;  /* 0x00000016474d7c20 */ /* 0x000fe20008410000 */
[----:B------:R-:W-:Y:S01]  /*2010*/  FMUL.FTZ R70, R72, UR23 ;  /* 0x0000001748467c20 */ /* 0x000fe20008410000 */
[----:B------:R-:W-:Y:S01]  /*2020*/  FMUL.FTZ R71, R74, UR23 ;  /* 0x000000174a477c20 */ /* 0x000fe20008410000 */
[--C-:B------:R-:W-:Y:S01]  /*2030*/  FFMA.FTZ R74, R90, UR4, R112.reuse ;  /* 0x000000045a4a7c23 */ /* 0x100fe20008010070 */
[----:B------:R-:W-:Y:S01]  /*2040*/  FFMA.FTZ R112, R94, UR4, R112 ;  /* 0x000000045e707c23 */ /* 0x000fe20008010070 */
[----:B------:R-:W-:Y:S01]  /*2050*/  FMUL.FTZ R72, R70, UR12 ;  /* 0x0000000c46487c20 */ /* 0x000fe20008410000 */
[----:B------:R-:W-:Y:S01]  /*2060*/  FMUL.FTZ R73, R71, UR12 ;  /* 0x0000000c47497c20 */ /* 0x000fe20008410000 */
[----:B------:R-:W-:Y:S01]  /*2070*/  LOP3.LUT P1, RZ, R108, 0xff000000, RZ, 0xc0, !PT ;  /* 0xff0000006cff7812 */ /* 0x000fe2000782c0ff */
[----:B------:R-:W-:Y:S01]  /*2080*/  FADD.FTZ R74, R89, -R74 ;  /* 0x8000004a594a7221 */ /* 0x000fe20000010000 */
[----:B------:R-:W-:Y:S01]  /*2090*/  FMUL.FTZ R72, R72, UR22 ;  /* 0x0000001648487c20 */ /* 0x000fe20008410000 */
[----:B------:R-:W-:Y:S01]  /*20a0*/  FMUL.FTZ R73, R73, UR22 ;  /* 0x0000001649497c20 */ /* 0x000fe20008410000 */
[----:B------:R-:W-:Y:S01]  /*20b0*/  FADD.FTZ R81, R92, -R81 ;  /* 0x800000515c517221 */ /* 0x000fe20000010000 */
[----:B------:R-:W-:Y:S01]  /*20c0*/  FADD.FTZ R112, R93, -R112 ;  /* 0x800000705d707221 */ /* 0x000fe20000010000 */
[----:B------:R-:W-:-:S02]  /*20d0*/  LOP3.LUT P4, RZ, R108, 0xff, RZ, 0xc0, !PT ;  /* 0x000000ff6cff7812 */ /* 0x000fc4000788c0ff */
[----:B------:R-:W-:Y:S01]  /*20e0*/  FSEL R78, R72, RZ, P5 ;  /* 0x000000ff484e7208 */ /* 0x000fe20002800000 */
[----:B------:R-:W-:Y:S01]  /*20f0*/  FMUL.FTZ R72, R75, UR23 ;  /* 0x000000174b487c20 */ /* 0x000fe20008410000 */
[----:B------:R-:W-:Y:S01]  /*2100*/  FSEL R79, R73, RZ, P1 ;  /* 0x000000ff494f7208 */ /* 0x000fe20000800000 */
        /* <DEDUP_REMOVED lines=28> */
.L_x_2439:
[--C-:B0-----:R-:W-:Y:S01]  /*22d0*/  FFMA.FTZ R76, R90, UR4, R112.reuse ;  /* 0x000000045a4c7c23 */ /* 0x101fe20008010070 */
[--C-:B------:R-:W-:Y:S01]  /*22e0*/  FFMA.FTZ R77, R7, UR4, R112.reuse ;  /* 0x00000004074d7c23 */ /* 0x100fe20008010070 */
[----:B------:R-:W-:Y:S01]  /*22f0*/  FFMA.FTZ R79, R11, UR4, R112 ;  /* 0x000000040b4f7c23 */ /* 0x000fe20008010070 */
[----:B------:R-:W-:Y:S01]  /*2300*/  LOP3.LUT P6, RZ, R109, 0xff00, RZ, 0xc0, !PT ;  /* 0x0000ff006dff7812 */ /* 0x000fe200078cc0ff */
[----:B------:R-:W-:Y:S01]  /*2310*/  FADD.FTZ R76, R89, -R76 ;  /* 0x8000004c594c7221 */ /* 0x000fe20000010000 */
[----:B------:R-:W-:Y:S01]  /*2320*/  FADD.FTZ R77, R8, -R77 ;  /* 0x8000004d084d7221 */ /* 0x000fe20000010000 */
[--C-:B------:R-:W-:Y:S01]  /*2330*/  FFMA.FTZ R80, R10, UR4, R112.reuse ;  /* 0x000000040a507c23 */ /* 0x100fe20008010070 */
[----:B------:R-:W-:Y:S01]  /*2340*/  FADD.FTZ R79, R88, -R79 ;  /* 0x8000004f584f7221 */ /* 0x000fe20000010000 */
[----:B------:R-:W-:Y:S01]  /*2350*/  FMUL.FTZ R76, R76, UR23 ;  /* 0x000000174c4c7c20 */ /* 0x000fe20008410000 */
[----:B------:R-:W-:Y:S01]  /*2360*/  FMUL.FTZ R77, R77, UR23 ;  /* 0x000000174d4d7c20 */ /* 0x000fe20008410000 */
[--C-:B------:R-:W-:Y:S01]  /*2370*/  FFMA.FTZ R83, R91, UR4, R112.reuse ;  /* 0x000000045b537c23 */ /* 0x100fe20008010070 */
[----:B------:R-:W-:Y:S01]  /*2380*/  FFMA.FTZ R81, R3, UR4, R112 ;  /* 0x0000000403517c23 */ /* 0x000fe20008010070 */
[----:B------:R-:W-:Y:S01]  /*2390*/  FMUL.FTZ R76, R76, UR12 ;  /* 0x0000000c4c4c7c20 */ /* 0x000fe20008410000 */
[----:B------:R-:W-:Y:S01]  /*23a0*/  FADD.FTZ R80, R9, -R80 ;  /* 0x8000005009507221 */ /* 0x000fe20000010000 */
[----:B------:R-:W-:Y:S01]  /*23b0*/  FMUL.FTZ R79, R79, UR23 ;  /* 0x000000174f4f7c20 */ /* 0x000fe20008410000 */
[----:B------:R-:W-:Y:S01]  /*23c0*/  FMUL.FTZ R77, R77, UR12 ;  /* 0x0000000c4d4d7c20 */ /* 0x000fe20008410000 */
[----:B------:R-:W-:Y:S01]  /*23d0*/  FMUL.FTZ R76, R76, UR22 ;  /* 0x000000164c4c7c20 */ /* 0x000fe20008410000 */
[----:B------:R-:W-:Y:S01]  /*23e0*/  FMUL.FTZ R80, R80, UR23 ;  /* 0x0000001750507c20 */ /* 0x000fe20008410000 */
[----:B------:R-:W-:Y:S01]  /*23f0*/  FADD.FTZ R83, R92, -R83 ;  /* 0x800000535c537221 */ /* 0x000fe20000010000 */
[----:B------:R-:W-:Y:S01]  /*2400*/  FADD.FTZ R81, R4, -R81 ;  /* 0x8000005104517221 */ /* 0x000fe20000010000 */
[----:B------:R-:W-:Y:S01]  /*2410*/  FMUL.FTZ R79, R79, UR12 ;  /* 0x0000000c4f4f7c20 */ /* 0x000fe20008410000 */
[----:B------:R-:W-:Y:S01]  /*2420*/  FSEL R78, R76, RZ, P6 ;  /* 0x000000ff4c4e7208 */ /* 0x000fe20003000000 */
[--C-:B------:R-:W-:Y:S01]  /*2430*/  FFMA.FTZ R76, R6, UR4, R112.reuse ;  /* 0x00000004064c7c23 */ /* 0x100fe20008010070 */
[----:B------:R-:W-:Y:S01]  /*2440*/  FFMA.FTZ R112, R94, UR4, R112 ;  /* 0x000000045e707c23 */ /* 0x000fe20008010070 */
[----:B------:R-:W-:Y:S01]  /*2450*/  FMUL.FTZ R77, R77, UR22 ;  /* 0x000000164d4d7c20 */ /* 0x000fe20008410000 */
[----:B------:R-:W-:Y:S01]  /*2460*/  FMUL.FTZ R80, R80, UR12 ;  /* 0x0000000c50507c20 */ /* 0x000fe20008410000 */
        /* <DEDUP_REMOVED lines=15> */
[----:B------:R-:W-:Y:S01]  /*2560*/  FMUL.FTZ R112, R112, UR12 ;  /* 0x0000000c70707c20 */ /* 0x000fe20008410000 */
[----:B------:R-:W-:Y:S01]  /*2570*/  ISETP.GE.U32.AND P1, PT, R108, RZ, PT ;  /* 0x000000ff6c00720c */ /* 0x000fe20003f26070 */
        /* <DEDUP_REMOVED lines=18> */
.L_x_2440:
        /* <DEDUP_REMOVED lines=8> */
.L_x_2433:
[----:B------:R-:W-:Y:S04]  /*2720*/  BSSY.RECONVERGENT B1, `(.L_x_2441) ;  /* 0x000008a000017945 */ /* 0x000fe80003800200 */
[----:B------:R-:W-:Y:S05]  /*2730*/  @!P3 BRA `(.L_x_2442) ;  /* 0x000000080020b947 */ /* 0x000fea0003800000 */
[----:B------:R-:W-:-:S04]  /*2740*/  UISETP.NE.U32.AND UP1, UPT, UR20, URZ, UPT ;  /* 0x000000ff1400728c */ /* 0x000fc8000bf25070 */
[----:B------:R-:W-:-:S09]  /*2750*/  UISETP.NE.AND.EX UP1, UPT, UR21, URZ, UPT, UP1 ;  /* 0x000000ff1500728c */ /* 0x000fd2000bf25310 */
[----:B------:R-:W-:Y:S05]  /*2760*/  BRA.U UP1, `(.L_x_2443) ;  /* 0x0000000101f87547 */ /* 0x000fea000b800000 */
[--C-:B------:R-:W-:Y:S01]  /*2770*/  FFMA.FTZ R76, R97, UR4, R112.reuse ;  /* 0x00000004614c7c23 */ /* 0x100fe20008010070 */
[--C-:B------:R-:W-:Y:S01]  /*2780*/  FFMA.FTZ R78, R98, UR4, R112.reuse ;  /* 0x00000004624e7c23 */ /* 0x100fe20008010070 */
[----:B------:R-:W-:Y:S01]  /*2790*/  FFMA.FTZ R77, R85, UR4, R112 ;  /* 0x00000004554d7c23 */ /* 0x000fe20008010070 */
[----:B------:R-:W-:Y:S01]  /*27a0*/  LOP3.LUT P1, RZ, R111, 0xff0000, RZ, 0xc0, !PT ;  /* 0x00ff00006fff7812 */ /* 0x000fe2000782c0ff */
[----:B------:R-:W-:Y:S01]  /*27b0*/  FADD.FTZ R81, R95, -R76 ;  /* 0x8000004c5f517221 */ /* 0x000fe20000010000 */
[----:B------:R-:W-:Y:S01]  /*27c0*/  FADD.FTZ R78, R99, -R78 ;  /* 0x8000004e634e7221 */ /* 0x000fe20000010000 */
[----:B------:R-:W-:Y:S01]  /*27d0*/  FADD.FTZ R79, R86, -R77 ;  /* 0x8000004d564f7221 */ /* 0x000fe20000010000 */
[----:B------:R-:W-:Y:S01]  /*27e0*/  FFMA.FTZ R114, R96, UR4, R112 ;  /* 0x0000000460727c23 */ /* 0x000fe20008010070 */
[----:B-----5:R-:W-:Y:S01]  /*27f0*/  FFMA.FTZ R77, R81, UR23, R22 ;  /* 0x00000017514d7c23 */ /* 0x020fe20008010016 */
[----:B------:R-:W-:Y:S01]  /*2800*/  FFMA.FTZ R78, R78, UR23, R23 ;  /* 0x000000174e4e7c23 */ /* 0x000fe20008010017 */
[----:B------:R-:W-:Y:S01]  /*2810*/  FFMA.FTZ R76, R79, UR23, R20 ;  /* 0x000000174f4c7c23 */ /* 0x000fe20008010014 */
[--C-:B------:R-:W-:Y:S01]  /*2820*/  FFMA.FTZ R82, R103, UR4, R112.reuse ;  /* 0x0000000467527c23 */ /* 0x100fe20008010070 */
[----:B------:R-:W-:Y:S01]  /*2830*/  FMUL.FTZ R77, R77, UR12 ;  /* 0x0000000c4d4d7c20 */ /* 0x000fe20008410000 */
[----:B------:R-:W-:Y:S01]  /*2840*/  FMUL.FTZ R78, R78, UR12 ;  /* 0x0000000c4e4e7c20 */ /* 0x000fe20008410000 */
[----:B------:R-:W-:Y:S01]  /*2850*/  FMUL.FTZ R76, R76, UR12 ;  /* 0x0000000c4c4c7c20 */ /* 0x000fe20008410000 */
[--C-:B------:R-:W-:Y:S01]  /*2860*/  FFMA.FTZ R83, R100, UR4, R112.reuse ;  /* 0x0000000464537c23 */ /* 0x100fe20008010070 */
[----:B------:R-:W-:Y:S01]  /*2870*/  FMUL.FTZ R77, R77, UR22 ;  /* 0x000000164d4d7c20 */ /* 0x000fe20008410000 */
[----:B------:R-:W-:Y:S01]  /*2880*/  FMUL.FTZ R79, R78, UR22 ;  /* 0x000000164e4f7c20 */ /* 0x000fe20008410000 */
[----:B------:R-:W-:Y:S01]  /*2890*/  FMUL.FTZ R78, R76, UR22 ;  /* 0x000000164c4e7c20 */ /* 0x000fe20008410000 */
[----:B------:R-:W-:Y:S01]  /*28a0*/  FFMA.FTZ R80, R107, UR4, R112 ;  /* 0x000000046b507c23 */ /* 0x000fe20008010070 */
[----:B------:R-:W-:Y:S01]  /*28b0*/  FADD.FTZ R116, R87, -R114 ;  /* 0x8000007257747221 */ /* 0x000fe20000010000 */
[----:B------:R-:W-:Y:S01]  /*28c0*/  FSEL R76, R77, RZ, P1 ;  /* 0x000000ff4d4c7208 */ /* 0x000fe20000800000 */
[----:B------:R-:W-:Y:S01]  /*28d0*/  FFMA.FTZ R77, R104, UR4, R112 ;  /* 0x00000004684d7c23 */ /* 0x000fe20008010070 */
[----:B------:R-:W-:Y:S01]  /*28e0*/  FADD.FTZ R81, R101, -R82 ;  /* 0x8000005265517221 */ /* 0x000fe20000010000 */
[----:B------:R-:W-:Y:S01]  /*28f0*/  FADD.FTZ R82, R84, -R83 ;  /* 0x8000005354527221 */ /* 0x000fe20000010000 */
[----:B------:R-:W-:Y:S01]  /*2900*/  ISETP.GE.U32.AND P0, PT, R110, RZ, PT ;  /* 0x000000ff6e00720c */ /* 0x000fe20003f06070 */
[----:B------:R-:W-:Y:S01]  /*2910*/  FADD.FTZ R114, R102, -R77 ;  /* 0x8000004d66727221 */ /* 0x000fe20000010000 */
[----:B------:R-:W-:Y:S01]  /*2920*/  FADD.FTZ R77, R105, -R80 ;  /* 0x80000050694d7221 */ /* 0x000fe20000010000 */
[----:B------:R-:W-:Y:S01]  /*2930*/  FFMA.FTZ R81, R81, UR23, R26 ;  /* 0x0000001751517c23 */ /* 0x000fe2000801001a */
[----:B------:R-:W-:Y:S01]  /*2940*/  FFMA.FTZ R83, R116, UR23, R21 ;  /* 0x0000001774537c23 */ /* 0x000fe20008010015 */
[----:B------:R-:W-:Y:S01]  /*2950*/  FFMA.FTZ R80, R114, UR23, R25 ;  /* 0x0000001772507c23 */ /* 0x000fe20008010019 */
[----:B------:R-:W-:Y:S01]  /*2960*/  FFMA.FTZ R82, R82, UR23, R27 ;  /* 0x0000001752527c23 */ /* 0x000fe2000801001b */
[----:B------:R-:W-:Y:S01]  /*2970*/  FFMA.FTZ R77, R77, UR23, R24 ;  /* 0x000000174d4d7c23 */ /* 0x000fe20008010018 */
[----:B------:R-:W-:Y:S01]  /*2980*/  FMUL.FTZ R81, R81, UR12 ;  /* 0x0000000c51517c20 */ /* 0x000fe20008410000 */
[----:B------:R-:W-:Y:S01]  /*2990*/  ISETP.GE.U32.AND.EX P0, PT, R111, 0x1000000, PT, P0 ;  /* 0x010000006f00780c */ /* 0x000fe20003f06100 */
        /* <DEDUP_REMOVED lines=12> */
[----:B------:R-:W-:Y:S01]  /*2a60*/  FSEL R78, R78, RZ, P4 ;  /* 0x000000ff4e4e7208 */ /* 0x000fe20002000000 */
        /* <DEDUP_REMOVED lines=14> */
.L_x_2443:
[--C-:B------:R-:W-:Y:S01]  /*2b50*/  FFMA.FTZ R68, R107, UR4, R112.reuse ;  /* 0x000000046b447c23 */ /* 0x100fe20008010070 */
[--C-:B------:R-:W-:Y:S01]  /*2b60*/  FFMA.FTZ R71, R104, UR4, R112.reuse ;  /* 0x0000000468477c23 */ /* 0x100fe20008010070 */
[----:B------:R-:W-:Y:S01]  /*2b70*/  FFMA.FTZ R72, R103, UR4, R112 ;  /* 0x0000000467487c23 */ /* 0x000fe20008010070 */
[----:B------:R-:W-:Y:S01]  /*2b80*/  LOP3.LUT P4, RZ, R110, 0xff, RZ, 0xc0, !PT ;  /* 0x000000ff6eff7812 */ /* 0x000fe2000788c0ff */
[----:B------:R-:W-:Y:S01]  /*2b90*/  FADD.FTZ R69, R105, -R68 ;  /* 0x8000004469457221 */ /* 0x000fe20000010000 */
[----:B------:R-:W-:Y:S01]  /*2ba0*/  FADD.FTZ R70, R102, -R71 ;  /* 0x8000004766467221 */ /* 0x000fe20000010000 */
[----:B------:R-:W-:Y:S01]  /*2bb0*/  FADD.FTZ R71, R101, -R72 ;  /* 0x8000004865477221 */ /* 0x000fe20000010000 */
[----:B------:R-:W-:Y:S01]  /*2bc0*/  LOP3.LUT P0, RZ, R110, 0xff0000, RZ, 0xc0, !PT ;  /* 0x00ff00006eff7812 */ /* 0x000fe2000780c0ff */
[----:B-----5:R-:W-:Y:S01]  /*2bd0*/  FFMA.FTZ R68, R69, UR23, R24 ;  /* 0x0000001745447c23 */ /* 0x020fe20008010018 */
[----:B------:R-:W-:Y:S01]  /*2be0*/  FFMA.FTZ R69, R70, UR23, R25 ;  /* 0x0000001746457c23 */ /* 0x000fe20008010019 */
[----:B------:R-:W-:Y:S01]  /*2bf0*/  FFMA.FTZ R70, R71, UR23, R26 ;  /* 0x0000001747467c23 */ /* 0x000fe2000801001a */
[----:B------:R-:W-:Y:S01]  /*2c00*/  LOP3.LUT P1, RZ, R110, 0xff00, RZ, 0xc0, !PT ;  /* 0x0000ff006eff7812 */ /* 0x000fe2000782c0ff */
[----:B------:R-:W-:Y:S01]  /*2c10*/  FMUL.FTZ R71, R68, UR12 ;  /* 0x0000000c44477c20 */ /* 0x000fe20008410000 */
[----:B------:R-:W-:Y:S01]  /*2c20*/  FMUL.FTZ R72, R69, UR12 ;  /* 0x0000000c45487c20 */ /* 0x000fe20008410000 */
[----:B------:R-:W-:Y:S01]  /*2c30*/  FMUL.FTZ R73, R70, UR12 ;  /* 0x0000000c46497c20 */ /* 0x000fe20008410000 */
[--C-:B------:R-:W-:Y:S01]  /*2c40*/  FFMA.FTZ R74, R96, UR4, R112.reuse ;  /* 0x00000004604a7c23 */ /* 0x100fe20008010070 */
[----:B------:R-:W-:Y:S01]  /*2c50*/  FMUL.FTZ R71, R71, UR22 ;  /* 0x0000001647477c20 */ /* 0x000fe20008410000 */
[----:B------:R-:W-:Y:S01]  /*2c60*/  FMUL.FTZ R72, R72, UR22 ;  /* 0x0000001648487c20 */ /* 0x000fe20008410000 */
[----:B------:R-:W-:Y:S01]  /*2c70*/  FMUL.FTZ R73, R73, UR22 ;  /* 0x0000001649497c20 */ /* 0x000fe20008410000 */
[--C-:B------:R-:W-:Y:S01]  /*2c80*/  FFMA.FTZ R80, R97, UR4, R112.reuse ;  /* 0x0000000461507c23 */ /* 0x100fe20008010070 */
[--C-:B------:R-:W-:Y:S01]  /*2c90*/  FFMA.FTZ R82, R98, UR4, R112.reuse ;  /* 0x0000000462527c23 */ /* 0x100fe20008010070 */
[----:B------:R-:W-:Y:S01]  /*2ca0*/  FSEL R76, R71, RZ, P4 ;  /* 0x000000ff474c7208 */ /* 0x000fe20002000000 */
[--C-:B------:R-:W-:Y:S01]  /*2cb0*/  FFMA.FTZ R71, R100, UR4, R112.reuse ;  /* 0x0000000464477c23 */ /* 0x100fe20008010070 */
[----:B------:R-:W-:Y:S01]  /*2cc0*/  FSEL R78, R73, RZ, P0 ;  /* 0x000000ff494e7208 */ /* 0x000fe20000000000 */
[----:B------:R-:W-:Y:S01]  /*2cd0*/  FFMA.FTZ R73, R85, UR4, R112 ;  /* 0x0000000455497c23 */ /* 0x000fe20008010070 */
[----:B------:R-:W-:Y:S01]  /*2ce0*/  FSEL R77, R72, RZ, P1 ;  /* 0x000000ff484d7208 */ /* 0x000fe20000800000 */
        /* <DEDUP_REMOVED lines=15> */
[C---:B------:R-:W-:Y:S01]  /*2de0*/  ISETP.GE.U32.AND P0, PT, R110.reuse, RZ, PT ;  /* 0x000000ff6e00720c */ /* 0x040fe20003f06070 */
[----:B------:R-:W-:Y:S01]  /*2df0*/  FMUL.FTZ R79, R79, UR22 ;  /* 0x000000164f4f7c20 */ /* 0x000fe20008410000 */
[----:B------:R-:W-:Y:S01]  /*2e00*/  LOP3.LUT P6, RZ, R110, 0xff000000, RZ, 0xc0, !PT ;  /* 0xff0000006eff7812 */ /* 0x000fe200078cc0ff */
        /* <DEDUP_REMOVED lines=17> */
.L_x_2444:
        /* <DEDUP_REMOVED lines=10> */
.L_x_2442:
[----:B------:R-:W-:Y:S05]  /*2fc0*/  BSYNC.RECONVERGENT B1 ;  /* 0x0000000000017941 */ /* 0x000fea0003800200 */
.L_x_2441:
        /* <DEDUP_REMOVED lines=12> */
[----:B------:R-:W-:Y:S01]  /*3090*/  FFMA.FTZ R68, R69, UR23, R16 ;  /* 0x0000001745447c23 */ /* 0x000fe20008010010 */
[----:B------:R-:W-:Y:S01]  /*30a0*/  FFMA.FTZ R69, R70, UR23, R17 ;  /* 0x0000001746457c23 */ /* 0x000fe20008010011 */
[--C-:B------:R-:W-:Y:S01]  /*30b0*/  FFMA.FTZ R75, R11, UR4, R112.reuse ;  /* 0x000000040b4b7c23 */ /* 0x100fe20008010070 */
[--C-:B------:R-:W-:Y:S01]  /*30c0*/  FFMA.FTZ R74, R90, UR4, R112.reuse ;  /* 0x000000045a4a7c23 */ /* 0x100fe20008010070 */
[----:B------:R-:W-:Y:S01]  /*30d0*/  FMUL.FTZ R70, R68, UR12 ;  /* 0x0000000c44467c20 */ /* 0x000fe20008410000 */
[----:B------:R-:W-:Y:S01]  /*30e0*/  FMUL.FTZ R71, R69, UR12 ;  /* 0x0000000c45477c20 */ /* 0x000fe20008410000 */
[--C-:B------:R-:W-:Y:S01]  /*30f0*/  FFMA.FTZ R81, R91, UR4, R112.reuse ;  /* 0x000000045b517c23 */ /* 0x100fe20008010070 */
[----:B------:R-:W-:Y:S01]  /*3100*/  FFMA.FTZ R112, R94, UR4, R112 ;  /* 0x000000045e707c23 */ /* 0x000fe20008010070 */
[----:B------:R-:W-:Y:S01]  /*3110*/  FMUL.FTZ R76, R70, UR22 ;  /* 0x00000016464c7c20 */ /* 0x000fe20008410000 */
[----:B------:R-:W-:Y:S01]  /*3120*/  FMUL.FTZ R77, R71, UR22 ;  /* 0x00000016474d7c20 */ /* 0x000fe20008410000 */
[----:B------:R-:W-:Y:S01]  /*3130*/  FFMA.FTZ R70, R73, UR23, R18 ;  /* 0x0000001749467c23 */ /* 0x000fe20008010012 */
[----:B------:R-:W-:Y:S01]  /*3140*/  FFMA.FTZ R71, R72, UR23, R19 ;  /* 0x0000001748477c23 */ /* 0x000fe20008010013 */
[----:B------:R-:W-:Y:S01]  /*3150*/  LOP3.LUT P4, RZ, R108, 0xff0000, RZ, 0xc0, !PT ;  /* 0x00ff00006cff7812 */ /* 0x000fe2000788c0ff */
[----:B------:R-:W-:Y:S01]  /*3160*/  FADD.FTZ R75, R88, -R75 ;  /* 0x8000004b584b7221 */ /* 0x000fe20000010000 */
        /* <DEDUP_REMOVED lines=10> */
[----:B------:R-:W-:Y:S01]  /*3210*/  FFMA.FTZ R72, R75, UR23, R12 ;  /* 0x000000174b487c23 */ /* 0x000fe2000801000c */
[----:B------:R-:W-:Y:S01]  /*3220*/  FSEL R79, R73, RZ, P1 ;  /* 0x000000ff494f7208 */ /* 0x000fe20000800000 */
[----:B------:R-:W-:Y:S01]  /*3230*/  FFMA.FTZ R73, R74, UR23, R13 ;  /* 0x000000174a497c23 */ /* 0x000fe2000801000d */
[----:B------:R-:W-:Y:S01]  /*3240*/  FFMA.FTZ R74, R81, UR23, R14 ;  /* 0x00000017514a7c23 */ /* 0x000fe2000801000e */
[----:B------:R-:W-:Y:S01]  /*3250*/  FFMA.FTZ R75, R112, UR23, R15 ;  /* 0x00000017704b7c23 */ /* 0x000fe2000801000f */
        /* <DEDUP_REMOVED lines=25> */
.L_x_2445:
[--C-:B0-----:R-:W-:Y:S01]  /*33f0*/  FFMA.FTZ R76, R90, UR4, R112.reuse ;  /* 0x000000045a4c7c23 */ /* 0x101fe20008010070 */
[--C-:B------:R-:W-:Y:S01]  /*3400*/  FFMA.FTZ R77, R7, UR4, R112.reuse ;  /* 0x00000004074d7c23 */ /* 0x100fe20008010070 */
[----:B------:R-:W-:Y:S01]  /*3410*/  FFMA.FTZ R79, R11, UR4, R112 ;  /* 0x000000040b4f7c23 */ /* 0x000fe20008010070 */
[----:B------:R-:W-:Y:S01]  /*3420*/  LOP3.LUT P6, RZ, R109, 0xff00, RZ, 0xc0, !PT ;  /* 0x0000ff006dff7812 */ /* 0x000fe200078cc0ff */
[----:B------:R-:W-:Y:S01]  /*3430*/  FADD.FTZ R76, R89, -R76 ;  /* 0x8000004c594c7221 */ /* 0x000fe20000010000 */
[----:B------:R-:W-:Y:S01]  /*3440*/  FADD.FTZ R77, R8, -R77 ;  /* 0x8000004d084d7221 */ /* 0x000fe20000010000 */
[----:B------:R-:W-:Y:S01]  /*3450*/  FFMA.FTZ R80, R10, UR4, R112 ;  /* 0x000000040a507c23 */ /* 0x000fe20008010070 */
[----:B------:R-:W-:Y:S01]  /*3460*/  FADD.FTZ R79, R88, -R79 ;  /* 0x8000004f584f7221 */ /* 0x000fe20000010000 */
[----:B------:R-:W-:Y:S01]  /*3470*/  FFMA.FTZ R76, R76, UR23, R13 ;  /* 0x000000174c4c7c23 */ /* 0x000fe2000801000d */
[----:B------:R-:W-:Y:S01]  /*3480*/  FFMA.FTZ R77, R77, UR23, R18 ;  /* 0x000000174d4d7c23 */ /* 0x000fe20008010012 */
[--C-:B------:R-:W-:Y:S01]  /*3490*/  FFMA.FTZ R83, R91, UR4, R112.reuse ;  /* 0x000000045b537c23 */ /* 0x100fe20008010070 */
[----:B------:R-:W-:Y:S01]  /*34a0*/  FFMA.FTZ R81, R3, UR4, R112 ;  /* 0x0000000403517c23 */ /* 0x000fe20008010070 */
[----:B------:R-:W-:Y:S01]  /*34b0*/  FMUL.FTZ R76, R76, UR12 ;  /* 0x0000000c4c4c7c20 */ /* 0x000fe20008410000 */
[----:B------:R-:W-:Y:S01]  /*34c0*/  FADD.FTZ R80, R9, -R80 ;  /* 0x8000005009507221 */ /* 0x000fe20000010000 */
[----:B------:R-:W-:Y:S01]  /*34d0*/  FFMA.FTZ R79, R79, UR23, R12 ;  /* 0x000000174f4f7c23 */ /* 0x000fe2000801000c */
[----:B------:R-:W-:Y:S01]  /*34e0*/  FMUL.FTZ R77, R77, UR12 ;  /* 0x0000000c4d4d7c20 */ /* 0x000fe20008410000 */
[----:B------:R-:W-:Y:S01]  /*34f0*/  FMUL.FTZ R76, R76, UR22 ;  /* 0x000000164c4c7c20 */ /* 0x000fe20008410000 */
[----:B------:R-:W-:Y:S01]  /*3500*/  FFMA.FTZ R80, R80, UR23, R19 ;  /* 0x0000001750507c23 */ /* 0x000fe20008010013 */
        /* <DEDUP_REMOVED lines=11> */
[----:B------:R-:W-:Y:S01]  /*35c0*/  FFMA.FTZ R83, R83, UR23, R14 ;  /* 0x0000001753537c23 */ /* 0x000fe2000801000e */
[----:B------:R-:W-:Y:S01]  /*35d0*/  FFMA.FTZ R76, R76, UR23, R17 ;  /* 0x000000174c4c7c23 */ /* 0x000fe20008010011 */
[----:B------:R-:W-:Y:S01]  /*35e0*/  FFMA.FTZ R81, R81, UR23, R16 ;  /* 0x0000001751517c23 */ /* 0x000fe20008010010 */
[----:B------:R-:W-:Y:S01]  /*35f0*/  FFMA.FTZ R112, R112, UR23, R15 ;  /* 0x0000001770707c23 */ /* 0x000fe2000801000f */
        /* <DEDUP_REMOVED lines=28> */
.L_x_2446:
[----:B------:R-:W0:Y:S08]  /*37c0*/  @P0 LDC.64 R82, c[0x0][0x478] ;  /* 0x00011e00ff520b82 */ /* 0x000e300000000a00 */
[----:B------:R-:W1:Y:S01]  /*37d0*/  LDC.64 R80, c[0x0][0x468] ;  /* 0x00011a00ff507b82 */ /* 0x000e620000000a00 */
[----:B0-----:R-:W-:-:S05]  /*37e0*/  @P0 IMAD.WIDE.U32 R82, R0, 0x20, R82 ;  /* 0x0000002000520825 */ /* 0x001fca00078e0052 */
[----:B------:R2:W-:Y:S01]  /*37f0*/  @P0 STG.E.128 desc[UR14][R82.64], R68 ;  /* 0x0000004452000986 */ /* 0x0005e2000c101d0e */
[----:B-1----:R-:W-:-:S03]  /*3800*/  IMAD.WIDE.U32 R80, R0, 0x10, R80 ;  /* 0x0000001000507825 */ /* 0x002fc600078e0050 */
[----:B------:R2:W-:Y:S04]  /*3810*/  @P0 STG.E.128 desc[UR14][R82.64+0x10], R72 ;  /* 0x0000104852000986 */ /* 0x0005e8000c101d0e */
[----:B------:R2:W-:Y:S02]  /*3820*/  STG.E.128 desc[UR14][R80.64], R76 ;  /* 0x0000004c50007986 */ /* 0x0005e4000c101d0e */
.L_x_2438:
[----:B------:R-:W-:Y:S05]  /*3830*/  BSYNC.RECONVERGENT B0 ;  /* 0x0000000000007941 */ /* 0x000fea0003800200 */
.L_x_2432:
[----:B------:R-:W-:Y:S02]  /*3840*/  UIADD3 UR7, UPT, UPT, UR7, UR24, URZ ;  /* 0x0000001807077290 */ /* 0x000fe4000fffe0ff */
[----:B------:R-:W-:Y:S02]  /*3850*/  UPLOP3.LUT UP2, UPT, UPT, UPT, UP2, 0x40, 0x4 ;  /* 0x000000000004789c */ /* 0x000fe40003f4e820 */
[----:B------:R-:W-:-:S09]  /*3860*/  UISETP.GE.AND UP1, UPT, UR7, UR25, UPT ;  /* 0x000000190700728c */ /* 0x000fd2000bf26270 */
[----:B------:R-:W-:Y:S05]  /*3870*/  BRA.U !UP1, `(.L_x_2447) ;  /* 0xffffffc909ec7547 */ /* 0x000fea000b83ffff */
.L_x_2425:
        /* <DEDUP_REMOVED lines=23> */
.L_x_2448:
        /* <DEDUP_REMOVED lines=9> */
.L_x_8034:


//--------------------- .text._ZN10layer_norm13ln_bwd_kernelINS_13Kernel_traitsI13__nv_bfloat16S2_fS2_fjLj2048ELj1ELj1ELj4ELj16ENS_18Kernel_traits_baseILj2048ES2_S2_fS2_fjLj128EEEEELb1ELb0ELb0ELb1EEEvNS_9BwdParamsE --------------------------
	.section	.text._ZN10layer_norm13ln_bwd_kernelINS_13Kernel_traitsI13__nv_bfloat16S2_fS2_fjLj2048ELj1ELj1ELj4ELj16ENS_18Kernel_traits_baseILj2048ES2_S2_fS2_fjLj128EEEEELb1ELb0ELb0ELb1EEEvNS_9BwdParamsE,"ax",@progbits
	.align	128
        .global         _ZN10layer_norm13ln_bwd_kernelINS_13Kernel_traitsI13__nv_bfloat16S2_fS2_fjLj2048ELj1ELj1ELj4ELj16ENS_18Kernel_traits_baseILj2048ES2_S2_fS2_fjLj128EEEEELb1ELb0ELb0ELb1EEEvNS_9BwdParamsE
        .type           _ZN10layer_norm13ln_bwd_kernelINS_13Kernel_traitsI13__nv_bfloat16S2_fS2_fjLj2048ELj1ELj1ELj4ELj16ENS_18Kernel_traits_baseILj2048ES2_S2_fS2_fjLj128EEEEELb1ELb0ELb0ELb1EEEvNS_9BwdParamsE,@function
        .size           _ZN10layer_norm13ln_bwd_kernelINS_13Kernel_traitsI13__nv_bfloat16S2_fS2_fjLj2048ELj1ELj1ELj4ELj16ENS_18Kernel_traits_baseILj2048ES2_S2_fS2_fjLj128EEEEELb1ELb0ELb0ELb1EEEvNS_9BwdParamsE,(.L_x_8035 - _ZN10layer_norm13ln_bwd_kernelINS_13Kernel_traitsI13__nv_bfloat16S2_fS2_fjLj2048ELj1ELj1ELj4ELj16ENS_18Kernel_traits_baseILj2048ES2_S2_fS2_fjLj128EEEEELb1ELb0ELb0ELb1EEEvNS_9BwdParamsE)
        .other          _ZN10layer_norm13ln_bwd_kernelINS_13Kernel_traitsI13__nv_bfloat16S2_fS2_fjLj2048ELj1ELj1ELj4ELj16ENS_18Kernel_traits_baseILj2048ES2_S2_fS2_fjLj128EEEEELb1ELb0ELb0ELb1EEEvNS_9BwdParamsE,@"STO_CUDA_ENTRY STV_DEFAULT"
_ZN10layer_norm13ln_bwd_kernelINS_13Kernel_traitsI13__nv_bfloat16S2_fS2_fjLj2048ELj1ELj1ELj4ELj16ENS_18Kernel_traits_baseILj2048ES2_S2_fS2_fjLj128EEEEELb1ELb0ELb0ELb1EEEvNS_9BwdParamsE:
.text._ZN10layer_norm13ln_bwd_kernelINS_13Kernel_traitsI13__nv_bfloat16S2_fS2_fjLj2048ELj1ELj1ELj4ELj16ENS_18Kernel_traits_baseILj2048ES2_S2_fS2_fjLj128EEEEELb1ELb0ELb0ELb1EEEvNS_9BwdParamsE:
        /* <DEDUP_REMOVED lines=26> */
[----:B------:R-:W-:Y:S01]  /*01a0*/  PLOP3.LUT P3, PT, PT, PT, PT, 0x8, 0x80 ;  /* 0x000000000080781c */ /* 0x000fe20003f6e170 */
[----:B------:R-:W-:Y:S01]  /*01b0*/  HFMA2 R0, -RZ, RZ, 0, 0 ;  /* 0x00000000ff007431 */ /* 0x000fe200000001ff */
[----:B------:R-:W-:-:S02]  /*01c0*/  LOP3.LUT R99, R73, 0x1f, RZ, 0xc0, !PT ;  /* 0x0000001f49637812 */ /* 0x000fc400078ec0ff */
        /* <DEDUP_REMOVED lines=11> */
[----:B0-----:R-:W-:Y:S01]  /*0280*/  IMAD.WIDE.U32 R2, R73, 0x10, R2 ;  /* 0x0000001049027825 */ /* 0x001fe200078e0002 */
[----:B------:R-:W-:Y:S01]  /*0290*/  CS2R R6, SRZ ;  /* 0x0000000000067805 */ /* 0x000fe2000001ff00 */
[----:B------:R-:W0:Y:S03]  /*02a0*/  LDCU UR4, c[0x0][0x408] ;  /* 0x00008100ff0477ac */ /* 0x000e260008000800 */
[----:B--2---:R-:W2:Y:S01]  /*02b0*/  LDG.E.128 R80, desc[UR6][R2.64] ;  /* 0x0000000602507981 */ /* 0x004ea2000c1e1d00 */
[----:B------:R-:W3:Y:S03]  /*02c0*/  LDCU UR9, c[0x0][0x388] ;  /* 0x00007100ff0977ac */ /* 0x000ee60008000800 */
[----:B------:R4:W5:Y:S01]  /*02d0*/  LDG.E.128 R84, desc[UR6][R2.64+0x800] ;  /* 0x0008000602547981 */ /* 0x000962000c1e1d00 */
[----:B-1----:R-:W-:Y:S01]  /*02e0*/  ISETP.NE.U32.AND P1, PT, R4, RZ, PT ;  /* 0x000000ff0400720c */ /* 0x002fe20003f25070 */
[----:B------:R-:W1:Y:S01]  /*02f0*/  LDCU.U8 UR8, c[0x0][0x410] ;  /* 0x00008200ff0877ac */ /* 0x000e620008000000 */
[----:B------:R-:W-:-:S02]  /*0300*/  MOV R88, RZ ;  /* 0x000000ff00587202 */ /* 0x000fc40000000f00 */
[----:B------:R-:W-:Y:S02]  /*0310*/  ISETP.NE.AND.EX P1, PT, R5, RZ, PT, P1 ;  /* 0x000000ff0500720c */ /* 0x000fe40003f25310 */
[----:B------:R-:W-:Y:S02]  /*0320*/  CS2R R4, SRZ ;  /* 0x0000000000047805 */ /* 0x000fe4000001ff00 */
[----:B------:R-:W-:Y:S01]  /*0330*/  MOV R89, UR5 ;  /* 0x0000000500597c02 */ /* 0x000fe20008000f00 */
[----:B------:R-:W0:Y:S01]  /*0340*/  LDCU UR12, c[0x0][0x400] ;  /* 0x00008000ff0c77ac */ /* 0x000e220008000800 */
[----:B----4-:R-:W-:Y:S01]  /*0350*/  CS2R R2, SRZ ;  /* 0x0000000000027805 */ /* 0x010fe2000001ff00 */
[----:B------:R-:W4:Y:S01]  /*0360*/  LDCU.64 UR14, c[0x0][0x478] ;  /* 0x00008f00ff0e77ac */ /* 0x000f220008000a00 */
[----:B------:R-:W0:Y:S01]  /*0370*/  LDCU.64 UR10, c[0x0][0x438] ;  /* 0x00008700ff0a77ac */ /* 0x000e220008000a00 */
[----:B--2---:R-:W-:Y:S02]  /*0380*/  PRMT R90, R80, 0x7632, R90 ;  /* 0x00007632505a7816 */ /* 0x004fe4000000005a */
[----:B------:R-:W-:-:S02]  /*0390*/  PRMT R91, R81, 0x7632, R91 ;  /* 0x00007632515b7816 */ /* 0x000fc4000000005b */
[----:B------:R-:W-:Y:S02]  /*03a0*/  PRMT R92, R82, 0x7632, R92 ;  /* 0x00007632525c7816 */ /* 0x000fe4000000005c */
[----:B------:R-:W-:Y:S02]  /*03b0*/  PRMT R93, R83, 0x7632, R93 ;  /* 0x00007632535d7816 */ /* 0x000fe4000000005d */
[----:B-----5:R-:W-:Y:S02]  /*03c0*/  PRMT R94, R84, 0x7632, R94 ;  /* 0x00007632545e7816 */ /* 0x020fe4000000005e */
[----:B------:R-:W-:Y:S02]  /*03d0*/  PRMT R95, R85, 0x7632, R95 ;  /* 0x00007632555f7816 */ /* 0x000fe4000000005f */
[----:B------:R-:W-:Y:S02]  /*03e0*/  PRMT R96, R86, 0x7632, R96 ;  /* 0x0000763256607816 */ /* 0x000fe40000000060 */
[----:B------:R-:W-:-:S02]  /*03f0*/  PRMT R97, R87, 0x7632, R97 ;  /* 0x0000763257617816 */ /* 0x000fc40000000061 */
        /* <DEDUP_REMOVED lines=8> */
[----:B------:R-:W-:Y:S02]  /*0480*/  MOV R80, RZ ;  /* 0x000000ff00507202 */ /* 0x000fe40000000f00 */
[----:B------:R-:W-:Y:S02]  /*0490*/  SHF.L.U32 R90, R90, 0x10, RZ ;  /* 0x000000105a5a7819 */ /* 0x000fe400000006ff */
[----:B------:R-:W-:Y:S02]  /*04a0*/  SHF.L.U32 R91, R91, 0x10, RZ ;  /* 0x000000105b5b7819 */ /* 0x000fe400000006ff */
[----:B------:R-:W-:-:S02]  /*04b0*/  SHF.L.U32 R92, R92, 0x10, RZ ;  /* 0x000000105c5c7819 */ /* 0x000fc400000006ff */
[----:B------:R-:W-:Y:S02]  /*04c0*/  SHF.L.U32 R93, R93, 0x10, RZ ;  /* 0x000000105d5d7819 */ /* 0x000fe400000006ff */
[----:B------:R-:W-:Y:S02]  /*04d0*/  SHF.L.U32 R94, R94, 0x10, RZ ;  /* 0x000000105e5e7819 */ /* 0x000fe400000006ff */
[----:B------:R-:W-:Y:S02]  /*04e0*/  SHF.L.U32 R95, R95, 0x10, RZ ;  /* 0x000000105f5f7819 */ /* 0x000fe400000006ff */
[----:B------:R-:W-:Y:S02]  /*04f0*/  SHF.L.U32 R96, R96, 0x10, RZ ;  /* 0x0000001060607819 */ /* 0x000fe400000006ff */
[----:B01-34-:R-:W-:-:S07]  /*0500*/  SHF.L.U32 R97, R97, 0x10, RZ ;  /* 0x0000001061617819 */ /* 0x01bfce00000006ff */
.L_x_2460:
[----:B------:R-:W0:Y:S01]  /*0510*/  S2R R73, SR_TID.X ;  /* 0x0000000000497919 */ /* 0x000e220000002100 */
[----:B------:R-:W1:Y:S01]  /*0520*/  LDC.64 R44, c[0x0][0x3c0] ;  /* 0x0000f000ff2c7b82 */ /* 0x000e620000000a00 */
[----:B------:R-:W-:-:S05]  /*0530*/  IMAD R46, R89, UR9, RZ ;  /* 0x00000009592e7c24 */ /* 0x000fca000f8e02ff */
[----:B------:R-:W-:Y:S02]  /*0540*/  SHF.R.S32.HI R47, RZ, 0x1f, R46 ;  /* 0x0000001fff2f7819 */ /* 0x000fe4000001142e */
[----:B------:R-:W2:Y:S02]  /*0550*/  LDC.64 R60, c[0x0][0x3a8] ;  /* 0x0000ea00ff3c7b82 */ /* 0x000ea40000000a00 */
[----:B------:R-:W-:-:S06]  /*0560*/  LEA.HI R47, R47, R46, RZ, 0x3 ;  /* 0x0000002e2f2f7211 */ /* 0x000fcc00078f18ff */
[----:B------:R-:W3:Y:S08]  /*0570*/  LDC.64 R64, c[0x0][0x428] ;  /* 0x00010a00ff407b82 */ /* 0x000ef00000000a00 */
[----:B------:R-:W4:Y:S01]  /*0580*/  LDC.64 R104, c[0x0][0x3c8] ;  /* 0x0000f200ff687b82 */ /* 0x000f220000000a00 */
[----:B-1----:R-:W-:-:S05]  /*0590*/  IMAD.WIDE R44, R89, 0x4, R44 ;  /* 0x00000004592c7825 */ /* 0x002fca00078e022c */
[----:B------:R-:W4:Y:S01]  /*05a0*/  LDG.E R120, desc[UR6][R44.64] ;  /* 0x000000062c787981 */ /* 0x000f22000c1e1900 */
[----:B0-----:R-:W-:-:S04]  /*05b0*/  LOP3.LUT R48, R73, 0x60, RZ, 0xc0, !PT ;  /* 0x0000006049307812 */ /* 0x001fc800078ec0ff */
[----:B------:R-:W-:-:S04]  /*05c0*/  LOP3.LUT R48, R48, R99, RZ, 0xfc, !PT ;  /* 0x0000006330307212 */ /* 0x000fc800078efcff */
[----:B------:R-:W-:-:S05]  /*05d0*/  LEA.HI.SX32 R102, R47, R48, 0x1d ;  /* 0x000000302f667211 */ /* 0x000fca00078feaff */
[----:B--2---:R-:W-:-:S04]  /*05e0*/  IMAD.WIDE.U32 R52, R102, 0x20, R60 ;  /* 0x0000002066347825 */ /* 0x004fc800078e003c */
[C---:B---3--:R-:W-:Y:S01]  /*05f0*/  IMAD.WIDE.U32 R48, R102.reuse, 0x10, R64 ;  /* 0x0000001066307825 */ /* 0x048fe200078e0040 */
[----:B------:R-:W2:Y:S01]  /*0600*/  LDG.E.128 R44, desc[UR6][R52.64] ;  /* 0x00000006342c7981 */ /* 0x000ea2000c1e1d00 */
[----:B------:R-:W-:Y:S02]  /*0610*/  IADD3 R100, PT, PT, R102, 0x80, RZ ;  /* 0x0000008066647810 */ /* 0x000fe40007ffe0ff */
[----:B----4-:R-:W-:Y:S02]  /*0620*/  IMAD.WIDE R104, R89, 0x4, R104 ;  /* 0x0000000459687825 */ /* 0x010fe400078e0268 */
[----:B------:R-:W3:Y:S02]  /*0630*/  LDG.E.128 R48, desc[UR6][R48.64] ;  /* 0x0000000630307981 */ /* 0x000ee4000c1e1d00 */
[C---:B------:R-:W-:Y:S02]  /*0640*/  IMAD.WIDE.U32 R60, R100.reuse, 0x20, R60 ;  /* 0x00000020643c7825 */ /* 0x040fe400078e003c */
[----:B------:R0:W4:Y:S04]  /*0650*/  LDG.E R101, desc[UR6][R104.64] ;  /* 0x0000000668657981 */ /* 0x000128000c1e1900 */
[----:B------:R-:W4:Y:S01]  /*0660*/  LDG.E.128 R52, desc[UR6][R52.64+0x10] ;  /* 0x0000100634347981 */ /* 0x000f22000c1e1d00 */
[----:B------:R-:W-:-:S03]  /*0670*/  IMAD.WIDE.U32 R64, R100, 0x10, R64 ;  /* 0x0000001064407825 */ /* 0x000fc600078e0040 */
[----:B------:R-:W4:Y:S04]  /*0680*/  LDG.E.128 R56, desc[UR6][R60.64] ;  /* 0x000000063c387981 */ /* 0x000f28000c1e1d00 */
[----:B------:R-:W4:Y:S04]  /*0690*/  LDG.E.128 R64, desc[UR6][R64.64] ;  /* 0x0000000640407981 */ /* 0x000f28000c1e1d00 */
[----:B------:R-:W4:Y:S01]  /*06a0*/  LDG.E.128 R60, desc[UR6][R60.64+0x10] ;  /* 0x000010063c3c7981 */ /* 0x000f22000c1e1d00 */
[----:B------:R-:W1:Y:S01]  /*06b0*/  S2R R106, SR_CgaCtaId ;  /* 0x00000000006a7919 */ /* 0x000e620000008800 */
[----:B------:R-:W-:-:S02]  /*06c0*/  ISETP.NE.AND P4, PT, R99, RZ, PT ;  /* 0x000000ff6300720c */ /* 0x000fc40003f85270 */
[----:B------:R-:W-:Y:S02]  /*06d0*/  PLOP3.LUT P0, PT, PT, PT, PT, 0x80, 0x8 ;  /* 0x000000000008781c */ /* 0x000fe40003f0f070 */
[----:B------:R-:W-:Y:S02]  /*06e0*/  MOV R103, 0x400 ;  /* 0x0000040000677802 */ /* 0x000fe40000000f00 */
[----:B------:R-:W-:-:S07]  /*06f0*/  ISETP.NE.AND P2, PT, RZ, UR8, PT ;  /* 0x00000008ff007c0c */ /* 0x000fce000bf45270 */
[----:B------:R-:W-:Y:S02]  /*0700*/  @!P4 PLOP3.LUT P0, PT, P3, PT, PT, 0x80, 0x8 ;  /* 0x000000000008c81c */ /* 0x000fe40001f0f070 */
[----:B------:R-:W-:-:S04]  /*0710*/  @!P4 SHF.R.U32.HI R107, RZ, 0x2, R73 ;  /* 0x00000002ff6bc819 */ /* 0x000fc80000011649 */
[----:B0-----:R-:W-:Y:S02]  /*0720*/  @!P4 LOP3.LUT R105, R107, 0x18, RZ, 0xc0, !PT ;  /* 0x000000186b69c812 */ /* 0x001fe400078ec0ff */
[----:B-1----:R-:W-:-:S04]  /*0730*/  LEA R103, R106, R103, 0x18 ;  /* 0x000000676a677211 */ /* 0x002fc800078ec0ff */
[----:B------:R-:W-:-:S04]  /*0740*/  IADD3 R104, PT, PT, R103, 0x2020, RZ ;  /* 0x0000202067687810 */ /* 0x000fc80007ffe0ff */
[----:B------:R-:W-:Y:S02]  /*0750*/  @!P4 MOV R106, R104 ;  /* 0x00000068006ac202 */ /* 0x000fe40000000f00 */
[----:B------:R-:W-:-:S04]  /*0760*/  @!P0 IADD3 R106, PT, PT, R103, 0x2000, RZ ;  /* 0x00002000676a8810 */ /* 0x000fc80007ffe0ff */
[----:B------:R-:W-:Y:S02]  /*0770*/  @!P4 IADD3 R105, PT, PT, R105, R106, RZ ;  /* 0x0000006a6969c210 */ /* 0x000fe40007ffe0ff */
[----:B------:R-:W-:Y:S02]  /*0780*/  ISETP.NE.U32.AND P0, PT, RZ, UR10, PT ;  /* 0x0000000aff007c0c */ /* 0x000fe4000bf05070 */
[----:B------:R-:W-:-:S05]  /*0790*/  FSEL R120, R120, RZ, !P2 ;  /* 0x000000ff78787208 */ /* 0x000fca0005000000 */
[----:B--2---:R-:W-:Y:S01]  /*07a0*/  FADD.FTZ R110, -R120, R44 ;  /* 0x0000002c786e7221 */ /* 0x004fe20000010100 */
[C---:B---3--:R-:W-:Y:S02]  /*07b0*/  PRMT R106, R48.reuse, 0x7632, R106 ;  /* 0x00007632306a7816 */ /* 0x048fe4000000006a */
[----:B------:R-:W-:Y:S01]  /*07c0*/  SHF.L.U32 R111, R48, 0x10, RZ ;  /* 0x00000010306f7819 */ /* 0x000fe200000006ff */
[----:B----4-:R-:W-:Y:S01]  /*07d0*/  FMUL.FTZ R48, R101, R110 ;  /* 0x0000006e65307220 */ /* 0x010fe20000410000 */
[----:B------:R-:W-:Y:S01]  /*07e0*/  FADD.FTZ R118, -R120, R46 ;  /* 0x0000002e78767221 */ /* 0x000fe20000010100 */
[----:B------:R-:W-:Y:S02]  /*07f0*/  PRMT R108, R50, 0x7632, R108 ;  /* 0x00007632326c7816 */ /* 0x000fe4000000006c */
[----:B------:R-:W-:Y:S01]  /*0800*/  FADD.FTZ R80, R111, R80 ;  /* 0x000000506f507221 */ /* 0x000fe20000010000 */
[----:B------:R-:W-:Y:S01]  /*0810*/  FADD.FTZ R53, -R120, R53 ;  /* 0x0000003578357221 */ /* 0x000fe20000010100 */
[----:B------:R-:W-:Y:S01]  /*0820*/  SHF.L.U32 R106, R106, 0x10, RZ ;  /* 0x000000106a6a7819 */ /* 0x000fe200000006ff */
[-C--:B------:R-:W-:Y:S01]  /*0830*/  FFMA.FTZ R88, R48, R111.reuse, R88 ;  /* 0x0000006f30587223 */ /* 0x080fe20000010058 */
[----:B------:R-:W-:Y:S01]  /*0840*/  FMUL.FTZ R111, R98, R111 ;  /* 0x0000006f626f7220 */ /* 0x000fe20000410000 */
[----:B------:R-:W-:Y:S01]  /*0850*/  SHF.L.U32 R113, R50, 0x10, RZ ;  /* 0x0000001032717819 */ /* 0x000fe200000006ff */
[C---:B------:R-:W-:Y:S01]  /*0860*/  FADD.FTZ R50, -R120.reuse, R57 ;  /* 0x0000003978327221 */ /* 0x040fe20000010100 */
[C---:B------:R-:W-:Y:S01]  /*0870*/  PRMT R109, R49.reuse, 0x7632, R109 ;  /* 0x00007632316d7816 */ /* 0x040fe2000000006d */
[----:B------:R-:W-:Y:S01]  /*0880*/  FADD.FTZ R117, -R120, R47 ;  /* 0x0000002f78757221 */ /* 0x000fe20000010100 */
[----:B------:R-:W-:Y:S01]  /*0890*/  SHF.L.U32 R116, R49, 0x10, RZ ;  /* 0x0000001031747819 */ /* 0x000fe200000006ff */
[C---:B------:R-:W-:Y:S01]  /*08a0*/  FMUL.FTZ R118, R101.reuse, R118 ;  /* 0x0000007665767220 */ /* 0x040fe20000410000 */
[----:B------:R-:W-:Y:S01]  /*08b0*/  SHF.L.U32 R57, R108, 0x10, RZ ;  /* 0x000000106c397819 */ /* 0x000fe200000006ff */
[----:B------:R-:W-:Y:S01]  /*08c0*/  FMUL.FTZ R110, R101, R53 ;  /* 0x00000035656e7220 */ /* 0x000fe20000410000 */
[C---:B------:R-:W-:Y:S01]  /*08d0*/  PRMT R107, R51.reuse, 0x7632, R107 ;  /* 0x00007632336b7816 */ /* 0x040fe2000000006b */
[----:B------:R-:W-:Y:S01]  /*08e0*/  FMUL.FTZ R108, R90, R106 ;  /* 0x0000006a5a6c7220 */ /* 0x000fe20000410000 */
[----:B------:R-:W-:Y:S01]  /*08f0*/  SHF.L.U32 R112, R51, 0x10, RZ ;  /* 0x0000001033707819 */ /* 0x000fe200000006ff */
[----:B------:R-:W-:Y:S01]  /*0900*/  FADD.FTZ R53, RZ, R111 ;  /* 0x0000006fff357221 */ /* 0x000fe20000010000 */
[C---:B------:R-:W-:Y:S01]  /*0910*/  FADD.FTZ R51, -R120.reuse, R58 ;  /* 0x0000003a78337221 */ /* 0x040fe20000010100 */
[----:B------:R-:W-:Y:S01]  /*0920*/  SHF.L.U32 R58, R109, 0x10, RZ ;  /* 0x000000106d3a7819 */ /* 0x000fe200000006ff */
[----:B------:R-:W-:Y:S01]  /*0930*/  FADD.FTZ R115, -R120, R52 ;  /* 0x0000003478737221 */ /* 0x000fe20000010100 */
[----:B------:R-:W-:Y:S01]  /*0940*/  FMUL.FTZ R117, R101, R117 ;  /* 0x0000007565757220 */ /* 0x000fe20000410000 */
[----:B------:R-:W-:Y:S01]  /*0950*/  FADD.FTZ R76, R116, R76 ;  /* 0x0000004c744c7221 */ /* 0x000fe20000010000 */
[-C--:B------:R-:W-:Y:S01]  /*0960*/  FFMA.FTZ R77, R118, R116.reuse, R77 ;  /* 0x00000074764d7223 */ /* 0x080fe2000001004d */
[C---:B------:R-:W-:Y:S01]  /*0970*/  FADD.FTZ R114, -R120.reuse, R54 ;  /* 0x0000003678727221 */ /* 0x040fe20000010100 */
[----:B------:R-:W-:Y:S01]  /*0980*/  FADD.FTZ R49, -R120, R56 ;  /* 0x0000003878317221 */ /* 0x000fe20000010100 */
[----:B------:R-:W-:Y:S01]  /*0990*/  FMUL.FTZ R116, R81, R116 ;  /* 0x0000007451747220 */ /* 0x000fe20000410000 */
[----:B------:R-:W-:Y:S01]  /*09a0*/  FADD.FTZ R53, R108, R53 ;  /* 0x000000356c357221 */ /* 0x000fe20000010000 */
[----:B------:R-:W-:-:S02]  /*09b0*/  PRMT R54, R65, 0x7632, R54 ;  /* 0x0000763241367816 */ /* 0x000fc40000000036 */
[----:B------:R-:W-:Y:S01]  /*09c0*/  SHF.L.U32 R56, R65, 0x10, RZ ;  /* 0x0000001041387819 */ /* 0x000fe200000006ff */
[----:B------:R-:W-:Y:S01]  /*09d0*/  FADD.FTZ R119, -R120, R45 ;  /* 0x0000002d78777221 */ /* 0x000fe20000010100 */
[----:B------:R-:W-:Y:S01]  /*09e0*/  SHF.L.U32 R65, R107, 0x10, RZ ;  /* 0x000000106b417819 */ /* 0x000fe200000006ff */
[----:B------:R-:W-:Y:S01]  /*09f0*/  FMUL.FTZ R115, R101, R115 ;  /* 0x0000007365737220 */ /* 0x000fe20000410000 */
[-C--:B------:R-:W-:Y:S01]  /*0a00*/  FFMA.FTZ R75, R117, R58.reuse, R75 ;  /* 0x0000003a754b7223 */ /* 0x080fe2000001004b */
[----:B------:R-:W-:Y:S01]  /*0a10*/  FADD.FTZ R74, R58, R74 ;  /* 0x0000004a3a4a7221 */ /* 0x000fe20000010000 */
[----:B------:R-:W-:Y:S01]  /*0a20*/  FMUL.FTZ R107, R91, R58 ;  /* 0x0000003a5b6b7220 */ /* 0x000fe20000410000 */
[----:B------:R-:W-:Y:S01]  /*0a30*/  FADD.FTZ R58, R116, R53 ;  /* 0x00000035743a7221 */ /* 0x000fe20000010000 */
[----:B------:R-:W-:Y:S01]  /*0a40*/  FMUL.FTZ R119, R101, R119 ;  /* 0x0000007765777220 */ /* 0x000fe20000410000 */
[----:B------:R-:W-:Y:S01]  /*0a50*/  FADD.FTZ R13, R113, R13 ;  /* 0x0000000d710d7221 */ /* 0x000fe20000010000 */
[-C--:B------:R-:W-:Y:S01]  /*0a60*/  FFMA.FTZ R0, R115, R113.reuse, R0 ;  /* 0x0000007173007223 */ /* 0x080fe20000010000 */
[----:B------:R-:W-:Y:S01]  /*0a70*/  FMUL.FTZ R113, R82, R113 ;  /* 0x0000007152717220 */ /* 0x000fe20000410000 */
[----:B------:R-:W-:Y:S01]  /*0a80*/  FADD.FTZ R58, R107, R58 ;  /* 0x0000003a6b3a7221 */ /* 0x000fe20000010000 */
[----:B------:R-:W-:Y:S01]  /*0a90*/  FADD.FTZ R55, -R120, R55 ;  /* 0x0000003778377221 */ /* 0x000fe20000010100 */
[----:B------:R-:W-:Y:S01]  /*0aa0*/  FMUL.FTZ R114, R101, R114 ;  /* 0x0000007265727220 */ /* 0x000fe20000410000 */
[----:B------:R-:W-:Y:S01]  /*0ab0*/  FFMA.FTZ R79, R119, R106, R79 ;  /* 0x0000006a774f7223 */ /* 0x000fe2000001004f */
[----:B------:R-:W-:Y:S01]  /*0ac0*/  FADD.FTZ R78, R106, R78 ;  /* 0x0000004e6a4e7221 */ /* 0x000fe20000010000 */
[----:B------:R-:W-:Y:S01]  /*0ad0*/  FMUL.FTZ R106, R92, R57 ;  /* 0x000000395c6a7220 */ /* 0x000fe20000410000 */
[----:B------:R-:W-:Y:S01]  /*0ae0*/  FADD.FTZ R53, R113, R58 ;  /* 0x0000003a71357221 */ /* 0x000fe20000010000 */
[----:B------:R-:W-:Y:S01]  /*0af0*/  FADD.FTZ R15, R112, R15 ;  /* 0x0000000f700f7221 */ /* 0x000fe20000010000 */
[-C--:B------:R-:W-:Y:S01]  /*0b00*/  FFMA.FTZ R3, R114, R112.reuse, R3 ;  /* 0x0000007072037223 */ /* 0x080fe20000010003 */
[----:B------:R-:W-:Y:S01]  /*0b10*/  FMUL.FTZ R109, R101, R55 ;  /* 0x00000037656d7220 */ /* 0x000fe20000410000 */
[----:B------:R-:W-:Y:S01]  /*0b20*/  FMUL.FTZ R112, R83, R112 ;  /* 0x0000007053707220 */ /* 0x000fe20000410000 */
[----:B------:R-:W-:Y:S01]  /*0b30*/  FADD.FTZ R53, R106, R53 ;  /* 0x000000356a357221 */ /* 0x000fe20000010000 */
[C---:B------:R-:W-:Y:S01]  /*0b40*/  PRMT R52, R64.reuse, 0x7632, R52 ;  /* 0x0000763240347816 */ /* 0x040fe20000000034 */
[----:B------:R-:W-:Y:S01]  /*0b50*/  FADD.FTZ R16, R65, R16 ;  /* 0x0000001041107221 */ /* 0x000fe20000010000 */
[----:B------:R-:W-:Y:S01]  /*0b60*/  SHF.L.U32 R64, R64, 0x10, RZ ;  /* 0x0000001040407819 */ /* 0x000fe200000006ff */
[-C--:B------:R-:W-:Y:S01]  /*0b70*/  FFMA.FTZ R4, R109, R65.reuse, R4 ;  /* 0x000000416d047223 */ /* 0x080fe20000010004 */
[----:B------:R-:W-:Y:S01]  /*0b80*/  SHF.L.U32 R121, R54, 0x10, RZ ;  /* 0x0000001036797819 */ /* 0x000fe200000006ff */
[----:B------:R-:W-:Y:S01]  /*0b90*/  FADD.FTZ R45, -R120, R60 ;  /* 0x0000003c782d7221 */ /* 0x000fe20000010100 */
[----:B------:R-:W-:Y:S01]  /*0ba0*/  FMUL.FTZ R65, R93, R65 ;  /* 0x000000415d417220 */ /* 0x000fe20000410000 */
[----:B------:R-:W-:Y:S01]  /*0bb0*/  FADD.FTZ R54, R112, R53 ;  /* 0x0000003570367221 */ /* 0x000fe20000010000 */
[----:B------:R-:W-:Y:S01]  /*0bc0*/  FFMA.FTZ R60, R48, R111, RZ ;  /* 0x0000006f303c7223 */ /* 0x000fe200000100ff */
[----:B------:R-:W-:Y:S01]  /*0bd0*/  FADD.FTZ R44, -R120, R59 ;  /* 0x0000003b782c7221 */ /* 0x000fe20000010100 */
[----:B------:R-:W-:Y:S01]  /*0be0*/  SHF.L.U32 R59, R52, 0x10, RZ ;  /* 0x00000010343b7819 */ /* 0x000fe200000006ff */
        /* <DEDUP_REMOVED lines=14> */
[----:B------:R-:W-:Y:S01]  /*0cd0*/  FMUL.FTZ R50, R101, R50 ;  /* 0x0000003265327220 */ /* 0x000fe20000410000 */
[----:B------:R-:W-:Y:S01]  /*0ce0*/  FADD.FTZ R56, R55, R54 ;  /* 0x0000003637387221 */ /* 0x000fe20000010000 */
[C---:B------:R-:W-:Y:S01]  /*0cf0*/  PRMT R123, R66.reuse, 0x7632, R123 ;  /* 0x00007632427b7816 */ /* 0x040fe2000000007b */
[----:B------:R-:W-:Y:S01]  /*0d00*/  FFMA.FTZ R57, R115, R113, R60 ;  /* 0x0000007173397223 */ /* 0x000fe2000001003c */
[----:B------:R-:W-:Y:S01]  /*0d10*/  SHF.L.U32 R122, R66, 0x10, RZ ;  /* 0x00000010427a7819 */ /* 0x000fe200000006ff */
[----:B------:R-:W-:Y:S01]  /*0d20*/  FMUL.FTZ R55, R95, R121 ;  /* 0x000000795f377220 */ /* 0x000fe20000410000 */
[----:B------:R-:W-:Y:S01]  /*0d30*/  FFMA.FTZ R6, R50, R59, R6 ;  /* 0x0000003b32067223 */ /* 0x000fe20000010006 */
[----:B------:R-:W-:Y:S01]  /*0d40*/  FADD.FTZ R18, R59, R18 ;  /* 0x000000123b127221 */ /* 0x000fe20000010000 */
[----:B------:R-:W-:Y:S01]  /*0d50*/  SHF.L.U32 R123, R123, 0x10, RZ ;  /* 0x000000107b7b7819 */ /* 0x000fe200000006ff */
[----:B------:R-:W-:Y:S01]  /*0d60*/  FFMA.FTZ R57, R110, R106, R57 ;  /* 0x0000006a6e397223 */ /* 0x000fe20000010039 */
[----:B------:R-:W-:Y:S01]  /*0d70*/  FADD.FTZ R59, R56, R55 ;  /* 0x00000037383b7221 */ /* 0x000fe20000010000 */
[----:B------:R-:W-:Y:S01]  /*0d80*/  FMUL.FTZ R56, R86, R122 ;  /* 0x0000007a56387220 */ /* 0x000fe20000410000 */
[C---:B------:R-:W-:Y:S01]  /*0d90*/  PRMT R66, R67.reuse, 0x7632, R66 ;  /* 0x0000763243427816 */ /* 0x040fe20000000042 */
[----:B------:R-:W-:Y:S01]  /*0da0*/  FADD.FTZ R47, -R120, R62 ;  /* 0x0000003e782f7221 */ /* 0x000fe20000010100 */
[----:B------:R-:W-:Y:S01]  /*0db0*/  SHF.L.U32 R67, R67, 0x10, RZ ;  /* 0x0000001043437819 */ /* 0x000fe200000006ff */
[----:B------:R-:W-:Y:S01]  /*0dc0*/  FFMA.FTZ R58, R114, R112, R57 ;  /* 0x00000070723a7223 */ /* 0x000fe20000010039 */
[----:B------:R-:W-:Y:S01]  /*0dd0*/  FADD.FTZ R62, R59, R56 ;  /* 0x000000383b3e7221 */ /* 0x000fe20000010000 */
[----:B------:R-:W-:Y:S01]  /*0de0*/  FMUL.FTZ R57, R96, R123 ;  /* 0x0000007b60397220 */ /* 0x000fe20000410000 */
[----:B------:R-:W-:Y:S01]  /*0df0*/  SHF.L.U32 R66, R66, 0x10, RZ ;  /* 0x0000001042427819 */ /* 0x000fe200000006ff */
[----:B------:R-:W-:Y:S01]  /*0e00*/  FFMA.FTZ R60, R109, R65, R58 ;  /* 0x000000416d3c7223 */ /* 0x000fe2000001003a */
[----:B------:R-:W-:Y:S01]  /*0e10*/  FMUL.FTZ R58, R87, R67 ;  /* 0x00000043573a7220 */ /* 0x000fe20000410000 */
[----:B------:R-:W-:Y:S01]  /*0e20*/  FADD.FTZ R59, R62, R57 ;  /* 0x000000393e3b7221 */ /* 0x000fe20000010000 */
[----:B------:R-:W-:Y:S01]  /*0e30*/  FMUL.FTZ R49, R101, R49 ;  /* 0x0000003165317220 */ /* 0x000fe20000410000 */
[----:B------:R-:W-:-:S02]  /*0e40*/  FADD.FTZ R46, -R120, R61 ;  /* 0x0000003d782e7221 */ /* 0x000fc40000010100 */
[----:B------:R-:W-:Y:S01]  /*0e50*/  FADD.FTZ R124, R59, R58 ;  /* 0x0000003a3b7c7221 */ /* 0x000fe20000010000 */
[----:B------:R-:W-:Y:S01]  /*0e60*/  FMUL.FTZ R59, R97, R66 ;  /* 0x00000042613b7220 */ /* 0x000fe20000410000 */
[----:B------:R-:W-:-:S03]  /*0e70*/  FFMA.FTZ R61, R49, R52, R60 ;  /* 0x00000034313d7223 */ /* 0x000fc6000001003c */
[----:B------:R-:W-:Y:S01]  /*0e80*/  FADD.FTZ R124, R124, R59 ;  /* 0x0000003b7c7c7221 */ /* 0x000fe20000010000 */
[----:B------:R-:W-:Y:S01]  /*0e90*/  FFMA.FTZ R62, R50, R53, R61 ;  /* 0x00000035323e7223 */ /* 0x000fe2000001003d */
[----:B------:R-:W-:Y:S01]  /*0ea0*/  FADD.FTZ R120, -R120, R63 ;  /* 0x0000003f78787221 */ /* 0x000fe20000010100 */
[----:B------:R-:W-:Y:S02]  /*0eb0*/  FMUL.FTZ R60, R101, R44 ;  /* 0x0000002c653c7220 */ /* 0x000fe40000410000 */
[----:B------:R-:W-:Y:S01]  /*0ec0*/  FFMA.FTZ R63, R51, R54, R62 ;  /* 0x00000036333f7223 */ /* 0x000fe2000001003e */
[----:B------:R-:W0:Y:S01]  /*0ed0*/  SHFL.DOWN PT, R125, R124, 0x10, 0x1f ;  /* 0x0a001f007c7d7f89 */ /* 0x000e2200000e0000 */
[C---:B------:R-:W-:Y:S02]  /*0ee0*/  FMUL.FTZ R61, R101.reuse, R45 ;  /* 0x0000002d653d7220 */ /* 0x040fe40000410000 */
[----:B------:R-:W-:Y:S01]  /*0ef0*/  FFMA.FTZ R44, R60, R55, R63 ;  /* 0x000000373c2c7223 */ /* 0x000fe2000001003f */
[----:B------:R-:W-:-:S03]  /*0f00*/  FMUL.FTZ R62, R101, R46 ;  /* 0x0000002e653e7220 */ /* 0x000fc60000410000 */
[----:B------:R-:W-:Y:S01]  /*0f10*/  FFMA.FTZ R45, R61, R56, R44 ;  /* 0x000000383d2d7223 */ /* 0x000fe2000001002c */
[----:B------:R-:W-:-:S03]  /*0f20*/  FMUL.FTZ R63, R101, R47 ;  /* 0x0000002f653f7220 */ /* 0x000fc60000410000 */
[----:B------:R-:W-:Y:S01]  /*0f30*/  FFMA.FTZ R44, R62, R57, R45 ;  /* 0x000000393e2c7223 */ /* 0x000fe2000001002d */
[----:B------:R-:W-:Y:S01]  /*0f40*/  FADD.FTZ R17, R64, R17 ;  /* 0x0000001140117221 */ /* 0x000fe20000010000 */
[----:B------:R-:W-:Y:S01]  /*0f50*/  FFMA.FTZ R5, R49, R64, R5 ;  /* 0x0000004031057223 */ /* 0x000fe20000010005 */
[----:B------:R-:W-:Y:S01]  /*0f60*/  FMUL.FTZ R64, R101, R120 ;  /* 0x0000007865407220 */ /* 0x000fe20000410000 */
        /* <DEDUP_REMOVED lines=13> */
[----:B------:R-:W-:Y:S01]  /*1040*/  ISETP.NE.AND.EX P0, PT, RZ, UR11, PT, P0 ;  /* 0x0000000bff007c0c */ /* 0x000fe2000bf05300 */
[----:B0-----:R-:W-:-:S12]  /*1050*/  FADD.FTZ R120, R47, R120 ;  /* 0x000000782f787221 */ /* 0x001fd80000010000 */
[----:B------:R-:W0:Y:S01]  /*1060*/  @P0 LDC.64 R46, c[0x0][0x438] ;  /* 0x00010e00ff2e0b82 */ /* 0x000e220000000a00 */
[----:B-1----:R-:W-:Y:S02]  /*1070*/  FADD.FTZ R124, R124, R45 ;  /* 0x0000002d7c7c7221 */ /* 0x002fe40000010000 */
[----:B------:R-:W1:Y:S02]  /*1080*/  SHFL.DOWN PT, R45, R120, 0x2, 0x1f ;  /* 0x08401f00782d7f89 */ /* 0x000e6400000e0000 */
[----:B-1----:R-:W-:Y:S02]  /*1090*/  FADD.FTZ R125, R120, R45 ;  /* 0x0000002d787d7221 */ /* 0x002fe40000010000 */
[----:B------:R-:W1:Y:S01]  /*10a0*/  SHFL.DOWN PT, R45, R124, 0x1, 0x1f ;  /* 0x08201f007c2d7f89 */ /* 0x000e6200000e0000 */
[----:B0-----:R-:W-:-:S05]  /*10b0*/  @P0 IMAD.WIDE.U32 R46, R102, 0x20, R46 ;  /* 0x00000020662e0825 */ /* 0x001fca00078e002e */
[----:B------:R-:W5:Y:S04]  /*10c0*/  @P0 LDG.E.128 R20, desc[UR6][R46.64] ;  /* 0x000000062e140981 */ /* 0x000f68000c1e1d00 */
[----:B------:R0:W5:Y:S02]  /*10d0*/  @P0 LDG.E.128 R24, desc[UR6][R46.64+0x10] ;  /* 0x000010062e180981 */ /* 0x000164000c1e1d00 */
[----:B0-----:R-:W0:Y:S01]  /*10e0*/  @P1 LDC.64 R46, c[0x0][0x3e0] ;  /* 0x0000f800ff2e1b82 */ /* 0x001e220000000a00 */
[----:B-1----:R-:W-:Y:S02]  /*10f0*/  FADD.FTZ R44, R124, R45 ;  /* 0x0000002d7c2c7221 */ /* 0x002fe40000010000 */
[----:B------:R-:W1:Y:S01]  /*1100*/  SHFL.DOWN PT, R45, R125, 0x1, 0x1f ;  /* 0x08201f007d2d7f89 */ /* 0x000e6200000e0000 */
[----:B0-----:R-:W-:-:S04]  /*1110*/  @P1 IMAD.WIDE R46, R89, 0x2, R46 ;  /* 0x00000002592e1825 */ /* 0x001fc800078e022e */
[----:B-1----:R-:W-:-:S05]  /*1120*/  FADD.FTZ R45, R125, R45 ;  /* 0x0000002d7d2d7221 */ /* 0x002fca0000010000 */
[----:B------:R0:W-:Y:S04]  /*1130*/  @!P4 STS.64 [R105], R44 ;  /* 0x0000002c6900c388 */ /* 0x0001e80000000a00 */
[----:B0-----:R-:W2:Y:S01]  /*1140*/  @P1 LDG.E.U16 R105, desc[UR6][R46.64] ;  /* 0x000000062e691981 */ /* 0x001ea2000c1e1500 */
[----:B------:R-:W0:Y:S02]  /*1150*/  @P0 LDC.64 R44, c[0x0][0x438] ;  /* 0x00010e00ff2c0b82 */ /* 0x000e240000000a00 */
[----:B0-----:R-:W-:-:S05]  /*1160*/  @P0 IMAD.WIDE.U32 R44, R100, 0x20, R44 ;  /* 0x00000020642c0825 */ /* 0x001fca00078e002c */
[----:B------:R-:W5:Y:S04]  /*1170*/  @P0 LDG.E.128 R28, desc[UR6][R44.64] ;  /* 0x000000062c1c0981 */ /* 0x000f68000c1e1d00 */
[----:B------:R0:W5:Y:S02]  /*1180*/  @P0 LDG.E.128 R32, desc[UR6][R44.64+0x10] ;  /* 0x000010062c200981 */ /* 0x000164000c1e1d00 */
[----:B0-----:R-:W0:Y:S01]  /*1190*/  LDC.64 R44, c[0x0][0x3b0] ;  /* 0x0000ec00ff2c7b82 */ /* 0x001e220000000a00 */
[----:B------:R-:W-:Y:S01]  /*11a0*/  FFMA.FTZ R8, R60, R121, R8 ;  /* 0x000000793c087223 */ /* 0x000fe20000010008 */
[----:B------:R-:W-:Y:S01]  /*11b0*/  FADD.FTZ R68, R121, R68 ;  /* 0x0000004479447221 */ /* 0x000fe20000010000 */
[----:B0-----:R-:W-:-:S04]  /*11c0*/  IMAD.WIDE.U32 R124, R102, 0x8, R44 ;  /* 0x00000008667c7825 */ /* 0x001fc800078e002c */
[----:B------:R-:W-:Y:S02]  /*11d0*/  IMAD.WIDE.U32 R120, R100, 0x8, R44 ;  /* 0x0000000864787825 */ /* 0x000fe400078e002c */
[----:B------:R-:W5:Y:S04]  /*11e0*/  LDG.E.64 R124, desc[UR6][R124.64] ;  /* 0x000000067c7c7981 */ /* 0x000f68000c1e1b00 */
[----:B------:R-:W5:Y:S01]  /*11f0*/  LDG.E.64 R120, desc[UR6][R120.64] ;  /* 0x0000000678787981 */ /* 0x000f62000c1e1b00 */
[----:B------:R-:W-:Y:S01]  /*1200*/  @!P3 IADD3 R104, PT, PT, R103, 0x2000, RZ ;  /* 0x000020006768b810 */ /* 0x000fe20007ffe0ff */
[----:B------:R-:W-:Y:S06]  /*1210*/  BAR.SYNC.DEFER_BLOCKING 0x0 ;  /* 0x0000000000007b1d */ /* 0x000fec0000010000 */
[----:B------:R-:W0:Y:S01]  /*1220*/  LDS.128 R44, [R104] ;  /* 0x00000000682c7984 */ /* 0x000e220000000c00 */
[----:B------:R-:W-:Y:S01]  /*1230*/  FADD.FTZ R71, R67, R71 ;  /* 0x0000004743477221 */ /* 0x000fe20000010000 */
[----:B------:R-:W-:Y:S01]  /*1240*/  FFMA.FTZ R11, R63, R67, R11 ;  /* 0x000000433f0b7223 */ /* 0x000fe2000001000b */
[----:B------:R-:W-:Y:S01]  /*1250*/  FADD.FTZ R69, R122, R69 ;  /* 0x000000457a457221 */ /* 0x000fe20000010000 */
[----:B------:R-:W-:Y:S01]  /*1260*/  FFMA.FTZ R9, R61, R122, R9 ;  /* 0x0000007a3d097223 */ /* 0x000fe20000010009 */
[----:B------:R-:W-:-:S02]  /*1270*/  IADD3 R122, PT, PT, R103, 0x2030, RZ ;  /* 0x00002030677a7810 */ /* 0x000fc40007ffe0ff */
[----:B------:R-:W-:Y:S01]  /*1280*/  @!P3 IADD3 R122, PT, PT, R103, 0x2010, RZ ;  /* 0x00002010677ab810 */ /* 0x000fe20007ffe0ff */
[----:B------:R-:W-:Y:S01]  /*1290*/  FFMA.FTZ R12, R64, R66, R12 ;  /* 0x00000042400c7223 */ /* 0x000fe2000001000c */
[----:B------:R-:W-:Y:S01]  /*12a0*/  FADD.FTZ R72, R66, R72 ;  /* 0x0000004842487221 */ /* 0x000fe20000010000 */
[----:B0-----:R-:W-:Y:S01]  /*12b0*/  FADD.FTZ R67, RZ, R44 ;  /* 0x0000002cff437221 */ /* 0x001fe20000010000 */
[----:B------:R-:W-:-:S03]  /*12c0*/  FADD.FTZ R44, RZ, R45 ;  /* 0x0000002dff2c7221 */ /* 0x000fc60000010000 */
[----:B------:R-:W-:Y:S01]  /*12d0*/  FADD.FTZ R67, R46, R67 ;  /* 0x000000432e437221 */ /* 0x000fe20000010000 */
[----:B------:R-:W-:Y:S02]  /*12e0*/  FADD.FTZ R66, R47, R44 ;  /* 0x0000002c2f427221 */ /* 0x000fe40000010000 */
[----:B------:R-:W0:Y:S01]  /*12f0*/  LDS.128 R44, [R122] ;  /* 0x000000007a2c7984 */ /* 0x000e220000000c00 */
[----:B------:R-:W-:Y:S01]  /*1300*/  FFMA.FTZ R10, R62, R123, R10 ;  /* 0x0000007b3e0a7223 */ /* 0x000fe2000001000a */
[----:B------:R-:W-:Y:S01]  /*1310*/  FADD.FTZ R70, R123, R70 ;  /* 0x000000467b467221 */ /* 0x000fe20000010000 */
[----:B0-----:R-:W-:Y:S01]  /*1320*/  FADD.FTZ R67, R67, R44 ;  /* 0x0000002c43437221 */ /* 0x001fe20000010000 */
[----:B------:R-:W-:-:S03]  /*1330*/  FADD.FTZ R66, R66, R45 ;  /* 0x0000002d42427221 */ /* 0x000fc60000010000 */
[----:B------:R-:W-:Y:S01]  /*1340*/  FADD.FTZ R46, R46, R67 ;  /* 0x000000432e2e7221 */ /* 0x000fe20000010000 */
[----:B------:R-:W-:-:S03]  /*1350*/  FADD.FTZ R47, R47, R66 ;  /* 0x000000422f2f7221 */ /* 0x000fc60000010000 */
[----:B------:R-:W-:Y:S01]  /*1360*/  FMUL.FTZ R46, R46, UR12 ;  /* 0x0000000c2e2e7c20 */ /* 0x000fe20008410000 */
[----:B------:R-:W-:Y:S01]  /*1370*/  MOV R66, 0x3f800000 ;  /* 0x3f80000000427802 */ /* 0x000fe20000000f00 */
[----:B------:R-:W-:-:S03]  /*1380*/  FMUL.FTZ R104, R47, UR12 ;  /* 0x0000000c2f687c20 */ /* 0x000fc60008410000 */
[----:B------:R-:W-:Y:S02]  /*1390*/  FSEL R67, R46, RZ, !P2 ;  /* 0x000000ff2e437208 */ /* 0x000fe40005000000 */
[----:B--2---:R-:W-:Y:S01]  /*13a0*/  @P1 SHF.L.U32 R66, R105, 0x10, RZ ;  /* 0x0000001069421819 */ /* 0x004fe200000006ff */
[----:B------:R-:W-:Y:S06]  /*13b0*/  @!P0 BRA `(.L_x_2450) ;  /* 0x0000001000288947 */ /* 0x000fec0003800000 */
[----:B------:R-:W-:-:S04]  /*13c0*/  UISETP.NE.U32.AND UP0, UPT, UR14, URZ, UPT ;  /* 0x000000ff0e00728c */ /* 0x000fc8000bf05070 */
[----:B------:R-:W-:-:S09]  /*13d0*/  UISETP.NE.AND.EX UP0, UPT, UR15, URZ, UPT, UP0 ;  /* 0x000000ff0f00728c */ /* 0x000fd2000bf05300 */
[----:B------:R-:W-:Y:S05]  /*13e0*/  BRA.U UP0, `(.L_x_2451) ;  /* 0x0000000100f87547 */ /* 0x000fea000b800000 */
[-CC-:B------:R-:W-:Y:S01]  /*13f0*/  FFMA.FTZ R119, R119, R104.reuse, R67.reuse ;  /* 0x0000006877777223 */ /* 0x180fe20000010043 */
[-CC-:B------:R-:W-:Y:S01]  /*1400*/  FFMA.FTZ R45, R118, R104.reuse, R67.reuse ;  /* 0x00000068762d7223 */ /* 0x180fe20000010043 */
[-CC-:B------:R-:W-:Y:S01]  /*1410*/  FFMA.FTZ R46, R115, R104.reuse, R67.reuse ;  /* 0x00000068732e7223 */ /* 0x180fe20000010043 */
[-C--:B------:R-:W-:Y:S01]  /*1420*/  FFMA.FTZ R103, R114, R104.reuse, R67 ;  /* 0x0000006872677223 */ /* 0x080fe20000010043 */
[----:B------:R-:W-:Y:S01]  /*1430*/  FADD.FTZ R44, R108, -R119 ;  /* 0x800000776c2c7221 */ /* 0x000fe20000010000 */
[----:B------:R-:W-:Y:S01]  /*1440*/  FADD.FTZ R47, R116, -R45 ;  /* 0x8000002d742f7221 */ /* 0x000fe20000010000 */
[----:B------:R-:W-:Y:S01]  /*1450*/  FADD.FTZ R113, R113, -R46 ;  /* 0x8000002e71717221 */ /* 0x000fe20000010000 */
[----:B------:R-:W-:Y:S01]  /*1460*/  FFMA.FTZ R108, R117, R104, R67 ;  /* 0x00000068756c7223 */ /* 0x000fe20000010043 */
[C---:B-----5:R-:W-:Y:S01]  /*1470*/  FFMA.FTZ R45, R101.reuse, R44, R21 ;  /* 0x0000002c652d7223 */ /* 0x060fe20000010015 */
[C---:B------:R-:W-:Y:S01]  /*1480*/  FFMA.FTZ R47, R101.reuse, R47, R22 ;  /* 0x0000002f652f7223 */ /* 0x040fe20000010016 */
[----:B------:R-:W-:Y:S01]  /*1490*/  FFMA.FTZ R48, R48, R104, R67 ;  /* 0x0000006830307223 */ /* 0x000fe20000010043 */
[----:B------:R-:W-:Y:S01]  /*14a0*/  FFMA.FTZ R113, R101, R113, R24 ;  /* 0x0000007165717223 */ /* 0x000fe20000010018 */
[-C--:B------:R-:W-:Y:S01]  /*14b0*/  FMUL.FTZ R45, R45, R66.reuse ;  /* 0x000000422d2d7220 */ /* 0x080fe20000410000 */
[----:B------:R-:W-:Y:S01]  /*14c0*/  FMUL.FTZ R47, R47, R66 ;  /* 0x000000422f2f7220 */ /* 0x000fe20000410000 */
[----:B------:R-:W-:Y:S01]  /*14d0*/  FADD.FTZ R108, R107, -R108 ;  /* 0x8000006c6b6c7221 */ /* 0x000fe20000010000 */
[----:B------:R-:W-:Y:S01]  /*14e0*/  FADD.FTZ R103, R112, -R103 ;  /* 0x8000006770677221 */ /* 0x000fe20000010000 */
[----:B------:R-:W-:Y:S01]  /*14f0*/  FMUL.FTZ R44, R45, UR4 ;  /* 0x000000042d2c7c20 */ /* 0x000fe20008410000 */
[----:B------:R-:W-:Y:S01]  /*1500*/  FMUL.FTZ R45, R47, UR4 ;  /* 0x000000042f2d7c20 */ /* 0x000fe20008410000 */
[-CC-:B------:R-:W-:Y:S01]  /*1510*/  FFMA.FTZ R47, R110, R104.reuse, R67.reuse ;  /* 0x000000686e2f7223 */ /* 0x180fe20000010043 */
[----:B------:R-:W-:Y:S01]  /*1520*/  FFMA.FTZ R110, R109, R104, R67 ;  /* 0x000000686d6e7223 */ /* 0x000fe20000010043 */
[----:B------:R-:W-:Y:S01]  /*1530*/  FADD.FTZ R111, R111, -R48 ;  /* 0x800000306f6f7221 */ /* 0x000fe20000010000 */
[----:B------:R-:W-:Y:S01]  /*1540*/  FMUL.FTZ R113, R113, R66 ;  /* 0x0000004271717220 */ /* 0x000fe20000410000 */
[----:B------:R-:W-:Y:S01]  /*1550*/  FADD.FTZ R106, R106, -R47 ;  /* 0x8000002f6a6a7221 */ /* 0x000fe20000010000 */
[----:B------:R-:W-:Y:S01]  /*1560*/  FADD.FTZ R110, R65, -R110 ;  /* 0x8000006e416e7221 */ /* 0x000fe20000010000 */
        /* <DEDUP_REMOVED lines=11> */
[----:B------:R-:W-:Y:S01]  /*1620*/  FSEL R44, R44, RZ, P0 ;  /* 0x000000ff2c2c7208 */ /* 0x000fe20000000000 */
[-C--:B------:R-:W-:Y:S01]  /*1630*/  FMUL.FTZ R105, R105, R66.reuse ;  /* 0x0000004269697220 */ /* 0x080fe20000410000 */
        /* <DEDUP_REMOVED lines=14> */
[----:B------:R-:W-:Y:S02]  /*1720*/  ISETP.GE.U32.AND.EX P0, PT, R125, 0x1000000, PT, P0 ;  /* 0x010000007d00780c */ /* 0x000fe40003f06100 */
[----:B------:R-:W-:Y:S02]  /*1730*/  FSEL R103, R103, RZ, P6 ;  /* 0x000000ff67677208 */ /* 0x000fe40003000000 */
        /* <DEDUP_REMOVED lines=9> */
.L_x_2451:
[-CC-:B------:R-:W-:Y:S01]  /*17d0*/  FFMA.FTZ R36, R115, R104.reuse, R67.reuse ;  /* 0x0000006873247223 */ /* 0x180fe20000010043 */
[-CC-:B------:R-:W-:Y:S01]  /*17e0*/  FFMA.FTZ R38, R109, R104.reuse, R67.reuse ;  /* 0x000000686d267223 */ /* 0x180fe20000010043 */
[-C--:B------:R-:W-:Y:S01]  /*17f0*/  FFMA.FTZ R37, R114, R104.reuse, R67 ;  /* 0x0000006872257223 */ /* 0x080fe20000010043 */
[----:B-----5:R-:W-:Y:S01]  /*1800*/  ISETP.GE.U32.AND P0, PT, R124, RZ, PT ;  /* 0x000000ff7c00720c */ /* 0x020fe20003f06070 */
[----:B------:R-:W-:Y:S01]  /*1810*/  FADD.FTZ R113, R113, -R36 ;  /* 0x8000002471717221 */ /* 0x000fe20000010000 */
[----:B------:R-:W-:Y:S01]  /*1820*/  FADD.FTZ R36, R65, -R38 ;  /* 0x8000002641247221 */ /* 0x000fe20000010000 */
[----:B------:R-:W-:Y:S01]  /*1830*/  FADD.FTZ R37, R112, -R37 ;  /* 0x8000002570257221 */ /* 0x000fe20000010000 */
[----:B------:R-:W-:Y:S01]  /*1840*/  LOP3.LUT P5, RZ, R125, 0xff, RZ, 0xc0, !PT ;  /* 0x000000ff7dff7812 */ /* 0x000fe200078ac0ff */
[----:B------:R-:W-:Y:S01]  /*1850*/  FFMA.FTZ R119, R119, R104, R67 ;  /* 0x0000006877777223 */ /* 0x000fe20000010043 */
[C---:B------:R-:W-:Y:S01]  /*1860*/  FFMA.FTZ R39, R101.reuse, R36, R27 ;  /* 0x0000002465277223 */ /* 0x040fe2000001001b */
[C---:B------:R-:W-:Y:S01]  /*1870*/  FFMA.FTZ R36, R101.reuse, R113, R24 ;  /* 0x0000007165247223 */ /* 0x040fe20000010018 */
[----:B------:R-:W-:Y:S01]  /*1880*/  FFMA.FTZ R38, R101, R37, R26 ;  /* 0x0000002565267223 */ /* 0x000fe2000001001a */
[----:B------:R-:W-:Y:S01]  /*1890*/  LOP3.LUT P6, RZ, R125, 0xff0000, RZ, 0xc0, !PT ;  /* 0x00ff00007dff7812 */ /* 0x000fe200078cc0ff */
[-C--:B------:R-:W-:Y:S01]  /*18a0*/  FMUL.FTZ R41, R39, R66.reuse ;  /* 0x0000004227297220 */ /* 0x080fe20000410000 */
[-C--:B------:R-:W-:Y:S01]  /*18b0*/  FMUL.FTZ R37, R36, R66.reuse ;  /* 0x0000004224257220 */ /* 0x080fe20000410000 */
[----:B------:R-:W-:Y:S01]  /*18c0*/  FMUL.FTZ R40, R38, R66 ;  /* 0x0000004226287220 */ /* 0x000fe20000410000 */
[----:B------:R-:W-:Y:S01]  /*18d0*/  ISETP.GE.U32.AND.EX P0, PT, R125, 0x1000000, PT, P0 ;  /* 0x010000007d00780c */ /* 0x000fe20003f06100 */
[----:B------:R-:W-:Y:S01]  /*18e0*/  FMUL.FTZ R41, R41, UR4 ;  /* 0x0000000429297c20 */ /* 0x000fe20008410000 */
[----:B------:R-:W-:Y:S01]  /*18f0*/  FMUL.FTZ R37, R37, UR4 ;  /* 0x0000000425257c20 */ /* 0x000fe20008410000 */
[----:B------:R-:W-:Y:S01]  /*1900*/  FMUL.FTZ R40, R40, UR4 ;  /* 0x0000000428287c20 */ /* 0x000fe20008410000 */
[-C--:B------:R-:W-:Y:S01]  /*1910*/  FFMA.FTZ R48, R48, R104.reuse, R67 ;  /* 0x0000006830307223 */ /* 0x080fe20000010043 */
[----:B------:R-:W-:Y:S01]  /*1920*/  FADD.FTZ R108, R108, -R119 ;  /* 0x800000776c6c7221 */ /* 0x000fe20000010000 */
[----:B------:R-:W-:Y:S01]  /*1930*/  FSEL R47, R41, RZ, P0 ;  /* 0x000000ff292f7208 */ /* 0x000fe20000000000 */
[-CC-:B------:R-:W-:Y:S01]  /*1940*/  FFMA.FTZ R41, R110, R104.reuse, R67.reuse ;  /* 0x000000686e297223 */ /* 0x180fe20000010043 */
[----:B------:R-:W-:Y:S01]  /*1950*/  FSEL R46, R37, RZ, P5 ;  /* 0x000000ff252e7208 */ /* 0x000fe20002800000 */
[-CC-:B------:R-:W-:Y:S01]  /*1960*/  FFMA.FTZ R37, R118, R104.reuse, R67.reuse ;  /* 0x0000006876257223 */ /* 0x180fe20000010043 */
[----:B------:R-:W-:Y:S01]  /*1970*/  FSEL R44, R40, RZ, P6 ;  /* 0x000000ff282c7208 */ /* 0x000fe20003000000 */
[----:B------:R-:W-:Y:S01]  /*1980*/  FFMA.FTZ R40, R117, R104, R67 ;  /* 0x0000006875287223 */ /* 0x000fe20000010043 */
        /* <DEDUP_REMOVED lines=13> */
[----:B------:R-:W-:Y:S01]  /*1a60*/  FMUL.FTZ R45, R40, R66 ;  /* 0x00000042282d7220 */ /* 0x000fe20000410000 */
[----:B------:R-:W-:Y:S01]  /*1a70*/  FMUL.FTZ R65, R65, UR4 ;  /* 0x0000000441417c20 */ /* 0x000fe20008410000 */
[----:B------:R-:W-:Y:S01]  /*1a80*/  LOP3.LUT P6, RZ, R124, 0xff0000, RZ, 0xc0, !PT ;  /* 0x00ff00007cff7812 */ /* 0x000fe200078cc0ff */
[----:B------:R-:W-:Y:S01]  /*1a90*/  FMUL.FTZ R106, R105, UR4 ;  /* 0x00000004696a7c20 */ /* 0x000fe20008410000 */
[----:B------:R-:W-:Y:S01]  /*1aa0*/  FMUL.FTZ R48, R48, UR4 ;  /* 0x0000000430307c20 */ /* 0x000fe20008410000 */
[C---:B------:R-:W-:Y:S01]  /*1ab0*/  LOP3.LUT P4, RZ, R124.reuse, 0xff00, RZ, 0xc0, !PT ;  /* 0x0000ff007cff7812 */ /* 0x040fe2000788c0ff */
[----:B------:R-:W-:Y:S01]  /*1ac0*/  FMUL.FTZ R105, R103, UR4 ;  /* 0x0000000467697c20 */ /* 0x000fe20008410000 */
[----:B------:R-:W-:Y:S01]  /*1ad0*/  LOP3.LUT P5, RZ, R125, 0xff00, RZ, 0xc0, !PT ;  /* 0x0000ff007dff7812 */ /* 0x000fe200078ac0ff */
[----:B------:R-:W-:Y:S01]  /*1ae0*/  FMUL.FTZ R45, R45, UR4 ;  /* 0x000000042d2d7c20 */ /* 0x000fe20008410000 */
[----:B------:R-:W-:-:S02]  /*1af0*/  LOP3.LUT P2, RZ, R124, 0xff, RZ, 0xc0, !PT ;  /* 0x000000ff7cff7812 */ /* 0x000fc4000784c0ff */
[----:B------:R-:W-:Y:S02]  /*1b00*/  LOP3.LUT P0, RZ, R124, 0xff000000, RZ, 0xc0, !PT ;  /* 0xff0000007cff7812 */ /* 0x000fe4000780c0ff */
[----:B------:R-:W-:Y:S02]  /*1b10*/  FSEL R103, R65, RZ, P6 ;  /* 0x000000ff41677208 */ /* 0x000fe40003000000 */
[----:B------:R-:W-:Y:S02]  /*1b20*/  FSEL R107, R106, RZ, P5 ;  /* 0x000000ff6a6b7208 */ /* 0x000fe40002800000 */
[----:B------:R-:W-:Y:S02]  /*1b30*/  FSEL R65, R48, RZ, P4 ;  /* 0x000000ff30417208 */ /* 0x000fe40002000000 */
[----:B------:R-:W-:Y:S02]  /*1b40*/  FSEL R106, R105, RZ, P0 ;  /* 0x000000ff696a7208 */ /* 0x000fe40000000000 */
[----:B------:R-:W-:-:S02]  /*1b50*/  FSEL R48, R45, RZ, P2 ;  /* 0x000000ff2d307208 */ /* 0x000fc40001000000 */
[----:B------:R-:W-:Y:S02]  /*1b60*/  F2FP.BF16.F32.PACK_AB R47, R47, R44 ;  /* 0x0000002c2f2f723e */ /* 0x000fe400000010ff */
[----:B------:R-:W-:Y:S02]  /*1b70*/  F2FP.BF16.F32.PACK_AB R46, R107, R46 ;  /* 0x0000002e6b2e723e */ /* 0x000fe400000010ff */
[----:B------:R-:W-:Y:S02]  /*1b80*/  F2FP.BF16.F32.PACK_AB R45, R106, R103 ;  /* 0x000000676a2d723e */ /* 0x000fe400000010ff */
[----:B------:R-:W-:-:S07]  /*1b90*/  F2FP.BF16.F32.PACK_AB R44, R65, R48 ;  /* 0x00000030412c723e */ /* 0x000fce00000010ff */
.L_x_2452:
        /* <DEDUP_REMOVED lines=18> */
[C---:B0-----:R-:W-:Y:S01]  /*1cc0*/  FFMA.FTZ R37, R101.reuse, R62, R33 ;  /* 0x0000003e65257223 */ /* 0x041fe20000010021 */
[C---:B------:R-:W-:Y:S01]  /*1cd0*/  FFMA.FTZ R42, R101.reuse, R51, R30 ;  /* 0x00000033652a7223 */ /* 0x040fe2000001001e */
[----:B------:R-:W-:Y:S01]  /*1ce0*/  FFMA.FTZ R36, R101, R61, R32 ;  /* 0x0000003d65247223 */ /* 0x000fe20000010020 */
[--C-:B------:R-:W-:Y:S01]  /*1cf0*/  FFMA.FTZ R63, R63, R104, R67.reuse ;  /* 0x000000683f3f7223 */ /* 0x100fe20000010043 */
[----:B------:R-:W-:Y:S01]  /*1d00*/  FMUL.FTZ R46, R37, R66 ;  /* 0x00000042252e7220 */ /* 0x000fe20000410000 */
[-CC-:B------:R-:W-:Y:S01]  /*1d10*/  FFMA.FTZ R49, R49, R104.reuse, R67.reuse ;  /* 0x0000006831317223 */ /* 0x180fe20000010043 */
[----:B------:R-:W-:Y:S01]  /*1d20*/  FADD.FTZ R60, R55, -R60 ;  /* 0x8000003c373c7221 */ /* 0x000fe20000010000 */
[----:B------:R-:W-:Y:S01]  /*1d30*/  FFMA.FTZ R64, R64, R104, R67 ;  /* 0x0000006840407223 */ /* 0x000fe20000010043 */
[-C--:B------:R-:W-:Y:S01]  /*1d40*/  FMUL.FTZ R45, R36, R66.reuse ;  /* 0x00000042242d7220 */ /* 0x080fe20000410000 */
[----:B------:R-:W-:Y:S01]  /*1d50*/  FMUL.FTZ R44, R42, R66 ;  /* 0x000000422a2c7220 */ /* 0x000fe20000410000 */
[----:B------:R-:W-:Y:S01]  /*1d60*/  FMUL.FTZ R46, R46, UR4 ;  /* 0x000000042e2e7c20 */ /* 0x000fe20008410000 */
[----:B------:R-:W-:Y:S01]  /*1d70*/  LOP3.LUT P6, RZ, R121, 0xff00, RZ, 0xc0, !PT ;  /* 0x0000ff0079ff7812 */ /* 0x000fe200078cc0ff */
[----:B------:R-:W-:Y:S01]  /*1d80*/  FADD.FTZ R50, R53, -R50 ;  /* 0x8000003235327221 */ /* 0x000fe20000010000 */
[----:B------:R-:W-:Y:S01]  /*1d90*/  FADD.FTZ R63, R58, -R63 ;  /* 0x8000003f3a3f7221 */ /* 0x000fe20000010000 */
[----:B------:R-:W-:Y:S01]  /*1da0*/  FADD.FTZ R49, R52, -R49 ;  /* 0x8000003134317221 */ /* 0x000fe20000010000 */
[----:B------:R-:W-:Y:S01]  /*1db0*/  FFMA.FTZ R43, R101, R60, R31 ;  /* 0x0000003c652b7223 */ /* 0x000fe2000001001f */
[----:B------:R-:W-:Y:S01]  /*1dc0*/  FADD.FTZ R64, R59, -R64 ;  /* 0x800000403b407221 */ /* 0x000fe20000010000 */
[----:B------:R-:W-:Y:S01]  /*1dd0*/  FMUL.FTZ R45, R45, UR4 ;  /* 0x000000042d2d7c20 */ /* 0x000fe20008410000 */
[----:B------:R-:W-:Y:S01]  /*1de0*/  FMUL.FTZ R44, R44, UR4 ;  /* 0x000000042c2c7c20 */ /* 0x000fe20008410000 */
[----:B------:R-:W-:Y:S01]  /*1df0*/  LOP3.LUT P5, RZ, R120, 0xff0000, RZ, 0xc0, !PT ;  /* 0x00ff000078ff7812 */ /* 0x000fe200078ac0ff */
[----:B------:R-:W-:Y:S01]  /*1e00*/  FFMA.FTZ R41, R101, R50, R29 ;  /* 0x0000003265297223 */ /* 0x000fe2000001001d */
[----:B------:R-:W-:Y:S01]  /*1e10*/  LOP3.LUT P2, RZ, R121, 0xff, RZ, 0xc0, !PT ;  /* 0x000000ff79ff7812 */ /* 0x000fe2000784c0ff */
[C---:B------:R-:W-:Y:S01]  /*1e20*/  FFMA.FTZ R38, R101.reuse, R63, R34 ;  /* 0x0000003f65267223 */ /* 0x040fe20000010022 */
[----:B------:R-:W-:Y:S01]  /*1e30*/  FSEL R51, R46, RZ, P6 ;  /* 0x000000ff2e337208 */ /* 0x000fe20003000000 */
[----:B------:R-:W-:Y:S01]  /*1e40*/  FFMA.FTZ R40, R101, R49, R28 ;  /* 0x0000003165287223 */ /* 0x000fe2000001001c */
[----:B------:R-:W-:Y:S01]  /*1e50*/  FMUL.FTZ R46, R43, R66 ;  /* 0x000000422b2e7220 */ /* 0x000fe20000410000 */
[----:B------:R-:W-:Y:S01]  /*1e60*/  FFMA.FTZ R39, R101, R64, R35 ;  /* 0x0000004065277223 */ /* 0x000fe20000010023 */
[----:B------:R-:W-:Y:S01]  /*1e70*/  FSEL R50, R45, RZ, P2 ;  /* 0x000000ff2d327208 */ /* 0x000fe20001000000 */
[-C--:B------:R-:W-:Y:S01]  /*1e80*/  FMUL.FTZ R45, R41, R66.reuse ;  /* 0x00000042292d7220 */ /* 0x080fe20000410000 */
[----:B------:R-:W-:Y:S01]  /*1e90*/  FSEL R47, R44, RZ, P5 ;  /* 0x000000ff2c2f7208 */ /* 0x000fe20002800000 */
[-C--:B------:R-:W-:Y:S01]  /*1ea0*/  FMUL.FTZ R48, R38, R66.reuse ;  /* 0x0000004226307220 */ /* 0x080fe20000410000 */
        /* <DEDUP_REMOVED lines=22> */
[----:B------:R-:W-:Y:S06]  /*2010*/  BRA `(.L_x_2454) ;  /* 0x0000000000f47947 */ /* 0x000fec0003800000 */
.L_x_2453:
        /* <DEDUP_REMOVED lines=8> */
[C---:B------:R-:W-:Y:S01]  /*20a0*/  FFMA.FTZ R61, R101.reuse, R61, R32 ;  /* 0x0000003d653d7223 */ /* 0x040fe20000010020 */
[-C--:B------:R-:W-:Y:S01]  /*20b0*/  FFMA.FTZ R62, R62, R104.reuse, R67 ;  /* 0x000000683e3e7223 */ /* 0x080fe20000010043 */
[----:B------:R-:W-:Y:S01]  /*20c0*/  FADD.FTZ R51, R54, -R51 ;  /* 0x8000003336337221 */ /* 0x000fe20000010000 */
[----:B------:R-:W-:Y:S01]  /*20d0*/  FADD.FTZ R63, R58, -R63 ;  /* 0x8000003f3a3f7221 */ /* 0x000fe20000010000 */
[----:B------:R-:W-:Y:S01]  /*20e0*/  FFMA.FTZ R49, R101, R49, R28 ;  /* 0x0000003165317223 */ /* 0x000fe2000001001c */
[----:B------:R-:W-:Y:S01]  /*20f0*/  FFMA.FTZ R64, R64, R104, R67 ;  /* 0x0000006840407223 */ /* 0x000fe20000010043 */
[-C--:B------:R-:W-:Y:S01]  /*2100*/  FMUL.FTZ R61, R61, R66.reuse ;  /* 0x000000423d3d7220 */ /* 0x080fe20000410000 */
[----:B------:R-:W-:Y:S01]  /*2110*/  FADD.FTZ R50, R53, -R50 ;  /* 0x8000003235327221 */ /* 0x000fe20000010000 */
[----:B------:R-:W-:Y:S01]  /*2120*/  FADD.FTZ R60, R55, -R60 ;  /* 0x8000003c373c7221 */ /* 0x000fe20000010000 */
[----:B------:R-:W-:Y:S01]  /*2130*/  FADD.FTZ R62, R57, -R62 ;  /* 0x8000003e393e7221 */ /* 0x000fe20000010000 */
[C---:B------:R-:W-:Y:S01]  /*2140*/  FFMA.FTZ R51, R101.reuse, R51, R30 ;  /* 0x0000003365337223 */ /* 0x040fe2000001001e */
[----:B------:R-:W-:Y:S01]  /*2150*/  FFMA.FTZ R63, R101, R63, R34 ;  /* 0x0000003f653f7223 */ /* 0x000fe20000010022 */
[----:B------:R-:W-:Y:S01]  /*2160*/  FMUL.FTZ R49, R49, R66 ;  /* 0x0000004231317220 */ /* 0x000fe20000410000 */
[----:B------:R-:W-:Y:S01]  /*2170*/  FADD.FTZ R64, R59, -R64 ;  /* 0x800000403b407221 */ /* 0x000fe20000010000 */
[----:B------:R-:W-:Y:S01]  /*2180*/  FMUL.FTZ R61, R61, UR4 ;  /* 0x000000043d3d7c20 */ /* 0x000fe20008410000 */
[C---:B0-----:R-:W-:Y:S01]  /*2190*/  FFMA.FTZ R45, R101.reuse, R50, R29 ;  /* 0x00000032652d7223 */ /* 0x041fe2000001001d */
[C---:B------:R-:W-:Y:S01]  /*21a0*/  FFMA.FTZ R47, R101.reuse, R60, R31 ;  /* 0x0000003c652f7223 */ /* 0x040fe2000001001f */
[----:B------:R-:W-:Y:S01]  /*21b0*/  FFMA.FTZ R53, R101, R62, R33 ;  /* 0x0000003e65357223 */ /* 0x000fe20000010021 */
[-C--:B------:R-:W-:Y:S01]  /*21c0*/  FMUL.FTZ R51, R51, R66.reuse ;  /* 0x0000004233337220 */ /* 0x080fe20000410000 */
[----:B------:R-:W-:Y:S01]  /*21d0*/  FMUL.FTZ R63, R63, R66 ;  /* 0x000000423f3f7220 */ /* 0x000fe20000410000 */
[----:B------:R-:W-:Y:S01]  /*21e0*/  FMUL.FTZ R49, R49, UR4 ;  /* 0x0000000431317c20 */ /* 0x000fe20008410000 */
[----:B------:R-:W-:Y:S01]  /*21f0*/  LOP3.LUT P6, RZ, R121, 0xff, RZ, 0xc0, !PT ;  /* 0x000000ff79ff7812 */ /* 0x000fe200078cc0ff */
[----:B------:R-:W-:Y:S01]  /*2200*/  FFMA.FTZ R101, R101, R64, R35 ;  /* 0x0000004065657223 */ /* 0x000fe20000010023 */
        /* <DEDUP_REMOVED lines=26> */
[----:B------:R-:W-:Y:S02]  /*23b0*/  F2FP.BF16.F32.PACK_AB R47, R50, R63 ;  /* 0x0000003f322f723e */ /* 0x000fe400000010ff */
[----:B------:R-:W-:Y:S02]  /*23c0*/  F2FP.BF16.F32.PACK_AB R46, R53, R46 ;  /* 0x0000002e352e723e */ /* 0x000fe400000010ff */
[----:B------:R-:W-:-:S02]  /*23d0*/  F2FP.BF16.F32.PACK_AB R45, R48, R51 ;  /* 0x00000033302d723e */ /* 0x000fc400000010ff */
[----:B------:R-:W-:-:S07]  /*23e0*/  F2FP.BF16.F32.PACK_AB R44, R49, R44 ;  /* 0x0000002c312c723e */ /* 0x000fce00000010ff */
.L_x_2454:
[----:B------:R-:W0:Y:S02]  /*23f0*/  @P0 LDC.64 R48, c[0x0][0x478] ;  /* 0x00011e00ff300b82 */ /* 0x000e240000000a00 */
[----:B0-----:R-:W-:-:S04]  /*2400*/  @P0 IMAD.WIDE.U32 R48, R100, 0x20, R48 ;  /* 0x0000002064300825 */ /* 0x001fc800078e0030 */
[----:B------:R-:W-:Y:S01]  /*2410*/  IMAD.WIDE.U32 R100, R100, 0x10, R106 ;  /* 0x0000001064647825 */ /* 0x000fe200078e006a */
[----:B------:R1:W-:Y:S04]  /*2420*/  @P0 STG.E.128 desc[UR6][R48.64], R40 ;  /* 0x0000002830000986 */ /* 0x0003e8000c101d06 */
[----:B------:R1:W-:Y:S04]  /*2430*/  @P0 STG.E.128 desc[UR6][R48.64+0x10], R36 ;  /* 0x0000102430000986 */ /* 0x0003e8000c101d06 */
[----:B------:R1:W-:Y:S01]  /*2440*/  STG.E.128 desc[UR6][R100.64], R44 ;  /* 0x0000002c64007986 */ /* 0x0003e2000c101d06 */
[----:B------:R-:W-:Y:S05]  /*2450*/  BRA `(.L_x_2455) ;  /* 0x00000010001c7947 */ /* 0x000fea0003800000 */
.L_x_2450:
        /* <DEDUP_REMOVED lines=8> */
[-C--:B------:R-:W-:Y:S01]  /*24e0*/  FFMA.FTZ R45, R110, R104.reuse, R67 ;  /* 0x000000686e2d7223 */ /* 0x080fe20000010043 */
[----:B------:R-:W-:Y:S01]  /*24f0*/  FADD.FTZ R108, R108, -R119 ;  /* 0x800000776c6c7221 */ /* 0x000fe20000010000 */
[----:B------:R-:W-:Y:S01]  /*2500*/  FFMA.FTZ R110, R109, R104, R67 ;  /* 0x000000686d6e7223 */ /* 0x000fe20000010043 */
[----:B------:R-:W-:Y:S01]  /*2510*/  FADD.FTZ R112, R112, -R47 ;  /* 0x8000002f70707221 */ /* 0x000fe20000010000 */
[----:B------:R-:W-:Y:S01]  /*2520*/  FADD.FTZ R106, R106, -R45 ;  /* 0x8000002d6a6a7221 */ /* 0x000fe20000010000 */
[----:B------:R-:W-:Y:S01]  /*2530*/  FMUL.FTZ R45, R101, R108 ;  /* 0x0000006c652d7220 */ /* 0x000fe20000410000 */
[----:B------:R-:W-:Y:S01]  /*2540*/  FADD.FTZ R46, R113, -R46 ;  /* 0x8000002e712e7221 */ /* 0x000fe20000010000 */
[----:B------:R-:W-:Y:S01]  /*2550*/  FMUL.FTZ R47, R101, R116 ;  /* 0x00000074652f7220 */ /* 0x000fe20000410000 */
[----:B------:R-:W-:Y:S01]  /*2560*/  FADD.FTZ R110, R65, -R110 ;  /* 0x8000006e416e7221 */ /* 0x000fe20000010000 */
[----:B------:R-:W-:Y:S01]  /*2570*/  FMUL.FTZ R45, R45, R66 ;  /* 0x000000422d2d7220 */ /* 0x000fe20000410000 */
[----:B------:R-:W-:Y:S01]  /*2580*/  FMUL.FTZ R65, R101, R46 ;  /* 0x0000002e65417220 */ /* 0x000fe20000410000 */
[----:B------:R-:W-:Y:S01]  /*2590*/  FMUL.FTZ R47, R47, R66 ;  /* 0x000000422f2f7220 */ /* 0x000fe20000410000 */
[-CC-:B------:R-:W-:Y:S01]  /*25a0*/  FFMA.FTZ R44, R117, R104.reuse, R67.reuse ;  /* 0x00000068752c7223 */ /* 0x180fe20000010043 */
[----:B------:R-:W-:Y:S01]  /*25b0*/  FFMA.FTZ R48, R48, R104, R67 ;  /* 0x0000006830307223 */ /* 0x000fe20000010043 */
[----:B------:R-:W-:Y:S01]  /*25c0*/  FMUL.FTZ R45, R45, UR4 ;  /* 0x000000042d2d7c20 */ /* 0x000fe20008410000 */
[C---:B-----5:R-:W-:Y:S01]  /*25d0*/  LOP3.LUT P2, RZ, R124.reuse, 0xff00, RZ, 0xc0, !PT ;  /* 0x0000ff007cff7812 */ /* 0x060fe2000784c0ff */
[----:B------:R-:W-:Y:S01]  /*25e0*/  FMUL.FTZ R65, R65, R66 ;  /* 0x0000004241417220 */ /* 0x000fe20000410000 */
[----:B------:R-:W-:Y:S01]  /*25f0*/  FMUL.FTZ R47, R47, UR4 ;  /* 0x000000042f2f7c20 */ /* 0x000fe20008410000 */
[----:B------:R-:W-:Y:S01]  /*2600*/  FADD.FTZ R44, R107, -R44 ;  /* 0x8000002c6b2c7221 */ /* 0x000fe20000010000 */
[----:B------:R-:W-:Y:S01]  /*2610*/  LOP3.LUT P5, RZ, R124, 0xff0000, RZ, 0xc0, !PT ;  /* 0x00ff00007cff7812 */ /* 0x000fe200078ac0ff */
[----:B------:R-:W-:Y:S01]  /*2620*/  FMUL.FTZ R105, R101, R112 ;  /* 0x0000007065697220 */ /* 0x000fe20000410000 */
[----:B------:R-:W-:Y:S01]  /*2630*/  FADD.FTZ R114, R111, -R48 ;  /* 0x800000306f727221 */ /* 0x000fe20000010000 */
[----:B------:R-:W-:Y:S01]  /*2640*/  FMUL.FTZ R46, R65, UR4 ;  /* 0x00000004412e7c20 */ /* 0x000fe20008410000 */
[----:B------:R-:W-:Y:S01]  /*2650*/  FSEL R48, R45, RZ, P2 ;  /* 0x000000ff2d307208 */ /* 0x000fe20001000000 */
[----:B------:R-:W-:Y:S01]  /*2660*/  FMUL.FTZ R65, R101, R44 ;  /* 0x0000002c65417220 */ /* 0x000fe20000410000 */
[----:B------:R-:W-:Y:S01]  /*2670*/  LOP3.LUT P6, RZ, R125, 0xff, RZ, 0xc0, !PT ;  /* 0x000000ff7dff7812 */ /* 0x000fe200078cc0ff */
        /* <DEDUP_REMOVED lines=12> */
[C---:B------:R-:W-:Y:S01]  /*2740*/  ISETP.GE.U32.AND P2, PT, R124.reuse, RZ, PT ;  /* 0x000000ff7c00720c */ /* 0x040fe20003f46070 */
        /* <DEDUP_REMOVED lines=18> */
.L_x_2456:
[-CC-:B------:R-:W-:Y:S01]  /*2870*/  FFMA.FTZ R36, R115, R104.reuse, R67.reuse ;  /* 0x0000006873247223 */ /* 0x180fe20000010043 */
[-CC-:B------:R-:W-:Y:S01]  /*2880*/  FFMA.FTZ R37, R118, R104.reuse, R67.reuse ;  /* 0x0000006876257223 */ /* 0x180fe20000010043 */
[-CC-:B------:R-:W-:Y:S01]  /*2890*/  FFMA.FTZ R44, R109, R104.reuse, R67.reuse ;  /* 0x000000686d2c7223 */ /* 0x180fe20000010043 */
[-C--:B------:R-:W-:Y:S01]  /*28a0*/  FFMA.FTZ R39, R114, R104.reuse, R67 ;  /* 0x0000006872277223 */ /* 0x080fe20000010043 */
[----:B------:R-:W-:Y:S01]  /*28b0*/  FADD.FTZ R36, R113, -R36 ;  /* 0x8000002471247221 */ /* 0x000fe20000010000 */
[----:B------:R-:W-:Y:S01]  /*28c0*/  FADD.FTZ R42, R116, -R37 ;  /* 0x80000025742a7221 */ /* 0x000fe20000010000 */
[----:B------:R-:W-:Y:S01]  /*28d0*/  FFMA.FTZ R37, R110, R104, R67 ;  /* 0x000000686e257223 */ /* 0x000fe20000010043 */
[----:B------:R-:W-:Y:S01]  /*28e0*/  FADD.FTZ R44, R65, -R44 ;  /* 0x8000002c412c7221 */ /* 0x000fe20000010000 */
[C---:B------:R-:W-:Y:S01]  /*28f0*/  FMUL.FTZ R36, R101.reuse, R36 ;  /* 0x0000002465247220 */ /* 0x040fe20000410000 */
[----:B------:R-:W-:Y:S01]  /*2900*/  FADD.FTZ R38, R112, -R39 ;  /* 0x8000002770267221 */ /* 0x000fe20000010000 */
[----:B------:R-:W-:Y:S01]  /*2910*/  FADD.FTZ R106, R106, -R37 ;  /* 0x800000256a6a7221 */ /* 0x000fe20000010000 */
[C---:B------:R-:W-:Y:S01]  /*2920*/  FMUL.FTZ R39, R101.reuse, R44 ;  /* 0x0000002c65277220 */ /* 0x040fe20000410000 */
[----:B------:R-:W-:Y:S01]  /*2930*/  FMUL.FTZ R37, R36, R66 ;  /* 0x0000004224257220 */ /* 0x000fe20000410000 */
[----:B------:R-:W-:Y:S01]  /*2940*/  FMUL.FTZ R38, R101, R38 ;  /* 0x0000002665267220 */ /* 0x000fe20000410000 */
[----:B-----5:R-:W-:Y:S01]  /*2950*/  LOP3.LUT P5, RZ, R125, 0xff, RZ, 0xc0, !PT ;  /* 0x000000ff7dff7812 */ /* 0x020fe200078ac0ff */
[-C--:B------:R-:W-:Y:S01]  /*2960*/  FMUL.FTZ R43, R39, R66.reuse ;  /* 0x00000042272b7220 */ /* 0x080fe20000410000 */
[----:B------:R-:W-:Y:S01]  /*2970*/  FMUL.FTZ R37, R37, UR4 ;  /* 0x0000000425257c20 */ /* 0x000fe20008410000 */
[----:B------:R-:W-:Y:S01]  /*2980*/  FMUL.FTZ R41, R38, R66 ;  /* 0x0000004226297220 */ /* 0x000fe20000410000 */
[----:B------:R-:W-:Y:S01]  /*2990*/  ISETP.GE.U32.AND P2, PT, R124, RZ, PT ;  /* 0x000000ff7c00720c */ /* 0x000fe20003f46070 */
[-CC-:B------:R-:W-:Y:S01]  /*29a0*/  FFMA.FTZ R40, R117, R104.reuse, R67.reuse ;  /* 0x0000006875287223 */ /* 0x180fe20000010043 */
[-CC-:B------:R-:W-:Y:S01]  /*29b0*/  FFMA.FTZ R119, R119, R104.reuse, R67.reuse ;  /* 0x0000006877777223 */ /* 0x180fe20000010043 */
[----:B------:R-:W-:Y:S01]  /*29c0*/  FFMA.FTZ R48, R48, R104, R67 ;  /* 0x0000006830307223 */ /* 0x000fe20000010043 */
[----:B------:R-:W-:Y:S01]  /*29d0*/  FMUL.FTZ R43, R43, UR4 ;  /* 0x000000042b2b7c20 */ /* 0x000fe20008410000 */
[----:B------:R-:W-:Y:S01]  /*29e0*/  FMUL.FTZ R41, R41, UR4 ;  /* 0x0000000429297c20 */ /* 0x000fe20008410000 */
[----:B------:R-:W-:Y:S01]  /*29f0*/  ISETP.GE.U32.AND.EX P2, PT, R125, 0x1000000, PT, P2 ;  /* 0x010000007d00780c */ /* 0x000fe20003f46120 */
[----:B------:R-:W-:Y:S01]  /*2a00*/  FADD.FTZ R40, R107, -R40 ;  /* 0x800000286b287221 */ /* 0x000fe20000010000 */
[----:B------:R-:W-:Y:S01]  /*2a10*/  FSEL R105, R37, RZ, P5 ;  /* 0x000000ff25697208 */ /* 0x000fe20002800000 */
[----:B------:R-:W-:Y:S01]  /*2a20*/  FMUL.FTZ R37, R101, R106 ;  /* 0x0000006a65257220 */ /* 0x000fe20000410000 */
[----:B------:R-:W-:Y:S01]  /*2a30*/  LOP3.LUT P6, RZ, R125, 0xff0000, RZ, 0xc0, !PT ;  /* 0x00ff00007dff7812 */ /* 0x000fe200078cc0ff */
[----:B------:R-:W-:Y:S01]  /*2a40*/  FADD.FTZ R108, R108, -R119 ;  /* 0x800000776c6c7221 */ /* 0x000fe20000010000 */
[----:B------:R-:W-:Y:S01]  /*2a50*/  FADD.FTZ R48, R111, -R48 ;  /* 0x800000306f307221 */ /* 0x000fe20000010000 */
[----:B------:R-:W-:Y:S01]  /*2a60*/  FSEL R110, R43, RZ, P2 ;  /* 0x000000ff2b6e7208 */ /* 0x000fe20001000000 */
[----:B------:R-:W-:Y:S01]  /*2a70*/  FMUL.FTZ R43, R101, R40 ;  /* 0x00000028652b7220 */ /* 0x000fe20000410000 */
[----:B------:R-:W-:Y:S01]  /*2a80*/  FSEL R47, R41, RZ, P6 ;  /* 0x000000ff292f7208 */ /* 0x000fe20003000000 */
[----:B------:R-:W-:Y:S01]  /*2a90*/  FMUL.FTZ R65, R37, R66 ;  /* 0x0000004225417220 */ /* 0x000fe20000410000 */
[C---:B------:R-:W-:Y:S01]  /*2aa0*/  FMUL.FTZ R41, R101.reuse, R108 ;  /* 0x0000006c65297220 */ /* 0x040fe20000410000 */
[C---:B------:R-:W-:Y:S01]  /*2ab0*/  FMUL.FTZ R42, R101.reuse, R42 ;  /* 0x0000002a652a7220 */ /* 0x040fe20000410000 */
[----:B------:R-:W-:Y:S01]  /*2ac0*/  FMUL.FTZ R40, R101, R48 ;  /* 0x0000003065287220 */ /* 0x000fe20000410000 */
[-C--:B------:R-:W-:Y:S01]  /*2ad0*/  FMUL.FTZ R48, R43, R66.reuse ;  /* 0x000000422b307220 */ /* 0x080fe20000410000 */
[----:B------:R-:W-:Y:S01]  /*2ae0*/  FMUL.FTZ R103, R65, UR4 ;  /* 0x0000000441677c20 */ /* 0x000fe20008410000 */
[----:B------:R-:W-:Y:S01]  /*2af0*/  LOP3.LUT P5, RZ, R125, 0xff00, RZ, 0xc0, !PT ;  /* 0x0000ff007dff7812 */ /* 0x000fe200078ac0ff */
[-C--:B------:R-:W-:Y:S01]  /*2b00*/  FMUL.FTZ R46, R42, R66.reuse ;  /* 0x000000422a2e7220 */ /* 0x080fe20000410000 */
[-C--:B------:R-:W-:Y:S01]  /*2b10*/  FMUL.FTZ R45, R41, R66.reuse ;  /* 0x00000042292d7220 */ /* 0x080fe20000410000 */
[----:B------:R-:W-:Y:S01]  /*2b20*/  FMUL.FTZ R44, R40, R66 ;  /* 0x00000042282c7220 */ /* 0x000fe20000410000 */
        /* <DEDUP_REMOVED lines=17> */
.L_x_2457:
        /* <DEDUP_REMOVED lines=13> */
[----:B0-----:R-:W-:Y:S01]  /*2d10*/  FADD.FTZ R42, R54, -R51 ;  /* 0x80000033362a7221 */ /* 0x001fe20000010000 */
[----:B------:R-:W-:Y:S01]  /*2d20*/  FADD.FTZ R36, R56, -R61 ;  /* 0x8000003d38247221 */ /* 0x000fe20000010000 */
[--C-:B------:R-:W-:Y:S01]  /*2d30*/  FFMA.FTZ R50, R50, R104, R67.reuse ;  /* 0x0000006832327223 */ /* 0x100fe20000010043 */
[C---:B------:R-:W-:Y:S01]  /*2d40*/  FMUL.FTZ R37, R101.reuse, R62 ;  /* 0x0000003e65257220 */ /* 0x040fe20000410000 */
[C---:B------:R-:W-:Y:S01]  /*2d50*/  FMUL.FTZ R42, R101.reuse, R42 ;  /* 0x0000002a652a7220 */ /* 0x040fe20000410000 */
[----:B------:R-:W-:Y:S01]  /*2d60*/  FMUL.FTZ R36, R101, R36 ;  /* 0x0000002465247220 */ /* 0x000fe20000410000 */
        /* <DEDUP_REMOVED lines=12> */
[----:B------:R-:W-:Y:S01]  /*2e30*/  FMUL.FTZ R43, R101, R60 ;  /* 0x0000003c652b7220 */ /* 0x000fe20000410000 */
[----:B------:R-:W-:Y:S01]  /*2e40*/  FADD.FTZ R64, R59, -R64 ;  /* 0x800000403b407221 */ /* 0x000fe20000010000 */
[----:B------:R-:W-:Y:S01]  /*2e50*/  FMUL.FTZ R45, R45, UR4 ;  /* 0x000000042d2d7c20 */ /* 0x000fe20008410000 */
[----:B------:R-:W-:Y:S01]  /*2e60*/  FMUL.FTZ R44, R44, UR4 ;  /* 0x000000042c2c7c20 */ /* 0x000fe20008410000 */
[----:B------:R-:W-:Y:S01]  /*2e70*/  LOP3.LUT P5, RZ, R120, 0xff0000, RZ, 0xc0, !PT ;  /* 0x00ff000078ff7812 */ /* 0x000fe200078ac0ff */
[----:B------:R-:W-:Y:S01]  /*2e80*/  FMUL.FTZ R41, R101, R50 ;  /* 0x0000003265297220 */ /* 0x000fe20000410000 */
[----:B------:R-:W-:Y:S01]  /*2e90*/  LOP3.LUT P2, RZ, R121, 0xff, RZ, 0xc0, !PT ;  /* 0x000000ff79ff7812 */ /* 0x000fe2000784c0ff */
[C---:B------:R-:W-:Y:S01]  /*2ea0*/  FMUL.FTZ R38, R101.reuse, R38 ;  /* 0x0000002665267220 */ /* 0x040fe20000410000 */
[----:B------:R-:W-:Y:S01]  /*2eb0*/  FSEL R51, R46, RZ, P6 ;  /* 0x000000ff2e337208 */ /* 0x000fe20003000000 */
[----:B------:R-:W-:Y:S01]  /*2ec0*/  FMUL.FTZ R40, R101, R40 ;  /* 0x0000002865287220 */ /* 0x000fe20000410000 */
[----:B------:R-:W-:Y:S01]  /*2ed0*/  FMUL.FTZ R46, R43, R66 ;  /* 0x000000422b2e7220 */ /* 0x000fe20000410000 */
[----:B------:R-:W-:Y:S01]  /*2ee0*/  FMUL.FTZ R39, R101, R64 ;  /* 0x0000004065277220 */ /* 0x000fe20000410000 */
        /* <DEDUP_REMOVED lines=27> */
.L_x_2458:
[-CC-:B------:R-:W-:Y:S01]  /*30a0*/  FFMA.FTZ R61, R61, R104.reuse, R67.reuse ;  /* 0x000000683d3d7223 */ /* 0x180fe20000010043 */
[-CC-:B------:R-:W-:Y:S01]  /*30b0*/  FFMA.FTZ R49, R49, R104.reuse, R67.reuse ;  /* 0x0000006831317223 */ /* 0x180fe20000010043 */
[-CC-:B------:R-:W-:Y:S01]  /*30c0*/  FFMA.FTZ R50, R50, R104.reuse, R67.reuse ;  /* 0x0000006832327223 */ /* 0x180fe20000010043 */
[-C--:B------:R-:W-:Y:S01]  /*30d0*/  FFMA.FTZ R51, R51, R104.reuse, R67 ;  /* 0x0000006833337223 */ /* 0x080fe20000010043 */
[----:B------:R-:W-:Y:S01]  /*30e0*/  FADD.FTZ R56, R56, -R61 ;  /* 0x8000003d38387221 */ /* 0x000fe20000010000 */
[-C--:B------:R-:W-:Y:S01]  /*30f0*/  FFMA.FTZ R63, R63, R104.reuse, R67 ;  /* 0x000000683f3f7223 */ /* 0x080fe20000010043 */
[----:B------:R-:W-:Y:S01]  /*3100*/  FADD.FTZ R52, R52, -R49 ;  /* 0x8000003134347221 */ /* 0x000fe20000010000 */
[----:B------:R-:W-:Y:S01]  /*3110*/  FADD.FTZ R50, R53, -R50 ;  /* 0x8000003235327221 */ /* 0x000fe20000010000 */
[--C-:B------:R-:W-:Y:S01]  /*3120*/  FFMA.FTZ R62, R62, R104, R67.reuse ;  /* 0x000000683e3e7223 */ /* 0x100fe20000010043 */
[C---:B------:R-:W-:Y:S01]  /*3130*/  FMUL.FTZ R53, R101.reuse, R56 ;  /* 0x0000003865357220 */ /* 0x040fe20000410000 */
[----:B------:R-:W-:Y:S01]  /*3140*/  FFMA.FTZ R60, R60, R104, R67 ;  /* 0x000000683c3c7223 */ /* 0x000fe20000010043 */
        /* <DEDUP_REMOVED lines=50> */
.L_x_2459:
[----:B------:R-:W0:Y:S02]  /*3470*/  @P0 LDC.64 R48, c[0x0][0x478] ;  /* 0x00011e00ff300b82 */ /* 0x000e240000000a00 */
[----:B0-----:R-:W-:-:S04]  /*3480*/  @P0 IMAD.WIDE.U32 R48, R100, 0x20, R48 ;  /* 0x0000002064300825 */ /* 0x001fc800078e0030 */
[----:B------:R-:W-:Y:S01]  /*3490*/  IMAD.WIDE.U32 R100, R100, 0x10, R106 ;  /* 0x0000001064647825 */ /* 0x000fe200078e006a */
[----:B------:R0:W-:Y:S04]  /*34a0*/  @P0 STG.E.128 desc[UR6][R48.64], R40 ;  /* 0x0000002830000986 */ /* 0x0001e8000c101d06 */
[----:B------:R0:W-:Y:S04]  /*34b0*/  @P0 STG.E.128 desc[UR6][R48.64+0x10], R36 ;  /* 0x0000102430000986 */ /* 0x0001e8000c101d06 */
[----:B------:R0:W-:Y:S02]  /*34c0*/  STG.E.128 desc[UR6][R100.64], R44 ;  /* 0x0000002c64007986 */ /* 0x0001e4000c101d06 */
.L_x_2455:
[----:B01----:R-:W0:Y:S01]  /*34d0*/  LDC.64 R44, c[0x0][0x380] ;  /* 0x0000e000ff2c7b82 */ /* 0x003e220000000a00 */
        /* <DEDUP_REMOVED lines=36> */
.L_x_2449:
        /* <DEDUP_REMOVED lines=16> */
.L_x_2461:
        /* <DEDUP_REMOVED lines=14> */
.L_x_8035:


//--------------------- .text._ZN10layer_norm22ln_bwd_finalize_kernelINS_22Kernel_traits_finalizeILj2048E13__nv_bfloat16S2_fS2_fjLb0ELj1024ELj4ENS_18Kernel_traits_baseILj2048ES2_S2_fS2_fjLj1024EEEEELb0ELb0EEEvNS_9BwdParamsE --------------------------
	.section	.text._ZN10layer_norm22ln_bwd_finalize_kernelINS_22Kernel_traits_finalizeILj2048E13__nv_bfloat16S2_fS2_fjLb0ELj1024ELj4ENS_18Kernel_traits_baseILj2048ES2_S2_fS2_fjLj1024EEEEELb0ELb0EEEvNS_9BwdParamsE,"ax",@progbits
	.align	128
        .global         _ZN10layer_norm22ln_bwd_finalize_kernelINS_22Kernel_traits_finalizeILj2048E13__nv_bfloat16S2_fS2_fjLb0ELj1024ELj4ENS_18Kernel_traits_baseILj2048ES2_S2_fS2_fjLj1024EEEEELb0ELb0EEEvNS_9BwdParamsE
        .type           _ZN10layer_norm22ln_bwd_finalize_kernelINS_22Kernel_traits_finalizeILj2048E13__nv_bfloat16S2_fS2_fjLb0ELj1024ELj4ENS_18Kernel_traits_baseILj2048ES2_S2_fS2_fjLj1024EEEEELb0ELb0EEEvNS_9BwdParamsE,@function
        .size           _ZN10layer_norm22ln_bwd_finalize_kernelINS_22Kernel_traits_finalizeILj2048E13__nv_bfloat16S2_fS2_fjLb0ELj1024ELj4ENS_18Kernel_traits_baseILj2048ES2_S2_fS2_fjLj1024EEEEELb0ELb0EEEvNS_9BwdParamsE,(.L_x_8036 - _ZN10layer_norm22ln_bwd_finalize_kernelINS_22Kernel_traits_finalizeILj2048E13__nv_bfloat16S2_fS2_fjLb0ELj1024ELj4ENS_18Kernel_traits_baseILj2048ES2_S2_fS2_fjLj1024EEEEELb0ELb0EEEvNS_9BwdParamsE)
        .other          _ZN10layer_norm22ln_bwd_finalize_kernelINS_22Kernel_traits_finalizeILj2048E13__nv_bfloat16S2_fS2_fjLb0ELj1024ELj4ENS_18Kernel_traits_baseILj2048ES2_S2_fS2_fjLj1024EEEEELb0ELb0EEEvNS_9BwdParamsE,@"STO_CUDA_ENTRY STV_DEFAULT"
_ZN10layer_norm22ln_bwd_finalize_kernelINS_22Kernel_traits_finalizeILj2048E13__nv_bfloat16S2_fS2_fjLb0ELj1024ELj4ENS_18Kernel_traits_baseILj2048ES2_S2_fS2_fjLj1024EEEEELb0ELb0EEEvNS_9BwdParamsE:
.text._ZN10layer_norm22ln_bwd_finalize_kernelINS_22Kernel_traits_finalizeILj2048E13__nv_bfloat16S2_fS2_fjLb0ELj1024ELj4ENS_18Kernel_traits_baseILj2048ES2_S2_fS2_fjLj1024EEEEELb0ELb0EEEvNS_9BwdParamsE:
        /* <DEDUP_REMOVED lines=82> */
.L_x_2466:
        /* <DEDUP_REMOVED lines=118> */
.L_x_2465:
[----:B------:R-:W-:Y:S05]  /*0c80*/  BSYNC.RECONVERGENT B1 ;  /* 0x0000000000017941 */ /* 0x000fea0003800200 */
.L_x_2464:
        /* <DEDUP_REMOVED lines=75> */
.L_x_2468:
[----:B------:R-:W-:Y:S05]  /*1140*/  BSYNC.RECONVERGENT B1 ;  /* 0x0000000000017941 */ /* 0x000fea0003800200 */
.L_x_2467:
        /* <DEDUP_REMOVED lines=37> */
.L_x_2470:
[----:B------:R-:W-:Y:S05]  /*13a0*/  BSYNC.RECONVERGENT B1 ;  /* 0x0000000000017941 */ /* 0x000fea0003800200 */
.L_x_2469:
[----:B------:R-:W-:Y:S05]  /*13b0*/  @!P1 BRA `(.L_x_2463) ;  /* 0x0000000000409947 */ /* 0x000fea0003800000 */
[----:B------:R-:W0:Y:S01]  /*13c0*/  LDC.64 R10, c[0x0][0x440] ;  /* 0x00011000ff0a7b82 */ /* 0x000e220000000a00 */
[----:B------:R-:W-:Y:S01]  /*13d0*/  IMAD R59, R0, R56, R59 ;  /* 0x00000038003b7224 */ /* 0x000fe200078e023b */
[----:B------:R-:W-:Y:S02]  /*13e0*/  LOP3.LUT R8, R8, 0x1f, RZ, 0xc0, !PT ;  /* 0x0000001f08087812 */ /* 0x000fe400078ec0ff */
[----:B------:R-:W-:Y:S02]  /*13f0*/  IADD3 R9, PT, PT, -R9, RZ, RZ ;  /* 0x000000ff09097210 */ /* 0x000fe40007ffe1ff */
[----:B------:R-:W-:Y:S02]  /*1400*/  IADD3 R59, PT, PT, R8, R59, RZ ;  /* 0x0000003b083b7210 */ /* 0x000fe40007ffe0ff */
[----:B------:R-:W1:Y:S05]  /*1410*/  LDC.64 R12, c[0x0][0x448] ;  /* 0x00011200ff0c7b82 */ /* 0x000e6a0000000a00 */
.L_x_2471:
        /* <DEDUP_REMOVED lines=10> */
.L_x_2463:
[----:B------:R-:W-:Y:S05]  /*14c0*/  BSYNC.RECONVERGENT B0 ;  /* 0x0000000000007941 */ /* 0x000fea0003800200 */
.L_x_2462:
        /* <DEDUP_REMOVED lines=59> */
.L_x_2472:
        /* <DEDUP_REMOVED lines=16> */
.L_x_8036:


//--------------------- .text._ZN10layer_norm13ln_bwd_kernelINS_13Kernel_traitsI13__nv_bfloat16S2_fS2_fjLj2048ELj1ELj1ELj4ELj16ENS_18Kernel_traits_baseILj2048ES2_S2_fS2_fjLj128EEEEELb1ELb0ELb1ELb0EEEvNS_9BwdParamsE --------------------------
	.section	.text._ZN10layer_norm13ln_bwd_kernelINS_13Kernel_traitsI13__nv_bfloat16S2_fS2_fjLj2048ELj1ELj1ELj4ELj16ENS_18Kernel_traits_baseILj2048ES2_S2_fS2_fjLj128EEEEELb1ELb0ELb1ELb0EEEvNS_9BwdParamsE,"ax",@progbits
	.align	128
        .global         _ZN10layer_norm13ln_bwd_kernelINS_13Kernel_traitsI13__nv_bfloat16S2_fS2_fjLj2048ELj1ELj1ELj4ELj16ENS_18Kernel_traits_baseILj2048ES2_S2_fS2_fjLj128EEEEELb1ELb0ELb1ELb0EEEvNS_9BwdParamsE
        .type           _ZN10layer_norm13ln_bwd_kernelINS_13Kernel_traitsI13__nv_bfloat16S2_fS2_fjLj2048ELj1ELj1ELj4ELj16ENS_18Kernel_traits_baseILj2048ES2_S2_fS2_fjLj128EEEEELb1ELb0ELb1ELb0EEEvNS_9BwdParamsE,@function
        .size           _ZN10layer_norm13ln_bwd_kernelINS_13Kernel_traitsI13__nv_bfloat16S2_fS2_fjLj2048ELj1ELj1ELj4ELj16ENS_18Kernel_traits_baseILj2048ES2_S2_fS2_fjLj128EEEEELb1ELb0ELb1ELb0EEEvNS_9BwdParamsE,(.L_x_8037 - _ZN10layer_norm13ln_bwd_kernelINS_13Kernel_traitsI13__nv_bfloat16S2_fS2_fjLj2048ELj1ELj1ELj4ELj16ENS_18Kernel_traits_baseILj2048ES2_S2_fS2_fjLj128EEEEELb1ELb0ELb1ELb0EEEvNS_9BwdParamsE)
        .other          _ZN10layer_norm13ln_bwd_kernelINS_13Kernel_traitsI13__nv_bfloat16S2_fS2_fjLj2048ELj1ELj1ELj4ELj16ENS_18Kernel_traits_baseILj2048ES2_S2_fS2_fjLj128EEEEELb1ELb0ELb1ELb0EEEvNS_9BwdParamsE,@"STO_CUDA_ENTRY STV_DEFAULT"
_ZN10layer_norm13ln_bwd_kernelINS_13Kernel_traitsI13__nv_bfloat16S2_fS2_fjLj2048ELj1ELj1ELj4ELj16ENS_18Kernel_traits_baseILj2048ES2_S2_fS2_fjLj128EEEEELb1ELb0ELb1ELb0EEEvNS_9BwdParamsE:
.text._ZN10layer_norm13ln_bwd_kernelINS_13Kernel_traitsI13__nv_bfloat16S2_fS2_fjLj2048ELj1ELj1ELj4ELj16ENS_18Kernel_traits_baseILj2048ES2_S2_fS2_fjLj128EEEEELb1ELb0ELb1ELb0EEEvNS_9BwdParamsE:
        /* <DEDUP_REMOVED lines=14> */
[----:B------:R-:W1:Y:S08]  /*00e0*/  @P1 LDC.64 R2, c[0x0][0x3d0] ;  /* 0x0000f400ff021b82 */ /* 0x000e700000000a00 */
[----:B------:R-:W3:Y:S01]  /*00f0*/  @P2 LDC.64 R4, c[0x0][0x3d0] ;  /* 0x0000f400ff042b82 */ /* 0x000ee20000000a00 */
[C---:B-1----:R-:W-:Y:S01]  /*0100*/  @P1 IMAD.WIDE.U32 R2, R7.reuse, 0x10, R2 ;  /* 0x0000001007021825 */ /* 0x042fe200078e0002 */
[----:B------:R-:W-:-:S04]  /*0110*/  @P1 LOP3.LUT R7, R7, 0x80, RZ, 0xfc, !PT ;  /* 0x0000008007071812 */ /* 0x000fc800078efcff */
        /* <DEDUP_REMOVED lines=55> */
.L_x_2552:
[----:B0-----:R-:W-:Y:S02]  /*0490*/  UIMAD.WIDE UR28, UR11, 0x4, UR18 ;  /* 0x000000040b1c78a5 */ /* 0x001fe4000f8e0212 */
[----:B------:R-:W-:-:S04]  /*04a0*/  UIMAD.WIDE UR6, UR11, 0x4, UR14 ;  /* 0x000000040b0678a5 */ /* 0x000fc8000f8e020e */
[----:B------:R-:W-:Y:S02]  /*04b0*/  MOV R82, UR28 ;  /* 0x0000001c00527c02 */ /* 0x000fe40008000f00 */
[----:B------:R-:W-:Y:S01]  /*04c0*/  MOV R83, UR29 ;  /* 0x0000001d00537c02 */ /* 0x000fe20008000f00 */
[----:B------:R-:W-:-:S04]  /*04d0*/  UIMAD.WIDE UR28, UR11, 0x4, UR16 ;  /* 0x000000040b1c78a5 */ /* 0x000fc8000f8e0210 */
[----:B-----5:R-:W5:Y:S01]  /*04e0*/  LDG.E R82, desc[UR20][R82.64] ;  /* 0x0000001452527981 */ /* 0x020f62000c1e1900 */
[----:B-1----:R-:W-:Y:S01]  /*04f0*/  IMAD.U32 R84, RZ, RZ, UR6 ;  /* 0x00000006ff547e24 */ /* 0x002fe2000f8e00ff */
[----:B------:R-:W-:Y:S02]  /*0500*/  MOV R80, UR28 ;  /* 0x0000001c00507c02 */ /* 0x000fe40008000f00 */
[----:B------:R-:W-:Y:S02]  /*0510*/  MOV R85, UR7 ;  /* 0x0000000700557c02 */ /* 0x000fe40008000f00 */
[----:B------:R-:W-:-:S03]  /*0520*/  MOV R81, UR29 ;  /* 0x0000001d00517c02 */ /* 0x000fc60008000f00 */
        /* <DEDUP_REMOVED lines=9> */
[----:B------:R-:W-:Y:S01]  /*05c0*/  MOV R80, UR6 ;  /* 0x0000000600507c02 */ /* 0x000fe20008000f00 */
[----:B------:R-:W-:-:S05]  /*05d0*/  IMAD.U32 R81, RZ, RZ, UR7 ;  /* 0x00000007ff517e24 */ /* 0x000fca000f8e00ff */
[----:B------:R0:W2:Y:S01]  /*05e0*/  LDG.E R80, desc[UR20][R80.64] ;  /* 0x0000001450507981 */ /* 0x0000a2000c1e1900 */
[----:B------:R-:W-:Y:S01]  /*05f0*/  UISETP.GE.AND UP3, UPT, UR10, 0x1, UPT ;  /* 0x000000010a00788c */ /* 0x000fe2000bf66270 */
[C---:B------:R-:W-:Y:S01]  /*0600*/  ISETP.GE.U32.AND P1, PT, R11.reuse, 0x80, PT ;  /* 0x000000800b00780c */ /* 0x040fe20003f26070 */
[----:B------:R-:W-:Y:S01]  /*0610*/  UIADD3 UR7, UPT, UPT, UR29, -0x1, URZ ;  /* 0xffffffff1d077890 */ /* 0x000fe2000fffe0ff */
[----:B------:R-:W3:Y:S01]  /*0620*/  S2R R96, SR_TID.X ;  /* 0x0000000000607919 */ /* 0x000ee20000002100 */
[----:B------:R-:W-:Y:S01]  /*0630*/  HFMA2 R129, -RZ, RZ, 0, 0 ;  /* 0x00000000ff817431 */ /* 0x000fe200000001ff */
[----:B------:R-:W-:Y:S01]  /*0640*/  BSSY.RECONVERGENT B1, `(.L_x_2476) ;  /* 0x0000078000017945 */ /* 0x000fe20003800200 */
[----:B------:R-:W-:Y:S01]  /*0650*/  PLOP3.LUT P0, PT, PT, PT, UP3, 0x80, 0x8 ;  /* 0x000000000008781c */ /* 0x000fe20003f0f038 */
[----:B------:R-:W-:Y:S01]  /*0660*/  IMAD.MOV.U32 R134, RZ, RZ, RZ ;  /* 0x000000ffff867224 */ /* 0x000fe200078e00ff */
[----:B------:R-:W-:Y:S02]  /*0670*/  MOV R0, UR7 ;  /* 0x0000000700007c02 */ /* 0x000fe40008000f00 */
[----:B------:R-:W-:Y:S01]  /*0680*/  ISETP.GE.U32.AND P2, PT, R11, 0x100, PT ;  /* 0x000001000b00780c */ /* 0x000fe20003f46070 */
[----:B------:R-:W-:Y:S01]  /*0690*/  @UP3 UIADD3 UR6, UPT, UPT, UR10, -0x1, URZ ;  /* 0xffffffff0a063890 */ /* 0x000fe2000fffe0ff */
[----:B------:R-:W-:Y:S01]  /*06a0*/  MOV R132, RZ ;  /* 0x000000ff00847202 */ /* 0x000fe20000000f00 */
[----:B------:R-:W-:-:S02]  /*06b0*/  IMAD R0, R0, UR9, RZ ;  /* 0x0000000900007c24 */ /* 0x000fc4000f8e02ff */
[----:B------:R-:W-:Y:S02]  /*06c0*/  @UP3 UIMAD UR7, UR6, UR9, URZ ;  /* 0x00000009060732a4 */ /* 0x000fe4000f8e02ff */
[----:B------:R-:W-:Y:S01]  /*06d0*/  UIMAD UR6, UR11, UR9, URZ ;  /* 0x000000090b0672a4 */ /* 0x000fe2000f8e02ff */
[----:B0-----:R-:W-:Y:S01]  /*06e0*/  SHF.R.S32.HI R81, RZ, 0x1f, R0 ;  /* 0x0000001fff517819 */ /* 0x001fe20000011400 */
[----:B------:R-:W-:-:S03]  /*06f0*/  @UP3 USHF.R.S32.HI UR8, URZ, 0x1f, UR7 ;  /* 0x0000001fff083899 */ /* 0x000fc60008011407 */
[----:B------:R-:W-:Y:S01]  /*0700*/  LEA.HI R81, R81, R0, RZ, 0x3 ;  /* 0x0000000051517211 */ /* 0x000fe200078f18ff */
[----:B------:R-:W-:Y:S02]  /*0710*/  @UP3 ULEA.HI UR8, UR8, UR7, URZ, 0x3 ;  /* 0x0000000708083291 */ /* 0x000fe4000f8f18ff */
[----:B------:R-:W-:-:S04]  /*0720*/  USHF.R.S32.HI UR7, URZ, 0x1f, UR6 ;  /* 0x0000001fff077899 */ /* 0x000fc80008011406 */
[----:B------:R-:W-:Y:S01]  /*0730*/  ULEA.HI UR7, UR7, UR6, URZ, 0x3 ;  /* 0x0000000607077291 */ /* 0x000fe2000f8f18ff */
[----:B------:R-:W-:-:S04]  /*0740*/  MOV R83, UR8 ;  /* 0x0000000800537c02 */ /* 0x000fc80008000f00 */
[-C--:B---3--:R-:W-:Y:S02]  /*0750*/  @P0 LEA.HI.SX32 R129, R83, R96.reuse, 0x1d ;  /* 0x0000006053810211 */ /* 0x088fe400078feaff */
[----:B------:R-:W-:Y:S02]  /*0760*/  MOV R83, UR7 ;  /* 0x0000000700537c02 */ /* 0x000fe40008000f00 */
[----:B-1----:R-:W-:Y:S02]  /*0770*/  ISETP.NE.AND P0, PT, RZ, UR30, PT ;  /* 0x0000001eff007c0c */ /* 0x002fe4000bf05270 */
[-C--:B------:R-:W-:Y:S02]  /*0780*/  LEA.HI.SX32 R0, R83, R96.reuse, 0x1d ;  /* 0x0000006053007211 */ /* 0x080fe400078feaff */
[----:B------:R-:W-:Y:S02]  /*0790*/  LEA.HI.SX32 R131, R81, R96, 0x1d ;  /* 0x0000006051837211 */ /* 0x000fe400078feaff */
[----:B------:R-:W-:-:S02]  /*07a0*/  MOV R130, R0 ;  /* 0x0000000000827202 */ /* 0x000fc40000000f00 */
[----:B--2---:R-:W-:Y:S01]  /*07b0*/  FSEL R128, R80, RZ, !P0 ;  /* 0x000000ff50807208 */ /* 0x004fe20004000000 */
[----:B------:R-:W-:Y:S06]  /*07c0*/  @!P1 BRA `(.L_x_2477) ;  /* 0x00000004007c9947 */ /* 0x000fec0003800000 */
[----:B------:R-:W0:Y:S08]  /*07d0*/  LDC.64 R102, c[0x0][0x3a8] ;  /* 0x0000ea00ff667b82 */ /* 0x000e300000000a00 */
[----:B------:R-:W1:Y:S08]  /*07e0*/  LDC.64 R84, c[0x0][0x428] ;  /* 0x00010a00ff547b82 */ /* 0x000e700000000a00 */
[----:B------:R-:W2:Y:S01]  /*07f0*/  LDC.64 R92, c[0x0][0x3b0] ;  /* 0x0000ec00ff5c7b82 */ /* 0x000ea20000000a00 */
[----:B0-----:R-:W-:-:S05]  /*0800*/  IMAD.WIDE.U32 R102, R130, 0x20, R102 ;  /* 0x0000002082667825 */ /* 0x001fca00078e0066 */
[----:B------:R-:W3:Y:S01]  /*0810*/  LDG.E.128 R80, desc[UR20][R102.64] ;  /* 0x0000001466507981 */ /* 0x000ee2000c1e1d00 */
[----:B-1----:R-:W-:-:S03]  /*0820*/  IMAD.WIDE.U32 R84, R131, 0x10, R84 ;  /* 0x0000001083547825 */ /* 0x002fc600078e0054 */
[----:B------:R0:W3:Y:S04]  /*0830*/  LDG.E.128 R88, desc[UR20][R102.64+0x10] ;  /* 0x0000101466587981 */ /* 0x0000e8000c1e1d00 */
[----:B------:R-:W3:Y:S01]  /*0840*/  LDG.E.128 R84, desc[UR20][R84.64] ;  /* 0x0000001454547981 */ /* 0x000ee2000c1e1d00 */
[----:B--2---:R-:W-:-:S06]  /*0850*/  IMAD.WIDE.U32 R92, R129, 0x8, R92 ;  /* 0x00000008815c7825 */ /* 0x004fcc00078e005c */
[----:B------:R-:W5:Y:S01]  /*0860*/  LDG.E.64 R92, desc[UR20][R92.64] ;  /* 0x000000145c5c7981 */ /* 0x000f62000c1e1b00 */
[----:B----4-:R-:W-:-:S04]  /*0870*/  ISETP.NE.U32.AND P0, PT, RZ, UR24, PT ;  /* 0x00000018ff007c0c */ /* 0x010fc8000bf05070 */
[----:B------:R-:W-:-:S13]  /*0880*/  ISETP.NE.AND.EX P0, PT, RZ, UR25, PT, P0 ;  /* 0x00000019ff007c0c */ /* 0x000fda000bf05300 */
[----:B------:R-:W1:Y:S01]  /*0890*/  @P0 LDC.64 R98, c[0x0][0x438] ;  /* 0x00010e00ff620b82 */ /* 0x000e620000000a00 */
[----:B0-----:R-:W-:Y:S01]  /*08a0*/  SHF.L.U32 R102, R22, 0x10, RZ ;  /* 0x0000001016667819 */ /* 0x001fe200000006ff */
[----:B-1----:R-:W-:Y:S01]  /*08b0*/  @P0 IMAD.WIDE.U32 R100, R130, 0x20, R98 ;  /* 0x0000002082640825 */ /* 0x002fe200078e0062 */
[----:B------:R-:W-:-:S04]  /*08c0*/  SHF.L.U32 R98, R20, 0x10, RZ ;  /* 0x0000001014627819 */ /* 0x000fc800000006ff */
[----:B------:R-:W5:Y:S04]  /*08d0*/  @P0 LDG.E.128 R56, desc[UR20][R100.64] ;  /* 0x0000001464380981 */ /* 0x000f68000c1e1d00 */
[----:B------:R0:W5:Y:S02]  /*08e0*/  @P0 LDG.E.128 R60, desc[UR20][R100.64+0x10] ;  /* 0x00001014643c0981 */ /* 0x000164000c1e1d00 */
[----:B0-----:R-:W-:Y:S02]  /*08f0*/  SHF.L.U32 R100, R21, 0x10, RZ ;  /* 0x0000001015647819 */ /* 0x001fe400000006ff */
[----:B------:R-:W-:Y:S02]  /*0900*/  SHF.L.U32 R125, R10, 0x10, RZ ;  /* 0x000000100a7d7819 */ /* 0x000fe400000006ff */
[----:B------:R-:W-:-:S02]  /*0910*/  SHF.L.U32 R115, R7, 0x10, RZ ;  /* 0x0000001007737819 */ /* 0x000fc400000006ff */
[----:B------:R-:W-:Y:S02]  /*0920*/  SHF.L.U32 R110, R8, 0x10, RZ ;  /* 0x00000010086e7819 */ /* 0x000fe400000006ff */
[----:B------:R-:W-:Y:S01]  /*0930*/  SHF.L.U32 R127, R9, 0x10, RZ ;  /* 0x00000010097f7819 */ /* 0x000fe200000006ff */
[----:B------:R-:W-:Y:S01]  /*0940*/  VIADD R129, R129, 0x80 ;  /* 0x0000008081817836 */ /* 0x000fe20000000000 */
[----:B------:R-:W-:Y:S02]  /*0950*/  IADD3 R131, PT, PT, R131, 0x80, RZ ;  /* 0x0000008083837810 */ /* 0x000fe40007ffe0ff */
[----:B------:R-:W-:Y:S01]  /*0960*/  IADD3 R130, PT, PT, R130, 0x80, RZ ;  /* 0x0000008082827810 */ /* 0x000fe20007ffe0ff */
[C---:B---3--:R-:W-:Y:S01]  /*0970*/  FADD.FTZ R3, -R128.reuse, R80 ;  /* 0x0000005080037221 */ /* 0x048fe20000010100 */
[----:B------:R-:W-:-:S03]  /*0980*/  FADD.FTZ R82, -R128, R82 ;  /* 0x0000005280527221 */ /* 0x000fc60000010100 */
[----:B------:R-:W-:Y:S01]  /*0990*/  FMUL.FTZ R3, R3, UR28 ;  /* 0x0000001c03037c20 */ /* 0x000fe20008410000 */
[----:B------:R-:W-:Y:S01]  /*09a0*/  SHF.L.U32 R97, R84, 0x10, RZ ;  /* 0x0000001054617819 */ /* 0x000fe200000006ff */
[----:B------:R-:W-:Y:S02]  /*09b0*/  IMAD.U32 R99, R85, 0x10000, RZ ;  /* 0x0001000055637824 */ /* 0x000fe400078e00ff */
[----:B------:R-:W-:Y:S02]  /*09c0*/  FADD.FTZ R88, -R128, R88 ;  /* 0x0000005880587221 */ /* 0x000fe40000010100 */
[----:B------:R-:W-:Y:S01]  /*09d0*/  FADD.FTZ R40, R40, R97 ;  /* 0x0000006128287221 */ /* 0x000fe20000010000 */
[-C--:B------:R-:W-:Y:S01]  /*09e0*/  FFMA.FTZ R28, R3, R97.reuse, R28 ;  /* 0x00000061031c7223 */ /* 0x080fe2000001001c */
[----:B------:R-:W-:Y:S01]  /*09f0*/  FMUL.FTZ R98, R98, R97 ;  /* 0x0000006162627220 */ /* 0x000fe20000410000 */
[----:B------:R-:W-:Y:S01]  /*0a00*/  FMUL.FTZ R97, R82, UR28 ;  /* 0x0000001c52617c20 */ /* 0x000fe20008410000 */
[----:B------:R-:W-:Y:S01]  /*0a10*/  FADD.FTZ R42, R42, R99 ;  /* 0x000000632a2a7221 */ /* 0x000fe20000010000 */
[-C--:B------:R-:W-:Y:S01]  /*0a20*/  FMUL.FTZ R100, R100, R99.reuse ;  /* 0x0000006364647220 */ /* 0x080fe20000410000 */
[----:B------:R-:W-:Y:S01]  /*0a30*/  SHF.L.U32 R101, R86, 0x10, RZ ;  /* 0x0000001056657819 */ /* 0x000fe200000006ff */
[----:B------:R-:W-:Y:S01]  /*0a40*/  FFMA.FTZ R30, R97, R99, R30 ;  /* 0x00000063611e7223 */ /* 0x000fe2000001001e */
[----:B------:R-:W-:Y:S01]  /*0a50*/  FMUL.FTZ R99, R88, UR28 ;  /* 0x0000001c58637c20 */ /* 0x000fe20008410000 */
[----:B------:R-:W-:Y:S01]  /*0a60*/  FADD.FTZ R90, -R128, R90 ;  /* 0x0000005a805a7221 */ /* 0x000fe20000010100 */
[----:B------:R-:W-:Y:S01]  /*0a70*/  SHF.L.U32 R80, R87, 0x10, RZ ;  /* 0x0000001057507819 */ /* 0x000fe200000006ff */
[----:B------:R-:W-:Y:S01]  /*0a80*/  FADD.FTZ R44, R44, R101 ;  /* 0x000000652c2c7221 */ /* 0x000fe20000010000 */
[-C--:B------:R-:W-:Y:S01]  /*0a90*/  FFMA.FTZ R32, R99, R101.reuse, R32 ;  /* 0x0000006563207223 */ /* 0x080fe20000010020 */
[----:B------:R-:W-:Y:S01]  /*0aa0*/  FMUL.FTZ R102, R102, R101 ;  /* 0x0000006566667220 */ /* 0x000fe20000410000 */
[----:B------:R-:W-:Y:S01]  /*0ab0*/  FMUL.FTZ R103, R90, UR28 ;  /* 0x0000001c5a677c20 */ /* 0x000fe20008410000 */
[----:B------:R-:W-:Y:S01]  /*0ac0*/  IMAD.U32 R101, R23, 0x10000, RZ ;  /* 0x0001000017657824 */ /* 0x000fe200078e00ff */
[----:B------:R-:W-:Y:S01]  /*0ad0*/  PRMT R87, R87, 0x7632, R87 ;  /* 0x0000763257577816 */ /* 0x000fe20000000057 */
[----:B------:R-:W-:Y:S01]  /*0ae0*/  FADD.FTZ R91, -R128, R91 ;  /* 0x0000005b805b7221 */ /* 0x000fe20000010100 */
[----:B------:R-:W-:Y:S01]  /*0af0*/  PRMT R84, R84, 0x7632, R84 ;  /* 0x0000763254547816 */ /* 0x000fe20000000054 */
[----:B------:R-:W-:Y:S01]  /*0b00*/  FADD.FTZ R46, R46, R80 ;  /* 0x000000502e2e7221 */ /* 0x000fe20000010000 */
[-C--:B------:R-:W-:Y:S01]  /*0b10*/  FFMA.FTZ R34, R103, R80.reuse, R34 ;  /* 0x0000005067227223 */ /* 0x080fe20000010022 */
[----:B------:R-:W-:Y:S01]  /*0b20*/  FMUL.FTZ R101, R101, R80 ;  /* 0x0000005065657220 */ /* 0x000fe20000410000 */
[----:B------:R-:W-:Y:S01]  /*0b30*/  SHF.L.U32 R80, R87, 0x10, RZ ;  /* 0x0000001057507819 */ /* 0x000fe200000006ff */
[----:B------:R-:W-:Y:S01]  /*0b40*/  FMUL.FTZ R126, R91, UR28 ;  /* 0x0000001c5b7e7c20 */ /* 0x000fe20008410000 */
[----:B------:R-:W-:Y:S01]  /*0b50*/  SHF.L.U32 R84, R84, 0x10, RZ ;  /* 0x0000001054547819 */ /* 0x000fe200000006ff */
[C---:B------:R-:W-:Y:S01]  /*0b60*/  FADD.FTZ R81, -R128.reuse, R81 ;  /* 0x0000005180517221 */ /* 0x040fe20000010100 */
[----:B------:R-:W-:Y:S01]  /*0b70*/  FADD.FTZ R83, -R128, R83 ;  /* 0x0000005380537221 */ /* 0x000fe20000010100 */
[----:B------:R-:W-:Y:S01]  /*0b80*/  FADD.FTZ R47, R47, R80 ;  /* 0x000000502f2f7221 */ /* 0x000fe20000010000 */
[-C--:B------:R-:W-:Y:S01]  /*0b90*/  FFMA.FTZ R35, R126, R80.reuse, R35 ;  /* 0x000000507e237223 */ /* 0x080fe20000010023 */
[----:B------:R-:W-:Y:S01]  /*0ba0*/  FMUL.FTZ R125, R125, R80 ;  /* 0x000000507d7d7220 */ /* 0x000fe20000410000 */
[----:B------:R-:W-:Y:S01]  /*0bb0*/  FMUL.FTZ R104, R81, UR28 ;  /* 0x0000001c51687c20 */ /* 0x000fe20008410000 */
[----:B------:R-:W-:Y:S01]  /*0bc0*/  PRMT R85, R85, 0x7632, R85 ;  /* 0x0000763255557816 */ /* 0x000fe20000000055 */
[----:B------:R-:W-:Y:S01]  /*0bd0*/  FMUL.FTZ R115, R115, R84 ;  /* 0x0000005473737220 */ /* 0x000fe20000410000 */
[----:B------:R-:W-:Y:S01]  /*0be0*/  FADD.FTZ R80, RZ, R98 ;  /* 0x00000062ff507221 */ /* 0x000fe20000010000 */
[----:B------:R-:W-:Y:S01]  /*0bf0*/  FFMA.FTZ R81, R3, R98, RZ ;  /* 0x0000006203517223 */ /* 0x000fe200000100ff */
[----:B------:R-:W-:Y:S01]  /*0c00*/  FMUL.FTZ R112, R83, UR28 ;  /* 0x0000001c53707c20 */ /* 0x000fe20008410000 */
[----:B------:R-:W-:Y:S01]  /*0c10*/  SHF.L.U32 R85, R85, 0x10, RZ ;  /* 0x0000001055557819 */ /* 0x000fe200000006ff */
[----:B------:R-:W-:Y:S01]  /*0c20*/  FADD.FTZ R83, R80, R115 ;  /* 0x0000007350537221 */ /* 0x000fe20000010000 */
[----:B------:R-:W-:Y:S01]  /*0c30*/  FFMA.FTZ R80, R104, R115, R81 ;  /* 0x0000007368507223 */ /* 0x000fe20000010051 */
[----:B------:R-:W-:-:S02]  /*0c40*/  PRMT R86, R86, 0x7632, R86 ;  /* 0x0000763256567816 */ /* 0x000fc40000000056 */
[----:B------:R-:W-:Y:S01]  /*0c50*/  FMUL.FTZ R110, R110, R85 ;  /* 0x000000556e6e7220 */ /* 0x000fe20000410000 */
[----:B------:R-:W-:Y:S01]  /*0c60*/  FADD.FTZ R83, R83, R100 ;  /* 0x0000006453537221 */ /* 0x000fe20000010000 */
[----:B------:R-:W-:Y:S01]  /*0c70*/  FFMA.FTZ R81, R97, R100, R80 ;  /* 0x0000006461517223 */ /* 0x000fe20000010050 */
[----:B------:R-:W-:Y:S01]  /*0c80*/  FADD.FTZ R89, -R128, R89 ;  /* 0x0000005980597221 */ /* 0x000fe20000010100 */
[----:B------:R-:W-:Y:S02]  /*0c90*/  IMAD.U32 R86, R86, 0x10000, RZ ;  /* 0x0001000056567824 */ /* 0x000fe400078e00ff */
[----:B------:R-:W-:Y:S01]  /*0ca0*/  FADD.FTZ R83, R83, R110 ;  /* 0x0000006e53537221 */ /* 0x000fe20000010000 */
[----:B------:R-:W-:Y:S01]  /*0cb0*/  FFMA.FTZ R80, R112, R110, R81 ;  /* 0x0000006e70507223 */ /* 0x000fe20000010051 */
[----:B------:R-:W-:Y:S01]  /*0cc0*/  FMUL.FTZ R122, R89, UR28 ;  /* 0x0000001c597a7c20 */ /* 0x000fe20008410000 */
[----:B------:R-:W-:Y:S01]  /*0cd0*/  FMUL.FTZ R127, R127, R86 ;  /* 0x000000567f7f7220 */ /* 0x000fe20000410000 */
[----:B------:R-:W-:Y:S01]  /*0ce0*/  FADD.FTZ R82, R83, R102 ;  /* 0x0000006653527221 */ /* 0x000fe20000010000 */
[----:B------:R-:W-:-:S03]  /*0cf0*/  FFMA.FTZ R81, R99, R102, R80 ;  /* 0x0000006663517223 */ /* 0x000fc60000010050 */
[----:B------:R-:W-:Y:S01]  /*0d00*/  FADD.FTZ R82, R82, R127 ;  /* 0x0000007f52527221 */ /* 0x000fe20000010000 */
[----:B------:R-:W-:-:S03]  /*0d10*/  FFMA.FTZ R80, R122, R127, R81 ;  /* 0x0000007f7a507223 */ /* 0x000fc60000010051 */
[----:B------:R-:W-:Y:S01]  /*0d20*/  FADD.FTZ R82, R82, R101 ;  /* 0x0000006552527221 */ /* 0x000fe20000010000 */
[----:B------:R-:W-:Y:S01]  /*0d30*/  FFMA.FTZ R81, R103, R101, R80 ;  /* 0x0000006567517223 */ /* 0x000fe20000010050 */
[----:B------:R-:W-:Y:S01]  /*0d40*/  FFMA.FTZ R29, R104, R84, R29 ;  /* 0x00000054681d7223 */ /* 0x000fe2000001001d */
[----:B------:R-:W-:Y:S01]  /*0d50*/  FADD.FTZ R41, R41, R84 ;  /* 0x0000005429297221 */ /* 0x000fe20000010000 */
[----:B------:R-:W-:Y:S01]  /*0d60*/  FFMA.FTZ R31, R112, R85, R31 ;  /* 0x00000055701f7223 */ /* 0x000fe2000001001f */
[----:B------:R-:W-:Y:S01]  /*0d70*/  FADD.FTZ R43, R43, R85 ;  /* 0x000000552b2b7221 */ /* 0x000fe20000010000 */
[----:B------:R-:W-:Y:S01]  /*0d80*/  FADD.FTZ R45, R45, R86 ;  /* 0x000000562d2d7221 */ /* 0x000fe20000010000 */
[----:B------:R-:W-:Y:S01]  /*0d90*/  FFMA.FTZ R33, R122, R86, R33 ;  /* 0x000000567a217223 */ /* 0x000fe20000010021 */
[----:B------:R-:W-:Y:S01]  /*0da0*/  FADD.FTZ R134, R82, R125 ;  /* 0x0000007d52867221 */ /* 0x000fe20000010000 */
[----:B------:R-:W-:-:S07]  /*0db0*/  FFMA.FTZ R132, R126, R125, R81 ;  /* 0x0000007d7e847223 */ /* 0x000fce0000010051 */
.L_x_2477:
[----:B----4-:R-:W-:Y:S05]  /*0dc0*/  BSYNC.RECONVERGENT B1 ;  /* 0x0000000000017941 */ /* 0x010fea0003800200 */
.L_x_2476:
[----:B------:R-:W-:Y:S05]  /*0dd0*/  @!P2 BRA `(.L_x_2478) ;  /* 0x000000080050a947 */ /* 0x000fea0003800000 */
[----:B------:R-:W0:Y:S08]  /*0de0*/  LDC.64 R108, c[0x0][0x3a8] ;  /* 0x0000ea00ff6c7b82 */ /* 0x000e300000000a00 */
[----:B------:R-:W1:Y:S08]  /*0df0*/  LDC.64 R88, c[0x0][0x428] ;  /* 0x00010a00ff587b82 */ /* 0x000e700000000a00 */
[----:B------:R-:W2:Y:S01]  /*0e00*/  LDC.64 R94, c[0x0][0x3b0] ;  /* 0x0000ec00ff5e7b82 */ /* 0x000ea20000000a00 */
[----:B0-----:R-:W-:-:S05]  /*0e10*/  IMAD.WIDE.U32 R108, R130, 0x20, R108 ;  /* 0x00000020826c7825 */ /* 0x001fca00078e006c */
[----:B------:R-:W3:Y:S01]  /*0e20*/  LDG.E.128 R80, desc[UR20][R108.64] ;  /* 0x000000146c507981 */ /* 0x000ee2000c1e1d00 */
[----:B-1----:R-:W-:-:S03]  /*0e30*/  IMAD.WIDE.U32 R88, R131, 0x10, R88 ;  /* 0x0000001083587825 */ /* 0x002fc600078e0058 */
[----:B------:R-:W4:Y:S04]  /*0e40*/  LDG.E.128 R84, desc[UR20][R108.64+0x10] ;  /* 0x000010146c547981 */ /* 0x000f28000c1e1d00 */
        /* <DEDUP_REMOVED lines=9> */
[----:B------:R-:W5:Y:S04]  /*0ee0*/  @P0 LDG.E.128 R16, desc[UR20][R106.64] ;  /* 0x000000146a100981 */ /* 0x000f68000c1e1d00 */
[----:B------:R0:W5:Y:S02]  /*0ef0*/  @P0 LDG.E.128 R12, desc[UR20][R106.64+0x10] ;  /* 0x000010146a0c0981 */ /* 0x000164000c1e1d00 */
[----:B0-----:R-:W-:Y:S01]  /*0f00*/  IMAD.U32 R106, R25, 0x10000, RZ ;  /* 0x00010000196a7824 */ /* 0x001fe200078e00ff */
[----:B------:R-:W-:Y:S01]  /*0f10*/  SHF.L.U32 R121, R4, 0x10, RZ ;  /* 0x0000001004797819 */ /* 0x000fe200000006ff */
[----:B------:R-:W-:Y:S01]  /*0f20*/  IMAD.U32 R119, R5, 0x10000, RZ ;  /* 0x0001000005777824 */ /* 0x000fe200078e00ff */
[----:B------:R-:W-:Y:S01]  /*0f30*/  SHF.L.U32 R123, R6, 0x10, RZ ;  /* 0x00000010067b7819 */ /* 0x000fe200000006ff */
[----:B---3--:R-:W-:-:S04]  /*0f40*/  FADD.FTZ R108, -R128, R82 ;  /* 0x00000052806c7221 */ /* 0x008fc80000010100 */
[----:B------:R-:W-:Y:S01]  /*0f50*/  FMUL.FTZ R107, R108, UR28 ;  /* 0x0000001c6c6b7c20 */ /* 0x000fe20008410000 */
[----:B----4-:R-:W-:Y:S01]  /*0f60*/  FADD.FTZ R84, -R128, R84 ;  /* 0x0000005480547221 */ /* 0x010fe20000010100 */
[----:B------:R-:W-:Y:S02]  /*0f70*/  SHF.L.U32 R109, R89, 0x10, RZ ;  /* 0x00000010596d7819 */ /* 0x000fe400000006ff */
[----:B------:R-:W-:Y:S02]  /*0f80*/  SHF.L.U32 R111, R90, 0x10, RZ ;  /* 0x000000105a6f7819 */ /* 0x000fe400000006ff */
[----:B------:R-:W-:Y:S01]  /*0f90*/  SHF.L.U32 R108, R26, 0x10, RZ ;  /* 0x000000101a6c7819 */ /* 0x000fe200000006ff */
[----:B------:R-:W-:Y:S01]  /*0fa0*/  FADD.FTZ R66, R66, R109 ;  /* 0x0000006d42427221 */ /* 0x000fe20000010000 */
[-C--:B------:R-:W-:Y:S01]  /*0fb0*/  FFMA.FTZ R50, R107, R109.reuse, R50 ;  /* 0x0000006d6b327223 */ /* 0x080fe20000010032 */
[----:B------:R-:W-:Y:S01]  /*0fc0*/  FMUL.FTZ R106, R106, R109 ;  /* 0x0000006d6a6a7220 */ /* 0x000fe20000410000 */
[----:B------:R-:W-:Y:S01]  /*0fd0*/  FMUL.FTZ R109, R84, UR28 ;  /* 0x0000001c546d7c20 */ /* 0x000fe20008410000 */
[----:B------:R-:W-:Y:S01]  /*0fe0*/  FADD.FTZ R86, -R128, R86 ;  /* 0x0000005680567221 */ /* 0x000fe20000010100 */
[----:B------:R-:W-:Y:S01]  /*0ff0*/  FADD.FTZ R36, R36, R111 ;  /* 0x0000006f24247221 */ /* 0x000fe20000010000 */
[-C--:B------:R-:W-:Y:S01]  /*1000*/  FMUL.FTZ R108, R108, R111.reuse ;  /* 0x0000006f6c6c7220 */ /* 0x080fe20000410000 */
[----:B------:R-:W-:Y:S01]  /*1010*/  FFMA.FTZ R52, R109, R111, R52 ;  /* 0x0000006f6d347223 */ /* 0x000fe20000010034 */
[----:B------:R-:W-:Y:S01]  /*1020*/  SHF.L.U32 R117, R91, 0x10, RZ ;  /* 0x000000105b757819 */ /* 0x000fe200000006ff */
[----:B------:R-:W-:Y:S01]  /*1030*/  FMUL.FTZ R111, R86, UR28 ;  /* 0x0000001c566f7c20 */ /* 0x000fe20008410000 */
[----:B------:R-:W-:Y:S01]  /*1040*/  SHF.L.U32 R82, R88, 0x10, RZ ;  /* 0x0000001058527819 */ /* 0x000fe200000006ff */
[----:B------:R-:W-:Y:S01]  /*1050*/  FADD.FTZ R80, -R128, R80 ;  /* 0x0000005080507221 */ /* 0x000fe20000010100 */
[----:B------:R-:W-:Y:S01]  /*1060*/  PRMT R88, R88, 0x7632, R88 ;  /* 0x0000763258587816 */ /* 0x000fe20000000058 */
[----:B------:R-:W-:Y:S01]  /*1070*/  FADD.FTZ R38, R38, R117 ;  /* 0x0000007526267221 */ /* 0x000fe20000010000 */
[-C--:B------:R-:W-:Y:S01]  /*1080*/  FFMA.FTZ R54, R111, R117.reuse, R54 ;  /* 0x000000756f367223 */ /* 0x080fe20000010036 */
[----:B------:R-:W-:Y:S01]  /*1090*/  FMUL.FTZ R114, R114, R117 ;  /* 0x0000007572727220 */ /* 0x000fe20000410000 */
[----:B------:R-:W-:Y:S01]  /*10a0*/  PRMT R89, R89, 0x7632, R89 ;  /* 0x0000763259597816 */ /* 0x000fe20000000059 */
[C---:B------:R-:W-:Y:S01]  /*10b0*/  FADD.FTZ R81, -R128.reuse, R81 ;  /* 0x0000005180517221 */ /* 0x040fe20000010100 */
[----:B------:R-:W-:Y:S01]  /*10c0*/  FADD.FTZ R83, -R128, R83 ;  /* 0x0000005380537221 */ /* 0x000fe20000010100 */
[----:B------:R-:W-:Y:S01]  /*10d0*/  SHF.L.U32 R117, R2, 0x10, RZ ;  /* 0x0000001002757819 */ /* 0x000fe200000006ff */
[----:B------:R-:W-:Y:S01]  /*10e0*/  FMUL.FTZ R113, R80, UR28 ;  /* 0x0000001c50717c20 */ /* 0x000fe20008410000 */
[----:B------:R-:W-:Y:S01]  /*10f0*/  FMUL.FTZ R105, R105, R82 ;  /* 0x0000005269697220 */ /* 0x000fe20000410000 */
[----:B------:R-:W-:Y:S01]  /*1100*/  IMAD.U32 R88, R88, 0x10000, RZ ;  /* 0x0001000058587824 */ /* 0x000fe200078e00ff */
[----:B------:R-:W-:Y:S01]  /*1110*/  SHF.L.U32 R80, R89, 0x10, RZ ;  /* 0x0000001059507819 */ /* 0x000fe200000006ff */
[----:B------:R-:W-:Y:S01]  /*1120*/  FMUL.FTZ R116, R81, UR28 ;  /* 0x0000001c51747c20 */ /* 0x000fe20008410000 */
[----:B------:R-:W-:Y:S01]  /*1130*/  FMUL.FTZ R118, R83, UR28 ;  /* 0x0000001c53767c20 */ /* 0x000fe20008410000 */
[----:B------:R-:W-:Y:S01]  /*1140*/  FMUL.FTZ R117, R117, R88 ;  /* 0x0000005875757220 */ /* 0x000fe20000410000 */
[----:B------:R-:W-:Y:S01]  /*1150*/  FADD.FTZ R134, R134, R105 ;  /* 0x0000006986867221 */ /* 0x000fe20000010000 */
[----:B------:R-:W-:Y:S01]  /*1160*/  FFMA.FTZ R81, R113, R105, R132 ;  /* 0x0000006971517223 */ /* 0x000fe20000010084 */
[-C--:B------:R-:W-:Y:S01]  /*1170*/  FFMA.FTZ R51, R118, R80.reuse, R51 ;  /* 0x0000005076337223 */ /* 0x080fe20000010033 */
[----:B------:R-:W-:Y:S01]  /*1180*/  FADD.FTZ R67, R67, R80 ;  /* 0x0000005043437221 */ /* 0x000fe20000010000 */
[----:B------:R-:W-:Y:S01]  /*1190*/  FMUL.FTZ R121, R121, R80 ;  /* 0x0000005079797220 */ /* 0x000fe20000410000 */
[----:B------:R-:W-:Y:S01]  /*11a0*/  FADD.FTZ R83, R134, R117 ;  /* 0x0000007586537221 */ /* 0x000fe20000010000 */
[----:B------:R-:W-:Y:S01]  /*11b0*/  FFMA.FTZ R80, R116, R117, R81 ;  /* 0x0000007574507223 */ /* 0x000fe20000010051 */
[----:B------:R-:W-:Y:S01]  /*11c0*/  FADD.FTZ R64, R64, R82 ;  /* 0x0000005240407221 */ /* 0x000fe20000010000 */
[----:B------:R-:W-:Y:S01]  /*11d0*/  FFMA.FTZ R48, R113, R82, R48 ;  /* 0x0000005271307223 */ /* 0x000fe20000010030 */
[----:B------:R-:W-:Y:S01]  /*11e0*/  PRMT R90, R90, 0x7632, R90 ;  /* 0x000076325a5a7816 */ /* 0x000fe2000000005a */
[----:B------:R-:W-:Y:S01]  /*11f0*/  FADD.FTZ R82, R83, R106 ;  /* 0x0000006a53527221 */ /* 0x000fe20000010000 */
[----:B------:R-:W-:Y:S01]  /*1200*/  FFMA.FTZ R81, R107, R106, R80 ;  /* 0x0000006a6b517223 */ /* 0x000fe20000010050 */
[----:B------:R-:W-:Y:S01]  /*1210*/  FADD.FTZ R85, -R128, R85 ;  /* 0x0000005580557221 */ /* 0x000fe20000010100 */
[----:B------:R-:W-:Y:S01]  /*1220*/  SHF.L.U32 R90, R90, 0x10, RZ ;  /* 0x000000105a5a7819 */ /* 0x000fe200000006ff */
[----:B------:R-:W-:Y:S01]  /*1230*/  FADD.FTZ R83, R82, R121 ;  /* 0x0000007952537221 */ /* 0x000fe20000010000 */
[----:B------:R-:W-:Y:S01]  /*1240*/  FFMA.FTZ R80, R118, R121, R81 ;  /* 0x0000007976507223 */ /* 0x000fe20000010051 */
[----:B------:R-:W-:Y:S01]  /*1250*/  PRMT R91, R91, 0x7632, R91 ;  /* 0x000076325b5b7816 */ /* 0x000fe2000000005b */
[----:B------:R-:W-:Y:S01]  /*1260*/  FMUL.FTZ R120, R85, UR28 ;  /* 0x0000001c55787c20 */ /* 0x000fe20008410000 */
[----:B------:R-:W-:Y:S01]  /*1270*/  FMUL.FTZ R119, R119, R90 ;  /* 0x0000005a77777220 */ /* 0x000fe20000410000 */
[----:B------:R-:W-:Y:S01]  /*1280*/  FADD.FTZ R82, R83, R108 ;  /* 0x0000006c53527221 */ /* 0x000fe20000010000 */
[----:B------:R-:W-:Y:S01]  /*1290*/  FFMA.FTZ R81, R109, R108, R80 ;  /* 0x0000006c6d517223 */ /* 0x000fe20000010050 */
[----:B------:R-:W-:Y:S01]  /*12a0*/  SHF.L.U32 R84, R91, 0x10, RZ ;  /* 0x000000105b547819 */ /* 0x000fe200000006ff */
[----:B------:R-:W-:Y:S01]  /*12b0*/  FADD.FTZ R87, -R128, R87 ;  /* 0x0000005780577221 */ /* 0x000fe20000010100 */
[----:B------:R-:W-:Y:S01]  /*12c0*/  FADD.FTZ R83, R82, R119 ;  /* 0x0000007752537221 */ /* 0x000fe20000010000 */
[----:B------:R-:W-:-:S02]  /*12d0*/  FFMA.FTZ R80, R120, R119, R81 ;  /* 0x0000007778507223 */ /* 0x000fc40000010051 */
        /* <DEDUP_REMOVED lines=10> */
[----:B------:R-:W-:Y:S01]  /*1380*/  FADD.FTZ R134, R134, R123 ;  /* 0x0000007b86867221 */ /* 0x000fe20000010000 */
[----:B------:R-:W-:Y:S01]  /*1390*/  FFMA.FTZ R132, R124, R123, R81 ;  /* 0x0000007b7c847223 */ /* 0x000fe20000010051 */
[----:B------:R-:W-:Y:S06]  /*13a0*/  BRA `(.L_x_2478) ;  /* 0x0000000000dc7947 */ /* 0x000fec0003800000 */
.L_x_2475:
[----:B------:R-:W0:Y:S01]  /*13b0*/  S2R R96, SR_TID.X ;  /* 0x0000000000607919 */ /* 0x000e220000002100 */
[----:B------:R-:W-:Y:S01]  /*13c0*/  UISETP.GE.AND UP3, UPT, UR10, 0x1, UPT ;  /* 0x000000010a00788c */ /* 0x000fe2000bf66270 */
[----:B------:R-:W-:Y:S01]  /*13d0*/  HFMA2 R87, -RZ, RZ, 0, 0 ;  /* 0x00000000ff577431 */ /* 0x000fe200000001ff */
[----:B------:R-:W-:Y:S02]  /*13e0*/  UIMAD UR6, UR11, UR9, URZ ;  /* 0x000000090b0672a4 */ /* 0x000fe4000f8e02ff */
[----:B----4-:R-:W-:Y:S02]  /*13f0*/  UISETP.NE.U32.AND UP0, UPT, UR24, URZ, UPT ;  /* 0x000000ff1800728c */ /* 0x010fe4000bf05070 */
[----:B------:R-:W-:Y:S01]  /*1400*/  USHF.R.S32.HI UR7, URZ, 0x1f, UR6 ;  /* 0x0000001fff077899 */ /* 0x000fe20008011406 */
[----:B------:R-:W-:Y:S01]  /*1410*/  PLOP3.LUT P0, PT, PT, PT, UP3, 0x80, 0x8 ;  /* 0x000000000008781c */ /* 0x000fe20003f0f038 */
[----:B------:R-:W-:Y:S02]  /*1420*/  UISETP.NE.AND.EX UP0, UPT, UR25, URZ, UPT, UP0 ;  /* 0x000000ff1900728c */ /* 0x000fe4000bf05300 */
[----:B------:R-:W-:-:S02]  /*1430*/  ULEA.HI UR7, UR7, UR6, URZ, 0x3 ;  /* 0x0000000607077291 */ /* 0x000fc4000f8f18ff */
[----:B------:R-:W-:-:S04]  /*1440*/  @UP3 UIADD3 UR8, UPT, UPT, UR10, -0x1, URZ ;  /* 0xffffffff0a083890 */ /* 0x000fc8000fffe0ff */
[----:B------:R-:W-:Y:S01]  /*1450*/  @UP3 UIMAD UR8, UR8, UR9, URZ ;  /* 0x00000009080832a4 */ /* 0x000fe2000f8e02ff */
[----:B------:R-:W-:-:S03]  /*1460*/  MOV R81, UR7 ;  /* 0x0000000700517c02 */ /* 0x000fc60008000f00 */
[----:B------:R-:W-:-:S04]  /*1470*/  @UP3 USHF.R.S32.HI UR6, URZ, 0x1f, UR8 ;  /* 0x0000001fff063899 */ /* 0x000fc80008011408 */
[----:B------:R-:W-:Y:S01]  /*1480*/  @UP3 ULEA.HI UR6, UR6, UR8, URZ, 0x3 ;  /* 0x0000000806063291 */ /* 0x000fe2000f8f18ff */
[----:B0-----:R-:W-:-:S05]  /*1490*/  LEA.HI.SX32 R0, R81, R96, 0x1d ;  /* 0x0000006051007211 */ /* 0x001fca00078feaff */
[----:B------:R-:W-:Y:S01]  /*14a0*/  MOV R81, UR6 ;  /* 0x0000000600517c02 */ /* 0x000fe20008000f00 */
[----:B------:R-:W-:-:S03]  /*14b0*/  IMAD.MOV.U32 R89, RZ, RZ, R0 ;  /* 0x000000ffff597224 */ /* 0x000fc600078e0000 */
[----:B------:R-:W-:Y:S01]  /*14c0*/  @P0 LEA.HI.SX32 R87, R81, R96, 0x1d ;  /* 0x0000006051570211 */ /* 0x000fe200078feaff */
        /* <DEDUP_REMOVED lines=9> */
.L_x_2481:
[----:B-1----:R-:W-:Y:S05]  /*1560*/  BSYNC.RECONVERGENT B1 ;  /* 0x0000000000017941 */ /* 0x002fea0003800200 */
.L_x_2480:
[----:B------:R-:W-:Y:S01]  /*1570*/  HFMA2 R132, -RZ, RZ, 0, 0 ;  /* 0x00000000ff847431 */ /* 0x000fe200000001ff */
[----:B------:R-:W-:Y:S01]  /*1580*/  MOV R134, RZ ;  /* 0x000000ff00867202 */ /* 0x000fe20000000f00 */
[----:B------:R-:W-:Y:S06]  /*1590*/  @!P2 BRA `(.L_x_2478) ;  /* 0x000000000060a947 */ /* 0x000fec0003800000 */
[----:B0-----:R-:W0:Y:S02]  /*15a0*/  LDC.64 R80, c[0x0][0x3b0] ;  /* 0x0000ec00ff507b82 */ /* 0x001e240000000a00 */
[----:B0-----:R-:W-:-:S05]  /*15b0*/  IMAD.WIDE.U32 R80, R87, 0x8, R80 ;  /* 0x0000000857507825 */ /* 0x001fca00078e0050 */
[----:B------:R1:W5:Y:S01]  /*15c0*/  LDG.E.64 R94, desc[UR20][R80.64] ;  /* 0x00000014505e7981 */ /* 0x000362000c1e1b00 */
[----:B------:R-:W-:Y:S05]  /*15d0*/  BRA `(.L_x_2478) ;  /* 0x0000000000507947 */ /* 0x000fea0003800000 */
.L_x_2479:
[C---:B------:R-:W-:Y:S02]  /*15e0*/  ISETP.GE.U32.AND P1, PT, R11.reuse, 0x80, PT ;  /* 0x000000800b00780c */ /* 0x040fe40003f26070 */
[----:B------:R-:W-:-:S11]  /*15f0*/  ISETP.GE.U32.AND P2, PT, R11, 0x100, PT ;  /* 0x000001000b00780c */ /* 0x000fd60003f46070 */
[----:B------:R-:W0:Y:S08]  /*1600*/  @P1 LDC.64 R80, c[0x0][0x438] ;  /* 0x00010e00ff501b82 */ /* 0x000e300000000a00 */
[----:B------:R-:W2:Y:S08]  /*1610*/  @P1 LDC.64 R84, c[0x0][0x3b0] ;  /* 0x0000ec00ff541b82 */ /* 0x000eb00000000a00 */
[----:B------:R-:W3:Y:S01]  /*1620*/  @P2 LDC.64 R82, c[0x0][0x438] ;  /* 0x00010e00ff522b82 */ /* 0x000ee20000000a00 */
[----:B0-----:R-:W-:-:S07]  /*1630*/  @P1 IMAD.WIDE.U32 R90, R89, 0x20, R80 ;  /* 0x00000020595a1825 */ /* 0x001fce00078e0050 */
[----:B------:R-:W0:Y:S01]  /*1640*/  @P2 LDC.64 R80, c[0x0][0x3b0] ;  /* 0x0000ec00ff502b82 */ /* 0x000e220000000a00 */
[----:B------:R-:W-:Y:S01]  /*1650*/  @P1 IADD3 R89, PT, PT, R89, 0x80, RZ ;  /* 0x0000008059591810 */ /* 0x000fe20007ffe0ff */
[----:B------:R4:W5:Y:S01]  /*1660*/  @P1 LDG.E.128 R56, desc[UR20][R90.64] ;  /* 0x000000145a381981 */ /* 0x000962000c1e1d00 */
[C---:B--2---:R-:W-:Y:S01]  /*1670*/  @P1 IMAD.WIDE.U32 R84, R87.reuse, 0x8, R84 ;  /* 0x0000000857541825 */ /* 0x044fe200078e0054 */
[----:B------:R-:W-:Y:S02]  /*1680*/  @P1 IADD3 R87, PT, PT, R87, 0x80, RZ ;  /* 0x0000008057571810 */ /* 0x000fe40007ffe0ff */
[----:B------:R4:W5:Y:S04]  /*1690*/  @P1 LDG.E.128 R60, desc[UR20][R90.64+0x10] ;  /* 0x000010145a3c1981 */ /* 0x000968000c1e1d00 */
[----:B------:R4:W5:Y:S01]  /*16a0*/  @P1 LDG.E.64 R92, desc[UR20][R84.64] ;  /* 0x00000014545c1981 */ /* 0x000962000c1e1b00 */
[----:B---3--:R-:W-:-:S05]  /*16b0*/  @P2 IMAD.WIDE.U32 R82, R89, 0x20, R82 ;  /* 0x0000002059522825 */ /* 0x008fca00078e0052 */
[----:B------:R4:W5:Y:S04]  /*16c0*/  @P2 LDG.E.128 R16, desc[UR20][R82.64] ;  /* 0x0000001452102981 */ /* 0x000968000c1e1d00 */
[----:B------:R4:W5:Y:S01]  /*16d0*/  @P2 LDG.E.128 R12, desc[UR20][R82.64+0x10] ;  /* 0x00001014520c2981 */ /* 0x000962000c1e1d00 */
[----:B0-----:R-:W-:-:S05]  /*16e0*/  @P2 IMAD.WIDE.U32 R80, R87, 0x8, R80 ;  /* 0x0000000857502825 */ /* 0x001fca00078e0050 */
[----:B------:R4:W5:Y:S01]  /*16f0*/  @P2 LDG.E.64 R94, desc[UR20][R80.64] ;  /* 0x00000014505e2981 */ /* 0x000962000c1e1b00 */
[----:B------:R-:W-:Y:S01]  /*1700*/  IMAD.MOV.U32 R134, RZ, RZ, RZ ;  /* 0x000000ffff867224 */ /* 0x000fe200078e00ff */
[----:B------:R-:W-:-:S07]  /*1710*/  MOV R132, RZ ;  /* 0x000000ff00847202 */ /* 0x000fce0000000f00 */
.L_x_2478:
[----:B-1----:R-:W-:Y:S05]  /*1720*/  BSYNC.RECONVERGENT B0 ;  /* 0x0000000000007941 */ /* 0x002fea0003800200 */
.L_x_2474:
[----:B0---4-:R-:W0:Y:S01]  /*1730*/  SHFL.DOWN PT, R81, R134, 0x10, 0x1f ;  /* 0x0a001f0086517f89 */ /* 0x011e2200000e0000 */
        /* <DEDUP_REMOVED lines=30> */
.L_x_2483:
[----:B------:R-:W-:Y:S05]  /*1920*/  BSYNC.RECONVERGENT B0 ;  /* 0x0000000000007941 */ /* 0x000fea0003800200 */
.L_x_2482:
        /* <DEDUP_REMOVED lines=10> */
[----:B------:R-:W-:-:S09]  /*19d0*/  @!UP1 UIADD3 UR7, UPT, UPT, UR6, 0x2000, URZ ;  /* 0x0000200006079890 */ /* 0x000fd2000fffe0ff */
[----:B0-----:R-:W0:Y:S01]  /*19e0*/  LDS.128 R80, [UR7] ;  /* 0x00000007ff507984 */ /* 0x001e220008000c00 */
[----:B------:R-:W-:Y:S02]  /*19f0*/  UIADD3 UR7, UPT, UPT, UR6, 0x2030, URZ ;  /* 0x0000203006077890 */ /* 0x000fe4000fffe0ff */
[----:B------:R-:W-:Y:S02]  /*1a00*/  @!UP1 UIADD3 UR7, UPT, UPT, UR6, 0x2010, URZ ;  /* 0x0000201006079890 */ /* 0x000fe4000fffe0ff */
[----:B------:R-:W-:-:S04]  /*1a10*/  @UP3 USHF.R.S32.HI UR6, URZ, 0x1f, UR10 ;  /* 0x0000001fff063899 */ /* 0x000fc8000801140a */
[----:B------:R-:W-:Y:S01]  /*1a20*/  @UP3 ULEA.HI UR6, UR6, UR10, URZ, 0x3 ;  /* 0x0000000a06063291 */ /* 0x000fe2000f8f18ff */
[----:B0-----:R-:W-:Y:S01]  /*1a30*/  FADD.FTZ R85, RZ, R80 ;  /* 0x00000050ff557221 */ /* 0x001fe20000010000 */
[----:B------:R-:W-:-:S03]  /*1a40*/  FADD.FTZ R80, RZ, R81 ;  /* 0x00000051ff507221 */ /* 0x000fc60000010000 */
[----:B------:R-:W-:Y:S01]  /*1a50*/  FADD.FTZ R85, R82, R85 ;  /* 0x0000005552557221 */ /* 0x000fe20000010000 */
[----:B------:R-:W-:Y:S02]  /*1a60*/  FADD.FTZ R84, R83, R80 ;  /* 0x0000005053547221 */ /* 0x000fe40000010000 */
[----:B------:R-:W0:Y:S02]  /*1a70*/  LDS.128 R80, [UR7] ;  /* 0x00000007ff507984 */ /* 0x000e240008000c00 */
[----:B0-----:R-:W-:Y:S01]  /*1a80*/  FADD.FTZ R84, R84, R81 ;  /* 0x0000005154547221 */ /* 0x001fe20000010000 */
[----:B------:R-:W-:Y:S01]  /*1a90*/  FADD.FTZ R85, R85, R80 ;  /* 0x0000005055557221 */ /* 0x000fe20000010000 */
[----:B------:R-:W-:Y:S02]  /*1aa0*/  MOV R81, UR6 ;  /* 0x0000000600517c02 */ /* 0x000fe40008000f00 */
[----:B------:R-:W-:Y:S01]  /*1ab0*/  FADD.FTZ R83, R83, R84 ;  /* 0x0000005453537221 */ /* 0x000fe20000010000 */
[----:B------:R-:W-:-:S03]  /*1ac0*/  FADD.FTZ R82, R82, R85 ;  /* 0x0000005552527221 */ /* 0x000fc60000010000 */
[----:B------:R-:W-:Y:S01]  /*1ad0*/  FMUL.FTZ R83, R83, UR31 ;  /* 0x0000001f53537c20 */ /* 0x000fe20008410000 */
[----:B------:R-:W-:Y:S01]  /*1ae0*/  FMUL.FTZ R86, R82, UR31 ;  /* 0x0000001f52567c20 */ /* 0x000fe20008410000 */
[----:B------:R-:W-:Y:S02]  /*1af0*/  MOV R82, RZ ;  /* 0x000000ff00527202 */ /* 0x000fe40000000f00 */
[----:B------:R-:W-:Y:S02]  /*1b00*/  @P3 LEA.HI.SX32 R82, R81, R96, 0x1d ;  /* 0x0000006051523211 */ /* 0x000fe400078feaff */
        /* <DEDUP_REMOVED lines=21> */
.L_x_2488:
        /* <DEDUP_REMOVED lines=12> */
.L_x_2489:
        /* <DEDUP_REMOVED lines=12> */
.L_x_2490:
        /* <DEDUP_REMOVED lines=12> */
.L_x_2491:
        /* <DEDUP_REMOVED lines=12> */
.L_x_2492:
        /* <DEDUP_REMOVED lines=12> */
.L_x_2493:
        /* <DEDUP_REMOVED lines=12> */
.L_x_2494:
        /* <DEDUP_REMOVED lines=14> */
.L_x_2487:
        /* <DEDUP_REMOVED lines=45> */
.L_x_2496:
        /* <DEDUP_REMOVED lines=12> */
.L_x_2497:
        /* <DEDUP_REMOVED lines=12> */
.L_x_2498:
        /* <DEDUP_REMOVED lines=12> */
.L_x_2499:
        /* <DEDUP_REMOVED lines=12> */
.L_x_2500:
        /* <DEDUP_REMOVED lines=12> */
.L_x_2501:
        /* <DEDUP_REMOVED lines=12> */
.L_x_2502:
[----:B------:R-:W-:Y:S05]  /*2910*/  BRA.U !UP3, `(.L_x_2495) ;  /* 0x0000000d0b1c7547 */ /* 0x000fea000b800000 */
        /* <DEDUP_REMOVED lines=8> */
.L_x_2486:
[----:B------:R-:W-:-:S04]  /*29a0*/  UISETP.NE.U32.AND UP0, UPT, UR4, URZ, UPT ;  /* 0x000000ff0400728c */ /* 0x000fc8000bf05070 */
[----:B------:R-:W-:-:S09]  /*29b0*/  UISETP.NE.AND.EX UP0, UPT, UR5, URZ, UPT, UP0 ;  /* 0x000000ff0500728c */ /* 0x000fd2000bf05300 */
[----:B------:R-:W-:Y:S05]  /*29c0*/  BRA.U UP0, `(.L_x_2503) ;  /* 0x0000000500887547 */ /* 0x000fea000b800000 */
[----:B------:R-:W-:Y:S05]  /*29d0*/  BRA.U !UP3, `(.L_x_2504) ;  /* 0x000000010b2c7547 */ /* 0x000fea000b800000 */
[----:B------:R-:W-:Y:S02]  /*29e0*/  PLOP3.LUT P0, PT, PT, PT, UP2, 0x80, 0x8 ;  /* 0x000000000008781c */ /* 0x000fe40003f0f028 */
[----:B-----5:R-:W-:-:S11]  /*29f0*/  MOV R80, R56 ;  /* 0x0000003800507202 */ /* 0x020fd60000000f00 */
[----:B------:R-:W-:-:S04]  /*2a00*/  @P0 FFMA.FTZ R81, R3, UR8, R86 ;  /* 0x0000000803510c23 */ /* 0x000fc80008010056 */
[----:B------:R-:W-:-:S04]  /*2a10*/  @P0 FADD.FTZ R81, R98, -R81 ;  /* 0x8000005162510221 */ /* 0x000fc80000010000 */
[----:B------:R-:W-:Y:S01]  /*2a20*/  @P0 FFMA.FTZ R80, R81, UR28, R56 ;  /* 0x0000001c51500c23 */ /* 0x000fe20008010038 */
[----:B------:R-:W-:-:S03]  /*2a30*/  LOP3.LUT P0, RZ, R92, 0xff, RZ, 0xc0, !PT ;  /* 0x000000ff5cff7812 */ /* 0x000fc6000780c0ff */
[----:B------:R-:W-:-:S04]  /*2a40*/  FMUL.FTZ R80, R80, UR23 ;  /* 0x0000001750507c20 */ /* 0x000fc80008410000 */
[----:B------:R-:W-:-:S05]  /*2a50*/  FMUL.FTZ R80, R80, UR22 ;  /* 0x0000001650507c20 */ /* 0x000fca0008410000 */
[----:B------:R-:W-:-:S04]  /*2a60*/  FSEL R80, R80, RZ, P0 ;  /* 0x000000ff50507208 */ /* 0x000fc80000000000 */
[----:B------:R-:W-:-:S04]  /*2a70*/  F2FP.BF16.F32.PACK_AB R80, RZ, R80 ;  /* 0x00000050ff50723e */ /* 0x000fc800000010ff */
[----:B------:R-:W-:-:S07]  /*2a80*/  PRMT R76, R80, 0x7610, R76 ;  /* 0x00007610504c7816 */ /* 0x000fce000000004c */
.L_x_2504:
[----:B------:R-:W-:Y:S05]  /*2a90*/  BRA.U !UP3, `(.L_x_2505) ;  /* 0x000000010b2c7547 */ /* 0x000fea000b800000 */
[----:B------:R-:W-:-:S13]  /*2aa0*/  PLOP3.LUT P0, PT, PT, PT, UP2, 0x80, 0x8 ;  /* 0x000000000008781c */ /* 0x000fda0003f0f028 */
[----:B------:R-:W-:-:S04]  /*2ab0*/  @P0 FFMA.FTZ R80, R104, UR8, R86 ;  /* 0x0000000868500c23 */ /* 0x000fc80008010056 */
[----:B------:R-:W-:Y:S01]  /*2ac0*/  @P0 FADD.FTZ R84, R115, -R80 ;  /* 0x8000005073540221 */ /* 0x000fe20000010000 */
[----:B-----5:R-:W-:-:S03]  /*2ad0*/  MOV R80, R57 ;  /* 0x0000003900507202 */ /* 0x020fc60000000f00 */
[----:B------:R-:W-:Y:S01]  /*2ae0*/  @P0 FFMA.FTZ R80, R84, UR28, R57 ;  /* 0x0000001c54500c23 */ /* 0x000fe20008010039 */
[----:B------:R-:W-:-:S03]  /*2af0*/  LOP3.LUT P0, RZ, R92, 0xff00, RZ, 0xc0, !PT ;  /* 0x0000ff005cff7812 */ /* 0x000fc6000780c0ff */
[----:B------:R-:W-:-:S04]  /*2b00*/  FMUL.FTZ R80, R80, UR23 ;  /* 0x0000001750507c20 */ /* 0x000fc80008410000 */
[----:B------:R-:W-:-:S05]  /*2b10*/  FMUL.FTZ R80, R80, UR22 ;  /* 0x0000001650507c20 */ /* 0x000fca0008410000 */
[----:B------:R-:W-:-:S04]  /*2b20*/  FSEL R80, R80, RZ, P0 ;  /* 0x000000ff50507208 */ /* 0x000fc80000000000 */
[----:B------:R-:W-:-:S04]  /*2b30*/  F2FP.BF16.F32.PACK_AB R80, RZ, R80 ;  /* 0x00000050ff50723e */ /* 0x000fc800000010ff */
[----:B------:R-:W-:-:S07]  /*2b40*/  PRMT R76, R76, 0x5410, R80 ;  /* 0x000054104c4c7816 */ /* 0x000fce0000000050 */
.L_x_2505:
[----:B------:R-:W-:Y:S05]  /*2b50*/  BRA.U !UP3, `(.L_x_2506) ;  /* 0x000000010b2c7547 */ /* 0x000fea000b800000 */
[----:B------:R-:W-:Y:S01]  /*2b60*/  PLOP3.LUT P0, PT, PT, PT, UP2, 0x80, 0x8 ;  /* 0x000000000008781c */ /* 0x000fe20003f0f028 */
[----:B-----5:R-:W-:-:S12]  /*2b70*/  IMAD.MOV.U32 R80, RZ, RZ, R58 ;  /* 0x000000ffff507224 */ /* 0x020fd800078e003a */
        /* <DEDUP_REMOVED lines=9> */
.L_x_2506:
        /* <DEDUP_REMOVED lines=12> */
.L_x_2507:
        /* <DEDUP_REMOVED lines=12> */
.L_x_2508:
        /* <DEDUP_REMOVED lines=12> */
.L_x_2509:
        /* <DEDUP_REMOVED lines=12> */
.L_x_2510:
[----:B------:R-:W-:Y:S05]  /*2f10*/  BRA.U !UP3, `(.L_x_2495) ;  /* 0x000000050b9c7547 */ /* 0x000fea000b800000 */
[----:B------:R-:W-:-:S13]  /*2f20*/  PLOP3.LUT P0, PT, PT, PT, UP2, 0x80, 0x8 ;  /* 0x000000000008781c */ /* 0x000fda0003f0f028 */
[----:B------:R-:W-:-:S04]  /*2f30*/  @P0 FFMA.FTZ R80, R126, UR8, R86 ;  /* 0x000000087e500c23 */ /* 0x000fc80008010056 */
[----:B------:R-:W-:Y:S01]  /*2f40*/  @P0 FADD.FTZ R84, R125, -R80 ;  /* 0x800000507d540221 */ /* 0x000fe20000010000 */
[----:B-----5:R-:W-:-:S03]  /*2f50*/  MOV R80, R63 ;  /* 0x0000003f00507202 */ /* 0x020fc60000000f00 */
        /* <DEDUP_REMOVED lines=9> */
.L_x_2503:
[----:B------:R-:W-:Y:S01]  /*2ff0*/  PLOP3.LUT P0, PT, PT, PT, UP2, 0x80, 0x8 ;  /* 0x000000000008781c */ /* 0x000fe20003f0f028 */
[----:B-----5:R-:W-:Y:S01]  /*3000*/  IMAD.MOV.U32 R69, RZ, RZ, R57 ;  /* 0x000000ffff457224 */ /* 0x020fe200078e0039 */
[----:B------:R-:W-:Y:S02]  /*3010*/  MOV R70, R58 ;  /* 0x0000003a00467202 */ /* 0x000fe40000000f00 */
        /* <DEDUP_REMOVED lines=17> */
[----:B------:R-:W-:Y:S01]  /*3130*/  MOV R73, R61 ;  /* 0x0000003d00497202 */ /* 0x000fe20000000f00 */
[----:B------:R-:W-:-:S02]  /*3140*/  @P0 FADD.FTZ R81, R98, -R81 ;  /* 0x8000005162510221 */ /* 0x000fc40000010000 */
[----:B------:R-:W-:-:S04]  /*3150*/  @P0 FADD.FTZ R68, R127, -R68 ;  /* 0x800000447f440221 */ /* 0x000fc80000010000 */
[----:B------:R-:W-:Y:S01]  /*3160*/  @P0 FFMA.FTZ R73, R68, UR28, R61 ;  /* 0x0000001c44490c23 */ /* 0x000fe2000801003d */
[----:B------:R-:W-:-:S04]  /*3170*/  @P0 FFMA.FTZ R68, R103, UR8, R86 ;  /* 0x0000000867440c23 */ /* 0x000fc80008010056 */
[----:B------:R-:W-:Y:S01]  /*3180*/  @P0 FADD.FTZ R75, R101, -R68 ;  /* 0x80000044654b0221 */ /* 0x000fe20000010000 */
[----:B------:R-:W-:-:S03]  /*3190*/  @P0 FFMA.FTZ R68, R126, UR8, R86 ;  /* 0x000000087e440c23 */ /* 0x000fc60008010056 */
[----:B------:R-:W-:Y:S01]  /*31a0*/  @P0 FFMA.FTZ R74, R75, UR28, R62 ;  /* 0x0000001c4b4a0c23 */ /* 0x000fe2000801003e */
[----:B------:R-:W-:Y:S01]  /*31b0*/  @P0 FADD.FTZ R68, R125, -R68 ;  /* 0x800000447d440221 */ /* 0x000fe20000010000 */
[----:B------:R-:W-:-:S03]  /*31c0*/  IMAD.MOV.U32 R75, RZ, RZ, R63 ;  /* 0x000000ffff4b7224 */ /* 0x000fc600078e003f */
[----:B------:R-:W-:Y:S01]  /*31d0*/  @P0 FFMA.FTZ R75, R68, UR28, R63 ;  /* 0x0000001c444b0c23 */ /* 0x000fe2000801003f */
[----:B------:R-:W-:Y:S01]  /*31e0*/  MOV R68, R56 ;  /* 0x0000003800447202 */ /* 0x000fe20000000f00 */
[----:B------:R-:W-:Y:S01]  /*31f0*/  @P0 FFMA.FTZ R68, R81, UR28, R56 ;  /* 0x0000001c51440c23 */ /* 0x000fe20008010038 */
[----:B------:R-:W-:Y:S06]  /*3200*/  BRA.U !UP3, `(.L_x_2511) ;  /* 0x000000010b187547 */ /* 0x000fec000b800000 */
[----:B------:R-:W-:Y:S01]  /*3210*/  FMUL.FTZ R80, R68, UR23 ;  /* 0x0000001744507c20 */ /* 0x000fe20008410000 */
[----:B------:R-:W-:-:S03]  /*3220*/  LOP3.LUT P0, RZ, R92, 0xff, RZ, 0xc0, !PT ;  /* 0x000000ff5cff7812 */ /* 0x000fc6000780c0ff */
[----:B------:R-:W-:-:S05]  /*3230*/  FMUL.FTZ R80, R80, UR22 ;  /* 0x0000001650507c20 */ /* 0x000fca0008410000 */
[----:B------:R-:W-:-:S04]  /*3240*/  FSEL R80, R80, RZ, P0 ;  /* 0x000000ff50507208 */ /* 0x000fc80000000000 */
[----:B------:R-:W-:-:S04]  /*3250*/  F2FP.BF16.F32.PACK_AB R80, RZ, R80 ;  /* 0x00000050ff50723e */ /* 0x000fc800000010ff */
[----:B------:R-:W-:-:S07]  /*3260*/  PRMT R76, R80, 0x7610, R76 ;  /* 0x00007610504c7816 */ /* 0x000fce000000004c */
.L_x_2511:
[----:B------:R-:W-:Y:S05]  /*3270*/  BRA.U !UP3, `(.L_x_2512) ;  /* 0x000000010b187547 */ /* 0x000fea000b800000 */
[----:B------:R-:W-:Y:S01]  /*3280*/  FMUL.FTZ R80, R69, UR23 ;  /* 0x0000001745507c20 */ /* 0x000fe20008410000 */
[----:B------:R-:W-:-:S03]  /*3290*/  LOP3.LUT P0, RZ, R92, 0xff00, RZ, 0xc0, !PT ;  /* 0x0000ff005cff7812 */ /* 0x000fc6000780c0ff */
[----:B------:R-:W-:-:S05]  /*32a0*/  FMUL.FTZ R80, R80, UR22 ;  /* 0x0000001650507c20 */ /* 0x000fca0008410000 */
[----:B------:R-:W-:-:S04]  /*32b0*/  FSEL R80, R80, RZ, P0 ;  /* 0x000000ff50507208 */ /* 0x000fc80000000000 */
[----:B------:R-:W-:-:S04]  /*32c0*/  F2FP.BF16.F32.PACK_AB R80, RZ, R80 ;  /* 0x00000050ff50723e */ /* 0x000fc800000010ff */
[----:B------:R-:W-:-:S07]  /*32d0*/  PRMT R76, R76, 0x5410, R80 ;  /* 0x000054104c4c7816 */ /* 0x000fce0000000050 */
.L_x_2512:
[----:B------:R-:W-:Y:S05]  /*32e0*/  BRA.U !UP3, `(.L_x_2513) ;  /* 0x000000010b187547 */ /* 0x000fea000b800000 */
[----:B------:R-:W-:Y:S01]  /*32f0*/  FMUL.FTZ R80, R70, UR23 ;  /* 0x0000001746507c20 */ /* 0x000fe20008410000 */
[----:B------:R-:W-:-:S03]  /*3300*/  LOP3.LUT P0, RZ, R92, 0xff0000, RZ, 0xc0, !PT ;  /* 0x00ff00005cff7812 */ /* 0x000fc6000780c0ff */
[----:B------:R-:W-:-:S05]  /*3310*/  FMUL.FTZ R80, R80, UR22 ;  /* 0x0000001650507c20 */ /* 0x000fca0008410000 */
[----:B------:R-:W-:-:S04]  /*3320*/  FSEL R80, R80, RZ, P0 ;  /* 0x000000ff50507208 */ /* 0x000fc80000000000 */
[----:B------:R-:W-:-:S04]  /*3330*/  F2FP.BF16.F32.PACK_AB R80, RZ, R80 ;  /* 0x00000050ff50723e */ /* 0x000fc800000010ff */
[----:B------:R-:W-:-:S07]  /*3340*/  PRMT R77, R80, 0x7610, R77 ;  /* 0x00007610504d7816 */ /* 0x000fce000000004d */
.L_x_2513:
[----:B------:R-:W-:Y:S05]  /*3350*/  BRA.U !UP3, `(.L_x_2514) ;  /* 0x000000010b187547 */ /* 0x000fea000b800000 */
[----:B------:R-:W-:Y:S01]  /*3360*/  FMUL.FTZ R80, R71, UR23 ;  /* 0x0000001747507c20 */ /* 0x000fe20008410000 */
[----:B------:R-:W-:-:S03]  /*3370*/  LOP3.LUT P0, RZ, R92, 0xff000000, RZ, 0xc0, !PT ;  /* 0xff0000005cff7812 */ /* 0x000fc6000780c0ff */
[----:B------:R-:W-:-:S05]  /*3380*/  FMUL.FTZ R80, R80, UR22 ;  /* 0x0000001650507c20 */ /* 0x000fca0008410000 */
[----:B------:R-:W-:-:S04]  /*3390*/  FSEL R80, R80, RZ, P0 ;  /* 0x000000ff50507208 */ /* 0x000fc80000000000 */
[----:B------:R-:W-:-:S04]  /*33a0*/  F2FP.BF16.F32.PACK_AB R80, RZ, R80 ;  /* 0x00000050ff50723e */ /* 0x000fc800000010ff */
[----:B------:R-:W-:-:S07]  /*33b0*/  PRMT R77, R77, 0x5410, R80 ;  /* 0x000054104d4d7816 */ /* 0x000fce0000000050 */
.L_x_2514:
[----:B------:R-:W-:Y:S05]  /*33c0*/  BRA.U !UP3, `(.L_x_2515) ;  /* 0x000000010b187547 */ /* 0x000fea000b800000 */
[----:B------:R-:W-:Y:S01]  /*33d0*/  FMUL.FTZ R80, R72, UR23 ;  /* 0x0000001748507c20 */ /* 0x000fe20008410000 */
[----:B------:R-:W-:-:S03]  /*33e0*/  LOP3.LUT P0, RZ, R93, 0xff, RZ, 0xc0, !PT ;  /* 0x000000ff5dff7812 */ /* 0x000fc6000780c0ff */
[----:B------:R-:W-:-:S05]  /*33f0*/  FMUL.FTZ R80, R80, UR22 ;  /* 0x0000001650507c20 */ /* 0x000fca0008410000 */
[----:B------:R-:W-:-:S04]  /*3400*/  FSEL R80, R80, RZ, P0 ;  /* 0x000000ff50507208 */ /* 0x000fc80000000000 */
[----:B------:R-:W-:-:S04]  /*3410*/  F2FP.BF16.F32.PACK_AB R80, RZ, R80 ;  /* 0x00000050ff50723e */ /* 0x000fc800000010ff */
[----:B------:R-:W-:-:S07]  /*3420*/  PRMT R78, R80, 0x7610, R78 ;  /* 0x00007610504e7816 */ /* 0x000fce000000004e */
.L_x_2515:
[----:B------:R-:W-:Y:S05]  /*3430*/  BRA.U !UP3, `(.L_x_2516) ;  /* 0x000000010b187547 */ /* 0x000fea000b800000 */
[----:B------:R-:W-:Y:S01]  /*3440*/  FMUL.FTZ R80, R73, UR23 ;  /* 0x0000001749507c20 */ /* 0x000fe20008410000 */
[----:B------:R-:W-:-:S03]  /*3450*/  LOP3.LUT P0, RZ, R93, 0xff00, RZ, 0xc0, !PT ;  /* 0x0000ff005dff7812 */ /* 0x000fc6000780c0ff */
[----:B------:R-:W-:-:S05]  /*3460*/  FMUL.FTZ R80, R80, UR22 ;  /* 0x0000001650507c20 */ /* 0x000fca0008410000 */
[----:B------:R-:W-:-:S04]  /*3470*/  FSEL R80, R80, RZ, P0 ;  /* 0x000000ff50507208 */ /* 0x000fc80000000000 */
[----:B------:R-:W-:-:S04]  /*3480*/  F2FP.BF16.F32.PACK_AB R80, RZ, R80 ;  /* 0x00000050ff50723e */ /* 0x000fc800000010ff */
[----:B------:R-:W-:-:S07]  /*3490*/  PRMT R78, R78, 0x5410, R80 ;  /* 0x000054104e4e7816 */ /* 0x000fce0000000050 */
.L_x_2516:
[----:B------:R-:W-:Y:S05]  /*34a0*/  BRA.U !UP3, `(.L_x_2517) ;  /* 0x000000010b187547 */ /* 0x000fea000b800000 */
[----:B------:R-:W-:Y:S01]  /*34b0*/  FMUL.FTZ R80, R74, UR23 ;  /* 0x000000174a507c20 */ /* 0x000fe20008410000 */
[----:B------:R-:W-:-:S03]  /*34c0*/  LOP3.LUT P0, RZ, R93, 0xff0000, RZ, 0xc0, !PT ;  /* 0x00ff00005dff7812 */ /* 0x000fc6000780c0ff */
[----:B------:R-:W-:-:S05]  /*34d0*/  FMUL.FTZ R80, R80, UR22 ;  /* 0x0000001650507c20 */ /* 0x000fca0008410000 */
[----:B------:R-:W-:-:S04]  /*34e0*/  FSEL R80, R80, RZ, P0 ;  /* 0x000000ff50507208 */ /* 0x000fc80000000000 */
[----:B------:R-:W-:-:S04]  /*34f0*/  F2FP.BF16.F32.PACK_AB R80, RZ, R80 ;  /* 0x00000050ff50723e */ /* 0x000fc800000010ff */
[----:B------:R-:W-:-:S07]  /*3500*/  PRMT R79, R80, 0x7610, R79 ;  /* 0x00007610504f7816 */ /* 0x000fce000000004f */
.L_x_2517:
[----:B------:R-:W-:Y:S05]  /*3510*/  BRA.U !UP3, `(.L_x_2495) ;  /* 0x000000010b1c7547 */ /* 0x000fea000b800000 */
[----:B------:R-:W-:Y:S01]  /*3520*/  FMUL.FTZ R80, R75, UR23 ;  /* 0x000000174b507c20 */ /* 0x000fe20008410000 */
[----:B------:R-:W-:-:S03]  /*3530*/  ISETP.GE.U32.AND P0, PT, R92, RZ, PT ;  /* 0x000000ff5c00720c */ /* 0x000fc60003f06070 */
[----:B------:R-:W-:Y:S01]  /*3540*/  FMUL.FTZ R80, R80, UR22 ;  /* 0x0000001650507c20 */ /* 0x000fe20008410000 */
[----:B------:R-:W-:-:S04]  /*3550*/  ISETP.GE.U32.AND.EX P0, PT, R93, 0x1000000, PT, P0 ;  /* 0x010000005d00780c */ /* 0x000fc80003f06100 */
[----:B------:R-:W-:-:S04]  /*3560*/  FSEL R80, R80, RZ, P0 ;  /* 0x000000ff50507208 */ /* 0x000fc80000000000 */
[----:B------:R-:W-:-:S04]  /*3570*/  F2FP.BF16.F32.PACK_AB R80, RZ, R80 ;  /* 0x00000050ff50723e */ /* 0x000fc800000010ff */
[----:B------:R-:W-:-:S07]  /*3580*/  PRMT R79, R79, 0x5410, R80 ;  /* 0x000054104f4f7816 */ /* 0x000fce0000000050 */
.L_x_2495:
[----:B------:R-:W-:Y:S01]  /*3590*/  ISETP.NE.U32.AND P0, PT, RZ, UR4, PT ;  /* 0x00000004ff007c0c */ /* 0x000fe2000bf05070 */
[----:B------:R-:W0:Y:S01]  /*35a0*/  @UP3 LDCU.64 UR6, c[0x0][0x468] ;  /* 0x00008d00ff0637ac */ /* 0x000e220008000a00 */
[----:B------:R-:W-:Y:S02]  /*35b0*/  PLOP3.LUT P3, PT, PT, PT, UP3, 0x80, 0x8 ;  /* 0x000000000008781c */ /* 0x000fe40003f6f038 */
[----:B------:R-:W-:-:S13]  /*35c0*/  ISETP.NE.AND.EX P0, PT, RZ, UR5, PT, P0 ;  /* 0x00000005ff007c0c */ /* 0x000fda000bf05300 */
[----:B------:R-:W1:Y:S02]  /*35d0*/  @P0 LDC.64 R80, c[0x0][0x478] ;  /* 0x00011e00ff500b82 */ /* 0x000e640000000a00 */
[----:B-1----:R-:W-:-:S04]  /*35e0*/  @P0 IMAD.WIDE.U32 R84, R0, 0x20, R80 ;  /* 0x0000002000540825 */ /* 0x002fc800078e0050 */
[----:B------:R-:W-:Y:S01]  /*35f0*/  HFMA2 R81, -RZ, RZ, 0, 9.5367431640625e-07 ;  /* 0x00000010ff517431 */ /* 0x000fe200000001ff */
[----:B------:R-:W-:Y:S01]  /*3600*/  IADD3 R0, PT, PT, R0, 0x80, RZ ;  /* 0x0000008000007810 */ /* 0x000fe20007ffe0ff */
[----:B------:R1:W-:Y:S03]  /*3610*/  @P0 STG.E.128 desc[UR20][R84.64], R68 ;  /* 0x0000004454000986 */ /* 0x0003e6000c101d14 */
[C---:B0-----:R-:W-:Y:S01]  /*3620*/  @P3 IMAD.WIDE.U32 R80, R82.reuse, R81, UR6 ;  /* 0x0000000652503e25 */ /* 0x041fe2000f8e0051 */
[----:B------:R-:W-:Y:S01]  /*3630*/  IADD3 R82, PT, PT, R82, 0x80, RZ ;  /* 0x0000008052527810 */ /* 0x000fe20007ffe0ff */
[----:B------:R1:W-:Y:S04]  /*3640*/  @P0 STG.E.128 desc[UR20][R84.64+0x10], R72 ;  /* 0x0000104854000986 */ /* 0x0003e8000c101d14 */
[----:B------:R1:W-:Y:S02]  /*3650*/  @P3 STG.E.128 desc[UR20][R80.64], R76 ;  /* 0x0000004c50003986 */ /* 0x0003e4000c101d14 */
.L_x_2485:
[----:B------:R-:W-:Y:S05]  /*3660*/  BSYNC.RECONVERGENT B0 ;  /* 0x0000000000007941 */ /* 0x000fea0003800200 */
.L_x_2484:
        /* <DEDUP_REMOVED lines=10> */
[----:B-1---5:R-:W-:Y:S01]  /*3710*/  IMAD.MOV.U32 R70, RZ, RZ, R18 ;  /* 0x000000ffff467224 */ /* 0x022fe200078e0012 */
        /* <DEDUP_REMOVED lines=16> */
[----:B------:R-:W-:Y:S01]  /*3820*/  @P3 FADD.FTZ R68, R121, -R68 ;  /* 0x8000004479443221 */ /* 0x000fe20000010000 */
[----:B------:R-:W-:Y:S01]  /*3830*/  MOV R73, R13 ;  /* 0x0000000d00497202 */ /* 0x000fe20000000f00 */
[----:B------:R-:W-:Y:S01]  /*3840*/  @P3 FFMA.FTZ R74, R75, UR28, R14 ;  /* 0x0000001c4b4a3c23 */ /* 0x000fe2000801000e */
[----:B------:R-:W-:Y:S01]  /*3850*/  MOV R75, R15 ;  /* 0x0000000f004b7202 */ /* 0x000fe20000000f00 */
[----:B------:R-:W-:Y:S01]  /*3860*/  @P3 FFMA.FTZ R71, R68, UR28, R19 ;  /* 0x0000001c44473c23 */ /* 0x000fe20008010013 */
[----:B------:R-:W-:-:S04]  /*3870*/  @P3 FFMA.FTZ R68, R120, UR8, R86 ;  /* 0x0000000878443c23 */ /* 0x000fc80008010056 */
[----:B------:R-:W-:-:S04]  /*3880*/  @P3 FADD.FTZ R68, R119, -R68 ;  /* 0x8000004477443221 */ /* 0x000fc80000010000 */
[----:B------:R-:W-:Y:S01]  /*3890*/  @P3 FFMA.FTZ R73, R68, UR28, R13 ;  /* 0x0000001c44493c23 */ /* 0x000fe2000801000d */
[--C-:B------:R-:W-:Y:S01]  /*38a0*/  @P3 FFMA.FTZ R68, R124, UR8, R86.reuse ;  /* 0x000000087c443c23 */ /* 0x100fe20008010056 */
[----:B------:R-:W-:-:S03]  /*38b0*/  @P3 FFMA.FTZ R86, R113, UR8, R86 ;  /* 0x0000000871563c23 */ /* 0x000fc60008010056 */
[----:B------:R-:W-:Y:S01]  /*38c0*/  @P3 FADD.FTZ R68, R123, -R68 ;  /* 0x800000447b443221 */ /* 0x000fe20000010000 */
[----:B------:R-:W-:-:S03]  /*38d0*/  @P3 FADD.FTZ R81, R105, -R86 ;  /* 0x8000005669513221 */ /* 0x000fc60000010000 */
[----:B------:R-:W-:Y:S01]  /*38e0*/  @P3 FFMA.FTZ R75, R68, UR28, R15 ;  /* 0x0000001c444b3c23 */ /* 0x000fe2000801000f */
[--C-:B------:R-:W-:Y:S02]  /*38f0*/  IMAD.MOV.U32 R68, RZ, RZ, R16.reuse ;  /* 0x000000ffff447224 */ /* 0x100fe400078e0010 */
        /* <DEDUP_REMOVED lines=8> */
.L_x_2522:
[----:B------:R-:W-:Y:S05]  /*3980*/  BRA.U !UP3, `(.L_x_2523) ;  /* 0x000000010b187547 */ /* 0x000fea000b800000 */
[----:B------:R-:W-:Y:S01]  /*3990*/  FMUL.FTZ R80, R69, UR23 ;  /* 0x0000001745507c20 */ /* 0x000fe20008410000 */
[----:B------:R-:W-:-:S03]  /*39a0*/  LOP3.LUT P3, RZ, R94, 0xff00, RZ, 0xc0, !PT ;  /* 0x0000ff005eff7812 */ /* 0x000fc6000786c0ff */
[----:B------:R-:W-:-:S05]  /*39b0*/  FMUL.FTZ R80, R80, UR22 ;  /* 0x0000001650507c20 */ /* 0x000fca0008410000 */
[----:B------:R-:W-:-:S04]  /*39c0*/  FSEL R80, R80, RZ, P3 ;  /* 0x000000ff50507208 */ /* 0x000fc80001800000 */
[----:B------:R-:W-:-:S04]  /*39d0*/  F2FP.BF16.F32.PACK_AB R80, RZ, R80 ;  /* 0x00000050ff50723e */ /* 0x000fc800000010ff */
[----:B------:R-:W-:-:S07]  /*39e0*/  PRMT R76, R76, 0x5410, R80 ;  /* 0x000054104c4c7816 */ /* 0x000fce0000000050 */
.L_x_2523:
[----:B------:R-:W-:Y:S05]  /*39f0*/  BRA.U !UP3, `(.L_x_2524) ;  /* 0x000000010b187547 */ /* 0x000fea000b800000 */
[----:B------:R-:W-:Y:S01]  /*3a00*/  FMUL.FTZ R80, R70, UR23 ;  /* 0x0000001746507c20 */ /* 0x000fe20008410000 */
[----:B------:R-:W-:-:S03]  /*3a10*/  LOP3.LUT P3, RZ, R94, 0xff0000, RZ, 0xc0, !PT ;  /* 0x00ff00005eff7812 */ /* 0x000fc6000786c0ff */
[----:B------:R-:W-:-:S05]  /*3a20*/  FMUL.FTZ R80, R80, UR22 ;  /* 0x0000001650507c20 */ /* 0x000fca0008410000 */
[----:B------:R-:W-:-:S04]  /*3a30*/  FSEL R80, R80, RZ, P3 ;  /* 0x000000ff50507208 */ /* 0x000fc80001800000 */
[----:B------:R-:W-:-:S04]  /*3a40*/  F2FP.BF16.F32.PACK_AB R80, RZ, R80 ;  /* 0x00000050ff50723e */ /* 0x000fc800000010ff */
[----:B------:R-:W-:-:S07]  /*3a50*/  PRMT R77, R80, 0x7610, R77 ;  /* 0x00007610504d7816 */ /* 0x000fce000000004d */
.L_x_2524:
[----:B------:R-:W-:Y:S05]  /*3a60*/  BRA.U !UP3, `(.L_x_2525) ;  /* 0x000000010b187547 */ /* 0x000fea000b800000 */
[----:B------:R-:W-:Y:S01]  /*3a70*/  FMUL.FTZ R80, R71, UR23 ;  /* 0x0000001747507c20 */ /* 0x000fe20008410000 */
[----:B------:R-:W-:-:S03]  /*3a80*/  LOP3.LUT P3, RZ, R94, 0xff000000, RZ, 0xc0, !PT ;  /* 0xff0000005eff7812 */ /* 0x000fc6000786c0ff */
[----:B------:R-:W-:-:S05]  /*3a90*/  FMUL.FTZ R80, R80, UR22 ;  /* 0x0000001650507c20 */ /* 0x000fca0008410000 */
[----:B------:R-:W-:-:S04]  /*3aa0*/  FSEL R80, R80, RZ, P3 ;  /* 0x000000ff50507208 */ /* 0x000fc80001800000 */
[----:B------:R-:W-:-:S04]  /*3ab0*/  F2FP.BF16.F32.PACK_AB R80, RZ, R80 ;  /* 0x00000050ff50723e */ /* 0x000fc800000010ff */
[----:B------:R-:W-:-:S07]  /*3ac0*/  PRMT R77, R77, 0x5410, R80 ;  /* 0x000054104d4d7816 */ /* 0x000fce0000000050 */
.L_x_2525:
[----:B------:R-:W-:Y:S05]  /*3ad0*/  BRA.U !UP3, `(.L_x_2526) ;  /* 0x000000010b187547 */ /* 0x000fea000b800000 */
[----:B------:R-:W-:Y:S01]  /*3ae0*/  FMUL.FTZ R80, R72, UR23 ;  /* 0x0000001748507c20 */ /* 0x000fe20008410000 */
[----:B------:R-:W-:-:S03]  /*3af0*/  LOP3.LUT P3, RZ, R95, 0xff, RZ, 0xc0, !PT ;  /* 0x000000ff5fff7812 */ /* 0x000fc6000786c0ff */
[----:B------:R-:W-:-:S05]  /*3b00*/  FMUL.FTZ R80, R80, UR22 ;  /* 0x0000001650507c20 */ /* 0x000fca0008410000 */
[----:B------:R-:W-:-:S04]  /*3b10*/  FSEL R80, R80, RZ, P3 ;  /* 0x000000ff50507208 */ /* 0x000fc80001800000 */
[----:B------:R-:W-:-:S04]  /*3b20*/  F2FP.BF16.F32.PACK_AB R80, RZ, R80 ;  /* 0x00000050ff50723e */ /* 0x000fc800000010ff */
[----:B------:R-:W-:-:S07]  /*3b30*/  PRMT R78, R80, 0x7610, R78 ;  /* 0x00007610504e7816 */ /* 0x000fce000000004e */
.L_x_2526:
[----:B------:R-:W-:Y:S05]  /*3b40*/  BRA.U !UP3, `(.L_x_2527) ;  /* 0x000000010b187547 */ /* 0x000fea000b800000 */
[----:B------:R-:W-:Y:S01]  /*3b50*/  FMUL.FTZ R80, R73, UR23 ;  /* 0x0000001749507c20 */ /* 0x000fe20008410000 */
[----:B------:R-:W-:-:S03]  /*3b60*/  LOP3.LUT P3, RZ, R95, 0xff00, RZ, 0xc0, !PT ;  /* 0x0000ff005fff7812 */ /* 0x000fc6000786c0ff */
[----:B------:R-:W-:-:S05]  /*3b70*/  FMUL.FTZ R80, R80, UR22 ;  /* 0x0000001650507c20 */ /* 0x000fca0008410000 */
[----:B------:R-:W-:-:S04]  /*3b80*/  FSEL R80, R80, RZ, P3 ;  /* 0x000000ff50507208 */ /* 0x000fc80001800000 */
[----:B------:R-:W-:-:S04]  /*3b90*/  F2FP.BF16.F32.PACK_AB R80, RZ, R80 ;  /* 0x00000050ff50723e */ /* 0x000fc800000010ff */
[----:B------:R-:W-:-:S07]  /*3ba0*/  PRMT R78, R78, 0x5410, R80 ;  /* 0x000054104e4e7816 */ /* 0x000fce0000000050 */
.L_x_2527:
[----:B------:R-:W-:Y:S05]  /*3bb0*/  BRA.U !UP3, `(.L_x_2528) ;  /* 0x000000010b187547 */ /* 0x000fea000b800000 */
[----:B------:R-:W-:Y:S01]  /*3bc0*/  FMUL.FTZ R80, R74, UR23 ;  /* 0x000000174a507c20 */ /* 0x000fe20008410000 */
[----:B------:R-:W-:-:S03]  /*3bd0*/  LOP3.LUT P3, RZ, R95, 0xff0000, RZ, 0xc0, !PT ;  /* 0x00ff00005fff7812 */ /* 0x000fc6000786c0ff */
[----:B------:R-:W-:-:S05]  /*3be0*/  FMUL.FTZ R80, R80, UR22 ;  /* 0x0000001650507c20 */ /* 0x000fca0008410000 */
[----:B------:R-:W-:-:S04]  /*3bf0*/  FSEL R80, R80, RZ, P3 ;  /* 0x000000ff50507208 */ /* 0x000fc80001800000 */
[----:B------:R-:W-:-:S04]  /*3c00*/  F2FP.BF16.F32.PACK_AB R80, RZ, R80 ;  /* 0x00000050ff50723e */ /* 0x000fc800000010ff */
[----:B------:R-:W-:-:S07]  /*3c10*/  PRMT R79, R80, 0x7610, R79 ;  /* 0x00007610504f7816 */ /* 0x000fce000000004f */
.L_x_2528:
[----:B------:R-:W-:Y:S05]  /*3c20*/  BRA.U !UP3, `(.L_x_2529) ;  /* 0x000000150b347547 */ /* 0x000fea000b800000 */
        /* <DEDUP_REMOVED lines=8> */
.L_x_2521:
[----:B------:R-:W-:Y:S05]  /*3cb0*/  BRA.U !UP3, `(.L_x_2530) ;  /* 0x000000010b2c7547 */ /* 0x000fea000b800000 */
[----:B------:R-:W-:-:S13]  /*3cc0*/  PLOP3.LUT P3, PT, PT, PT, UP2, 0x80, 0x8 ;  /* 0x000000000008781c */ /* 0x000fda0003f6f028 */
[----:B-1----:R-:W-:-:S04]  /*3cd0*/  @P3 FFMA.FTZ R80, R113, UR8, R86 ;  /* 0x0000000871503c23 */ /* 0x002fc80008010056 */
        /* <DEDUP_REMOVED lines=9> */
.L_x_2530:
        /* <DEDUP_REMOVED lines=12> */
.L_x_2531:
[----:B------:R-:W-:Y:S05]  /*3e30*/  BRA.U !UP3, `(.L_x_2532) ;  /* 0x000000010b2c7547 */ /* 0x000fea000b800000 */
[----:B------:R-:W-:Y:S02]  /*3e40*/  PLOP3.LUT P3, PT, PT, PT, UP2, 0x80, 0x8 ;  /* 0x000000000008781c */ /* 0x000fe40003f6f028 */
[----:B-1---5:R-:W-:-:S11]  /*3e50*/  MOV R80, R18 ;  /* 0x0000001200507202 */ /* 0x022fd60000000f00 */
        /* <DEDUP_REMOVED lines=9> */
.L_x_2532:
        /* <DEDUP_REMOVED lines=12> */
.L_x_2533:
        /* <DEDUP_REMOVED lines=12> */
.L_x_2534:
[----:B------:R-:W-:Y:S05]  /*4070*/  BRA.U !UP3, `(.L_x_2535) ;  /* 0x000000010b2c7547 */ /* 0x000fea000b800000 */
[----:B------:R-:W-:-:S13]  /*4080*/  PLOP3.LUT P3, PT, PT, PT, UP2, 0x80, 0x8 ;  /* 0x000000000008781c */ /* 0x000fda0003f6f028 */
[----:B-1----:R-:W-:-:S04]  /*4090*/  @P3 FFMA.FTZ R80, R120, UR8, R86 ;  /* 0x0000000878503c23 */ /* 0x002fc80008010056 */
[----:B------:R-:W-:Y:S01]  /*40a0*/  @P3 FADD.FTZ R84, R119, -R80 ;  /* 0x8000005077543221 */ /* 0x000fe20000010000 */
[----:B-----5:R-:W-:-:S03]  /*40b0*/  IMAD.MOV.U32 R80, RZ, RZ, R13 ;  /* 0x000000ffff507224 */ /* 0x020fc600078e000d */
[----:B------:R-:W-:Y:S01]  /*40c0*/  @P3 FFMA.FTZ R80, R84, UR28, R13 ;  /* 0x0000001c54503c23 */ /* 0x000fe2000801000d */
[----:B------:R-:W-:-:S03]  /*40d0*/  LOP3.LUT P3, RZ, R95, 0xff00, RZ, 0xc0, !PT ;  /* 0x0000ff005fff7812 */ /* 0x000fc6000786c0ff */
[----:B------:R-:W-:-:S04]  /*40e0*/  FMUL.FTZ R80, R80, UR23 ;  /* 0x0000001750507c20 */ /* 0x000fc80008410000 */
[----:B------:R-:W-:-:S05]  /*40f0*/  FMUL.FTZ R80, R80, UR22 ;  /* 0x0000001650507c20 */ /* 0x000fca0008410000 */
[----:B------:R-:W-:-:S04]  /*4100*/  FSEL R80, R80, RZ, P3 ;  /* 0x000000ff50507208 */ /* 0x000fc80001800000 */
[----:B------:R-:W-:-:S04]  /*4110*/  F2FP.BF16.F32.PACK_AB R80, RZ, R80 ;  /* 0x00000050ff50723e */ /* 0x000fc800000010ff */
[----:B------:R-:W-:-:S07]  /*4120*/  PRMT R78, R78, 0x5410, R80 ;  /* 0x000054104e4e7816 */ /* 0x000fce0000000050 */
.L_x_2535:
        /* <DEDUP_REMOVED lines=12> */
.L_x_2536:
[----:B------:R-:W-:Y:S05]  /*41f0*/  BRA.U !UP3, `(.L_x_2529) ;  /* 0x0000000d0bc07547 */ /* 0x000fea000b800000 */
[----:B------:R-:W-:Y:S02]  /*4200*/  PLOP3.LUT P3, PT, PT, PT, UP2, 0x80, 0x8 ;  /* 0x000000000008781c */ /* 0x000fe40003f6f028 */
[----:B-1---5:R-:W-:-:S11]  /*4210*/  MOV R80, R15 ;  /* 0x0000000f00507202 */ /* 0x022fd60000000f00 */
[----:B------:R-:W-:-:S04]  /*4220*/  @P3 FFMA.FTZ R86, R124, UR8, R86 ;  /* 0x000000087c563c23 */ /* 0x000fc80008010056 */
        /* <DEDUP_REMOVED lines=10> */
.L_x_2520:
[----:B-1----:R-:W0:Y:S02]  /*42d0*/  LDC.64 R80, c[0x0][0x478] ;  /* 0x00011e00ff507b82 */ /* 0x002e240000000a00 */
[----:B0-----:R-:W-:-:S04]  /*42e0*/  ISETP.NE.U32.AND P0, PT, R80, RZ, PT ;  /* 0x000000ff5000720c */ /* 0x001fc80003f05070 */
[----:B------:R-:W-:-:S13]  /*42f0*/  ISETP.NE.AND.EX P0, PT, R81, RZ, PT, P0 ;  /* 0x000000ff5100720c */ /* 0x000fda0003f05300 */
[----:B------:R-:W-:Y:S05]  /*4300*/  @!P0 BRA `(.L_x_2537) ;  /* 0x0000000400f88947 */ /* 0x000fea0003800000 */
[----:B------:R-:W-:Y:S01]  /*4310*/  ISETP.LT.AND P3, PT, RZ, UR29, PT ;  /* 0x0000001dff007c0c */ /* 0x000fe2000bf61270 */
[--C-:B------:R-:W-:Y:S01]  /*4320*/  FFMA.FTZ R68, R124, UR8, R86.reuse ;  /* 0x000000087c447c23 */ /* 0x100fe20008010056 */
[--C-:B------:R-:W-:Y:S01]  /*4330*/  FFMA.FTZ R71, R111, UR8, R86.reuse ;  /* 0x000000086f477c23 */ /* 0x100fe20008010056 */
[--C-:B------:R-:W-:Y:S01]  /*4340*/  FFMA.FTZ R70, R120, UR8, R86.reuse ;  /* 0x0000000878467c23 */ /* 0x100fe20008010056 */
[----:B------:R-:W-:Y:S01]  /*4350*/  FFMA.FTZ R69, R109, UR8, R86 ;  /* 0x000000086d457c23 */ /* 0x000fe20008010056 */
[----:B------:R-:W-:Y:S08]  /*4360*/  BRA.U !UP3, `(.L_x_2538) ;  /* 0x000000010b2c7547 */ /* 0x000ff0000b800000 */
        /* <DEDUP_REMOVED lines=11> */
.L_x_2538:
        /* <DEDUP_REMOVED lines=12> */
.L_x_2539:
        /* <DEDUP_REMOVED lines=12> */
.L_x_2540:
        /* <DEDUP_REMOVED lines=12> */
.L_x_2541:
        /* <DEDUP_REMOVED lines=12> */
.L_x_2542:
        /* <DEDUP_REMOVED lines=12> */
.L_x_2543:
        /* <DEDUP_REMOVED lines=12> */
.L_x_2544:
        /* <DEDUP_REMOVED lines=37> */
.L_x_2537:
        /* <DEDUP_REMOVED lines=12> */
.L_x_2545:
        /* <DEDUP_REMOVED lines=12> */
.L_x_2546:
        /* <DEDUP_REMOVED lines=12> */
.L_x_2547:
        /* <DEDUP_REMOVED lines=12> */
.L_x_2548:
        /* <DEDUP_REMOVED lines=12> */
.L_x_2549:
        /* <DEDUP_REMOVED lines=12> */
.L_x_2550:
        /* <DEDUP_REMOVED lines=12> */
.L_x_2551:
        /* <DEDUP_REMOVED lines=13> */
.L_x_2529:
[----:B-1----:R-:W0:Y:S01]  /*5100*/  @P0 LDC.64 R80, c[0x0][0x478] ;  /* 0x00011e00ff500b82 */ /* 0x002e220000000a00 */
[----:B------:R-:W1:Y:S01]  /*5110*/  @UP3 LDCU.64 UR6, c[0x0][0x468] ;  /* 0x00008d00ff0637ac */ /* 0x000e620008000a00 */
[----:B------:R-:W-:Y:S01]  /*5120*/  PLOP3.LUT P3, PT, PT, PT, UP3, 0x80, 0x8 ;  /* 0x000000000008781c */ /* 0x000fe20003f6f038 */
[----:B------:R-:W-:-:S12]  /*5130*/  HFMA2 R83, -RZ, RZ, 0, 9.5367431640625e-07 ;  /* 0x00000010ff537431 */ /* 0x000fd800000001ff */
[----:B-1----:R-:W-:-:S04]  /*5140*/  @P3 IMAD.WIDE.U32 R82, R82, R83, UR6 ;  /* 0x0000000652523e25 */ /* 0x002fc8000f8e0053 */
[----:B0-----:R-:W-:-:S05]  /*5150*/  @P0 IMAD.WIDE.U32 R80, R0, 0x20, R80 ;  /* 0x0000002000500825 */ /* 0x001fca00078e0050 */
[----:B------:R0:W-:Y:S04]  /*5160*/  @P0 STG.E.128 desc[UR20][R80.64], R68 ;  /* 0x0000004450000986 */ /* 0x0001e8000c101d14 */
[----:B------:R0:W-:Y:S04]  /*5170*/  @P0 STG.E.128 desc[UR20][R80.64+0x10], R72 ;  /* 0x0000104850000986 */ /* 0x0001e8000c101d14 */
[----:B------:R0:W-:Y:S02]  /*5180*/  @P3 STG.E.128 desc[UR20][R82.64], R76 ;  /* 0x0000004c52003986 */ /* 0x0001e4000c101d14 */
.L_x_2519:
[----:B------:R-:W-:Y:S05]  /*5190*/  BSYNC.RECONVERGENT B0 ;  /* 0x0000000000007941 */ /* 0x000fea0003800200 */
.L_x_2518:
[----:B------:R-:W-:Y:S02]  /*51a0*/  UIADD3 UR11, UPT, UPT, UR11, UR26, URZ ;  /* 0x0000001a0b0b7290 */ /* 0x000fe4000fffe0ff */
[----:B------:R-:W-:Y:S02]  /*51b0*/  UPLOP3.LUT UP1, UPT, UPT, UPT, UP1, 0x40, 0x4 ;  /* 0x000000000004789c */ /* 0x000fe40003f2e810 */
[----:B------:R-:W-:-:S09]  /*51c0*/  UISETP.GE.AND UP0, UPT, UR11, UR27, UPT ;  /* 0x0000001b0b00728c */ /* 0x000fd2000bf06270 */
[----:B------:R-:W-:Y:S05]  /*51d0*/  BRA.U !UP0, `(.L_x_2552) ;  /* 0xffffffb108ac7547 */ /* 0x000fea000b83ffff */
.L_x_2473:
        /* <DEDUP_REMOVED lines=23> */
.L_x_2553:
        /* <DEDUP_REMOVED lines=11> */
.L_x_8037:


//--------------------- .text._ZN10layer_norm22ln_bwd_finalize_kernelINS_22Kernel_traits_finalizeILj2048E13__nv_bfloat16S2_fS2_fjLb0ELj1024ELj4ENS_18Kernel_traits_baseILj2048ES2_S2_fS2_fjLj1024EEEEELb0ELb1EEEvNS_9BwdParamsE --------------------------
	.section	.text._ZN10layer_norm22ln_bwd_finalize_kernelINS_22Kernel_traits_finalizeILj2048E13__nv_bfloat16S2_fS2_fjLb0ELj1024ELj4ENS_18Kernel_traits_baseILj2048ES2_S2_fS2_fjLj1024EEEEELb0ELb1EEEvNS_9BwdParamsE,"ax",@progbits
	.align	128
        .global         _ZN10layer_norm22ln_bwd_finalize_kernelINS_22Kernel_traits_finalizeILj2048E13__nv_bfloat16S2_fS2_fjLb0ELj1024ELj4ENS_18Kernel_traits_baseILj2048ES2_S2_fS2_fjLj1024EEEEELb0ELb1EEEvNS_9BwdParamsE
        .type           _ZN10layer_norm22ln_bwd_finalize_kernelINS_22Kernel_traits_finalizeILj2048E13__nv_bfloat16S2_fS2_fjLb0ELj1024ELj4ENS_18Kernel_traits_baseILj2048ES2_S2_fS2_fjLj1024EEEEELb0ELb1EEEvNS_9BwdParamsE,@function
        .size           _ZN10layer_norm22ln_bwd_finalize_kernelINS_22Kernel_traits_finalizeILj2048E13__nv_bfloat16S2_fS2_fjLb0ELj1024ELj4ENS_18Kernel_traits_baseILj2048ES2_S2_fS2_fjLj1024EEEEELb0ELb1EEEvNS_9BwdParamsE,(.L_x_8038 - _ZN10layer_norm22ln_bwd_finalize_kernelINS_22Kernel_traits_finalizeILj2048E13__nv_bfloat16S2_fS2_fjLb0ELj1024ELj4ENS_18Kernel_traits_baseILj2048ES2_S2_fS2_fjLj1024EEEEELb0ELb1EEEvNS_9BwdParamsE)
        .other          _ZN10layer_norm22ln_bwd_finalize_kernelINS_22Kernel_traits_finalizeILj2048E13__nv_bfloat16S2_fS2_fjLb0ELj1024ELj4ENS_18Kernel_traits_baseILj2048ES2_S2_fS2_fjLj1024EEEEELb0ELb1EEEvNS_9BwdParamsE,@"STO_CUDA_ENTRY STV_DEFAULT"
_ZN10layer_norm22ln_bwd_finalize_kernelINS_22Kernel_traits_finalizeILj2048E13__nv_bfloat16S2_fS2_fjLb0ELj1024ELj4ENS_18Kernel_traits_baseILj2048ES2_S2_fS2_fjLj1024EEEEELb0ELb1EEEvNS_9BwdParamsE:
.text._ZN10layer_norm22ln_bwd_finalize_kernelINS_22Kernel_traits_finalizeILj2048E13__nv_bfloat16S2_fS2_fjLb0ELj1024ELj4ENS_18Kernel_traits_baseILj2048ES2_S2_fS2_fjLj1024EEEEELb0ELb1EEEvNS_9BwdParamsE:
        /* <DEDUP_REMOVED lines=81> */
.L_x_2558:
        /* <DEDUP_REMOVED lines=118> */
.L_x_2557:
[----:B------:R-:W-:Y:S05]  /*0c70*/  BSYNC.RECONVERGENT B1 ;  /* 0x0000000000017941 */ /* 0x000fea0003800200 */
.L_x_2556:
        /* <DEDUP_REMOVED lines=77> */
.L_x_2560:
[----:B------:R-:W-:Y:S05]  /*1150*/  BSYNC.RECONVERGENT B1 ;  /* 0x0000000000017941 */ /* 0x000fea0003800200 */
.L_x_2559:
        /* <DEDUP_REMOVED lines=38> */
.L_x_2562:
[----:B------:R-:W-:Y:S05]  /*13c0*/  BSYNC.RECONVERGENT B1 ;  /* 0x0000000000017941 */ /* 0x000fea0003800200 */
.L_x_2561:
        /* <DEDUP_REMOVED lines=8> */
.L_x_2563:
        /* <DEDUP_REMOVED lines=10> */
.L_x_2555:
[----:B------:R-:W-:Y:S05]  /*14f0*/  BSYNC.RECONVERGENT B0 ;  /* 0x0000000000007941 */ /* 0x000fea0003800200 */
.L_x_2554:
        /* <DEDUP_REMOVED lines=57> */
.L_x_2564:
        /* <DEDUP_REMOVED lines=15> */
.L_x_8038:


//--------------------- .text._ZN10layer_norm13ln_bwd_kernelINS_13Kernel_traitsI13__nv_bfloat16S2_fS2_fjLj2048ELj1ELj1ELj4ELj16ENS_18Kernel_traits_baseILj2048ES2_S2_fS2_fjLj128EEEEELb1ELb0ELb1ELb1EEEvNS_9BwdParamsE --------------------------
	.section	.text._ZN10layer_norm13ln_bwd_kernelINS_13Kernel_traitsI13__nv_bfloat16S2_fS2_fjLj2048ELj1ELj1ELj4ELj16ENS_18Kernel_traits_baseILj2048ES2_S2_fS2_fjLj128EEEEELb1ELb0ELb1ELb1EEEvNS_9BwdParamsE,"ax",@progbits
	.align	128
        .global         _ZN10layer_norm13ln_bwd_kernelINS_13Kernel_traitsI13__nv_bfloat16S2_fS2_fjLj2048ELj1ELj1ELj4ELj16ENS_18Kernel_traits_baseILj2048ES2_S2_fS2_fjLj128EEEEELb1ELb0ELb1ELb1EEEvNS_9BwdParamsE
        .type           _ZN10layer_norm13ln_bwd_kernelINS_13Kernel_traitsI13__nv_bfloat16S2_fS2_fjLj2048ELj1ELj1ELj4ELj16ENS_18Kernel_traits_baseILj2048ES2_S2_fS2_fjLj128EEEEELb1ELb0ELb1ELb1EEEvNS_9BwdParamsE,@function
        .size           _ZN10layer_norm13ln_bwd_kernelINS_13Kernel_traitsI13__nv_bfloat16S2_fS2_fjLj2048ELj1ELj1ELj4ELj16ENS_18Kernel_traits_baseILj2048ES2_S2_fS2_fjLj128EEEEELb1ELb0ELb1ELb1EEEvNS_9BwdParamsE,(.L_x_8039 - _ZN10layer_norm13ln_bwd_kernelINS_13Kernel_traitsI13__nv_bfloat16S2_fS2_fjLj2048ELj1ELj1ELj4ELj16ENS_18Kernel_traits_baseILj2048ES2_S2_fS2_fjLj128EEEEELb1ELb0ELb1ELb1EEEvNS_9BwdParamsE)
        .other          _ZN10layer_norm13ln_bwd_kernelINS_13Kernel_traitsI13__nv_bfloat16S2_fS2_fjLj2048ELj1ELj1ELj4ELj16ENS_18Kernel_traits_baseILj2048ES2_S2_fS2_fjLj128EEEEELb1ELb0ELb1ELb1EEEvNS_9BwdParamsE,@"STO_CUDA_ENTRY STV_DEFAULT"
_ZN10layer_norm13ln_bwd_kernelINS_13Kernel_traitsI13__nv_bfloat16S2_fS2_fjLj2048ELj1ELj1ELj4ELj16ENS_18Kernel_traits_baseILj2048ES2_S2_fS2_fjLj128EEEEELb1ELb0ELb1ELb1EEEvNS_9BwdParamsE:
.text._ZN10layer_norm13ln_bwd_kernelINS_13Kernel_traitsI13__nv_bfloat16S2_fS2_fjLj2048ELj1ELj1ELj4ELj16ENS_18Kernel_traits_baseILj2048ES2_S2_fS2_fjLj128EEEEELb1ELb0ELb1ELb1EEEvNS_9BwdParamsE:
        /* <DEDUP_REMOVED lines=25> */
[----:B------:R-:W3:Y:S01]  /*0190*/  LDCU.U8 UR12, c[0x0][0x410] ;  /* 0x00008200ff0c77ac */ /* 0x000ee20008000000 */
[----:B------:R-:W4:Y:S01]  /*01a0*/  LDCU UR13, c[0x0][0x400] ;  /* 0x00008000ff0d77ac */ /* 0x000f220008000800 */
[----:B------:R-:W0:Y:S01]  /*01b0*/  LDCU.64 UR14, c[0x0][0x408] ;  /* 0x00008100ff0e77ac */ /* 0x000e220008000a00 */
[----:B------:R-:W0:Y:S01]  /*01c0*/  LDCU.64 UR6, c[0x0][0x438] ;  /* 0x00008700ff0677ac */ /* 0x000e220008000a00 */
[----:B------:R-:W0:Y:S02]  /*01d0*/  LDCU.64 UR8, c[0x0][0x478] ;  /* 0x00008f00ff0877ac */ /* 0x000e240008000a00 */
[----:B0-----:R-:W-:-:S05]  /*01e0*/  IMAD.WIDE.U32 R118, R118, 0x10, R2 ;  /* 0x0000001076767825 */ /* 0x001fca00078e0002 */
[----:B--2---:R-:W2:Y:S04]  /*01f0*/  LDG.E.128 R48, desc[UR10][R118.64+0x800] ;  /* 0x0008000a76307981 */ /* 0x004ea8000c1e1d00 */
[----:B------:R-:W5:Y:S01]  /*0200*/  LDG.E.128 R52, desc[UR10][R118.64] ;  /* 0x0000000a76347981 */ /* 0x000f62000c1e1d00 */
[----:B------:R-:W-:Y:S01]  /*0210*/  HFMA2 R40, -RZ, RZ, 0, 0 ;  /* 0x00000000ff287431 */ /* 0x000fe200000001ff */
[----:B------:R-:W-:Y:S01]  /*0220*/  MOV R106, UR4 ;  /* 0x00000004006a7c02 */ /* 0x000fe20008000f00 */
[----:B------:R-:W-:Y:S01]  /*0230*/  UPLOP3.LUT UP1, UPT, UPT, UPT, UPT, 0x40, 0x4 ;  /* 0x000000000004789c */ /* 0x000fe20003f2e870 */
[----:B--2---:R-:W-:Y:S02]  /*0240*/  PRMT R105, R48, 0x7632, R105 ;  /* 0x0000763230697816 */ /* 0x004fe40000000069 */
[----:B------:R-:W-:-:S02]  /*0250*/  PRMT R104, R49, 0x7632, R104 ;  /* 0x0000763231687816 */ /* 0x000fc40000000068 */
[----:B------:R-:W-:Y:S02]  /*0260*/  PRMT R11, R50, 0x7632, R11 ;  /* 0x00007632320b7816 */ /* 0x000fe4000000000b */
[----:B------:R-:W-:Y:S02]  /*0270*/  PRMT R10, R51, 0x7632, R10 ;  /* 0x00007632330a7816 */ /* 0x000fe4000000000a */
[----:B-----5:R-:W-:Y:S02]  /*0280*/  PRMT R9, R52, 0x7632, R9 ;  /* 0x0000763234097816 */ /* 0x020fe40000000009 */
[----:B------:R-:W-:Y:S02]  /*0290*/  PRMT R8, R53, 0x7632, R8 ;  /* 0x0000763235087816 */ /* 0x000fe40000000008 */
[----:B------:R-:W-:Y:S02]  /*02a0*/  PRMT R7, R54, 0x7632, R7 ;  /* 0x0000763236077816 */ /* 0x000fe40000000007 */
[----:B-1-34-:R-:W-:-:S07]  /*02b0*/  PRMT R6, R55, 0x7632, R6 ;  /* 0x0000763237067816 */ /* 0x01afce0000000006 */
.L_x_2635:
[----:B------:R-:W0:Y:S08]  /*02c0*/  LDC.64 R4, c[0x0][0x3f8] ;  /* 0x0000fe00ff047b82 */ /* 0x000e300000000a00 */
[----:B------:R-:W1:Y:S08]  /*02d0*/  LDC.64 R2, c[0x0][0x3f0] ;  /* 0x0000fc00ff027b82 */ /* 0x000e700000000a00 */
[----:B------:R-:W2:Y:S01]  /*02e0*/  LDC.64 R80, c[0x0][0x3c8] ;  /* 0x0000f200ff507b82 */ /* 0x000ea20000000a00 */
[----:B0-----:R-:W-:-:S05]  /*02f0*/  IMAD.WIDE R82, R106, 0x4, R4 ;  /* 0x000000046a527825 */ /* 0x001fca00078e0204 */
[----:B------:R-:W3:Y:S01]  /*0300*/  LDG.E R5, desc[UR10][R82.64] ;  /* 0x0000000a52057981 */ /* 0x000ee2000c1e1900 */
[----:B-1----:R-:W-:-:S06]  /*0310*/  IMAD.WIDE R2, R106, 0x4, R2 ;  /* 0x000000046a027825 */ /* 0x002fcc00078e0202 */
[----:B-----5:R-:W5:Y:S01]  /*0320*/  LDG.E R3, desc[UR10][R2.64] ;  /* 0x0000000a02037981 */ /* 0x020f62000c1e1900 */
[----:B--2---:R-:W-:-:S05]  /*0330*/  IMAD.WIDE R80, R106, 0x4, R80 ;  /* 0x000000046a507825 */ /* 0x004fca00078e0250 */
[----:B------:R0:W5:Y:S02]  /*0340*/  LDG.E R4, desc[UR10][R80.64] ;  /* 0x0000000a50047981 */ /* 0x000164000c1e1900 */
[----:B0-----:R-:W0:Y:S01]  /*0350*/  LDC.64 R80, c[0x0][0x3c0] ;  /* 0x0000f000ff507b82 */ /* 0x001e220000000a00 */
[----:B---3--:R-:W-:-:S13]  /*0360*/  ISETP.GE.AND P2, PT, R5, 0x1, PT ;  /* 0x000000010500780c */ /* 0x008fda0003f46270 */
[----:B0-----:R-:W-:Y:S05]  /*0370*/  @!P2 BRA `(.L_x_2566) ;  /* 0x0000000c0038a947 */ /* 0x001fea0003800000 */
[----:B------:R-:W0:Y:S01]  /*0380*/  LDC R111, c[0x0][0x388] ;  /* 0x0000e200ff6f7b82 */ /* 0x000e220000000800 */
[----:B------:R-:W1:Y:S01]  /*0390*/  S2R R107, SR_TID.X ;  /* 0x00000000006b7919 */ /* 0x000e620000002100 */
[----:B------:R-:W-:Y:S01]  /*03a0*/  IADD3 R2, PT, PT, R5, -0x1, RZ ;  /* 0xffffffff05027810 */ /* 0x000fe20007ffe0ff */
[----:B------:R-:W-:-:S05]  /*03b0*/  IMAD.WIDE R84, R106, 0x4, R80 ;  /* 0x000000046a547825 */ /* 0x000fca00078e0250 */
[----:B------:R-:W2:Y:S08]  /*03c0*/  LDC.64 R116, c[0x0][0x3a8] ;  /* 0x0000ea00ff747b82 */ /* 0x000eb00000000a00 */
[----:B------:R-:W3:Y:S01]  /*03d0*/  LDC.64 R88, c[0x0][0x428] ;  /* 0x00010a00ff587b82 */ /* 0x000ee20000000a00 */
[-C--:B0-----:R-:W-:Y:S01]  /*03e0*/  IMAD R0, R106, R111.reuse, RZ ;  /* 0x0000006f6a007224 */ /* 0x081fe200078e02ff */
[----:B-----5:R-:W-:Y:S01]  /*03f0*/  ISETP.GE.AND P1, PT, R3, 0x1, PT ;  /* 0x000000010300780c */ /* 0x020fe20003f26270 */
[----:B------:R-:W-:-:S05]  /*0400*/  IMAD R2, R2, R111, RZ ;  /* 0x0000006f02027224 */ /* 0x000fca00078e02ff */
[----:B------:R-:W0:Y:S01]  /*0410*/  LDC.64 R120, c[0x0][0x3b0] ;  /* 0x0000ec00ff787b82 */ /* 0x000e220000000a00 */
[----:B------:R-:W-:Y:S02]  /*0420*/  SHF.R.S32.HI R83, RZ, 0x1f, R0 ;  /* 0x0000001fff537819 */ /* 0x000fe40000011400 */
[----:B------:R-:W-:Y:S02]  /*0430*/  SHF.R.S32.HI R81, RZ, 0x1f, R2 ;  /* 0x0000001fff517819 */ /* 0x000fe40000011402 */
[----:B------:R-:W-:Y:S02]  /*0440*/  LEA.HI R0, R83, R0, RZ, 0x3 ;  /* 0x0000000053007211 */ /* 0x000fe400078f18ff */
[----:B------:R-:W-:Y:S02]  /*0450*/  LEA.HI R2, R81, R2, RZ, 0x3 ;  /* 0x0000000251027211 */ /* 0x000fe400078f18ff */
[-C--:B-1----:R-:W-:Y:S02]  /*0460*/  LEA.HI.SX32 R113, R0, R107.reuse, 0x1d ;  /* 0x0000006b00717211 */ /* 0x082fe400078feaff */
[----:B------:R-:W-:Y:S01]  /*0470*/  LEA.HI.SX32 R91, R2, R107, 0x1d ;  /* 0x0000006b025b7211 */ /* 0x000fe200078feaff */
[----:B------:R-:W4:Y:S01]  /*0480*/  LDG.E R0, desc[UR10][R84.64] ;  /* 0x0000000a54007981 */ /* 0x000f22000c1e1900 */
[C---:B------:R-:W-:Y:S01]  /*0490*/  IADD3 R115, PT, PT, R113.reuse, 0x80, RZ ;  /* 0x0000008071737810 */ /* 0x040fe20007ffe0ff */
[----:B--2---:R-:W-:-:S04]  /*04a0*/  IMAD.WIDE.U32 R108, R113, 0x20, R116 ;  /* 0x00000020716c7825 */ /* 0x004fc800078e0074 */
[----:B---3--:R-:W-:Y:S01]  /*04b0*/  IMAD.WIDE.U32 R80, R91, 0x10, R88 ;  /* 0x000000105b507825 */ /* 0x008fe200078e0058 */
[----:B------:R-:W2:Y:S03]  /*04c0*/  LDG.E.128 R92, desc[UR10][R108.64] ;  /* 0x0000000a6c5c7981 */ /* 0x000ea6000c1e1d00 */
[----:B------:R-:W-:Y:S01]  /*04d0*/  IMAD.WIDE.U32 R116, R115, 0x20, R116 ;  /* 0x0000002073747825 */ /* 0x000fe200078e0074 */
[----:B------:R-:W3:Y:S04]  /*04e0*/  LDG.E.128 R96, desc[UR10][R108.64+0x10] ;  /* 0x0000100a6c607981 */ /* 0x000ee8000c1e1d00 */
[----:B------:R-:W3:Y:S04]  /*04f0*/  LDG.E.128 R80, desc[UR10][R80.64] ;  /* 0x0000000a50507981 */ /* 0x000ee8000c1e1d00 */
[----:B------:R-:W3:Y:S04]  /*0500*/  LDG.E.128 R100, desc[UR10][R116.64] ;  /* 0x0000000a74647981 */ /* 0x000ee8000c1e1d00 */
[----:B------:R1:W3:Y:S01]  /*0510*/  LDG.E.128 R84, desc[UR10][R116.64+0x10] ;  /* 0x0000100a74547981 */ /* 0x0002e2000c1e1d00 */
[----:B------:R-:W-:-:S05]  /*0520*/  IADD3 R91, PT, PT, R91, 0x80, RZ ;  /* 0x000000805b5b7810 */ /* 0x000fca0007ffe0ff */
[----:B------:R-:W-:-:S06]  /*0530*/  IMAD.WIDE.U32 R88, R91, 0x10, R88 ;  /* 0x000000105b587825 */ /* 0x000fcc00078e0058 */
[----:B------:R-:W3:Y:S01]  /*0540*/  LDG.E.128 R88, desc[UR10][R88.64] ;  /* 0x0000000a58587981 */ /* 0x000ee2000c1e1d00 */
[----:B------:R-:W-:-:S05]  /*0550*/  @P1 IADD3 R110, PT, PT, R3, -0x1, RZ ;  /* 0xffffffff036e1810 */ /* 0x000fca0007ffe0ff */
[----:B------:R-:W-:-:S05]  /*0560*/  @P1 IMAD R112, R110, R111, RZ ;  /* 0x0000006f6e701224 */ /* 0x000fca00078e02ff */
[----:B-1----:R-:W-:-:S04]  /*0570*/  @P1 SHF.R.S32.HI R117, RZ, 0x1f, R112 ;  /* 0x0000001fff751819 */ /* 0x002fc80000011470 */
        /* <DEDUP_REMOVED lines=12> */
[----:B------:R-:W1:Y:S01]  /*0640*/  @P0 LDC.64 R110, c[0x0][0x438] ;  /* 0x00010e00ff6e0b82 */ /* 0x000e620000000a00 */
[----:B0-----:R-:W-:-:S05]  /*0650*/  @P0 IMAD.WIDE.U32 R108, R113, 0x20, R108 ;  /* 0x00000020716c0825 */ /* 0x001fca00078e006c */
[----:B------:R-:W5:Y:S01]  /*0660*/  @P0 LDG.E.128 R24, desc[UR10][R108.64] ;  /* 0x0000000a6c180981 */ /* 0x000f62000c1e1d00 */
[----:B-1----:R-:W-:-:S03]  /*0670*/  @P0 IMAD.WIDE.U32 R110, R115, 0x20, R110 ;  /* 0x00000020736e0825 */ /* 0x002fc600078e006e */
[----:B------:R-:W5:Y:S04]  /*0680*/  @P0 LDG.E.128 R20, desc[UR10][R108.64+0x10] ;  /* 0x0000100a6c140981 */ /* 0x000f68000c1e1d00 */
[----:B------:R-:W5:Y:S04]  /*0690*/  @P0 LDG.E.128 R16, desc[UR10][R110.64] ;  /* 0x0000000a6e100981 */ /* 0x000f68000c1e1d00 */
[----:B------:R0:W5:Y:S01]  /*06a0*/  @P0 LDG.E.128 R12, desc[UR10][R110.64+0x10] ;  /* 0x0000100a6e0c0981 */ /* 0x000162000c1e1d00 */
[----:B------:R-:W-:Y:S02]  /*06b0*/  ISETP.NE.AND P0, PT, RZ, UR12, PT ;  /* 0x0000000cff007c0c */ /* 0x000fe4000bf05270 */
[----:B------:R-:W-:-:S02]  /*06c0*/  SHF.L.U32 R112, R7, 0x10, RZ ;  /* 0x0000001007707819 */ /* 0x000fc400000006ff */
[----:B0-----:R-:W-:Y:S02]  /*06d0*/  SHF.L.U32 R110, R6, 0x10, RZ ;  /* 0x00000010066e7819 */ /* 0x001fe400000006ff */
[----:B----4-:R-:W-:-:S05]  /*06e0*/  FSEL R118, R0, RZ, !P0 ;  /* 0x000000ff00767208 */ /* 0x010fca0004000000 */
[C---:B--2---:R-:W-:Y:S01]  /*06f0*/  FADD.FTZ R125, -R118.reuse, R92 ;  /* 0x0000005c767d7221 */ /* 0x044fe20000010100 */
[----:B------:R-:W-:Y:S01]  /*0700*/  FADD.FTZ R107, -R118, R93 ;  /* 0x0000005d766b7221 */ /* 0x000fe20000010100 */
[----:B------:R-:W-:Y:S01]  /*0710*/  SHF.L.U32 R93, R52, 0x10, RZ ;  /* 0x00000010345d7819 */ /* 0x000fe200000006ff */
[----:B---3--:R-:W-:Y:S01]  /*0720*/  FADD.FTZ R109, -R118, R97 ;  /* 0x00000061766d7221 */ /* 0x008fe20000010100 */
[----:B------:R-:W-:Y:S01]  /*0730*/  FMUL.FTZ R0, R4, R125 ;  /* 0x0000007d04007220 */ /* 0x000fe20000410000 */
[----:B------:R-:W-:Y:S01]  /*0740*/  FADD.FTZ R115, -R118, R94 ;  /* 0x0000005e76737221 */ /* 0x000fe20000010100 */
[----:B------:R-:W-:Y:S01]  /*0750*/  SHF.L.U32 R97, R80, 0x10, RZ ;  /* 0x0000001050617819 */ /* 0x000fe200000006ff */
[C---:B------:R-:W-:Y:S01]  /*0760*/  FADD.FTZ R119, -R118.reuse, R96 ;  /* 0x0000006076777221 */ /* 0x040fe20000010100 */
[C---:B------:R-:W-:Y:S01]  /*0770*/  FADD.FTZ R108, -R118.reuse, R95 ;  /* 0x0000005f766c7221 */ /* 0x040fe20000010100 */
[----:B------:R-:W-:Y:S02]  /*0780*/  FADD.FTZ R114, -R118, R101 ;  /* 0x0000006576727221 */ /* 0x000fe40000010100 */
[-C--:B------:R-:W-:Y:S01]  /*0790*/  FMUL.FTZ R93, R93, R97.reuse ;  /* 0x000000615d5d7220 */ /* 0x080fe20000410000 */
[----:B------:R-:W-:Y:S01]  /*07a0*/  FADD.FTZ R56, R56, R97 ;  /* 0x0000006138387221 */ /* 0x000fe20000010000 */
[----:B------:R-:W-:Y:S01]  /*07b0*/  FFMA.FTZ R32, R0, R97, R32 ;  /* 0x0000006100207223 */ /* 0x000fe20000010020 */
[C---:B------:R-:W-:Y:S01]  /*07c0*/  FADD.FTZ R117, -R118.reuse, R85 ;  /* 0x0000005576757221 */ /* 0x040fe20000010100 */
[C---:B------:R-:W-:Y:S01]  /*07d0*/  FADD.FTZ R113, -R118.reuse, R86 ;  /* 0x0000005676717221 */ /* 0x040fe20000010100 */
[C---:B------:R-:W-:Y:S01]  /*07e0*/  FADD.FTZ R101, -R118.reuse, R84 ;  /* 0x0000005476657221 */ /* 0x040fe20000010100 */
[----:B------:R-:W-:Y:S01]  /*07f0*/  SHF.L.U32 R86, R53, 0x10, RZ ;  /* 0x0000001035567819 */ /* 0x000fe200000006ff */
[C---:B------:R-:W-:Y:S01]  /*0800*/  FADD.FTZ R95, -R118.reuse, R98 ;  /* 0x00000062765f7221 */ /* 0x040fe20000010100 */
[----:B------:R-:W-:Y:S01]  /*0810*/  SHF.L.U32 R85, R81, 0x10, RZ ;  /* 0x0000001051557819 */ /* 0x000fe200000006ff */
[C---:B------:R-:W-:Y:S01]  /*0820*/  FADD.FTZ R111, -R118.reuse, R99 ;  /* 0x00000063766f7221 */ /* 0x040fe20000010100 */
[C---:B------:R-:W-:Y:S01]  /*0830*/  FADD.FTZ R100, -R118.reuse, R100 ;  /* 0x0000006476647221 */ /* 0x040fe20000010100 */
[C---:B------:R-:W-:Y:S01]  /*0840*/  FADD.FTZ R102, -R118.reuse, R102 ;  /* 0x0000006676667221 */ /* 0x040fe20000010100 */
[----:B------:R-:W-:Y:S01]  /*0850*/  FADD.FTZ R116, -R118, R103 ;  /* 0x0000006776747221 */ /* 0x000fe20000010100 */
[----:B------:R-:W-:Y:S01]  /*0860*/  SHF.L.U32 R84, R54, 0x10, RZ ;  /* 0x0000001036547819 */ /* 0x000fe200000006ff */
[----:B------:R-:W-:Y:S01]  /*0870*/  FMUL.FTZ R92, R4, R115 ;  /* 0x00000073045c7220 */ /* 0x000fe20000410000 */
[----:B------:R-:W-:Y:S01]  /*0880*/  SHF.L.U32 R97, R82, 0x10, RZ ;  /* 0x0000001052617819 */ /* 0x000fe200000006ff */
[----:B------:R-:W-:Y:S01]  /*0890*/  FADD.FTZ R118, -R118, R87 ;  /* 0x0000005776767221 */ /* 0x000fe20000010100 */
[----:B------:R-:W-:Y:S01]  /*08a0*/  FMUL.FTZ R87, R4, R119 ;  /* 0x0000007704577220 */ /* 0x000fe20000410000 */
[----:B------:R-:W-:Y:S01]  /*08b0*/  FADD.FTZ R58, R58, R85 ;  /* 0x000000553a3a7221 */ /* 0x000fe20000010000 */
[-C--:B------:R-:W-:Y:S01]  /*08c0*/  FFMA.FTZ R34, R92, R85.reuse, R34 ;  /* 0x000000555c227223 */ /* 0x080fe20000010022 */
[----:B------:R-:W-:Y:S01]  /*08d0*/  FMUL.FTZ R86, R86, R85 ;  /* 0x0000005556567220 */ /* 0x000fe20000410000 */
[-C--:B------:R-:W-:Y:S01]  /*08e0*/  FMUL.FTZ R85, R84, R97.reuse ;  /* 0x0000006154557220 */ /* 0x080fe20000410000 */
[----:B------:R-:W-:Y:S01]  /*08f0*/  FADD.FTZ R60, R60, R97 ;  /* 0x000000613c3c7221 */ /* 0x000fe20000010000 */
[----:B------:R-:W-:Y:S01]  /*0900*/  FFMA.FTZ R36, R87, R97, R36 ;  /* 0x0000006157247223 */ /* 0x000fe20000010024 */
[----:B------:R-:W-:Y:S01]  /*0910*/  FMUL.FTZ R84, R4, R95 ;  /* 0x0000005f04547220 */ /* 0x000fe20000410000 */
[----:B------:R-:W-:-:S02]  /*0920*/  SHF.L.U32 R97, R83, 0x10, RZ ;  /* 0x0000001053617819 */ /* 0x000fc400000006ff */
[----:B------:R-:W-:Y:S02]  /*0930*/  SHF.L.U32 R95, R55, 0x10, RZ ;  /* 0x00000010375f7819 */ /* 0x000fe400000006ff */
[----:B------:R-:W-:Y:S01]  /*0940*/  PRMT R80, R80, 0x7632, R80 ;  /* 0x0000763250507816 */ /* 0x000fe20000000050 */
[----:B------:R-:W-:Y:S01]  /*0950*/  FADD.FTZ R62, R62, R97 ;  /* 0x000000613e3e7221 */ /* 0x000fe20000010000 */
[-C--:B------:R-:W-:Y:S01]  /*0960*/  FFMA.FTZ R38, R84, R97.reuse, R38 ;  /* 0x0000006154267223 */ /* 0x080fe20000010026 */
[----:B------:R-:W-:Y:S01]  /*0970*/  FMUL.FTZ R95, R95, R97 ;  /* 0x000000615f5f7220 */ /* 0x000fe20000410000 */
[----:B------:R-:W-:Y:S01]  /*0980*/  SHF.L.U32 R80, R80, 0x10, RZ ;  /* 0x0000001050507819 */ /* 0x000fe200000006ff */
[----:B------:R-:W-:Y:S01]  /*0990*/  FMUL.FTZ R94, R4, R107 ;  /* 0x0000006b045e7220 */ /* 0x000fe20000410000 */
[----:B------:R-:W-:Y:S02]  /*09a0*/  SHF.L.U32 R97, R9, 0x10, RZ ;  /* 0x0000001009617819 */ /* 0x000fe400000006ff */
[----:B------:R-:W-:Y:S01]  /*09b0*/  PRMT R81, R81, 0x7632, R81 ;  /* 0x0000763251517816 */ /* 0x000fe20000000051 */
[-C--:B------:R-:W-:Y:S01]  /*09c0*/  FFMA.FTZ R33, R94, R80.reuse, R33 ;  /* 0x000000505e217223 */ /* 0x080fe20000010021 */
[----:B------:R-:W-:Y:S01]  /*09d0*/  FADD.FTZ R57, R57, R80 ;  /* 0x0000005039397221 */ /* 0x000fe20000010000 */
[----:B------:R-:W-:Y:S01]  /*09e0*/  FMUL.FTZ R97, R97, R80 ;  /* 0x0000005061617220 */ /* 0x000fe20000410000 */
[----:B------:R-:W-:Y:S01]  /*09f0*/  SHF.L.U32 R80, R81, 0x10, RZ ;  /* 0x0000001051507819 */ /* 0x000fe200000006ff */
[C---:B------:R-:W-:Y:S01]  /*0a00*/  FMUL.FTZ R96, R4.reuse, R108 ;  /* 0x0000006c04607220 */ /* 0x040fe20000410000 */
[----:B------:R-:W-:Y:S01]  /*0a10*/  FMUL.FTZ R98, R4, R109 ;  /* 0x0000006d04627220 */ /* 0x000fe20000410000 */
[----:B------:R-:W-:Y:S01]  /*0a20*/  SHF.L.U32 R81, R88, 0x10, RZ ;  /* 0x0000001058517819 */ /* 0x000fe200000006ff */
[----:B------:R-:W-:Y:S01]  /*0a30*/  FMUL.FTZ R109, R4, R100 ;  /* 0x00000064046d7220 */ /* 0x000fe20000410000 */
[----:B------:R-:W-:Y:S01]  /*0a40*/  SHF.L.U32 R108, R48, 0x10, RZ ;  /* 0x00000010306c7819 */ /* 0x000fe200000006ff */
[----:B------:R-:W-:Y:S01]  /*0a50*/  FMUL.FTZ R107, R4, R102 ;  /* 0x00000066046b7220 */ /* 0x000fe20000410000 */
[----:B------:R-:W-:Y:S01]  /*0a60*/  SHF.L.U32 R99, R8, 0x10, RZ ;  /* 0x0000001008637819 */ /* 0x000fe200000006ff */
[----:B------:R-:W-:Y:S01]  /*0a70*/  FADD.FTZ R68, R68, R81 ;  /* 0x0000005144447221 */ /* 0x000fe20000010000 */
[----:B------:R-:W-:Y:S01]  /*0a80*/  PRMT R82, R82, 0x7632, R82 ;  /* 0x0000763252527816 */ /* 0x000fe20000000052 */
[-C--:B------:R-:W-:Y:S01]  /*0a90*/  FFMA.FTZ R40, R109, R81.reuse, R40 ;  /* 0x000000516d287223 */ /* 0x080fe20000010028 */
[----:B------:R-:W-:Y:S01]  /*0aa0*/  PRMT R83, R83, 0x7632, R83 ;  /* 0x0000763253537816 */ /* 0x000fe20000000053 */
[----:B------:R-:W-:Y:S01]  /*0ab0*/  FMUL.FTZ R108, R108, R81 ;  /* 0x000000516c6c7220 */ /* 0x000fe20000410000 */
[----:B------:R-:W-:Y:S01]  /*0ac0*/  FMUL.FTZ R102, R4, R101 ;  /* 0x0000006504667220 */ /* 0x000fe20000410000 */
[----:B------:R-:W-:-:S02]  /*0ad0*/  SHF.L.U32 R81, R90, 0x10, RZ ;  /* 0x000000105a517819 */ /* 0x000fc400000006ff */
[----:B------:R-:W-:Y:S01]  /*0ae0*/  SHF.L.U32 R101, R50, 0x10, RZ ;  /* 0x0000001032657819 */ /* 0x000fe200000006ff */
[-C--:B------:R-:W-:Y:S01]  /*0af0*/  FFMA.FTZ R35, R96, R80.reuse, R35 ;  /* 0x0000005060237223 */ /* 0x080fe20000010023 */
[----:B------:R-:W-:Y:S01]  /*0b00*/  FADD.FTZ R59, R59, R80 ;  /* 0x000000503b3b7221 */ /* 0x000fe20000010000 */
[----:B------:R-:W-:Y:S01]  /*0b10*/  FMUL.FTZ R99, R99, R80 ;  /* 0x0000005063637220 */ /* 0x000fe20000410000 */
[----:B------:R-:W-:Y:S01]  /*0b20*/  SHF.L.U32 R82, R82, 0x10, RZ ;  /* 0x0000001052527819 */ /* 0x000fe200000006ff */
[----:B------:R-:W-:Y:S01]  /*0b30*/  FMUL.FTZ R111, R4, R111 ;  /* 0x0000006f046f7220 */ /* 0x000fe20000410000 */
[----:B------:R-:W-:Y:S01]  /*0b40*/  SHF.L.U32 R80, R83, 0x10, RZ ;  /* 0x0000001053507819 */ /* 0x000fe200000006ff */
[----:B------:R-:W-:Y:S01]  /*0b50*/  FADD.FTZ R28, R28, R81 ;  /* 0x000000511c1c7221 */ /* 0x000fe20000010000 */
[-C--:B------:R-:W-:Y:S01]  /*0b60*/  FFMA.FTZ R44, R102, R81.reuse, R44 ;  /* 0x00000051662c7223 */ /* 0x080fe2000001002c */
[----:B------:R-:W-:Y:S01]  /*0b70*/  FMUL.FTZ R101, R101, R81 ;  /* 0x0000005165657220 */ /* 0x000fe20000410000 */
[----:B------:R-:W-:Y:S01]  /*0b80*/  FMUL.FTZ R100, R4, R113 ;  /* 0x0000007104647220 */ /* 0x000fe20000410000 */
[----:B------:R-:W-:Y:S01]  /*0b90*/  SHF.L.U32 R81, R91, 0x10, RZ ;  /* 0x000000105b517819 */ /* 0x000fe200000006ff */
[----:B------:R-:W-:Y:S01]  /*0ba0*/  FADD.FTZ R61, R61, R82 ;  /* 0x000000523d3d7221 */ /* 0x000fe20000010000 */
[----:B------:R-:W-:Y:S01]  /*0bb0*/  SHF.L.U32 R113, R51, 0x10, RZ ;  /* 0x0000001033717819 */ /* 0x000fe200000006ff */
[-C--:B------:R-:W-:Y:S01]  /*0bc0*/  FFMA.FTZ R37, R98, R82.reuse, R37 ;  /* 0x0000005262257223 */ /* 0x080fe20000010025 */
[----:B------:R-:W-:Y:S01]  /*0bd0*/  FMUL.FTZ R112, R112, R82 ;  /* 0x0000005270707220 */ /* 0x000fe20000410000 */
[----:B------:R-:W-:Y:S01]  /*0be0*/  FADD.FTZ R63, R63, R80 ;  /* 0x000000503f3f7221 */ /* 0x000fe20000010000 */
[-C--:B------:R-:W-:Y:S01]  /*0bf0*/  FFMA.FTZ R39, R111, R80.reuse, R39 ;  /* 0x000000506f277223 */ /* 0x080fe20000010027 */
[----:B------:R-:W-:Y:S01]  /*0c00*/  FMUL.FTZ R110, R110, R80 ;  /* 0x000000506e6e7220 */ /* 0x000fe20000410000 */
[----:B------:R-:W-:Y:S01]  /*0c10*/  FADD.FTZ R82, RZ, R93 ;  /* 0x0000005dff527221 */ /* 0x000fe20000010000 */
[----:B------:R-:W-:Y:S01]  /*0c20*/  SHF.L.U32 R80, R89, 0x10, RZ ;  /* 0x0000001059507819 */ /* 0x000fe200000006ff */
[----:B------:R-:W-:Y:S01]  /*0c30*/  FFMA.FTZ R83, R0, R93, RZ ;  /* 0x0000005d00537223 */ /* 0x000fe200000100ff */
[----:B------:R-:W-:Y:S01]  /*0c40*/  SHF.L.U32 R103, R49, 0x10, RZ ;  /* 0x0000001031677819 */ /* 0x000fe200000006ff */
[----:B------:R-:W-:Y:S01]  /*0c50*/  FADD.FTZ R30, R30, R81 ;  /* 0x000000511e1e7221 */ /* 0x000fe20000010000 */
[----:B------:R-:W-:Y:S01]  /*0c60*/  PRMT R88, R88, 0x7632, R88 ;  /* 0x0000763258587816 */ /* 0x000fe20000000058 */
        /* <DEDUP_REMOVED lines=8> */
[----:B------:R-:W-:Y:S01]  /*0cf0*/  FMUL.FTZ R88, R4, R114 ;  /* 0x0000007204587220 */ /* 0x000fe20000410000 */
[----:B------:R-:W-:Y:S01]  /*0d00*/  SHF.L.U32 R115, R105, 0x10, RZ ;  /* 0x0000001069737819 */ /* 0x000fe200000006ff */
[----:B------:R-:W-:Y:S01]  /*0d10*/  FADD.FTZ R82, R86, R81 ;  /* 0x0000005156527221 */ /* 0x000fe20000010000 */
[----:B------:R-:W-:Y:S01]  /*0d20*/  PRMT R89, R89, 0x7632, R89 ;  /* 0x0000763259597816 */ /* 0x000fe20000000059 */
[----:B------:R-:W-:Y:S01]  /*0d30*/  FFMA.FTZ R83, R92, R86, R83 ;  /* 0x000000565c537223 */ /* 0x000fe20000010053 */
[-C--:B------:R-:W-:Y:S01]  /*0d40*/  FFMA.FTZ R41, R88, R80.reuse, R41 ;  /* 0x0000005058297223 */ /* 0x080fe20000010029 */
[----:B------:R-:W-:Y:S01]  /*0d50*/  FADD.FTZ R69, R69, R80 ;  /* 0x0000005045457221 */ /* 0x000fe20000010000 */
[----:B------:R-:W-:Y:S01]  /*0d60*/  FMUL.FTZ R115, R115, R80 ;  /* 0x0000005073737220 */ /* 0x000fe20000410000 */
[----:B------:R-:W-:Y:S01]  /*0d70*/  FMUL.FTZ R114, R4, R116 ;  /* 0x0000007404727220 */ /* 0x000fe20000410000 */
[----:B------:R-:W-:Y:S01]  /*0d80*/  FADD.FTZ R82, R99, R82 ;  /* 0x0000005263527221 */ /* 0x000fe20000010000 */
[----:B------:R-:W-:Y:S01]  /*0d90*/  SHF.L.U32 R80, R89, 0x10, RZ ;  /* 0x0000001059507819 */ /* 0x000fe200000006ff */
[----:B------:R-:W-:Y:S01]  /*0da0*/  FFMA.FTZ R116, R96, R99, R83 ;  /* 0x0000006360747223 */ /* 0x000fe20000010053 */
[----:B------:R-:W-:Y:S01]  /*0db0*/  SHF.L.U32 R89, R104, 0x10, RZ ;  /* 0x0000001068597819 */ /* 0x000fe200000006ff */
[----:B------:R-:W-:-:S02]  /*0dc0*/  FADD.FTZ R81, R85, R82 ;  /* 0x0000005255517221 */ /* 0x000fc40000010000 */
[----:B------:R-:W-:Y:S01]  /*0dd0*/  FFMA.FTZ R83, R87, R85, R116 ;  /* 0x0000005557537223 */ /* 0x000fe20000010074 */
[-C--:B------:R-:W-:Y:S01]  /*0de0*/  FFMA.FTZ R43, R114, R80.reuse, R43 ;  /* 0x00000050722b7223 */ /* 0x080fe2000001002b */
[----:B------:R-:W-:Y:S01]  /*0df0*/  FADD.FTZ R71, R71, R80 ;  /* 0x0000005047477221 */ /* 0x000fe20000010000 */
[----:B------:R-:W-:Y:S01]  /*0e00*/  FMUL.FTZ R89, R89, R80 ;  /* 0x0000005059597220 */ /* 0x000fe20000410000 */
[----:B------:R-:W-:Y:S01]  /*0e10*/  FADD.FTZ R80, R112, R81 ;  /* 0x0000005170507221 */ /* 0x000fe20000010000 */
[----:B------:R-:W-:-:S03]  /*0e20*/  FFMA.FTZ R83, R98, R112, R83 ;  /* 0x0000007062537223 */ /* 0x000fc60000010053 */
[----:B------:R-:W-:Y:S01]  /*0e30*/  FADD.FTZ R81, R95, R80 ;  /* 0x000000505f517221 */ /* 0x000fe20000010000 */
[----:B------:R-:W-:-:S03]  /*0e40*/  FFMA.FTZ R80, R84, R95, R83 ;  /* 0x0000005f54507223 */ /* 0x000fc60000010053 */
[----:B------:R-:W-:Y:S01]  /*0e50*/  FADD.FTZ R81, R110, R81 ;  /* 0x000000516e517221 */ /* 0x000fe20000010000 */
[----:B------:R-:W-:-:S03]  /*0e60*/  FFMA.FTZ R82, R111, R110, R80 ;  /* 0x0000006e6f527223 */ /* 0x000fc60000010050 */
[----:B------:R-:W-:Y:S01]  /*0e70*/  FADD.FTZ R80, R108, R81 ;  /* 0x000000516c507221 */ /* 0x000fe20000010000 */
[----:B------:R-:W-:Y:S01]  /*0e80*/  FFMA.FTZ R81, R109, R108, R82 ;  /* 0x0000006c6d517223 */ /* 0x000fe20000010052 */
[----:B------:R-:W-:Y:S02]  /*0e90*/  PRMT R90, R90, 0x7632, R90 ;  /* 0x000076325a5a7816 */ /* 0x000fe4000000005a */
[----:B------:R-:W-:Y:S01]  /*0ea0*/  FADD.FTZ R80, R80, R115 ;  /* 0x0000007350507221 */ /* 0x000fe20000010000 */
[----:B------:R-:W-:Y:S01]  /*0eb0*/  FFMA.FTZ R82, R88, R115, R81 ;  /* 0x0000007358527223 */ /* 0x000fe20000010051 */
[----:B------:R-:W-:Y:S02]  /*0ec0*/  SHF.L.U32 R90, R90, 0x10, RZ ;  /* 0x000000105a5a7819 */ /* 0x000fe400000006ff */
[----:B------:R-:W-:Y:S01]  /*0ed0*/  FADD.FTZ R124, R80, R103 ;  /* 0x00000067507c7221 */ /* 0x000fe20000010000 */
[----:B------:R-:W-:Y:S01]  /*0ee0*/  FFMA.FTZ R81, R107, R103, R82 ;  /* 0x000000676b517223 */ /* 0x000fe20000010052 */
[----:B------:R-:W-:Y:S01]  /*0ef0*/  FMUL.FTZ R116, R4, R117 ;  /* 0x0000007504747220 */ /* 0x000fe20000410000 */
[----:B------:R-:W-:Y:S01]  /*0f00*/  SHF.L.U32 R83, R11, 0x10, RZ ;  /* 0x000000100b537819 */ /* 0x000fe200000006ff */
[----:B------:R-:W-:Y:S01]  /*0f10*/  FADD.FTZ R124, R124, R89 ;  /* 0x000000597c7c7221 */ /* 0x000fe20000010000 */
[----:B------:R-:W-:Y:S01]  /*0f20*/  FFMA.FTZ R81, R114, R89, R81 ;  /* 0x0000005972517223 */ /* 0x000fe20000010051 */
[-C--:B------:R-:W-:Y:S01]  /*0f30*/  FFMA.FTZ R45, R116, R90.reuse, R45 ;  /* 0x0000005a742d7223 */ /* 0x080fe2000001002d */
[----:B------:R-:W-:Y:S01]  /*0f40*/  FADD.FTZ R29, R29, R90 ;  /* 0x0000005a1d1d7221 */ /* 0x000fe20000010000 */
[----:B------:R-:W-:Y:S01]  /*0f50*/  PRMT R91, R91, 0x7632, R91 ;  /* 0x000076325b5b7816 */ /* 0x000fe2000000005b */
        /* <DEDUP_REMOVED lines=8> */
[-C--:B------:R-:W-:Y:S01]  /*0fe0*/  FFMA.FTZ R47, R91, R80.reuse, R47 ;  /* 0x000000505b2f7223 */ /* 0x080fe2000001002f */
[----:B------:R-:W-:Y:S01]  /*0ff0*/  FADD.FTZ R31, R31, R80 ;  /* 0x000000501f1f7221 */ /* 0x000fe20000010000 */
[----:B------:R-:W-:Y:S01]  /*1000*/  FMUL.FTZ R117, R117, R80 ;  /* 0x0000005075757220 */ /* 0x000fe20000410000 */
[----:B------:R-:W-:Y:S01]  /*1010*/  FADD.FTZ R82, R82, R113 ;  /* 0x0000007152527221 */ /* 0x000fe20000010000 */
[----:B------:R-:W-:-:S03]  /*1020*/  FFMA.FTZ R80, R100, R113, R81 ;  /* 0x0000007164507223 */ /* 0x000fc60000010051 */
[----:B------:R-:W-:Y:S01]  /*1030*/  FADD.FTZ R82, R82, R117 ;  /* 0x0000007552527221 */ /* 0x000fe20000010000 */
[----:B------:R-:W-:Y:S01]  /*1040*/  FFMA.FTZ R83, R91, R117, R80 ;  /* 0x000000755b537223 */ /* 0x000fe20000010050 */
[----:B------:R-:W-:Y:S06]  /*1050*/  BRA `(.L_x_2567) ;  /* 0x0000000000847947 */ /* 0x000fec0003800000 */
.L_x_2566:
[----:B------:R-:W-:Y:S01]  /*1060*/  MOV R2, UR7 ;  /* 0x0000000700027c02 */ /* 0x000fe20008000f00 */
[----:B------:R-:W0:Y:S01]  /*1070*/  LDC.64 R120, c[0x0][0x3b0] ;  /* 0x0000ec00ff787b82 */ /* 0x000e220000000a00 */
[----:B------:R-:W-:-:S04]  /*1080*/  ISETP.NE.U32.AND P0, PT, RZ, UR6, PT ;  /* 0x00000006ff007c0c */ /* 0x000fc8000bf05070 */
[----:B------:R-:W-:-:S13]  /*1090*/  ISETP.NE.AND.EX P0, PT, R2, RZ, PT, P0 ;  /* 0x000000ff0200720c */ /* 0x000fda0003f05300 */
[----:B------:R-:W1:Y:S01]  /*10a0*/  @P0 LDC R83, c[0x0][0x388] ;  /* 0x0000e200ff530b82 */ /* 0x000e620000000800 */
[----:B------:R-:W2:Y:S07]  /*10b0*/  @P0 S2R R119, SR_TID.X ;  /* 0x0000000000770919 */ /* 0x000eae0000002100 */
[----:B------:R-:W3:Y:S01]  /*10c0*/  @P0 LDC.64 R80, c[0x0][0x438] ;  /* 0x00010e00ff500b82 */ /* 0x000ee20000000a00 */
[----:B-1----:R-:W-:-:S05]  /*10d0*/  @P0 IMAD R83, R106, R83, RZ ;  /* 0x000000536a530224 */ /* 0x002fca00078e02ff */
[----:B------:R-:W-:-:S04]  /*10e0*/  @P0 SHF.R.S32.HI R82, RZ, 0x1f, R83 ;  /* 0x0000001fff520819 */ /* 0x000fc80000011453 */
[----:B------:R-:W-:-:S04]  /*10f0*/  @P0 LEA.HI R82, R82, R83, RZ, 0x3 ;  /* 0x0000005352520211 */ /* 0x000fc800078f18ff */
[----:B--2---:R-:W-:-:S05]  /*1100*/  @P0 LEA.HI.SX32 R82, R82, R119, 0x1d ;  /* 0x0000007752520211 */ /* 0x004fca00078feaff */
[----:B---3--:R-:W-:-:S05]  /*1110*/  @P0 IMAD.WIDE.U32 R118, R82, 0x20, R80 ;  /* 0x0000002052760825 */ /* 0x008fca00078e0050 */
[----:B------:R1:W5:Y:S04]  /*1120*/  @P0 LDG.E.128 R24, desc[UR10][R118.64] ;  /* 0x0000000a76180981 */ /* 0x000368000c1e1d00 */
[----:B------:R1:W5:Y:S02]  /*1130*/  @P0 LDG.E.128 R20, desc[UR10][R118.64+0x10] ;  /* 0x0000100a76140981 */ /* 0x000364000c1e1d00 */
[----:B-----5:R-:W-:Y:S01]  /*1140*/  ISETP.GE.AND P1, PT, R3, 0x1, PT ;  /* 0x000000010300780c */ /* 0x020fe20003f26270 */
[----:B------:R-:W-:-:S12]  /*1150*/  HFMA2 R123, -RZ, RZ, 0, 0 ;  /* 0x00000000ff7b7431 */ /* 0x000fd800000001ff */
[----:B01----:R-:W-:Y:S05]  /*1160*/  @!P1 BRA `(.L_x_2568) ;  /* 0x0000000000189947 */ /* 0x003fea0003800000 */
[----:B------:R-:W0:Y:S01]  /*1170*/  S2R R123, SR_TID.X ;  /* 0x00000000007b7919 */ /* 0x000e220000002100 */
[----:B------:R-:W-:-:S05]  /*1180*/  IADD3 R83, PT, PT, R3, -0x1, RZ ;  /* 0xffffffff03537810 */ /* 0x000fca0007ffe0ff */
[----:B------:R-:W-:-:S05]  /*1190*/  IMAD R83, R83, UR16, RZ ;  /* 0x0000001053537c24 */ /* 0x000fca000f8e02ff */
[----:B------:R-:W-:-:S04]  /*11a0*/  SHF.R.S32.HI R118, RZ, 0x1f, R83 ;  /* 0x0000001fff767819 */ /* 0x000fc80000011453 */
[----:B------:R-:W-:-:S04]  /*11b0*/  LEA.HI R118, R118, R83, RZ, 0x3 ;  /* 0x0000005376767211 */ /* 0x000fc800078f18ff */
[----:B0-----:R-:W-:-:S07]  /*11c0*/  LEA.HI.SX32 R123, R118, R123, 0x1d ;  /* 0x0000007b767b7211 */ /* 0x001fce00078feaff */
.L_x_2568:
[C---:B------:R-:W-:Y:S01]  /*11d0*/  IADD3 R83, PT, PT, R123.reuse, 0x80, RZ ;  /* 0x000000807b537810 */ /* 0x040fe20007ffe0ff */
[----:B------:R-:W-:-:S04]  /*11e0*/  IMAD.WIDE.U32 R122, R123, 0x8, R120 ;  /* 0x000000087b7a7825 */ /* 0x000fc800078e0078 */
[----:B------:R-:W-:Y:S01]  /*11f0*/  IMAD.WIDE.U32 R120, R83, 0x8, R120 ;  /* 0x0000000853787825 */ /* 0x000fe200078e0078 */
[----:B------:R-:W-:Y:S01]  /*1200*/  @P0 IADD3 R83, PT, PT, R82, 0x80, RZ ;  /* 0x0000008052530810 */ /* 0x000fe20007ffe0ff */
[----:B------:R-:W5:Y:S04]  /*1210*/  LDG.E.64 R122, desc[UR10][R122.64] ;  /* 0x0000000a7a7a7981 */ /* 0x000f68000c1e1b00 */
[----:B------:R-:W-:Y:S01]  /*1220*/  @P0 IMAD.WIDE.U32 R80, R83, 0x20, R80 ;  /* 0x0000002053500825 */ /* 0x000fe200078e0050 */
[----:B------:R-:W5:Y:S04]  /*1230*/  LDG.E.64 R120, desc[UR10][R120.64] ;  /* 0x0000000a78787981 */ /* 0x000f68000c1e1b00 */
[----:B------:R0:W5:Y:S04]  /*1240*/  @P0 LDG.E.128 R16, desc[UR10][R80.64] ;  /* 0x0000000a50100981 */ /* 0x000168000c1e1d00 */
[----:B------:R0:W5:Y:S01]  /*1250*/  @P0 LDG.E.128 R12, desc[UR10][R80.64+0x10] ;  /* 0x0000100a500c0981 */ /* 0x000162000c1e1d00 */
[----:B------:R-:W-:-:S07]  /*1260*/  CS2R R82, SRZ ;  /* 0x0000000000527805 */ /* 0x000fce000001ff00 */
.L_x_2567:
[----:B0-----:R-:W0:Y:S01]  /*1270*/  SHFL.DOWN PT, R81, R82, 0x10, 0x1f ;  /* 0x0a001f0052517f89 */ /* 0x001e2200000e0000 */
        /* <DEDUP_REMOVED lines=31> */
.L_x_2570:
[----:B------:R-:W-:Y:S05]  /*1470*/  BSYNC.RECONVERGENT B0 ;  /* 0x0000000000007941 */ /* 0x000fea0003800200 */
.L_x_2569:
[----:B------:R-:W1:Y:S08]  /*1480*/  S2UR UR5, SR_CgaCtaId ;  /* 0x00000000000579c3 */ /* 0x000e700000008800 */
[----:B------:R-:W-:Y:S01]  /*1490*/  BAR.SYNC.DEFER_BLOCKING 0x0 ;  /* 0x0000000000007b1d */ /* 0x000fe20000010000 */
[----:B------:R-:W-:Y:S02]  /*14a0*/  ISETP.NE.U32.AND P0, PT, RZ, UR6, PT ;  /* 0x00000006ff007c0c */ /* 0x000fe4000bf05070 */
[----:B------:R-:W-:-:S02]  /*14b0*/  ISETP.NE.AND P3, PT, RZ, UR12, PT ;  /* 0x0000000cff007c0c */ /* 0x000fc4000bf65270 */
[----:B------:R-:W-:Y:S01]  /*14c0*/  ISETP.NE.AND.EX P0, PT, R2, RZ, PT, P0 ;  /* 0x000000ff0200720c */ /* 0x000fe20003f05300 */
[----:B------:R-:W-:Y:S02]  /*14d0*/  UMOV UR4, 0x400 ;  /* 0x0000040000047882 */ /* 0x000fe40000000000 */
        /* <DEDUP_REMOVED lines=12> */
[----:B------:R-:W-:Y:S01]  /*15a0*/  FADD.FTZ R80, R124, R81 ;  /* 0x000000517c507221 */ /* 0x000fe20000010000 */
[----:B------:R-:W-:Y:S01]  /*15b0*/  @P1 IADD3 R124, PT, PT, R3, -0x1, RZ ;  /* 0xffffffff037c1810 */ /* 0x000fe20007ffe0ff */
[----:B------:R-:W0:Y:S01]  /*15c0*/  LDC R81, c[0x0][0x388] ;  /* 0x0000e200ff517b82 */ /* 0x000e220000000800 */
[----:B------:R-:W-:Y:S01]  /*15d0*/  FADD.FTZ R82, R82, R119 ;  /* 0x0000007752527221 */ /* 0x000fe20000010000 */
[----:B------:R-:W-:Y:S01]  /*15e0*/  FADD.FTZ R80, R83, R80 ;  /* 0x0000005053507221 */ /* 0x000fe20000010000 */
[----:B------:R-:W-:Y:S02]  /*15f0*/  MOV R83, RZ ;  /* 0x000000ff00537202 */ /* 0x000fe40000000f00 */
[----:B------:R-:W-:-:S05]  /*1600*/  FMUL.FTZ R119, R82, UR13 ;  /* 0x0000000d52777c20 */ /* 0x000fca0008410000 */
[----:B------:R-:W-:Y:S01]  /*1610*/  FSEL R119, R119, RZ, !P3 ;  /* 0x000000ff77777208 */ /* 0x000fe20005800000 */
[-C--:B0-----:R-:W-:Y:S02]  /*1620*/  IMAD R3, R106, R81.reuse, RZ ;  /* 0x000000516a037224 */ /* 0x081fe400078e02ff */
[----:B------:R-:W-:-:S03]  /*1630*/  @P1 IMAD R81, R124, R81, RZ ;  /* 0x000000517c511224 */ /* 0x000fc600078e02ff */
[----:B------:R-:W-:-:S04]  /*1640*/  SHF.R.S32.HI R124, RZ, 0x1f, R3 ;  /* 0x0000001fff7c7819 */ /* 0x000fc80000011403 */
[----:B------:R-:W-:Y:S02]  /*1650*/  LEA.HI R3, R124, R3, RZ, 0x3 ;  /* 0x000000037c037211 */ /* 0x000fe400078f18ff */
[----:B------:R-:W-:Y:S02]  /*1660*/  @P1 SHF.R.S32.HI R124, RZ, 0x1f, R81 ;  /* 0x0000001fff7c1819 */ /* 0x000fe40000011451 */
[----:B------:R-:W-:Y:S01]  /*1670*/  LEA.HI.SX32 R82, R3, R118, 0x1d ;  /* 0x0000007603527211 */ /* 0x000fe200078feaff */
[----:B------:R-:W-:Y:S01]  /*1680*/  FMUL.FTZ R3, R80, UR13 ;  /* 0x0000000d50037c20 */ /* 0x000fe20008410000 */
[----:B------:R-:W-:-:S04]  /*1690*/  @P1 LEA.HI R81, R124, R81, RZ, 0x3 ;  /* 0x000000517c511211 */ /* 0x000fc800078f18ff */
[----:B------:R-:W-:Y:S01]  /*16a0*/  @P1 LEA.HI.SX32 R83, R81, R118, 0x1d ;  /* 0x0000007651531211 */ /* 0x000fe200078feaff */
        /* <DEDUP_REMOVED lines=18> */
.L_x_2573:
        /* <DEDUP_REMOVED lines=12> */
.L_x_2574:
        /* <DEDUP_REMOVED lines=12> */
.L_x_2575:
        /* <DEDUP_REMOVED lines=12> */
.L_x_2576:
        /* <DEDUP_REMOVED lines=12> */
.L_x_2577:
        /* <DEDUP_REMOVED lines=12> */
.L_x_2578:
        /* <DEDUP_REMOVED lines=12> */
.L_x_2579:
[----:B------:R-:W-:Y:S05]  /*1c50*/  @!P1 BRA `(.L_x_2580) ;  /* 0x00000014000c9947 */ /* 0x000fea0003800000 */
[----:B------:R-:W-:Y:S01]  /*1c60*/  FFMA.FTZ R81, R111, R3, R119 ;  /* 0x000000036f517223 */ /* 0x000fe20000010077 */
[----:B------:R-:W-:Y:S02]  /*1c70*/  ISETP.GT.AND P3, PT, R5, RZ, PT ;  /* 0x000000ff0500720c */ /* 0x000fe40003f64270 */
[----:B-----5:R-:W-:Y:S01]  /*1c80*/  ISETP.GE.U32.AND P0, PT, R122, RZ, PT ;  /* 0x000000ff7a00720c */ /* 0x020fe20003f06070 */
[----:B------:R-:W-:-:S03]  /*1c90*/  FADD.FTZ R81, R110, -R81 ;  /* 0x800000516e517221 */ /* 0x000fc60000010000 */
[----:B------:R-:W-:Y:S01]  /*1ca0*/  ISETP.GE.U32.AND.EX P0, PT, R123, 0x1000000, PT, P0 ;  /* 0x010000007b00780c */ /* 0x000fe20003f06100 */
[----:B------:R-:W-:-:S05]  /*1cb0*/  FMUL.FTZ R81, R4, R81 ;  /* 0x0000005104517220 */ /* 0x000fca0000410000 */
[----:B------:R-:W-:-:S05]  /*1cc0*/  FSEL R81, R81, RZ, P3 ;  /* 0x000000ff51517208 */ /* 0x000fca0001800000 */
[----:B------:R-:W-:-:S04]  /*1cd0*/  FMUL.FTZ R81, R81, UR15 ;  /* 0x0000000f51517c20 */ /* 0x000fc80008410000 */
[----:B------:R-:W-:-:S05]  /*1ce0*/  FMUL.FTZ R81, R81, UR14 ;  /* 0x0000000e51517c20 */ /* 0x000fca0008410000 */
[----:B------:R-:W-:-:S04]  /*1cf0*/  FSEL R81, R81, RZ, P0 ;  /* 0x000000ff51517208 */ /* 0x000fc80000000000 */
[----:B------:R-:W-:-:S04]  /*1d00*/  F2FP.BF16.F32.PACK_AB R81, RZ, R81 ;  /* 0x00000051ff51723e */ /* 0x000fc800000010ff */
[----:B------:R-:W-:Y:S01]  /*1d10*/  PRMT R67, R67, 0x5410, R81 ;  /* 0x0000541043437816 */ /* 0x000fe20000000051 */
[----:B------:R-:W-:Y:S06]  /*1d20*/  BRA `(.L_x_2580) ;  /* 0x0000001000d87947 */ /* 0x000fec0003800000 */
.L_x_2572:
[-CC-:B------:R-:W-:Y:S01]  /*1d30*/  FFMA.FTZ R72, R84, R3.reuse, R119.reuse ;  /* 0x0000000354487223 */ /* 0x180fe20000010077 */
[-CC-:B------:R-:W-:Y:S01]  /*1d40*/  FFMA.FTZ R73, R98, R3.reuse, R119.reuse ;  /* 0x0000000362497223 */ /* 0x180fe20000010077 */
[-CC-:B------:R-:W-:Y:S01]  /*1d50*/  FFMA.FTZ R74, R96, R3.reuse, R119.reuse ;  /* 0x00000003604a7223 */ /* 0x180fe20000010077 */
[-CC-:B------:R-:W-:Y:S01]  /*1d60*/  FFMA.FTZ R77, R92, R3.reuse, R119.reuse ;  /* 0x000000035c4d7223 */ /* 0x180fe20000010077 */
[----:B------:R-:W-:Y:S01]  /*1d70*/  FADD.FTZ R125, R95, -R72 ;  /* 0x800000485f7d7221 */ /* 0x000fe20000010000 */
[----:B------:R-:W-:Y:S01]  /*1d80*/  FFMA.FTZ R72, R87, R3, R119 ;  /* 0x0000000357487223 */ /* 0x000fe20000010077 */
[----:B------:R-:W-:Y:S01]  /*1d90*/  ISETP.GT.AND P0, PT, R5, RZ, PT ;  /* 0x000000ff0500720c */ /* 0x000fe20003f04270 */
[----:B------:R-:W-:Y:S01]  /*1da0*/  FADD.FTZ R73, R112, -R73 ;  /* 0x8000004970497221 */ /* 0x000fe20000010000 */
[----:B------:R-:W-:Y:S01]  /*1db0*/  FADD.FTZ R79, R99, -R74 ;  /* 0x8000004a634f7221 */ /* 0x000fe20000010000 */
[----:B------:R-:W-:Y:S01]  /*1dc0*/  FADD.FTZ R81, R85, -R72 ;  /* 0x8000004855517221 */ /* 0x000fe20000010000 */
[----:B------:R-:W-:Y:S01]  /*1dd0*/  FADD.FTZ R77, R86, -R77 ;  /* 0x8000004d564d7221 */ /* 0x000fe20000010000 */
[----:B------:R-:W-:Y:S08]  /*1de0*/  @!P1 BRA `(.L_x_2581) ;  /* 0x00000000002c9947 */ /* 0x000ff00003800000 */
        /* <DEDUP_REMOVED lines=11> */
.L_x_2581:
        /* <DEDUP_REMOVED lines=12> */
.L_x_2582:
        /* <DEDUP_REMOVED lines=12> */
.L_x_2583:
        /* <DEDUP_REMOVED lines=12> */
.L_x_2584:
        /* <DEDUP_REMOVED lines=12> */
.L_x_2585:
        /* <DEDUP_REMOVED lines=12> */
.L_x_2586:
        /* <DEDUP_REMOVED lines=12> */
.L_x_2587:
[-CC-:B------:R-:W-:Y:S01]  /*2320*/  FFMA.FTZ R74, R111, R3.reuse, R119.reuse ;  /* 0x000000036f4a7223 */ /* 0x180fe20000010077 */
[-CC-:B------:R-:W-:Y:S01]  /*2330*/  FFMA.FTZ R76, R94, R3.reuse, R119.reuse ;  /* 0x000000035e4c7223 */ /* 0x180fe20000010077 */
[----:B------:R-:W-:Y:S01]  /*2340*/  FFMA.FTZ R72, R0, R3, R119 ;  /* 0x0000000300487223 */ /* 0x000fe20000010077 */
[----:B------:R-:W-:Y:S01]  /*2350*/  FMUL.FTZ R73, R4, R73 ;  /* 0x0000004904497220 */ /* 0x000fe20000410000 */
        /* <DEDUP_REMOVED lines=9> */
[----:B------:R-:W-:Y:S01]  /*23f0*/  FMUL.FTZ R76, R4, R75 ;  /* 0x0000004b044c7220 */ /* 0x000fe20000410000 */
        /* <DEDUP_REMOVED lines=17> */
.L_x_2571:
[----:B------:R-:W-:Y:S01]  /*2510*/  UMOV UR4, UR8 ;  /* 0x0000000800047c82 */ /* 0x000fe20008000000 */
[----:B------:R-:W-:Y:S01]  /*2520*/  UMOV UR5, UR9 ;  /* 0x0000000900057c82 */ /* 0x000fe20008000000 */
[----:B------:R-:W-:-:S04]  /*2530*/  UISETP.NE.U32.AND UP0, UPT, UR4, URZ, UPT ;  /* 0x000000ff0400728c */ /* 0x000fc8000bf05070 */
[----:B------:R-:W-:-:S09]  /*2540*/  UISETP.NE.AND.EX UP0, UPT, UR5, URZ, UPT, UP0 ;  /* 0x000000ff0500728c */ /* 0x000fd2000bf05300 */
[----:B------:R-:W-:Y:S05]  /*2550*/  BRA.U UP0, `(.L_x_2588) ;  /* 0x0000000500687547 */ /* 0x000fea000b800000 */
[----:B------:R-:W-:Y:S05]  /*2560*/  @!P1 BRA `(.L_x_2589) ;  /* 0x0000000000289947 */ /* 0x000fea0003800000 */
[----:B------:R-:W-:Y:S01]  /*2570*/  @P2 FFMA.FTZ R80, R0, R3, R119 ;  /* 0x0000000300502223 */ /* 0x000fe20000010077 */
[----:B-----5:R-:W-:-:S03]  /*2580*/  LOP3.LUT P0, RZ, R122, 0xff, RZ, 0xc0, !PT ;  /* 0x000000ff7aff7812 */ /* 0x020fc6000780c0ff */
[----:B------:R-:W-:Y:S01]  /*2590*/  @P2 FADD.FTZ R81, R93, -R80 ;  /* 0x800000505d512221 */ /* 0x000fe20000010000 */
[----:B------:R-:W-:-:S03]  /*25a0*/  MOV R80, R24 ;  /* 0x0000001800507202 */ /* 0x000fc60000000f00 */
[----:B------:R-:W-:-:S04]  /*25b0*/  @P2 FFMA.FTZ R80, R4, R81, R24 ;  /* 0x0000005104502223 */ /* 0x000fc80000010018 */
[----:B------:R-:W-:-:S04]  /*25c0*/  FMUL.FTZ R80, R80, UR15 ;  /* 0x0000000f50507c20 */ /* 0x000fc80008410000 */
[----:B------:R-:W-:-:S05]  /*25d0*/  FMUL.FTZ R80, R80, UR14 ;  /* 0x0000000e50507c20 */ /* 0x000fca0008410000 */
[----:B------:R-:W-:-:S04]  /*25e0*/  FSEL R80, R80, RZ, P0 ;  /* 0x000000ff50507208 */ /* 0x000fc80000000000 */
[----:B------:R-:W-:-:S04]  /*25f0*/  F2FP.BF16.F32.PACK_AB R80, RZ, R80 ;  /* 0x00000050ff50723e */ /* 0x000fc800000010ff */
[----:B------:R-:W-:-:S07]  /*2600*/  PRMT R64, R80, 0x7610, R64 ;  /* 0x0000761050407816 */ /* 0x000fce0000000040 */
.L_x_2589:
        /* <DEDUP_REMOVED lines=11> */
.L_x_2590:
[----:B------:R-:W-:Y:S05]  /*26c0*/  @!P1 BRA `(.L_x_2591) ;  /* 0x0000000000289947 */ /* 0x000fea0003800000 */
[----:B------:R-:W-:Y:S01]  /*26d0*/  @P2 FFMA.FTZ R81, R92, R3, R119 ;  /* 0x000000035c512223 */ /* 0x000fe20000010077 */
[----:B-----5:R-:W-:Y:S02]  /*26e0*/  MOV R80, R26 ;  /* 0x0000001a00507202 */ /* 0x020fe40000000f00 */
        /* <DEDUP_REMOVED lines=8> */
.L_x_2591:
        /* <DEDUP_REMOVED lines=11> */
.L_x_2592:
        /* <DEDUP_REMOVED lines=11> */
.L_x_2593:
        /* <DEDUP_REMOVED lines=11> */
.L_x_2594:
        /* <DEDUP_REMOVED lines=11> */
.L_x_2595:
[----:B------:R-:W-:Y:S05]  /*2a30*/  @!P1 BRA `(.L_x_2580) ;  /* 0x0000000400949947 */ /* 0x000fea0003800000 */
[----:B------:R-:W-:Y:S01]  /*2a40*/  @P2 FFMA.FTZ R81, R111, R3, R119 ;  /* 0x000000036f512223 */ /* 0x000fe20000010077 */
[----:B-----5:R-:W-:Y:S02]  /*2a50*/  MOV R80, R23 ;  /* 0x0000001700507202 */ /* 0x020fe40000000f00 */
[----:B------:R-:W-:Y:S01]  /*2a60*/  ISETP.GE.U32.AND P0, PT, R122, RZ, PT ;  /* 0x000000ff7a00720c */ /* 0x000fe20003f06070 */
[----:B------:R-:W-:-:S03]  /*2a70*/  @P2 FADD.FTZ R81, R110, -R81 ;  /* 0x800000516e512221 */ /* 0x000fc60000010000 */
[----:B------:R-:W-:Y:S01]  /*2a80*/  ISETP.GE.U32.AND.EX P0, PT, R123, 0x1000000, PT, P0 ;  /* 0x010000007b00780c */ /* 0x000fe20003f06100 */
[----:B------:R-:W-:-:S04]  /*2a90*/  @P2 FFMA.FTZ R80, R4, R81, R23 ;  /* 0x0000005104502223 */ /* 0x000fc80000010017 */
[----:B------:R-:W-:-:S04]  /*2aa0*/  FMUL.FTZ R80, R80, UR15 ;  /* 0x0000000f50507c20 */ /* 0x000fc80008410000 */
[----:B------:R-:W-:-:S05]  /*2ab0*/  FMUL.FTZ R80, R80, UR14 ;  /* 0x0000000e50507c20 */ /* 0x000fca0008410000 */
[----:B------:R-:W-:-:S04]  /*2ac0*/  FSEL R80, R80, RZ, P0 ;  /* 0x000000ff50507208 */ /* 0x000fc80000000000 */
[----:B------:R-:W-:-:S04]  /*2ad0*/  F2FP.BF16.F32.PACK_AB R80, RZ, R80 ;  /* 0x00000050ff50723e */ /* 0x000fc800000010ff */
[----:B------:R-:W-:Y:S01]  /*2ae0*/  PRMT R67, R67, 0x5410, R80 ;  /* 0x0000541043437816 */ /* 0x000fe20000000050 */
[----:B------:R-:W-:Y:S06]  /*2af0*/  BRA `(.L_x_2580) ;  /* 0x0000000400647947 */ /* 0x000fec0003800000 */
.L_x_2588:
[--C-:B------:R-:W-:Y:S01]  /*2b00*/  @P2 FFMA.FTZ R72, R0, R3, R119.reuse ;  /* 0x0000000300482223 */ /* 0x100fe20000010077 */
[----:B-----5:R-:W-:Y:S02]  /*2b10*/  MOV R77, R25 ;  /* 0x00000019004d7202 */ /* 0x020fe40000000f00 */
[----:B------:R-:W-:Y:S01]  /*2b20*/  MOV R76, R24 ;  /* 0x00000018004c7202 */ /* 0x000fe20000000f00 */
[----:B------:R-:W-:Y:S01]  /*2b30*/  @P2 FADD.FTZ R73, R93, -R72 ;  /* 0x800000485d492221 */ /* 0x000fe20000010000 */
[--C-:B------:R-:W-:Y:S01]  /*2b40*/  @P2 FFMA.FTZ R72, R94, R3, R119.reuse ;  /* 0x000000035e482223 */ /* 0x100fe20000010077 */
[----:B------:R-:W-:Y:S02]  /*2b50*/  MOV R79, R27 ;  /* 0x0000001b004f7202 */ /* 0x000fe40000000f00 */
[----:B------:R-:W-:Y:S01]  /*2b60*/  @P2 FFMA.FTZ R76, R4, R73, R24 ;  /* 0x00000049044c2223 */ /* 0x000fe20000010018 */
[----:B------:R-:W-:Y:S01]  /*2b70*/  @P2 FADD.FTZ R72, R97, -R72 ;  /* 0x8000004861482221 */ /* 0x000fe20000010000 */
[----:B------:R-:W-:Y:S01]  /*2b80*/  @P2 FFMA.FTZ R73, R92, R3, R119 ;  /* 0x000000035c492223 */ /* 0x000fe20000010077 */
[----:B------:R-:W-:-:S02]  /*2b90*/  MOV R78, R26 ;  /* 0x0000001a004e7202 */ /* 0x000fc40000000f00 */
[----:B------:R-:W-:Y:S01]  /*2ba0*/  @P2 FFMA.FTZ R77, R4, R72, R25 ;  /* 0x00000048044d2223 */ /* 0x000fe20000010019 */
[----:B------:R-:W-:Y:S01]  /*2bb0*/  @P2 FFMA.FTZ R72, R96, R3, R119 ;  /* 0x0000000360482223 */ /* 0x000fe20000010077 */
[----:B------:R-:W-:-:S03]  /*2bc0*/  @P2 FADD.FTZ R73, R86, -R73 ;  /* 0x8000004956492221 */ /* 0x000fc60000010000 */
[----:B------:R-:W-:Y:S01]  /*2bd0*/  @P2 FADD.FTZ R72, R99, -R72 ;  /* 0x8000004863482221 */ /* 0x000fe20000010000 */
[----:B------:R-:W-:-:S03]  /*2be0*/  @P2 FFMA.FTZ R78, R4, R73, R26 ;  /* 0x00000049044e2223 */ /* 0x000fc6000001001a */
[----:B------:R-:W-:Y:S01]  /*2bf0*/  @P2 FFMA.FTZ R79, R4, R72, R27 ;  /* 0x00000048044f2223 */ /* 0x000fe2000001001b */
[----:B------:R-:W-:-:S04]  /*2c00*/  @P2 FFMA.FTZ R72, R87, R3, R119 ;  /* 0x0000000357482223 */ /* 0x000fc80000010077 */
[----:B------:R-:W-:Y:S01]  /*2c10*/  @P2 FADD.FTZ R73, R85, -R72 ;  /* 0x8000004855492221 */ /* 0x000fe20000010000 */
[----:B------:R-:W-:-:S03]  /*2c20*/  MOV R72, R20 ;  /* 0x0000001400487202 */ /* 0x000fc60000000f00 */
        /* <DEDUP_REMOVED lines=9> */
[----:B------:R-:W-:Y:S06]  /*2cc0*/  @!P1 BRA `(.L_x_2596) ;  /* 0x0000000000189947 */ /* 0x000fec0003800000 */
[----:B------:R-:W-:Y:S01]  /*2cd0*/  FMUL.FTZ R75, R76, UR15 ;  /* 0x0000000f4c4b7c20 */ /* 0x000fe20008410000 */
[----:B------:R-:W-:-:S03]  /*2ce0*/  LOP3.LUT P0, RZ, R122, 0xff, RZ, 0xc0, !PT ;  /* 0x000000ff7aff7812 */ /* 0x000fc6000780c0ff */
[----:B------:R-:W-:-:S05]  /*2cf0*/  FMUL.FTZ R75, R75, UR14 ;  /* 0x0000000e4b4b7c20 */ /* 0x000fca0008410000 */
[----:B------:R-:W-:-:S04]  /*2d00*/  FSEL R75, R75, RZ, P0 ;  /* 0x000000ff4b4b7208 */ /* 0x000fc80000000000 */
[----:B------:R-:W-:-:S04]  /*2d10*/  F2FP.BF16.F32.PACK_AB R75, RZ, R75 ;  /* 0x0000004bff4b723e */ /* 0x000fc800000010ff */
[----:B------:R-:W-:-:S07]  /*2d20*/  PRMT R64, R75, 0x7610, R64 ;  /* 0x000076104b407816 */ /* 0x000fce0000000040 */
.L_x_2596:
[----:B------:R-:W-:Y:S05]  /*2d30*/  @!P1 BRA `(.L_x_2597) ;  /* 0x0000000000189947 */ /* 0x000fea0003800000 */
[----:B------:R-:W-:Y:S01]  /*2d40*/  FMUL.FTZ R75, R77, UR15 ;  /* 0x0000000f4d4b7c20 */ /* 0x000fe20008410000 */
[----:B------:R-:W-:-:S03]  /*2d50*/  LOP3.LUT P0, RZ, R122, 0xff00, RZ, 0xc0, !PT ;  /* 0x0000ff007aff7812 */ /* 0x000fc6000780c0ff */
[----:B------:R-:W-:-:S05]  /*2d60*/  FMUL.FTZ R75, R75, UR14 ;  /* 0x0000000e4b4b7c20 */ /* 0x000fca0008410000 */
[----:B------:R-:W-:-:S04]  /*2d70*/  FSEL R75, R75, RZ, P0 ;  /* 0x000000ff4b4b7208 */ /* 0x000fc80000000000 */
[----:B------:R-:W-:-:S04]  /*2d80*/  F2FP.BF16.F32.PACK_AB R75, RZ, R75 ;  /* 0x0000004bff4b723e */ /* 0x000fc800000010ff */
[----:B------:R-:W-:-:S07]  /*2d90*/  PRMT R64, R64, 0x5410, R75 ;  /* 0x0000541040407816 */ /* 0x000fce000000004b */
.L_x_2597:
[----:B------:R-:W-:Y:S05]  /*2da0*/  @!P1 BRA `(.L_x_2598) ;  /* 0x0000000000189947 */ /* 0x000fea0003800000 */
[----:B------:R-:W-:Y:S01]  /*2db0*/  FMUL.FTZ R75, R78, UR15 ;  /* 0x0000000f4e4b7c20 */ /* 0x000fe20008410000 */
[----:B------:R-:W-:-:S03]  /*2dc0*/  LOP3.LUT P0, RZ, R122, 0xff0000, RZ, 0xc0, !PT ;  /* 0x00ff00007aff7812 */ /* 0x000fc6000780c0ff */
[----:B------:R-:W-:-:S05]  /*2dd0*/  FMUL.FTZ R75, R75, UR14 ;  /* 0x0000000e4b4b7c20 */ /* 0x000fca0008410000 */
[----:B------:R-:W-:-:S04]  /*2de0*/  FSEL R75, R75, RZ, P0 ;  /* 0x000000ff4b4b7208 */ /* 0x000fc80000000000 */
[----:B------:R-:W-:-:S04]  /*2df0*/  F2FP.BF16.F32.PACK_AB R75, RZ, R75 ;  /* 0x0000004bff4b723e */ /* 0x000fc800000010ff */
[----:B------:R-:W-:-:S07]  /*2e00*/  PRMT R65, R75, 0x7610, R65 ;  /* 0x000076104b417816 */ /* 0x000fce0000000041 */
.L_x_2598:
[----:B------:R-:W-:Y:S05]  /*2e10*/  @!P1 BRA `(.L_x_2599) ;  /* 0x0000000000189947 */ /* 0x000fea0003800000 */
[----:B------:R-:W-:Y:S01]  /*2e20*/  FMUL.FTZ R75, R79, UR15 ;  /* 0x0000000f4f4b7c20 */ /* 0x000fe20008410000 */
[----:B------:R-:W-:-:S03]  /*2e30*/  LOP3.LUT P0, RZ, R122, 0xff000000, RZ, 0xc0, !PT ;  /* 0xff0000007aff7812 */ /* 0x000fc6000780c0ff */
[----:B------:R-:W-:-:S05]  /*2e40*/  FMUL.FTZ R75, R75, UR14 ;  /* 0x0000000e4b4b7c20 */ /* 0x000fca0008410000 */
[----:B------:R-:W-:-:S04]  /*2e50*/  FSEL R75, R75, RZ, P0 ;  /* 0x000000ff4b4b7208 */ /* 0x000fc80000000000 */
[----:B------:R-:W-:-:S04]  /*2e60*/  F2FP.BF16.F32.PACK_AB R75, RZ, R75 ;  /* 0x0000004bff4b723e */ /* 0x000fc800000010ff */
[----:B------:R-:W-:-:S07]  /*2e70*/  PRMT R65, R65, 0x5410, R75 ;  /* 0x0000541041417816 */ /* 0x000fce000000004b */
.L_x_2599:
[----:B------:R-:W-:Y:S05]  /*2e80*/  @!P1 BRA `(.L_x_2600) ;  /* 0x0000000000189947 */ /* 0x000fea0003800000 */
[----:B------:R-:W-:Y:S01]  /*2e90*/  FMUL.FTZ R75, R72, UR15 ;  /* 0x0000000f484b7c20 */ /* 0x000fe20008410000 */
[----:B------:R-:W-:-:S03]  /*2ea0*/  LOP3.LUT P0, RZ, R123, 0xff, RZ, 0xc0, !PT ;  /* 0x000000ff7bff7812 */ /* 0x000fc6000780c0ff */
[----:B------:R-:W-:-:S05]  /*2eb0*/  FMUL.FTZ R75, R75, UR14 ;  /* 0x0000000e4b4b7c20 */ /* 0x000fca0008410000 */
[----:B------:R-:W-:-:S04]  /*2ec0*/  FSEL R75, R75, RZ, P0 ;  /* 0x000000ff4b4b7208 */ /* 0x000fc80000000000 */
[----:B------:R-:W-:-:S04]  /*2ed0*/  F2FP.BF16.F32.PACK_AB R75, RZ, R75 ;  /* 0x0000004bff4b723e */ /* 0x000fc800000010ff */
[----:B------:R-:W-:-:S07]  /*2ee0*/  PRMT R66, R75, 0x7610, R66 ;  /* 0x000076104b427816 */ /* 0x000fce0000000042 */
.L_x_2600:
[----:B------:R-:W-:Y:S05]  /*2ef0*/  @!P1 BRA `(.L_x_2601) ;  /* 0x0000000000189947 */ /* 0x000fea0003800000 */
[----:B------:R-:W-:Y:S01]  /*2f00*/  FMUL.FTZ R75, R73, UR15 ;  /* 0x0000000f494b7c20 */ /* 0x000fe20008410000 */
[----:B------:R-:W-:-:S03]  /*2f10*/  LOP3.LUT P0, RZ, R123, 0xff00, RZ, 0xc0, !PT ;  /* 0x0000ff007bff7812 */ /* 0x000fc6000780c0ff */
[----:B------:R-:W-:-:S05]  /*2f20*/  FMUL.FTZ R75, R75, UR14 ;  /* 0x0000000e4b4b7c20 */ /* 0x000fca0008410000 */
[----:B------:R-:W-:-:S04]  /*2f30*/  FSEL R75, R75, RZ, P0 ;  /* 0x000000ff4b4b7208 */ /* 0x000fc80000000000 */
[----:B------:R-:W-:-:S04]  /*2f40*/  F2FP.BF16.F32.PACK_AB R75, RZ, R75 ;  /* 0x0000004bff4b723e */ /* 0x000fc800000010ff */
[----:B------:R-:W-:-:S07]  /*2f50*/  PRMT R66, R66, 0x5410, R75 ;  /* 0x0000541042427816 */ /* 0x000fce000000004b */
.L_x_2601:
[----:B------:R-:W-:Y:S05]  /*2f60*/  @!P1 BRA `(.L_x_2602) ;  /* 0x0000000000189947 */ /* 0x000fea0003800000 */
[----:B------:R-:W-:Y:S01]  /*2f70*/  FMUL.FTZ R75, R74, UR15 ;  /* 0x0000000f4a4b7c20 */ /* 0x000fe20008410000 */
[----:B------:R-:W-:-:S03]  /*2f80*/  LOP3.LUT P0, RZ, R123, 0xff0000, RZ, 0xc0, !PT ;  /* 0x00ff00007bff7812 */ /* 0x000fc6000780c0ff */
[----:B------:R-:W-:-:S05]  /*2f90*/  FMUL.FTZ R75, R75, UR14 ;  /* 0x0000000e4b4b7c20 */ /* 0x000fca0008410000 */
[----:B------:R-:W-:-:S04]  /*2fa0*/  FSEL R75, R75, RZ, P0 ;  /* 0x000000ff4b4b7208 */ /* 0x000fc80000000000 */
[----:B------:R-:W-:-:S04]  /*2fb0*/  F2FP.BF16.F32.PACK_AB R75, RZ, R75 ;  /* 0x0000004bff4b723e */ /* 0x000fc800000010ff */
[----:B------:R-:W-:-:S07]  /*2fc0*/  PRMT R67, R75, 0x7610, R67 ;  /* 0x000076104b437816 */ /* 0x000fce0000000043 */
.L_x_2602:
[----:B------:R-:W-:-:S04]  /*2fd0*/  @P2 FFMA.FTZ R75, R111, R3, R119 ;  /* 0x000000036f4b2223 */ /* 0x000fc80000010077 */
[----:B------:R-:W-:Y:S01]  /*2fe0*/  @P2 FADD.FTZ R80, R110, -R75 ;  /* 0x8000004b6e502221 */ /* 0x000fe20000010000 */
[----:B------:R-:W-:-:S03]  /*2ff0*/  MOV R75, R23 ;  /* 0x00000017004b7202 */ /* 0x000fc60000000f00 */
[----:B------:R-:W-:Y:S01]  /*3000*/  @P2 FFMA.FTZ R75, R4, R80, R23 ;  /* 0x00000050044b2223 */ /* 0x000fe20000010017 */
        /* <DEDUP_REMOVED lines=8> */
.L_x_2580:
[----:B------:R-:W-:Y:S02]  /*3090*/  ISETP.NE.U32.AND P0, PT, RZ, UR4, PT ;  /* 0x00000004ff007c0c */ /* 0x000fe4000bf05070 */
[----:B------:R-:W-:Y:S02]  /*30a0*/  ISETP.NE.U32.AND P3, PT, RZ, UR6, PT ;  /* 0x00000006ff007c0c */ /* 0x000fe4000bf65070 */
[----:B------:R-:W-:Y:S02]  /*30b0*/  ISETP.NE.AND.EX P0, PT, RZ, UR5, PT, P0 ;  /* 0x00000005ff007c0c */ /* 0x000fe4000bf05300 */
[----:B------:R-:W-:-:S11]  /*30c0*/  ISETP.NE.AND.EX P3, PT, R2, RZ, PT, P3 ;  /* 0x000000ff0200720c */ /* 0x000fd60003f65330 */
[----:B------:R-:W0:Y:S02]  /*30d0*/  @P0 LDC.64 R80, c[0x0][0x478] ;  /* 0x00011e00ff500b82 */ /* 0x000e240000000a00 */
[----:B0-----:R-:W-:-:S05]  /*30e0*/  @P0 IMAD.WIDE.U32 R80, R82, 0x20, R80 ;  /* 0x0000002052500825 */ /* 0x001fca00078e0050 */
[----:B------:R-:W-:Y:S04]  /*30f0*/  @P0 STG.E.128 desc[UR10][R80.64], R76 ;  /* 0x0000004c50000986 */ /* 0x000fe8000c101d0a */
[----:B------:R0:W-:Y:S02]  /*3100*/  @P0 STG.E.128 desc[UR10][R80.64+0x10], R72 ;  /* 0x0000104850000986 */ /* 0x0001e4000c101d0a */
[----:B0-----:R-:W0:Y:S02]  /*3110*/  @P1 LDC.64 R80, c[0x0][0x468] ;  /* 0x00011a00ff501b82 */ /* 0x001e240000000a00 */
[----:B0-----:R-:W-:-:S05]  /*3120*/  @P1 IMAD.WIDE.U32 R80, R83, 0x10, R80 ;  /* 0x0000001053501825 */ /* 0x001fca00078e0050 */
[----:B------:R0:W-:Y:S01]  /*3130*/  @P1 STG.E.128 desc[UR10][R80.64], R64 ;  /* 0x0000004050001986 */ /* 0x0001e2000c101d0a */
[----:B------:R-:W-:Y:S05]  /*3140*/  @!P3 BRA `(.L_x_2603) ;  /* 0x0000000800d4b947 */ /* 0x000fea0003800000 */
[----:B------:R-:W-:Y:S05]  /*3150*/  @!P0 BRA `(.L_x_2604) ;  /* 0x0000000400688947 */ /* 0x000fea0003800000 */
[-CC-:B------:R-:W-:Y:S01]  /*3160*/  @P2 FFMA.FTZ R74, R107, R3.reuse, R119.reuse ;  /* 0x000000036b4a2223 */ /* 0x180fe20000010077 */
[-CC-:B------:R-:W-:Y:S01]  /*3170*/  @P2 FFMA.FTZ R5, R109, R3.reuse, R119.reuse ;  /* 0x000000036d052223 */ /* 0x180fe20000010077 */
[-CC-:B------:R-:W-:Y:S01]  /*3180*/  @P2 FFMA.FTZ R72, R88, R3.reuse, R119.reuse ;  /* 0x0000000358482223 */ /* 0x180fe20000010077 */
[-CC-:B0-----:R-:W-:Y:S01]  /*3190*/  @P2 FFMA.FTZ R80, R114, R3.reuse, R119.reuse ;  /* 0x0000000372502223 */ /* 0x181fe20000010077 */
[-CC-:B-----5:R-:W-:Y:S01]  /*31a0*/  @P2 FFMA.FTZ R122, R102, R3.reuse, R119.reuse ;  /* 0x00000003667a2223 */ /* 0x1a0fe20000010077 */
[-CC-:B------:R-:W-:Y:S01]  /*31b0*/  @P2 FFMA.FTZ R73, R116, R3.reuse, R119.reuse ;  /* 0x0000000374492223 */ /* 0x180fe20000010077 */
[-CC-:B------:R-:W-:Y:S01]  /*31c0*/  @P2 FFMA.FTZ R2, R100, R3.reuse, R119.reuse ;  /* 0x0000000364022223 */ /* 0x180fe20000010077 */
[----:B------:R-:W-:Y:S01]  /*31d0*/  @P2 FFMA.FTZ R76, R91, R3, R119 ;  /* 0x000000035b4c2223 */ /* 0x000fe20000010077 */
[----:B------:R-:W-:Y:S01]  /*31e0*/  @P2 FADD.FTZ R3, R103, -R74 ;  /* 0x8000004a67032221 */ /* 0x000fe20000010000 */
[----:B------:R-:W-:Y:S01]  /*31f0*/  @P2 FADD.FTZ R72, R115, -R72 ;  /* 0x8000004873482221 */ /* 0x000fe20000010000 */
[----:B------:R-:W-:Y:S01]  /*3200*/  MOV R78, R18 ;  /* 0x00000012004e7202 */ /* 0x000fe20000000f00 */
[----:B------:R-:W-:Y:S01]  /*3210*/  @P2 FADD.FTZ R74, R90, -R73 ;  /* 0x800000495a4a2221 */ /* 0x000fe20000010000 */
[C---:B------:R-:W-:Y:S01]  /*3220*/  @P2 FFMA.FTZ R78, R4.reuse, R3, R18 ;  /* 0x00000003044e2223 */ /* 0x040fe20000010012 */
[----:B------:R-:W-:Y:S01]  /*3230*/  @P2 FADD.FTZ R3, R101, -R122 ;  /* 0x8000007a65032221 */ /* 0x000fe20000010000 */
[----:B------:R-:W-:Y:S01]  /*3240*/  MOV R77, R17 ;  /* 0x00000011004d7202 */ /* 0x000fe20000000f00 */
[C---:B------:R-:W-:Y:S01]  /*3250*/  @P2 FFMA.FTZ R77, R4.reuse, R72, R17 ;  /* 0x00000048044d2223 */ /* 0x040fe20000010011 */
[----:B------:R-:W-:Y:S01]  /*3260*/  MOV R72, R12 ;  /* 0x0000000c00487202 */ /* 0x000fe20000000f00 */
[----:B------:R-:W-:Y:S01]  /*3270*/  @P2 FADD.FTZ R76, R117, -R76 ;  /* 0x8000004c754c2221 */ /* 0x000fe20000010000 */
[----:B------:R-:W-:Y:S01]  /*3280*/  @P2 FFMA.FTZ R72, R4, R3, R12 ;  /* 0x0000000304482223 */ /* 0x000fe2000001000c */
[----:B------:R-:W-:Y:S01]  /*3290*/  @P2 FADD.FTZ R80, R89, -R80 ;  /* 0x8000005059502221 */ /* 0x000fe20000010000 */
[----:B------:R-:W-:Y:S01]  /*32a0*/  @P2 FADD.FTZ R3, R113, -R2 ;  /* 0x8000000271032221 */ /* 0x000fe20000010000 */
[----:B------:R-:W-:Y:S01]  /*32b0*/  @P2 FADD.FTZ R5, R108, -R5 ;  /* 0x800000056c052221 */ /* 0x000fe20000010000 */
[----:B------:R-:W-:Y:S01]  /*32c0*/  MOV R73, R13 ;  /* 0x0000000d00497202 */ /* 0x000fe20000000f00 */
[C---:B------:R-:W-:Y:S01]  /*32d0*/  @P2 FFMA.FTZ R73, R4.reuse, R74, R13 ;  /* 0x0000004a04492223 */ /* 0x040fe2000001000d */
[----:B------:R-:W-:Y:S01]  /*32e0*/  MOV R75, R15 ;  /* 0x0000000f004b7202 */ /* 0x000fe20000000f00 */
[C---:B------:R-:W-:Y:S01]  /*32f0*/  @P2 FFMA.FTZ R75, R4.reuse, R76, R15 ;  /* 0x0000004c044b2223 */ /* 0x040fe2000001000f */
[----:B------:R-:W-:Y:S01]  /*3300*/  MOV R79, R19 ;  /* 0x00000013004f7202 */ /* 0x000fe20000000f00 */
[C---:B------:R-:W-:Y:S01]  /*3310*/  @P2 FFMA.FTZ R79, R4.reuse, R80, R19 ;  /* 0x00000050044f2223 */ /* 0x040fe20000010013 */
[----:B------:R-:W-:Y:S01]  /*3320*/  MOV R74, R14 ;  /* 0x0000000e004a7202 */ /* 0x000fe20000000f00 */
[C---:B------:R-:W-:Y:S01]  /*3330*/  @P2 FFMA.FTZ R74, R4.reuse, R3, R14 ;  /* 0x00000003044a2223 */ /* 0x040fe2000001000e */
[----:B------:R-:W-:Y:S01]  /*3340*/  MOV R76, R16 ;  /* 0x00000010004c7202 */ /* 0x000fe20000000f00 */
        /* <DEDUP_REMOVED lines=8> */
.L_x_2605:
[----:B------:R-:W-:Y:S05]  /*33d0*/  @!P1 BRA `(.L_x_2606) ;  /* 0x0000000000189947 */ /* 0x000fea0003800000 */
[----:B------:R-:W-:Y:S01]  /*33e0*/  FMUL.FTZ R2, R77, UR15 ;  /* 0x0000000f4d027c20 */ /* 0x000fe20008410000 */
[----:B------:R-:W-:-:S03]  /*33f0*/  LOP3.LUT P2, RZ, R120, 0xff00, RZ, 0xc0, !PT ;  /* 0x0000ff0078ff7812 */ /* 0x000fc6000784c0ff */
[----:B------:R-:W-:-:S05]  /*3400*/  FMUL.FTZ R2, R2, UR14 ;  /* 0x0000000e02027c20 */ /* 0x000fca0008410000 */
[----:B------:R-:W-:-:S04]  /*3410*/  FSEL R2, R2, RZ, P2 ;  /* 0x000000ff02027208 */ /* 0x000fc80001000000 */
[----:B------:R-:W-:-:S04]  /*3420*/  F2FP.BF16.F32.PACK_AB R2, RZ, R2 ;  /* 0x00000002ff02723e */ /* 0x000fc800000010ff */
[----:B------:R-:W-:-:S07]  /*3430*/  PRMT R64, R64, 0x5410, R2 ;  /* 0x0000541040407816 */ /* 0x000fce0000000002 */
.L_x_2606:
[----:B------:R-:W-:Y:S05]  /*3440*/  @!P1 BRA `(.L_x_2607) ;  /* 0x0000000000189947 */ /* 0x000fea0003800000 */
[----:B------:R-:W-:Y:S01]  /*3450*/  FMUL.FTZ R2, R78, UR15 ;  /* 0x0000000f4e027c20 */ /* 0x000fe20008410000 */
[----:B------:R-:W-:-:S03]  /*3460*/  LOP3.LUT P2, RZ, R120, 0xff0000, RZ, 0xc0, !PT ;  /* 0x00ff000078ff7812 */ /* 0x000fc6000784c0ff */
[----:B------:R-:W-:-:S05]  /*3470*/  FMUL.FTZ R2, R2, UR14 ;  /* 0x0000000e02027c20 */ /* 0x000fca0008410000 */
[----:B------:R-:W-:-:S04]  /*3480*/  FSEL R2, R2, RZ, P2 ;  /* 0x000000ff02027208 */ /* 0x000fc80001000000 */
[----:B------:R-:W-:-:S04]  /*3490*/  F2FP.BF16.F32.PACK_AB R2, RZ, R2 ;  /* 0x00000002ff02723e */ /* 0x000fc800000010ff */
[----:B------:R-:W-:-:S07]  /*34a0*/  PRMT R65, R2, 0x7610, R65 ;  /* 0x0000761002417816 */ /* 0x000fce0000000041 */
.L_x_2607:
[----:B------:R-:W-:Y:S05]  /*34b0*/  @!P1 BRA `(.L_x_2608) ;  /* 0x0000000000189947 */ /* 0x000fea0003800000 */
[----:B------:R-:W-:Y:S01]  /*34c0*/  FMUL.FTZ R2, R79, UR15 ;  /* 0x0000000f4f027c20 */ /* 0x000fe20008410000 */
[----:B------:R-:W-:-:S03]  /*34d0*/  LOP3.LUT P2, RZ, R120, 0xff000000, RZ, 0xc0, !PT ;  /* 0xff00000078ff7812 */ /* 0x000fc6000784c0ff */
[----:B------:R-:W-:-:S05]  /*34e0*/  FMUL.FTZ R2, R2, UR14 ;  /* 0x0000000e02027c20 */ /* 0x000fca0008410000 */
[----:B------:R-:W-:-:S04]  /*34f0*/  FSEL R2, R2, RZ, P2 ;  /* 0x000000ff02027208 */ /* 0x000fc80001000000 */
[----:B------:R-:W-:-:S04]  /*3500*/  F2FP.BF16.F32.PACK_AB R2, RZ, R2 ;  /* 0x00000002ff02723e */ /* 0x000fc800000010ff */
[----:B------:R-:W-:-:S07]  /*3510*/  PRMT R65, R65, 0x5410, R2 ;  /* 0x0000541041417816 */ /* 0x000fce0000000002 */
.L_x_2608:
[----:B------:R-:W-:Y:S05]  /*3520*/  @!P1 BRA `(.L_x_2609) ;  /* 0x0000000000189947 */ /* 0x000fea0003800000 */
[----:B------:R-:W-:Y:S01]  /*3530*/  FMUL.FTZ R2, R72, UR15 ;  /* 0x0000000f48027c20 */ /* 0x000fe20008410000 */
[----:B------:R-:W-:-:S03]  /*3540*/  LOP3.LUT P2, RZ, R121, 0xff, RZ, 0xc0, !PT ;  /* 0x000000ff79ff7812 */ /* 0x000fc6000784c0ff */
[----:B------:R-:W-:-:S05]  /*3550*/  FMUL.FTZ R2, R2, UR14 ;  /* 0x0000000e02027c20 */ /* 0x000fca0008410000 */
[----:B------:R-:W-:-:S04]  /*3560*/  FSEL R2, R2, RZ, P2 ;  /* 0x000000ff02027208 */ /* 0x000fc80001000000 */
[----:B------:R-:W-:-:S04]  /*3570*/  F2FP.BF16.F32.PACK_AB R2, RZ, R2 ;  /* 0x00000002ff02723e */ /* 0x000fc800000010ff */
[----:B------:R-:W-:-:S07]  /*3580*/  PRMT R66, R2, 0x7610, R66 ;  /* 0x0000761002427816 */ /* 0x000fce0000000042 */
.L_x_2609:
[----:B------:R-:W-:Y:S05]  /*3590*/  @!P1 BRA `(.L_x_2610) ;  /* 0x0000000000189947 */ /* 0x000fea0003800000 */
[----:B------:R-:W-:Y:S01]  /*35a0*/  FMUL.FTZ R2, R73, UR15 ;  /* 0x0000000f49027c20 */ /* 0x000fe20008410000 */
[----:B------:R-:W-:-:S03]  /*35b0*/  LOP3.LUT P2, RZ, R121, 0xff00, RZ, 0xc0, !PT ;  /* 0x0000ff0079ff7812 */ /* 0x000fc6000784c0ff */
[----:B------:R-:W-:-:S05]  /*35c0*/  FMUL.FTZ R2, R2, UR14 ;  /* 0x0000000e02027c20 */ /* 0x000fca0008410000 */
[----:B------:R-:W-:-:S04]  /*35d0*/  FSEL R2, R2, RZ, P2 ;  /* 0x000000ff02027208 */ /* 0x000fc80001000000 */
[----:B------:R-:W-:-:S04]  /*35e0*/  F2FP.BF16.F32.PACK_AB R2, RZ, R2 ;  /* 0x00000002ff02723e */ /* 0x000fc800000010ff */
[----:B------:R-:W-:-:S07]  /*35f0*/  PRMT R66, R66, 0x5410, R2 ;  /* 0x0000541042427816 */ /* 0x000fce0000000002 */
.L_x_2610:
[----:B------:R-:W-:Y:S05]  /*3600*/  @!P1 BRA `(.L_x_2611) ;  /* 0x0000000000189947 */ /* 0x000fea0003800000 */
[----:B------:R-:W-:Y:S01]  /*3610*/  FMUL.FTZ R2, R74, UR15 ;  /* 0x0000000f4a027c20 */ /* 0x000fe20008410000 */
[----:B------:R-:W-:-:S03]  /*3620*/  LOP3.LUT P2, RZ, R121, 0xff0000, RZ, 0xc0, !PT ;  /* 0x00ff000079ff7812 */ /* 0x000fc6000784c0ff */
[----:B------:R-:W-:-:S05]  /*3630*/  FMUL.FTZ R2, R2, UR14 ;  /* 0x0000000e02027c20 */ /* 0x000fca0008410000 */
[----:B------:R-:W-:-:S04]  /*3640*/  FSEL R2, R2, RZ, P2 ;  /* 0x000000ff02027208 */ /* 0x000fc80001000000 */
[----:B------:R-:W-:-:S04]  /*3650*/  F2FP.BF16.F32.PACK_AB R2, RZ, R2 ;  /* 0x00000002ff02723e */ /* 0x000fc800000010ff */
[----:B------:R-:W-:-:S07]  /*3660*/  PRMT R67, R2, 0x7610, R67 ;  /* 0x0000761002437816 */ /* 0x000fce0000000043 */
.L_x_2611:
[----:B------:R-:W-:Y:S05]  /*3670*/  @!P1 BRA `(.L_x_2612) ;  /* 0x0000001400089947 */ /* 0x000fea0003800000 */
        /* <DEDUP_REMOVED lines=8> */
.L_x_2604:
        /* <DEDUP_REMOVED lines=10> */
[----:B0-----:R-:W-:-:S07]  /*37a0*/  PRMT R64, R2, 0x7610, R64 ;  /* 0x0000761002407816 */ /* 0x001fce0000000040 */
.L_x_2613:
        /* <DEDUP_REMOVED lines=10> */
[----:B0-----:R-:W-:-:S07]  /*3850*/  PRMT R64, R64, 0x5410, R2 ;  /* 0x0000541040407816 */ /* 0x001fce0000000002 */
.L_x_2614:
        /* <DEDUP_REMOVED lines=11> */
.L_x_2615:
        /* <DEDUP_REMOVED lines=11> */
.L_x_2616:
        /* <DEDUP_REMOVED lines=11> */
.L_x_2617:
        /* <DEDUP_REMOVED lines=11> */
.L_x_2618:
        /* <DEDUP_REMOVED lines=11> */
.L_x_2619:
[----:B------:R-:W-:Y:S05]  /*3bd0*/  @!P1 BRA `(.L_x_2612) ;  /* 0x0000000c00b09947 */ /* 0x000fea0003800000 */
[----:B------:R-:W-:-:S04]  /*3be0*/  @P2 FFMA.FTZ R2, R91, R3, R119 ;  /* 0x000000035b022223 */ /* 0x000fc80000010077 */
[----:B------:R-:W-:Y:S01]  /*3bf0*/  @P2 FADD.FTZ R3, R117, -R2 ;  /* 0x8000000275032221 */ /* 0x000fe20000010000 */
[----:B-----5:R-:W-:-:S03]  /*3c00*/  MOV R2, R15 ;  /* 0x0000000f00027202 */ /* 0x020fc60000000f00 */
[----:B------:R-:W-:Y:S01]  /*3c10*/  @P2 FFMA.FTZ R2, R4, R3, R15 ;  /* 0x0000000304022223 */ /* 0x000fe2000001000f */
[----:B------:R-:W-:-:S03]  /*3c20*/  ISETP.GE.U32.AND P2, PT, R120, RZ, PT ;  /* 0x000000ff7800720c */ /* 0x000fc60003f46070 */
[----:B------:R-:W-:Y:S01]  /*3c30*/  FMUL.FTZ R2, R2, UR15 ;  /* 0x0000000f02027c20 */ /* 0x000fe20008410000 */
[----:B------:R-:W-:-:S03]  /*3c40*/  ISETP.GE.U32.AND.EX P2, PT, R121, 0x1000000, PT, P2 ;  /* 0x010000007900780c */ /* 0x000fc60003f46120 */
[----:B------:R-:W-:-:S05]  /*3c50*/  FMUL.FTZ R2, R2, UR14 ;  /* 0x0000000e02027c20 */ /* 0x000fca0008410000 */
[----:B------:R-:W-:-:S04]  /*3c60*/  FSEL R2, R2, RZ, P2 ;  /* 0x000000ff02027208 */ /* 0x000fc80001000000 */
[----:B------:R-:W-:-:S04]  /*3c70*/  F2FP.BF16.F32.PACK_AB R2, RZ, R2 ;  /* 0x00000002ff02723e */ /* 0x000fc800000010ff */
[----:B0-----:R-:W-:Y:S01]  /*3c80*/  PRMT R67, R67, 0x5410, R2 ;  /* 0x0000541043437816 */ /* 0x001fe20000000002 */
[----:B------:R-:W-:Y:S06]  /*3c90*/  BRA `(.L_x_2612) ;  /* 0x0000000c00807947 */ /* 0x000fec0003800000 */
.L_x_2603:
[----:B------:R-:W-:Y:S05]  /*3ca0*/  @!P0 BRA `(.L_x_2620) ;  /* 0x0000000400f88947 */ /* 0x000fea0003800000 */
[----:B------:R-:W-:Y:S01]  /*3cb0*/  ISETP.GT.AND P2, PT, R5, RZ, PT ;  /* 0x000000ff0500720c */ /* 0x000fe20003f44270 */
[----:B------:R-:W-:Y:S01]  /*3cc0*/  FFMA.FTZ R2, R91, R3, R119 ;  /* 0x000000035b027223 */ /* 0x000fe20000010077 */
[----:B------:R-:W-:Y:S11]  /*3cd0*/  @!P1 BRA `(.L_x_2621) ;  /* 0x00000000002c9947 */ /* 0x000ff60003800000 */
        /* <DEDUP_REMOVED lines=10> */
[----:B0-----:R-:W-:-:S07]  /*3d80*/  PRMT R64, R72, 0x7610, R64 ;  /* 0x0000761048407816 */ /* 0x001fce0000000040 */
.L_x_2621:
        /* <DEDUP_REMOVED lines=12> */
.L_x_2622:
        /* <DEDUP_REMOVED lines=12> */
.L_x_2623:
        /* <DEDUP_REMOVED lines=12> */
.L_x_2624:
        /* <DEDUP_REMOVED lines=12> */
.L_x_2625:
        /* <DEDUP_REMOVED lines=12> */
.L_x_2626:
        /* <DEDUP_REMOVED lines=12> */
.L_x_2627:
[-CC-:B------:R-:W-:Y:S01]  /*4210*/  FFMA.FTZ R72, R100, R3.reuse, R119.reuse ;  /* 0x0000000364487223 */ /* 0x180fe20000010077 */
[-CC-:B------:R-:W-:Y:S01]  /*4220*/  FFMA.FTZ R5, R116, R3.reuse, R119.reuse ;  /* 0x0000000374057223 */ /* 0x180fe20000010077 */
[-CC-:B------:R-:W-:Y:S01]  /*4230*/  FFMA.FTZ R74, R102, R3.reuse, R119.reuse ;  /* 0x00000003664a7223 */ /* 0x180fe20000010077 */
[-CC-:B------:R-:W-:Y:S01]  /*4240*/  FFMA.FTZ R76, R114, R3.reuse, R119.reuse ;  /* 0x00000003724c7223 */ /* 0x180fe20000010077 */
[-CC-:B------:R-:W-:Y:S01]  /*4250*/  FFMA.FTZ R78, R107, R3.reuse, R119.reuse ;  /* 0x000000036b4e7223 */ /* 0x180fe20000010077 */
[-CC-:B0-----:R-:W-:Y:S01]  /*4260*/  FFMA.FTZ R80, R88, R3.reuse, R119.reuse ;  /* 0x0000000358507223 */ /* 0x181fe20000010077 */
        /* <DEDUP_REMOVED lines=34> */
.L_x_2620:
        /* <DEDUP_REMOVED lines=12> */
.L_x_2628:
[----:B------:R-:W-:Y:S05]  /*4550*/  @!P1 BRA `(.L_x_2629) ;  /* 0x00000000002c9947 */ /* 0x000fea0003800000 */
[----:B------:R-:W-:Y:S01]  /*4560*/  FFMA.FTZ R2, R88, R3, R119 ;  /* 0x0000000358027223 */ /* 0x000fe20000010077 */
[----:B------:R-:W-:-:S03]  /*4570*/  ISETP.GT.AND P2, PT, R5, RZ, PT ;  /* 0x000000ff0500720c */ /* 0x000fc60003f44270 */
[----:B0-----:R-:W-:-:S04]  /*4580*/  FADD.FTZ R81, R115, -R2 ;  /* 0x8000000273517221 */ /* 0x001fc80000010000 */
        /* <DEDUP_REMOVED lines=8> */
.L_x_2629:
        /* <DEDUP_REMOVED lines=12> */
.L_x_2630:
        /* <DEDUP_REMOVED lines=12> */
.L_x_2631:
        /* <DEDUP_REMOVED lines=12> */
.L_x_2632:
        /* <DEDUP_REMOVED lines=12> */
.L_x_2633:
        /* <DEDUP_REMOVED lines=12> */
.L_x_2634:
        /* <DEDUP_REMOVED lines=12> */
[----:B0-----:R-:W-:-:S07]  /*4a90*/  PRMT R67, R67, 0x5410, R2 ;  /* 0x0000541043437816 */ /* 0x001fce0000000002 */
.L_x_2612:
[----:B0-----:R-:W0:Y:S01]  /*4aa0*/  @P0 LDC.64 R80, c[0x0][0x478] ;  /* 0x00011e00ff500b82 */ /* 0x001e220000000a00 */
[----:B------:R-:W-:Y:S01]  /*4ab0*/  @P0 IADD3 R119, PT, PT, R82, 0x80, RZ ;  /* 0x0000008052770810 */ /* 0x000fe20007ffe0ff */
[----:B------:R-:W-:Y:S01]  /*4ac0*/  UPLOP3.LUT UP1, UPT, UPT, UPT, UP1, 0x40, 0x4 ;  /* 0x000000000004789c */ /* 0x000fe20003f2e810 */
[----:B------:R-:W-:-:S05]  /*4ad0*/  @P1 IADD3 R83, PT, PT, R83, 0x80, RZ ;  /* 0x0000008053531810 */ /* 0x000fca0007ffe0ff */
[----:B------:R-:W1:Y:S08]  /*4ae0*/  @P1 LDC.64 R4, c[0x0][0x468] ;  /* 0x00011a00ff041b82 */ /* 0x000e700000000a00 */
[----:B------:R-:W2:Y:S01]  /*4af0*/  LDC.64 R2, c[0x0][0x380] ;  /* 0x0000e000ff027b82 */ /* 0x000ea20000000a00 */
[----:B0-----:R-:W-:-:S05]  /*4b00*/  @P0 IMAD.WIDE.U32 R80, R119, 0x20, R80 ;  /* 0x0000002077500825 */ /* 0x001fca00078e0050 */
[----:B------:R0:W-:Y:S01]  /*4b10*/  @P0 STG.E.128 desc[UR10][R80.64], R76 ;  /* 0x0000004c50000986 */ /* 0x0001e2000c101d0a */
[----:B-1----:R-:W-:-:S03]  /*4b20*/  @P1 IMAD.WIDE.U32 R4, R83, 0x10, R4 ;  /* 0x0000001053041825 */ /* 0x002fc600078e0004 */
[----:B------:R0:W-:Y:S04]  /*4b30*/  @P0 STG.E.128 desc[UR10][R80.64+0x10], R72 ;  /* 0x0000104850000986 */ /* 0x0001e8000c101d0a */
[----:B------:R0:W-:Y:S01]  /*4b40*/  @P1 STG.E.128 desc[UR10][R4.64], R64 ;  /* 0x0000004004001986 */ /* 0x0001e2000c101d0a */
[----:B--2---:R-:W-:-:S04]  /*4b50*/  IADD3 R106, PT, PT, R106, R2, RZ ;  /* 0x000000026a6a7210 */ /* 0x004fc80007ffe0ff */
[----:B------:R-:W-:-:S13]  /*4b60*/  ISETP.GE.AND P0, PT, R106, R3, PT ;  /* 0x000000036a00720c */ /* 0x000fda0003f06270 */
[----:B0-----:R-:W-:Y:S05]  /*4b70*/  @!P0 BRA `(.L_x_2635) ;  /* 0xffffffb400d08947 */ /* 0x001fea000383ffff */
.L_x_2565:
        /* <DEDUP_REMOVED lines=17> */
.L_x_2636:
        /* <DEDUP_REMOVED lines=15> */
.L_x_8039:


//--------------------- .text._ZN10layer_norm13ln_bwd_kernelINS_13Kernel_traitsI13__nv_bfloat16S2_fS2_fjLj2048ELj1ELj1ELj4ELj16ENS_18Kernel_traits_baseILj2048ES2_S2_fS2_fjLj128EEEEELb1ELb1ELb0ELb0EEEvNS_9BwdParamsE --------------------------
	.section	.text._ZN10layer_norm13ln_bwd_kernelINS_13Kernel_traitsI13__nv_bfloat16S2_fS2_fjLj2048ELj1ELj1ELj4ELj16ENS_18Kernel_traits_baseILj2048ES2_S2_fS2_fjLj128EEEEELb1ELb1ELb0ELb0EEEvNS_9BwdParamsE,"ax",@progbits
	.align	128
        .global         _ZN10layer_norm13ln_bwd_kernelINS_13Kernel_traitsI13__nv_bfloat16S2_fS2_fjLj2048ELj1ELj1ELj4ELj16ENS_18Kernel_traits_baseILj2048ES2_S2_fS2_fjLj128EEEEELb1ELb1ELb0ELb0EEEvNS_9BwdParamsE
        .type           _ZN10layer_norm13ln_bwd_kernelINS_13Kernel_traitsI13__nv_bfloat16S2_fS2_fjLj2048ELj1ELj1ELj4ELj16ENS_18Kernel_traits_baseILj2048ES2_S2_fS2_fjLj128EEEEELb1ELb1ELb0ELb0EEEvNS_9BwdParamsE,@function
        .size           _ZN10layer_norm13ln_bwd_kernelINS_13Kernel_traitsI13__nv_bfloat16S2_fS2_fjLj2048ELj1ELj1ELj4ELj16ENS_18Kernel_traits_baseILj2048ES2_S2_fS2_fjLj128EEEEELb1ELb1ELb0ELb0EEEvNS_9BwdParamsE,(.L_x_8040 - _ZN10layer_norm13ln_bwd_kernelINS_13Kernel_traitsI13__nv_bfloat16S2_fS2_fjLj2048ELj1ELj1ELj4ELj16ENS_18Kernel_traits_baseILj2048ES2_S2_fS2_fjLj128EEEEELb1ELb1ELb0ELb0EEEvNS_9BwdParamsE)
        .other          _ZN10layer_norm13ln_bwd_kernelINS_13Kernel_traitsI13__nv_bfloat16S2_fS2_fjLj2048ELj1ELj1ELj4ELj16ENS_18Kernel_traits_baseILj2048ES2_S2_fS2_fjLj128EEEEELb1ELb1ELb0ELb0EEEvNS_9BwdParamsE,@"STO_CUDA_ENTRY STV_DEFAULT"
_ZN10layer_norm13ln_bwd_kernelINS_13Kernel_traitsI13__nv_bfloat16S2_fS2_fjLj2048ELj1ELj1ELj4ELj16ENS_18Kernel_traits_baseILj2048ES2_S2_fS2_fjLj128EEEEELb1ELb1ELb0ELb0EEEvNS_9BwdParamsE:
.text._ZN10layer_norm13ln_bwd_kernelINS_13Kernel_traitsI13__nv_bfloat16S2_fS2_fjLj2048ELj1ELj1ELj4ELj16ENS_18Kernel_traits_baseILj2048ES2_S2_fS2_fjLj128EEEEELb1ELb1ELb0ELb0EEEvNS_9BwdParamsE:
        /* <DEDUP_REMOVED lines=98> */
.L_x_2656:
[----:B-----5:R-:W5:Y:S01]  /*0620*/  @UP0 LDCU.64 UR4, c[0x0][0x3e0] ;  /* 0x00007c00ff0407ac */ /* 0x020f620008000a00 */
[----:B------:R-:W-:Y:S01]  /*0630*/  PLOP3.LUT P0, PT, PT, PT, UP0, 0x80, 0x8 ;  /* 0x000000000008781c */ /* 0x000fe20003f0f008 */
[----:B0-----:R-:W-:Y:S02]  /*0640*/  UIMAD.WIDE UR18, UR6, 0x4, UR14 ;  /* 0x00000004061278a5 */ /* 0x001fe4000f8e020e */
[----:B-----5:R-:W-:-:S06]  /*0650*/  @UP0 UIMAD.WIDE UR4, UR6, 0x2, UR4 ;  /* 0x00000002060408a5 */ /* 0x020fcc000f8e0204 */
[----:B--2---:R-:W-:Y:S02]  /*0660*/  MOV R104, UR4 ;  /* 0x0000000400687c02 */ /* 0x004fe40008000f00 */
        /* <DEDUP_REMOVED lines=34> */
[----:B--2---:R-:W-:-:S06]  /*0890*/  IMAD.WIDE.U32 R142, R0, 0x8, R142 ;  /* 0x00000008008e7825 */ /* 0x004fcc00078e008e */
[----:B------:R-:W5:Y:S01]  /*08a0*/  LDG.E.64 R142, desc[UR16][R142.64] ;  /* 0x000000108e8e7981 */ /* 0x000f62000c1e1b00 */
[----:B------:R-:W-:-:S04]  /*08b0*/  ISETP.NE.U32.AND P0, PT, RZ, UR22, PT ;  /* 0x00000016ff007c0c */ /* 0x000fc8000bf05070 */
[----:B------:R-:W-:-:S13]  /*08c0*/  ISETP.NE.AND.EX P0, PT, RZ, UR23, PT, P0 ;  /* 0x00000017ff007c0c */ /* 0x000fda000bf05300 */
[----:B------:R-:W0:Y:S01]  /*08d0*/  @P0 LDC.64 R116, c[0x0][0x438] ;  /* 0x00010e00ff740b82 */ /* 0x000e220000000a00 */
[C---:B------:R-:W-:Y:S02]  /*08e0*/  SHF.L.U32 R137, R76.reuse, 0x10, RZ ;  /* 0x000000104c897819 */ /* 0x040fe400000006ff */
[----:B------:R-:W-:-:S04]  /*08f0*/  PRMT R134, R76, 0x7632, R134 ;  /* 0x000076324c867816 */ /* 0x000fc80000000086 */
[----:B------:R-:W-:Y:S01]  /*0900*/  SHF.L.U32 R134, R134, 0x10, RZ ;  /* 0x0000001086867819 */ /* 0x000fe200000006ff */
[----:B0-----:R-:W-:-:S05]  /*0910*/  @P0 IMAD.WIDE.U32 R116, R0, 0x20, R116 ;  /* 0x0000002000740825 */ /* 0x001fca00078e0074 */
[----:B------:R-:W5:Y:S04]  /*0920*/  @P0 LDG.E.128 R20, desc[UR16][R116.64] ;  /* 0x0000001074140981 */ /* 0x000f68000c1e1d00 */
[----:B------:R0:W5:Y:S02]  /*0930*/  @P0 LDG.E.128 R16, desc[UR16][R116.64+0x10] ;  /* 0x0000101074100981 */ /* 0x000164000c1e1d00 */
[----:B0-----:R-:W-:-:S04]  /*0940*/  PRMT R117, R78, 0x7632, R117 ;  /* 0x000076324e757816 */ /* 0x001fc80000000075 */
[----:B------:R-:W-:Y:S02]  /*0950*/  SHF.L.U32 R117, R117, 0x10, RZ ;  /* 0x0000001075757819 */ /* 0x000fe400000006ff */
[----:B------:R-:W-:-:S04]  /*0960*/  PRMT R121, R79, 0x7632, R121 ;  /* 0x000076324f797816 */ /* 0x000fc80000000079 */
[----:B------:R-:W-:Y:S02]  /*0970*/  SHF.L.U32 R121, R121, 0x10, RZ ;  /* 0x0000001079797819 */ /* 0x000fe400000006ff */
[----:B------:R-:W-:Y:S01]  /*0980*/  IADD3 R147, PT, PT, R0, 0x80, RZ ;  /* 0x0000008000937810 */ /* 0x000fe20007ffe0ff */
[C---:B---3--:R-:W-:Y:S01]  /*0990*/  FADD.FTZ R12, -R138.reuse, R12 ;  /* 0x0000000c8a0c7221 */ /* 0x048fe20000010100 */
[C---:B------:R-:W-:Y:S01]  /*09a0*/  FADD.FTZ R136, -R138.reuse, R13 ;  /* 0x0000000d8a887221 */ /* 0x040fe20000010100 */
[----:B------:R-:W-:Y:S02]  /*09b0*/  FADD.FTZ R14, -R138, R14 ;  /* 0x0000000e8a0e7221 */ /* 0x000fe40000010100 */
[----:B------:R-:W-:Y:S01]  /*09c0*/  FMUL.FTZ R139, R12, UR19 ;  /* 0x000000130c8b7c20 */ /* 0x000fe20008410000 */
[----:B------:R-:W-:Y:S01]  /*09d0*/  FADD.FTZ R118, -R138, R15 ;  /* 0x0000000f8a767221 */ /* 0x000fe20000010100 */
[C---:B----4-:R-:W-:Y:S02]  /*09e0*/  PRMT R11, R104.reuse, 0x7632, R11 ;  /* 0x00007632680b7816 */ /* 0x050fe4000000000b */
[----:B------:R-:W-:Y:S01]  /*09f0*/  SHF.L.U32 R13, R104, 0x10, RZ ;  /* 0x00000010680d7819 */ /* 0x000fe200000006ff */
[----:B------:R-:W-:Y:S01]  /*0a00*/  FMUL.FTZ R136, R136, UR19 ;  /* 0x0000001388887c20 */ /* 0x000fe20008410000 */
[----:B------:R-:W-:-:S02]  /*0a10*/  PRMT R15, R105, 0x7632, R15 ;  /* 0x00007632690f7816 */ /* 0x000fc4000000000f */
[----:B------:R-:W-:Y:S01]  /*0a20*/  SHF.L.U32 R11, R11, 0x10, RZ ;  /* 0x000000100b0b7819 */ /* 0x000fe200000006ff */
[-C--:B------:R-:W-:Y:S01]  /*0a30*/  FMUL.FTZ R137, R137, R13.reuse ;  /* 0x0000000d89897220 */ /* 0x080fe20000410000 */
[----:B------:R-:W-:Y:S01]  /*0a40*/  SHF.L.U32 R105, R105, 0x10, RZ ;  /* 0x0000001069697819 */ /* 0x000fe200000006ff */
[--C-:B------:R-:W-:Y:S01]  /*0a50*/  FADD.FTZ R52, R52, R13.reuse ;  /* 0x0000000d34347221 */ /* 0x100fe20000010000 */
[----:B------:R-:W-:Y:S01]  /*0a60*/  FFMA.FTZ R68, R139, R13, R68 ;  /* 0x0000000d8b447223 */ /* 0x000fe20000010044 */
[C---:B------:R-:W-:Y:S01]  /*0a70*/  SHF.L.U32 R12, R77.reuse, 0x10, RZ ;  /* 0x000000104d0c7819 */ /* 0x040fe200000006ff */
[----:B------:R-:W-:Y:S01]  /*0a80*/  FMUL.FTZ R135, R14, UR19 ;  /* 0x000000130e877c20 */ /* 0x000fe20008410000 */
[----:B------:R-:W-:Y:S01]  /*0a90*/  PRMT R13, R77, 0x7632, R13 ;  /* 0x000076324d0d7816 */ /* 0x000fe2000000000d */
[-C--:B------:R-:W-:Y:S01]  /*0aa0*/  FMUL.FTZ R134, R134, R11.reuse ;  /* 0x0000000b86867220 */ /* 0x080fe20000410000 */
[----:B------:R-:W-:Y:S01]  /*0ab0*/  FFMA.FTZ R69, R136, R11, R69 ;  /* 0x0000000b88457223 */ /* 0x000fe20000010045 */
[----:B------:R-:W-:Y:S01]  /*0ac0*/  FADD.FTZ R53, R53, R11 ;  /* 0x0000000b35357221 */ /* 0x000fe20000010000 */
[----:B------:R-:W-:Y:S01]  /*0ad0*/  PRMT R119, R106, 0x7632, R119 ;  /* 0x000076326a777816 */ /* 0x000fe20000000077 */
[----:B------:R-:W-:Y:S01]  /*0ae0*/  FADD.FTZ R108, -R138, R108 ;  /* 0x0000006c8a6c7221 */ /* 0x000fe20000010100 */
[----:B------:R-:W-:Y:S01]  /*0af0*/  SHF.L.U32 R13, R13, 0x10, RZ ;  /* 0x000000100d0d7819 */ /* 0x000fe200000006ff */
[-C--:B------:R-:W-:Y:S01]  /*0b00*/  FMUL.FTZ R11, R12, R105.reuse ;  /* 0x000000690c0b7220 */ /* 0x080fe20000410000 */
[----:B------:R-:W-:Y:S01]  /*0b10*/  SHF.L.U32 R14, R15, 0x10, RZ ;  /* 0x000000100f0e7819 */ /* 0x000fe200000006ff */
[----:B------:R-:W-:Y:S01]  /*0b20*/  FADD.FTZ R54, R54, R105 ;  /* 0x0000006936367221 */ /* 0x000fe20000010000 */
[----:B------:R-:W-:Y:S01]  /*0b30*/  FFMA.FTZ R70, R135, R105, R70 ;  /* 0x0000006987467223 */ /* 0x000fe20000010046 */
[----:B------:R-:W-:Y:S01]  /*0b40*/  SHF.L.U32 R106, R106, 0x10, RZ ;  /* 0x000000106a6a7819 */ /* 0x000fe200000006ff */
[----:B------:R-:W-:Y:S01]  /*0b50*/  FMUL.FTZ R12, R118, UR19 ;  /* 0x00000013760c7c20 */ /* 0x000fe20008410000 */
[----:B------:R-:W-:Y:S01]  /*0b60*/  SHF.L.U32 R105, R78, 0x10, RZ ;  /* 0x000000104e697819 */ /* 0x000fe200000006ff */
[----:B------:R-:W-:Y:S01]  /*0b70*/  FADD.FTZ R109, -R138, R109 ;  /* 0x0000006d8a6d7221 */ /* 0x000fe20000010100 */
[----:B------:R-:W-:Y:S01]  /*0b80*/  FMUL.FTZ R15, R108, UR19 ;  /* 0x000000136c0f7c20 */ /* 0x000fe20008410000 */
[-C--:B------:R-:W-:Y:S01]  /*0b90*/  FMUL.FTZ R13, R13, R14.reuse ;  /* 0x0000000e0d0d7220 */ /* 0x080fe20000410000 */
[----:B------:R-:W-:Y:S01]  /*0ba0*/  FFMA.FTZ R71, R12, R14, R71 ;  /* 0x0000000e0c477223 */ /* 0x000fe20000010047 */
[----:B------:R-:W-:Y:S01]  /*0bb0*/  FADD.FTZ R55, R55, R14 ;  /* 0x0000000e37377221 */ /* 0x000fe20000010000 */
[----:B------:R-:W-:Y:S01]  /*0bc0*/  SHF.L.U32 R108, R119, 0x10, RZ ;  /* 0x00000010776c7819 */ /* 0x000fe200000006ff */
[-C--:B------:R-:W-:Y:S01]  /*0bd0*/  FMUL.FTZ R14, R105, R106.reuse ;  /* 0x0000006a690e7220 */ /* 0x080fe20000410000 */
[----:B------:R-:W-:Y:S01]  /*0be0*/  FMUL.FTZ R116, R109, UR19 ;  /* 0x000000136d747c20 */ /* 0x000fe20008410000 */
        /* <DEDUP_REMOVED lines=8> */
[----:B------:R-:W-:Y:S01]  /*0c70*/  FFMA.FTZ R108, R136, R134, R109 ;  /* 0x00000086886c7223 */ /* 0x000fe2000001006d */
[----:B------:R-:W-:-:S02]  /*0c80*/  PRMT R104, R107, 0x7632, R104 ;  /* 0x000076326b687816 */ /* 0x000fc40000000068 */
[----:B------:R-:W-:Y:S01]  /*0c90*/  FADD.FTZ R106, R106, R11 ;  /* 0x0000000b6a6a7221 */ /* 0x000fe20000010000 */
[----:B------:R-:W-:Y:S01]  /*0ca0*/  FFMA.FTZ R105, R135, R11, R108 ;  /* 0x0000000b87697223 */ /* 0x000fe2000001006c */
[----:B------:R-:W-:Y:S01]  /*0cb0*/  FADD.FTZ R110, -R138, R110 ;  /* 0x0000006e8a6e7221 */ /* 0x000fe20000010100 */
[----:B------:R-:W-:Y:S01]  /*0cc0*/  SHF.L.U32 R108, R104, 0x10, RZ ;  /* 0x00000010686c7819 */ /* 0x000fe200000006ff */
        /* <DEDUP_REMOVED lines=21> */
.L_x_2639:
[----:B------:R-:W-:Y:S05]  /*0e20*/  BSYNC.RECONVERGENT B0 ;  /* 0x0000000000007941 */ /* 0x000fea0003800200 */
.L_x_2638:
[----:B------:R-:W-:Y:S04]  /*0e30*/  BSSY.RECONVERGENT B0, `(.L_x_2640) ;  /* 0x0000062000007945 */ /* 0x000fe80003800200 */
[----:B------:R-:W-:Y:S05]  /*0e40*/  @!P1 BRA `(.L_x_2641) ;  /* 0x0000000400809947 */ /* 0x000fea0003800000 */
[----:B------:R-:W0:Y:S08]  /*0e50*/  LDC.64 R126, c[0x0][0x3a8] ;  /* 0x0000ea00ff7e7b82 */ /* 0x000e300000000a00 */
[----:B------:R-:W1:Y:S01]  /*0e60*/  LDC.64 R112, c[0x0][0x428] ;  /* 0x00010a00ff707b82 */ /* 0x000e620000000a00 */
[----:B------:R-:W-:-:S07]  /*0e70*/  ISETP.NE.U32.AND P0, PT, RZ, UR22, PT ;  /* 0x00000016ff007c0c */ /* 0x000fce000bf05070 */
[----:B------:R-:W2:Y:S01]  /*0e80*/  LDC.64 R122, c[0x0][0x3b0] ;  /* 0x0000ec00ff7a7b82 */ /* 0x000ea20000000a00 */
[----:B0-----:R-:W-:-:S05]  /*0e90*/  IMAD.WIDE.U32 R126, R147, 0x20, R126 ;  /* 0x00000020937e7825 */ /* 0x001fca00078e007e */
[----:B------:R-:W3:Y:S01]  /*0ea0*/  LDG.E.128 R104, desc[UR16][R126.64] ;  /* 0x000000107e687981 */ /* 0x000ee2000c1e1d00 */
[----:B-1----:R-:W-:-:S03]  /*0eb0*/  IMAD.WIDE.U32 R112, R147, 0x10, R112 ;  /* 0x0000001093707825 */ /* 0x002fc600078e0070 */
[----:B------:R-:W4:Y:S04]  /*0ec0*/  LDG.E.128 R108, desc[UR16][R126.64+0x10] ;  /* 0x000010107e6c7981 */ /* 0x000f28000c1e1d00 */
[----:B------:R-:W4:Y:S01]  /*0ed0*/  LDG.E.128 R112, desc[UR16][R112.64] ;  /* 0x0000001070707981 */ /* 0x000f22000c1e1d00 */
[----:B------:R-:W-:Y:S01]  /*0ee0*/  ISETP.NE.AND.EX P0, PT, RZ, UR23, PT, P0 ;  /* 0x00000017ff007c0c */ /* 0x000fe2000bf05300 */
[----:B--2---:R-:W-:-:S05]  /*0ef0*/  IMAD.WIDE.U32 R122, R147, 0x8, R122 ;  /* 0x00000008937a7825 */ /* 0x004fca00078e007a */
[----:B------:R0:W5:Y:S07]  /*0f00*/  LDG.E.64 R140, desc[UR16][R122.64] ;  /* 0x000000107a8c7981 */ /* 0x00016e000c1e1b00 */
[----:B------:R-:W1:Y:S01]  /*0f10*/  @P0 LDC.64 R124, c[0x0][0x438] ;  /* 0x00010e00ff7c0b82 */ /* 0x000e620000000a00 */
[----:B0-----:R-:W-:Y:S01]  /*0f20*/  SHF.L.U32 R122, R85, 0x10, RZ ;  /* 0x00000010557a7819 */ /* 0x001fe200000006ff */
[----:B-1----:R-:W-:-:S05]  /*0f30*/  @P0 IMAD.WIDE.U32 R124, R147, 0x20, R124 ;  /* 0x00000020937c0825 */ /* 0x002fca00078e007c */
[----:B------:R-:W5:Y:S04]  /*0f40*/  @P0 LDG.E.128 R88, desc[UR16][R124.64] ;  /* 0x000000107c580981 */ /* 0x000f68000c1e1d00 */
[----:B------:R0:W5:Y:S01]  /*0f50*/  @P0 LDG.E.128 R92, desc[UR16][R124.64+0x10] ;  /* 0x000010107c5c0981 */ /* 0x000162000c1e1d00 */
[----:B---3--:R-:W-:Y:S01]  /*0f60*/  FADD.FTZ R128, -R138, R106 ;  /* 0x0000006a8a807221 */ /* 0x008fe20000010100 */
[----:B------:R-:W-:Y:S01]  /*0f70*/  SHF.L.U32 R106, R84, 0x10, RZ ;  /* 0x00000010546a7819 */ /* 0x000fe200000006ff */
[C---:B----4-:R-:W-:Y:S01]  /*0f80*/  FADD.FTZ R132, -R138.reuse, R109 ;  /* 0x0000006d8a847221 */ /* 0x050fe20000010100 */
[C---:B------:R-:W-:Y:S01]  /*0f90*/  FADD.FTZ R129, -R138.reuse, R107 ;  /* 0x0000006b8a817221 */ /* 0x040fe20000010100 */
[----:B------:R-:W-:Y:S01]  /*0fa0*/  FADD.FTZ R130, -R138, R108 ;  /* 0x0000006c8a827221 */ /* 0x000fe20000010100 */
[----:B------:R-:W-:-:S02]  /*0fb0*/  SHF.L.U32 R109, R112, 0x10, RZ ;  /* 0x00000010706d7819 */ /* 0x000fc400000006ff */
[----:B------:R-:W-:Y:S02]  /*0fc0*/  PRMT R108, R84, 0x7632, R108 ;  /* 0x00007632546c7816 */ /* 0x000fe4000000006c */
[----:B------:R-:W-:Y:S01]  /*0fd0*/  PRMT R107, R112, 0x7632, R107 ;  /* 0x00007632706b7816 */ /* 0x000fe2000000006b */
[----:B------:R-:W-:Y:S01]  /*0fe0*/  FMUL.FTZ R112, R106, R109 ;  /* 0x0000006d6a707220 */ /* 0x000fe20000410000 */
[C---:B------:R-:W-:Y:S01]  /*0ff0*/  FADD.FTZ R126, -R138.reuse, R104 ;  /* 0x000000688a7e7221 */ /* 0x040fe20000010100 */
[----:B------:R-:W-:Y:S01]  /*1000*/  FADD.FTZ R127, -R138, R105 ;  /* 0x000000698a7f7221 */ /* 0x000fe20000010100 */
[----:B0-----:R-:W-:Y:S02]  /*1010*/  PRMT R124, R113, 0x7632, R124 ;  /* 0x00007632717c7816 */ /* 0x001fe4000000007c */
[----:B------:R-:W-:Y:S02]  /*1020*/  PRMT R106, R85, 0x7632, R106 ;  /* 0x00007632556a7816 */ /* 0x000fe4000000006a */
[----:B------:R-:W-:-:S02]  /*1030*/  PRMT R104, R115, 0x7632, R104 ;  /* 0x0000763273687816 */ /* 0x000fc40000000068 */
[----:B------:R-:W-:Y:S02]  /*1040*/  SHF.L.U32 R105, R115, 0x10, RZ ;  /* 0x0000001073697819 */ /* 0x000fe400000006ff */
[----:B------:R-:W-:Y:S01]  /*1050*/  SHF.L.U32 R115, R108, 0x10, RZ ;  /* 0x000000106c737819 */ /* 0x000fe200000006ff */
[----:B------:R-:W-:Y:S01]  /*1060*/  FMUL.FTZ R123, R128, UR19 ;  /* 0x00000013807b7c20 */ /* 0x000fe20008410000 */
[----:B------:R-:W-:Y:S02]  /*1070*/  SHF.L.U32 R125, R113, 0x10, RZ ;  /* 0x00000010717d7819 */ /* 0x000fe400000006ff */
[----:B------:R-:W-:Y:S02]  /*1080*/  SHF.L.U32 R108, R107, 0x10, RZ ;  /* 0x000000106b6c7819 */ /* 0x000fe400000006ff */
[----:B------:R-:W-:Y:S02]  /*1090*/  SHF.L.U32 R106, R106, 0x10, RZ ;  /* 0x000000106a6a7819 */ /* 0x000fe400000006ff */
[----:B------:R-:W-:Y:S01]  /*10a0*/  SHF.L.U32 R107, R124, 0x10, RZ ;  /* 0x000000107c6b7819 */ /* 0x000fe200000006ff */
[----:B------:R-:W-:Y:S01]  /*10b0*/  FMUL.FTZ R124, R129, UR19 ;  /* 0x00000013817c7c20 */ /* 0x000fe20008410000 */
[----:B------:R-:W-:Y:S01]  /*10c0*/  PRMT R131, R114, 0x7632, R131 ;  /* 0x0000763272837816 */ /* 0x000fe20000000083 */
[----:B------:R-:W-:Y:S01]  /*10d0*/  FMUL.FTZ R113, R126, UR19 ;  /* 0x000000137e717c20 */ /* 0x000fe20008410000 */
[----:B------:R-:W-:Y:S01]  /*10e0*/  SHF.L.U32 R133, R114, 0x10, RZ ;  /* 0x0000001072857819 */ /* 0x000fe200000006ff */
[----:B------:R-:W-:Y:S01]  /*10f0*/  FMUL.FTZ R114, R127, UR19 ;  /* 0x000000137f727c20 */ /* 0x000fe20008410000 */
[-C--:B------:R-:W-:Y:S01]  /*1100*/  FMUL.FTZ R122, R122, R125.reuse ;  /* 0x0000007d7a7a7220 */ /* 0x080fe20000410000 */
[----:B------:R-:W-:Y:S01]  /*1110*/  FADD.FTZ R46, R46, R125 ;  /* 0x0000007d2e2e7221 */ /* 0x000fe20000010000 */
[----:B------:R-:W-:Y:S01]  /*1120*/  FFMA.FTZ R62, R123, R125, R62 ;  /* 0x0000007d7b3e7223 */ /* 0x000fe2000001003e */
[----:B------:R-:W-:Y:S01]  /*1130*/  PRMT R129, R86, 0x7632, R129 ;  /* 0x0000763256817816 */ /* 0x000fe20000000081 */
[-C--:B------:R-:W-:Y:S01]  /*1140*/  FMUL.FTZ R125, R106, R107.reuse ;  /* 0x0000006b6a7d7220 */ /* 0x080fe20000410000 */
[-C--:B------:R-:W-:Y:S01]  /*1150*/  FMUL.FTZ R115, R115, R108.reuse ;  /* 0x0000006c73737220 */ /* 0x080fe20000410000 */
[----:B------:R-:W-:Y:S01]  /*1160*/  FFMA.FTZ R63, R124, R107, R63 ;  /* 0x0000006b7c3f7223 */ /* 0x000fe2000001003f */
[----:B------:R-:W-:Y:S01]  /*1170*/  FADD.FTZ R47, R47, R107 ;  /* 0x0000006b2f2f7221 */ /* 0x000fe20000010000 */
        /* <DEDUP_REMOVED lines=9> */
[----:B------:R-:W-:Y:S01]  /*1210*/  FADD.FTZ R109, R106, R115 ;  /* 0x000000736a6d7221 */ /* 0x000fe20000010000 */
[----:B------:R-:W-:Y:S01]  /*1220*/  FFMA.FTZ R106, R114, R115, R107 ;  /* 0x00000073726a7223 */ /* 0x000fe2000001006b */
[----:B------:R-:W-:Y:S01]  /*1230*/  SHF.L.U32 R126, R86, 0x10, RZ ;  /* 0x00000010567e7819 */ /* 0x000fe200000006ff */
[-C--:B------:R-:W-:Y:S01]  /*1240*/  FMUL.FTZ R129, R129, R108.reuse ;  /* 0x0000006c81817220 */ /* 0x080fe20000410000 */
[----:B------:R-:W-:Y:S01]  /*1250*/  FFMA.FTZ R57, R128, R108, R57 ;  /* 0x0000006c80397223 */ /* 0x000fe20000010039 */
[----:B------:R-:W-:Y:S01]  /*1260*/  FADD.FTZ R41, R41, R108 ;  /* 0x0000006c29297221 */ /* 0x000fe20000010000 */
[----:B------:R-:W-:Y:S01]  /*1270*/  FADD.FTZ R108, R109, R122 ;  /* 0x0000007a6d6c7221 */ /* 0x000fe20000010000 */
[----:B------:R-:W-:Y:S01]  /*1280*/  FFMA.FTZ R107, R123, R122, R106 ;  /* 0x0000007a7b6b7223 */ /* 0x000fe2000001006a */
[----:B------:R-:W-:Y:S01]  /*1290*/  FADD.FTZ R110, -R138, R110 ;  /* 0x0000006e8a6e7221 */ /* 0x000fe20000010100 */
[----:B------:R-:W-:Y:S01]  /*12a0*/  FMUL.FTZ R127, R130, UR19 ;  /* 0x00000013827f7c20 */ /* 0x000fe20008410000 */
[----:B------:R-:W-:Y:S01]  /*12b0*/  FMUL.FTZ R126, R126, R133 ;  /* 0x000000857e7e7220 */ /* 0x000fe20000410000 */
[----:B------:R-:W-:Y:S01]  /*12c0*/  FADD.FTZ R109, R108, R125 ;  /* 0x0000007d6c6d7221 */ /* 0x000fe20000010000 */
[----:B------:R-:W-:Y:S01]  /*12d0*/  FFMA.FTZ R106, R124, R125, R107 ;  /* 0x0000007d7c6a7223 */ /* 0x000fe2000001006b */
[----:B------:R-:W-:Y:S01]  /*12e0*/  SHF.L.U32 R130, R87, 0x10, RZ ;  /* 0x0000001057827819 */ /* 0x000fe200000006ff */
[--C-:B------:R-:W-:Y:S01]  /*12f0*/  FADD.FTZ R40, R40, R133.reuse ;  /* 0x0000008528287221 */ /* 0x100fe20000010000 */
[----:B------:R-:W-:Y:S01]  /*1300*/  FFMA.FTZ R56, R127, R133, R56 ;  /* 0x000000857f387223 */ /* 0x000fe20000010038 */
[----:B------:R-:W-:Y:S01]  /*1310*/  FMUL.FTZ R131, R110, UR19 ;  /* 0x000000136e837c20 */ /* 0x000fe20008410000 */
[----:B------:R-:W-:Y:S01]  /*1320*/  SHF.L.U32 R108, R104, 0x10, RZ ;  /* 0x00000010686c7819 */ /* 0x000fe200000006ff */
[----:B------:R-:W-:Y:S01]  /*1330*/  FADD.FTZ R104, R109, R126 ;  /* 0x0000007e6d687221 */ /* 0x000fe20000010000 */
[----:B------:R-:W-:Y:S01]  /*1340*/  PRMT R133, R87, 0x7632, R133 ;  /* 0x0000763257857816 */ /* 0x000fe20000000085 */
[----:B------:R-:W-:Y:S01]  /*1350*/  FFMA.FTZ R107, R127, R126, R106 ;  /* 0x0000007e7f6b7223 */ /* 0x000fe2000001006a */
[-C--:B------:R-:W-:Y:S01]  /*1360*/  FMUL.FTZ R130, R130, R105.reuse ;  /* 0x0000006982827220 */ /* 0x080fe20000410000 */
[----:B------:R-:W-:Y:S01]  /*1370*/  FADD.FTZ R42, R42, R105 ;  /* 0x000000692a2a7221 */ /* 0x000fe20000010000 */
[----:B------:R-:W-:Y:S01]  /*1380*/  FFMA.FTZ R58, R131, R105, R58 ;  /* 0x00000069833a7223 */ /* 0x000fe2000001003a */
[----:B------:R-:W-:Y:S01]  /*1390*/  SHF.L.U32 R133, R133, 0x10, RZ ;  /* 0x0000001085857819 */ /* 0x000fe200000006ff */
[----:B------:R-:W-:Y:S01]  /*13a0*/  FADD.FTZ R105, R104, R129 ;  /* 0x0000008168697221 */ /* 0x000fe20000010000 */
[----:B------:R-:W-:Y:S01]  /*13b0*/  FADD.FTZ R111, -R138, R111 ;  /* 0x0000006f8a6f7221 */ /* 0x000fe20000010100 */
[----:B------:R-:W-:-:S02]  /*13c0*/  FFMA.FTZ R104, R128, R129, R107 ;  /* 0x0000008180687223 */ /* 0x000fc4000001006b */
        /* <DEDUP_REMOVED lines=8> */
.L_x_2641:
[----:B------:R-:W-:Y:S05]  /*1450*/  BSYNC.RECONVERGENT B0 ;  /* 0x0000000000007941 */ /* 0x000fea0003800200 */
.L_x_2640:
        /* <DEDUP_REMOVED lines=32> */
.L_x_2643:
[----:B------:R-:W-:Y:S05]  /*1660*/  BSYNC.RECONVERGENT B0 ;  /* 0x0000000000007941 */ /* 0x000fea0003800200 */
.L_x_2642:
        /* <DEDUP_REMOVED lines=36> */
[----:B-----5:R-:W-:Y:S01]  /*18b0*/  LOP3.LUT P0, RZ, R142, 0xff, RZ, 0xc0, !PT ;  /* 0x000000ff8eff7812 */ /* 0x020fe2000780c0ff */
[----:B------:R-:W-:Y:S01]  /*18c0*/  FFMA.FTZ R145, R136, UR18, R110 ;  /* 0x0000001288917c23 */ /* 0x000fe2000801006e */
[----:B------:R-:W-:Y:S01]  /*18d0*/  LOP3.LUT P3, RZ, R142, 0xff00, RZ, 0xc0, !PT ;  /* 0x0000ff008eff7812 */ /* 0x000fe2000786c0ff */
[----:B------:R-:W-:Y:S01]  /*18e0*/  FADD.FTZ R108, R137, -R108 ;  /* 0x8000006c896c7221 */ /* 0x000fe20000010000 */
[----:B------:R-:W-:Y:S01]  /*18f0*/  FFMA.FTZ R148, R135, UR18, R110 ;  /* 0x0000001287947c23 */ /* 0x000fe2000801006e */
[----:B------:R-:W-:Y:S01]  /*1900*/  FADD.FTZ R145, R134, -R145 ;  /* 0x8000009186917221 */ /* 0x000fe20000010000 */
[----:B------:R-:W-:Y:S01]  /*1910*/  LOP3.LUT P4, RZ, R142, 0xff0000, RZ, 0xc0, !PT ;  /* 0x00ff00008eff7812 */ /* 0x000fe2000788c0ff */
[----:B------:R-:W-:Y:S01]  /*1920*/  FMUL.FTZ R108, R108, UR19 ;  /* 0x000000136c6c7c20 */ /* 0x000fe20008410000 */
[----:B------:R-:W-:Y:S02]  /*1930*/  HFMA2 R111, -RZ, RZ, 0, 0 ;  /* 0x00000000ff6f7431 */ /* 0x000fe400000001ff */
[----:B------:R-:W-:Y:S01]  /*1940*/  FMUL.FTZ R145, R145, UR19 ;  /* 0x0000001391917c20 */ /* 0x000fe20008410000 */
[----:B------:R-:W-:Y:S01]  /*1950*/  FADD.FTZ R148, R11, -R148 ;  /* 0x800000940b947221 */ /* 0x000fe20000010000 */
[----:B------:R-:W-:Y:S01]  /*1960*/  FMUL.FTZ R108, R108, UR9 ;  /* 0x000000096c6c7c20 */ /* 0x000fe20008410000 */
[----:B------:R-:W-:Y:S01]  /*1970*/  FFMA.FTZ R150, R12, UR18, R110 ;  /* 0x000000120c967c23 */ /* 0x000fe2000801006e */
[----:B------:R-:W-:Y:S01]  /*1980*/  @P0 SHF.L.U32 R109, R104, 0x10, RZ ;  /* 0x00000010686d0819 */ /* 0x000fe200000006ff */
[----:B------:R-:W-:Y:S01]  /*1990*/  FMUL.FTZ R145, R145, UR9 ;  /* 0x0000000991917c20 */ /* 0x000fe20008410000 */
[----:B------:R-:W-:Y:S01]  /*19a0*/  FMUL.FTZ R147, R108, UR24 ;  /* 0x000000186c937c20 */ /* 0x000fe20008410000 */
[----:B------:R-:W-:Y:S01]  /*19b0*/  @P3 PRMT R146, R104, 0x7632, R146 ;  /* 0x0000763268923816 */ /* 0x000fe20000000092 */
[----:B------:R-:W-:Y:S01]  /*19c0*/  FMUL.FTZ R148, R148, UR19 ;  /* 0x0000001394947c20 */ /* 0x000fe20008410000 */
[----:B------:R-:W-:Y:S01]  /*19d0*/  @P0 SHF.L.U32 R104, R72, 0x10, RZ ;  /* 0x0000001048680819 */ /* 0x000fe200000006ff */
[----:B------:R-:W-:Y:S01]  /*19e0*/  @P0 FMUL.FTZ R111, R147, R109 ;  /* 0x0000006d936f0220 */ /* 0x000fe20000410000 */
[----:B------:R-:W-:Y:S01]  /*19f0*/  CS2R R108, SRZ ;  /* 0x00000000006c7805 */ /* 0x000fe2000001ff00 */
[----:B------:R-:W-:Y:S01]  /*1a00*/  FMUL.FTZ R149, R145, UR24 ;  /* 0x0000001891957c20 */ /* 0x000fe20008410000 */
[----:B------:R-:W-:Y:S01]  /*1a10*/  @P3 SHF.L.U32 R146, R146, 0x10, RZ ;  /* 0x0000001092923819 */ /* 0x000fe200000006ff */
[----:B------:R-:W-:Y:S01]  /*1a20*/  @P0 FMUL.FTZ R109, R147, R104 ;  /* 0x00000068936d0220 */ /* 0x000fe20000410000 */
[----:B------:R-:W-:Y:S01]  /*1a30*/  @P3 SHF.L.U32 R145, R6, 0x10, RZ ;  /* 0x0000001006913819 */ /* 0x000fe200000006ff */
[----:B------:R-:W-:Y:S01]  /*1a40*/  FADD.FTZ R150, R13, -R150 ;  /* 0x800000960d967221 */ /* 0x000fe20000010000 */
[----:B------:R-:W-:Y:S01]  /*1a50*/  LOP3.LUT P0, RZ, R142, 0xff000000, RZ, 0xc0, !PT ;  /* 0xff0000008eff7812 */ /* 0x000fe2000780c0ff */
[----:B------:R-:W-:Y:S01]  /*1a60*/  FMUL.FTZ R148, R148, UR9 ;  /* 0x0000000994947c20 */ /* 0x000fe20008410000 */
[----:B------:R-:W-:Y:S01]  /*1a70*/  MOV R144, RZ ;  /* 0x000000ff00907202 */ /* 0x000fe20000000f00 */
[C---:B------:R-:W-:Y:S01]  /*1a80*/  @P3 FMUL.FTZ R144, R149.reuse, R146 ;  /* 0x0000009295903220 */ /* 0x040fe20000410000 */
[----:B------:R-:W-:Y:S01]  /*1a90*/  @P3 FMUL.FTZ R108, R149, R145 ;  /* 0x00000091956c3220 */ /* 0x000fe20000410000 */
[----:B------:R-:W-:Y:S01]  /*1aa0*/  FFMA.FTZ R149, R15, UR18, R110 ;  /* 0x000000120f957c23 */ /* 0x000fe2000801006e */
[----:B------:R-:W-:Y:S01]  /*1ab0*/  LOP3.LUT P3, RZ, R143, 0xff, RZ, 0xc0, !PT ;  /* 0x000000ff8fff7812 */ /* 0x000fe2000786c0ff */
[----:B------:R-:W-:Y:S01]  /*1ac0*/  FMUL.FTZ R150, R150, UR19 ;  /* 0x0000001396967c20 */ /* 0x000fe20008410000 */
[----:B------:R-:W-:Y:S01]  /*1ad0*/  @P4 SHF.L.U32 R146, R105, 0x10, RZ ;  /* 0x0000001069924819 */ /* 0x000fe200000006ff */
[----:B------:R-:W-:Y:S01]  /*1ae0*/  FMUL.FTZ R148, R148, UR24 ;  /* 0x0000001894947c20 */ /* 0x000fe20008410000 */
[----:B------:R-:W-:Y:S01]  /*1af0*/  @P4 SHF.L.U32 R147, R73, 0x10, RZ ;  /* 0x0000001049934819 */ /* 0x000fe200000006ff */
[----:B------:R-:W-:Y:S01]  /*1b00*/  FADD.FTZ R149, R14, -R149 ;  /* 0x800000950e957221 */ /* 0x000fe20000010000 */
[----:B------:R-:W-:Y:S01]  /*1b10*/  FMUL.FTZ R150, R150, UR9 ;  /* 0x0000000996967c20 */ /* 0x000fe20008410000 */
[----:B------:R-:W-:Y:S01]  /*1b20*/  HFMA2 R145, -RZ, RZ, 0, 0 ;  /* 0x00000000ff917431 */ /* 0x000fe200000001ff */
[----:B------:R-:W-:Y:S01]  /*1b30*/  MOV R104, RZ ;  /* 0x000000ff00687202 */ /* 0x000fe20000000f00 */
[C---:B------:R-:W-:Y:S01]  /*1b40*/  @P4 FMUL.FTZ R145, R148.reuse, R146 ;  /* 0x0000009294914220 */ /* 0x040fe20000410000 */
[----:B------:R-:W-:Y:S01]  /*1b50*/  @P4 FMUL.FTZ R104, R148, R147 ;  /* 0x0000009394684220 */ /* 0x000fe20000410000 */
[----:B------:R-:W-:Y:S01]  /*1b60*/  FMUL.FTZ R149, R149, UR19 ;  /* 0x0000001395957c20 */ /* 0x000fe20008410000 */
[----:B------:R-:W-:Y:S01]  /*1b70*/  @P0 PRMT R147, R105, 0x7632, R147 ;  /* 0x0000763269930816 */ /* 0x000fe20000000093 */
[----:B------:R-:W-:Y:S01]  /*1b80*/  FMUL.FTZ R150, R150, UR24 ;  /* 0x0000001896967c20 */ /* 0x000fe20008410000 */
[----:B------:R-:W-:Y:S01]  /*1b90*/  @P0 SHF.L.U32 R148, R7, 0x10, RZ ;  /* 0x0000001007940819 */ /* 0x000fe200000006ff */
[----:B------:R-:W-:Y:S01]  /*1ba0*/  FMUL.FTZ R149, R149, UR9 ;  /* 0x0000000995957c20 */ /* 0x000fe20008410000 */
[----:B------:R-:W-:Y:S01]  /*1bb0*/  MOV R105, RZ ;  /* 0x000000ff00697202 */ /* 0x000fe20000000f00 */
[----:B------:R-:W-:Y:S01]  /*1bc0*/  HFMA2 R146, -RZ, RZ, 0, 0 ;  /* 0x00000000ff927431 */ /* 0x000fe200000001ff */
[----:B------:R-:W-:Y:S01]  /*1bd0*/  @P0 SHF.L.U32 R147, R147, 0x10, RZ ;  /* 0x0000001093930819 */ /* 0x000fe200000006ff */
[----:B------:R-:W-:Y:S01]  /*1be0*/  @P0 FMUL.FTZ R105, R150, R148 ;  /* 0x0000009496690220 */ /* 0x000fe20000410000 */
[----:B------:R-:W-:Y:S01]  /*1bf0*/  @P3 SHF.L.U32 R148, R106, 0x10, RZ ;  /* 0x000000106a943819 */ /* 0x000fe200000006ff */
[----:B------:R-:W-:Y:S01]  /*1c00*/  FMUL.FTZ R151, R149, UR24 ;  /* 0x0000001895977c20 */ /* 0x000fe20008410000 */
[----:B------:R-:W-:Y:S01]  /*1c10*/  MOV R149, RZ ;  /* 0x000000ff00957202 */ /* 0x000fe20000000f00 */
[----:B------:R-:W-:Y:S01]  /*1c20*/  @P0 FMUL.FTZ R146, R150, R147 ;  /* 0x0000009396920220 */ /* 0x000fe20000410000 */
[----:B------:R-:W-:-:S02]  /*1c30*/  HFMA2 R147, -RZ, RZ, 0, 0 ;  /* 0x00000000ff937431 */ /* 0x000fc400000001ff */
[----:B------:R-:W-:Y:S01]  /*1c40*/  @P3 FMUL.FTZ R147, R151, R148 ;  /* 0x0000009497933220 */ /* 0x000fe20000410000 */
[----:B------:R-:W-:Y:S01]  /*1c50*/  @P3 SHF.L.U32 R148, R74, 0x10, RZ ;  /* 0x000000104a943819 */ /* 0x000fe200000006ff */
[----:B------:R-:W-:Y:S01]  /*1c60*/  FADD.FTZ R36, R36, R111 ;  /* 0x0000006f24247221 */ /* 0x000fe20000010000 */
[----:B------:R-:W-:Y:S01]  /*1c70*/  LOP3.LUT P0, RZ, R143, 0xff00, RZ, 0xc0, !PT ;  /* 0x0000ff008fff7812 */ /* 0x000fe2000780c0ff */
[----:B------:R-:W-:Y:S01]  /*1c80*/  FADD.FTZ R39, R39, R146 ;  /* 0x0000009227277221 */ /* 0x000fe20000010000 */
[----:B------:R-:W-:Y:S01]  /*1c90*/  FADD.FTZ R111, R32, R147 ;  /* 0x00000093206f7221 */ /* 0x000fe20000010000 */
[----:B------:R-:W-:Y:S01]  /*1ca0*/  @P3 FMUL.FTZ R149, R151, R148 ;  /* 0x0000009497953220 */ /* 0x000fe20000410000 */
[----:B------:R-:W-:Y:S01]  /*1cb0*/  FFMA.FTZ R148, R116, UR18, R110 ;  /* 0x0000001274947c23 */ /* 0x000fe2000801006e */
[----:B------:R-:W-:Y:S01]  /*1cc0*/  F2FP.BF16.F32.PACK_AB R105, R105, R104 ;  /* 0x000000686969723e */ /* 0x000fe200000010ff */
[----:B------:R-:W-:Y:S01]  /*1cd0*/  FADD.FTZ R37, R37, R144 ;  /* 0x0000009025257221 */ /* 0x000fe20000010000 */
[----:B------:R-:W-:Y:S01]  /*1ce0*/  FADD.FTZ R38, R38, R145 ;  /* 0x0000009126267221 */ /* 0x000fe20000010000 */
[----:B------:R-:W-:Y:S01]  /*1cf0*/  FADD.FTZ R148, R117, -R148 ;  /* 0x8000009475947221 */ /* 0x000fe20000010000 */
[----:B------:R-:W-:-:S03]  /*1d00*/  F2FP.BF16.F32.PACK_AB R104, R108, R109 ;  /* 0x0000006d6c68723e */ /* 0x000fc600000010ff */
[----:B------:R-:W-:Y:S01]  /*1d10*/  FMUL.FTZ R148, R148, UR19 ;  /* 0x0000001394947c20 */ /* 0x000fe20008410000 */
[----:B------:R-:W-:-:S03]  /*1d20*/  @P0 PRMT R150, R106, 0x7632, R150 ;  /* 0x000076326a960816 */ /* 0x000fc60000000096 */
[----:B------:R-:W-:Y:S01]  /*1d30*/  FMUL.FTZ R106, R148, UR9 ;  /* 0x00000009946a7c20 */ /* 0x000fe20008410000 */
[----:B------:R-:W-:Y:S01]  /*1d40*/  @P0 SHF.L.U32 R150, R150, 0x10, RZ ;  /* 0x0000001096960819 */ /* 0x000fe200000006ff */
[----:B------:R-:W-:Y:S02]  /*1d50*/  HFMA2 R148, -RZ, RZ, 0, 0 ;  /* 0x00000000ff947431 */ /* 0x000fe400000001ff */
[----:B------:R-:W-:Y:S01]  /*1d60*/  FMUL.FTZ R151, R106, UR24 ;  /* 0x000000186a977c20 */ /* 0x000fe20008410000 */
[----:B------:R-:W-:-:S03]  /*1d70*/  MOV R106, RZ ;  /* 0x000000ff006a7202 */ /* 0x000fc60000000f00 */
[----:B------:R-:W-:Y:S01]  /*1d80*/  @P0 FMUL.FTZ R148, R151, R150 ;  /* 0x0000009697940220 */ /* 0x000fe20000410000 */
[----:B------:R-:W-:-:S03]  /*1d90*/  @P0 SHF.L.U32 R150, R8, 0x10, RZ ;  /* 0x0000001008960819 */ /* 0x000fc600000006ff */
[----:B------:R-:W-:Y:S02]  /*1da0*/  FADD.FTZ R146, R33, R148 ;  /* 0x0000009421927221 */ /* 0x000fe40000010000 */
[----:B------:R-:W-:Y:S01]  /*1db0*/  @P0 FMUL.FTZ R106, R151, R150 ;  /* 0x00000096976a0220 */ /* 0x000fe20000410000 */
[----:B------:R-:W-:Y:S01]  /*1dc0*/  FFMA.FTZ R151, R119, UR18, R110 ;  /* 0x0000001277977c23 */ /* 0x000fe2000801006e */
[----:B------:R-:W-:-:S03]  /*1dd0*/  LOP3.LUT P0, RZ, R143, 0xff0000, RZ, 0xc0, !PT ;  /* 0x00ff00008fff7812 */ /* 0x000fc6000780c0ff */
[----:B------:R-:W-:Y:S01]  /*1de0*/  FADD.FTZ R151, R118, -R151 ;  /* 0x8000009776977221 */ /* 0x000fe20000010000 */
[----:B------:R-:W-:-:S03]  /*1df0*/  F2FP.BF16.F32.PACK_AB R106, R106, R149 ;  /* 0x000000956a6a723e */ /* 0x000fc600000010ff */
[----:B------:R-:W-:-:S04]  /*1e00*/  FMUL.FTZ R151, R151, UR19 ;  /* 0x0000001397977c20 */ /* 0x000fc80008410000 */
[----:B------:R-:W-:Y:S02]  /*1e10*/  FMUL.FTZ R151, R151, UR9 ;  /* 0x0000000997977c20 */ /* 0x000fe40008410000 */
[----:B------:R-:W-:Y:S02]  /*1e20*/  @P0 SHF.L.U32 R152, R107, 0x10, RZ ;  /* 0x000000106b980819 */ /* 0x000fe400000006ff */
[----:B------:R-:W-:Y:S01]  /*1e30*/  @P0 SHF.L.U32 R153, R75, 0x10, RZ ;  /* 0x000000104b990819 */ /* 0x000fe200000006ff */
[----:B------:R-:W-:Y:S01]  /*1e40*/  FMUL.FTZ R154, R151, UR24 ;  /* 0x00000018979a7c20 */ /* 0x000fe20008410000 */
[----:B------:R-:W-:-:S03]  /*1e50*/  CS2R R150, SRZ ;  /* 0x0000000000967805 */ /* 0x000fc6000001ff00 */
[C---:B------:R-:W-:Y:S01]  /*1e60*/  @P0 FMUL.FTZ R151, R154.reuse, R152 ;  /* 0x000000989a970220 */ /* 0x040fe20000410000 */
[----:B------:R-:W-:Y:S01]  /*1e70*/  @P0 FMUL.FTZ R150, R154, R153 ;  /* 0x000000999a960220 */ /* 0x000fe20000410000 */
[----:B------:R-:W-:Y:S01]  /*1e80*/  ISETP.GE.U32.AND P0, PT, R142, RZ, PT ;  /* 0x000000ff8e00720c */ /* 0x000fe20003f06070 */
[----:B------:R-:W-:Y:S01]  /*1e90*/  FFMA.FTZ R152, R120, UR18, R110 ;  /* 0x0000001278987c23 */ /* 0x000fe2000801006e */
[----:B------:R-:W-:Y:S02]  /*1ea0*/  FADD.FTZ R148, R34, R151 ;  /* 0x0000009722947221 */ /* 0x000fe40000010000 */
[----:B------:R-:W-:Y:S01]  /*1eb0*/  ISETP.GE.U32.AND.EX P0, PT, R143, 0x1000000, PT, P0 ;  /* 0x010000008f00780c */ /* 0x000fe20003f06100 */
[----:B------:R-:W-:-:S04]  /*1ec0*/  FADD.FTZ R152, R121, -R152 ;  /* 0x8000009879987221 */ /* 0x000fc80000010000 */
[----:B------:R-:W-:-:S04]  /*1ed0*/  FMUL.FTZ R152, R152, UR19 ;  /* 0x0000001398987c20 */ /* 0x000fc80008410000 */
[----:B------:R-:W-:-:S04]  /*1ee0*/  FMUL.FTZ R152, R152, UR9 ;  /* 0x0000000998987c20 */ /* 0x000fc80008410000 */
[----:B------:R-:W-:Y:S01]  /*1ef0*/  @P0 PRMT R107, R107, 0x7632, R107 ;  /* 0x000076326b6b0816 */ /* 0x000fe2000000006b */
[----:B------:R-:W-:Y:S01]  /*1f00*/  FMUL.FTZ R154, R152, UR24 ;  /* 0x00000018989a7c20 */ /* 0x000fe20008410000 */
[----:B------:R-:W-:Y:S01]  /*1f10*/  @P0 SHF.L.U32 R153, R9, 0x10, RZ ;  /* 0x0000001009990819 */ /* 0x000fe200000006ff */
[----:B------:R-:W-:Y:S01]  /*1f20*/  HFMA2 R152, -RZ, RZ, 0, 0 ;  /* 0x00000000ff987431 */ /* 0x000fe200000001ff */
[----:B------:R-:W-:-:S05]  /*1f30*/  @P0 SHF.L.U32 R107, R107, 0x10, RZ ;  /* 0x000000106b6b0819 */ /* 0x000fca00000006ff */
[C---:B------:R-:W-:Y:S01]  /*1f40*/  @P0 FMUL.FTZ R152, R154.reuse, R107 ;  /* 0x0000006b9a980220 */ /* 0x040fe20000410000 */
[----:B------:R-:W-:Y:S01]  /*1f50*/  MOV R107, RZ ;  /* 0x000000ff006b7202 */ /* 0x000fe20000000f00 */
[----:B------:R-:W-:Y:S02]  /*1f60*/  @P0 FMUL.FTZ R107, R154, R153 ;  /* 0x000000999a6b0220 */ /* 0x000fe40000410000 */
[----:B------:R-:W-:-:S03]  /*1f70*/  FADD.FTZ R147, R35, R152 ;  /* 0x0000009823937221 */ /* 0x000fc60000010000 */
[----:B------:R-:W-:Y:S01]  /*1f80*/  F2FP.BF16.F32.PACK_AB R107, R107, R150 ;  /* 0x000000966b6b723e */ /* 0x000fe200000010ff */
[----:B------:R-:W-:Y:S06]  /*1f90*/  BRA `(.L_x_2648) ;  /* 0x0000001400487947 */ /* 0x000fec0003800000 */
.L_x_2647:
[----:B------:R-:W-:Y:S01]  /*1fa0*/  FFMA.FTZ R96, R139, UR18, R110 ;  /* 0x000000128b607c23 */ /* 0x000fe2000801006e */
[C---:B-----5:R-:W-:Y:S02]  /*1fb0*/  LOP3.LUT P0, RZ, R142.reuse, 0xff, RZ, 0xc0, !PT ;  /* 0x000000ff8eff7812 */ /* 0x060fe4000780c0ff */
[----:B------:R-:W-:Y:S01]  /*1fc0*/  CS2R R108, SRZ ;  /* 0x00000000006c7805 */ /* 0x000fe2000001ff00 */
[----:B------:R-:W-:Y:S02]  /*1fd0*/  HFMA2 R147, -RZ, RZ, 0, 0 ;  /* 0x00000000ff937431 */ /* 0x000fe400000001ff */
[----:B------:R-:W-:Y:S01]  /*1fe0*/  FADD.FTZ R96, R137, -R96 ;  /* 0x8000006089607221 */ /* 0x000fe20000010000 */
[----:B------:R-:W-:Y:S01]  /*1ff0*/  LOP3.LUT P3, RZ, R142, 0xff00, RZ, 0xc0, !PT ;  /* 0x0000ff008eff7812 */ /* 0x000fe2000786c0ff */
[----:B------:R-:W-:Y:S01]  /*2000*/  FFMA.FTZ R148, R12, UR18, R110 ;  /* 0x000000120c947c23 */ /* 0x000fe2000801006e */
[----:B------:R-:W-:Y:S01]  /*2010*/  LOP3.LUT P4, RZ, R142, 0xff0000, RZ, 0xc0, !PT ;  /* 0x00ff00008eff7812 */ /* 0x000fe2000788c0ff */
[----:B------:R-:W-:Y:S01]  /*2020*/  FMUL.FTZ R96, R96, UR19 ;  /* 0x0000001360607c20 */ /* 0x000fe20008410000 */
[----:B------:R-:W-:Y:S01]  /*2030*/  CS2R R144, SRZ ;  /* 0x0000000000907805 */ /* 0x000fe2000001ff00 */
[----:B------:R-:W-:Y:S01]  /*2040*/  FADD.FTZ R148, R13, -R148 ;  /* 0x800000940d947221 */ /* 0x000fe20000010000 */
[--C-:B------:R-:W-:Y:S01]  /*2050*/  FFMA.FTZ R103, R15, UR18, R110.reuse ;  /* 0x000000120f677c23 */ /* 0x100fe2000801006e */
[----:B------:R-:W-:Y:S01]  /*2060*/  FMUL.FTZ R97, R96, UR9 ;  /* 0x0000000960617c20 */ /* 0x000fe20008410000 */
[----:B------:R-:W-:Y:S01]  /*2070*/  MOV R111, RZ ;  /* 0x000000ff006f7202 */ /* 0x000fe20000000f00 */
[----:B------:R-:W-:Y:S01]  /*2080*/  HFMA2 R149, -RZ, RZ, 0, 0 ;  /* 0x00000000ff957431 */ /* 0x000fe200000001ff */
[----:B------:R-:W-:Y:S01]  /*2090*/  @P0 SHF.L.U32 R98, R104, 0x10, RZ ;  /* 0x0000001068620819 */ /* 0x000fe200000006ff */
[----:B------:R-:W-:Y:S01]  /*20a0*/  FMUL.FTZ R97, R97, UR24 ;  /* 0x0000001861617c20 */ /* 0x000fe20008410000 */
[----:B------:R-:W-:Y:S01]  /*20b0*/  @P0 SHF.L.U32 R100, R72, 0x10, RZ ;  /* 0x0000001048640819 */ /* 0x000fe200000006ff */
[----:B------:R-:W-:Y:S01]  /*20c0*/  FFMA.FTZ R151, R119, UR18, R110 ;  /* 0x0000001277977c23 */ /* 0x000fe2000801006e */
[----:B------:R-:W-:Y:S01]  /*20d0*/  @P3 PRMT R104, R104, 0x7632, R104 ;  /* 0x0000763268683816 */ /* 0x000fe20000000068 */
[-C--:B------:R-:W-:Y:S01]  /*20e0*/  @P0 FMUL.FTZ R147, R98, R97.reuse ;  /* 0x0000006162930220 */ /* 0x080fe20000410000 */
        /* <DEDUP_REMOVED lines=9> */
[----:B------:R-:W-:Y:S01]  /*2180*/  @P4 SHF.L.U32 R146, R105, 0x10, RZ ;  /* 0x0000001069924819 */ /* 0x000fe200000006ff */
[----:B------:R-:W-:Y:S01]  /*2190*/  FMUL.FTZ R97, R97, UR19 ;  /* 0x0000001361617c20 */ /* 0x000fe20008410000 */
[----:B------:R-:W-:Y:S01]  /*21a0*/  FADD.FTZ R151, R118, -R151 ;  /* 0x8000009776977221 */ /* 0x000fe20000010000 */
[----:B------:R-:W-:Y:S01]  /*21b0*/  FMUL.FTZ R100, R98, UR9 ;  /* 0x0000000962647c20 */ /* 0x000fe20008410000 */
[----:B------:R-:W-:Y:S01]  /*21c0*/  FADD.FTZ R36, R36, R147 ;  /* 0x0000009324247221 */ /* 0x000fe20000010000 */
[----:B------:R-:W-:-:S02]  /*21d0*/  FMUL.FTZ R99, R97, UR9 ;  /* 0x0000000961637c20 */ /* 0x000fc40008410000 */
[----:B------:R-:W-:Y:S01]  /*21e0*/  FMUL.FTZ R101, R100, UR24 ;  /* 0x0000001864657c20 */ /* 0x000fe20008410000 */
[----:B------:R-:W-:Y:S01]  /*21f0*/  @P0 PRMT R105, R105, 0x7632, R105 ;  /* 0x0000763269690816 */ /* 0x000fe20000000069 */
[----:B------:R-:W-:Y:S02]  /*2200*/  FMUL.FTZ R99, R99, UR24 ;  /* 0x0000001863637c20 */ /* 0x000fe40008410000 */
[----:B------:R-:W-:Y:S01]  /*2210*/  @P4 FMUL.FTZ R111, R146, R101 ;  /* 0x00000065926f4220 */ /* 0x000fe20000410000 */
[----:B------:R-:W-:Y:S01]  /*2220*/  @P0 SHF.L.U32 R105, R105, 0x10, RZ ;  /* 0x0000001069690819 */ /* 0x000fe200000006ff */
[-C--:B------:R-:W-:Y:S01]  /*2230*/  @P3 FMUL.FTZ R144, R104, R99.reuse ;  /* 0x0000006368903220 */ /* 0x080fe20000410000 */
[----:B------:R-:W-:Y:S01]  /*2240*/  @P3 FMUL.FTZ R109, R102, R99 ;  /* 0x00000063666d3220 */ /* 0x000fe20000410000 */
[----:B------:R-:W-:Y:S01]  /*2250*/  FMUL.FTZ R99, R148, UR19 ;  /* 0x0000001394637c20 */ /* 0x000fe20008410000 */
[----:B------:R-:W-:Y:S01]  /*2260*/  @P4 SHF.L.U32 R148, R73, 0x10, RZ ;  /* 0x0000001049944819 */ /* 0x000fe200000006ff */
[----:B------:R-:W-:Y:S01]  /*2270*/  HFMA2 R146, -RZ, RZ, 0, 0 ;  /* 0x00000000ff927431 */ /* 0x000fe200000001ff */
[----:B------:R-:W-:Y:S01]  /*2280*/  LOP3.LUT P3, RZ, R143, 0xff, RZ, 0xc0, !PT ;  /* 0x000000ff8fff7812 */ /* 0x000fe2000786c0ff */
[----:B------:R-:W-:Y:S01]  /*2290*/  FMUL.FTZ R100, R99, UR9 ;  /* 0x0000000963647c20 */ /* 0x000fe20008410000 */
[----:B------:R-:W-:Y:S01]  /*22a0*/  MOV R104, RZ ;  /* 0x000000ff00687202 */ /* 0x000fe20000000f00 */
[----:B------:R-:W-:Y:S01]  /*22b0*/  @P4 FMUL.FTZ R145, R148, R101 ;  /* 0x0000006594914220 */ /* 0x000fe20000410000 */
[----:B------:R-:W-:Y:S01]  /*22c0*/  LOP3.LUT P4, RZ, R143, 0xff00, RZ, 0xc0, !PT ;  /* 0x0000ff008fff7812 */ /* 0x000fe2000788c0ff */
[----:B------:R-:W-:Y:S01]  /*22d0*/  FMUL.FTZ R102, R100, UR24 ;  /* 0x0000001864667c20 */ /* 0x000fe20008410000 */
[----:B------:R-:W-:Y:S01]  /*22e0*/  FADD.FTZ R100, R14, -R103 ;  /* 0x800000670e647221 */ /* 0x000fe20000010000 */
[----:B------:R-:W-:Y:S01]  /*22f0*/  @P0 SHF.L.U32 R103, R7, 0x10, RZ ;  /* 0x0000001007670819 */ /* 0x000fe200000006ff */
[----:B------:R-:W-:Y:S01]  /*2300*/  FADD.FTZ R38, R38, R111 ;  /* 0x0000006f26267221 */ /* 0x000fe20000010000 */
[-C--:B------:R-:W-:Y:S01]  /*2310*/  @P0 FMUL.FTZ R146, R105, R102.reuse ;  /* 0x0000006669920220 */ /* 0x080fe20000410000 */
[----:B------:R-:W-:Y:S01]  /*2320*/  FMUL.FTZ R100, R100, UR19 ;  /* 0x0000001364647c20 */ /* 0x000fe20008410000 */
[----:B------:R-:W-:Y:S01]  /*2330*/  MOV R105, RZ ;  /* 0x000000ff00697202 */ /* 0x000fe20000000f00 */
[----:B------:R-:W-:Y:S01]  /*2340*/  @P0 FMUL.FTZ R104, R103, R102 ;  /* 0x0000006667680220 */ /* 0x000fe20000410000 */
[----:B------:R-:W-:Y:S01]  /*2350*/  FFMA.FTZ R102, R116, UR18, R110 ;  /* 0x0000001274667c23 */ /* 0x000fe2000801006e */
[----:B------:R-:W-:Y:S01]  /*2360*/  FMUL.FTZ R101, R100, UR9 ;  /* 0x0000000964657c20 */ /* 0x000fe20008410000 */
[----:B------:R-:W-:Y:S01]  /*2370*/  @P3 SHF.L.U32 R148, R74, 0x10, RZ ;  /* 0x000000104a943819 */ /* 0x000fe200000006ff */
[----:B------:R-:W-:Y:S01]  /*2380*/  FADD.FTZ R39, R39, R146 ;  /* 0x0000009227277221 */ /* 0x000fe20000010000 */
[----:B------:R-:W-:Y:S01]  /*2390*/  FADD.FTZ R150, R117, -R102 ;  /* 0x8000006675967221 */ /* 0x000fe20000010000 */
[C---:B------:R-:W-:Y:S01]  /*23a0*/  @P3 SHF.L.U32 R102, R106.reuse, 0x10, RZ ;  /* 0x000000106a663819 */ /* 0x040fe200000006ff */
[----:B------:R-:W-:Y:S01]  /*23b0*/  FMUL.FTZ R103, R101, UR24 ;  /* 0x0000001865677c20 */ /* 0x000fe20008410000 */
[----:B------:R-:W-:Y:S01]  /*23c0*/  @P4 PRMT R106, R106, 0x7632, R106 ;  /* 0x000076326a6a4816 */ /* 0x000fe2000000006a */
[----:B------:R-:W-:Y:S01]  /*23d0*/  FMUL.FTZ R101, R150, UR19 ;  /* 0x0000001396657c20 */ /* 0x000fe20008410000 */
[----:B------:R-:W-:Y:S01]  /*23e0*/  LOP3.LUT P0, RZ, R143, 0xff0000, RZ, 0xc0, !PT ;  /* 0x00ff00008fff7812 */ /* 0x000fe2000780c0ff */
[-C--:B------:R-:W-:Y:S01]  /*23f0*/  @P3 FMUL.FTZ R149, R102, R103.reuse ;  /* 0x0000006766953220 */ /* 0x080fe20000410000 */
[----:B------:R-:W-:Y:S01]  /*2400*/  @P3 FMUL.FTZ R105, R148, R103 ;  /* 0x0000006794693220 */ /* 0x000fe20000410000 */
[----:B------:R-:W-:Y:S01]  /*2410*/  FMUL.FTZ R102, R101, UR9 ;  /* 0x0000000965667c20 */ /* 0x000fe20008410000 */
[----:B------:R-:W-:Y:S01]  /*2420*/  @P4 SHF.L.U32 R106, R106, 0x10, RZ ;  /* 0x000000106a6a4819 */ /* 0x000fe200000006ff */
[----:B------:R-:W-:Y:S01]  /*2430*/  HFMA2 R148, -RZ, RZ, 0, 0 ;  /* 0x00000000ff947431 */ /* 0x000fe200000001ff */
[----:B------:R-:W-:Y:S01]  /*2440*/  @P4 SHF.L.U32 R150, R8, 0x10, RZ ;  /* 0x0000001008964819 */ /* 0x000fe200000006ff */
[----:B------:R-:W-:Y:S01]  /*2450*/  FMUL.FTZ R103, R102, UR24 ;  /* 0x0000001866677c20 */ /* 0x000fe20008410000 */
[----:B------:R-:W-:Y:S01]  /*2460*/  FMUL.FTZ R102, R151, UR19 ;  /* 0x0000001397667c20 */ /* 0x000fe20008410000 */
[----:B------:R-:W-:Y:S01]  /*2470*/  FADD.FTZ R37, R37, R144 ;  /* 0x0000009025257221 */ /* 0x000fe20000010000 */
[----:B------:R-:W-:Y:S01]  /*2480*/  FADD.FTZ R111, R32, R149 ;  /* 0x00000095206f7221 */ /* 0x000fe20000010000 */
[-C--:B------:R-:W-:Y:S01]  /*2490*/  @P4 FMUL.FTZ R148, R106, R103.reuse ;  /* 0x000000676a944220 */ /* 0x080fe20000410000 */
[----:B------:R-:W-:Y:S01]  /*24a0*/  MOV R106, RZ ;  /* 0x000000ff006a7202 */ /* 0x000fe20000000f00 */
[----:B------:R-:W-:Y:S01]  /*24b0*/  @P4 FMUL.FTZ R106, R150, R103 ;  /* 0x00000067966a4220 */ /* 0x000fe20000410000 */
[----:B------:R-:W-:Y:S01]  /*24c0*/  FMUL.FTZ R103, R102, UR9 ;  /* 0x0000000966677c20 */ /* 0x000fe20008410000 */
[----:B------:R-:W-:-:S02]  /*24d0*/  @P0 SHF.L.U32 R152, R107, 0x10, RZ ;  /* 0x000000106b980819 */ /* 0x000fc400000006ff */
[----:B------:R-:W-:Y:S02]  /*24e0*/  CS2R R150, SRZ ;  /* 0x0000000000967805 */ /* 0x000fe4000001ff00 */
[----:B------:R-:W-:Y:S01]  /*24f0*/  @P0 SHF.L.U32 R154, R75, 0x10, RZ ;  /* 0x000000104b9a0819 */ /* 0x000fe200000006ff */
[----:B------:R-:W-:Y:S01]  /*2500*/  FMUL.FTZ R103, R103, UR24 ;  /* 0x0000001867677c20 */ /* 0x000fe20008410000 */
[----:B------:R-:W-:Y:S01]  /*2510*/  F2FP.BF16.F32.PACK_AB R106, R106, R105 ;  /* 0x000000696a6a723e */ /* 0x000fe200000010ff */
[----:B------:R-:W-:Y:S01]  /*2520*/  FADD.FTZ R146, R33, R148 ;  /* 0x0000009421927221 */ /* 0x000fe20000010000 */
[----:B------:R-:W-:Y:S01]  /*2530*/  F2FP.BF16.F32.PACK_AB R105, R104, R145 ;  /* 0x000000916869723e */ /* 0x000fe200000010ff */
[-C--:B------:R-:W-:Y:S01]  /*2540*/  @P0 FMUL.FTZ R151, R152, R103.reuse ;  /* 0x0000006798970220 */ /* 0x080fe20000410000 */
[----:B------:R-:W-:Y:S01]  /*2550*/  @P0 FMUL.FTZ R150, R154, R103 ;  /* 0x000000679a960220 */ /* 0x000fe20000410000 */
[----:B------:R-:W-:Y:S01]  /*2560*/  ISETP.GE.U32.AND P0, PT, R142, RZ, PT ;  /* 0x000000ff8e00720c */ /* 0x000fe20003f06070 */
[----:B------:R-:W-:Y:S01]  /*2570*/  FFMA.FTZ R152, R120, UR18, R110 ;  /* 0x0000001278987c23 */ /* 0x000fe2000801006e */
[----:B------:R-:W-:Y:S01]  /*2580*/  FADD.FTZ R148, R34, R151 ;  /* 0x0000009722947221 */ /* 0x000fe20000010000 */
[----:B------:R-:W-:-:S02]  /*2590*/  F2FP.BF16.F32.PACK_AB R104, R109, R108 ;  /* 0x0000006c6d68723e */ /* 0x000fc400000010ff */
[----:B------:R-:W-:Y:S01]  /*25a0*/  ISETP.GE.U32.AND.EX P0, PT, R143, 0x1000000, PT, P0 ;  /* 0x010000008f00780c */ /* 0x000fe20003f06100 */
[----:B------:R-:W-:-:S04]  /*25b0*/  FADD.FTZ R152, R121, -R152 ;  /* 0x8000009879987221 */ /* 0x000fc80000010000 */
[----:B------:R-:W-:-:S08]  /*25c0*/  FMUL.FTZ R103, R152, UR19 ;  /* 0x0000001398677c20 */ /* 0x000fd00008410000 */
[----:B------:R-:W-:Y:S01]  /*25d0*/  @P0 PRMT R152, R107, 0x7632, R152 ;  /* 0x000076326b980816 */ /* 0x000fe20000000098 */
[----:B------:R-:W-:-:S03]  /*25e0*/  FMUL.FTZ R107, R103, UR9 ;  /* 0x00000009676b7c20 */ /* 0x000fc60008410000 */
[----:B------:R-:W-:Y:S01]  /*25f0*/  @P0 SHF.L.U32 R154, R152, 0x10, RZ ;  /* 0x00000010989a0819 */ /* 0x000fe200000006ff */
[----:B------:R-:W-:Y:S01]  /*2600*/  FMUL.FTZ R153, R107, UR24 ;  /* 0x000000186b997c20 */ /* 0x000fe20008410000 */
[----:B------:R-:W-:Y:S01]  /*2610*/  HFMA2 R152, -RZ, RZ, 0, 0 ;  /* 0x00000000ff987431 */ /* 0x000fe200000001ff */
[----:B------:R-:W-:Y:S02]  /*2620*/  MOV R107, RZ ;  /* 0x000000ff006b7202 */ /* 0x000fe40000000f00 */
[----:B------:R-:W-:Y:S01]  /*2630*/  @P0 FMUL.FTZ R152, R154, R153 ;  /* 0x000000999a980220 */ /* 0x000fe20000410000 */
[----:B------:R-:W-:-:S03]  /*2640*/  @P0 SHF.L.U32 R154, R9, 0x10, RZ ;  /* 0x00000010099a0819 */ /* 0x000fc600000006ff */
[----:B------:R-:W-:Y:S02]  /*2650*/  FADD.FTZ R147, R35, R152 ;  /* 0x0000009823937221 */ /* 0x000fe40000010000 */
[----:B------:R-:W-:-:S05]  /*2660*/  @P0 FMUL.FTZ R107, R154, R153 ;  /* 0x000000999a6b0220 */ /* 0x000fca0000410000 */
[----:B------:R-:W-:Y:S01]  /*2670*/  F2FP.BF16.F32.PACK_AB R107, R107, R150 ;  /* 0x000000966b6b723e */ /* 0x000fe200000010ff */
[----:B------:R-:W-:Y:S06]  /*2680*/  BRA `(.L_x_2648) ;  /* 0x0000000c008c7947 */ /* 0x000fec0003800000 */
.L_x_2646:
[----:B------:R-:W-:Y:S01]  /*2690*/  UMOV UR4, UR10 ;  /* 0x0000000a00047c82 */ /* 0x000fe20008000000 */
[----:B------:R-:W-:Y:S01]  /*26a0*/  UMOV UR5, UR11 ;  /* 0x0000000b00057c82 */ /* 0x000fe20008000000 */
[----:B------:R-:W-:-:S04]  /*26b0*/  UISETP.NE.U32.AND UP1, UPT, UR4, URZ, UPT ;  /* 0x000000ff0400728c */ /* 0x000fc8000bf25070 */
[----:B------:R-:W-:-:S09]  /*26c0*/  UISETP.NE.AND.EX UP1, UPT, UR5, URZ, UPT, UP1 ;  /* 0x000000ff0500728c */ /* 0x000fd2000bf25310 */
[----:B------:R-:W-:Y:S05]  /*26d0*/  BRA.U UP1, `(.L_x_2649) ;  /* 0x0000000501c07547 */ /* 0x000fea000b800000 */
[C---:B-----5:R-:W-:Y:S01]  /*26e0*/  LOP3.LUT P0, RZ, R142.reuse, 0xff, RZ, 0xc0, !PT ;  /* 0x000000ff8eff7812 */ /* 0x060fe2000780c0ff */
[--C-:B------:R-:W-:Y:S01]  /*26f0*/  FFMA.FTZ R108, R139, UR18, R110.reuse ;  /* 0x000000128b6c7c23 */ /* 0x100fe2000801006e */
[----:B------:R-:W-:Y:S01]  /*2700*/  LOP3.LUT P3, RZ, R142, 0xff00, RZ, 0xc0, !PT ;  /* 0x0000ff008eff7812 */ /* 0x000fe2000786c0ff */
[----:B------:R-:W-:Y:S01]  /*2710*/  FFMA.FTZ R145, R136, UR18, R110 ;  /* 0x0000001288917c23 */ /* 0x000fe2000801006e */
[----:B------:R-:W-:Y:S01]  /*2720*/  LOP3.LUT P4, RZ, R142, 0xff0000, RZ, 0xc0, !PT ;  /* 0x00ff00008eff7812 */ /* 0x000fe2000788c0ff */
[----:B------:R-:W-:Y:S01]  /*2730*/  FADD.FTZ R109, R137, -R108 ;  /* 0x8000006c896d7221 */ /* 0x000fe20000010000 */
[----:B------:R-:W-:Y:S02]  /*2740*/  HFMA2 R111, -RZ, RZ, 0, 0 ;  /* 0x00000000ff6f7431 */ /* 0x000fe400000001ff */
[----:B------:R-:W-:Y:S01]  /*2750*/  FADD.FTZ R148, R134, -R145 ;  /* 0x8000009186947221 */ /* 0x000fe20000010000 */
[----:B------:R-:W-:Y:S01]  /*2760*/  MOV R144, RZ ;  /* 0x000000ff00907202 */ /* 0x000fe20000000f00 */
[----:B------:R-:W-:-:S02]  /*2770*/  FFMA.FTZ R108, R109, UR19, R20 ;  /* 0x000000136d6c7c23 */ /* 0x000fc40008010014 */
[----:B------:R-:W-:Y:S01]  /*2780*/  FFMA.FTZ R145, R148, UR19, R21 ;  /* 0x0000001394917c23 */ /* 0x000fe20008010015 */
[----:B------:R-:W-:Y:S01]  /*2790*/  FFMA.FTZ R148, R135, UR18, R110 ;  /* 0x0000001287947c23 */ /* 0x000fe2000801006e */
[----:B------:R-:W-:Y:S01]  /*27a0*/  @P0 SHF.L.U32 R109, R104, 0x10, RZ ;  /* 0x00000010686d0819 */ /* 0x000fe200000006ff */
[----:B------:R-:W-:Y:S01]  /*27b0*/  FMUL.FTZ R108, R108, UR9 ;  /* 0x000000096c6c7c20 */ /* 0x000fe20008410000 */
[----:B------:R-:W-:Y:S01]  /*27c0*/  @P3 PRMT R104, R104, 0x7632, R104 ;  /* 0x0000763268683816 */ /* 0x000fe20000000068 */
[----:B------:R-:W-:Y:S01]  /*27d0*/  FMUL.FTZ R145, R145, UR9 ;  /* 0x0000000991917c20 */ /* 0x000fe20008410000 */
[----:B------:R-:W-:Y:S01]  /*27e0*/  FADD.FTZ R149, R11, -R148 ;  /* 0x800000940b957221 */ /* 0x000fe20000010000 */
[----:B------:R-:W-:Y:S01]  /*27f0*/  FMUL.FTZ R146, R108, UR24 ;  /* 0x000000186c927c20 */ /* 0x000fe20008410000 */
[----:B------:R-:W-:Y:S01]  /*2800*/  @P3 SHF.L.U32 R104, R104, 0x10, RZ ;  /* 0x0000001068683819 */ /* 0x000fe200000006ff */
[----:B------:R-:W-:Y:S01]  /*2810*/  FMUL.FTZ R145, R145, UR24 ;  /* 0x0000001891917c20 */ /* 0x000fe20008410000 */
[----:B------:R-:W-:Y:S01]  /*2820*/  @P0 SHF.L.U32 R147, R72, 0x10, RZ ;  /* 0x0000001048930819 */ /* 0x000fe200000006ff */
[-C--:B------:R-:W-:Y:S01]  /*2830*/  @P0 FMUL.FTZ R111, R109, R146.reuse ;  /* 0x000000926d6f0220 */ /* 0x080fe20000410000 */
[----:B------:R-:W-:Y:S01]  /*2840*/  CS2R R108, SRZ ;  /* 0x00000000006c7805 */ /* 0x000fe2000001ff00 */
[-C--:B------:R-:W-:Y:S01]  /*2850*/  @P3 FMUL.FTZ R144, R104, R145.reuse ;  /* 0x0000009168903220 */ /* 0x080fe20000410000 */
[----:B------:R-:W-:Y:S01]  /*2860*/  FFMA.FTZ R104, R149, UR19, R22 ;  /* 0x0000001395687c23 */ /* 0x000fe20008010016 */
[----:B------:R-:W-:Y:S01]  /*2870*/  @P3 SHF.L.U32 R148, R6, 0x10, RZ ;  /* 0x0000001006943819 */ /* 0x000fe200000006ff */
[----:B------:R-:W-:Y:S01]  /*2880*/  @P0 FMUL.FTZ R108, R147, R146 ;  /* 0x00000092936c0220 */ /* 0x000fe20000410000 */
[----:B------:R-:W-:Y:S01]  /*2890*/  LOP3.LUT P0, RZ, R142, 0xff000000, RZ, 0xc0, !PT ;  /* 0xff0000008eff7812 */ /* 0x000fe2000780c0ff */
[----:B------:R-:W-:Y:S01]  /*28a0*/  FMUL.FTZ R146, R104, UR9 ;  /* 0x0000000968927c20 */ /* 0x000fe20008410000 */
[----:B------:R-:W-:Y:S01]  /*28b0*/  @P4 SHF.L.U32 R149, R73, 0x10, RZ ;  /* 0x0000001049954819 */ /* 0x000fe200000006ff */
[----:B------:R-:W-:Y:S01]  /*28c0*/  @P3 FMUL.FTZ R109, R148, R145 ;  /* 0x00000091946d3220 */ /* 0x000fe20000410000 */
[----:B------:R-:W-:Y:S01]  /*28d0*/  FFMA.FTZ R148, R12, UR18, R110 ;  /* 0x000000120c947c23 */ /* 0x000fe2000801006e */
[----:B------:R-:W-:Y:S01]  /*28e0*/  FMUL.FTZ R146, R146, UR24 ;  /* 0x0000001892927c20 */ /* 0x000fe20008410000 */
[----:B------:R-:W-:Y:S01]  /*28f0*/  @P4 SHF.L.U32 R147, R105, 0x10, RZ ;  /* 0x0000001069934819 */ /* 0x000fe200000006ff */
[----:B------:R-:W-:Y:S01]  /*2900*/  HFMA2 R145, -RZ, RZ, 0, 0 ;  /* 0x00000000ff917431 */ /* 0x000fe200000001ff */
[----:B------:R-:W-:Y:S01]  /*2910*/  MOV R104, RZ ;  /* 0x000000ff00687202 */ /* 0x000fe20000000f00 */
[----:B------:R-:W-:Y:S01]  /*2920*/  FADD.FTZ R148, R13, -R148 ;  /* 0x800000940d947221 */ /* 0x000fe20000010000 */
[-C--:B------:R-:W-:Y:S01]  /*2930*/  @P4 FMUL.FTZ R104, R149, R146.reuse ;  /* 0x0000009295684220 */ /* 0x080fe20000410000 */
[----:B------:R-:W-:Y:S01]  /*2940*/  FFMA.FTZ R149, R15, UR18, R110 ;  /* 0x000000120f957c23 */ /* 0x000fe2000801006e */
[----:B------:R-:W-:Y:S01]  /*2950*/  @P4 FMUL.FTZ R145, R147, R146 ;  /* 0x0000009293914220 */ /* 0x000fe20000410000 */
[----:B------:R-:W-:Y:S01]  /*2960*/  LOP3.LUT P3, RZ, R143, 0xff, RZ, 0xc0, !PT ;  /* 0x000000ff8fff7812 */ /* 0x000fe2000786c0ff */
[----:B------:R-:W-:Y:S01]  /*2970*/  FFMA.FTZ R147, R148, UR19, R23 ;  /* 0x0000001394937c23 */ /* 0x000fe20008010017 */
[----:B------:R-:W-:Y:S01]  /*2980*/  @P0 PRMT R148, R105, 0x7632, R148 ;  /* 0x0000763269940816 */ /* 0x000fe20000000094 */
[----:B------:R-:W-:Y:S01]  /*2990*/  FADD.FTZ R149, R14, -R149 ;  /* 0x800000950e957221 */ /* 0x000fe20000010000 */
[----:B------:R-:W-:Y:S01]  /*29a0*/  @P0 SHF.L.U32 R152, R7, 0x10, RZ ;  /* 0x0000001007980819 */ /* 0x000fe200000006ff */
[----:B------:R-:W-:Y:S01]  /*29b0*/  FMUL.FTZ R147, R147, UR9 ;  /* 0x0000000993937c20 */ /* 0x000fe20008410000 */
[----:B------:R-:W-:Y:S01]  /*29c0*/  @P0 SHF.L.U32 R150, R148, 0x10, RZ ;  /* 0x0000001094960819 */ /* 0x000fe200000006ff */
[----:B------:R-:W-:Y:S01]  /*29d0*/  FFMA.FTZ R148, R149, UR19, R16 ;  /* 0x0000001395947c23 */ /* 0x000fe20008010010 */
[----:B------:R-:W-:-:S02]  /*29e0*/  HFMA2 R146, -RZ, RZ, 0, 0 ;  /* 0x00000000ff927431 */ /* 0x000fc400000001ff */
[----:B------:R-:W-:Y:S01]  /*29f0*/  FMUL.FTZ R147, R147, UR24 ;  /* 0x0000001893937c20 */ /* 0x000fe20008410000 */
[----:B------:R-:W-:Y:S01]  /*2a00*/  MOV R105, RZ ;  /* 0x000000ff00697202 */ /* 0x000fe20000000f00 */
[----:B------:R-:W-:Y:S01]  /*2a10*/  FMUL.FTZ R148, R148, UR9 ;  /* 0x0000000994947c20 */ /* 0x000fe20008410000 */
[----:B------:R-:W-:Y:S01]  /*2a20*/  FADD.FTZ R36, R36, R111 ;  /* 0x0000006f24247221 */ /* 0x000fe20000010000 */
[----:B------:R-:W-:Y:S01]  /*2a30*/  @P3 SHF.L.U32 R149, R106, 0x10, RZ ;  /* 0x000000106a953819 */ /* 0x000fe200000006ff */
[-C--:B------:R-:W-:Y:S01]  /*2a40*/  @P0 FMUL.FTZ R146, R150, R147.reuse ;  /* 0x0000009396920220 */ /* 0x080fe20000410000 */
[----:B------:R-:W-:Y:S01]  /*2a50*/  FMUL.FTZ R148, R148, UR24 ;  /* 0x0000001894947c20 */ /* 0x000fe20008410000 */
[----:B------:R-:W-:Y:S01]  /*2a60*/  @P3 SHF.L.U32 R151, R74, 0x10, RZ ;  /* 0x000000104a973819 */ /* 0x000fe200000006ff */
[----:B------:R-:W-:Y:S01]  /*2a70*/  @P0 FMUL.FTZ R105, R152, R147 ;  /* 0x0000009398690220 */ /* 0x000fe20000410000 */
[----:B------:R-:W-:Y:S02]  /*2a80*/  HFMA2 R147, -RZ, RZ, 0, 0 ;  /* 0x00000000ff937431 */ /* 0x000fe400000001ff */
[-C--:B------:R-:W-:Y:S01]  /*2a90*/  @P3 FMUL.FTZ R147, R149, R148.reuse ;  /* 0x0000009495933220 */ /* 0x080fe20000410000 */
[----:B------:R-:W-:Y:S01]  /*2aa0*/  MOV R149, RZ ;  /* 0x000000ff00957202 */ /* 0x000fe20000000f00 */
[----:B------:R-:W-:Y:S01]  /*2ab0*/  @P3 FMUL.FTZ R149, R151, R148 ;  /* 0x0000009497953220 */ /* 0x000fe20000410000 */
[----:B------:R-:W-:Y:S01]  /*2ac0*/  LOP3.LUT P0, RZ, R143, 0xff00, RZ, 0xc0, !PT ;  /* 0x0000ff008fff7812 */ /* 0x000fe2000780c0ff */
[----:B------:R-:W-:Y:S01]  /*2ad0*/  FFMA.FTZ R148, R116, UR18, R110 ;  /* 0x0000001274947c23 */ /* 0x000fe2000801006e */
[----:B------:R-:W-:Y:S01]  /*2ae0*/  FADD.FTZ R39, R39, R146 ;  /* 0x0000009227277221 */ /* 0x000fe20000010000 */
[----:B------:R-:W-:Y:S01]  /*2af0*/  FADD.FTZ R111, R32, R147 ;  /* 0x00000093206f7221 */ /* 0x000fe20000010000 */
[----:B------:R-:W-:Y:S01]  /*2b00*/  F2FP.BF16.F32.PACK_AB R105, R105, R104 ;  /* 0x000000686969723e */ /* 0x000fe200000010ff */
[----:B------:R-:W-:Y:S01]  /*2b10*/  FADD.FTZ R148, R117, -R148 ;  /* 0x8000009475947221 */ /* 0x000fe20000010000 */
[----:B------:R-:W-:Y:S01]  /*2b20*/  FADD.FTZ R37, R37, R144 ;  /* 0x0000009025257221 */ /* 0x000fe20000010000 */
[----:B------:R-:W-:Y:S01]  /*2b30*/  FADD.FTZ R38, R38, R145 ;  /* 0x0000009126267221 */ /* 0x000fe20000010000 */
[----:B------:R-:W-:Y:S01]  /*2b40*/  F2FP.BF16.F32.PACK_AB R104, R109, R108 ;  /* 0x0000006c6d68723e */ /* 0x000fe200000010ff */
[----:B------:R-:W-:-:S04]  /*2b50*/  FFMA.FTZ R148, R148, UR19, R17 ;  /* 0x0000001394947c23 */ /* 0x000fc80008010011 */
[----:B------:R-:W-:Y:S01]  /*2b60*/  @P0 PRMT R150, R106, 0x7632, R150 ;  /* 0x000076326a960816 */ /* 0x000fe20000000096 */
[----:B------:R-:W-:Y:S01]  /*2b70*/  FMUL.FTZ R106, R148, UR9 ;  /* 0x00000009946a7c20 */ /* 0x000fe20008410000 */
[----:B------:R-:W-:Y:S02]  /*2b80*/  HFMA2 R148, -RZ, RZ, 0, 0 ;  /* 0x00000000ff947431 */ /* 0x000fe400000001ff */
[----:B------:R-:W-:Y:S01]  /*2b90*/  @P0 SHF.L.U32 R151, R150, 0x10, RZ ;  /* 0x0000001096970819 */ /* 0x000fe200000006ff */
        /* <DEDUP_REMOVED lines=10> */
[----:B------:R-:W-:-:S04]  /*2c40*/  FFMA.FTZ R150, R151, UR19, R18 ;  /* 0x0000001397967c23 */ /* 0x000fc80008010012 */
[----:B------:R-:W-:Y:S02]  /*2c50*/  FMUL.FTZ R150, R150, UR9 ;  /* 0x0000000996967c20 */ /* 0x000fe40008410000 */
[----:B------:R-:W-:Y:S02]  /*2c60*/  @P0 SHF.L.U32 R153, R107, 0x10, RZ ;  /* 0x000000106b990819 */ /* 0x000fe400000006ff */
[----:B------:R-:W-:Y:S01]  /*2c70*/  @P0 SHF.L.U32 R155, R75, 0x10, RZ ;  /* 0x000000104b9b0819 */ /* 0x000fe200000006ff */
[----:B------:R-:W-:Y:S01]  /*2c80*/  FMUL.FTZ R152, R150, UR24 ;  /* 0x0000001896987c20 */ /* 0x000fe20008410000 */
[----:B------:R-:W-:-:S03]  /*2c90*/  CS2R R150, SRZ ;  /* 0x0000000000967805 */ /* 0x000fc6000001ff00 */
[-C--:B------:R-:W-:Y:S01]  /*2ca0*/  @P0 FMUL.FTZ R151, R153, R152.reuse ;  /* 0x0000009899970220 */ /* 0x080fe20000410000 */
[----:B------:R-:W-:Y:S01]  /*2cb0*/  @P0 FMUL.FTZ R150, R155, R152 ;  /* 0x000000989b960220 */ /* 0x000fe20000410000 */
[----:B------:R-:W-:Y:S01]  /*2cc0*/  ISETP.GE.U32.AND P0, PT, R142, RZ, PT ;  /* 0x000000ff8e00720c */ /* 0x000fe20003f06070 */
[----:B------:R-:W-:Y:S01]  /*2cd0*/  FFMA.FTZ R152, R120, UR18, R110 ;  /* 0x0000001278987c23 */ /* 0x000fe2000801006e */
[----:B------:R-:W-:Y:S02]  /*2ce0*/  FADD.FTZ R148, R34, R151 ;  /* 0x0000009722947221 */ /* 0x000fe40000010000 */
[----:B------:R-:W-:Y:S01]  /*2cf0*/  ISETP.GE.U32.AND.EX P0, PT, R143, 0x1000000, PT, P0 ;  /* 0x010000008f00780c */ /* 0x000fe20003f06100 */
[----:B------:R-:W-:-:S04]  /*2d00*/  FADD.FTZ R152, R121, -R152 ;  /* 0x8000009879987221 */ /* 0x000fc80000010000 */
[----:B------:R-:W-:-:S04]  /*2d10*/  FFMA.FTZ R152, R152, UR19, R19 ;  /* 0x0000001398987c23 */ /* 0x000fc80008010013 */
[----:B------:R-:W-:-:S04]  /*2d20*/  FMUL.FTZ R152, R152, UR9 ;  /* 0x0000000998987c20 */ /* 0x000fc80008410000 */
[----:B------:R-:W-:Y:S01]  /*2d30*/  @P0 PRMT R107, R107, 0x7632, R107 ;  /* 0x000076326b6b0816 */ /* 0x000fe2000000006b */
[----:B------:R-:W-:Y:S01]  /*2d40*/  FMUL.FTZ R153, R152, UR24 ;  /* 0x0000001898997c20 */ /* 0x000fe20008410000 */
[----:B------:R-:W-:Y:S02]  /*2d50*/  HFMA2 R152, -RZ, RZ, 0, 0 ;  /* 0x00000000ff987431 */ /* 0x000fe400000001ff */
[----:B------:R-:W-:Y:S02]  /*2d60*/  @P0 SHF.L.U32 R154, R107, 0x10, RZ ;  /* 0x000000106b9a0819 */ /* 0x000fe400000006ff */
[----:B------:R-:W-:-:S03]  /*2d70*/  MOV R107, RZ ;  /* 0x000000ff006b7202 */ /* 0x000fc60000000f00 */
[----:B------:R-:W-:Y:S01]  /*2d80*/  @P0 FMUL.FTZ R152, R154, R153 ;  /* 0x000000999a980220 */ /* 0x000fe20000410000 */
[----:B------:R-:W-:-:S03]  /*2d90*/  @P0 SHF.L.U32 R154, R9, 0x10, RZ ;  /* 0x00000010099a0819 */ /* 0x000fc600000006ff */
[----:B------:R-:W-:Y:S02]  /*2da0*/  FADD.FTZ R147, R35, R152 ;  /* 0x0000009823937221 */ /* 0x000fe40000010000 */
[----:B------:R-:W-:-:S05]  /*2db0*/  @P0 FMUL.FTZ R107, R154, R153 ;  /* 0x000000999a6b0220 */ /* 0x000fca0000410000 */
[----:B------:R-:W-:Y:S01]  /*2dc0*/  F2FP.BF16.F32.PACK_AB R107, R107, R150 ;  /* 0x000000966b6b723e */ /* 0x000fe200000010ff */
[----:B------:R-:W-:Y:S06]  /*2dd0*/  BRA `(.L_x_2648) ;  /* 0x0000000400b87947 */ /* 0x000fec0003800000 */
.L_x_2649:
        /* <DEDUP_REMOVED lines=8> */
[----:B------:R-:W-:Y:S01]  /*2e60*/  FFMA.FTZ R96, R97, UR19, R20 ;  /* 0x0000001361607c23 */ /* 0x000fe20008010014 */
[----:B------:R-:W-:Y:S01]  /*2e70*/  CS2R R144, SRZ ;  /* 0x0000000000907805 */ /* 0x000fe2000001ff00 */
[----:B------:R-:W-:Y:S01]  /*2e80*/  FADD.FTZ R148, R13, -R148 ;  /* 0x800000940d947221 */ /* 0x000fe20000010000 */
[--C-:B------:R-:W-:Y:S01]  /*2e90*/  FFMA.FTZ R103, R15, UR18, R110.reuse ;  /* 0x000000120f677c23 */ /* 0x100fe2000801006e */
[----:B------:R-:W-:Y:S01]  /*2ea0*/  FMUL.FTZ R97, R96, UR9 ;  /* 0x0000000960617c20 */ /* 0x000fe20008410000 */
[----:B------:R-:W-:Y:S01]  /*2eb0*/  MOV R111, RZ ;  /* 0x000000ff006f7202 */ /* 0x000fe20000000f00 */
[----:B------:R-:W-:Y:S01]  /*2ec0*/  FFMA.FTZ R151, R119, UR18, R110 ;  /* 0x0000001277977c23 */ /* 0x000fe2000801006e */
[----:B------:R-:W-:Y:S01]  /*2ed0*/  @P0 SHF.L.U32 R98, R104, 0x10, RZ ;  /* 0x0000001068620819 */ /* 0x000fe200000006ff */
[----:B------:R-:W-:Y:S01]  /*2ee0*/  FMUL.FTZ R97, R97, UR24 ;  /* 0x0000001861617c20 */ /* 0x000fe20008410000 */
[----:B------:R-:W-:Y:S01]  /*2ef0*/  @P0 SHF.L.U32 R100, R72, 0x10, RZ ;  /* 0x0000001048640819 */ /* 0x000fe200000006ff */
[----:B------:R-:W-:Y:S01]  /*2f00*/  FADD.FTZ R149, R14, -R103 ;  /* 0x800000670e957221 */ /* 0x000fe20000010000 */
[----:B------:R-:W-:Y:S01]  /*2f10*/  @P3 PRMT R104, R104, 0x7632, R104 ;  /* 0x0000763268683816 */ /* 0x000fe20000000068 */
[-C--:B------:R-:W-:Y:S01]  /*2f20*/  @P0 FMUL.FTZ R147, R98, R97.reuse ;  /* 0x0000006162930220 */ /* 0x080fe20000410000 */
[----:B------:R-:W-:Y:S01]  /*2f30*/  @P3 SHF.L.U32 R102, R6, 0x10, RZ ;  /* 0x0000001006663819 */ /* 0x000fe200000006ff */
[----:B------:R-:W-:Y:S01]  /*2f40*/  @P0 FMUL.FTZ R108, R100, R97 ;  /* 0x00000061646c0220 */ /* 0x000fe20000410000 */
[--C-:B------:R-:W-:Y:S01]  /*2f50*/  FFMA.FTZ R97, R136, UR18, R110.reuse ;  /* 0x0000001288617c23 */ /* 0x100fe2000801006e */
[----:B------:R-:W-:Y:S01]  /*2f60*/  FFMA.FTZ R100, R135, UR18, R110 ;  /* 0x0000001287647c23 */ /* 0x000fe2000801006e */
[----:B------:R-:W-:Y:S01]  /*2f70*/  LOP3.LUT P0, RZ, R142, 0xff000000, RZ, 0xc0, !PT ;  /* 0xff0000008eff7812 */ /* 0x000fe2000780c0ff */
[----:B------:R-:W-:Y:S01]  /*2f80*/  FADD.FTZ R151, R118, -R151 ;  /* 0x8000009776977221 */ /* 0x000fe20000010000 */
[----:B------:R-:W-:Y:S01]  /*2f90*/  FADD.FTZ R98, R134, -R97 ;  /* 0x8000006186627221 */ /* 0x000fe20000010000 */
[----:B------:R-:W-:Y:S01]  /*2fa0*/  FADD.FTZ R99, R11, -R100 ;  /* 0x800000640b637221 */ /* 0x000fe20000010000 */
[----:B------:R-:W-:Y:S01]  /*2fb0*/  @P3 SHF.L.U32 R104, R104, 0x10, RZ ;  /* 0x0000001068683819 */ /* 0x000fe200000006ff */
[----:B------:R-:W-:Y:S01]  /*2fc0*/  FADD.FTZ R36, R36, R147 ;  /* 0x0000009324247221 */ /* 0x000fe20000010000 */
[----:B------:R-:W-:Y:S01]  /*2fd0*/  FFMA.FTZ R97, R98, UR19, R21 ;  /* 0x0000001362617c23 */ /* 0x000fe20008010015 */
[----:B------:R-:W-:Y:S01]  /*2fe0*/  FFMA.FTZ R98, R99, UR19, R22 ;  /* 0x0000001363627c23 */ /* 0x000fe20008010016 */
[----:B------:R-:W-:-:S02]  /*2ff0*/  @P4 SHF.L.U32 R146, R105, 0x10, RZ ;  /* 0x0000001069924819 */ /* 0x000fc400000006ff */
[----:B------:R-:W-:Y:S01]  /*3000*/  FMUL.FTZ R99, R97, UR9 ;  /* 0x0000000961637c20 */ /* 0x000fe20008410000 */
[----:B------:R-:W-:Y:S02]  /*3010*/  FMUL.FTZ R100, R98, UR9 ;  /* 0x0000000962647c20 */ /* 0x000fe40008410000 */
[----:B------:R-:W-:Y:S01]  /*3020*/  @P0 PRMT R105, R105, 0x7632, R105 ;  /* 0x0000763269690816 */ /* 0x000fe20000000069 */
[----:B------:R-:W-:Y:S01]  /*3030*/  FMUL.FTZ R99, R99, UR24 ;  /* 0x0000001863637c20 */ /* 0x000fe20008410000 */
[----:B------:R-:W-:Y:S01]  /*3040*/  FMUL.FTZ R101, R100, UR24 ;  /* 0x0000001864657c20 */ /* 0x000fe20008410000 */
[----:B------:R-:W-:Y:S02]  /*3050*/  @P0 SHF.L.U32 R103, R7, 0x10, RZ ;  /* 0x0000001007670819 */ /* 0x000fe400000006ff */
[-C--:B------:R-:W-:Y:S01]  /*3060*/  @P3 FMUL.FTZ R144, R104, R99.reuse ;  /* 0x0000006368903220 */ /* 0x080fe20000410000 */
[----:B------:R-:W-:Y:S01]  /*3070*/  @P3 FMUL.FTZ R109, R102, R99 ;  /* 0x00000063666d3220 */ /* 0x000fe20000410000 */
[----:B------:R-:W-:Y:S01]  /*3080*/  FFMA.FTZ R99, R148, UR19, R23 ;  /* 0x0000001394637c23 */ /* 0x000fe20008010017 */
[----:B------:R-:W-:Y:S01]  /*3090*/  @P4 SHF.L.U32 R148, R73, 0x10, RZ ;  /* 0x0000001049944819 */ /* 0x000fe200000006ff */
[-C--:B------:R-:W-:Y:S01]  /*30a0*/  @P4 FMUL.FTZ R111, R146, R101.reuse ;  /* 0x00000065926f4220 */ /* 0x080fe20000410000 */
[----:B------:R-:W-:Y:S01]  /*30b0*/  LOP3.LUT P3, RZ, R143, 0xff, RZ, 0xc0, !PT ;  /* 0x000000ff8fff7812 */ /* 0x000fe2000786c0ff */
[----:B------:R-:W-:Y:S01]  /*30c0*/  FMUL.FTZ R100, R99, UR9 ;  /* 0x0000000963647c20 */ /* 0x000fe20008410000 */
[----:B------:R-:W-:Y:S01]  /*30d0*/  @P0 SHF.L.U32 R105, R105, 0x10, RZ ;  /* 0x0000001069690819 */ /* 0x000fe200000006ff */
[----:B------:R-:W-:Y:S01]  /*30e0*/  @P4 FMUL.FTZ R145, R148, R101 ;  /* 0x0000006594914220 */ /* 0x000fe20000410000 */
[----:B------:R-:W-:-:S02]  /*30f0*/  HFMA2 R146, -RZ, RZ, 0, 0 ;  /* 0x00000000ff927431 */ /* 0x000fc400000001ff */
[----:B------:R-:W-:Y:S01]  /*3100*/  FMUL.FTZ R102, R100, UR24 ;  /* 0x0000001864667c20 */ /* 0x000fe20008410000 */
[----:B------:R-:W-:Y:S01]  /*3110*/  MOV R104, RZ ;  /* 0x000000ff00687202 */ /* 0x000fe20000000f00 */
[----:B------:R-:W-:Y:S01]  /*3120*/  FFMA.FTZ R100, R149, UR19, R16 ;  /* 0x0000001395647c23 */ /* 0x000fe20008010010 */
[----:B------:R-:W-:Y:S01]  /*3130*/  LOP3.LUT P4, RZ, R143, 0xff00, RZ, 0xc0, !PT ;  /* 0x0000ff008fff7812 */ /* 0x000fe2000788c0ff */
[-C--:B------:R-:W-:Y:S01]  /*3140*/  @P0 FMUL.FTZ R146, R105, R102.reuse ;  /* 0x0000006669920220 */ /* 0x080fe20000410000 */
[----:B------:R-:W-:Y:S01]  /*3150*/  @P0 FMUL.FTZ R104, R103, R102 ;  /* 0x0000006667680220 */ /* 0x000fe20000410000 */
[----:B------:R-:W-:Y:S01]  /*3160*/  FFMA.FTZ R102, R116, UR18, R110 ;  /* 0x0000001274667c23 */ /* 0x000fe2000801006e */
[----:B------:R-:W-:Y:S01]  /*3170*/  FMUL.FTZ R101, R100, UR9 ;  /* 0x0000000964657c20 */ /* 0x000fe20008410000 */
[----:B------:R-:W-:Y:S01]  /*3180*/  HFMA2 R149, -RZ, RZ, 0, 0 ;  /* 0x00000000ff957431 */ /* 0x000fe200000001ff */
[----:B------:R-:W-:Y:S01]  /*3190*/  @P3 SHF.L.U32 R148, R74, 0x10, RZ ;  /* 0x000000104a943819 */ /* 0x000fe200000006ff */
[----:B------:R-:W-:Y:S01]  /*31a0*/  FADD.FTZ R150, R117, -R102 ;  /* 0x8000006675967221 */ /* 0x000fe20000010000 */
[----:B------:R-:W-:Y:S01]  /*31b0*/  @P3 SHF.L.U32 R102, R106, 0x10, RZ ;  /* 0x000000106a663819 */ /* 0x000fe200000006ff */
[----:B------:R-:W-:Y:S01]  /*31c0*/  FMUL.FTZ R103, R101, UR24 ;  /* 0x0000001865677c20 */ /* 0x000fe20008410000 */
[----:B------:R-:W-:Y:S01]  /*31d0*/  LOP3.LUT P0, RZ, R143, 0xff0000, RZ, 0xc0, !PT ;  /* 0x00ff00008fff7812 */ /* 0x000fe2000780c0ff */
[----:B------:R-:W-:Y:S01]  /*31e0*/  FFMA.FTZ R101, R150, UR19, R17 ;  /* 0x0000001396657c23 */ /* 0x000fe20008010011 */
[----:B------:R-:W-:Y:S01]  /*31f0*/  MOV R105, RZ ;  /* 0x000000ff00697202 */ /* 0x000fe20000000f00 */
[-C--:B------:R-:W-:Y:S01]  /*3200*/  @P3 FMUL.FTZ R149, R102, R103.reuse ;  /* 0x0000006766953220 */ /* 0x080fe20000410000 */
[----:B------:R-:W-:Y:S01]  /*3210*/  @P4 PRMT R106, R106, 0x7632, R106 ;  /* 0x000076326a6a4816 */ /* 0x000fe2000000006a */
[----:B------:R-:W-:Y:S01]  /*3220*/  FMUL.FTZ R102, R101, UR9 ;  /* 0x0000000965667c20 */ /* 0x000fe20008410000 */
[----:B------:R-:W-:Y:S01]  /*3230*/  @P3 FMUL.FTZ R105, R148, R103 ;  /* 0x0000006794693220 */ /* 0x000fe20000410000 */
[----:B------:R-:W-:Y:S01]  /*3240*/  @P4 SHF.L.U32 R150, R8, 0x10, RZ ;  /* 0x0000001008964819 */ /* 0x000fe200000006ff */
[----:B------:R-:W-:Y:S01]  /*3250*/  HFMA2 R148, -RZ, RZ, 0, 0 ;  /* 0x00000000ff947431 */ /* 0x000fe200000001ff */
[----:B------:R-:W-:Y:S01]  /*3260*/  @P4 SHF.L.U32 R106, R106, 0x10, RZ ;  /* 0x000000106a6a4819 */ /* 0x000fe200000006ff */
[----:B------:R-:W-:Y:S01]  /*3270*/  FMUL.FTZ R103, R102, UR24 ;  /* 0x0000001866677c20 */ /* 0x000fe20008410000 */
[----:B------:R-:W-:Y:S01]  /*3280*/  FFMA.FTZ R102, R151, UR19, R18 ;  /* 0x0000001397667c23 */ /* 0x000fe20008010012 */
[----:B------:R-:W-:Y:S01]  /*3290*/  FADD.FTZ R39, R39, R146 ;  /* 0x0000009227277221 */ /* 0x000fe20000010000 */
[----:B------:R-:W-:Y:S01]  /*32a0*/  @P0 SHF.L.U32 R152, R107, 0x10, RZ ;  /* 0x000000106b980819 */ /* 0x000fe200000006ff */
[-C--:B------:R-:W-:Y:S01]  /*32b0*/  @P4 FMUL.FTZ R148, R106, R103.reuse ;  /* 0x000000676a944220 */ /* 0x080fe20000410000 */
[----:B------:R-:W-:Y:S01]  /*32c0*/  MOV R106, RZ ;  /* 0x000000ff006a7202 */ /* 0x000fe20000000f00 */
[----:B------:R-:W-:Y:S01]  /*32d0*/  @P4 FMUL.FTZ R106, R150, R103 ;  /* 0x00000067966a4220 */ /* 0x000fe20000410000 */
[----:B------:R-:W-:Y:S01]  /*32e0*/  FMUL.FTZ R103, R102, UR9 ;  /* 0x0000000966677c20 */ /* 0x000fe20008410000 */
[----:B------:R-:W-:-:S02]  /*32f0*/  @P0 SHF.L.U32 R154, R75, 0x10, RZ ;  /* 0x000000104b9a0819 */ /* 0x000fc400000006ff */
[----:B------:R-:W-:Y:S01]  /*3300*/  CS2R R150, SRZ ;  /* 0x0000000000967805 */ /* 0x000fe2000001ff00 */
[----:B------:R-:W-:Y:S01]  /*3310*/  FADD.FTZ R38, R38, R111 ;  /* 0x0000006f26267221 */ /* 0x000fe20000010000 */
        /* <DEDUP_REMOVED lines=9> */
[----:B------:R-:W-:Y:S01]  /*33b0*/  FADD.FTZ R111, R32, R149 ;  /* 0x00000095206f7221 */ /* 0x000fe20000010000 */
[----:B------:R-:W-:Y:S01]  /*33c0*/  ISETP.GE.U32.AND.EX P0, PT, R143, 0x1000000, PT, P0 ;  /* 0x010000008f00780c */ /* 0x000fe20003f06100 */
[----:B------:R-:W-:Y:S01]  /*33d0*/  FADD.FTZ R152, R121, -R152 ;  /* 0x8000009879987221 */ /* 0x000fe20000010000 */
[----:B------:R-:W-:Y:S01]  /*33e0*/  FADD.FTZ R148, R34, R151 ;  /* 0x0000009722947221 */ /* 0x000fe20000010000 */
[----:B------:R-:W-:-:S02]  /*33f0*/  F2FP.BF16.F32.PACK_AB R104, R109, R108 ;  /* 0x0000006c6d68723e */ /* 0x000fc400000010ff */
[----:B------:R-:W-:-:S08]  /*3400*/  FFMA.FTZ R103, R152, UR19, R19 ;  /* 0x0000001398677c23 */ /* 0x000fd00008010013 */
        /* <DEDUP_REMOVED lines=10> */
[----:B------:R-:W-:-:S07]  /*34b0*/  F2FP.BF16.F32.PACK_AB R107, R107, R150 ;  /* 0x000000966b6b723e */ /* 0x000fce00000010ff */
.L_x_2648:
        /* <DEDUP_REMOVED lines=14> */
.L_x_2645:
[----:B------:R-:W-:Y:S05]  /*35a0*/  BSYNC.RECONVERGENT B0 ;  /* 0x0000000000007941 */ /* 0x000fea0003800200 */
.L_x_2644:
        /* <DEDUP_REMOVED lines=13> */
[----:B-----5:R-:W-:Y:S01]  /*3680*/  LOP3.LUT P3, RZ, R140, 0xff, RZ, 0xc0, !PT ;  /* 0x000000ff8cff7812 */ /* 0x020fe2000786c0ff */
[----:B------:R-:W-:Y:S01]  /*3690*/  HFMA2 R111, -RZ, RZ, 0, 0 ;  /* 0x00000000ff6f7431 */ /* 0x000fe200000001ff */
[----:B------:R-:W-:Y:S01]  /*36a0*/  CS2R R108, SRZ ;  /* 0x00000000006c7805 */ /* 0x000fe2000001ff00 */
[----:B------:R-:W-:Y:S01]  /*36b0*/  FADD.FTZ R97, R112, -R97 ;  /* 0x8000006170617221 */ /* 0x000fe20000010000 */
[----:B------:R-:W-:Y:S01]  /*36c0*/  LOP3.LUT P5, RZ, R140, 0xff00, RZ, 0xc0, !PT ;  /* 0x0000ff008cff7812 */ /* 0x000fe200078ac0ff */
[----:B------:R-:W-:Y:S01]  /*36d0*/  FFMA.FTZ R102, R124, UR18, R110 ;  /* 0x000000127c667c23 */ /* 0x000fe2000801006e */
[----:B------:R-:W-:Y:S01]  /*36e0*/  LOP3.LUT P4, RZ, R140, 0xff000000, RZ, 0xc0, !PT ;  /* 0xff0000008cff7812 */ /* 0x000fe2000788c0ff */
[----:B------:R-:W-:Y:S01]  /*36f0*/  FFMA.FTZ R96, R97, UR19, R88 ;  /* 0x0000001361607c23 */ /* 0x000fe20008010058 */
[----:B------:R-:W-:Y:S01]  /*3700*/  CS2R R144, SRZ ;  /* 0x0000000000907805 */ /* 0x000fe2000001ff00 */
[----:B------:R-:W-:Y:S01]  /*3710*/  FADD.FTZ R102, R125, -R102 ;  /* 0x800000667d667221 */ /* 0x000fe20000010000 */
[----:B------:R-:W-:-:S02]  /*3720*/  HFMA2 R146, -RZ, RZ, 0, 0 ;  /* 0x00000000ff927431 */ /* 0x000fc400000001ff */
[----:B------:R-:W-:Y:S01]  /*3730*/  FMUL.FTZ R97, R96, UR9 ;  /* 0x0000000960617c20 */ /* 0x000fe20008410000 */
[----:B------:R-:W-:Y:S02]  /*3740*/  MOV R149, RZ ;  /* 0x000000ff00957202 */ /* 0x000fe40000000f00 */
[----:B------:R-:W-:Y:S01]  /*3750*/  @P3 SHF.L.U32 R98, R104, 0x10, RZ ;  /* 0x0000001068623819 */ /* 0x000fe200000006ff */
[----:B------:R-:W-:Y:S01]  /*3760*/  FMUL.FTZ R97, R97, UR24 ;  /* 0x0000001861617c20 */ /* 0x000fe20008410000 */
[----:B------:R-:W-:Y:S02]  /*3770*/  @P3 SHF.L.U32 R99, R80, 0x10, RZ ;  /* 0x0000001050633819 */ /* 0x000fe400000006ff */
        /* <DEDUP_REMOVED lines=10> */
[----:B------:R-:W-:Y:S01]  /*3820*/  FFMA.FTZ R97, R98, UR19, R89 ;  /* 0x0000001362617c23 */ /* 0x000fe20008010059 */
[----:B------:R-:W-:Y:S01]  /*3830*/  FADD.FTZ R28, R28, R111 ;  /* 0x0000006f1c1c7221 */ /* 0x000fe20000010000 */
[----:B------:R-:W-:-:S02]  /*3840*/  FFMA.FTZ R98, R99, UR19, R90 ;  /* 0x0000001363627c23 */ /* 0x000fc4000801005a */
[----:B------:R-:W-:Y:S02]  /*3850*/  FMUL.FTZ R99, R97, UR9 ;  /* 0x0000000961637c20 */ /* 0x000fe40008410000 */
[----:B------:R-:W-:Y:S02]  /*3860*/  FMUL.FTZ R101, R98, UR9 ;  /* 0x0000000962657c20 */ /* 0x000fe40008410000 */
[----:B------:R-:W-:Y:S01]  /*3870*/  FMUL.FTZ R103, R99, UR24 ;  /* 0x0000001863677c20 */ /* 0x000fe20008410000 */
[----:B------:R-:W-:Y:S01]  /*3880*/  @P3 SHF.L.U32 R99, R105, 0x10, RZ ;  /* 0x0000001069633819 */ /* 0x000fe200000006ff */
[----:B------:R-:W-:Y:S01]  /*3890*/  FMUL.FTZ R147, R101, UR24 ;  /* 0x0000001865937c20 */ /* 0x000fe20008410000 */
[----:B------:R-:W-:Y:S01]  /*38a0*/  @P4 PRMT R105, R105, 0x7632, R105 ;  /* 0x0000763269694816 */ /* 0x000fe20000000069 */
[C---:B------:R-:W-:Y:S01]  /*38b0*/  @P5 FMUL.FTZ R144, R103.reuse, R104 ;  /* 0x0000006867905220 */ /* 0x040fe20000410000 */
[----:B------:R-:W-:Y:S01]  /*38c0*/  @P5 FMUL.FTZ R109, R103, R100 ;  /* 0x00000064676d5220 */ /* 0x000fe20000410000 */
[----:B------:R-:W-:Y:S01]  /*38d0*/  @P3 FMUL.FTZ R145, R147, R99 ;  /* 0x0000006393913220 */ /* 0x000fe20000410000 */
[----:B------:R-:W-:Y:S01]  /*38e0*/  FFMA.FTZ R99, R102, UR19, R91 ;  /* 0x0000001366637c23 */ /* 0x000fe2000801005b */
[----:B------:R-:W-:Y:S01]  /*38f0*/  FFMA.FTZ R103, R127, UR18, R110 ;  /* 0x000000127f677c23 */ /* 0x000fe2000801006e */
[----:B------:R-:W-:Y:S01]  /*3900*/  @P3 SHF.L.U32 R100, R81, 0x10, RZ ;  /* 0x0000001051643819 */ /* 0x000fe200000006ff */
[----:B------:R-:W-:Y:S01]  /*3910*/  FADD.FTZ R30, R30, R145 ;  /* 0x000000911e1e7221 */ /* 0x000fe20000010000 */
[----:B------:R-:W-:Y:S01]  /*3920*/  FMUL.FTZ R101, R99, UR9 ;  /* 0x0000000963657c20 */ /* 0x000fe20008410000 */
[----:B------:R-:W-:Y:S01]  /*3930*/  LOP3.LUT P5, RZ, R141, 0xff, RZ, 0xc0, !PT ;  /* 0x000000ff8dff7812 */ /* 0x000fe200078ac0ff */
[----:B------:R-:W-:Y:S01]  /*3940*/  FADD.FTZ R103, R126, -R103 ;  /* 0x800000677e677221 */ /* 0x000fe20000010000 */
[----:B------:R-:W-:Y:S01]  /*3950*/  @P4 SHF.L.U32 R105, R105, 0x10, RZ ;  /* 0x0000001069694819 */ /* 0x000fe200000006ff */
[----:B------:R-:W-:Y:S01]  /*3960*/  FMUL.FTZ R102, R101, UR24 ;  /* 0x0000001865667c20 */ /* 0x000fe20008410000 */
[----:B------:R-:W-:Y:S01]  /*3970*/  @P4 SHF.L.U32 R101, R3, 0x10, RZ ;  /* 0x0000001003654819 */ /* 0x000fe200000006ff */
[----:B------:R-:W-:Y:S01]  /*3980*/  FADD.FTZ R29, R29, R144 ;  /* 0x000000901d1d7221 */ /* 0x000fe20000010000 */
[----:B------:R-:W-:Y:S01]  /*3990*/  MOV R104, RZ ;  /* 0x000000ff00687202 */ /* 0x000fe20000000f00 */
[----:B------:R-:W-:Y:S01]  /*39a0*/  @P3 FMUL.FTZ R104, R147, R100 ;  /* 0x0000006493683220 */ /* 0x000fe20000410000 */
[----:B------:R-:W-:Y:S01]  /*39b0*/  LOP3.LUT P3, RZ, R141, 0xff00, RZ, 0xc0, !PT ;  /* 0x0000ff008dff7812 */ /* 0x000fe2000786c0ff */
[C---:B------:R-:W-:Y:S01]  /*39c0*/  @P4 FMUL.FTZ R146, R102.reuse, R105 ;  /* 0x0000006966924220 */ /* 0x040fe20000410000 */
[----:B------:R-:W-:Y:S01]  /*39d0*/  FFMA.FTZ R100, R103, UR19, R92 ;  /* 0x0000001367647c23 */ /* 0x000fe2000801005c */
[----:B------:R-:W-:Y:S01]  /*39e0*/  @P4 FMUL.FTZ R149, R102, R101 ;  /* 0x0000006566954220 */ /* 0x000fe20000410000 */
[----:B------:R-:W-:Y:S01]  /*39f0*/  FFMA.FTZ R102, R128, UR18, R110 ;  /* 0x0000001280667c23 */ /* 0x000fe2000801006e */
[----:B------:R-:W-:Y:S01]  /*3a00*/  @P5 SHF.L.U32 R103, R82, 0x10, RZ ;  /* 0x0000001052675819 */ /* 0x000fe200000006ff */
[----:B------:R-:W-:Y:S01]  /*3a10*/  FMUL.FTZ R101, R100, UR9 ;  /* 0x0000000964657c20 */ /* 0x000fe20008410000 */
[----:B------:R-:W-:-:S02]  /*3a20*/  HFMA2 R147, -RZ, RZ, 0, 0 ;  /* 0x00000000ff937431 */ /* 0x000fc400000001ff */
[----:B------:R-:W-:Y:S01]  /*3a30*/  FADD.FTZ R148, R129, -R102 ;  /* 0x8000006681947221 */ /* 0x000fe20000010000 */
[----:B------:R-:W-:Y:S01]  /*3a40*/  @P5 SHF.L.U32 R102, R106, 0x10, RZ ;  /* 0x000000106a665819 */ /* 0x000fe200000006ff */
[----:B------:R-:W-:Y:S01]  /*3a50*/  FMUL.FTZ R150, R101, UR24 ;  /* 0x0000001865967c20 */ /* 0x000fe20008410000 */
[----:B------:R-:W-:Y:S01]  /*3a60*/  MOV R105, RZ ;  /* 0x000000ff00697202 */ /* 0x000fe20000000f00 */
[----:B------:R-:W-:Y:S01]  /*3a70*/  FFMA.FTZ R101, R148, UR19, R93 ;  /* 0x0000001394657c23 */ /* 0x000fe2000801005d */
[----:B------:R-:W-:Y:S01]  /*3a80*/  @P3 PRMT R148, R106, 0x7632, R148 ;  /* 0x000076326a943816 */ /* 0x000fe20000000094 */
[C---:B------:R-:W-:Y:S01]  /*3a90*/  @P5 FMUL.FTZ R147, R150.reuse, R102 ;  /* 0x0000006696935220 */ /* 0x040fe20000410000 */
[----:B------:R-:W-:Y:S01]  /*3aa0*/  @P5 FMUL.FTZ R105, R150, R103 ;  /* 0x0000006796695220 */ /* 0x000fe20000410000 */
[----:B------:R-:W-:Y:S01]  /*3ab0*/  FMUL.FTZ R102, R101, UR9 ;  /* 0x0000000965667c20 */ /* 0x000fe20008410000 */
[----:B------:R-:W-:Y:S01]  /*3ac0*/  FFMA.FTZ R103, R131, UR18, R110 ;  /* 0x0000001283677c23 */ /* 0x000fe2000801006e */
[----:B------:R-:W-:Y:S01]  /*3ad0*/  @P3 SHF.L.U32 R148, R148, 0x10, RZ ;  /* 0x0000001094943819 */ /* 0x000fe200000006ff */
[----:B------:R-:W-:-:S02]  /*3ae0*/  HFMA2 R106, -RZ, RZ, 0, 0 ;  /* 0x00000000ff6a7431 */ /* 0x000fc400000001ff */
[----:B------:R-:W-:Y:S01]  /*3af0*/  FMUL.FTZ R150, R102, UR24 ;  /* 0x0000001866967c20 */ /* 0x000fe20008410000 */
[----:B------:R-:W-:Y:S01]  /*3b00*/  FADD.FTZ R151, R130, -R103 ;  /* 0x8000006782977221 */ /* 0x000fe20000010000 */
[----:B------:R-:W-:Y:S01]  /*3b10*/  @P3 SHF.L.U32 R103, R4, 0x10, RZ ;  /* 0x0000001004673819 */ /* 0x000fe200000006ff */
[----:B------:R-:W-:Y:S01]  /*3b20*/  FFMA.FTZ R110, R132, UR18, R110 ;  /* 0x00000012846e7c23 */ /* 0x000fe2000801006e */
[----:B------:R-:W-:Y:S01]  /*3b30*/  LOP3.LUT P4, RZ, R141, 0xff0000, RZ, 0xc0, !PT ;  /* 0x00ff00008dff7812 */ /* 0x000fe2000788c0ff */
[C---:B------:R-:W-:Y:S01]  /*3b40*/  @P3 FMUL.FTZ R106, R150.reuse, R148 ;  /* 0x00000094966a3220 */ /* 0x040fe20000410000 */
[----:B------:R-:W-:Y:S01]  /*3b50*/  MOV R148, RZ ;  /* 0x000000ff00947202 */ /* 0x000fe20000000f00 */
[----:B------:R-:W-:Y:S01]  /*3b60*/  FFMA.FTZ R102, R151, UR19, R94 ;  /* 0x0000001397667c23 */ /* 0x000fe2000801005e */
[----:B------:R-:W-:Y:S01]  /*3b70*/  @P3 FMUL.FTZ R148, R150, R103 ;  /* 0x0000006796943220 */ /* 0x000fe20000410000 */
[----:B------:R-:W-:Y:S01]  /*3b80*/  ISETP.GE.U32.AND P3, PT, R140, RZ, PT ;  /* 0x000000ff8c00720c */ /* 0x000fe20003f66070 */
[----:B------:R-:W-:Y:S01]  /*3b90*/  FADD.FTZ R110, R133, -R110 ;  /* 0x8000006e856e7221 */ /* 0x000fe20000010000 */
[----:B------:R-:W-:Y:S01]  /*3ba0*/  FMUL.FTZ R103, R102, UR9 ;  /* 0x0000000966677c20 */ /* 0x000fe20008410000 */
[----:B------:R-:W-:-:S02]  /*3bb0*/  CS2R R150, SRZ ;  /* 0x0000000000967805 */ /* 0x000fc4000001ff00 */
[----:B------:R-:W-:Y:S01]  /*3bc0*/  ISETP.GE.U32.AND.EX P3, PT, R141, 0x1000000, PT, P3 ;  /* 0x010000008d00780c */ /* 0x000fe20003f66130 */
[----:B------:R-:W-:Y:S01]  /*3bd0*/  FADD.FTZ R145, R25, R106 ;  /* 0x0000006a19917221 */ /* 0x000fe20000010000 */
[----:B------:R-:W-:Y:S01]  /*3be0*/  FMUL.FTZ R153, R103, UR24 ;  /* 0x0000001867997c20 */ /* 0x000fe20008410000 */
[----:B------:R-:W-:Y:S01]  /*3bf0*/  F2FP.BF16.F32.PACK_AB R106, R148, R105 ;  /* 0x00000069946a723e */ /* 0x000fe200000010ff */
[----:B------:R-:W-:Y:S01]  /*3c00*/  FADD.FTZ R31, R31, R146 ;  /* 0x000000921f1f7221 */ /* 0x000fe20000010000 */
[----:B------:R-:W-:Y:S01]  /*3c10*/  @P4 SHF.L.U32 R103, R107, 0x10, RZ ;  /* 0x000000106b674819 */ /* 0x000fe200000006ff */
[----:B------:R-:W-:Y:S01]  /*3c20*/  FADD.FTZ R144, R24, R147 ;  /* 0x0000009318907221 */ /* 0x000fe20000010000 */
[----:B------:R-:W-:Y:S02]  /*3c30*/  @P4 SHF.L.U32 R152, R83, 0x10, RZ ;  /* 0x0000001053984819 */ /* 0x000fe400000006ff */
[----:B------:R-:W-:Y:S01]  /*3c40*/  F2FP.BF16.F32.PACK_AB R105, R149, R104 ;  /* 0x000000689569723e */ /* 0x000fe200000010ff */
[C---:B------:R-:W-:Y:S01]  /*3c50*/  @P4 FMUL.FTZ R151, R153.reuse, R103 ;  /* 0x0000006799974220 */ /* 0x040fe20000410000 */
[----:B------:R-:W-:Y:S01]  /*3c60*/  FFMA.FTZ R103, R110, UR19, R95 ;  /* 0x000000136e677c23 */ /* 0x000fe2000801005f */
[----:B------:R-:W-:Y:S01]  /*3c70*/  @P4 FMUL.FTZ R150, R153, R152 ;  /* 0x0000009899964220 */ /* 0x000fe20000410000 */
[----:B------:R-:W-:Y:S01]  /*3c80*/  @P3 PRMT R110, R107, 0x7632, R110 ;  /* 0x000076326b6e3816 */ /* 0x000fe2000000006e */
[----:B------:R-:W-:Y:S01]  /*3c90*/  FADD.FTZ R147, R26, R151 ;  /* 0x000000971a937221 */ /* 0x000fe20000010000 */
[----:B------:R-:W-:Y:S01]  /*3ca0*/  FMUL.FTZ R107, R103, UR9 ;  /* 0x00000009676b7c20 */ /* 0x000fe20008410000 */
[----:B------:R-:W-:-:S02]  /*3cb0*/  F2FP.BF16.F32.PACK_AB R104, R109, R108 ;  /* 0x0000006c6d68723e */ /* 0x000fc400000010ff */
        /* <DEDUP_REMOVED lines=10> */
.L_x_2653:
[--C-:B------:R-:W-:Y:S01]  /*3d60*/  FFMA.FTZ R109, R113, UR18, R110.reuse ;  /* 0x00000012716d7c23 */ /* 0x100fe2000801006e */
[----:B-----5:R-:W-:Y:S01]  /*3d70*/  LOP3.LUT P4, RZ, R140, 0xff, RZ, 0xc0, !PT ;  /* 0x000000ff8cff7812 */ /* 0x020fe2000788c0ff */
[--C-:B------:R-:W-:Y:S01]  /*3d80*/  FFMA.FTZ R146, R114, UR18, R110.reuse ;  /* 0x0000001272927c23 */ /* 0x100fe2000801006e */
[----:B------:R-:W-:Y:S01]  /*3d90*/  LOP3.LUT P5, RZ, R140, 0xff00, RZ, 0xc0, !PT ;  /* 0x0000ff008cff7812 */ /* 0x000fe200078ac0ff */
[----:B------:R-:W-:Y:S01]  /*3da0*/  FADD.FTZ R109, R112, -R109 ;  /* 0x8000006d706d7221 */ /* 0x000fe20000010000 */
[----:B------:R-:W-:Y:S01]  /*3db0*/  FFMA.FTZ R149, R123, UR18, R110 ;  /* 0x000000127b957c23 */ /* 0x000fe2000801006e */
[----:B------:R-:W-:Y:S01]  /*3dc0*/  FADD.FTZ R146, R115, -R146 ;  /* 0x8000009273927221 */ /* 0x000fe20000010000 */
[----:B------:R-:W-:Y:S01]  /*3dd0*/  LOP3.LUT P3, RZ, R140, 0xff0000, RZ, 0xc0, !PT ;  /* 0x00ff00008cff7812 */ /* 0x000fe2000786c0ff */
[----:B------:R-:W-:Y:S01]  /*3de0*/  FFMA.FTZ R108, R109, UR19, R88 ;  /* 0x000000136d6c7c23 */ /* 0x000fe20008010058 */
[----:B------:R-:W-:Y:S01]  /*3df0*/  FADD.FTZ R151, R122, -R149 ;  /* 0x800000957a977221 */ /* 0x000fe20000010000 */
[----:B------:R-:W-:Y:S01]  /*3e00*/  FFMA.FTZ R146, R146, UR19, R89 ;  /* 0x0000001392927c23 */ /* 0x000fe20008010059 */
[----:B------:R-:W-:-:S02]  /*3e10*/  HFMA2 R145, -RZ, RZ, 0, 0 ;  /* 0x00000000ff917431 */ /* 0x000fc400000001ff */
[----:B------:R-:W-:Y:S01]  /*3e20*/  FMUL.FTZ R108, R108, UR9 ;  /* 0x000000096c6c7c20 */ /* 0x000fe20008410000 */
[----:B------:R-:W-:Y:S01]  /*3e30*/  FFMA.FTZ R150, R124, UR18, R110 ;  /* 0x000000127c967c23 */ /* 0x000fe2000801006e */
[C---:B------:R-:W-:Y:S02]  /*3e40*/  @P4 SHF.L.U32 R144, R104.reuse, 0x10, RZ ;  /* 0x0000001068904819 */ /* 0x040fe400000006ff */
[----:B------:R-:W-:Y:S01]  /*3e50*/  @P5 PRMT R147, R104, 0x7632, R147 ;  /* 0x0000763268935816 */ /* 0x000fe20000000093 */
[----:B------:R-:W-:Y:S01]  /*3e60*/  FMUL.FTZ R104, R146, UR9 ;  /* 0x0000000992687c20 */ /* 0x000fe20008410000 */
[----:B------:R-:W-:Y:S01]  /*3e70*/  @P4 SHF.L.U32 R146, R80, 0x10, RZ ;  /* 0x0000001050924819 */ /* 0x000fe200000006ff */
[----:B------:R-:W-:Y:S01]  /*3e80*/  FMUL.FTZ R111, R108, UR24 ;  /* 0x000000186c6f7c20 */ /* 0x000fe20008410000 */
[----:B------:R-:W-:Y:S02]  /*3e90*/  CS2R R108, SRZ ;  /* 0x00000000006c7805 */ /* 0x000fe4000001ff00 */
[----:B------:R-:W-:Y:S01]  /*3ea0*/  @P5 SHF.L.U32 R147, R147, 0x10, RZ ;  /* 0x0000001093935819 */ /* 0x000fe200000006ff */
[----:B------:R-:W-:Y:S01]  /*3eb0*/  FMUL.FTZ R104, R104, UR24 ;  /* 0x0000001868687c20 */ /* 0x000fe20008410000 */
[-C--:B------:R-:W-:Y:S01]  /*3ec0*/  @P4 FMUL.FTZ R145, R144, R111.reuse ;  /* 0x0000006f90914220 */ /* 0x080fe20000410000 */
[----:B------:R-:W-:Y:S01]  /*3ed0*/  @P4 FMUL.FTZ R109, R146, R111 ;  /* 0x0000006f926d4220 */ /* 0x000fe20000410000 */
[----:B------:R-:W-:Y:S01]  /*3ee0*/  FFMA.FTZ R111, R151, UR19, R90 ;  /* 0x00000013976f7c23 */ /* 0x000fe2000801005a */
[----:B------:R-:W-:Y:S01]  /*3ef0*/  LOP3.LUT P4, RZ, R140, 0xff000000, RZ, 0xc0, !PT ;  /* 0xff0000008cff7812 */ /* 0x000fe2000788c0ff */
[----:B------:R-:W-:Y:S01]  /*3f00*/  FADD.FTZ R150, R125, -R150 ;  /* 0x800000967d967221 */ /* 0x000fe20000010000 */
[----:B------:R-:W-:Y:S01]  /*3f10*/  @P5 SHF.L.U32 R149, R2, 0x10, RZ ;  /* 0x0000001002955819 */ /* 0x000fe200000006ff */
[----:B------:R-:W-:Y:S01]  /*3f20*/  FMUL.FTZ R111, R111, UR9 ;  /* 0x000000096f6f7c20 */ /* 0x000fe20008410000 */
[----:B------:R-:W-:Y:S01]  /*3f30*/  @P3 SHF.L.U32 R146, R105, 0x10, RZ ;  /* 0x0000001069923819 */ /* 0x000fe200000006ff */
[----:B------:R-:W-:Y:S01]  /*3f40*/  FADD.FTZ R28, R28, R145 ;  /* 0x000000911c1c7221 */ /* 0x000fe20000010000 */
[----:B------:R-:W-:Y:S01]  /*3f50*/  @P3 SHF.L.U32 R148, R81, 0x10, RZ ;  /* 0x0000001051943819 */ /* 0x000fe200000006ff */
[----:B------:R-:W-:Y:S01]  /*3f60*/  FMUL.FTZ R111, R111, UR24 ;  /* 0x000000186f6f7c20 */ /* 0x000fe20008410000 */
[----:B------:R-:W-:Y:S01]  /*3f70*/  MOV R144, RZ ;  /* 0x000000ff00907202 */ /* 0x000fe20000000f00 */
[-C--:B------:R-:W-:Y:S01]  /*3f80*/  @P5 FMUL.FTZ R144, R147, R104.reuse ;  /* 0x0000006893905220 */ /* 0x080fe20000410000 */
[----:B------:R-:W-:Y:S01]  /*3f90*/  @P5 FMUL.FTZ R108, R149, R104 ;  /* 0x00000068956c5220 */ /* 0x000fe20000410000 */
[----:B------:R-:W-:Y:S01]  /*3fa0*/  HFMA2 R147, -RZ, RZ, 0, 0 ;  /* 0x00000000ff937431 */ /* 0x000fe200000001ff */
[----:B------:R-:W-:Y:S01]  /*3fb0*/  MOV R104, RZ ;  /* 0x000000ff00687202 */ /* 0x000fe20000000f00 */
[----:B------:R-:W-:Y:S01]  /*3fc0*/  FFMA.FTZ R149, R127, UR18, R110 ;  /* 0x000000127f957c23 */ /* 0x000fe2000801006e */
[-C--:B------:R-:W-:Y:S01]  /*3fd0*/  @P3 FMUL.FTZ R147, R146, R111.reuse ;  /* 0x0000006f92933220 */ /* 0x080fe20000410000 */
[----:B------:R-:W-:Y:S01]  /*3fe0*/  @P3 FMUL.FTZ R104, R148, R111 ;  /* 0x0000006f94683220 */ /* 0x000fe20000410000 */
[----:B------:R-:W-:Y:S01]  /*3ff0*/  LOP3.LUT P3, RZ, R141, 0xff, RZ, 0xc0, !PT ;  /* 0x000000ff8dff7812 */ /* 0x000fe2000786c0ff */
[----:B------:R-:W-:Y:S01]  /*4000*/  FFMA.FTZ R111, R150, UR19, R91 ;  /* 0x00000013966f7c23 */ /* 0x000fe2000801005b */
[----:B------:R-:W-:Y:S01]  /*4010*/  FADD.FTZ R151, R126, -R149 ;  /* 0x800000957e977221 */ /* 0x000fe20000010000 */
[----:B------:R-:W-:Y:S01]  /*4020*/  @P4 PRMT R148, R105, 0x7632, R148 ;  /* 0x0000763269944816 */ /* 0x000fe20000000094 */
[----:B------:R-:W-:-:S02]  /*4030*/  HFMA2 R146, -RZ, RZ, 0, 0 ;  /* 0x00000000ff927431 */ /* 0x000fc400000001ff */
[----:B------:R-:W-:Y:S01]  /*4040*/  FMUL.FTZ R111, R111, UR9 ;  /* 0x000000096f6f7c20 */ /* 0x000fe20008410000 */
[----:B------:R-:W-:Y:S01]  /*4050*/  FFMA.FTZ R150, R151, UR19, R92 ;  /* 0x0000001397967c23 */ /* 0x000fe2000801005c */
[----:B------:R-:W-:Y:S01]  /*4060*/  @P4 SHF.L.U32 R149, R148, 0x10, RZ ;  /* 0x0000001094954819 */ /* 0x000fe200000006ff */
[----:B------:R-:W-:Y:S01]  /*4070*/  FADD.FTZ R29, R29, R144 ;  /* 0x000000901d1d7221 */ /* 0x000fe20000010000 */
[----:B------:R-:W-:Y:S01]  /*4080*/  @P4 SHF.L.U32 R151, R3, 0x10, RZ ;  /* 0x0000001003974819 */ /* 0x000fe200000006ff */
[----:B------:R-:W-:Y:S01]  /*4090*/  FMUL.FTZ R148, R111, UR24 ;  /* 0x000000186f947c20 */ /* 0x000fe20008410000 */
[----:B------:R-:W-:Y:S01]  /*40a0*/  FMUL.FTZ R111, R150, UR9 ;  /* 0x00000009966f7c20 */ /* 0x000fe20008410000 */
[----:B------:R-:W-:Y:S01]  /*40b0*/  MOV R105, RZ ;  /* 0x000000ff00697202 */ /* 0x000fe20000000f00 */
[----:B------:R-:W-:Y:S01]  /*40c0*/  FADD.FTZ R30, R30, R147 ;  /* 0x000000931e1e7221 */ /* 0x000fe20000010000 */
[-C--:B------:R-:W-:Y:S01]  /*40d0*/  @P4 FMUL.FTZ R105, R151, R148.reuse ;  /* 0x0000009497694220 */ /* 0x080fe20000410000 */
[----:B------:R-:W-:Y:S01]  /*40e0*/  @P4 FMUL.FTZ R146, R149, R148 ;  /* 0x0000009495924220 */ /* 0x000fe20000410000 */
[----:B------:R-:W-:Y:S01]  /*40f0*/  @P3 SHF.L.U32 R151, R106, 0x10, RZ ;  /* 0x000000106a973819 */ /* 0x000fe200000006ff */
[----:B------:R-:W-:Y:S01]  /*4100*/  FMUL.FTZ R148, R111, UR24 ;  /* 0x000000186f947c20 */ /* 0x000fe20008410000 */
[----:B------:R-:W-:Y:S01]  /*4110*/  HFMA2 R149, -RZ, RZ, 0, 0 ;  /* 0x00000000ff957431 */ /* 0x000fe200000001ff */
[----:B------:R-:W-:Y:S01]  /*4120*/  MOV R111, RZ ;  /* 0x000000ff006f7202 */ /* 0x000fe20000000f00 */
[----:B------:R-:W-:Y:S01]  /*4130*/  FADD.FTZ R31, R31, R146 ;  /* 0x000000921f1f7221 */ /* 0x000fe20000010000 */
[----:B------:R-:W-:Y:S01]  /*4140*/  @P3 FMUL.FTZ R149, R151, R148 ;  /* 0x0000009497953220 */ /* 0x000fe20000410000 */
[----:B------:R-:W-:-:S02]  /*4150*/  @P3 SHF.L.U32 R151, R82, 0x10, RZ ;  /* 0x0000001052973819 */ /* 0x000fc400000006ff */
[----:B------:R-:W-:Y:S01]  /*4160*/  LOP3.LUT P4, RZ, R141, 0xff00, RZ, 0xc0, !PT ;  /* 0x0000ff008dff7812 */ /* 0x000fe2000788c0ff */
[----:B------:R-:W-:Y:S01]  /*4170*/  FADD.FTZ R144, R24, R149 ;  /* 0x0000009518907221 */ /* 0x000fe20000010000 */
[----:B------:R-:W-:Y:S01]  /*4180*/  F2FP.BF16.F32.PACK_AB R105, R105, R104 ;  /* 0x000000686969723e */ /* 0x000fe200000010ff */
[----:B------:R-:W-:Y:S01]  /*4190*/  @P3 FMUL.FTZ R111, R151, R148 ;  /* 0x00000094976f3220 */ /* 0x000fe20000410000 */
[----:B------:R-:W-:Y:S01]  /*41a0*/  FFMA.FTZ R148, R128, UR18, R110 ;  /* 0x0000001280947c23 */ /* 0x000fe2000801006e */
[----:B------:R-:W-:Y:S02]  /*41b0*/  LOP3.LUT P3, RZ, R141, 0xff0000, RZ, 0xc0, !PT ;  /* 0x00ff00008dff7812 */ /* 0x000fe4000786c0ff */
[----:B------:R-:W-:Y:S01]  /*41c0*/  F2FP.BF16.F32.PACK_AB R104, R108, R109 ;  /* 0x0000006d6c68723e */ /* 0x000fe200000010ff */
[----:B------:R-:W-:-:S04]  /*41d0*/  FADD.FTZ R148, R129, -R148 ;  /* 0x8000009481947221 */ /* 0x000fc80000010000 */
[----:B------:R-:W-:Y:S01]  /*41e0*/  FFMA.FTZ R148, R148, UR19, R93 ;  /* 0x0000001394947c23 */ /* 0x000fe2000801005d */
[----:B------:R-:W-:-:S03]  /*41f0*/  @P4 PRMT R150, R106, 0x7632, R150 ;  /* 0x000076326a964816 */ /* 0x000fc60000000096 */
[----:B------:R-:W-:Y:S01]  /*4200*/  FMUL.FTZ R106, R148, UR9 ;  /* 0x00000009946a7c20 */ /* 0x000fe20008410000 */
[----:B------:R-:W-:Y:S01]  /*4210*/  @P4 SHF.L.U32 R151, R150, 0x10, RZ ;  /* 0x0000001096974819 */ /* 0x000fe200000006ff */
[----:B------:R-:W-:Y:S01]  /*4220*/  HFMA2 R148, -RZ, RZ, 0, 0 ;  /* 0x00000000ff947431 */ /* 0x000fe200000001ff */
[----:B------:R-:W-:Y:S01]  /*4230*/  @P3 SHF.L.U32 R153, R107, 0x10, RZ ;  /* 0x000000106b993819 */ /* 0x000fe200000006ff */
[----:B------:R-:W-:Y:S01]  /*4240*/  FMUL.FTZ R150, R106, UR24 ;  /* 0x000000186a967c20 */ /* 0x000fe20008410000 */
[----:B------:R-:W-:Y:S02]  /*4250*/  MOV R106, RZ ;  /* 0x000000ff006a7202 */ /* 0x000fe40000000f00 */
[----:B------:R-:W-:Y:S01]  /*4260*/  @P3 SHF.L.U32 R155, R83, 0x10, RZ ;  /* 0x00000010539b3819 */ /* 0x000fe200000006ff */
[----:B------:R-:W-:Y:S01]  /*4270*/  @P4 FMUL.FTZ R148, R151, R150 ;  /* 0x0000009697944220 */ /* 0x000fe20000410000 */
[----:B------:R-:W-:-:S03]  /*4280*/  @P4 SHF.L.U32 R151, R4, 0x10, RZ ;  /* 0x0000001004974819 */ /* 0x000fc600000006ff */
[----:B------:R-:W-:Y:S02]  /*4290*/  FADD.FTZ R145, R25, R148 ;  /* 0x0000009419917221 */ /* 0x000fe40000010000 */
[----:B------:R-:W-:Y:S01]  /*42a0*/  @P4 FMUL.FTZ R106, R151, R150 ;  /* 0x00000096976a4220 */ /* 0x000fe20000410000 */
[--C-:B------:R-:W-:Y:S01]  /*42b0*/  FFMA.FTZ R151, R131, UR18, R110.reuse ;  /* 0x0000001283977c23 */ /* 0x100fe2000801006e */
[----:B------:R-:W-:-:S03]  /*42c0*/  FFMA.FTZ R110, R132, UR18, R110 ;  /* 0x00000012846e7c23 */ /* 0x000fc6000801006e */
[----:B------:R-:W-:Y:S01]  /*42d0*/  FADD.FTZ R151, R130, -R151 ;  /* 0x8000009782977221 */ /* 0x000fe20000010000 */
[----:B------:R-:W-:Y:S01]  /*42e0*/  FADD.FTZ R110, R133, -R110 ;  /* 0x8000006e856e7221 */ /* 0x000fe20000010000 */
[----:B------:R-:W-:Y:S02]  /*42f0*/  F2FP.BF16.F32.PACK_AB R106, R106, R111 ;  /* 0x0000006f6a6a723e */ /* 0x000fe400000010ff */
[----:B------:R-:W-:Y:S01]  /*4300*/  FFMA.FTZ R150, R151, UR19, R94 ;  /* 0x0000001397967c23 */ /* 0x000fe2000801005e */
[----:B------:R-:W-:-:S03]  /*4310*/  FFMA.FTZ R110, R110, UR19, R95 ;  /* 0x000000136e6e7c23 */ /* 0x000fc6000801005f */
[----:B------:R-:W-:-:S04]  /*4320*/  FMUL.FTZ R150, R150, UR9 ;  /* 0x0000000996967c20 */ /* 0x000fc80008410000 */
[----:B------:R-:W-:Y:S01]  /*4330*/  FMUL.FTZ R152, R150, UR24 ;  /* 0x0000001896987c20 */ /* 0x000fe20008410000 */
[----:B------:R-:W-:-:S03]  /*4340*/  CS2R R150, SRZ ;  /* 0x0000000000967805 */ /* 0x000fc6000001ff00 */
[-C--:B------:R-:W-:Y:S01]  /*4350*/  @P3 FMUL.FTZ R151, R153, R152.reuse ;  /* 0x0000009899973220 */ /* 0x080fe20000410000 */
[----:B------:R-:W-:Y:S01]  /*4360*/  @P3 FMUL.FTZ R150, R155, R152 ;  /* 0x000000989b963220 */ /* 0x000fe20000410000 */
[----:B------:R-:W-:Y:S02]  /*4370*/  ISETP.GE.U32.AND P3, PT, R140, RZ, PT ;  /* 0x000000ff8c00720c */ /* 0x000fe40003f66070 */
[----:B------:R-:W-:Y:S02]  /*4380*/  FADD.FTZ R147, R26, R151 ;  /* 0x000000971a937221 */ /* 0x000fe40000010000 */
[----:B------:R-:W-:-:S13]  /*4390*/  ISETP.GE.U32.AND.EX P3, PT, R141, 0x1000000, PT, P3 ;  /* 0x010000008d00780c */ /* 0x000fda0003f66130 */
        /* <DEDUP_REMOVED lines=9> */
[----:B------:R-:W-:-:S05]  /*4430*/  @P3 FMUL.FTZ R107, R153, R152 ;  /* 0x00000098996b3220 */ /* 0x000fca0000410000 */
[----:B------:R-:W-:Y:S01]  /*4440*/  F2FP.BF16.F32.PACK_AB R107, R107, R150 ;  /* 0x000000966b6b723e */ /* 0x000fe200000010ff */
[----:B------:R-:W-:Y:S06]  /*4450*/  BRA `(.L_x_2654) ;  /* 0x0000000c008c7947 */ /* 0x000fec0003800000 */
.L_x_2652:
[----:B------:R-:W0:Y:S02]  /*4460*/  LDC.64 R108, c[0x0][0x478] ;  /* 0x00011e00ff6c7b82 */ /* 0x000e240000000a00 */
[----:B0-----:R-:W-:-:S04]  /*4470*/  ISETP.NE.U32.AND P0, PT, R108, RZ, PT ;  /* 0x000000ff6c00720c */ /* 0x001fc80003f05070 */
[----:B------:R-:W-:-:S13]  /*4480*/  ISETP.NE.AND.EX P0, PT, R109, RZ, PT, P0 ;  /* 0x000000ff6d00720c */ /* 0x000fda0003f05300 */
[----:B------:R-:W-:Y:S05]  /*4490*/  @!P0 BRA `(.L_x_2655) ;  /* 0x0000000400c08947 */ /* 0x000fea0003800000 */
[--C-:B------:R-:W-:Y:S01]  /*44a0*/  FFMA.FTZ R97, R113, UR18, R110.reuse ;  /* 0x0000001271617c23 */ /* 0x100fe2000801006e */
[C---:B-----5:R-:W-:Y:S01]  /*44b0*/  LOP3.LUT P3, RZ, R140.reuse, 0xff, RZ, 0xc0, !PT ;  /* 0x000000ff8cff7812 */ /* 0x060fe2000786c0ff */
[----:B------:R-:W-:Y:S01]  /*44c0*/  HFMA2 R147, -RZ, RZ, 0, 0 ;  /* 0x00000000ff937431 */ /* 0x000fe200000001ff */
[----:B------:R-:W-:Y:S01]  /*44d0*/  LOP3.LUT P5, RZ, R140, 0xff00, RZ, 0xc0, !PT ;  /* 0x0000ff008cff7812 */ /* 0x000fe200078ac0ff */
[----:B------:R-:W-:Y:S01]  /*44e0*/  FADD.FTZ R97, R112, -R97 ;  /* 0x8000006170617221 */ /* 0x000fe20000010000 */
[----:B------:R-:W-:Y:S01]  /*44f0*/  CS2R R108, SRZ ;  /* 0x00000000006c7805 */ /* 0x000fe2000001ff00 */
        /* <DEDUP_REMOVED lines=24> */
[----:B------:R-:W-:Y:S01]  /*4680*/  FADD.FTZ R151, R130, -R151 ;  /* 0x8000009782977221 */ /* 0x000fe20000010000 */
[----:B------:R-:W-:Y:S01]  /*4690*/  FMUL.FTZ R98, R99, UR19 ;  /* 0x0000001363627c20 */ /* 0x000fe20008410000 */
[----:B------:R-:W-:Y:S01]  /*46a0*/  FADD.FTZ R28, R28, R147 ;  /* 0x000000931c1c7221 */ /* 0x000fe20000010000 */
[----:B------:R-:W-:-:S02]  /*46b0*/  FMUL.FTZ R99, R97, UR9 ;  /* 0x0000000961637c20 */ /* 0x000fc40008410000 */
[----:B------:R-:W-:Y:S02]  /*46c0*/  FMUL.FTZ R100, R98, UR9 ;  /* 0x0000000962647c20 */ /* 0x000fe40008410000 */
[----:B------:R-:W-:Y:S01]  /*46d0*/  FMUL.FTZ R99, R99, UR24 ;  /* 0x0000001863637c20 */ /* 0x000fe20008410000 */
[C---:B------:R-:W-:Y:S01]  /*46e0*/  @P3 SHF.L.U32 R146, R105.reuse, 0x10, RZ ;  /* 0x0000001069923819 */ /* 0x040fe200000006ff */
[----:B------:R-:W-:Y:S01]  /*46f0*/  FMUL.FTZ R101, R100, UR24 ;  /* 0x0000001864657c20 */ /* 0x000fe20008410000 */
[----:B------:R-:W-:Y:S01]  /*4700*/  @P4 PRMT R105, R105, 0x7632, R105 ;  /* 0x0000763269694816 */ /* 0x000fe20000000069 */
[-C--:B------:R-:W-:Y:S01]  /*4710*/  @P5 FMUL.FTZ R144, R104, R99.reuse ;  /* 0x0000006368905220 */ /* 0x080fe20000410000 */
[----:B------:R-:W-:Y:S01]  /*4720*/  @P5 FMUL.FTZ R109, R102, R99 ;  /* 0x00000063666d5220 */ /* 0x000fe20000410000 */
[----:B------:R-:W-:Y:S01]  /*4730*/  FMUL.FTZ R99, R148, UR19 ;  /* 0x0000001394637c20 */ /* 0x000fe20008410000 */
        /* <DEDUP_REMOVED lines=8> */
[----:B------:R-:W-:Y:S01]  /*47c0*/  FADD.FTZ R100, R126, -R103 ;  /* 0x800000677e647221 */ /* 0x000fe20000010000 */
[----:B------:R-:W-:Y:S01]  /*47d0*/  @P4 SHF.L.U32 R103, R3, 0x10, RZ ;  /* 0x0000001003674819 */ /* 0x000fe200000006ff */
[----:B------:R-:W-:Y:S01]  /*47e0*/  FADD.FTZ R29, R29, R144 ;  /* 0x000000901d1d7221 */ /* 0x000fe20000010000 */
[----:B------:R-:W-:Y:S01]  /*47f0*/  MOV R104, RZ ;  /* 0x000000ff00687202 */ /* 0x000fe20000000f00 */
[-C--:B------:R-:W-:Y:S01]  /*4800*/  @P4 FMUL.FTZ R146, R105, R102.reuse ;  /* 0x0000006669924220 */ /* 0x080fe20000410000 */
[----:B------:R-:W-:Y:S01]  /*4810*/  LOP3.LUT P3, RZ, R141, 0xff00, RZ, 0xc0, !PT ;  /* 0x0000ff008dff7812 */ /* 0x000fe2000786c0ff */
[----:B------:R-:W-:Y:S01]  /*4820*/  FMUL.FTZ R100, R100, UR19 ;  /* 0x0000001364647c20 */ /* 0x000fe20008410000 */
[----:B------:R-:W-:Y:S01]  /*4830*/  @P4 FMUL.FTZ R104, R103, R102 ;  /* 0x0000006667684220 */ /* 0x000fe20000410000 */
[----:B------:R-:W-:Y:S01]  /*4840*/  FFMA.FTZ R102, R128, UR18, R110 ;  /* 0x0000001280667c23 */ /* 0x000fe2000801006e */
[----:B------:R-:W-:Y:S01]  /*4850*/  @P5 SHF.L.U32 R148, R82, 0x10, RZ ;  /* 0x0000001052945819 */ /* 0x000fe200000006ff */
[----:B------:R-:W-:Y:S01]  /*4860*/  FMUL.FTZ R101, R100, UR9 ;  /* 0x0000000964657c20 */ /* 0x000fe20008410000 */
[----:B------:R-:W-:Y:S01]  /*4870*/  MOV R105, RZ ;  /* 0x000000ff00697202 */ /* 0x000fe20000000f00 */
[----:B------:R-:W-:Y:S01]  /*4880*/  FADD.FTZ R150, R129, -R102 ;  /* 0x8000006681967221 */ /* 0x000fe20000010000 */
[----:B------:R-:W-:Y:S01]  /*4890*/  @P5 SHF.L.U32 R102, R106, 0x10, RZ ;  /* 0x000000106a665819 */ /* 0x000fe200000006ff */
[----:B------:R-:W-:Y:S01]  /*48a0*/  FMUL.FTZ R103, R101, UR24 ;  /* 0x0000001865677c20 */ /* 0x000fe20008410000 */
[----:B------:R-:W-:Y:S01]  /*48b0*/  LOP3.LUT P4, RZ, R141, 0xff0000, RZ, 0xc0, !PT ;  /* 0x00ff00008dff7812 */ /* 0x000fe2000788c0ff */
[----:B------:R-:W-:Y:S01]  /*48c0*/  FMUL.FTZ R101, R150, UR19 ;  /* 0x0000001396657c20 */ /* 0x000fe20008410000 */
[----:B------:R-:W-:-:S02]  /*48d0*/  HFMA2 R150, -RZ, RZ, 0, 0 ;  /* 0x00000000ff967431 */ /* 0x000fc400000001ff */
[-C--:B------:R-:W-:Y:S01]  /*48e0*/  @P5 FMUL.FTZ R149, R102, R103.reuse ;  /* 0x0000006766955220 */ /* 0x080fe20000410000 */
[----:B------:R-:W-:Y:S01]  /*48f0*/  @P3 PRMT R106, R106, 0x7632, R106 ;  /* 0x000076326a6a3816 */ /* 0x000fe2000000006a */
[----:B------:R-:W-:Y:S01]  /*4900*/  FMUL.FTZ R102, R101, UR9 ;  /* 0x0000000965667c20 */ /* 0x000fe20008410000 */
[----:B------:R-:W-:Y:S01]  /*4910*/  @P5 FMUL.FTZ R105, R148, R103 ;  /* 0x0000006794695220 */ /* 0x000fe20000410000 */
[----:B------:R-:W-:Y:S01]  /*4920*/  @P3 SHF.L.U32 R148, R4, 0x10, RZ ;  /* 0x0000001004943819 */ /* 0x000fe200000006ff */
[----:B------:R-:W-:Y:S01]  /*4930*/  FFMA.FTZ R110, R132, UR18, R110 ;  /* 0x00000012846e7c23 */ /* 0x000fe2000801006e */
[----:B------:R-:W-:Y:S01]  /*4940*/  @P3 SHF.L.U32 R106, R106, 0x10, RZ ;  /* 0x000000106a6a3819 */ /* 0x000fe200000006ff */
[----:B------:R-:W-:Y:S01]  /*4950*/  FMUL.FTZ R103, R102, UR24 ;  /* 0x0000001866677c20 */ /* 0x000fe20008410000 */
[----:B------:R-:W-:Y:S01]  /*4960*/  FMUL.FTZ R102, R151, UR19 ;  /* 0x0000001397667c20 */ /* 0x000fe20008410000 */
[----:B------:R-:W-:Y:S01]  /*4970*/  FADD.FTZ R110, R133, -R110 ;  /* 0x8000006e856e7221 */ /* 0x000fe20000010000 */
[----:B------:R-:W-:Y:S01]  /*4980*/  @P4 SHF.L.U32 R152, R107, 0x10, RZ ;  /* 0x000000106b984819 */ /* 0x000fe200000006ff */
[-C--:B------:R-:W-:Y:S01]  /*4990*/  @P3 FMUL.FTZ R150, R106, R103.reuse ;  /* 0x000000676a963220 */ /* 0x080fe20000410000 */
[----:B------:R-:W-:Y:S01]  /*49a0*/  MOV R106, RZ ;  /* 0x000000ff006a7202 */ /* 0x000fe20000000f00 */
[----:B------:R-:W-:Y:S01]  /*49b0*/  @P3 FMUL.FTZ R106, R148, R103 ;  /* 0x00000067946a3220 */ /* 0x000fe20000410000 */
[----:B------:R-:W-:Y:S01]  /*49c0*/  ISETP.GE.U32.AND P3, PT, R140, RZ, PT ;  /* 0x000000ff8c00720c */ /* 0x000fe20003f66070 */
[----:B------:R-:W-:Y:S01]  /*49d0*/  FMUL.FTZ R103, R102, UR9 ;  /* 0x0000000966677c20 */ /* 0x000fe20008410000 */
[----:B------:R-:W-:Y:S01]  /*49e0*/  @P4 SHF.L.U32 R154, R83, 0x10, RZ ;  /* 0x00000010539a4819 */ /* 0x000fe200000006ff */
[----:B------:R-:W-:Y:S01]  /*49f0*/  HFMA2 R151, -RZ, RZ, 0, 0 ;  /* 0x00000000ff977431 */ /* 0x000fe200000001ff */
[----:B------:R-:W-:Y:S01]  /*4a00*/  ISETP.GE.U32.AND.EX P3, PT, R141, 0x1000000, PT, P3 ;  /* 0x010000008d00780c */ /* 0x000fe20003f66130 */
[----:B------:R-:W-:Y:S01]  /*4a10*/  FMUL.FTZ R103, R103, UR24 ;  /* 0x0000001867677c20 */ /* 0x000fe20008410000 */
[----:B------:R-:W-:Y:S01]  /*4a20*/  MOV R148, RZ ;  /* 0x000000ff00947202 */ /* 0x000fe20000000f00 */
[----:B------:R-:W-:Y:S01]  /*4a30*/  FADD.FTZ R30, R30, R145 ;  /* 0x000000911e1e7221 */ /* 0x000fe20000010000 */
[----:B------:R-:W-:Y:S01]  /*4a40*/  F2FP.BF16.F32.PACK_AB R106, R106, R105 ;  /* 0x000000696a6a723e */ /* 0x000fe200000010ff */
[-C--:B------:R-:W-:Y:S01]  /*4a50*/  @P4 FMUL.FTZ R151, R152, R103.reuse ;  /* 0x0000006798974220 */ /* 0x080fe20000410000 */
[----:B------:R-:W-:Y:S01]  /*4a60*/  @P4 FMUL.FTZ R148, R154, R103 ;  /* 0x000000679a944220 */ /* 0x000fe20000410000 */
[----:B------:R-:W-:Y:S01]  /*4a70*/  FMUL.FTZ R103, R110, UR19 ;  /* 0x000000136e677c20 */ /* 0x000fe20008410000 */
[----:B------:R-:W-:Y:S01]  /*4a80*/  FADD.FTZ R31, R31, R146 ;  /* 0x000000921f1f7221 */ /* 0x000fe20000010000 */
[----:B------:R-:W-:Y:S01]  /*4a90*/  F2FP.BF16.F32.PACK_AB R105, R104, R111 ;  /* 0x0000006f6869723e */ /* 0x000fe200000010ff */
[----:B------:R-:W-:Y:S01]  /*4aa0*/  FADD.FTZ R144, R24, R149 ;  /* 0x0000009518907221 */ /* 0x000fe20000010000 */
[----:B------:R-:W-:Y:S01]  /*4ab0*/  FADD.FTZ R145, R25, R150 ;  /* 0x0000009619917221 */ /* 0x000fe20000010000 */
[----:B------:R-:W-:Y:S01]  /*4ac0*/  FADD.FTZ R147, R26, R151 ;  /* 0x000000971a937221 */ /* 0x000fe20000010000 */
[----:B------:R-:W-:Y:S01]  /*4ad0*/  @P3 PRMT R110, R107, 0x7632, R110 ;  /* 0x000076326b6e3816 */ /* 0x000fe2000000006e */
        /* <DEDUP_REMOVED lines=12> */
.L_x_2655:
        /* <DEDUP_REMOVED lines=24> */
[----:B------:R-:W-:Y:S01]  /*4d20*/  FMUL.FTZ R111, R148, UR19 ;  /* 0x00000013946f7c20 */ /* 0x000fe20008410000 */
        /* <DEDUP_REMOVED lines=17> */
[----:B------:R-:W-:Y:S01]  /*4e40*/  FMUL.FTZ R111, R150, UR19 ;  /* 0x00000013966f7c20 */ /* 0x000fe20008410000 */
[----:B------:R-:W-:Y:S01]  /*4e50*/  FADD.FTZ R150, R126, -R149 ;  /* 0x800000957e967221 */ /* 0x000fe20000010000 */
[----:B------:R-:W-:Y:S01]  /*4e60*/  @P4 PRMT R148, R105, 0x7632, R148 ;  /* 0x0000763269944816 */ /* 0x000fe20000000094 */
[----:B------:R-:W-:-:S02]  /*4e70*/  HFMA2 R146, -RZ, RZ, 0, 0 ;  /* 0x00000000ff927431 */ /* 0x000fc400000001ff */
[----:B------:R-:W-:Y:S01]  /*4e80*/  FMUL.FTZ R111, R111, UR9 ;  /* 0x000000096f6f7c20 */ /* 0x000fe20008410000 */
[----:B------:R-:W-:Y:S01]  /*4e90*/  FMUL.FTZ R150, R150, UR19 ;  /* 0x0000001396967c20 */ /* 0x000fe20008410000 */
        /* <DEDUP_REMOVED lines=24> */
[----:B------:R-:W-:Y:S01]  /*5020*/  FMUL.FTZ R148, R148, UR19 ;  /* 0x0000001394947c20 */ /* 0x000fe20008410000 */
        /* <DEDUP_REMOVED lines=17> */
[----:B------:R-:W-:Y:S01]  /*5140*/  FMUL.FTZ R150, R151, UR19 ;  /* 0x0000001397967c20 */ /* 0x000fe20008410000 */
[----:B------:R-:W-:-:S03]  /*5150*/  FMUL.FTZ R110, R110, UR19 ;  /* 0x000000136e6e7c20 */ /* 0x000fc60008410000 */
        /* <DEDUP_REMOVED lines=18> */
[----:B------:R-:W-:-:S07]  /*5280*/  F2FP.BF16.F32.PACK_AB R107, R107, R150 ;  /* 0x000000966b6b723e */ /* 0x000fce00000010ff */
.L_x_2654:
        /* <DEDUP_REMOVED lines=11> */
.L_x_2651:
[----:B------:R-:W-:Y:S05]  /*5340*/  BSYNC.RECONVERGENT B0 ;  /* 0x0000000000007941 */ /* 0x000fea0003800200 */
.L_x_2650:
[----:B------:R-:W-:Y:S02]  /*5350*/  UIADD3 UR6, UPT, UPT, UR6, UR26, URZ ;  /* 0x0000001a06067290 */ /* 0x000fe4000fffe0ff */
[----:B------:R-:W-:Y:S02]  /*5360*/  UPLOP3.LUT UP2, UPT, UPT, UPT, UP2, 0x40, 0x4 ;  /* 0x000000000004789c */ /* 0x000fe40003f4e820 */
[----:B------:R-:W-:-:S09]  /*5370*/  UISETP.GE.AND UP1, UPT, UR6, UR27, UPT ;  /* 0x0000001b0600728c */ /* 0x000fd2000bf26270 */
[----:B------:R-:W-:Y:S05]  /*5380*/  BRA.U !UP1, `(.L_x_2656) ;  /* 0xffffffb109a47547 */ /* 0x000fea000b83ffff */
.L_x_2637:
        /* <DEDUP_REMOVED lines=18> */
.L_x_2658:
[----:B------:R-:W-:Y:S05]  /*54b0*/  BSYNC.RECONVERGENT B0 ;  /* 0x0000000000007941 */ /* 0x000fea0003800200 */
.L_x_2657:
        /* <DEDUP_REMOVED lines=14> */
.L_x_2659:
        /* <DEDUP_REMOVED lines=14> */
.L_x_8040:


//--------------------- .text._ZN10layer_norm13ln_bwd_kernelINS_13Kernel_traitsI13__nv_bfloat16S2_fS2_fjLj2048ELj1ELj1ELj4ELj16ENS_18Kernel_traits_baseILj2048ES2_S2_fS2_fjLj128EEEEELb1ELb1ELb0ELb1EEEvNS_9BwdParamsE --------------------------
	.section	.text._ZN10layer_norm13ln_bwd_kernelINS_13Kernel_traitsI13__nv_bfloat16S2_fS2_fjLj2048ELj1ELj1ELj4ELj16ENS_18Kernel_traits_baseILj2048ES2_S2_fS2_fjLj128EEEEELb1ELb1ELb0ELb1EEEvNS_9BwdParamsE,"ax",@progbits
	.align	128
        .global         _ZN10layer_norm13ln_bwd_kernelINS_13Kernel_traitsI13__nv_bfloat16S2_fS2_fjLj2048ELj1ELj1ELj4ELj16ENS_18Kernel_traits_baseILj2048ES2_S2_fS2_fjLj128EEEEELb1ELb1ELb0ELb1EEEvNS_9BwdParamsE
        .type           _ZN10layer_norm13ln_bwd_kernelINS_13Kernel_traitsI13__nv_bfloat16S2_fS2_fjLj2048ELj1ELj1ELj4ELj16ENS_18Kernel_traits_baseILj2048ES2_S2_fS2_fjLj128EEEEELb1ELb1ELb0ELb1EEEvNS_9BwdParamsE,@function
        .size           _ZN10layer_norm13ln_bwd_kernelINS_13Kernel_traitsI13__nv_bfloat16S2_fS2_fjLj2048ELj1ELj1ELj4ELj16ENS_18Kernel_traits_baseILj2048ES2_S2_fS2_fjLj128EEEEELb1ELb1ELb0ELb1EEEvNS_9BwdParamsE,(.L_x_8041 - _ZN10layer_norm13ln_bwd_kernelINS_13Kernel_traitsI13__nv_bfloat16S2_fS2_fjLj2048ELj1ELj1ELj4ELj16ENS_18Kernel_traits_baseILj2048ES2_S2_fS2_fjLj128EEEEELb1ELb1ELb0ELb1EEEvNS_9BwdParamsE)
        .other          _ZN10layer_norm13ln_bwd_kernelINS_13Kernel_traitsI13__nv_bfloat16S2_fS2_fjLj2048ELj1ELj1ELj4ELj16ENS_18Kernel_traits_baseILj2048ES2_S2_fS2_fjLj128EEEEELb1ELb1ELb0ELb1EEEvNS_9BwdParamsE,@"STO_CUDA_ENTRY STV_DEFAULT"
_ZN10layer_norm13ln_bwd_kernelINS_13Kernel_traitsI13__nv_bfloat16S2_fS2_fjLj2048ELj1ELj1ELj4ELj16ENS_18Kernel_traits_baseILj2048ES2_S2_fS2_fjLj128EEEEELb1ELb1ELb0ELb1EEEvNS_9BwdParamsE:
.text._ZN10layer_norm13ln_bwd_kernelINS_13Kernel_traitsI13__nv_bfloat16S2_fS2_fjLj2048ELj1ELj1ELj4ELj16ENS_18Kernel_traits_baseILj2048ES2_S2_fS2_fjLj128EEEEELb1ELb1ELb0ELb1EEEvNS_9BwdParamsE:
        /* <DEDUP_REMOVED lines=60> */
[----:B------:R-:W-:Y:S02]  /*03c0*/  CS2R R104, SRZ ;  /* 0x0000000000687805 */ /* 0x000fe4000001ff00 */
[----:B0-----:R-:W-:Y:S02]  /*03d0*/  CS2R R2, SRZ ;  /* 0x0000000000027805 */ /* 0x001fe4000001ff00 */
[----:B------:R-:W-:Y:S01]  /*03e0*/  MOV R124, RZ ;  /* 0x000000ff007c7202 */ /* 0x000fe20000000f00 */
[----:B------:R-:W0:Y:S01]  /*03f0*/  LDCU UR6, c[0x0][0x408] ;  /* 0x00008100ff0677ac */ /* 0x000e220008000800 */
[----:B------:R-:W-:Y:S02]  /*0400*/  ISETP.NE.AND.EX P1, PT, R7, RZ, PT, P1 ;  /* 0x000000ff0700720c */ /* 0x000fe40003f25310 */
[----:B------:R-:W-:Y:S02]  /*0410*/  CS2R R6, SRZ ;  /* 0x0000000000067805 */ /* 0x000fe4000001ff00 */
[----:B------:R-:W-:Y:S01]  /*0420*/  MOV R123, UR7 ;  /* 0x00000007007b7c02 */ /* 0x000fe20008000f00 */
        /* <DEDUP_REMOVED lines=24> */
[----:B-----5:R-:W-:-:S02]  /*05b0*/  PRMT R122, R28, 0x7632, R122 ;  /* 0x000076321c7a7816 */ /* 0x020fc4000000007a */
        /* <DEDUP_REMOVED lines=14> */
[----:B01-3--:R-:W-:-:S07]  /*06a0*/  SHF.L.U32 R107, R107, 0x10, RZ ;  /* 0x000000106b6b7819 */ /* 0x00bfce00000006ff */
.L_x_2669:
[----:B01----:R-:W0:Y:S01]  /*06b0*/  LDC.64 R62, c[0x0][0x3c0] ;  /* 0x0000f000ff3e7b82 */ /* 0x003e220000000a00 */
[----:B------:R-:W-:-:S05]  /*06c0*/  IMAD R0, R123, UR11, RZ ;  /* 0x0000000b7b007c24 */ /* 0x000fca000f8e02ff */
[----:B------:R-:W-:Y:S02]  /*06d0*/  SHF.R.S32.HI R65, RZ, 0x1f, R0 ;  /* 0x0000001fff417819 */ /* 0x000fe40000011400 */
[----:B------:R-:W1:Y:S02]  /*06e0*/  LDC.64 R80, c[0x0][0x3a8] ;  /* 0x0000ea00ff507b82 */ /* 0x000e640000000a00 */
[----:B------:R-:W-:-:S04]  /*06f0*/  LEA.HI R65, R65, R0, RZ, 0x3 ;  /* 0x0000000041417211 */ /* 0x000fc800078f18ff */
[----:B------:R-:W-:Y:S02]  /*0700*/  LEA.HI.SX32 R134, R65, R90, 0x1d ;  /* 0x0000005a41867211 */ /* 0x000fe400078feaff */
[----:B------:R-:W2:Y:S08]  /*0710*/  LDC.64 R60, c[0x0][0x428] ;  /* 0x00010a00ff3c7b82 */ /* 0x000eb00000000a00 */
[----:B------:R-:W3:Y:S01]  /*0720*/  LDC.64 R136, c[0x0][0x3c8] ;  /* 0x0000f200ff887b82 */ /* 0x000ee20000000a00 */
[----:B0-----:R-:W-:-:S05]  /*0730*/  IMAD.WIDE R62, R123, 0x4, R62 ;  /* 0x000000047b3e7825 */ /* 0x001fca00078e023e */
[----:B------:R-:W4:Y:S01]  /*0740*/  LDG.E R138, desc[UR8][R62.64] ;  /* 0x000000083e8a7981 */ /* 0x000f22000c1e1900 */
[C---:B-1----:R-:W-:Y:S01]  /*0750*/  IMAD.WIDE.U32 R72, R134.reuse, 0x20, R80 ;  /* 0x0000002086487825 */ /* 0x042fe200078e0050 */
[----:B------:R-:W-:-:S04]  /*0760*/  IADD3 R106, PT, PT, R134, 0x80, RZ ;  /* 0x00000080866a7810 */ /* 0x000fc80007ffe0ff */
[----:B------:R-:W4:Y:S01]  /*0770*/  LDG.E.128 R64, desc[UR8][R72.64] ;  /* 0x0000000848407981 */ /* 0x000f22000c1e1d00 */
[----:B--2---:R-:W-:-:S06]  /*0780*/  IMAD.WIDE.U32 R68, R134, 0x10, R60 ;  /* 0x0000001086447825 */ /* 0x004fcc00078e003c */
[----:B------:R-:W2:Y:S01]  /*0790*/  LDG.E.128 R68, desc[UR8][R68.64] ;  /* 0x0000000844447981 */ /* 0x000ea2000c1e1d00 */
[----:B---3--:R-:W-:-:S03]  /*07a0*/  IMAD.WIDE R136, R123, 0x4, R136 ;  /* 0x000000047b887825 */ /* 0x008fc600078e0288 */
[----:B------:R-:W3:Y:S04]  /*07b0*/  LDG.E.128 R72, desc[UR8][R72.64+0x10] ;  /* 0x0000100848487981 */ /* 0x000ee8000c1e1d00 */
[----:B------:R0:W3:Y:S01]  /*07c0*/  LDG.E R133, desc[UR8][R136.64] ;  /* 0x0000000888857981 */ /* 0x0000e2000c1e1900 */
[----:B------:R-:W-:-:S06]  /*07d0*/  IMAD.WIDE.U32 R60, R106, 0x10, R60 ;  /* 0x000000106a3c7825 */ /* 0x000fcc00078e003c */
[----:B------:R-:W3:Y:S01]  /*07e0*/  LDG.E.128 R60, desc[UR8][R60.64] ;  /* 0x000000083c3c7981 */ /* 0x000ee2000c1e1d00 */
[----:B------:R-:W-:-:S05]  /*07f0*/  IMAD.WIDE.U32 R80, R106, 0x20, R80 ;  /* 0x000000206a507825 */ /* 0x000fca00078e0050 */
[----:B------:R-:W3:Y:S04]  /*0800*/  LDG.E.128 R76, desc[UR8][R80.64] ;  /* 0x00000008504c7981 */ /* 0x000ee8000c1e1d00 */
[----:B------:R-:W3:Y:S01]  /*0810*/  LDG.E.128 R80, desc[UR8][R80.64+0x10] ;  /* 0x0000100850507981 */ /* 0x000ee2000c1e1d00 */
[----:B------:R-:W1:Y:S01]  /*0820*/  S2R R90, SR_TID.X ;  /* 0x00000000005a7919 */ /* 0x000e620000002100 */
[----:B------:R-:W0:Y:S01]  /*0830*/  S2R R135, SR_CgaCtaId ;  /* 0x0000000000877919 */ /* 0x000e220000008800 */
[----:B------:R-:W-:Y:S02]  /*0840*/  PLOP3.LUT P0, PT, PT, PT, PT, 0x80, 0x8 ;  /* 0x000000000008781c */ /* 0x000fe40003f0f070 */
[----:B------:R-:W-:Y:S02]  /*0850*/  MOV R0, 0x400 ;  /* 0x0000040000007802 */ /* 0x000fe40000000f00 */
[----:B------:R-:W-:-:S02]  /*0860*/  ISETP.NE.AND P4, PT, RZ, UR10, PT ;  /* 0x0000000aff007c0c */ /* 0x000fc4000bf85270 */
[----:B-1----:R-:W-:Y:S02]  /*0870*/  LOP3.LUT P2, RZ, R90, 0x1f, RZ, 0xc0, !PT ;  /* 0x0000001f5aff7812 */ /* 0x002fe4000784c0ff */
[----:B0-----:R-:W-:-:S11]  /*0880*/  LEA R136, R135, R0, 0x18 ;  /* 0x0000000087887211 */ /* 0x001fd600078ec0ff */
[----:B------:R-:W-:Y:S02]  /*0890*/  @!P2 PLOP3.LUT P0, PT, P3, PT, PT, 0x80, 0x8 ;  /* 0x000000000008a81c */ /* 0x000fe40001f0f070 */
[----:B------:R-:W-:Y:S02]  /*08a0*/  IADD3 R135, PT, PT, R136, 0x2020, RZ ;  /* 0x0000202088877810 */ /* 0x000fe40007ffe0ff */
[----:B------:R-:W-:Y:S02]  /*08b0*/  @!P2 SHF.R.U32.HI R137, RZ, 0x2, R90 ;  /* 0x00000002ff89a819 */ /* 0x000fe4000001165a */
[----:B------:R-:W-:Y:S02]  /*08c0*/  @!P2 MOV R0, R135 ;  /* 0x000000870000a202 */ /* 0x000fe40000000f00 */
[----:B------:R-:W-:-:S05]  /*08d0*/  @!P2 LOP3.LUT R137, R137, 0x18, RZ, 0xc0, !PT ;  /* 0x000000188989a812 */ /* 0x000fca00078ec0ff */
[----:B------:R-:W-:-:S04]  /*08e0*/  @!P0 IADD3 R0, PT, PT, R136, 0x2000, RZ ;  /* 0x0000200088008810 */ /* 0x000fc80007ffe0ff */
[----:B------:R-:W-:Y:S02]  /*08f0*/  @!P2 IADD3 R137, PT, PT, R137, R0, RZ ;  /* 0x000000008989a210 */ /* 0x000fe40007ffe0ff */
[----:B----4-:R-:W-:-:S05]  /*0900*/  FSEL R161, R138, RZ, !P4 ;  /* 0x000000ff8aa17208 */ /* 0x010fca0006000000 */
[C---:B------:R-:W-:Y:S01]  /*0910*/  FADD.FTZ R0, -R161.reuse, R64 ;  /* 0x00000040a1007221 */ /* 0x040fe20000010100 */
[----:B------:R-:W-:Y:S01]  /*0920*/  FADD.FTZ R148, -R161, R66 ;  /* 0x00000042a1947221 */ /* 0x000fe20000010100 */
[C---:B--2---:R-:W-:Y:S02]  /*0930*/  SHF.L.U32 R147, R68.reuse, 0x10, RZ ;  /* 0x0000001044937819 */ /* 0x044fe400000006ff */
[----:B------:R-:W-:Y:S01]  /*0940*/  PRMT R158, R68, 0x7632, R158 ;  /* 0x00007632449e7816 */ /* 0x000fe2000000009e */
[----:B---3--:R-:W-:Y:S02]  /*0950*/  FMUL.FTZ R0, R133, R0 ;  /* 0x0000000085007220 */ /* 0x008fe40000410000 */
[----:B------:R-:W-:Y:S01]  /*0960*/  FADD.FTZ R105, R147, R105 ;  /* 0x0000006993697221 */ /* 0x000fe20000010000 */
[----:B------:R-:W-:Y:S01]  /*0970*/  SHF.L.U32 R158, R158, 0x10, RZ ;  /* 0x000000109e9e7819 */ /* 0x000fe200000006ff */
[-C--:B------:R-:W-:Y:S01]  /*0980*/  FFMA.FTZ R124, R0, R147.reuse, R124 ;  /* 0x00000093007c7223 */ /* 0x080fe2000001007c */
[----:B------:R-:W-:Y:S01]  /*0990*/  FMUL.FTZ R147, R132, R147 ;  /* 0x0000009384937220 */ /* 0x000fe20000410000 */
[--C-:B------:R-:W-:Y:S01]  /*09a0*/  FADD.FTZ R152, -R161, R65.reuse ;  /* 0x00000041a1987221 */ /* 0x100fe20000010100 */
[----:B------:R-:W-:Y:S01]  /*09b0*/  SHF.L.U32 R144, R69, 0x10, RZ ;  /* 0x0000001045907819 */ /* 0x000fe200000006ff */
[----:B------:R-:W-:Y:S01]  /*09c0*/  FMUL.FTZ R148, R133, R148 ;  /* 0x0000009485947220 */ /* 0x000fe20000410000 */
[----:B------:R-:W-:Y:S01]  /*09d0*/  PRMT R65, R69, 0x7632, R65 ;  /* 0x0000763245417816 */ /* 0x000fe20000000041 */
[----:B------:R-:W-:Y:S01]  /*09e0*/  FMUL.FTZ R145, R114, R158 ;  /* 0x0000009e72917220 */ /* 0x000fe20000410000 */
[----:B------:R-:W-:Y:S01]  /*09f0*/  FADD.FTZ R68, RZ, R147 ;  /* 0x00000093ff447221 */ /* 0x000fe20000010000 */
        /* <DEDUP_REMOVED lines=8> */
[----:B------:R-:W-:Y:S01]  /*0a80*/  FADD.FTZ R61, R68, R145 ;  /* 0x00000091443d7221 */ /* 0x000fe20000010000 */
[----:B------:R-:W-:-:S02]  /*0a90*/  SHF.L.U32 R65, R65, 0x10, RZ ;  /* 0x0000001041417819 */ /* 0x000fc400000006ff */
[C---:B------:R-:W-:Y:S01]  /*0aa0*/  PRMT R159, R70.reuse, 0x7632, R159 ;  /* 0x00007632469f7816 */ /* 0x040fe2000000009f */
[----:B------:R-:W-:Y:S01]  /*0ab0*/  FADD.FTZ R68, R61, R144 ;  /* 0x000000903d447221 */ /* 0x000fe20000010000 */
[----:B------:R-:W-:Y:S01]  /*0ac0*/  SHF.L.U32 R70, R70, 0x10, RZ ;  /* 0x0000001046467819 */ /* 0x000fe200000006ff */
[-C--:B------:R-:W-:Y:S01]  /*0ad0*/  FMUL.FTZ R143, R113, R65.reuse ;  /* 0x00000041718f7220 */ /* 0x080fe20000410000 */
[----:B------:R-:W-:Y:S01]  /*0ae0*/  FMUL.FTZ R146, R133, R146 ;  /* 0x0000009285927220 */ /* 0x000fe20000410000 */
[----:B------:R-:W-:Y:S01]  /*0af0*/  FADD.FTZ R154, -R161, R73 ;  /* 0x00000049a19a7221 */ /* 0x000fe20000010100 */
[----:B------:R-:W-:Y:S01]  /*0b00*/  SHF.L.U32 R159, R159, 0x10, RZ ;  /* 0x000000109f9f7819 */ /* 0x000fe200000006ff */
[----:B------:R-:W-:Y:S01]  /*0b10*/  FMUL.FTZ R142, R130, R70 ;  /* 0x00000046828e7220 */ /* 0x000fe20000410000 */
[----:B------:R-:W-:Y:S01]  /*0b20*/  FADD.FTZ R73, R68, R143 ;  /* 0x0000008f44497221 */ /* 0x000fe20000010000 */
[----:B------:R-:W-:Y:S01]  /*0b30*/  PRMT R66, R71, 0x7632, R66 ;  /* 0x0000763247427816 */ /* 0x000fe20000000042 */
[----:B------:R-:W-:Y:S01]  /*0b40*/  FFMA.FTZ R100, R146, R65, R100 ;  /* 0x0000004192647223 */ /* 0x000fe20000010064 */
[----:B------:R-:W-:Y:S01]  /*0b50*/  FADD.FTZ R99, R65, R99 ;  /* 0x0000006341637221 */ /* 0x000fe20000010000 */
[----:B------:R-:W-:Y:S01]  /*0b60*/  SHF.L.U32 R71, R71, 0x10, RZ ;  /* 0x0000001047477819 */ /* 0x000fe200000006ff */
[----:B------:R-:W-:Y:S01]  /*0b70*/  FMUL.FTZ R149, R112, R159 ;  /* 0x0000009f70957220 */ /* 0x000fe20000410000 */
[----:B------:R-:W-:-:S02]  /*0b80*/  PRMT R61, R62, 0x7632, R61 ;  /* 0x000076323e3d7816 */ /* 0x000fc4000000003d */
[----:B------:R-:W-:Y:S01]  /*0b90*/  SHF.L.U32 R65, R62, 0x10, RZ ;  /* 0x000000103e417819 */ /* 0x000fe200000006ff */
[----:B------:R-:W-:Y:S01]  /*0ba0*/  FADD.FTZ R62, R73, R142 ;  /* 0x0000008e493e7221 */ /* 0x000fe20000010000 */
[----:B------:R-:W-:Y:S01]  /*0bb0*/  PRMT R157, R63, 0x7632, R157 ;  /* 0x000076323f9d7816 */ /* 0x000fe2000000009d */
[----:B------:R-:W-:Y:S01]  /*0bc0*/  FADD.FTZ R72, -R161, R72 ;  /* 0x00000048a1487221 */ /* 0x000fe20000010100 */
[----:B------:R-:W-:Y:S01]  /*0bd0*/  SHF.L.U32 R68, R63, 0x10, RZ ;  /* 0x000000103f447819 */ /* 0x000fe200000006ff */
[----:B------:R-:W-:Y:S01]  /*0be0*/  FMUL.FTZ R151, R133, R152 ;  /* 0x0000009885977220 */ /* 0x000fe20000410000 */
[----:B------:R-:W-:Y:S01]  /*0bf0*/  SHF.L.U32 R63, R66, 0x10, RZ ;  /* 0x00000010423f7819 */ /* 0x000fe200000006ff */
[----:B------:R-:W-:Y:S01]  /*0c00*/  FMUL.FTZ R152, R129, R71 ;  /* 0x0000004781987220 */ /* 0x000fe20000410000 */
[----:B------:R-:W-:Y:S01]  /*0c10*/  FADD.FTZ R73, R62, R149 ;  /* 0x000000953e497221 */ /* 0x000fe20000010000 */
[----:B------:R-:W-:Y:S01]  /*0c20*/  FMUL.FTZ R153, R133, R72 ;  /* 0x0000004885997220 */ /* 0x000fe20000410000 */
[----:B------:R-:W-:Y:S01]  /*0c30*/  FFMA.FTZ R66, R0, R147, RZ ;  /* 0x0000009300427223 */ /* 0x000fe200000100ff */
[----:B------:R-:W-:Y:S01]  /*0c40*/  FMUL.FTZ R155, R111, R63 ;  /* 0x0000003f6f9b7220 */ /* 0x000fe20000410000 */
[----:B------:R-:W-:Y:S01]  /*0c50*/  FADD.FTZ R72, R73, R152 ;  /* 0x0000009849487221 */ /* 0x000fe20000010000 */
[----:B------:R-:W-:Y:S01]  /*0c60*/  FADD.FTZ R74, -R161, R74 ;  /* 0x0000004aa14a7221 */ /* 0x000fe20000010100 */
[----:B------:R-:W-:Y:S01]  /*0c70*/  SHF.L.U32 R62, R69, 0x10, RZ ;  /* 0x00000010453e7819 */ /* 0x000fe200000006ff */
[----:B------:R-:W-:Y:S01]  /*0c80*/  FFMA.FTZ R69, R151, R145, R66 ;  /* 0x0000009197457223 */ /* 0x000fe20000010042 */
[----:B------:R-:W-:Y:S01]  /*0c90*/  FADD.FTZ R73, R72, R155 ;  /* 0x0000009b48497221 */ /* 0x000fe20000010000 */
[----:B------:R-:W-:Y:S01]  /*0ca0*/  FMUL.FTZ R72, R128, R67 ;  /* 0x0000004380487220 */ /* 0x000fe20000410000 */
[----:B------:R-:W-:Y:S01]  /*0cb0*/  FMUL.FTZ R156, R133, R74 ;  /* 0x0000004a859c7220 */ /* 0x000fe20000410000 */
[----:B------:R-:W-:-:S02]  /*0cc0*/  FFMA.FTZ R69, R148, R144, R69 ;  /* 0x0000009094457223 */ /* 0x000fc40000010045 */
[----:B------:R-:W-:Y:S01]  /*0cd0*/  FADD.FTZ R74, R73, R72 ;  /* 0x00000048494a7221 */ /* 0x000fe20000010000 */
[----:B------:R-:W-:Y:S01]  /*0ce0*/  FMUL.FTZ R73, R110, R62 ;  /* 0x0000003e6e497220 */ /* 0x000fe20000410000 */
[----:B------:R-:W-:Y:S01]  /*0cf0*/  SHF.L.U32 R66, R60, 0x10, RZ ;  /* 0x000000103c427819 */ /* 0x000fe200000006ff */
[----:B------:R-:W-:Y:S02]  /*0d00*/  FFMA.FTZ R60, R146, R143, R69 ;  /* 0x0000008f923c7223 */ /* 0x000fe40000010045 */
[----:B------:R-:W-:Y:S01]  /*0d10*/  FADD.FTZ R69, R74, R73 ;  /* 0x000000494a457221 */ /* 0x000fe20000010000 */
[----:B------:R-:W-:Y:S01]  /*0d20*/  FMUL.FTZ R74, R127, R64 ;  /* 0x000000407f4a7220 */ /* 0x000fe20000410000 */
[C---:B------:R-:W-:Y:S01]  /*0d30*/  FADD.FTZ R162, -R161.reuse, R77 ;  /* 0x0000004da1a27221 */ /* 0x040fe20000010100 */
[----:B------:R-:W-:Y:S01]  /*0d40*/  FADD.FTZ R150, -R161, R75 ;  /* 0x0000004ba1967221 */ /* 0x000fe20000010100 */
[----:B------:R-:W-:Y:S01]  /*0d50*/  FFMA.FTZ R77, R153, R142, R60 ;  /* 0x0000008e994d7223 */ /* 0x000fe2000001003c */
[----:B------:R-:W-:Y:S01]  /*0d60*/  FMUL.FTZ R154, R133, R154 ;  /* 0x0000009a859a7220 */ /* 0x000fe20000410000 */
[----:B------:R-:W-:Y:S01]  /*0d70*/  FADD.FTZ R60, R69, R74 ;  /* 0x0000004a453c7221 */ /* 0x000fe20000010000 */
[----:B------:R-:W-:Y:S01]  /*0d80*/  FMUL.FTZ R75, R109, R66 ;  /* 0x000000426d4b7220 */ /* 0x000fe20000410000 */
[C---:B------:R-:W-:Y:S01]  /*0d90*/  FADD.FTZ R164, -R161.reuse, R76 ;  /* 0x0000004ca1a47221 */ /* 0x040fe20000010100 */
[----:B------:R-:W-:Y:S01]  /*0da0*/  FADD.FTZ R140, -R161, R79 ;  /* 0x0000004fa18c7221 */ /* 0x000fe20000010100 */
[----:B------:R-:W-:Y:S01]  /*0db0*/  SHF.L.U32 R69, R61, 0x10, RZ ;  /* 0x000000103d457819 */ /* 0x000fe200000006ff */
[----:B------:R-:W-:Y:S01]  /*0dc0*/  FFMA.FTZ R61, R154, R149, R77 ;  /* 0x000000959a3d7223 */ /* 0x000fe2000001004d */
[----:B------:R-:W-:Y:S01]  /*0dd0*/  FADD.FTZ R79, R60, R75 ;  /* 0x0000004b3c4f7221 */ /* 0x000fe20000010000 */
[----:B------:R-:W-:Y:S01]  /*0de0*/  FMUL.FTZ R76, R126, R65 ;  /* 0x000000417e4c7220 */ /* 0x000fe20000410000 */
[----:B------:R-:W-:Y:S01]  /*0df0*/  FADD.FTZ R138, -R161, R78 ;  /* 0x0000004ea18a7221 */ /* 0x000fe20000010100 */
[----:B------:R-:W-:Y:S01]  /*0e00*/  FMUL.FTZ R150, R133, R150 ;  /* 0x0000009685967220 */ /* 0x000fe20000410000 */
[----:B------:R-:W-:Y:S01]  /*0e10*/  FFMA.FTZ R61, R156, R152, R61 ;  /* 0x000000989c3d7223 */ /* 0x000fe2000001003d */
[----:B------:R-:W-:Y:S01]  /*0e20*/  FADD.FTZ R79, R79, R76 ;  /* 0x0000004c4f4f7221 */ /* 0x000fe20000010000 */
[----:B------:R-:W-:Y:S01]  /*0e30*/  FMUL.FTZ R78, R108, R69 ;  /* 0x000000456c4e7220 */ /* 0x000fe20000410000 */
[----:B------:R-:W-:Y:S01]  /*0e40*/  FADD.FTZ R160, -R161, R82 ;  /* 0x00000052a1a07221 */ /* 0x000fe20000010100 */
[----:B------:R-:W-:Y:S01]  /*0e50*/  FMUL.FTZ R77, R133, R164 ;  /* 0x000000a4854d7220 */ /* 0x000fe20000410000 */
[----:B------:R-:W-:Y:S01]  /*0e60*/  SHF.L.U32 R157, R157, 0x10, RZ ;  /* 0x000000109d9d7819 */ /* 0x000fe200000006ff */
[----:B------:R-:W-:Y:S01]  /*0e70*/  FFMA.FTZ R82, R150, R155, R61 ;  /* 0x0000009b96527223 */ /* 0x000fe2000001003d */
[----:B------:R-:W-:Y:S01]  /*0e80*/  FADD.FTZ R60, R79, R78 ;  /* 0x0000004e4f3c7221 */ /* 0x000fe20000010000 */
[----:B------:R-:W-:Y:S01]  /*0e90*/  FMUL.FTZ R79, R125, R68 ;  /* 0x000000447d4f7220 */ /* 0x000fe20000410000 */
[C---:B------:R-:W-:Y:S01]  /*0ea0*/  FADD.FTZ R139, -R161.reuse, R80 ;  /* 0x00000050a18b7221 */ /* 0x040fe20000010100 */
[----:B------:R-:W-:Y:S01]  /*0eb0*/  FADD.FTZ R141, -R161, R81 ;  /* 0x00000051a18d7221 */ /* 0x000fe20000010100 */
[----:B------:R-:W-:Y:S01]  /*0ec0*/  FMUL.FTZ R80, R133, R162 ;  /* 0x000000a285507220 */ /* 0x000fe20000410000 */
[----:B------:R-:W-:Y:S01]  /*0ed0*/  FFMA.FTZ R61, R77, R72, R82 ;  /* 0x000000484d3d7223 */ /* 0x000fe20000010052 */
[----:B------:R-:W-:Y:S01]  /*0ee0*/  FADD.FTZ R60, R60, R79 ;  /* 0x0000004f3c3c7221 */ /* 0x000fe20000010000 */
[----:B------:R-:W-:Y:S01]  /*0ef0*/  FMUL.FTZ R81, R107, R157 ;  /* 0x0000009d6b517220 */ /* 0x000fe20000410000 */
[----:B------:R-:W-:Y:S01]  /*0f00*/  FMUL.FTZ R82, R133, R138 ;  /* 0x0000008a85527220 */ /* 0x000fe20000410000 */
[----:B------:R-:W-:-:S02]  /*0f10*/  FFMA.FTZ R61, R80, R73, R61 ;  /* 0x00000049503d7223 */ /* 0x000fc4000001003d */
[----:B------:R-:W-:Y:S01]  /*0f20*/  FADD.FTZ R60, R60, R81 ;  /* 0x000000513c3c7221 */ /* 0x000fe20000010000 */
[----:B------:R-:W-:Y:S01]  /*0f30*/  FADD.FTZ R161, -R161, R83 ;  /* 0x00000053a1a17221 */ /* 0x000fe20000010100 */
[C---:B------:R-:W-:Y:S01]  /*0f40*/  FMUL.FTZ R83, R133.reuse, R140 ;  /* 0x0000008c85537220 */ /* 0x040fe20000410000 */
[----:B------:R-:W-:Y:S02]  /*0f50*/  FFMA.FTZ R140, R82, R74, R61 ;  /* 0x0000004a528c7223 */ /* 0x000fe4000001003d */
[----:B------:R-:W0:Y:S01]  /*0f60*/  SHFL.DOWN PT, R61, R60, 0x10, 0x1f ;  /* 0x0a001f003c3d7f89 */ /* 0x000e2200000e0000 */
[----:B------:R-:W-:Y:S01]  /*0f70*/  FMUL.FTZ R138, R133, R139 ;  /* 0x0000008b858a7220 */ /* 0x000fe20000410000 */
        /* <DEDUP_REMOVED lines=15> */
[----:B0-----:R-:W-:-:S05]  /*1070*/  FADD.FTZ R163, R61, R60 ;  /* 0x0000003c3da37221 */ /* 0x001fca0000010000 */
[----:B------:R-:W0:Y:S01]  /*1080*/  SHFL.DOWN PT, R60, R163, 0x4, 0x1f ;  /* 0x08801f00a33c7f89 */ /* 0x000e2200000e0000 */
[----:B-1----:R-:W-:Y:S01]  /*1090*/  FADD.FTZ R165, R162, R165 ;  /* 0x000000a5a2a57221 */ /* 0x002fe20000010000 */
[----:B0-----:R-:W-:-:S04]  /*10a0*/  FADD.FTZ R164, R163, R60 ;  /* 0x0000003ca3a47221 */ /* 0x001fc80000010000 */
[----:B------:R-:W0:Y:S01]  /*10b0*/  SHFL.DOWN PT, R60, R165, 0x2, 0x1f ;  /* 0x08401f00a53c7f89 */ /* 0x000e2200000e0000 */
[----:B------:R-:W-:Y:S01]  /*10c0*/  ISETP.NE.U32.AND P0, PT, RZ, UR12, PT ;  /* 0x0000000cff007c0c */ /* 0x000fe2000bf05070 */
[----:B------:R-:W1:Y:S01]  /*10d0*/  LDC.64 R162, c[0x0][0x3b0] ;  /* 0x0000ec00ffa27b82 */ /* 0x000e620000000a00 */
[----:B0-----:R-:W-:Y:S02]  /*10e0*/  FADD.FTZ R165, R165, R60 ;  /* 0x0000003ca5a57221 */ /* 0x001fe40000010000 */
[----:B------:R-:W0:Y:S01]  /*10f0*/  SHFL.DOWN PT, R60, R164, 0x2, 0x1f ;  /* 0x08401f00a43c7f89 */ /* 0x000e2200000e0000 */
[----:B------:R-:W-:-:S13]  /*1100*/  ISETP.NE.AND.EX P0, PT, RZ, UR13, PT, P0 ;  /* 0x0000000dff007c0c */ /* 0x000fda000bf05300 */
[----:B------:R-:W2:Y:S01]  /*1110*/  @P0 LDC.64 R160, c[0x0][0x438] ;  /* 0x00010e00ffa00b82 */ /* 0x000ea20000000a00 */
[----:B0-----:R-:W-:Y:S02]  /*1120*/  FADD.FTZ R164, R164, R60 ;  /* 0x0000003ca4a47221 */ /* 0x001fe40000010000 */
[----:B------:R-:W0:Y:S04]  /*1130*/  SHFL.DOWN PT, R60, R165, 0x1, 0x1f ;  /* 0x08201f00a53c7f89 */ /* 0x000e2800000e0000 */
[----:B------:R-:W3:Y:S01]  /*1140*/  SHFL.DOWN PT, R61, R164, 0x1, 0x1f ;  /* 0x08201f00a43d7f89 */ /* 0x000ee200000e0000 */
[----:B0-----:R-:W-:Y:S01]  /*1150*/  FADD.FTZ R60, R165, R60 ;  /* 0x0000003ca53c7221 */ /* 0x001fe20000010000 */
[----:B---3--:R-:W-:-:S05]  /*1160*/  FADD.FTZ R61, R164, R61 ;  /* 0x0000003da43d7221 */ /* 0x008fca0000010000 */
[----:B------:R0:W-:Y:S02]  /*1170*/  @!P2 STS.64 [R137], R60 ;  /* 0x0000003c8900a388 */ /* 0x0001e40000000a00 */
[----:B0-----:R-:W0:Y:S02]  /*1180*/  @P0 LDC.64 R60, c[0x0][0x438] ;  /* 0x00010e00ff3c0b82 */ /* 0x001e240000000a00 */
[----:B0-----:R-:W-:-:S05]  /*1190*/  @P0 IMAD.WIDE.U32 R60, R106, 0x20, R60 ;  /* 0x000000206a3c0825 */ /* 0x001fca00078e003c */
[----:B------:R-:W5:Y:S04]  /*11a0*/  @P0 LDG.E.128 R56, desc[UR8][R60.64] ;  /* 0x000000083c380981 */ /* 0x000f68000c1e1d00 */
[----:B------:R0:W5:Y:S02]  /*11b0*/  @P0 LDG.E.128 R44, desc[UR8][R60.64+0x10] ;  /* 0x000010083c2c0981 */ /* 0x000164000c1e1d00 */
[----:B0-----:R-:W0:Y:S01]  /*11c0*/  @P1 LDC.64 R60, c[0x0][0x3e0] ;  /* 0x0000f800ff3c1b82 */ /* 0x001e220000000a00 */
[----:B--2---:R-:W-:Y:S01]  /*11d0*/  @P0 IMAD.WIDE.U32 R160, R134, 0x20, R160 ;  /* 0x0000002086a00825 */ /* 0x004fe200078e00a0 */
[----:B------:R-:W-:-:S03]  /*11e0*/  IADD3 R137, PT, PT, R136, 0x2030, RZ ;  /* 0x0000203088897810 */ /* 0x000fc60007ffe0ff */
[----:B------:R-:W-:Y:S01]  /*11f0*/  FFMA.FTZ R104, R151, R158, R104 ;  /* 0x0000009e97687223 */ /* 0x000fe20000010068 */
[----:B------:R-:W-:Y:S01]  /*1200*/  @!P3 IADD3 R137, PT, PT, R136, 0x2010, RZ ;  /* 0x000020108889b810 */ /* 0x000fe20007ffe0ff */
[----:B------:R-:W-:Y:S01]  /*1210*/  FADD.FTZ R103, R158, R103 ;  /* 0x000000679e677221 */ /* 0x000fe20000010000 */
[----:B------:R-:W-:Y:S01]  /*1220*/  @!P3 IADD3 R135, PT, PT, R136, 0x2000, RZ ;  /* 0x000020008887b810 */ /* 0x000fe20007ffe0ff */
[----:B------:R-:W-:Y:S01]  /*1230*/  FADD.FTZ R95, R159, R95 ;  /* 0x0000005f9f5f7221 */ /* 0x000fe20000010000 */
[----:B------:R-:W-:Y:S01]  /*1240*/  FFMA.FTZ R96, R154, R159, R96 ;  /* 0x0000009f9a607223 */ /* 0x000fe20000010060 */
[----:B------:R-:W5:Y:S01]  /*1250*/  @P0 LDG.E.128 R48, desc[UR8][R160.64] ;  /* 0x00000008a0300981 */ /* 0x000f62000c1e1d00 */
[----:B-1----:R-:W-:-:S03]  /*1260*/  IMAD.WIDE.U32 R158, R106, 0x8, R162 ;  /* 0x000000086a9e7825 */ /* 0x002fc600078e00a2 */
[----:B------:R1:W5:Y:S04]  /*1270*/  @P0 LDG.E.128 R52, desc[UR8][R160.64+0x10] ;  /* 0x00001008a0340981 */ /* 0x000368000c1e1d00 */
[----:B------:R-:W5:Y:S01]  /*1280*/  LDG.E.64 R158, desc[UR8][R158.64] ;  /* 0x000000089e9e7981 */ /* 0x000f62000c1e1b00 */
[----:B-1----:R-:W1:Y:S01]  /*1290*/  LDC.64 R160, c[0x0][0x390] ;  /* 0x0000e400ffa07b82 */ /* 0x002e620000000a00 */
[----:B0-----:R-:W-:-:S05]  /*12a0*/  @P1 IMAD.WIDE R60, R123, 0x2, R60 ;  /* 0x000000027b3c1825 */ /* 0x001fca00078e023c */
[----:B------:R0:W2:Y:S02]  /*12b0*/  @P1 LDG.E.U16 R136, desc[UR8][R60.64] ;  /* 0x000000083c881981 */ /* 0x0000a4000c1e1500 */
[----:B0-----:R-:W-:-:S05]  /*12c0*/  IMAD.WIDE.U32 R60, R134, 0x8, R162 ;  /* 0x00000008863c7825 */ /* 0x001fca00078e00a2 */
[----:B------:R1:W5:Y:S01]  /*12d0*/  LDG.E.64 R162, desc[UR8][R60.64] ;  /* 0x000000083ca27981 */ /* 0x000362000c1e1b00 */
[----:B------:R-:W-:Y:S01]  /*12e0*/  FADD.FTZ R91, R63, R91 ;  /* 0x0000005b3f5b7221 */ /* 0x000fe20000010000 */
[----:B------:R-:W-:Y:S01]  /*12f0*/  FFMA.FTZ R92, R150, R63, R92 ;  /* 0x0000003f965c7223 */ /* 0x000fe2000001005c */
[----:B------:R-:W-:Y:S01]  /*1300*/  FFMA.FTZ R3, R80, R62, R3 ;  /* 0x0000003e50037223 */ /* 0x000fe20000010003 */
[----:B------:R-:W-:Y:S01]  /*1310*/  FADD.FTZ R11, R62, R11 ;  /* 0x0000000b3e0b7221 */ /* 0x000fe20000010000 */
[----:B-1----:R-:W-:Y:S01]  /*1320*/  IMAD.WIDE.U32 R60, R134, 0x10, R160 ;  /* 0x00000010863c7825 */ /* 0x002fe200078e00a0 */
[----:B------:R-:W-:Y:S06]  /*1330*/  BAR.SYNC.DEFER_BLOCKING 0x0 ;  /* 0x0000000000007b1d */ /* 0x000fec0000010000 */
[----:B------:R-:W5:Y:S01]  /*1340*/  LDG.E.128 R60, desc[UR8][R60.64] ;  /* 0x000000083c3c7981 */ /* 0x000f62000c1e1d00 */
[----:B------:R-:W-:Y:S01]  /*1350*/  FADD.FTZ R10, R67, R10 ;  /* 0x0000000a430a7221 */ /* 0x000fe20000010000 */
[----:B------:R-:W-:Y:S01]  /*1360*/  FFMA.FTZ R2, R77, R67, R2 ;  /* 0x000000434d027223 */ /* 0x000fe20000010002 */
[----:B------:R-:W-:Y:S01]  /*1370*/  FADD.FTZ R12, R64, R12 ;  /* 0x0000000c400c7221 */ /* 0x000fe20000010000 */
[----:B------:R-:W-:Y:S01]  /*1380*/  FFMA.FTZ R4, R82, R64, R4 ;  /* 0x0000004052047223 */ /* 0x000fe20000010004 */
[----:B------:R-:W-:Y:S01]  /*1390*/  FFMA.FTZ R5, R83, R66, R5 ;  /* 0x0000004253057223 */ /* 0x000fe20000010005 */
[----:B------:R-:W-:Y:S01]  /*13a0*/  FADD.FTZ R13, R66, R13 ;  /* 0x0000000d420d7221 */ /* 0x000fe20000010000 */
[----:B------:R-:W-:Y:S01]  /*13b0*/  FADD.FTZ R14, R65, R14 ;  /* 0x0000000e410e7221 */ /* 0x000fe20000010000 */
[----:B------:R-:W-:-:S02]  /*13c0*/  FFMA.FTZ R6, R138, R65, R6 ;  /* 0x000000418a067223 */ /* 0x000fc40000010006 */
[----:B------:R-:W0:Y:S01]  /*13d0*/  LDS.128 R64, [R135] ;  /* 0x0000000087407984 */ /* 0x000e220000000c00 */
[----:B------:R-:W-:Y:S01]  /*13e0*/  FFMA.FTZ R7, R139, R69, R7 ;  /* 0x000000458b077223 */ /* 0x000fe20000010007 */
[----:B------:R-:W-:Y:S01]  /*13f0*/  FADD.FTZ R15, R69, R15 ;  /* 0x0000000f450f7221 */ /* 0x000fe20000010000 */
[----:B------:R-:W-:Y:S01]  /*1400*/  FADD.FTZ R97, R70, R97 ;  /* 0x0000006146617221 */ /* 0x000fe20000010000 */
[----:B------:R-:W-:Y:S01]  /*1410*/  FFMA.FTZ R98, R153, R70, R98 ;  /* 0x0000004699627223 */ /* 0x000fe20000010062 */
[----:B------:R-:W-:Y:S01]  /*1420*/  FADD.FTZ R93, R71, R93 ;  /* 0x0000005d475d7221 */ /* 0x000fe20000010000 */
[----:B------:R-:W-:Y:S01]  /*1430*/  FFMA.FTZ R94, R156, R71, R94 ;  /* 0x000000479c5e7223 */ /* 0x000fe2000001005e */
[----:B------:R-:W-:Y:S01]  /*1440*/  FADD.FTZ R16, R68, R16 ;  /* 0x0000001044107221 */ /* 0x000fe20000010000 */
[----:B------:R-:W-:Y:S01]  /*1450*/  FFMA.FTZ R8, R140, R68, R8 ;  /* 0x000000448c087223 */ /* 0x000fe20000010008 */
[----:B0-----:R-:W-:-:S04]  /*1460*/  FADD.FTZ R69, RZ, R64 ;  /* 0x00000040ff457221 */ /* 0x001fc80000010000 */
[----:B------:R-:W-:Y:S02]  /*1470*/  FADD.FTZ R165, R66, R69 ;  /* 0x0000004542a57221 */ /* 0x000fe40000010000 */
[----:B------:R-:W0:Y:S01]  /*1480*/  LDS.128 R68, [R137] ;  /* 0x0000000089447984 */ /* 0x000e220000000c00 */
[----:B------:R-:W-:Y:S01]  /*1490*/  FADD.FTZ R64, RZ, R65 ;  /* 0x00000041ff407221 */ /* 0x000fe20000010000 */
[----:B------:R-:W-:-:S03]  /*14a0*/  UISETP.NE.U32.AND UP0, UPT, UR12, URZ, UPT ;  /* 0x000000ff0c00728c */ /* 0x000fc6000bf05070 */
[----:B------:R-:W-:Y:S01]  /*14b0*/  FADD.FTZ R64, R67, R64 ;  /* 0x0000004043407221 */ /* 0x000fe20000010000 */
[----:B------:R-:W-:Y:S01]  /*14c0*/  UISETP.NE.AND.EX UP0, UPT, UR13, URZ, UPT, UP0 ;  /* 0x000000ff0d00728c */ /* 0x000fe2000bf05300 */
        /* <DEDUP_REMOVED lines=11> */
[----:B------:R-:W-:Y:S06]  /*1580*/  BRA.U UP0, `(.L_x_2661) ;  /* 0x0000000d00447547 */ /* 0x000fec000b800000 */
[----:B------:R-:W-:-:S04]  /*1590*/  UISETP.NE.U32.AND UP0, UPT, UR4, URZ, UPT ;  /* 0x000000ff0400728c */ /* 0x000fc8000bf05070 */
[----:B------:R-:W-:-:S09]  /*15a0*/  UISETP.NE.AND.EX UP0, UPT, UR5, URZ, UPT, UP0 ;  /* 0x000000ff0500728c */ /* 0x000fd2000bf05300 */
[----:B------:R-:W-:Y:S05]  /*15b0*/  BRA.U UP0, `(.L_x_2662) ;  /* 0x0000000500a07547 */ /* 0x000fea000b800000 */
[-CC-:B------:R-:W-:Y:S01]  /*15c0*/  FFMA.FTZ R0, R0, R65.reuse, R68.reuse ;  /* 0x0000004100007223 */ /* 0x180fe20000010044 */
[C---:B-----5:R-:W-:Y:S01]  /*15d0*/  LOP3.LUT P2, RZ, R162.reuse, 0xff, RZ, 0xc0, !PT ;  /* 0x000000ffa2ff7812 */ /* 0x060fe2000784c0ff */
[-C--:B------:R-:W-:Y:S01]  /*15e0*/  FFMA.FTZ R66, R151, R65.reuse, R68 ;  /* 0x0000004197427223 */ /* 0x080fe20000010044 */
[----:B------:R-:W-:Y:S01]  /*15f0*/  LOP3.LUT P4, RZ, R162, 0xff00, RZ, 0xc0, !PT ;  /* 0x0000ff00a2ff7812 */ /* 0x000fe2000788c0ff */
[----:B------:R-:W-:Y:S01]  /*1600*/  FADD.FTZ R0, R147, -R0 ;  /* 0x8000000093007221 */ /* 0x000fe20000010000 */
[-C--:B------:R-:W-:Y:S01]  /*1610*/  FFMA.FTZ R146, R146, R65.reuse, R68 ;  /* 0x0000004192927223 */ /* 0x080fe20000010044 */
[----:B------:R-:W-:Y:S01]  /*1620*/  FADD.FTZ R70, R145, -R66 ;  /* 0x8000004291467221 */ /* 0x000fe20000010000 */
[----:B------:R-:W-:Y:S01]  /*1630*/  MOV R66, RZ ;  /* 0x000000ff00427202 */ /* 0x000fe20000000f00 */
[----:B------:R-:W-:Y:S01]  /*1640*/  FMUL.FTZ R67, R133, R0 ;  /* 0x0000000085437220 */ /* 0x000fe20000410000 */
[----:B------:R-:W-:Y:S02]  /*1650*/  HFMA2 R0, -RZ, RZ, 0, 0 ;  /* 0x00000000ff007431 */ /* 0x000fe400000001ff */
[----:B------:R-:W-:Y:S01]  /*1660*/  FADD.FTZ R146, R143, -R146 ;  /* 0x800000928f927221 */ /* 0x000fe20000010000 */
[-CC-:B------:R-:W-:Y:S01]  /*1670*/  FFMA.FTZ R153, R153, R65.reuse, R68.reuse ;  /* 0x0000004199997223 */ /* 0x180fe20000010044 */
[----:B------:R-:W-:Y:S01]  /*1680*/  FMUL.FTZ R67, R67, R64 ;  /* 0x0000004043437220 */ /* 0x000fe20000410000 */
[----:B------:R-:W-:Y:S01]  /*1690*/  LOP3.LUT P6, RZ, R163, 0xff, RZ, 0xc0, !PT ;  /* 0x000000ffa3ff7812 */ /* 0x000fe200078cc0ff */
[----:B------:R-:W-:Y:S01]  /*16a0*/  FFMA.FTZ R154, R154, R65, R68 ;  /* 0x000000419a9a7223 */ /* 0x000fe20000010044 */
[----:B------:R-:W-:Y:S01]  /*16b0*/  @P2 SHF.L.U32 R69, R32, 0x10, RZ ;  /* 0x0000001020452819 */ /* 0x000fe200000006ff */
[----:B------:R-:W-:Y:S01]  /*16c0*/  FMUL.FTZ R136, R67, UR6 ;  /* 0x0000000643887c20 */ /* 0x000fe20008410000 */
[----:B------:R-:W-:Y:S01]  /*16d0*/  @P2 SHF.L.U32 R67, R60, 0x10, RZ ;  /* 0x000000103c432819 */ /* 0x000fe200000006ff */
[----:B------:R-:W-:Y:S01]  /*16e0*/  FADD.FTZ R142, R142, -R153 ;  /* 0x800000998e8e7221 */ /* 0x000fe20000010000 */
[----:B------:R-:W-:Y:S01]  /*16f0*/  @P4 PRMT R60, R60, 0x7632, R60 ;  /* 0x000076323c3c4816 */ /* 0x000fe2000000003c */
[----:B------:R-:W-:Y:S01]  /*1700*/  @P2 FMUL.FTZ R66, R136, R69 ;  /* 0x0000004588422220 */ /* 0x000fe20000410000 */
[----:B------:R-:W-:-:S02]  /*1710*/  HFMA2 R69, -RZ, RZ, 0, 0 ;  /* 0x00000000ff457431 */ /* 0x000fc400000001ff */
[----:B------:R-:W-:Y:S01]  /*1720*/  @P2 FMUL.FTZ R0, R136, R67 ;  /* 0x0000004388002220 */ /* 0x000fe20000410000 */
[----:B------:R-:W-:Y:S01]  /*1730*/  FMUL.FTZ R67, R133, R70 ;  /* 0x0000004685437220 */ /* 0x000fe20000410000 */
[----:B------:R-:W-:Y:S02]  /*1740*/  @P4 SHF.L.U32 R60, R60, 0x10, RZ ;  /* 0x000000103c3c4819 */ /* 0x000fe400000006ff */
[----:B------:R-:W-:Y:S02]  /*1750*/  CS2R R136, SRZ ;  /* 0x0000000000887805 */ /* 0x000fe4000001ff00 */
[----:B------:R-:W-:Y:S01]  /*1760*/  LOP3.LUT P2, RZ, R162, 0xff0000, RZ, 0xc0, !PT ;  /* 0x00ff0000a2ff7812 */ /* 0x000fe2000784c0ff */
[----:B------:R-:W-:Y:S01]  /*1770*/  FMUL.FTZ R67, R67, R64 ;  /* 0x0000004043437220 */ /* 0x000fe20000410000 */
[----:B------:R-:W-:Y:S01]  /*1780*/  LOP3.LUT P5, RZ, R163, 0xff00, RZ, 0xc0, !PT ;  /* 0x0000ff00a3ff7812 */ /* 0x000fe200078ac0ff */
[----:B------:R-:W-:Y:S01]  /*1790*/  FADD.FTZ R154, R149, -R154 ;  /* 0x8000009a959a7221 */ /* 0x000fe20000010000 */
[----:B------:R-:W-:-:S02]  /*17a0*/  HFMA2 R143, -RZ, RZ, 0, 0 ;  /* 0x00000000ff8f7431 */ /* 0x000fc400000001ff */
[----:B------:R-:W-:Y:S01]  /*17b0*/  FMUL.FTZ R71, R67, UR6 ;  /* 0x0000000643477c20 */ /* 0x000fe20008410000 */
[----:B------:R-:W-:Y:S01]  /*17c0*/  MOV R67, RZ ;  /* 0x000000ff00437202 */ /* 0x000fe20000000f00 */
[----:B------:R-:W-:Y:S02]  /*17d0*/  FFMA.FTZ R150, R150, R65, R68 ;  /* 0x0000004196967223 */ /* 0x000fe40000010044 */
[----:B------:R-:W-:Y:S01]  /*17e0*/  @P4 FMUL.FTZ R69, R71, R60 ;  /* 0x0000003c47454220 */ /* 0x000fe20000410000 */
[----:B------:R-:W-:Y:S01]  /*17f0*/  @P4 SHF.L.U32 R60, R118, 0x10, RZ ;  /* 0x00000010763c4819 */ /* 0x000fe200000006ff */
[----:B------:R-:W-:Y:S01]  /*1800*/  FADD.FTZ R150, R155, -R150 ;  /* 0x800000969b967221 */ /* 0x000fe20000010000 */
[----:B------:R-:W-:-:S03]  /*1810*/  @P2 SHF.L.U32 R70, R61, 0x10, RZ ;  /* 0x000000103d462819 */ /* 0x000fc600000006ff */
[----:B------:R-:W-:Y:S01]  /*1820*/  @P4 FMUL.FTZ R67, R71, R60 ;  /* 0x0000003c47434220 */ /* 0x000fe20000410000 */
[----:B------:R-:W-:Y:S01]  /*1830*/  FFMA.FTZ R71, R148, R65, R68 ;  /* 0x0000004194477223 */ /* 0x000fe20000010044 */
[----:B------:R-:W-:Y:S01]  /*1840*/  LOP3.LUT P4, RZ, R162, 0xff000000, RZ, 0xc0, !PT ;  /* 0xff000000a2ff7812 */ /* 0x000fe2000788c0ff */
[----:B------:R-:W-:Y:S02]  /*1850*/  HFMA2 R60, -RZ, RZ, 0, 0 ;  /* 0x00000000ff3c7431 */ /* 0x000fe400000001ff */
[----:B------:R-:W-:Y:S01]  /*1860*/  FMUL.FTZ R147, R133, R150 ;  /* 0x0000009685937220 */ /* 0x000fe20000410000 */
[----:B------:R-:W-:-:S03]  /*1870*/  FADD.FTZ R144, R144, -R71 ;  /* 0x8000004790907221 */ /* 0x000fc60000010000 */
[----:B------:R-:W-:Y:S01]  /*1880*/  FMUL.FTZ R147, R147, R64 ;  /* 0x0000004093937220 */ /* 0x000fe20000410000 */
[----:B------:R-:W-:-:S03]  /*1890*/  FMUL.FTZ R71, R133, R144 ;  /* 0x0000009085477220 */ /* 0x000fc60000410000 */
[----:B------:R-:W-:Y:S01]  /*18a0*/  FMUL.FTZ R147, R147, UR6 ;  /* 0x0000000693937c20 */ /* 0x000fe20008410000 */
[----:B------:R-:W-:Y:S01]  /*18b0*/  FMUL.FTZ R71, R71, R64 ;  /* 0x0000004047477220 */ /* 0x000fe20000410000 */
[----:B------:R-:W-:-:S03]  /*18c0*/  @P4 PRMT R61, R61, 0x7632, R61 ;  /* 0x000076323d3d4816 */ /* 0x000fc6000000003d */
[----:B------:R-:W-:Y:S01]  /*18d0*/  FMUL.FTZ R135, R71, UR6 ;  /* 0x0000000647877c20 */ /* 0x000fe20008410000 */
[----:B------:R-:W-:Y:S02]  /*18e0*/  @P2 SHF.L.U32 R71, R33, 0x10, RZ ;  /* 0x0000001021472819 */ /* 0x000fe400000006ff */
[----:B------:R-:W-:Y:S01]  /*18f0*/  @P4 SHF.L.U32 R61, R61, 0x10, RZ ;  /* 0x000000103d3d4819 */ /* 0x000fe200000006ff */
[----:B------:R-:W-:Y:S01]  /*1900*/  @P2 FMUL.FTZ R136, R135, R70 ;  /* 0x0000004687882220 */ /* 0x000fe20000410000 */
[----:B------:R-:W-:Y:S01]  /*1910*/  @P4 SHF.L.U32 R70, R117, 0x10, RZ ;  /* 0x0000001075464819 */ /* 0x000fe200000006ff */
[----:B------:R-:W-:Y:S01]  /*1920*/  @P2 FMUL.FTZ R60, R135, R71 ;  /* 0x00000047873c2220 */ /* 0x000fe20000410000 */
[----:B------:R-:W-:Y:S01]  /*1930*/  FMUL.FTZ R71, R133, R146 ;  /* 0x0000009285477220 */ /* 0x000fe20000410000 */
[----:B------:R-:W-:Y:S02]  /*1940*/  @P6 SHF.L.U32 R135, R34, 0x10, RZ ;  /* 0x0000001022876819 */ /* 0x000fe400000006ff */
[----:B------:R-:W-:Y:S01]  /*1950*/  ISETP.GE.U32.AND P2, PT, R162, RZ, PT ;  /* 0x000000ffa200720c */ /* 0x000fe20003f46070 */
[----:B------:R-:W-:Y:S01]  /*1960*/  FMUL.FTZ R71, R71, R64 ;  /* 0x0000004047477220 */ /* 0x000fe20000410000 */
[----:B------:R-:W-:-:S02]  /*1970*/  MOV R146, RZ ;  /* 0x000000ff00927202 */ /* 0x000fc40000000f00 */
[----:B------:R-:W-:Y:S01]  /*1980*/  ISETP.GE.U32.AND.EX P2, PT, R163, 0x1000000, PT, P2 ;  /* 0x01000000a300780c */ /* 0x000fe20003f46120 */
[----:B------:R-:W-:-:S04]  /*1990*/  FMUL.FTZ R71, R71, UR6 ;  /* 0x0000000647477c20 */ /* 0x000fc80008410000 */
[C---:B------:R-:W-:Y:S01]  /*19a0*/  @P4 FMUL.FTZ R137, R71.reuse, R61 ;  /* 0x0000003d47894220 */ /* 0x040fe20000410000 */
[----:B------:R-:W-:Y:S01]  /*19b0*/  MOV R61, RZ ;  /* 0x000000ff003d7202 */ /* 0x000fe20000000f00 */
[----:B------:R-:W-:Y:S01]  /*19c0*/  @P4 FMUL.FTZ R61, R71, R70 ;  /* 0x00000046473d4220 */ /* 0x000fe20000410000 */
[----:B------:R-:W-:Y:S01]  /*19d0*/  FMUL.FTZ R71, R133, R142 ;  /* 0x0000008e85477220 */ /* 0x000fe20000410000 */
[----:B------:R-:W-:Y:S02]  /*19e0*/  MOV R70, RZ ;  /* 0x000000ff00467202 */ /* 0x000fe40000000f00 */
[----:B------:R-:W-:Y:S01]  /*19f0*/  LOP3.LUT P4, RZ, R163, 0xff0000, RZ, 0xc0, !PT ;  /* 0x00ff0000a3ff7812 */ /* 0x000fe2000788c0ff */
[----:B------:R-:W-:Y:S01]  /*1a00*/  FMUL.FTZ R71, R71, R64 ;  /* 0x0000004047477220 */ /* 0x000fe20000410000 */
[----:B------:R-:W-:Y:S02]  /*1a10*/  F2FP.BF16.F32.PACK_AB R61, R61, R60 ;  /* 0x0000003c3d3d723e */ /* 0x000fe400000010ff */
[----:B------:R-:W-:Y:S01]  /*1a20*/  F2FP.BF16.F32.PACK_AB R60, R67, R66 ;  /* 0x00000042433c723e */ /* 0x000fe200000010ff */
[----:B------:R-:W-:Y:S01]  /*1a30*/  FMUL.FTZ R142, R71, UR6 ;  /* 0x00000006478e7c20 */ /* 0x000fe20008410000 */
[----:B------:R-:W-:-:S02]  /*1a40*/  @P6 SHF.L.U32 R71, R62, 0x10, RZ ;  /* 0x000000103e476819 */ /* 0x000fc400000006ff */
[----:B------:R-:W-:Y:S01]  /*1a50*/  @P5 PRMT R62, R62, 0x7632, R62 ;  /* 0x000076323e3e5816 */ /* 0x000fe2000000003e */
[----:B------:R-:W-:Y:S01]  /*1a60*/  @P6 FMUL.FTZ R70, R142, R135 ;  /* 0x000000878e466220 */ /* 0x000fe20000410000 */
[----:B------:R-:W-:Y:S01]  /*1a70*/  FFMA.FTZ R135, R156, R65, R68 ;  /* 0x000000419c877223 */ /* 0x000fe20000010044 */
[----:B------:R-:W-:Y:S01]  /*1a80*/  @P6 FMUL.FTZ R143, R142, R71 ;  /* 0x000000478e8f6220 */ /* 0x000fe20000410000 */
[----:B------:R-:W-:Y:S01]  /*1a90*/  FMUL.FTZ R71, R133, R154 ;  /* 0x0000009a85477220 */ /* 0x000fe20000410000 */
[----:B------:R-:W-:Y:S01]  /*1aa0*/  @P5 SHF.L.U32 R62, R62, 0x10, RZ ;  /* 0x000000103e3e5819 */ /* 0x000fe200000006ff */
[----:B------:R-:W-:Y:S01]  /*1ab0*/  FADD.FTZ R152, R152, -R135 ;  /* 0x8000008798987221 */ /* 0x000fe20000010000 */
[----:B------:R-:W-:Y:S02]  /*1ac0*/  HFMA2 R142, -RZ, RZ, 0, 0 ;  /* 0x00000000ff8e7431 */ /* 0x000fe400000001ff */
[----:B------:R-:W-:Y:S01]  /*1ad0*/  FMUL.FTZ R71, R71, R64 ;  /* 0x0000004047477220 */ /* 0x000fe20000410000 */
[----:B------:R-:W-:-:S03]  /*1ae0*/  FMUL.FTZ R135, R133, R152 ;  /* 0x0000009885877220 */ /* 0x000fc60000410000 */
[----:B------:R-:W-:Y:S01]  /*1af0*/  FMUL.FTZ R145, R71, UR6 ;  /* 0x0000000647917c20 */ /* 0x000fe20008410000 */
[----:B------:R-:W-:Y:S01]  /*1b00*/  MOV R71, RZ ;  /* 0x000000ff00477202 */ /* 0x000fe20000000f00 */
[----:B------:R-:W-:Y:S02]  /*1b10*/  FMUL.FTZ R135, R135, R64 ;  /* 0x0000004087877220 */ /* 0x000fe40000410000 */
[----:B------:R-:W-:Y:S01]  /*1b20*/  @P5 FMUL.FTZ R142, R145, R62 ;  /* 0x0000003e918e5220 */ /* 0x000fe20000410000 */
[----:B------:R-:W-:Y:S01]  /*1b30*/  @P5 SHF.L.U32 R62, R116, 0x10, RZ ;  /* 0x00000010743e5819 */ /* 0x000fe200000006ff */
[----:B------:R-:W-:Y:S01]  /*1b40*/  FMUL.FTZ R149, R135, UR6 ;  /* 0x0000000687957c20 */ /* 0x000fe20008410000 */
[----:B------:R-:W-:-:S03]  /*1b50*/  HFMA2 R135, -RZ, RZ, 0, 0 ;  /* 0x00000000ff877431 */ /* 0x000fc600000001ff */
[----:B------:R-:W-:Y:S01]  /*1b60*/  @P5 FMUL.FTZ R71, R145, R62 ;  /* 0x0000003e91475220 */ /* 0x000fe20000410000 */
[C---:B------:R-:W-:Y:S02]  /*1b70*/  @P4 SHF.L.U32 R62, R63.reuse, 0x10, RZ ;  /* 0x000000103f3e4819 */ /* 0x040fe400000006ff */
[----:B------:R-:W-:Y:S02]  /*1b80*/  CS2R R144, SRZ ;  /* 0x0000000000907805 */ /* 0x000fe4000001ff00 */
[----:B------:R-:W-:Y:S01]  /*1b90*/  @P2 PRMT R63, R63, 0x7632, R63 ;  /* 0x000076323f3f2816 */ /* 0x000fe2000000003f */
[----:B------:R-:W-:Y:S01]  /*1ba0*/  @P4 FMUL.FTZ R145, R149, R62 ;  /* 0x0000003e95914220 */ /* 0x000fe20000410000 */
[----:B------:R-:W-:Y:S02]  /*1bb0*/  @P4 SHF.L.U32 R62, R35, 0x10, RZ ;  /* 0x00000010233e4819 */ /* 0x000fe400000006ff */
[----:B------:R-:W-:-:S03]  /*1bc0*/  @P2 SHF.L.U32 R63, R63, 0x10, RZ ;  /* 0x000000103f3f2819 */ /* 0x000fc600000006ff */
[----:B------:R-:W-:Y:S01]  /*1bd0*/  @P4 FMUL.FTZ R135, R149, R62 ;  /* 0x0000003e95874220 */ /* 0x000fe20000410000 */
[----:B------:R-:W-:Y:S01]  /*1be0*/  @P2 SHF.L.U32 R62, R115, 0x10, RZ ;  /* 0x00000010733e2819 */ /* 0x000fe200000006ff */
[----:B------:R-:W-:-:S04]  /*1bf0*/  @P2 FMUL.FTZ R144, R147, R63 ;  /* 0x0000003f93902220 */ /* 0x000fc80000410000 */
[----:B------:R-:W-:Y:S01]  /*1c00*/  @P2 FMUL.FTZ R146, R147, R62 ;  /* 0x0000003e93922220 */ /* 0x000fe20000410000 */
[----:B------:R-:W-:-:S04]  /*1c10*/  F2FP.BF16.F32.PACK_AB R62, R71, R70 ;  /* 0x00000046473e723e */ /* 0x000fc800000010ff */
[----:B------:R-:W-:Y:S01]  /*1c20*/  F2FP.BF16.F32.PACK_AB R63, R146, R135 ;  /* 0x00000087923f723e */ /* 0x000fe200000010ff */
[----:B------:R-:W-:Y:S06]  /*1c30*/  BRA `(.L_x_2663) ;  /* 0x0000001000d87947 */ /* 0x000fec0003800000 */
.L_x_2662:
[-CC-:B------:R-:W-:Y:S01]  /*1c40*/  FFMA.FTZ R0, R0, R65.reuse, R68.reuse ;  /* 0x0000004100007223 */ /* 0x180fe20000010044 */
[C---:B-----5:R-:W-:Y:S01]  /*1c50*/  LOP3.LUT P4, RZ, R162.reuse, 0xff, RZ, 0xc0, !PT ;  /* 0x000000ffa2ff7812 */ /* 0x060fe2000788c0ff */
[-C--:B------:R-:W-:Y:S01]  /*1c60*/  FFMA.FTZ R36, R151, R65.reuse, R68 ;  /* 0x0000004197247223 */ /* 0x080fe20000010044 */
[----:B------:R-:W-:Y:S01]  /*1c70*/  LOP3.LUT P5, RZ, R162, 0xff00, RZ, 0xc0, !PT ;  /* 0x0000ff00a2ff7812 */ /* 0x000fe200078ac0ff */
[----:B------:R-:W-:Y:S01]  /*1c80*/  FADD.FTZ R0, R147, -R0 ;  /* 0x8000000093007221 */ /* 0x000fe20000010000 */
[----:B------:R-:W-:Y:S01]  /*1c90*/  FFMA.FTZ R41, R148, R65, R68 ;  /* 0x0000004194297223 */ /* 0x000fe20000010044 */
[----:B------:R-:W-:Y:S01]  /*1ca0*/  FADD.FTZ R42, R145, -R36 ;  /* 0x80000024912a7221 */ /* 0x000fe20000010000 */
[----:B------:R-:W-:Y:S01]  /*1cb0*/  LOP3.LUT P6, RZ, R162, 0xff0000, RZ, 0xc0, !PT ;  /* 0x00ff0000a2ff7812 */ /* 0x000fe200078cc0ff */
[----:B------:R-:W-:Y:S01]  /*1cc0*/  FMUL.FTZ R36, R133, R0 ;  /* 0x0000000085247220 */ /* 0x000fe20000410000 */
[----:B------:R-:W-:Y:S02]  /*1cd0*/  HFMA2 R0, -RZ, RZ, 0, 0 ;  /* 0x00000000ff007431 */ /* 0x000fe400000001ff */
[----:B------:R-:W-:Y:S01]  /*1ce0*/  FADD.FTZ R144, R144, -R41 ;  /* 0x8000002990907221 */ /* 0x000fe20000010000 */
[----:B------:R-:W-:Y:S01]  /*1cf0*/  LOP3.LUT P2, RZ, R162, 0xff000000, RZ, 0xc0, !PT ;  /* 0xff000000a2ff7812 */ /* 0x000fe2000784c0ff */
[----:B------:R-:W-:Y:S01]  /*1d00*/  FMUL.FTZ R37, R36, R64 ;  /* 0x0000004024257220 */ /* 0x000fe20000410000 */
[----:B------:R-:W-:-:S02]  /*1d10*/  CS2R R66, SRZ ;  /* 0x0000000000427805 */ /* 0x000fc4000001ff00 */
[----:B------:R-:W-:Y:S01]  /*1d20*/  @P4 SHF.L.U32 R38, R60, 0x10, RZ ;  /* 0x000000103c264819 */ /* 0x000fe200000006ff */
[----:B------:R-:W-:Y:S01]  /*1d30*/  FFMA.FTZ R146, R146, R65, R68 ;  /* 0x0000004192927223 */ /* 0x000fe20000010044 */
[----:B------:R-:W-:Y:S01]  /*1d40*/  FMUL.FTZ R39, R37, UR6 ;  /* 0x0000000625277c20 */ /* 0x000fe20008410000 */
[----:B------:R-:W-:Y:S01]  /*1d50*/  FMUL.FTZ R37, R133, R42 ;  /* 0x0000002a85257220 */ /* 0x000fe20000410000 */
[----:B------:R-:W-:Y:S01]  /*1d60*/  @P5 PRMT R60, R60, 0x7632, R60 ;  /* 0x000076323c3c5816 */ /* 0x000fe2000000003c */
[----:B------:R-:W-:Y:S01]  /*1d70*/  FADD.FTZ R146, R143, -R146 ;  /* 0x800000928f927221 */ /* 0x000fe20000010000 */
[----:B------:R-:W-:Y:S01]  /*1d80*/  @P4 FMUL.FTZ R0, R38, R39 ;  /* 0x0000002726004220 */ /* 0x000fe20000410000 */
[----:B------:R-:W-:Y:S01]  /*1d90*/  FMUL.FTZ R38, R37, R64 ;  /* 0x0000004025267220 */ /* 0x000fe20000410000 */
[----:B------:R-:W-:Y:S02]  /*1da0*/  @P4 SHF.L.U32 R42, R32, 0x10, RZ ;  /* 0x00000010202a4819 */ /* 0x000fe400000006ff */
[----:B------:R-:W-:-:S02]  /*1db0*/  CS2R R136, SRZ ;  /* 0x0000000000887805 */ /* 0x000fc4000001ff00 */
[----:B------:R-:W-:Y:S01]  /*1dc0*/  @P5 SHF.L.U32 R70, R118, 0x10, RZ ;  /* 0x0000001076465819 */ /* 0x000fe200000006ff */
[----:B------:R-:W-:Y:S01]  /*1dd0*/  FMUL.FTZ R41, R38, UR6 ;  /* 0x0000000626297c20 */ /* 0x000fe20008410000 */
[----:B------:R-:W-:Y:S01]  /*1de0*/  FMUL.FTZ R38, R133, R144 ;  /* 0x0000009085267220 */ /* 0x000fe20000410000 */
[----:B------:R-:W-:Y:S01]  /*1df0*/  @P5 SHF.L.U32 R60, R60, 0x10, RZ ;  /* 0x000000103c3c5819 */ /* 0x000fe200000006ff */
[----:B------:R-:W-:Y:S01]  /*1e00*/  @P4 FMUL.FTZ R67, R42, R39 ;  /* 0x000000272a434220 */ /* 0x000fe20000410000 */
[----:B------:R-:W-:Y:S01]  /*1e10*/  MOV R69, RZ ;  /* 0x000000ff00457202 */ /* 0x000fe20000000f00 */
[----:B------:R-:W-:Y:S01]  /*1e20*/  FMUL.FTZ R39, R38, R64 ;  /* 0x0000004026277220 */ /* 0x000fe20000410000 */
[-C--:B------:R-:W-:Y:S01]  /*1e30*/  @P5 FMUL.FTZ R66, R70, R41.reuse ;  /* 0x0000002946425220 */ /* 0x080fe20000410000 */
[----:B------:R-:W-:Y:S01]  /*1e40*/  @P5 FMUL.FTZ R69, R60, R41 ;  /* 0x000000293c455220 */ /* 0x000fe20000410000 */
[----:B------:R-:W-:Y:S01]  /*1e50*/  @P6 SHF.L.U32 R41, R61, 0x10, RZ ;  /* 0x000000103d296819 */ /* 0x000fe200000006ff */
[----:B------:R-:W-:Y:S01]  /*1e60*/  FMUL.FTZ R42, R39, UR6 ;  /* 0x00000006272a7c20 */ /* 0x000fe20008410000 */
[----:B------:R-:W-:Y:S01]  /*1e70*/  @P6 SHF.L.U32 R43, R33, 0x10, RZ ;  /* 0x00000010212b6819 */ /* 0x000fe200000006ff */
[----:B------:R-:W-:Y:S01]  /*1e80*/  FMUL.FTZ R39, R133, R146 ;  /* 0x0000009285277220 */ /* 0x000fe20000410000 */
[----:B------:R-:W-:Y:S01]  /*1e90*/  FFMA.FTZ R153, R153, R65, R68 ;  /* 0x0000004199997223 */ /* 0x000fe20000010044 */
[----:B------:R-:W-:-:S02]  /*1ea0*/  HFMA2 R60, -RZ, RZ, 0, 0 ;  /* 0x00000000ff3c7431 */ /* 0x000fc400000001ff */
[-C--:B------:R-:W-:Y:S01]  /*1eb0*/  @P6 FMUL.FTZ R136, R41, R42.reuse ;  /* 0x0000002a29886220 */ /* 0x080fe20000410000 */
[----:B------:R-:W-:Y:S01]  /*1ec0*/  @P6 FMUL.FTZ R60, R43, R42 ;  /* 0x0000002a2b3c6220 */ /* 0x000fe20000410000 */
[----:B------:R-:W-:Y:S01]  /*1ed0*/  @P2 PRMT R61, R61, 0x7632, R61 ;  /* 0x000076323d3d2816 */ /* 0x000fe2000000003d */
[----:B------:R-:W-:Y:S01]  /*1ee0*/  FMUL.FTZ R41, R39, R64 ;  /* 0x0000004027297220 */ /* 0x000fe20000410000 */
[----:B------:R-:W-:Y:S01]  /*1ef0*/  LOP3.LUT P6, RZ, R163, 0xff, RZ, 0xc0, !PT ;  /* 0x000000ffa3ff7812 */ /* 0x000fe200078cc0ff */
[----:B------:R-:W-:Y:S01]  /*1f00*/  FADD.FTZ R40, R142, -R153 ;  /* 0x800000998e287221 */ /* 0x000fe20000010000 */
[----:B------:R-:W-:Y:S01]  /*1f10*/  @P2 SHF.L.U32 R42, R61, 0x10, RZ ;  /* 0x000000103d2a2819 */ /* 0x000fe200000006ff */
[----:B------:R-:W-:Y:S01]  /*1f20*/  FMUL.FTZ R41, R41, UR6 ;  /* 0x0000000629297c20 */ /* 0x000fe20008410000 */
[----:B------:R-:W-:Y:S01]  /*1f30*/  @P2 SHF.L.U32 R70, R117, 0x10, RZ ;  /* 0x0000001075462819 */ /* 0x000fe200000006ff */
[----:B------:R-:W-:Y:S01]  /*1f40*/  FMUL.FTZ R40, R133, R40 ;  /* 0x0000002885287220 */ /* 0x000fe20000410000 */
[----:B------:R-:W-:Y:S01]  /*1f50*/  MOV R61, RZ ;  /* 0x000000ff003d7202 */ /* 0x000fe20000000f00 */
[-C--:B------:R-:W-:Y:S01]  /*1f60*/  @P2 FMUL.FTZ R137, R42, R41.reuse ;  /* 0x000000292a892220 */ /* 0x080fe20000410000 */
[----:B------:R-:W-:Y:S01]  /*1f70*/  LOP3.LUT P5, RZ, R163, 0xff00, RZ, 0xc0, !PT ;  /* 0x0000ff00a3ff7812 */ /* 0x000fe200078ac0ff */
[----:B------:R-:W-:Y:S01]  /*1f80*/  @P2 FMUL.FTZ R61, R70, R41 ;  /* 0x00000029463d2220 */ /* 0x000fe20000410000 */
[----:B------:R-:W-:Y:S01]  /*1f90*/  FMUL.FTZ R41, R40, R64 ;  /* 0x0000004028297220 */ /* 0x000fe20000410000 */
[----:B------:R-:W-:Y:S01]  /*1fa0*/  FFMA.FTZ R154, R154, R65, R68 ;  /* 0x000000419a9a7223 */ /* 0x000fe20000010044 */
[----:B------:R-:W-:-:S02]  /*1fb0*/  CS2R R70, SRZ ;  /* 0x0000000000467805 */ /* 0x000fc4000001ff00 */
[----:B------:R-:W-:Y:S01]  /*1fc0*/  @P6 SHF.L.U32 R42, R62, 0x10, RZ ;  /* 0x000000103e2a6819 */ /* 0x000fe200000006ff */
[----:B------:R-:W-:Y:S01]  /*1fd0*/  FMUL.FTZ R41, R41, UR6 ;  /* 0x0000000629297c20 */ /* 0x000fe20008410000 */
[----:B------:R-:W-:Y:S01]  /*1fe0*/  @P6 SHF.L.U32 R142, R34, 0x10, RZ ;  /* 0x00000010228e6819 */ /* 0x000fe200000006ff */
[----:B------:R-:W-:Y:S01]  /*1ff0*/  FADD.FTZ R154, R149, -R154 ;  /* 0x8000009a959a7221 */ /* 0x000fe20000010000 */
[----:B------:R-:W-:Y:S02]  /*2000*/  HFMA2 R143, -RZ, RZ, 0, 0 ;  /* 0x00000000ff8f7431 */ /* 0x000fe400000001ff */
[----:B------:R-:W-:Y:S01]  /*2010*/  @P6 FMUL.FTZ R143, R42, R41 ;  /* 0x000000292a8f6220 */ /* 0x000fe20000410000 */
[----:B------:R-:W-:Y:S01]  /*2020*/  FFMA.FTZ R43, R156, R65, R68 ;  /* 0x000000419c2b7223 */ /* 0x000fe20000010044 */
[----:B------:R-:W-:Y:S01]  /*2030*/  @P6 FMUL.FTZ R70, R142, R41 ;  /* 0x000000298e466220 */ /* 0x000fe20000410000 */
[----:B------:R-:W-:Y:S01]  /*2040*/  FMUL.FTZ R41, R133, R154 ;  /* 0x0000009a85297220 */ /* 0x000fe20000410000 */
[----:B------:R-:W-:Y:S01]  /*2050*/  LOP3.LUT P4, RZ, R163, 0xff0000, RZ, 0xc0, !PT ;  /* 0x00ff0000a3ff7812 */ /* 0x000fe2000788c0ff */
[----:B------:R-:W-:Y:S01]  /*2060*/  FADD.FTZ R152, R152, -R43 ;  /* 0x8000002b98987221 */ /* 0x000fe20000010000 */
[----:B------:R-:W-:Y:S01]  /*2070*/  @P5 PRMT R62, R62, 0x7632, R62 ;  /* 0x000076323e3e5816 */ /* 0x000fe2000000003e */
[----:B------:R-:W-:Y:S01]  /*2080*/  FMUL.FTZ R42, R41, R64 ;  /* 0x00000040292a7220 */ /* 0x000fe20000410000 */
[----:B------:R-:W-:Y:S01]  /*2090*/  @P5 SHF.L.U32 R144, R116, 0x10, RZ ;  /* 0x0000001074905819 */ /* 0x000fe200000006ff */
[----:B------:R-:W-:Y:S01]  /*20a0*/  FFMA.FTZ R150, R150, R65, R68 ;  /* 0x0000004196967223 */ /* 0x000fe20000010044 */
[----:B------:R-:W-:Y:S01]  /*20b0*/  @P5 SHF.L.U32 R62, R62, 0x10, RZ ;  /* 0x000000103e3e5819 */ /* 0x000fe200000006ff */
[----:B------:R-:W-:Y:S01]  /*20c0*/  FMUL.FTZ R43, R42, UR6 ;  /* 0x000000062a2b7c20 */ /* 0x000fe20008410000 */
[----:B------:R-:W-:Y:S01]  /*20d0*/  ISETP.GE.U32.AND P2, PT, R162, RZ, PT ;  /* 0x000000ffa200720c */ /* 0x000fe20003f46070 */
[----:B------:R-:W-:Y:S01]  /*20e0*/  FMUL.FTZ R42, R133, R152 ;  /* 0x00000098852a7220 */ /* 0x000fe20000410000 */
[----:B------:R-:W-:Y:S01]  /*20f0*/  MOV R142, RZ ;  /* 0x000000ff008e7202 */ /* 0x000fe20000000f00 */
[-C--:B------:R-:W-:Y:S01]  /*2100*/  @P5 FMUL.FTZ R142, R62, R43.reuse ;  /* 0x0000002b3e8e5220 */ /* 0x080fe20000410000 */
[----:B------:R-:W-:Y:S01]  /*2110*/  ISETP.GE.U32.AND.EX P2, PT, R163, 0x1000000, PT, P2 ;  /* 0x01000000a300780c */ /* 0x000fe20003f46120 */
[----:B------:R-:W-:Y:S01]  /*2120*/  @P5 FMUL.FTZ R71, R144, R43 ;  /* 0x0000002b90475220 */ /* 0x000fe20000410000 */
[----:B------:R-:W-:Y:S01]  /*2130*/  FMUL.FTZ R43, R42, R64 ;  /* 0x000000402a2b7220 */ /* 0x000fe20000410000 */
[----:B------:R-:W-:Y:S01]  /*2140*/  FADD.FTZ R150, R155, -R150 ;  /* 0x800000969b967221 */ /* 0x000fe20000010000 */
[----:B------:R-:W-:-:S02]  /*2150*/  @P4 SHF.L.U32 R147, R63, 0x10, RZ ;  /* 0x000000103f934819 */ /* 0x000fc400000006ff */
[----:B------:R-:W-:Y:S02]  /*2160*/  CS2R R144, SRZ ;  /* 0x0000000000907805 */ /* 0x000fe4000001ff00 */
[----:B------:R-:W-:Y:S01]  /*2170*/  @P4 SHF.L.U32 R149, R35, 0x10, RZ ;  /* 0x0000001023954819 */ /* 0x000fe200000006ff */
[----:B------:R-:W-:Y:S01]  /*2180*/  FMUL.FTZ R62, R43, UR6 ;  /* 0x000000062b3e7c20 */ /* 0x000fe20008410000 */
[----:B------:R-:W-:Y:S01]  /*2190*/  FMUL.FTZ R43, R133, R150 ;  /* 0x00000096852b7220 */ /* 0x000fe20000410000 */
[----:B------:R-:W-:Y:S01]  /*21a0*/  HFMA2 R135, -RZ, RZ, 0, 0 ;  /* 0x00000000ff877431 */ /* 0x000fe200000001ff */
[----:B------:R-:W-:Y:S01]  /*21b0*/  MOV R146, RZ ;  /* 0x000000ff00927202 */ /* 0x000fe20000000f00 */
[-C--:B------:R-:W-:Y:S01]  /*21c0*/  @P4 FMUL.FTZ R145, R147, R62.reuse ;  /* 0x0000003e93914220 */ /* 0x080fe20000410000 */
[----:B------:R-:W-:Y:S01]  /*21d0*/  @P4 FMUL.FTZ R135, R149, R62 ;  /* 0x0000003e95874220 */ /* 0x000fe20000410000 */
[----:B------:R-:W-:Y:S01]  /*21e0*/  FMUL.FTZ R62, R43, R64 ;  /* 0x000000402b3e7220 */ /* 0x000fe20000410000 */
[----:B------:R-:W-:-:S02]  /*21f0*/  @P2 PRMT R63, R63, 0x7632, R63 ;  /* 0x000076323f3f2816 */ /* 0x000fc4000000003f */
[----:B------:R-:W-:Y:S01]  /*2200*/  @P2 SHF.L.U32 R147, R115, 0x10, RZ ;  /* 0x0000001073932819 */ /* 0x000fe200000006ff */
[----:B------:R-:W-:Y:S01]  /*2210*/  FMUL.FTZ R62, R62, UR6 ;  /* 0x000000063e3e7c20 */ /* 0x000fe20008410000 */
[----:B------:R-:W-:Y:S02]  /*2220*/  @P2 SHF.L.U32 R63, R63, 0x10, RZ ;  /* 0x000000103f3f2819 */ /* 0x000fe400000006ff */
[----:B------:R-:W-:Y:S01]  /*2230*/  F2FP.BF16.F32.PACK_AB R61, R61, R60 ;  /* 0x0000003c3d3d723e */ /* 0x000fe200000010ff */
[-C--:B------:R-:W-:Y:S01]  /*2240*/  @P2 FMUL.FTZ R146, R147, R62.reuse ;  /* 0x0000003e93922220 */ /* 0x080fe20000410000 */
[----:B------:R-:W-:Y:S01]  /*2250*/  F2FP.BF16.F32.PACK_AB R60, R66, R67 ;  /* 0x00000043423c723e */ /* 0x000fe200000010ff */
[----:B------:R-:W-:Y:S01]  /*2260*/  @P2 FMUL.FTZ R144, R63, R62 ;  /* 0x0000003e3f902220 */ /* 0x000fe20000410000 */
[----:B------:R-:W-:Y:S02]  /*2270*/  F2FP.BF16.F32.PACK_AB R62, R71, R70 ;  /* 0x00000046473e723e */ /* 0x000fe400000010ff */
[----:B------:R-:W-:Y:S01]  /*2280*/  F2FP.BF16.F32.PACK_AB R63, R146, R135 ;  /* 0x00000087923f723e */ /* 0x000fe200000010ff */
[----:B------:R-:W-:Y:S06]  /*2290*/  BRA `(.L_x_2663) ;  /* 0x0000000c00407947 */ /* 0x000fec0003800000 */
.L_x_2661:
[----:B------:R-:W-:-:S04]  /*22a0*/  UISETP.NE.U32.AND UP0, UPT, UR4, URZ, UPT ;  /* 0x000000ff0400728c */ /* 0x000fc8000bf05070 */
[----:B------:R-:W-:-:S09]  /*22b0*/  UISETP.NE.AND.EX UP0, UPT, UR5, URZ, UPT, UP0 ;  /* 0x000000ff0500728c */ /* 0x000fd2000bf05300 */
[----:B------:R-:W-:Y:S05]  /*22c0*/  BRA.U UP0, `(.L_x_2664) ;  /* 0x0000000500a07547 */ /* 0x000fea000b800000 */
[-CC-:B------:R-:W-:Y:S01]  /*22d0*/  FFMA.FTZ R0, R0, R65.reuse, R68.reuse ;  /* 0x0000004100007223 */ /* 0x180fe20000010044 */
[C---:B-----5:R-:W-:Y:S01]  /*22e0*/  LOP3.LUT P2, RZ, R162.reuse, 0xff, RZ, 0xc0, !PT ;  /* 0x000000ffa2ff7812 */ /* 0x060fe2000784c0ff */
[----:B------:R-:W-:Y:S01]  /*22f0*/  FFMA.FTZ R66, R151, R65, R68 ;  /* 0x0000004197427223 */ /* 0x000fe20000010044 */
[----:B------:R-:W-:Y:S01]  /*2300*/  LOP3.LUT P4, RZ, R162, 0xff00, RZ, 0xc0, !PT ;  /* 0x0000ff00a2ff7812 */ /* 0x000fe2000788c0ff */
[----:B------:R-:W-:Y:S01]  /*2310*/  FADD.FTZ R0, R147, -R0 ;  /* 0x8000000093007221 */ /* 0x000fe20000010000 */
[----:B------:R-:W-:Y:S02]  /*2320*/  HFMA2 R69, -RZ, RZ, 0, 0 ;  /* 0x00000000ff457431 */ /* 0x000fe400000001ff */
[----:B------:R-:W-:Y:S01]  /*2330*/  FADD.FTZ R164, R145, -R66 ;  /* 0x8000004291a47221 */ /* 0x000fe20000010000 */
[----:B------:R-:W-:Y:S01]  /*2340*/  MOV R66, RZ ;  /* 0x000000ff00427202 */ /* 0x000fe20000000f00 */
[----:B------:R-:W-:Y:S01]  /*2350*/  FFMA.FTZ R67, R133, R0, R48 ;  /* 0x0000000085437223 */ /* 0x000fe20000010030 */
[----:B------:R-:W-:-:S02]  /*2360*/  HFMA2 R0, -RZ, RZ, 0, 0 ;  /* 0x00000000ff007431 */ /* 0x000fc400000001ff */
[-CC-:B------:R-:W-:Y:S01]  /*2370*/  FFMA.FTZ R146, R146, R65.reuse, R68.reuse ;  /* 0x0000004192927223 */ /* 0x180fe20000010044 */
[-C--:B------:R-:W-:Y:S01]  /*2380*/  FFMA.FTZ R153, R153, R65.reuse, R68 ;  /* 0x0000004199997223 */ /* 0x080fe20000010044 */
[----:B------:R-:W-:Y:S01]  /*2390*/  FMUL.FTZ R67, R67, R64 ;  /* 0x0000004043437220 */ /* 0x000fe20000410000 */
[----:B------:R-:W-:Y:S01]  /*23a0*/  LOP3.LUT P6, RZ, R163, 0xff, RZ, 0xc0, !PT ;  /* 0x000000ffa3ff7812 */ /* 0x000fe200078cc0ff */
[----:B------:R-:W-:Y:S01]  /*23b0*/  FADD.FTZ R146, R143, -R146 ;  /* 0x800000928f927221 */ /* 0x000fe20000010000 */
[----:B------:R-:W-:Y:S01]  /*23c0*/  @P2 SHF.L.U32 R70, R60, 0x10, RZ ;  /* 0x000000103c462819 */ /* 0x000fe200000006ff */
[----:B------:R-:W-:Y:S01]  /*23d0*/  FMUL.FTZ R67, R67, UR6 ;  /* 0x0000000643437c20 */ /* 0x000fe20008410000 */
[----:B------:R-:W-:Y:S01]  /*23e0*/  @P2 SHF.L.U32 R136, R32, 0x10, RZ ;  /* 0x0000001020882819 */ /* 0x000fe200000006ff */
[----:B------:R-:W-:Y:S01]  /*23f0*/  FFMA.FTZ R154, R154, R65, R68 ;  /* 0x000000419a9a7223 */ /* 0x000fe20000010044 */
[----:B------:R-:W-:Y:S01]  /*2400*/  @P4 PRMT R60, R60, 0x7632, R60 ;  /* 0x000076323c3c4816 */ /* 0x000fe2000000003c */
[-C--:B------:R-:W-:Y:S01]  /*2410*/  @P2 FMUL.FTZ R0, R70, R67.reuse ;  /* 0x0000004346002220 */ /* 0x080fe20000410000 */
[----:B------:R-:W-:Y:S01]  /*2420*/  LOP3.LUT P5, RZ, R163, 0xff00, RZ, 0xc0, !PT ;  /* 0x0000ff00a3ff7812 */ /* 0x000fe200078ac0ff */
[----:B------:R-:W-:Y:S01]  /*2430*/  @P2 FMUL.FTZ R66, R136, R67 ;  /* 0x0000004388422220 */ /* 0x000fe20000410000 */
[----:B------:R-:W-:Y:S01]  /*2440*/  FFMA.FTZ R67, R133, R164, R49 ;  /* 0x000000a485437223 */ /* 0x000fe20000010031 */
[----:B------:R-:W-:-:S02]  /*2450*/  @P4 SHF.L.U32 R71, R60, 0x10, RZ ;  /* 0x000000103c474819 */ /* 0x000fc400000006ff */
[----:B------:R-:W-:Y:S02]  /*2460*/  CS2R R136, SRZ ;  /* 0x0000000000887805 */ /* 0x000fe4000001ff00 */
[----:B------:R-:W-:Y:S01]  /*2470*/  LOP3.LUT P2, RZ, R162, 0xff0000, RZ, 0xc0, !PT ;  /* 0x00ff0000a2ff7812 */ /* 0x000fe2000784c0ff */
[----:B------:R-:W-:Y:S01]  /*2480*/  FMUL.FTZ R67, R67, R64 ;  /* 0x0000004043437220 */ /* 0x000fe20000410000 */
[----:B------:R-:W-:Y:S01]  /*2490*/  FADD.FTZ R154, R149, -R154 ;  /* 0x8000009a959a7221 */ /* 0x000fe20000010000 */
[----:B------:R-:W-:Y:S02]  /*24a0*/  HFMA2 R143, -RZ, RZ, 0, 0 ;  /* 0x00000000ff8f7431 */ /* 0x000fe400000001ff */
[-CC-:B------:R-:W-:Y:S01]  /*24b0*/  FFMA.FTZ R145, R156, R65.reuse, R68.reuse ;  /* 0x000000419c917223 */ /* 0x180fe20000010044 */
[----:B------:R-:W-:Y:S01]  /*24c0*/  FMUL.FTZ R60, R67, UR6 ;  /* 0x00000006433c7c20 */ /* 0x000fe20008410000 */
[----:B------:R-:W-:Y:S01]  /*24d0*/  MOV R67, RZ ;  /* 0x000000ff00437202 */ /* 0x000fe20000000f00 */
[----:B------:R-:W-:Y:S01]  /*24e0*/  FFMA.FTZ R150, R150, R65, R68 ;  /* 0x0000004196967223 */ /* 0x000fe20000010044 */
[----:B------:R-:W-:Y:S01]  /*24f0*/  FADD.FTZ R152, R152, -R145 ;  /* 0x8000009198987221 */ /* 0x000fe20000010000 */
[----:B------:R-:W-:Y:S01]  /*2500*/  @P4 FMUL.FTZ R69, R71, R60 ;  /* 0x0000003c47454220 */ /* 0x000fe20000410000 */
[----:B------:R-:W-:Y:S01]  /*2510*/  @P4 SHF.L.U32 R71, R118, 0x10, RZ ;  /* 0x0000001076474819 */ /* 0x000fe200000006ff */
[----:B------:R-:W-:Y:S01]  /*2520*/  FADD.FTZ R150, R155, -R150 ;  /* 0x800000969b967221 */ /* 0x000fe20000010000 */
[----:B------:R-:W-:-:S02]  /*2530*/  @P5 SHF.L.U32 R145, R116, 0x10, RZ ;  /* 0x0000001074915819 */ /* 0x000fc400000006ff */
[----:B------:R-:W-:Y:S01]  /*2540*/  @P2 SHF.L.U32 R70, R61, 0x10, RZ ;  /* 0x000000103d462819 */ /* 0x000fe200000006ff */
[----:B------:R-:W-:Y:S01]  /*2550*/  @P4 FMUL.FTZ R67, R71, R60 ;  /* 0x0000003c47434220 */ /* 0x000fe20000410000 */
[----:B------:R-:W-:Y:S01]  /*2560*/  FFMA.FTZ R71, R148, R65, R68 ;  /* 0x0000004194477223 */ /* 0x000fe20000010044 */
[----:B------:R-:W-:Y:S01]  /*2570*/  LOP3.LUT P4, RZ, R162, 0xff000000, RZ, 0xc0, !PT ;  /* 0xff000000a2ff7812 */ /* 0x000fe2000788c0ff */
[----:B------:R-:W-:Y:S02]  /*2580*/  HFMA2 R60, -RZ, RZ, 0, 0 ;  /* 0x00000000ff3c7431 */ /* 0x000fe400000001ff */
[----:B------:R-:W-:Y:S01]  /*2590*/  FADD.FTZ R71, R144, -R71 ;  /* 0x8000004790477221 */ /* 0x000fe20000010000 */
[----:B------:R-:W-:-:S03]  /*25a0*/  @P2 SHF.L.U32 R144, R33, 0x10, RZ ;  /* 0x0000001021902819 */ /* 0x000fc600000006ff */
[----:B------:R-:W-:-:S04]  /*25b0*/  FFMA.FTZ R71, R133, R71, R50 ;  /* 0x0000004785477223 */ /* 0x000fc80000010032 */
[----:B------:R-:W-:Y:S02]  /*25c0*/  FMUL.FTZ R71, R71, R64 ;  /* 0x0000004047477220 */ /* 0x000fe40000410000 */
[----:B------:R-:W-:Y:S02]  /*25d0*/  @P4 PRMT R61, R61, 0x7632, R61 ;  /* 0x000076323d3d4816 */ /* 0x000fe4000000003d */
[----:B------:R-:W-:-:S04]  /*25e0*/  FMUL.FTZ R71, R71, UR6 ;  /* 0x0000000647477c20 */ /* 0x000fc80008410000 */
[-C--:B------:R-:W-:Y:S01]  /*25f0*/  @P2 FMUL.FTZ R136, R70, R71.reuse ;  /* 0x0000004746882220 */ /* 0x080fe20000410000 */
[----:B------:R-:W-:Y:S01]  /*2600*/  @P2 FMUL.FTZ R60, R144, R71 ;  /* 0x00000047903c2220 */ /* 0x000fe20000410000 */
[----:B------:R-:W-:Y:S01]  /*2610*/  FFMA.FTZ R71, R133, R146, R51 ;  /* 0x0000009285477223 */ /* 0x000fe20000010033 */
[----:B------:R-:W-:Y:S02]  /*2620*/  @P4 SHF.L.U32 R70, R61, 0x10, RZ ;  /* 0x000000103d464819 */ /* 0x000fe400000006ff */
[----:B------:R-:W-:Y:S01]  /*2630*/  MOV R61, RZ ;  /* 0x000000ff003d7202 */ /* 0x000fe20000000f00 */
[----:B------:R-:W-:Y:S01]  /*2640*/  FMUL.FTZ R71, R71, R64 ;  /* 0x0000004047477220 */ /* 0x000fe20000410000 */
[----:B------:R-:W-:Y:S02]  /*2650*/  @P6 SHF.L.U32 R144, R34, 0x10, RZ ;  /* 0x0000001022906819 */ /* 0x000fe400000006ff */
[----:B------:R-:W-:Y:S01]  /*2660*/  ISETP.GE.U32.AND P2, PT, R162, RZ, PT ;  /* 0x000000ffa200720c */ /* 0x000fe20003f46070 */
[----:B------:R-:W-:Y:S01]  /*2670*/  FMUL.FTZ R71, R71, UR6 ;  /* 0x0000000647477c20 */ /* 0x000fe20008410000 */
[----:B------:R-:W-:-:S02]  /*2680*/  MOV R146, RZ ;  /* 0x000000ff00927202 */ /* 0x000fc40000000f00 */
[----:B------:R-:W-:Y:S01]  /*2690*/  ISETP.GE.U32.AND.EX P2, PT, R163, 0x1000000, PT, P2 ;  /* 0x01000000a300780c */ /* 0x000fe20003f46120 */
[----:B------:R-:W-:Y:S01]  /*26a0*/  @P4 FMUL.FTZ R137, R70, R71 ;  /* 0x0000004746894220 */ /* 0x000fe20000410000 */
[----:B------:R-:W-:-:S05]  /*26b0*/  @P4 SHF.L.U32 R70, R117, 0x10, RZ ;  /* 0x0000001075464819 */ /* 0x000fca00000006ff */
[----:B------:R-:W-:Y:S01]  /*26c0*/  @P4 FMUL.FTZ R61, R70, R71 ;  /* 0x00000047463d4220 */ /* 0x000fe20000410000 */
[----:B------:R-:W-:Y:S01]  /*26d0*/  FADD.FTZ R71, R142, -R153 ;  /* 0x800000998e477221 */ /* 0x000fe20000010000 */
[C---:B------:R-:W-:Y:S02]  /*26e0*/  @P6 SHF.L.U32 R142, R62.reuse, 0x10, RZ ;  /* 0x000000103e8e6819 */ /* 0x040fe400000006ff */
[----:B------:R-:W-:Y:S01]  /*26f0*/  MOV R70, RZ ;  /* 0x000000ff00467202 */ /* 0x000fe20000000f00 */
[----:B------:R-:W-:Y:S01]  /*2700*/  FFMA.FTZ R71, R133, R71, R52 ;  /* 0x0000004785477223 */ /* 0x000fe20000010034 */
[----:B------:R-:W-:Y:S02]  /*2710*/  @P5 PRMT R62, R62, 0x7632, R62 ;  /* 0x000076323e3e5816 */ /* 0x000fe4000000003e */
[----:B------:R-:W-:Y:S01]  /*2720*/  LOP3.LUT P4, RZ, R163, 0xff0000, RZ, 0xc0, !PT ;  /* 0x00ff0000a3ff7812 */ /* 0x000fe2000788c0ff */
[----:B------:R-:W-:Y:S01]  /*2730*/  FMUL.FTZ R71, R71, R64 ;  /* 0x0000004047477220 */ /* 0x000fe20000410000 */
[----:B------:R-:W-:-:S02]  /*2740*/  @P5 SHF.L.U32 R135, R62, 0x10, RZ ;  /* 0x000000103e875819 */ /* 0x000fc400000006ff */
[----:B------:R-:W-:Y:S01]  /*2750*/  @P2 SHF.L.U32 R148, R115, 0x10, RZ ;  /* 0x0000001073942819 */ /* 0x000fe200000006ff */
[----:B------:R-:W-:Y:S01]  /*2760*/  FMUL.FTZ R71, R71, UR6 ;  /* 0x0000000647477c20 */ /* 0x000fe20008410000 */
[----:B------:R-:W-:Y:S02]  /*2770*/  F2FP.BF16.F32.PACK_AB R61, R61, R60 ;  /* 0x0000003c3d3d723e */ /* 0x000fe400000010ff */
[----:B------:R-:W-:Y:S01]  /*2780*/  F2FP.BF16.F32.PACK_AB R60, R67, R66 ;  /* 0x00000042433c723e */ /* 0x000fe200000010ff */
[-C--:B------:R-:W-:Y:S01]  /*2790*/  @P6 FMUL.FTZ R143, R142, R71.reuse ;  /* 0x000000478e8f6220 */ /* 0x080fe20000410000 */
[----:B------:R-:W-:Y:S01]  /*27a0*/  @P6 FMUL.FTZ R70, R144, R71 ;  /* 0x0000004790466220 */ /* 0x000fe20000410000 */
[----:B------:R-:W-:Y:S01]  /*27b0*/  FFMA.FTZ R71, R133, R154, R53 ;  /* 0x0000009a85477223 */ /* 0x000fe20000010035 */
[----:B------:R-:W-:Y:S01]  /*27c0*/  HFMA2 R142, -RZ, RZ, 0, 0 ;  /* 0x00000000ff8e7431 */ /* 0x000fe200000001ff */
[----:B------:R-:W-:Y:S02]  /*27d0*/  @P4 SHF.L.U32 R147, R63, 0x10, RZ ;  /* 0x000000103f934819 */ /* 0x000fe400000006ff */
[----:B------:R-:W-:Y:S01]  /*27e0*/  FMUL.FTZ R71, R71, R64 ;  /* 0x0000004047477220 */ /* 0x000fe20000410000 */
[----:B------:R-:W-:-:S02]  /*27f0*/  @P4 SHF.L.U32 R149, R35, 0x10, RZ ;  /* 0x0000001023954819 */ /* 0x000fc400000006ff */
[----:B------:R-:W-:Y:S01]  /*2800*/  @P2 PRMT R63, R63, 0x7632, R63 ;  /* 0x000076323f3f2816 */ /* 0x000fe2000000003f */
[----:B------:R-:W-:Y:S01]  /*2810*/  FMUL.FTZ R62, R71, UR6 ;  /* 0x00000006473e7c20 */ /* 0x000fe20008410000 */
[----:B------:R-:W-:-:S03]  /*2820*/  MOV R71, RZ ;  /* 0x000000ff00477202 */ /* 0x000fc60000000f00 */
[----:B------:R-:W-:Y:S01]  /*2830*/  @P5 FMUL.FTZ R142, R135, R62 ;  /* 0x0000003e878e5220 */ /* 0x000fe20000410000 */
[----:B------:R-:W-:Y:S01]  /*2840*/  FFMA.FTZ R135, R133, R152, R54 ;  /* 0x0000009885877223 */ /* 0x000fe20000010036 */
[----:B------:R-:W-:Y:S01]  /*2850*/  @P5 FMUL.FTZ R71, R145, R62 ;  /* 0x0000003e91475220 */ /* 0x000fe20000410000 */
[----:B------:R-:W-:Y:S02]  /*2860*/  CS2R R144, SRZ ;  /* 0x0000000000907805 */ /* 0x000fe4000001ff00 */
[----:B------:R-:W-:-:S04]  /*2870*/  FMUL.FTZ R135, R135, R64 ;  /* 0x0000004087877220 */ /* 0x000fc80000410000 */
[----:B------:R-:W-:Y:S01]  /*2880*/  FMUL.FTZ R62, R135, UR6 ;  /* 0x00000006873e7c20 */ /* 0x000fe20008410000 */
[----:B------:R-:W-:-:S03]  /*2890*/  HFMA2 R135, -RZ, RZ, 0, 0 ;  /* 0x00000000ff877431 */ /* 0x000fc600000001ff */
[----:B------:R-:W-:Y:S01]  /*28a0*/  @P4 FMUL.FTZ R145, R147, R62 ;  /* 0x0000003e93914220 */ /* 0x000fe20000410000 */
[----:B------:R-:W-:Y:S01]  /*28b0*/  FFMA.FTZ R147, R133, R150, R55 ;  /* 0x0000009685937223 */ /* 0x000fe20000010037 */
[----:B------:R-:W-:Y:S01]  /*28c0*/  @P4 FMUL.FTZ R135, R149, R62 ;  /* 0x0000003e95874220 */ /* 0x000fe20000410000 */
[----:B------:R-:W-:Y:S02]  /*28d0*/  @P2 SHF.L.U32 R62, R63, 0x10, RZ ;  /* 0x000000103f3e2819 */ /* 0x000fe400000006ff */
[----:B------:R-:W-:-:S04]  /*28e0*/  FMUL.FTZ R147, R147, R64 ;  /* 0x0000004093937220 */ /* 0x000fc80000410000 */
[----:B------:R-:W-:-:S04]  /*28f0*/  FMUL.FTZ R147, R147, UR6 ;  /* 0x0000000693937c20 */ /* 0x000fc80008410000 */
[-C--:B------:R-:W-:Y:S01]  /*2900*/  @P2 FMUL.FTZ R146, R148, R147.reuse ;  /* 0x0000009394922220 */ /* 0x080fe20000410000 */
[----:B------:R-:W-:Y:S01]  /*2910*/  @P2 FMUL.FTZ R144, R62, R147 ;  /* 0x000000933e902220 */ /* 0x000fe20000410000 */
[----:B------:R-:W-:-:S03]  /*2920*/  F2FP.BF16.F32.PACK_AB R62, R71, R70 ;  /* 0x00000046473e723e */ /* 0x000fc600000010ff */
[----:B------:R-:W-:Y:S01]  /*2930*/  F2FP.BF16.F32.PACK_AB R63, R146, R135 ;  /* 0x00000087923f723e */ /* 0x000fe200000010ff */
[----:B------:R-:W-:Y:S06]  /*2940*/  BRA `(.L_x_2663) ;  /* 0x0000000400947947 */ /* 0x000fec0003800000 */
.L_x_2664:
        /* <DEDUP_REMOVED lines=8> */
[----:B------:R-:W-:Y:S01]  /*29d0*/  FFMA.FTZ R36, R133, R0, R48 ;  /* 0x0000000085247223 */ /* 0x000fe20000010030 */
        /* <DEDUP_REMOVED lines=8> */
[----:B------:R-:W-:Y:S01]  /*2a60*/  FFMA.FTZ R37, R133, R42, R49 ;  /* 0x0000002a85257223 */ /* 0x000fe20000010031 */
        /* <DEDUP_REMOVED lines=8> */
[----:B------:R-:W-:Y:S01]  /*2af0*/  FFMA.FTZ R38, R133, R144, R50 ;  /* 0x0000009085267223 */ /* 0x000fe20000010032 */
        /* <DEDUP_REMOVED lines=9> */
[----:B------:R-:W-:Y:S01]  /*2b90*/  FFMA.FTZ R39, R133, R146, R51 ;  /* 0x0000009285277223 */ /* 0x000fe20000010033 */
        /* <DEDUP_REMOVED lines=11> */
[----:B------:R-:W-:Y:S01]  /*2c50*/  FFMA.FTZ R40, R133, R40, R52 ;  /* 0x0000002885287223 */ /* 0x000fe20000010034 */
        /* <DEDUP_REMOVED lines=15> */
[----:B------:R-:W-:Y:S01]  /*2d50*/  FFMA.FTZ R41, R133, R154, R53 ;  /* 0x0000009a85297223 */ /* 0x000fe20000010035 */
        /* <DEDUP_REMOVED lines=9> */
[----:B------:R-:W-:Y:S01]  /*2df0*/  FFMA.FTZ R42, R133, R152, R54 ;  /* 0x00000098852a7223 */ /* 0x000fe20000010036 */
        /* <DEDUP_REMOVED lines=10> */
[----:B------:R-:W-:Y:S01]  /*2ea0*/  FFMA.FTZ R43, R133, R150, R55 ;  /* 0x00000096852b7223 */ /* 0x000fe20000010037 */
        /* <DEDUP_REMOVED lines=14> */
[----:B------:R-:W-:-:S07]  /*2f90*/  F2FP.BF16.F32.PACK_AB R63, R146, R135 ;  /* 0x00000087923f723e */ /* 0x000fce00000010ff */
.L_x_2663:
[----:B------:R-:W-:Y:S01]  /*2fa0*/  ISETP.NE.U32.AND P2, PT, RZ, UR4, PT ;  /* 0x00000004ff007c0c */ /* 0x000fe2000bf45070 */
[----:B------:R-:W0:Y:S01]  /*2fb0*/  LDC.64 R66, c[0x0][0x468] ;  /* 0x00011a00ff427b82 */ /* 0x000e220000000a00 */
[----:B------:R-:W-:Y:S02]  /*2fc0*/  IMAD.WIDE.U32 R160, R106, 0x10, R160 ;  /* 0x000000106aa07825 */ /* 0x000fe400078e00a0 */
[----:B------:R-:W-:-:S13]  /*2fd0*/  ISETP.NE.AND.EX P2, PT, RZ, UR5, PT, P2 ;  /* 0x00000005ff007c0c */ /* 0x000fda000bf45320 */
[----:B------:R-:W1:Y:S01]  /*2fe0*/  @P2 LDC.64 R70, c[0x0][0x478] ;  /* 0x00011e00ff462b82 */ /* 0x000e620000000a00 */
        /* <DEDUP_REMOVED lines=8> */
[----:B-1----:R-:W-:-:S04]  /*3070*/  @P2 IMAD.WIDE.U32 R70, R134, 0x20, R70 ;  /* 0x0000002086462825 */ /* 0x002fc800078e0046 */
[----:B0-----:R-:W-:Y:S01]  /*3080*/  IMAD.WIDE.U32 R134, R134, 0x10, R66 ;  /* 0x0000001086867825 */ /* 0x001fe200078e0042 */
[----:B------:R-:W-:Y:S04]  /*3090*/  @P2 STG.E.128 desc[UR8][R70.64], R36 ;  /* 0x0000002446002986 */ /* 0x000fe8000c101d08 */
[----:B------:R-:W-:Y:S04]  /*30a0*/  @P2 STG.E.128 desc[UR8][R70.64+0x10], R40 ;  /* 0x0000102846002986 */ /* 0x000fe8000c101d08 */
[----:B------:R0:W-:Y:S04]  /*30b0*/  STG.E.128 desc[UR8][R134.64], R60 ;  /* 0x0000003c86007986 */ /* 0x0001e8000c101d08 */
[----:B0-----:R0:W5:Y:S01]  /*30c0*/  LDG.E.128 R60, desc[UR8][R160.64] ;  /* 0x00000008a03c7981 */ /* 0x001162000c1e1d00 */
[----:B------:R-:W-:Y:S05]  /*30d0*/  @!P0 BRA `(.L_x_2665) ;  /* 0x0000000c00508947 */ /* 0x000fea0003800000 */
[----:B------:R-:W-:Y:S05]  /*30e0*/  @!P2 BRA `(.L_x_2666) ;  /* 0x0000000400a4a947 */ /* 0x000fea0003800000 */
[-CC-:B------:R-:W-:Y:S01]  /*30f0*/  FFMA.FTZ R77, R77, R65.reuse, R68.reuse ;  /* 0x000000414d4d7223 */ /* 0x180fe20000010044 */
[----:B------:R-:W-:Y:S01]  /*3100*/  LOP3.LUT P0, RZ, R158, 0xff, RZ, 0xc0, !PT ;  /* 0x000000ff9eff7812 */ /* 0x000fe2000780c0ff */
[-CC-:B------:R-:W-:Y:S01]  /*3110*/  FFMA.FTZ R80, R80, R65.reuse, R68.reuse ;  /* 0x0000004150507223 */ /* 0x180fe20000010044 */
[----:B------:R-:W-:Y:S01]  /*3120*/  LOP3.LUT P5, RZ, R158, 0xff00, RZ, 0xc0, !PT ;  /* 0x0000ff009eff7812 */ /* 0x000fe200078ac0ff */
[----:B------:R-:W-:Y:S01]  /*3130*/  FADD.FTZ R77, R72, -R77 ;  /* 0x8000004d484d7221 */ /* 0x000fe20000010000 */
[-C--:B------:R-:W-:Y:S01]  /*3140*/  FFMA.FTZ R39, R82, R65.reuse, R68 ;  /* 0x0000004152277223 */ /* 0x080fe20000010044 */
[----:B------:R-:W-:Y:S01]  /*3150*/  FADD.FTZ R80, R73, -R80 ;  /* 0x8000005049507221 */ /* 0x000fe20000010000 */
[----:B------:R-:W-:Y:S01]  /*3160*/  FFMA.FTZ R40, R83, R65, R68 ;  /* 0x0000004153287223 */ /* 0x000fe20000010044 */
[----:B------:R-:W-:Y:S01]  /*3170*/  FFMA.FTZ R36, R133, R77, R56 ;  /* 0x0000004d85247223 */ /* 0x000fe20000010038 */
[-CC-:B------:R-:W-:Y:S01]  /*3180*/  FFMA.FTZ R43, R138, R65.reuse, R68.reuse ;  /* 0x000000418a2b7223 */ /* 0x180fe20000010044 */
[-CC-:B------:R-:W-:Y:S01]  /*3190*/  FFMA.FTZ R139, R139, R65.reuse, R68.reuse ;  /* 0x000000418b8b7223 */ /* 0x180fe20000010044 */
[-CC-:B------:R-:W-:Y:S01]  /*31a0*/  FFMA.FTZ R140, R140, R65.reuse, R68.reuse ;  /* 0x000000418c8c7223 */ /* 0x180fe20000010044 */
[----:B------:R-:W-:Y:S01]  /*31b0*/  FMUL.FTZ R0, R36, R64 ;  /* 0x0000004024007220 */ /* 0x000fe20000410000 */
[----:B------:R-:W-:Y:S01]  /*31c0*/  FFMA.FTZ R72, R141, R65, R68 ;  /* 0x000000418d487223 */ /* 0x000fe20000010044 */
[----:B-----5:R-:W-:Y:S01]  /*31d0*/  @P0 SHF.L.U32 R37, R60, 0x10, RZ ;  /* 0x000000103c250819 */ /* 0x020fe200000006ff */
[----:B------:R-:W-:Y:S01]  /*31e0*/  HFMA2 R71, -RZ, RZ, 0, 0 ;  /* 0x00000000ff477431 */ /* 0x000fe200000001ff */
[----:B------:R-:W-:Y:S01]  /*31f0*/  @P0 SHF.L.U32 R38, R28, 0x10, RZ ;  /* 0x000000101c260819 */ /* 0x000fe200000006ff */
[----:B------:R-:W-:Y:S01]  /*3200*/  FMUL.FTZ R0, R0, UR6 ;  /* 0x0000000600007c20 */ /* 0x000fe20008410000 */
[----:B------:R-:W-:Y:S01]  /*3210*/  MOV R65, RZ ;  /* 0x000000ff00417202 */ /* 0x000fe20000000f00 */
[----:B------:R-:W-:Y:S01]  /*3220*/  FADD.FTZ R39, R74, -R39 ;  /* 0x800000274a277221 */ /* 0x000fe20000010000 */
[----:B------:R-:W-:Y:S01]  /*3230*/  LOP3.LUT P4, RZ, R158, 0xff000000, RZ, 0xc0, !PT ;  /* 0xff0000009eff7812 */ /* 0x000fe2000788c0ff */
[C---:B------:R-:W-:Y:S01]  /*3240*/  @P0 FMUL.FTZ R71, R0.reuse, R37 ;  /* 0x0000002500470220 */ /* 0x040fe20000410000 */
[----:B------:R-:W-:Y:S01]  /*3250*/  @P0 FMUL.FTZ R65, R0, R38 ;  /* 0x0000002600410220 */ /* 0x000fe20000410000 */
[C---:B------:R-:W-:Y:S01]  /*3260*/  FFMA.FTZ R37, R133.reuse, R80, R57 ;  /* 0x0000005085257223 */ /* 0x040fe20000010039 */
[----:B------:R-:W-:Y:S01]  /*3270*/  LOP3.LUT P0, RZ, R158, 0xff0000, RZ, 0xc0, !PT ;  /* 0x00ff00009eff7812 */ /* 0x000fe2000780c0ff */
[----:B------:R-:W-:Y:S01]  /*3280*/  FFMA.FTZ R38, R133, R39, R58 ;  /* 0x0000002785267223 */ /* 0x000fe2000001003a */
[----:B------:R-:W-:Y:S01]  /*3290*/  @P5 PRMT R60, R60, 0x7632, R60 ;  /* 0x000076323c3c5816 */ /* 0x000fe2000000003c */
[-C--:B------:R-:W-:Y:S01]  /*32a0*/  FMUL.FTZ R39, R37, R64.reuse ;  /* 0x0000004025277220 */ /* 0x080fe20000410000 */
[----:B------:R-:W-:Y:S01]  /*32b0*/  FADD.FTZ R70, R75, -R40 ;  /* 0x800000284b467221 */ /* 0x000fe20000010000 */
[----:B------:R-:W-:Y:S01]  /*32c0*/  @P5 SHF.L.U32 R40, R122, 0x10, RZ ;  /* 0x000000107a285819 */ /* 0x000fe200000006ff */
[----:B------:R-:W-:Y:S01]  /*32d0*/  HFMA2 R0, -RZ, RZ, 0, 0 ;  /* 0x00000000ff007431 */ /* 0x000fe200000001ff */
[----:B------:R-:W-:Y:S01]  /*32e0*/  @P5 SHF.L.U32 R60, R60, 0x10, RZ ;  /* 0x000000103c3c5819 */ /* 0x000fe200000006ff */
[----:B------:R-:W-:Y:S01]  /*32f0*/  FMUL.FTZ R39, R39, UR6 ;  /* 0x0000000627277c20 */ /* 0x000fe20008410000 */
[----:B------:R-:W-:Y:S01]  /*3300*/  MOV R68, RZ ;  /* 0x000000ff00447202 */ /* 0x000fe20000000f00 */
[----:B------:R-:W-:Y:S01]  /*3310*/  FMUL.FTZ R41, R38, R64 ;  /* 0x0000004026297220 */ /* 0x000fe20000410000 */
[----:B------:R-:W-:Y:S01]  /*3320*/  LOP3.LUT P6, RZ, R159, 0xff, RZ, 0xc0, !PT ;  /* 0x000000ff9fff7812 */ /* 0x000fe200078cc0ff */
[C---:B------:R-:W-:Y:S01]  /*3330*/  @P5 FMUL.FTZ R0, R39.reuse, R60 ;  /* 0x0000003c27005220 */ /* 0x040fe20000410000 */
[----:B------:R-:W-:Y:S01]  /*3340*/  @P5 FMUL.FTZ R68, R39, R40 ;  /* 0x0000002827445220 */ /* 0x000fe20000410000 */
[----:B------:R-:W-:Y:S01]  /*3350*/  FFMA.FTZ R39, R133, R70, R59 ;  /* 0x0000004685277223 */ /* 0x000fe2000001003b */
[----:B------:R-:W-:Y:S01]  /*3360*/  @P0 SHF.L.U32 R42, R61, 0x10, RZ ;  /* 0x000000103d2a0819 */ /* 0x000fe200000006ff */
[----:B------:R-:W-:Y:S01]  /*3370*/  FMUL.FTZ R69, R41, UR6 ;  /* 0x0000000629457c20 */ /* 0x000fe20008410000 */
[----:B------:R-:W-:Y:S01]  /*3380*/  @P4 PRMT R61, R61, 0x7632, R61 ;  /* 0x000076323d3d4816 */ /* 0x000fe2000000003d */
[----:B------:R-:W-:Y:S01]  /*3390*/  FMUL.FTZ R41, R39, R64 ;  /* 0x0000004027297220 */ /* 0x000fe20000410000 */
[----:B------:R-:W-:Y:S01]  /*33a0*/  LOP3.LUT P5, RZ, R159, 0xff00, RZ, 0xc0, !PT ;  /* 0x0000ff009fff7812 */ /* 0x000fe200078ac0ff */
[----:B------:R-:W-:Y:S01]  /*33b0*/  HFMA2 R73, -RZ, RZ, 0, 0 ;  /* 0x00000000ff497431 */ /* 0x000fe200000001ff */
[----:B------:R-:W-:Y:S01]  /*33c0*/  @P0 SHF.L.U32 R40, R29, 0x10, RZ ;  /* 0x000000101d280819 */ /* 0x000fe200000006ff */
[----:B------:R-:W-:Y:S01]  /*33d0*/  @P0 FMUL.FTZ R73, R69, R42 ;  /* 0x0000002a45490220 */ /* 0x000fe20000410000 */
[----:B------:R-:W-:Y:S01]  /*33e0*/  @P4 SHF.L.U32 R42, R61, 0x10, RZ ;  /* 0x000000103d2a4819 */ /* 0x000fe200000006ff */
[----:B------:R-:W-:Y:S01]  /*33f0*/  FADD.FTZ R43, R76, -R43 ;  /* 0x8000002b4c2b7221 */ /* 0x000fe20000010000 */
[----:B------:R-:W-:Y:S01]  /*3400*/  FMUL.FTZ R74, R41, UR6 ;  /* 0x00000006294a7c20 */ /* 0x000fe20008410000 */
[----:B------:R-:W-:-:S02]  /*3410*/  CS2R R60, SRZ ;  /* 0x00000000003c7805 */ /* 0x000fc4000001ff00 */
[----:B------:R-:W-:Y:S01]  /*3420*/  @P4 SHF.L.U32 R41, R121, 0x10, RZ ;  /* 0x0000001079294819 */ /* 0x000fe200000006ff */
[----:B------:R-:W-:Y:S01]  /*3430*/  @P0 FMUL.FTZ R60, R69, R40 ;  /* 0x00000028453c0220 */ /* 0x000fe20000410000 */
[----:B------:R-:W-:Y:S01]  /*3440*/  FADD.FTZ R78, R78, -R139 ;  /* 0x8000008b4e4e7221 */ /* 0x000fe20000010000 */
[C---:B------:R-:W-:Y:S01]  /*3450*/  FFMA.FTZ R40, R133.reuse, R43, R44 ;  /* 0x0000002b85287223 */ /* 0x040fe2000001002c */
[----:B------:R-:W-:Y:S01]  /*3460*/  MOV R70, RZ ;  /* 0x000000ff00467202 */ /* 0x000fe20000000f00 */
[----:B------:R-:W-:Y:S01]  /*3470*/  @P4 FMUL.FTZ R70, R74, R42 ;  /* 0x0000002a4a464220 */ /* 0x000fe20000410000 */
[----:B------:R-:W-:Y:S01]  /*3480*/  ISETP.GE.U32.AND P0, PT, R158, RZ, PT ;  /* 0x000000ff9e00720c */ /* 0x000fe20003f06070 */
[----:B------:R-:W-:Y:S01]  /*3490*/  @P4 FMUL.FTZ R61, R74, R41 ;  /* 0x000000294a3d4220 */ /* 0x000fe20000410000 */
[----:B------:R-:W-:Y:S01]  /*34a0*/  FFMA.FTZ R41, R133, R78, R45 ;  /* 0x0000004e85297223 */ /* 0x000fe2000001002d */
[-C--:B------:R-:W-:Y:S01]  /*34b0*/  FMUL.FTZ R42, R40, R64.reuse ;  /* 0x00000040282a7220 */ /* 0x080fe20000410000 */
[C---:B------:R-:W-:Y:S01]  /*34c0*/  @P6 SHF.L.U32 R43, R62.reuse, 0x10, RZ ;  /* 0x000000103e2b6819 */ /* 0x040fe200000006ff */
[----:B------:R-:W-:Y:S01]  /*34d0*/  FADD.FTZ R140, R79, -R140 ;  /* 0x8000008c4f8c7221 */ /* 0x000fe20000010000 */
[----:B------:R-:W-:Y:S01]  /*34e0*/  @P5 PRMT R76, R62, 0x7632, R76 ;  /* 0x000076323e4c5816 */ /* 0x000fe2000000004c */
[----:B------:R-:W-:Y:S01]  /*34f0*/  FMUL.FTZ R74, R41, R64 ;  /* 0x00000040294a7220 */ /* 0x000fe20000410000 */
[C---:B------:R-:W-:Y:S01]  /*3500*/  LOP3.LUT P4, RZ, R159.reuse, 0xff0000, RZ, 0xc0, !PT ;  /* 0x00ff00009fff7812 */ /* 0x040fe2000788c0ff */
[----:B------:R-:W-:Y:S01]  /*3510*/  FMUL.FTZ R42, R42, UR6 ;  /* 0x000000062a2a7c20 */ /* 0x000fe20008410000 */
[----:B------:R-:W-:Y:S01]  /*3520*/  ISETP.GE.U32.AND.EX P0, PT, R159, 0x1000000, PT, P0 ;  /* 0x010000009f00780c */ /* 0x000fe20003f06100 */
[----:B------:R-:W-:Y:S01]  /*3530*/  FADD.FTZ R80, R81, -R72 ;  /* 0x8000004851507221 */ /* 0x000fe20000010000 */
[----:B------:R-:W-:Y:S01]  /*3540*/  @P6 SHF.L.U32 R62, R30, 0x10, RZ ;  /* 0x000000101e3e6819 */ /* 0x000fe200000006ff */
[----:B------:R-:W-:Y:S01]  /*3550*/  HFMA2 R75, -RZ, RZ, 0, 0 ;  /* 0x00000000ff4b7431 */ /* 0x000fe200000001ff */
[----:B------:R-:W-:Y:S01]  /*3560*/  MOV R69, RZ ;  /* 0x000000ff00457202 */ /* 0x000fe20000000f00 */
[----:B------:R-:W-:Y:S01]  /*3570*/  FMUL.FTZ R134, R74, UR6 ;  /* 0x000000064a867c20 */ /* 0x000fe20008410000 */
[----:B------:R-:W-:Y:S01]  /*3580*/  @P5 SHF.L.U32 R76, R76, 0x10, RZ ;  /* 0x000000104c4c5819 */ /* 0x000fe200000006ff */
[C---:B------:R-:W-:Y:S01]  /*3590*/  @P6 FMUL.FTZ R75, R42.reuse, R43 ;  /* 0x0000002b2a4b6220 */ /* 0x040fe20000410000 */
[----:B------:R-:W-:Y:S01]  /*35a0*/  @P6 FMUL.FTZ R69, R42, R62 ;  /* 0x0000003e2a456220 */ /* 0x000fe20000410000 */
[C---:B------:R-:W-:Y:S01]  /*35b0*/  FFMA.FTZ R42, R133.reuse, R140, R46 ;  /* 0x0000008c852a7223 */ /* 0x040fe2000001002e */
[----:B------:R-:W-:Y:S01]  /*35c0*/  FFMA.FTZ R43, R133, R80, R47 ;  /* 0x00000050852b7223 */ /* 0x000fe2000001002f */
[----:B------:R-:W-:-:S02]  /*35d0*/  HFMA2 R72, -RZ, RZ, 0, 0 ;  /* 0x00000000ff487431 */ /* 0x000fc400000001ff */
[----:B------:R-:W-:Y:S01]  /*35e0*/  @P5 FMUL.FTZ R72, R134, R76 ;  /* 0x0000004c86485220 */ /* 0x000fe20000410000 */
[-C--:B------:R-:W-:Y:S01]  /*35f0*/  FMUL.FTZ R76, R42, R64.reuse ;  /* 0x000000402a4c7220 */ /* 0x080fe20000410000 */
[----:B------:R-:W-:Y:S01]  /*3600*/  FMUL.FTZ R64, R43, R64 ;  /* 0x000000402b407220 */ /* 0x000fe20000410000 */
[C---:B------:R-:W-:Y:S01]  /*3610*/  @P4 SHF.L.U32 R78, R63.reuse, 0x10, RZ ;  /* 0x000000103f4e4819 */ /* 0x040fe200000006ff */
[----:B------:R-:W-:Y:S01]  /*3620*/  HFMA2 R77, -RZ, RZ, 0, 0 ;  /* 0x00000000ff4d7431 */ /* 0x000fe200000001ff */
[----:B------:R-:W-:Y:S01]  /*3630*/  @P0 PRMT R81, R63, 0x7632, R81 ;  /* 0x000076323f510816 */ /* 0x000fe20000000051 */
[----:B------:R-:W-:Y:S01]  /*3640*/  FMUL.FTZ R133, R76, UR6 ;  /* 0x000000064c857c20 */ /* 0x000fe20008410000 */
[----:B------:R-:W-:Y:S01]  /*3650*/  @P5 SHF.L.U32 R63, R120, 0x10, RZ ;  /* 0x00000010783f5819 */ /* 0x000fe200000006ff */
[----:B------:R-:W-:Y:S01]  /*3660*/  FMUL.FTZ R64, R64, UR6 ;  /* 0x0000000640407c20 */ /* 0x000fe20008410000 */
[----:B------:R-:W-:Y:S01]  /*3670*/  @P4 SHF.L.U32 R80, R31, 0x10, RZ ;  /* 0x000000101f504819 */ /* 0x000fe200000006ff */
[----:B------:R-:W-:Y:S01]  /*3680*/  HFMA2 R74, -RZ, RZ, 0, 0 ;  /* 0x00000000ff4a7431 */ /* 0x000fe200000001ff */
[----:B------:R-:W-:Y:S01]  /*3690*/  @P0 SHF.L.U32 R83, R119, 0x10, RZ ;  /* 0x0000001077530819 */ /* 0x000fe200000006ff */
[C---:B------:R-:W-:Y:S01]  /*36a0*/  @P4 FMUL.FTZ R77, R133.reuse, R78 ;  /* 0x0000004e854d4220 */ /* 0x040fe20000410000 */
[----:B------:R-:W-:Y:S01]  /*36b0*/  MOV R62, RZ ;  /* 0x000000ff003e7202 */ /* 0x000fe20000000f00 */
[----:B------:R-:W-:Y:S01]  /*36c0*/  @P5 FMUL.FTZ R62, R134, R63 ;  /* 0x0000003f863e5220 */ /* 0x000fe20000410000 */
[----:B------:R-:W-:Y:S01]  /*36d0*/  MOV R79, RZ ;  /* 0x000000ff004f7202 */ /* 0x000fe20000000f00 */
[----:B------:R-:W-:Y:S01]  /*36e0*/  @P4 FMUL.FTZ R79, R133, R80 ;  /* 0x00000050854f4220 */ /* 0x000fe20000410000 */
[----:B------:R-:W-:Y:S01]  /*36f0*/  MOV R82, RZ ;  /* 0x000000ff00527202 */ /* 0x000fe20000000f00 */
[----:B------:R-:W-:Y:S01]  /*3700*/  @P0 FMUL.FTZ R82, R64, R83 ;  /* 0x0000005340520220 */ /* 0x000fe20000410000 */
[----:B------:R-:W-:-:S02]  /*3710*/  @P0 SHF.L.U32 R81, R81, 0x10, RZ ;  /* 0x0000001051510819 */ /* 0x000fc400000006ff */
[----:B------:R-:W-:Y:S02]  /*3720*/  F2FP.BF16.F32.PACK_AB R61, R61, R60 ;  /* 0x0000003c3d3d723e */ /* 0x000fe400000010ff */
[----:B------:R-:W-:Y:S01]  /*3730*/  F2FP.BF16.F32.PACK_AB R62, R62, R69 ;  /* 0x000000453e3e723e */ /* 0x000fe200000010ff */
[----:B------:R-:W-:Y:S01]  /*3740*/  @P0 FMUL.FTZ R74, R64, R81 ;  /* 0x00000051404a0220 */ /* 0x000fe20000410000 */
[----:B------:R-:W-:Y:S02]  /*3750*/  F2FP.BF16.F32.PACK_AB R60, R68, R65 ;  /* 0x00000041443c723e */ /* 0x000fe400000010ff */
[----:B------:R-:W-:Y:S01]  /*3760*/  F2FP.BF16.F32.PACK_AB R63, R82, R79 ;  /* 0x0000004f523f723e */ /* 0x000fe200000010ff */
[----:B------:R-:W-:Y:S06]  /*3770*/  BRA `(.L_x_2667) ;  /* 0x0000001000ec7947 */ /* 0x000fec0003800000 */
.L_x_2666:
[-CC-:B------:R-:W-:Y:S01]  /*3780*/  FFMA.FTZ R77, R77, R65.reuse, R68.reuse ;  /* 0x000000414d4d7223 */ /* 0x180fe20000010044 */
[----:B------:R-:W-:Y:S01]  /*3790*/  LOP3.LUT P4, RZ, R158, 0xff00, RZ, 0xc0, !PT ;  /* 0x0000ff009eff7812 */ /* 0x000fe2000788c0ff */
[----:B------:R-:W-:Y:S01]  /*37a0*/  FFMA.FTZ R80, R80, R65, R68 ;  /* 0x0000004150507223 */ /* 0x000fe20000010044 */
[----:B------:R-:W-:Y:S01]  /*37b0*/  LOP3.LUT P0, RZ, R158, 0xff, RZ, 0xc0, !PT ;  /* 0x000000ff9eff7812 */ /* 0x000fe2000780c0ff */
[----:B------:R-:W-:Y:S01]  /*37c0*/  FADD.FTZ R77, R72, -R77 ;  /* 0x8000004d484d7221 */ /* 0x000fe20000010000 */
[C---:B------:R-:W-:Y:S01]  /*37d0*/  LOP3.LUT P5, RZ, R158.reuse, 0xff0000, RZ, 0xc0, !PT ;  /* 0x00ff00009eff7812 */ /* 0x040fe200078ac0ff */
[----:B------:R-:W-:Y:S01]  /*37e0*/  FADD.FTZ R80, R73, -R80 ;  /* 0x8000005049507221 */ /* 0x000fe20000010000 */
[----:B------:R-:W-:Y:S01]  /*37f0*/  LOP3.LUT P6, RZ, R158, 0xff000000, RZ, 0xc0, !PT ;  /* 0xff0000009eff7812 */ /* 0x000fe200078cc0ff */
[----:B------:R-:W-:Y:S01]  /*3800*/  FFMA.FTZ R77, R133, R77, R56 ;  /* 0x0000004d854d7223 */ /* 0x000fe20000010038 */
[-CC-:B------:R-:W-:Y:S01]  /*3810*/  FFMA.FTZ R134, R83, R65.reuse, R68.reuse ;  /* 0x0000004153867223 */ /* 0x180fe20000010044 */
[----:B------:R-:W-:Y:S01]  /*3820*/  FFMA.FTZ R69, R82, R65, R68 ;  /* 0x0000004152457223 */ /* 0x000fe20000010044 */
[----:B------:R-:W-:Y:S01]  /*3830*/  FFMA.FTZ R83, R133, R80, R57 ;  /* 0x0000005085537223 */ /* 0x000fe20000010039 */
[----:B------:R-:W-:Y:S01]  /*3840*/  FMUL.FTZ R70, R64, R77 ;  /* 0x0000004d40467220 */ /* 0x000fe20000410000 */
[----:B------:R-:W-:Y:S01]  /*3850*/  HFMA2 R71, -RZ, RZ, 0, 0 ;  /* 0x00000000ff477431 */ /* 0x000fe200000001ff */
[----:B-----5:R-:W-:Y:S01]  /*3860*/  @P4 PRMT R72, R60, 0x7632, R72 ;  /* 0x000076323c484816 */ /* 0x020fe20000000048 */
[----:B------:R-:W-:Y:S01]  /*3870*/  FADD.FTZ R82, R74, -R69 ;  /* 0x800000454a527221 */ /* 0x000fe20000010000 */
[----:B------:R-:W-:Y:S01]  /*3880*/  @P0 SHF.L.U32 R77, R28, 0x10, RZ ;  /* 0x000000101c4d0819 */ /* 0x000fe200000006ff */
[----:B------:R-:W-:Y:S01]  /*3890*/  FMUL.FTZ R70, R70, UR6 ;  /* 0x0000000646467c20 */ /* 0x000fe20008410000 */
[----:B------:R-:W-:Y:S01]  /*38a0*/  @P0 SHF.L.U32 R73, R60, 0x10, RZ ;  /* 0x000000103c490819 */ /* 0x000fe200000006ff */
[----:B------:R-:W-:Y:S01]  /*38b0*/  FMUL.FTZ R60, R64, R83 ;  /* 0x00000053403c7220 */ /* 0x000fe20000410000 */
[----:B------:R-:W-:Y:S01]  /*38c0*/  @P4 SHF.L.U32 R83, R72, 0x10, RZ ;  /* 0x0000001048534819 */ /* 0x000fe200000006ff */
[----:B------:R-:W-:Y:S01]  /*38d0*/  FADD.FTZ R72, R75, -R134 ;  /* 0x800000864b487221 */ /* 0x000fe20000010000 */
[----:B------:R-:W-:Y:S01]  /*38e0*/  MOV R69, RZ ;  /* 0x000000ff00457202 */ /* 0x000fe20000000f00 */
[----:B------:R-:W-:Y:S01]  /*38f0*/  @P0 FMUL.FTZ R69, R77, R70 ;  /* 0x000000464d450220 */ /* 0x000fe20000410000 */
[C---:B------:R-:W-:Y:S01]  /*3900*/  FFMA.FTZ R77, R133.reuse, R82, R58 ;  /* 0x00000052854d7223 */ /* 0x040fe2000001003a */
[----:B------:R-:W-:Y:S01]  /*3910*/  FFMA.FTZ R135, R133, R72, R59 ;  /* 0x0000004885877223 */ /* 0x000fe2000001003b */
[C---:B------:R-:W-:Y:S01]  /*3920*/  @P5 SHF.L.U32 R134, R61.reuse, 0x10, RZ ;  /* 0x000000103d865819 */ /* 0x040fe200000006ff */
[----:B------:R-:W-:Y:S01]  /*3930*/  FMUL.FTZ R74, R60, UR6 ;  /* 0x000000063c4a7c20 */ /* 0x000fe20008410000 */
[----:B------:R-:W-:Y:S01]  /*3940*/  @P6 PRMT R136, R61, 0x7632, R136 ;  /* 0x000076323d886816 */ /* 0x000fe20000000088 */
[----:B------:R-:W-:Y:S01]  /*3950*/  FMUL.FTZ R61, R64, R77 ;  /* 0x0000004d403d7220 */ /* 0x000fe20000410000 */
[----:B------:R-:W-:Y:S01]  /*3960*/  @P4 SHF.L.U32 R75, R122, 0x10, RZ ;  /* 0x000000107a4b4819 */ /* 0x000fe200000006ff */
[----:B------:R-:W-:Y:S01]  /*3970*/  FMUL.FTZ R72, R64, R135 ;  /* 0x0000008740487220 */ /* 0x000fe20000410000 */
[----:B------:R-:W-:Y:S01]  /*3980*/  @P0 FMUL.FTZ R71, R73, R70 ;  /* 0x0000004649470220 */ /* 0x000fe20000410000 */
[----:B------:R-:W-:Y:S01]  /*3990*/  @P5 SHF.L.U32 R82, R29, 0x10, RZ ;  /* 0x000000101d525819 */ /* 0x000fe200000006ff */
[----:B------:R-:W-:Y:S01]  /*39a0*/  FMUL.FTZ R61, R61, UR6 ;  /* 0x000000063d3d7c20 */ /* 0x000fe20008410000 */
[----:B------:R-:W-:Y:S01]  /*39b0*/  ISETP.GE.U32.AND P0, PT, R158, RZ, PT ;  /* 0x000000ff9e00720c */ /* 0x000fe20003f06070 */
[----:B------:R-:W-:Y:S01]  /*39c0*/  HFMA2 R0, -RZ, RZ, 0, 0 ;  /* 0x00000000ff007431 */ /* 0x000fe200000001ff */
[----:B------:R-:W-:Y:S01]  /*39d0*/  @P6 SHF.L.U32 R135, R121, 0x10, RZ ;  /* 0x0000001079876819 */ /* 0x000fe200000006ff */
[----:B------:R-:W-:Y:S01]  /*39e0*/  FMUL.FTZ R72, R72, UR6 ;  /* 0x0000000648487c20 */ /* 0x000fe20008410000 */
[----:B------:R-:W-:Y:S01]  /*39f0*/  @P6 SHF.L.U32 R77, R136, 0x10, RZ ;  /* 0x00000010884d6819 */ /* 0x000fe200000006ff */
[-C--:B------:R-:W-:Y:S01]  /*3a00*/  @P4 FMUL.FTZ R0, R83, R74.reuse ;  /* 0x0000004a53004220 */ /* 0x080fe20000410000 */
[----:B------:R-:W-:Y:S01]  /*3a10*/  MOV R60, RZ ;  /* 0x000000ff003c7202 */ /* 0x000fe20000000f00 */
[----:B------:R-:W-:Y:S01]  /*3a20*/  HFMA2 R73, -RZ, RZ, 0, 0 ;  /* 0x00000000ff497431 */ /* 0x000fe200000001ff */
[----:B------:R-:W-:Y:S01]  /*3a30*/  MOV R80, RZ ;  /* 0x000000ff00507202 */ /* 0x000fe20000000f00 */
[----:B------:R-:W-:Y:S01]  /*3a40*/  @P4 FMUL.FTZ R60, R75, R74 ;  /* 0x0000004a4b3c4220 */ /* 0x000fe20000410000 */
[-C--:B------:R-:W-:Y:S01]  /*3a50*/  @P5 FMUL.FTZ R73, R134, R61.reuse ;  /* 0x0000003d86495220 */ /* 0x080fe20000410000 */
[----:B------:R-:W-:Y:S01]  /*3a60*/  @P5 FMUL.FTZ R80, R82, R61 ;  /* 0x0000003d52505220 */ /* 0x000fe20000410000 */
[C---:B------:R-:W-:Y:S01]  /*3a70*/  LOP3.LUT P4, RZ, R159.reuse, 0xff0000, RZ, 0xc0, !PT ;  /* 0x00ff00009fff7812 */ /* 0x040fe2000788c0ff */
[----:B------:R-:W-:Y:S01]  /*3a80*/  HFMA2 R70, -RZ, RZ, 0, 0 ;  /* 0x00000000ff467431 */ /* 0x000fe200000001ff */
[----:B------:R-:W-:Y:S01]  /*3a90*/  ISETP.GE.U32.AND.EX P0, PT, R159, 0x1000000, PT, P0 ;  /* 0x010000009f00780c */ /* 0x000fe20003f06100 */
[-CC-:B------:R-:W-:Y:S01]  /*3aa0*/  FFMA.FTZ R61, R138, R65.reuse, R68.reuse ;  /* 0x000000418a3d7223 */ /* 0x180fe20000010044 */
[----:B------:R-:W-:Y:S01]  /*3ab0*/  MOV R83, RZ ;  /* 0x000000ff00537202 */ /* 0x000fe20000000f00 */
[-C--:B------:R-:W-:Y:S01]  /*3ac0*/  @P6 FMUL.FTZ R70, R77, R72.reuse ;  /* 0x000000484d466220 */ /* 0x080fe20000410000 */
[----:B------:R-:W-:Y:S01]  /*3ad0*/  LOP3.LUT P5, RZ, R159, 0xff00, RZ, 0xc0, !PT ;  /* 0x0000ff009fff7812 */ /* 0x000fe200078ac0ff */
[----:B------:R-:W-:Y:S01]  /*3ae0*/  @P6 FMUL.FTZ R83, R135, R72 ;  /* 0x0000004887536220 */ /* 0x000fe20000410000 */
[-CC-:B------:R-:W-:Y:S01]  /*3af0*/  FFMA.FTZ R139, R139, R65.reuse, R68.reuse ;  /* 0x000000418b8b7223 */ /* 0x180fe20000010044 */
[----:B------:R-:W-:Y:S01]  /*3b00*/  LOP3.LUT P6, RZ, R159, 0xff, RZ, 0xc0, !PT ;  /* 0x000000ff9fff7812 */ /* 0x000fe200078cc0ff */
[-CC-:B------:R-:W-:Y:S01]  /*3b10*/  FFMA.FTZ R140, R140, R65.reuse, R68.reuse ;  /* 0x000000418c8c7223 */ /* 0x180fe20000010044 */
        /* <DEDUP_REMOVED lines=8> */
[----:B------:R-:W-:Y:S01]  /*3ba0*/  FFMA.FTZ R133, R133, R68, R47 ;  /* 0x0000004485857223 */ /* 0x000fe2000001002f */
[C---:B------:R-:W-:Y:S01]  /*3bb0*/  @P4 SHF.L.U32 R78, R63.reuse, 0x10, RZ ;  /* 0x000000103f4e4819 */ /* 0x040fe200000006ff */
[C---:B------:R-:W-:Y:S01]  /*3bc0*/  FMUL.FTZ R61, R64.reuse, R61 ;  /* 0x0000003d403d7220 */ /* 0x040fe20000410000 */
[----:B------:R-:W-:Y:S01]  /*3bd0*/  @P0 PRMT R81, R63, 0x7632, R81 ;  /* 0x000076323f510816 */ /* 0x000fe20000000051 */
[----:B------:R-:W-:Y:S01]  /*3be0*/  FMUL.FTZ R63, R64, R65 ;  /* 0x00000041403f7220 */ /* 0x000fe20000410000 */
[----:B------:R-:W-:Y:S01]  /*3bf0*/  @P5 PRMT R76, R62, 0x7632, R76 ;  /* 0x000076323e4c5816 */ /* 0x000fe2000000004c */
[----:B------:R-:W-:Y:S01]  /*3c00*/  FMUL.FTZ R65, R64, R79 ;  /* 0x0000004f40417220 */ /* 0x000fe20000410000 */
        /* <DEDUP_REMOVED lines=9> */
[----:B------:R-:W-:Y:S01]  /*3ca0*/  FMUL.FTZ R65, R65, UR6 ;  /* 0x0000000641417c20 */ /* 0x000fe20008410000 */
[----:B------:R-:W-:Y:S01]  /*3cb0*/  @P0 SHF.L.U32 R133, R119, 0x10, RZ ;  /* 0x0000001077850819 */ /* 0x000fe200000006ff */
[----:B------:R-:W-:Y:S01]  /*3cc0*/  FMUL.FTZ R64, R64, UR6 ;  /* 0x0000000640407c20 */ /* 0x000fe20008410000 */
[----:B------:R-:W-:Y:S01]  /*3cd0*/  MOV R62, RZ ;  /* 0x000000ff003e7202 */ /* 0x000fe20000000f00 */
[-C--:B------:R-:W-:Y:S01]  /*3ce0*/  @P6 FMUL.FTZ R75, R68, R61.reuse ;  /* 0x0000003d444b6220 */ /* 0x080fe20000410000 */
        /* <DEDUP_REMOVED lines=8> */
[----:B------:R-:W-:-:S02]  /*3d70*/  HFMA2 R72, -RZ, RZ, 0, 0 ;  /* 0x00000000ff487431 */ /* 0x000fc400000001ff */
[----:B------:R-:W-:Y:S01]  /*3d80*/  @P5 FMUL.FTZ R72, R77, R76 ;  /* 0x0000004c4d485220 */ /* 0x000fe20000410000 */
[----:B------:R-:W-:Y:S01]  /*3d90*/  HFMA2 R77, -RZ, RZ, 0, 0 ;  /* 0x00000000ff4d7431 */ /* 0x000fe200000001ff */
[----:B------:R-:W-:Y:S01]  /*3da0*/  F2FP.BF16.F32.PACK_AB R62, R61, R62 ;  /* 0x0000003e3d3e723e */ /* 0x000fe200000010ff */
[----:B------:R-:W-:Y:S02]  /*3db0*/  HFMA2 R74, -RZ, RZ, 0, 0 ;  /* 0x00000000ff4a7431 */ /* 0x000fe400000001ff */
[----:B------:R-:W-:Y:S01]  /*3dc0*/  @P4 FMUL.FTZ R77, R78, R65 ;  /* 0x000000414e4d4220 */ /* 0x000fe20000410000 */
[----:B------:R-:W-:Y:S01]  /*3dd0*/  @P0 FMUL.FTZ R74, R81, R64 ;  /* 0x00000040514a0220 */ /* 0x000fe20000410000 */
[----:B------:R-:W-:Y:S02]  /*3de0*/  F2FP.BF16.F32.PACK_AB R61, R83, R80 ;  /* 0x00000050533d723e */ /* 0x000fe400000010ff */
[----:B------:R-:W-:Y:S02]  /*3df0*/  F2FP.BF16.F32.PACK_AB R60, R60, R69 ;  /* 0x000000453c3c723e */ /* 0x000fe400000010ff */
[----:B------:R-:W-:Y:S01]  /*3e00*/  F2FP.BF16.F32.PACK_AB R63, R68, R63 ;  /* 0x0000003f443f723e */ /* 0x000fe200000010ff */
[----:B------:R-:W-:Y:S06]  /*3e10*/  BRA `(.L_x_2667) ;  /* 0x0000000c00447947 */ /* 0x000fec0003800000 */
.L_x_2665:
        /* <DEDUP_REMOVED lines=8> */
[----:B------:R-:W-:Y:S02]  /*3ea0*/  HFMA2 R71, -RZ, RZ, 0, 0 ;  /* 0x00000000ff477431 */ /* 0x000fe400000001ff */
[----:B------:R-:W-:Y:S01]  /*3eb0*/  FMUL.FTZ R36, R133, R36 ;  /* 0x0000002485247220 */ /* 0x000fe20000410000 */
[-CC-:B------:R-:W-:Y:S01]  /*3ec0*/  FFMA.FTZ R40, R83, R65.reuse, R68.reuse ;  /* 0x0000004153287223 */ /* 0x180fe20000010044 */
[-CC-:B------:R-:W-:Y:S01]  /*3ed0*/  FFMA.FTZ R77, R138, R65.reuse, R68.reuse ;  /* 0x000000418a4d7223 */ /* 0x180fe20000010044 */
[-CC-:B------:R-:W-:Y:S01]  /*3ee0*/  FFMA.FTZ R139, R139, R65.reuse, R68.reuse ;  /* 0x000000418b8b7223 */ /* 0x180fe20000010044 */
[----:B------:R-:W-:Y:S01]  /*3ef0*/  FMUL.FTZ R0, R36, R64 ;  /* 0x0000004024007220 */ /* 0x000fe20000410000 */
[-CC-:B------:R-:W-:Y:S01]  /*3f00*/  FFMA.FTZ R140, R140, R65.reuse, R68.reuse ;  /* 0x000000418c8c7223 */ /* 0x180fe20000010044 */
[----:B-----5:R-:W-:Y:S01]  /*3f10*/  @P0 SHF.L.U32 R37, R60, 0x10, RZ ;  /* 0x000000103c250819 */ /* 0x020fe200000006ff */
[----:B------:R-:W-:Y:S01]  /*3f20*/  FFMA.FTZ R82, R141, R65, R68 ;  /* 0x000000418d527223 */ /* 0x000fe20000010044 */
[----:B------:R-:W-:Y:S01]  /*3f30*/  FMUL.FTZ R0, R0, UR6 ;  /* 0x0000000600007c20 */ /* 0x000fe20008410000 */
[----:B------:R-:W-:Y:S01]  /*3f40*/  @P0 SHF.L.U32 R39, R28, 0x10, RZ ;  /* 0x000000101c270819 */ /* 0x000fe200000006ff */
[----:B------:R-:W-:Y:S01]  /*3f50*/  FADD.FTZ R38, R74, -R41 ;  /* 0x800000294a267221 */ /* 0x000fe20000010000 */
[----:B------:R-:W-:Y:S01]  /*3f60*/  MOV R65, RZ ;  /* 0x000000ff00417202 */ /* 0x000fe20000000f00 */
[----:B------:R-:W-:Y:S01]  /*3f70*/  @P0 FMUL.FTZ R71, R37, R0 ;  /* 0x0000000025470220 */ /* 0x000fe20000410000 */
[----:B------:R-:W-:Y:S01]  /*3f80*/  FMUL.FTZ R37, R133, R80 ;  /* 0x0000005085257220 */ /* 0x000fe20000410000 */
[----:B------:R-:W-:Y:S01]  /*3f90*/  @P0 FMUL.FTZ R65, R39, R0 ;  /* 0x0000000027410220 */ /* 0x000fe20000410000 */
[C---:B------:R-:W-:Y:S01]  /*3fa0*/  LOP3.LUT P0, RZ, R158.reuse, 0xff0000, RZ, 0xc0, !PT ;  /* 0x00ff00009eff7812 */ /* 0x040fe2000780c0ff */
[----:B------:R-:W-:Y:S01]  /*3fb0*/  FMUL.FTZ R38, R133, R38 ;  /* 0x0000002685267220 */ /* 0x000fe20000410000 */
[----:B------:R-:W-:Y:S01]  /*3fc0*/  LOP3.LUT P4, RZ, R158, 0xff000000, RZ, 0xc0, !PT ;  /* 0xff0000009eff7812 */ /* 0x000fe2000788c0ff */
[-C--:B------:R-:W-:Y:S01]  /*3fd0*/  FMUL.FTZ R39, R37, R64.reuse ;  /* 0x0000004025277220 */ /* 0x080fe20000410000 */
[----:B------:R-:W-:Y:S01]  /*3fe0*/  @P5 PRMT R60, R60, 0x7632, R60 ;  /* 0x000076323c3c5816 */ /* 0x000fe2000000003c */
[----:B------:R-:W-:Y:S01]  /*3ff0*/  FADD.FTZ R72, R75, -R40 ;  /* 0x800000284b487221 */ /* 0x000fe20000010000 */
[----:B------:R-:W-:Y:S01]  /*4000*/  @P5 SHF.L.U32 R42, R122, 0x10, RZ ;  /* 0x000000107a2a5819 */ /* 0x000fe200000006ff */
[----:B------:R-:W-:Y:S01]  /*4010*/  FMUL.FTZ R39, R39, UR6 ;  /* 0x0000000627277c20 */ /* 0x000fe20008410000 */
[----:B------:R-:W-:Y:S01]  /*4020*/  @P5 SHF.L.U32 R60, R60, 0x10, RZ ;  /* 0x000000103c3c5819 */ /* 0x000fe200000006ff */
[----:B------:R-:W-:Y:S01]  /*4030*/  HFMA2 R0, -RZ, RZ, 0, 0 ;  /* 0x00000000ff007431 */ /* 0x000fe200000001ff */
[----:B------:R-:W-:Y:S01]  /*4040*/  MOV R68, RZ ;  /* 0x000000ff00447202 */ /* 0x000fe20000000f00 */
[----:B------:R-:W-:Y:S01]  /*4050*/  FMUL.FTZ R40, R38, R64 ;  /* 0x0000004026287220 */ /* 0x000fe20000410000 */
[-C--:B------:R-:W-:Y:S01]  /*4060*/  @P5 FMUL.FTZ R68, R42, R39.reuse ;  /* 0x000000272a445220 */ /* 0x080fe20000410000 */
[----:B------:R-:W-:Y:S01]  /*4070*/  @P5 FMUL.FTZ R0, R60, R39 ;  /* 0x000000273c005220 */ /* 0x000fe20000410000 */
[----:B------:R-:W-:Y:S01]  /*4080*/  FMUL.FTZ R39, R133, R72 ;  /* 0x0000004885277220 */ /* 0x000fe20000410000 */
[C---:B------:R-:W-:Y:S01]  /*4090*/  @P0 SHF.L.U32 R70, R61.reuse, 0x10, RZ ;  /* 0x000000103d460819 */ /* 0x040fe200000006ff */
[----:B------:R-:W-:Y:S01]  /*40a0*/  FMUL.FTZ R41, R40, UR6 ;  /* 0x0000000628297c20 */ /* 0x000fe20008410000 */
[----:B------:R-:W-:Y:S01]  /*40b0*/  @P4 PRMT R61, R61, 0x7632, R61 ;  /* 0x000076323d3d4816 */ /* 0x000fe2000000003d */
[----:B------:R-:W-:Y:S01]  /*40c0*/  FMUL.FTZ R40, R39, R64 ;  /* 0x0000004027287220 */ /* 0x000fe20000410000 */
[----:B------:R-:W-:Y:S01]  /*40d0*/  @P4 SHF.L.U32 R69, R121, 0x10, RZ ;  /* 0x0000001079454819 */ /* 0x000fe200000006ff */
[----:B------:R-:W-:Y:S01]  /*40e0*/  HFMA2 R73, -RZ, RZ, 0, 0 ;  /* 0x00000000ff497431 */ /* 0x000fe200000001ff */
[----:B------:R-:W-:Y:S01]  /*40f0*/  @P4 SHF.L.U32 R43, R61, 0x10, RZ ;  /* 0x000000103d2b4819 */ /* 0x000fe200000006ff */
[----:B------:R-:W-:Y:S01]  /*4100*/  FMUL.FTZ R40, R40, UR6 ;  /* 0x0000000628287c20 */ /* 0x000fe20008410000 */
[----:B------:R-:W-:Y:S01]  /*4110*/  @P0 FMUL.FTZ R73, R70, R41 ;  /* 0x0000002946490220 */ /* 0x000fe20000410000 */
[----:B------:R-:W-:-:S02]  /*4120*/  @P0 SHF.L.U32 R42, R29, 0x10, RZ ;  /* 0x000000101d2a0819 */ /* 0x000fc400000006ff */
[----:B------:R-:W-:Y:S02]  /*4130*/  CS2R R60, SRZ ;  /* 0x00000000003c7805 */ /* 0x000fe4000001ff00 */
[----:B------:R-:W-:Y:S01]  /*4140*/  MOV R70, RZ ;  /* 0x000000ff00467202 */ /* 0x000fe20000000f00 */
[-C--:B------:R-:W-:Y:S01]  /*4150*/  @P4 FMUL.FTZ R70, R43, R40.reuse ;  /* 0x000000282b464220 */ /* 0x080fe20000410000 */
[----:B------:R-:W-:Y:S01]  /*4160*/  LOP3.LUT P6, RZ, R159, 0xff, RZ, 0xc0, !PT ;  /* 0x000000ff9fff7812 */ /* 0x000fe200078cc0ff */
[----:B------:R-:W-:Y:S01]  /*4170*/  @P4 FMUL.FTZ R61, R69, R40 ;  /* 0x00000028453d4220 */ /* 0x000fe20000410000 */
[----:B------:R-:W-:Y:S01]  /*4180*/  FADD.FTZ R40, R76, -R77 ;  /* 0x8000004d4c287221 */ /* 0x000fe20000010000 */
[----:B------:R-:W-:Y:S01]  /*4190*/  @P0 FMUL.FTZ R60, R42, R41 ;  /* 0x000000292a3c0220 */ /* 0x000fe20000410000 */
[----:B------:R-:W-:Y:S01]  /*41a0*/  LOP3.LUT P5, RZ, R159, 0xff00, RZ, 0xc0, !PT ;  /* 0x0000ff009fff7812 */ /* 0x000fe200078ac0ff */
[----:B------:R-:W-:Y:S01]  /*41b0*/  FADD.FTZ R78, R78, -R139 ;  /* 0x8000008b4e4e7221 */ /* 0x000fe20000010000 */
[----:B------:R-:W-:Y:S01]  /*41c0*/  ISETP.GE.U32.AND P0, PT, R158, RZ, PT ;  /* 0x000000ff9e00720c */ /* 0x000fe20003f06070 */
[----:B------:R-:W-:Y:S01]  /*41d0*/  FMUL.FTZ R40, R133, R40 ;  /* 0x0000002885287220 */ /* 0x000fe20000410000 */
[----:B------:R-:W-:Y:S01]  /*41e0*/  LOP3.LUT P4, RZ, R159, 0xff0000, RZ, 0xc0, !PT ;  /* 0x00ff00009fff7812 */ /* 0x000fe2000788c0ff */
[----:B------:R-:W-:Y:S01]  /*41f0*/  FMUL.FTZ R41, R133, R78 ;  /* 0x0000004e85297220 */ /* 0x000fe20000410000 */
[----:B------:R-:W-:Y:S01]  /*4200*/  ISETP.GE.U32.AND.EX P0, PT, R159, 0x1000000, PT, P0 ;  /* 0x010000009f00780c */ /* 0x000fe20003f06100 */
[-C--:B------:R-:W-:Y:S01]  /*4210*/  FMUL.FTZ R42, R40, R64.reuse ;  /* 0x00000040282a7220 */ /* 0x080fe20000410000 */
[----:B------:R-:W-:Y:S01]  /*4220*/  FADD.FTZ R140, R79, -R140 ;  /* 0x8000008c4f8c7221 */ /* 0x000fe20000010000 */
[----:B------:R-:W-:Y:S01]  /*4230*/  @P6 SHF.L.U32 R77, R62, 0x10, RZ ;  /* 0x000000103e4d6819 */ /* 0x000fe200000006ff */
[----:B------:R-:W-:Y:S01]  /*4240*/  FMUL.FTZ R43, R41, R64 ;  /* 0x00000040292b7220 */ /* 0x000fe20000410000 */
[----:B------:R-:W-:Y:S01]  /*4250*/  @P6 SHF.L.U32 R79, R30, 0x10, RZ ;  /* 0x000000101e4f6819 */ /* 0x000fe200000006ff */
[----:B------:R-:W-:Y:S01]  /*4260*/  FMUL.FTZ R42, R42, UR6 ;  /* 0x000000062a2a7c20 */ /* 0x000fe20008410000 */
[----:B------:R-:W-:Y:S01]  /*4270*/  FADD.FTZ R82, R81, -R82 ;  /* 0x8000005251527221 */ /* 0x000fe20000010000 */
[----:B------:R-:W-:Y:S01]  /*4280*/  CS2R R74, SRZ ;  /* 0x00000000004a7805 */ /* 0x000fe2000001ff00 */
[----:B------:R-:W-:Y:S01]  /*4290*/  HFMA2 R69, -RZ, RZ, 0, 0 ;  /* 0x00000000ff457431 */ /* 0x000fe200000001ff */
[----:B------:R-:W-:Y:S01]  /*42a0*/  @P5 PRMT R62, R62, 0x7632, R62 ;  /* 0x000076323e3e5816 */ /* 0x000fe2000000003e */
[-C--:B------:R-:W-:Y:S01]  /*42b0*/  @P6 FMUL.FTZ R75, R77, R42.reuse ;  /* 0x0000002a4d4b6220 */ /* 0x080fe20000410000 */
[----:B------:R-:W-:Y:S01]  /*42c0*/  @P6 FMUL.FTZ R69, R79, R42 ;  /* 0x0000002a4f456220 */ /* 0x000fe20000410000 */
[----:B------:R-:W-:Y:S01]  /*42d0*/  FMUL.FTZ R78, R43, UR6 ;  /* 0x000000062b4e7c20 */ /* 0x000fe20008410000 */
[C---:B------:R-:W-:Y:S01]  /*42e0*/  FMUL.FTZ R42, R133.reuse, R140 ;  /* 0x0000008c852a7220 */ /* 0x040fe20000410000 */
[----:B------:R-:W-:Y:S01]  /*42f0*/  FMUL.FTZ R43, R133, R82 ;  /* 0x00000052852b7220 */ /* 0x000fe20000410000 */
[----:B------:R-:W-:-:S02]  /*4300*/  @P5 SHF.L.U32 R81, R62, 0x10, RZ ;  /* 0x000000103e515819 */ /* 0x000fc400000006ff */
[----:B------:R-:W-:Y:S02]  /*4310*/  CS2R R76, SRZ ;  /* 0x00000000004c7805 */ /* 0x000fe4000001ff00 */
[C---:B------:R-:W-:Y:S01]  /*4320*/  @P4 SHF.L.U32 R80, R63.reuse, 0x10, RZ ;  /* 0x000000103f504819 */ /* 0x040fe200000006ff */
[----:B------:R-:W-:Y:S01]  /*4330*/  HFMA2 R62, -RZ, RZ, 0, 0 ;  /* 0x00000000ff3e7431 */ /* 0x000fe200000001ff */
[----:B------:R-:W-:Y:S01]  /*4340*/  @P0 PRMT R83, R63, 0x7632, R83 ;  /* 0x000076323f530816 */ /* 0x000fe20000000053 */
[-C--:B------:R-:W-:Y:S01]  /*4350*/  FMUL.FTZ R63, R42, R64.reuse ;  /* 0x000000402a3f7220 */ /* 0x080fe20000410000 */
[----:B------:R-:W-:Y:S01]  /*4360*/  FMUL.FTZ R64, R43, R64 ;  /* 0x000000402b407220 */ /* 0x000fe20000410000 */
[----:B------:R-:W-:Y:S01]  /*4370*/  MOV R72, RZ ;  /* 0x000000ff00487202 */ /* 0x000fe20000000f00 */
[-C--:B------:R-:W-:Y:S01]  /*4380*/  @P5 FMUL.FTZ R72, R81, R78.reuse ;  /* 0x0000004e51485220 */ /* 0x080fe20000410000 */
[----:B------:R-:W-:Y:S01]  /*4390*/  @P5 SHF.L.U32 R81, R120, 0x10, RZ ;  /* 0x0000001078515819 */ /* 0x000fe200000006ff */
[----:B------:R-:W-:Y:S01]  /*43a0*/  FMUL.FTZ R63, R63, UR6 ;  /* 0x000000063f3f7c20 */ /* 0x000fe20008410000 */
[----:B------:R-:W-:Y:S01]  /*43b0*/  @P4 SHF.L.U32 R82, R31, 0x10, RZ ;  /* 0x000000101f524819 */ /* 0x000fe200000006ff */
[----:B------:R-:W-:Y:S01]  /*43c0*/  FMUL.FTZ R64, R64, UR6 ;  /* 0x0000000640407c20 */ /* 0x000fe20008410000 */
[----:B------:R-:W-:Y:S01]  /*43d0*/  @P0 SHF.L.U32 R133, R119, 0x10, RZ ;  /* 0x0000001077850819 */ /* 0x000fe200000006ff */
[----:B------:R-:W-:Y:S01]  /*43e0*/  @P5 FMUL.FTZ R62, R81, R78 ;  /* 0x0000004e513e5220 */ /* 0x000fe20000410000 */
[----:B------:R-:W-:Y:S01]  /*43f0*/  MOV R79, RZ ;  /* 0x000000ff004f7202 */ /* 0x000fe20000000f00 */
[-C--:B------:R-:W-:Y:S01]  /*4400*/  @P4 FMUL.FTZ R76, R82, R63.reuse ;  /* 0x0000003f524c4220 */ /* 0x080fe20000410000 */
[----:B------:R-:W-:Y:S01]  /*4410*/  @P0 SHF.L.U32 R83, R83, 0x10, RZ ;  /* 0x0000001053530819 */ /* 0x000fe200000006ff */
[----:B------:R-:W-:Y:S01]  /*4420*/  @P0 FMUL.FTZ R79, R133, R64 ;  /* 0x00000040854f0220 */ /* 0x000fe20000410000 */
[----:B------:R-:W-:Y:S01]  /*4430*/  @P4 FMUL.FTZ R77, R80, R63 ;  /* 0x0000003f504d4220 */ /* 0x000fe20000410000 */
[----:B------:R-:W-:-:S02]  /*4440*/  F2FP.BF16.F32.PACK_AB R61, R61, R60 ;  /* 0x0000003c3d3d723e */ /* 0x000fc400000010ff */
[----:B------:R-:W-:Y:S01]  /*4450*/  @P0 FMUL.FTZ R74, R83, R64 ;  /* 0x00000040534a0220 */ /* 0x000fe20000410000 */
[----:B------:R-:W-:Y:S02]  /*4460*/  F2FP.BF16.F32.PACK_AB R62, R62, R69 ;  /* 0x000000453e3e723e */ /* 0x000fe400000010ff */
[----:B------:R-:W-:Y:S02]  /*4470*/  F2FP.BF16.F32.PACK_AB R60, R68, R65 ;  /* 0x00000041443c723e */ /* 0x000fe400000010ff */
[----:B------:R-:W-:Y:S01]  /*4480*/  F2FP.BF16.F32.PACK_AB R63, R79, R76 ;  /* 0x0000004c4f3f723e */ /* 0x000fe200000010ff */
[----:B------:R-:W-:Y:S06]  /*4490*/  BRA `(.L_x_2667) ;  /* 0x0000000400a47947 */ /* 0x000fec0003800000 */
.L_x_2668:
[-CC-:B------:R-:W-:Y:S01]  /*44a0*/  FFMA.FTZ R77, R77, R65.reuse, R68.reuse ;  /* 0x000000414d4d7223 */ /* 0x180fe20000010044 */
[----:B------:R-:W-:Y:S01]  /*44b0*/  LOP3.LUT P4, RZ, R158, 0xff00, RZ, 0xc0, !PT ;  /* 0x0000ff009eff7812 */ /* 0x000fe2000788c0ff */
[-C--:B------:R-:W-:Y:S01]  /*44c0*/  FFMA.FTZ R80, R80, R65.reuse, R68 ;  /* 0x0000004150507223 */ /* 0x080fe20000010044 */
[----:B------:R-:W-:Y:S01]  /*44d0*/  LOP3.LUT P0, RZ, R158, 0xff, RZ, 0xc0, !PT ;  /* 0x000000ff9eff7812 */ /* 0x000fe2000780c0ff */
        /* <DEDUP_REMOVED lines=8> */
[----:B------:R-:W-:Y:S01]  /*4560*/  FMUL.FTZ R70, R64, R73 ;  /* 0x0000004940467220 */ /* 0x000fe20000410000 */
[----:B------:R-:W-:Y:S01]  /*4570*/  HFMA2 R71, -RZ, RZ, 0, 0 ;  /* 0x00000000ff477431 */ /* 0x000fe200000001ff */
[----:B-----5:R-:W-:Y:S01]  /*4580*/  @P4 PRMT R72, R60, 0x7632, R72 ;  /* 0x000076323c484816 */ /* 0x020fe20000000048 */
[----:B------:R-:W-:Y:S01]  /*4590*/  FADD.FTZ R82, R74, -R69 ;  /* 0x800000454a527221 */ /* 0x000fe20000010000 */
[----:B------:R-:W-:Y:S01]  /*45a0*/  @P0 SHF.L.U32 R77, R60, 0x10, RZ ;  /* 0x000000103c4d0819 */ /* 0x000fe200000006ff */
[----:B------:R-:W-:Y:S01]  /*45b0*/  FMUL.FTZ R70, R70, UR6 ;  /* 0x0000000646467c20 */ /* 0x000fe20008410000 */
[----:B------:R-:W-:Y:S01]  /*45c0*/  FMUL.FTZ R60, R64, R83 ;  /* 0x00000053403c7220 */ /* 0x000fe20000410000 */
[----:B------:R-:W-:Y:S01]  /*45d0*/  @P4 SHF.L.U32 R83, R72, 0x10, RZ ;  /* 0x0000001048534819 */ /* 0x000fe200000006ff */
[----:B------:R-:W-:Y:S01]  /*45e0*/  FADD.FTZ R72, R75, -R134 ;  /* 0x800000864b487221 */ /* 0x000fe20000010000 */
[----:B------:R-:W-:Y:S01]  /*45f0*/  @P0 FMUL.FTZ R71, R77, R70 ;  /* 0x000000464d470220 */ /* 0x000fe20000410000 */
[C---:B------:R-:W-:Y:S01]  /*4600*/  FMUL.FTZ R77, R133.reuse, R82 ;  /* 0x00000052854d7220 */ /* 0x040fe20000410000 */
[----:B------:R-:W-:Y:S01]  /*4610*/  @P0 SHF.L.U32 R73, R28, 0x10, RZ ;  /* 0x000000101c490819 */ /* 0x000fe200000006ff */
[----:B------:R-:W-:Y:S01]  /*4620*/  FMUL.FTZ R135, R133, R72 ;  /* 0x0000004885877220 */ /* 0x000fe20000410000 */
[C---:B------:R-:W-:Y:S01]  /*4630*/  @P5 SHF.L.U32 R134, R61.reuse, 0x10, RZ ;  /* 0x000000103d865819 */ /* 0x040fe200000006ff */
[----:B------:R-:W-:Y:S01]  /*4640*/  FMUL.FTZ R74, R60, UR6 ;  /* 0x000000063c4a7c20 */ /* 0x000fe20008410000 */
[----:B------:R-:W-:Y:S01]  /*4650*/  @P6 PRMT R136, R61, 0x7632, R136 ;  /* 0x000076323d886816 */ /* 0x000fe20000000088 */
[C---:B------:R-:W-:Y:S01]  /*4660*/  FMUL.FTZ R61, R64.reuse, R77 ;  /* 0x0000004d403d7220 */ /* 0x040fe20000410000 */
[----:B------:R-:W-:Y:S01]  /*4670*/  MOV R69, RZ ;  /* 0x000000ff00457202 */ /* 0x000fe20000000f00 */
[----:B------:R-:W-:Y:S01]  /*4680*/  FMUL.FTZ R72, R64, R135 ;  /* 0x0000008740487220 */ /* 0x000fe20000410000 */
[----:B------:R-:W-:Y:S01]  /*4690*/  @P4 SHF.L.U32 R75, R122, 0x10, RZ ;  /* 0x000000107a4b4819 */ /* 0x000fe200000006ff */
        /* <DEDUP_REMOVED lines=72> */
[----:B------:R-:W-:-:S07]  /*4b20*/  F2FP.BF16.F32.PACK_AB R63, R68, R63 ;  /* 0x0000003f443f723e */ /* 0x000fce00000010ff */
.L_x_2667:
[----:B------:R-:W1:Y:S01]  /*4b30*/  LDC.64 R64, c[0x0][0x380] ;  /* 0x0000e000ff407b82 */ /* 0x000e620000000a00 */
[----:B------:R-:W-:-:S04]  /*4b40*/  IMAD.WIDE.U32 R66, R106, 0x10, R66 ;  /* 0x000000106a427825 */ /* 0x000fc800078e0042 */
[----:B------:R-:W-:Y:S01]  /*4b50*/  FADD.FTZ R26, R71, R26 ;  /* 0x0000001a471a7221 */ /* 0x000fe20000010000 */
[----:B------:R-:W-:Y:S01]  /*4b60*/  FADD.FTZ R27, R0, R27 ;  /* 0x0000001b001b7221 */ /* 0x000fe20000010000 */
[----:B------:R-:W-:Y:S01]  /*4b70*/  PLOP3.LUT P3, PT, P3, PT, PT, 0x8, 0x80 ;  /* 0x000000000080781c */ /* 0x000fe20001f6e170 */
[----:B------:R-:W-:Y:S01]  /*4b80*/  FADD.FTZ R84, R73, R84 ;  /* 0x0000005449547221 */ /* 0x000fe20000010000 */
[----:B------:R-:W-:Y:S01]  /*4b90*/  FADD.FTZ R85, R70, R85 ;  /* 0x0000005546557221 */ /* 0x000fe20000010000 */
[----:B------:R-:W-:Y:S01]  /*4ba0*/  FADD.FTZ R86, R75, R86 ;  /* 0x000000564b567221 */ /* 0x000fe20000010000 */
[----:B------:R-:W2:Y:S01]  /*4bb0*/  @P2 LDC.64 R68, c[0x0][0x478] ;  /* 0x00011e00ff442b82 */ /* 0x000ea20000000a00 */
[----:B------:R-:W-:Y:S01]  /*4bc0*/  FADD.FTZ R87, R72, R87 ;  /* 0x0000005748577221 */ /* 0x000fe20000010000 */
[----:B------:R-:W-:Y:S01]  /*4bd0*/  FADD.FTZ R88, R77, R88 ;  /* 0x000000584d587221 */ /* 0x000fe20000010000 */
[----:B------:R-:W-:Y:S01]  /*4be0*/  FADD.FTZ R89, R74, R89 ;  /* 0x000000594a597221 */ /* 0x000fe20000010000 */
[----:B-1----:R-:W-:-:S04]  /*4bf0*/  IADD3 R123, PT, PT, R123, R64, RZ ;  /* 0x000000407b7b7210 */ /* 0x002fc80007ffe0ff */
[----:B------:R-:W-:Y:S01]  /*4c00*/  ISETP.GE.AND P0, PT, R123, R65, PT ;  /* 0x000000417b00720c */ /* 0x000fe20003f06270 */
[----:B--2---:R-:W-:-:S05]  /*4c10*/  @P2 IMAD.WIDE.U32 R68, R106, 0x20, R68 ;  /* 0x000000206a442825 */ /* 0x004fca00078e0044 */
[----:B------:R1:W-:Y:S04]  /*4c20*/  @P2 STG.E.128 desc[UR8][R68.64], R36 ;  /* 0x0000002444002986 */ /* 0x0003e8000c101d08 */
[----:B------:R1:W-:Y:S04]  /*4c30*/  @P2 STG.E.128 desc[UR8][R68.64+0x10], R40 ;  /* 0x0000102844002986 */ /* 0x0003e8000c101d08 */
[----:B------:R1:W-:Y:S01]  /*4c40*/  STG.E.128 desc[UR8][R66.64], R60 ;  /* 0x0000003c42007986 */ /* 0x0003e2000c101d08 */
        /* <DEDUP_REMOVED lines=18> */
[----:B-1----:R-:W-:-:S02]  /*4d70*/  MOV R36, R105 ;  /* 0x0000006900247202 */ /* 0x002fc40000000f00 */
        /* <DEDUP_REMOVED lines=30> */
.L_x_2660:
        /* <DEDUP_REMOVED lines=22> */
.L_x_2670:
        /* <DEDUP_REMOVED lines=12> */
.L_x_8041:


//--------------------- .text._ZN10layer_norm22ln_bwd_finalize_kernelINS_22Kernel_traits_finalizeILj2048E13__nv_bfloat16S2_fS2_fjLb1ELj1024ELj4ENS_18Kernel_traits_baseILj2048ES2_S2_fS2_fjLj1024EEEEELb1ELb0EEEvNS_9BwdParamsE --------------------------
	.section	.text._ZN10layer_norm22ln_bwd_finalize_kernelINS_22Kernel_traits_finalizeILj2048E13__nv_bfloat16S2_fS2_fjLb1ELj1024ELj4ENS_18Kernel_traits_baseILj2048ES2_S2_fS2_fjLj1024EEEEELb1ELb0EEEvNS_9BwdParamsE,"ax",@progbits
	.align	128
        .global         _ZN10layer_norm22ln_bwd_finalize_kernelINS_22Kernel_traits_finalizeILj2048E13__nv_bfloat16S2_fS2_fjLb1ELj1024ELj4ENS_18Kernel_traits_baseILj2048ES2_S2_fS2_fjLj1024EEEEELb1ELb0EEEvNS_9BwdParamsE
        .type           _ZN10layer_norm22ln_bwd_finalize_kernelINS_22Kernel_traits_finalizeILj2048E13__nv_bfloat16S2_fS2_fjLb1ELj1024ELj4ENS_18Kernel_traits_baseILj2048ES2_S2_fS2_fjLj1024EEEEELb1ELb0EEEvNS_9BwdParamsE,@function
        .size           _ZN10layer_norm22ln_bwd_finalize_kernelINS_22Kernel_traits_finalizeILj2048E13__nv_bfloat16S2_fS2_fjLb1ELj1024ELj4ENS_18Kernel_traits_baseILj2048ES2_S2_fS2_fjLj1024EEEEELb1ELb0EEEvNS_9BwdParamsE,(.L_x_8042 - _ZN10layer_norm22ln_bwd_finalize_kernelINS_22Kernel_traits_finalizeILj2048E13__nv_bfloat16S2_fS2_fjLb1ELj1024ELj4ENS_18Kernel_traits_baseILj2048ES2_S2_fS2_fjLj1024EEEEELb1ELb0EEEvNS_9BwdParamsE)
        .other          _ZN10layer_norm22ln_bwd_finalize_kernelINS_22Kernel_traits_finalizeILj2048E13__nv_bfloat16S2_fS2_fjLb1ELj1024ELj4ENS_18Kernel_traits_baseILj2048ES2_S2_fS2_fjLj1024EEEEELb1ELb0EEEvNS_9BwdParamsE,@"STO_CUDA_ENTRY STV_DEFAULT"
_ZN10layer_norm22ln_bwd_finalize_kernelINS_22Kernel_traits_finalizeILj2048E13__nv_bfloat16S2_fS2_fjLb1ELj1024ELj4ENS_18Kernel_traits_baseILj2048ES2_S2_fS2_fjLj1024EEEEELb1ELb0EEEvNS_9BwdParamsE:
.text._ZN10layer_norm22ln_bwd_finalize_kernelINS_22Kernel_traits_finalizeILj2048E13__nv_bfloat16S2_fS2_fjLb1ELj1024ELj4ENS_18Kernel_traits_baseILj2048ES2_S2_fS2_fjLj1024EEEEELb1ELb0EEEvNS_9BwdParamsE:
        /* <DEDUP_REMOVED lines=62> */
.L_x_2675:
        /* <DEDUP_REMOVED lines=87> */
.L_x_2674:
[----:B------:R-:W-:Y:S05]  /*0950*/  BSYNC.RECONVERGENT B1 ;  /* 0x0000000000017941 */ /* 0x000fea0003800200 */
.L_x_2673:
        /* <DEDUP_REMOVED lines=49> */
.L_x_2677:
[----:B------:R-:W-:Y:S05]  /*0c70*/  BSYNC.RECONVERGENT B1 ;  /* 0x0000000000017941 */ /* 0x000fea0003800200 */
.L_x_2676:
        /* <DEDUP_REMOVED lines=29> */
.L_x_2679:
[----:B------:R-:W-:Y:S05]  /*0e50*/  BSYNC.RECONVERGENT B1 ;  /* 0x0000000000017941 */ /* 0x000fea0003800200 */
.L_x_2678:
        /* <DEDUP_REMOVED lines=14> */
.L_x_2672:
[----:B------:R-:W-:Y:S05]  /*0f40*/  BSYNC.RECONVERGENT B0 ;  /* 0x0000000000007941 */ /* 0x000fea0003800200 */
.L_x_2671:
        /* <DEDUP_REMOVED lines=75> */
.L_x_2680:
        /* <DEDUP_REMOVED lines=16> */
.L_x_8042:


//--------------------- .text._ZN10layer_norm13ln_bwd_kernelINS_13Kernel_traitsI13__nv_bfloat16S2_fS2_fjLj2048ELj1ELj1ELj4ELj16ENS_18Kernel_traits_baseILj2048ES2_S2_fS2_fjLj128EEEEELb1ELb1ELb1ELb0EEEvNS_9BwdParamsE --------------------------
	.section	.text._ZN10layer_norm13ln_bwd_kernelINS_13Kernel_traitsI13__nv_bfloat16S2_fS2_fjLj2048ELj1ELj1ELj4ELj16ENS_18Kernel_traits_baseILj2048ES2_S2_fS2_fjLj128EEEEELb1ELb1ELb1ELb0EEEvNS_9BwdParamsE,"ax",@progbits
	.align	128
        .global         _ZN10layer_norm13ln_bwd_kernelINS_13Kernel_traitsI13__nv_bfloat16S2_fS2_fjLj2048ELj1ELj1ELj4ELj16ENS_18Kernel_traits_baseILj2048ES2_S2_fS2_fjLj128EEEEELb1ELb1ELb1ELb0EEEvNS_9BwdParamsE
        .type           _ZN10layer_norm13ln_bwd_kernelINS_13Kernel_traitsI13__nv_bfloat16S2_fS2_fjLj2048ELj1ELj1ELj4ELj16ENS_18Kernel_traits_baseILj2048ES2_S2_fS2_fjLj128EEEEELb1ELb1ELb1ELb0EEEvNS_9BwdParamsE,@function
        .size           _ZN10layer_norm13ln_bwd_kernelINS_13Kernel_traitsI13__nv_bfloat16S2_fS2_fjLj2048ELj1ELj1ELj4ELj16ENS_18Kernel_traits_baseILj2048ES2_S2_fS2_fjLj128EEEEELb1ELb1ELb1ELb0EEEvNS_9BwdParamsE,(.L_x_8043 - _ZN10layer_norm13ln_bwd_kernelINS_13Kernel_traitsI13__nv_bfloat16S2_fS2_fjLj2048ELj1ELj1ELj4ELj16ENS_18Kernel_traits_baseILj2048ES2_S2_fS2_fjLj128EEEEELb1ELb1ELb1ELb0EEEvNS_9BwdParamsE)
        .other          _ZN10layer_norm13ln_bwd_kernelINS_13Kernel_traitsI13__nv_bfloat16S2_fS2_fjLj2048ELj1ELj1ELj4ELj16ENS_18Kernel_traits_baseILj2048ES2_S2_fS2_fjLj128EEEEELb1ELb1ELb1ELb0EEEvNS_9BwdParamsE,@"STO_CUDA_ENTRY STV_DEFAULT"
_ZN10layer_norm13ln_bwd_kernelINS_13Kernel_traitsI13__nv_bfloat16S2_fS2_fjLj2048ELj1ELj1ELj4ELj16ENS_18Kernel_traits_baseILj2048ES2_S2_fS2_fjLj128EEEEELb1ELb1ELb1ELb0EEEvNS_9BwdParamsE:
.text._ZN10layer_norm13ln_bwd_kernelINS_13Kernel_traitsI13__nv_bfloat16S2_fS2_fjLj2048ELj1ELj1ELj4ELj16ENS_18Kernel_traits_baseILj2048ES2_S2_fS2_fjLj128EEEEELb1ELb1ELb1ELb0EEEvNS_9BwdParamsE:
        /* <DEDUP_REMOVED lines=103> */
.L_x_2878:
[----:B0-----:R-:W-:Y:S02]  /*0670*/  UIMAD.WIDE UR28, UR9, 0x4, UR18 ;  /* 0x00000004091c78a5 */ /* 0x001fe4000f8e0212 */
[----:B------:R-:W-:-:S04]  /*0680*/  UIMAD.WIDE UR4, UR9, 0x4, UR14 ;  /* 0x00000004090478a5 */ /* 0x000fc8000f8e020e */
[----:B-1----:R-:W-:Y:S02]  /*0690*/  MOV R108, UR28 ;  /* 0x0000001c006c7c02 */ /* 0x002fe40008000f00 */
[----:B------:R-:W-:Y:S01]  /*06a0*/  MOV R109, UR29 ;  /* 0x0000001d006d7c02 */ /* 0x000fe20008000f00 */
[----:B------:R-:W-:-:S04]  /*06b0*/  UIMAD.WIDE UR28, UR9, 0x4, UR16 ;  /* 0x00000004091c78a5 */ /* 0x000fc8000f8e0210 */
[----:B-----5:R0:W5:Y:S02]  /*06c0*/  LDG.E R110, desc[UR10][R108.64] ;  /* 0x0000000a6c6e7981 */ /* 0x020164000c1e1900 */
[----:B0-----:R-:W-:Y:S02]  /*06d0*/  MOV R108, UR4 ;  /* 0x00000004006c7c02 */ /* 0x001fe40008000f00 */
[----:B------:R-:W-:-:S05]  /*06e0*/  MOV R109, UR5 ;  /* 0x00000005006d7c02 */ /* 0x000fca0008000f00 */
[----:B------:R0:W2:Y:S02]  /*06f0*/  LDG.E R15, desc[UR10][R108.64] ;  /* 0x0000000a6c0f7981 */ /* 0x0000a4000c1e1900 */
[----:B0-----:R-:W-:Y:S02]  /*0700*/  MOV R108, UR28 ;  /* 0x0000001c006c7c02 */ /* 0x001fe40008000f00 */
[----:B------:R-:W-:-:S05]  /*0710*/  MOV R109, UR29 ;  /* 0x0000001d006d7c02 */ /* 0x000fca0008000f00 */
[----:B------:R-:W3:Y:S01]  /*0720*/  LDG.E R111, desc[UR10][R108.64] ;  /* 0x0000000a6c6f7981 */ /* 0x000ee2000c1e1900 */
[----:B------:R-:W-:Y:S01]  /*0730*/  BSSY.RECONVERGENT B0, `(.L_x_2682) ;  /* 0x000011a000007945 */ /* 0x000fe20003800200 */
[----:B-----5:R-:W-:-:S13]  /*0740*/  R2UR UR29, R110 ;  /* 0x000000006e1d72ca */ /* 0x020fda00000e0000 */
[----:B------:R-:W-:Y:S01]  /*0750*/  UISETP.GE.AND UP2, UPT, UR29, 0x1, UPT ;  /* 0x000000011d00788c */ /* 0x000fe2000bf46270 */
[----:B--2---:R-:W-:Y:S02]  /*0760*/  R2UR UR28, R15 ;  /* 0x000000000f1c72ca */ /* 0x004fe400000e0000 */
[----:B---3--:R-:W-:-:S06]  /*0770*/  R2UR UR8, R111 ;  /* 0x000000006f0872ca */ /* 0x008fcc00000e0000 */
[----:B------:R-:W-:Y:S09]  /*0780*/  BRA.U !UP2, `(.L_x_2683) ;  /* 0x0000000d0a7c7547 */ /* 0x000ff2000b800000 */
[----:B------:R-:W-:-:S06]  /*0790*/  UIMAD.WIDE UR4, UR9, 0x4, UR12 ;  /* 0x00000004090478a5 */ /* 0x000fcc000f8e020c */
[----:B------:R-:W-:Y:S02]  /*07a0*/  MOV R109, UR5 ;  /* 0x00000005006d7c02 */ /* 0x000fe40008000f00 */
[----:B------:R-:W-:-:S05]  /*07b0*/  MOV R108, UR4 ;  /* 0x00000004006c7c02 */ /* 0x000fca0008000f00 */
[----:B------:R0:W2:Y:S01]  /*07c0*/  LDG.E R109, desc[UR10][R108.64] ;  /* 0x0000000a6c6d7981 */ /* 0x0000a2000c1e1900 */
[----:B------:R-:W-:Y:S01]  /*07d0*/  UISETP.GE.AND UP3, UPT, UR8, 0x1, UPT ;  /* 0x000000010800788c */ /* 0x000fe2000bf66270 */
[----:B------:R-:W-:Y:S01]  /*07e0*/  ISETP.GE.U32.AND P1, PT, R2, 0x80, PT ;  /* 0x000000800200780c */ /* 0x000fe20003f26070 */
[----:B------:R-:W-:Y:S01]  /*07f0*/  UIADD3 UR5, UPT, UPT, UR29, -0x1, URZ ;  /* 0xffffffff1d057890 */ /* 0x000fe2000fffe0ff */
[----:B------:R-:W3:Y:S01]  /*0800*/  S2R R165, SR_TID.X ;  /* 0x0000000000a57919 */ /* 0x000ee20000002100 */
[----:B------:R-:W-:Y:S01]  /*0810*/  HFMA2 R147, -RZ, RZ, 0, 0 ;  /* 0x00000000ff937431 */ /* 0x000fe200000001ff */
[----:B------:R-:W-:Y:S01]  /*0820*/  BSSY.RECONVERGENT B1, `(.L_x_2684) ;  /* 0x0000077000017945 */ /* 0x000fe20003800200 */
[----:B------:R-:W-:Y:S02]  /*0830*/  PLOP3.LUT P0, PT, PT, PT, UP3, 0x80, 0x8 ;  /* 0x000000000008781c */ /* 0x000fe40003f0f038 */
[----:B------:R-:W-:Y:S02]  /*0840*/  CS2R R152, SRZ ;  /* 0x0000000000987805 */ /* 0x000fe4000001ff00 */
[----:B------:R-:W-:-:S02]  /*0850*/  MOV R15, UR5 ;  /* 0x00000005000f7c02 */ /* 0x000fc40008000f00 */
[----:B------:R-:W-:Y:S01]  /*0860*/  ISETP.GE.U32.AND P2, PT, R2, 0x100, PT ;  /* 0x000001000200780c */ /* 0x000fe20003f46070 */
[----:B------:R-:W-:Y:S02]  /*0870*/  @UP3 UIADD3 UR4, UPT, UPT, UR8, -0x1, URZ ;  /* 0xffffffff08043890 */ /* 0x000fe4000fffe0ff */
[----:B------:R-:W-:Y:S02]  /*0880*/  IMAD R15, R15, UR7, RZ ;  /* 0x000000070f0f7c24 */ /* 0x000fe4000f8e02ff */
        /* <DEDUP_REMOVED lines=22> */
[----:B-1----:R-:W-:-:S06]  /*09f0*/  IMAD.WIDE.U32 R108, R151, 0x10, R108 ;  /* 0x00000010976c7825 */ /* 0x002fcc00078e006c */
[----:B------:R-:W3:Y:S04]  /*0a00*/  LDG.E.128 R108, desc[UR10][R108.64] ;  /* 0x0000000a6c6c7981 */ /* 0x000ee8000c1e1d00 */
[----:B------:R-:W3:Y:S01]  /*0a10*/  LDG.E.128 R112, desc[UR10][R112.64+0x10] ;  /* 0x0000100a70707981 */ /* 0x000ee2000c1e1d00 */
[----:B--2---:R-:W-:-:S06]  /*0a20*/  IMAD.WIDE.U32 R122, R147, 0x8, R122 ;  /* 0x00000008937a7825 */ /* 0x004fcc00078e007a */
[----:B------:R-:W5:Y:S01]  /*0a30*/  LDG.E.64 R122, desc[UR10][R122.64] ;  /* 0x0000000a7a7a7981 */ /* 0x000f62000c1e1b00 */
[----:B----4-:R-:W-:-:S04]  /*0a40*/  ISETP.NE.U32.AND P0, PT, RZ, UR22, PT ;  /* 0x00000016ff007c0c */ /* 0x010fc8000bf05070 */
[----:B------:R-:W-:-:S13]  /*0a50*/  ISETP.NE.AND.EX P0, PT, RZ, UR23, PT, P0 ;  /* 0x00000017ff007c0c */ /* 0x000fda000bf05300 */
[----:B------:R-:W0:Y:S01]  /*0a60*/  @P0 LDC.64 R4, c[0x0][0x438] ;  /* 0x00010e00ff040b82 */ /* 0x000e220000000a00 */
[----:B------:R-:W-:Y:S02]  /*0a70*/  SHF.L.U32 R3, R140, 0x10, RZ ;  /* 0x000000108c037819 */ /* 0x000fe400000006ff */
        /* <DEDUP_REMOVED lines=9> */
[----:B------:R-:W-:Y:S02]  /*0b10*/  IADD3 R147, PT, PT, R147, 0x80, RZ ;  /* 0x0000008093937810 */ /* 0x000fe40007ffe0ff */
[----:B------:R-:W-:Y:S01]  /*0b20*/  IADD3 R149, PT, PT, R149, 0x80, RZ ;  /* 0x0000008095957810 */ /* 0x000fe20007ffe0ff */
[C---:B---3--:R-:W-:Y:S01]  /*0b30*/  FADD.FTZ R0, -R148.reuse, R104 ;  /* 0x0000006894007221 */ /* 0x048fe20000010100 */
[----:B------:R-:W-:-:S03]  /*0b40*/  FADD.FTZ R106, -R148, R106 ;  /* 0x0000006a946a7221 */ /* 0x000fc60000010100 */
[----:B------:R-:W-:Y:S01]  /*0b50*/  FMUL.FTZ R0, R0, UR28 ;  /* 0x0000001c00007c20 */ /* 0x000fe20008410000 */
[----:B------:R-:W-:Y:S01]  /*0b60*/  SHF.L.U32 R117, R108, 0x10, RZ ;  /* 0x000000106c757819 */ /* 0x000fe200000006ff */
[----:B------:R-:W-:-:S04]  /*0b70*/  FMUL.FTZ R4, R106, UR28 ;  /* 0x0000001c6a047c20 */ /* 0x000fc80008410000 */
[----:B------:R-:W-:Y:S01]  /*0b80*/  FADD.FTZ R52, R52, R117 ;  /* 0x0000007534347221 */ /* 0x000fe20000010000 */
[-C--:B------:R-:W-:Y:S01]  /*0b90*/  FFMA.FTZ R68, R0, R117.reuse, R68 ;  /* 0x0000007500447223 */ /* 0x080fe20000010044 */
[----:B------:R-:W-:Y:S01]  /*0ba0*/  FMUL.FTZ R3, R3, R117 ;  /* 0x0000007503037220 */ /* 0x000fe20000410000 */
[----:B------:R-:W-:Y:S01]  /*0bb0*/  SHF.L.U32 R117, R109, 0x10, RZ ;  /* 0x000000106d757819 */ /* 0x000fe200000006ff */
[----:B------:R-:W-:Y:S01]  /*0bc0*/  FADD.FTZ R104, -R148, R112 ;  /* 0x0000007094687221 */ /* 0x000fe20000010100 */
[----:B------:R-:W-:-:S03]  /*0bd0*/  SHF.L.U32 R106, R142, 0x10, RZ ;  /* 0x000000108e6a7819 */ /* 0x000fc600000006ff */
[----:B------:R-:W-:Y:S01]  /*0be0*/  FADD.FTZ R54, R54, R117 ;  /* 0x0000007536367221 */ /* 0x000fe20000010000 */
[-C--:B------:R-:W-:Y:S01]  /*0bf0*/  FFMA.FTZ R70, R4, R117.reuse, R70 ;  /* 0x0000007504467223 */ /* 0x080fe20000010046 */
[----:B------:R-:W-:Y:S01]  /*0c00*/  FMUL.FTZ R5, R5, R117 ;  /* 0x0000007505057220 */ /* 0x000fe20000410000 */
[----:B------:R-:W-:Y:S01]  /*0c10*/  SHF.L.U32 R117, R110, 0x10, RZ ;  /* 0x000000106e757819 */ /* 0x000fe200000006ff */
[----:B------:R-:W-:Y:S01]  /*0c20*/  FMUL.FTZ R104, R104, UR28 ;  /* 0x0000001c68687c20 */ /* 0x000fe20008410000 */
[----:B------:R-:W-:Y:S01]  /*0c30*/  PRMT R108, R108, 0x7632, R108 ;  /* 0x000076326c6c7816 */ /* 0x000fe2000000006c */
[----:B------:R-:W-:Y:S02]  /*0c40*/  FADD.FTZ R114, -R148, R114 ;  /* 0x0000007294727221 */ /* 0x000fe40000010100 */
[----:B------:R-:W-:Y:S01]  /*0c50*/  FADD.FTZ R48, R48, R117 ;  /* 0x0000007530307221 */ /* 0x000fe20000010000 */
[-C--:B------:R-:W-:Y:S01]  /*0c60*/  FFMA.FTZ R64, R104, R117.reuse, R64 ;  /* 0x0000007568407223 */ /* 0x080fe20000010040 */
[----:B------:R-:W-:Y:S01]  /*0c70*/  FMUL.FTZ R106, R106, R117 ;  /* 0x000000756a6a7220 */ /* 0x000fe20000410000 */
[----:B------:R-:W-:Y:S01]  /*0c80*/  FADD.FTZ R117, -R148, R105 ;  /* 0x0000006994757221 */ /* 0x000fe20000010100 */
[----:B------:R-:W-:Y:S01]  /*0c90*/  SHF.L.U32 R119, R111, 0x10, RZ ;  /* 0x000000106f777819 */ /* 0x000fe200000006ff */
[----:B------:R-:W-:Y:S01]  /*0ca0*/  FMUL.FTZ R105, R114, UR28 ;  /* 0x0000001c72697c20 */ /* 0x000fe20008410000 */
[----:B------:R-:W-:Y:S01]  /*0cb0*/  SHF.L.U32 R108, R108, 0x10, RZ ;  /* 0x000000106c6c7819 */ /* 0x000fe200000006ff */
[----:B------:R-:W-:Y:S01]  /*0cc0*/  FMUL.FTZ R117, R117, UR28 ;  /* 0x0000001c75757c20 */ /* 0x000fe20008410000 */
[----:B------:R-:W-:Y:S01]  /*0cd0*/  PRMT R109, R109, 0x7632, R109 ;  /* 0x000076326d6d7816 */ /* 0x000fe2000000006d */
[----:B------:R-:W-:Y:S01]  /*0ce0*/  FADD.FTZ R107, -R148, R107 ;  /* 0x0000006b946b7221 */ /* 0x000fe20000010100 */
[----:B------:R-:W-:Y:S01]  /*0cf0*/  FADD.FTZ R50, R50, R119 ;  /* 0x0000007732327221 */ /* 0x000fe20000010000 */
[-C--:B------:R-:W-:Y:S01]  /*0d00*/  FFMA.FTZ R66, R105, R119.reuse, R66 ;  /* 0x0000007769427223 */ /* 0x080fe20000010042 */
[----:B------:R-:W-:Y:S01]  /*0d10*/  FMUL.FTZ R116, R116, R119 ;  /* 0x0000007774747220 */ /* 0x000fe20000410000 */
[-C--:B------:R-:W-:Y:S01]  /*0d20*/  FFMA.FTZ R69, R117, R108.reuse, R69 ;  /* 0x0000006c75457223 */ /* 0x080fe20000010045 */
[----:B------:R-:W-:Y:S01]  /*0d30*/  FADD.FTZ R53, R53, R108 ;  /* 0x0000006c35357221 */ /* 0x000fe20000010000 */
[----:B------:R-:W-:Y:S01]  /*0d40*/  FMUL.FTZ R118, R118, R108 ;  /* 0x0000006c76767220 */ /* 0x000fe20000410000 */
[----:B------:R-:W-:Y:S01]  /*0d50*/  PRMT R110, R110, 0x7632, R110 ;  /* 0x000076326e6e7816 */ /* 0x000fe2000000006e */
[----:B------:R-:W-:Y:S01]  /*0d60*/  FADD.FTZ R113, -R148, R113 ;  /* 0x0000007194717221 */ /* 0x000fe20000010100 */
[----:B------:R-:W-:Y:S01]  /*0d70*/  SHF.L.U32 R108, R109, 0x10, RZ ;  /* 0x000000106d6c7819 */ /* 0x000fe200000006ff */
[----:B------:R-:W-:Y:S01]  /*0d80*/  FMUL.FTZ R107, R107, UR28 ;  /* 0x0000001c6b6b7c20 */ /* 0x000fe20008410000 */
[----:B------:R-:W-:Y:S01]  /*0d90*/  SHF.L.U32 R119, R162, 0x10, RZ ;  /* 0x00000010a2777819 */ /* 0x000fe200000006ff */
[----:B------:R-:W-:Y:S01]  /*0da0*/  FMUL.FTZ R124, R113, UR28 ;  /* 0x0000001c717c7c20 */ /* 0x000fe20008410000 */
[----:B------:R-:W-:Y:S01]  /*0db0*/  SHF.L.U32 R110, R110, 0x10, RZ ;  /* 0x000000106e6e7819 */ /* 0x000fe200000006ff */
[-C--:B------:R-:W-:Y:S01]  /*0dc0*/  FFMA.FTZ R71, R107, R108.reuse, R71 ;  /* 0x0000006c6b477223 */ /* 0x080fe20000010047 */
[----:B------:R-:W-:Y:S01]  /*0dd0*/  FADD.FTZ R55, R55, R108 ;  /* 0x0000006c37377221 */ /* 0x000fe20000010000 */
[----:B------:R-:W-:Y:S01]  /*0de0*/  FMUL.FTZ R119, R119, R108 ;  /* 0x0000006c77777220 */ /* 0x000fe20000410000 */
[----:B------:R-:W-:Y:S01]  /*0df0*/  FADD.FTZ R109, RZ, R3 ;  /* 0x00000003ff6d7221 */ /* 0x000fe20000010000 */
[----:B------:R-:W-:Y:S01]  /*0e00*/  FFMA.FTZ R108, R0, R3, RZ ;  /* 0x00000003006c7223 */ /* 0x000fe200000100ff */
[----:B------:R-:W-:Y:S01]  /*0e10*/  FADD.FTZ R49, R49, R110 ;  /* 0x0000006e31317221 */ /* 0x000fe20000010000 */
[-C--:B------:R-:W-:Y:S01]  /*0e20*/  FFMA.FTZ R65, R124, R110.reuse, R65 ;  /* 0x0000006e7c417223 */ /* 0x080fe20000010041 */
[----:B------:R-:W-:Y:S01]  /*0e30*/  FMUL.FTZ R125, R125, R110 ;  /* 0x0000006e7d7d7220 */ /* 0x000fe20000410000 */
[----:B------:R-:W-:Y:S01]  /*0e40*/  FADD.FTZ R110, R109, R118 ;  /* 0x000000766d6e7221 */ /* 0x000fe20000010000 */
[----:B------:R-:W-:Y:S01]  /*0e50*/  FFMA.FTZ R109, R117, R118, R108 ;  /* 0x00000076756d7223 */ /* 0x000fe2000001006c */
[----:B------:R-:W-:-:S02]  /*0e60*/  PRMT R111, R111, 0x7632, R111 ;  /* 0x000076326f6f7816 */ /* 0x000fc4000000006f */
[----:B------:R-:W-:Y:S01]  /*0e70*/  FADD.FTZ R110, R110, R5 ;  /* 0x000000056e6e7221 */ /* 0x000fe20000010000 */
[----:B------:R-:W-:Y:S01]  /*0e80*/  FFMA.FTZ R108, R4, R5, R109 ;  /* 0x00000005046c7223 */ /* 0x000fe2000001006d */
[----:B------:R-:W-:Y:S02]  /*0e90*/  SHF.L.U32 R112, R111, 0x10, RZ ;  /* 0x000000106f707819 */ /* 0x000fe400000006ff */
[----:B------:R-:W-:Y:S01]  /*0ea0*/  FADD.FTZ R109, R110, R119 ;  /* 0x000000776e6d7221 */ /* 0x000fe20000010000 */
[----:B------:R-:W-:-:S03]  /*0eb0*/  FFMA.FTZ R111, R107, R119, R108 ;  /* 0x000000776b6f7223 */ /* 0x000fc6000001006c */
[----:B------:R-:W-:Y:S01]  /*0ec0*/  FADD.FTZ R108, R109, R106 ;  /* 0x0000006a6d6c7221 */ /* 0x000fe20000010000 */
[----:B------:R-:W-:Y:S01]  /*0ed0*/  FFMA.FTZ R111, R104, R106, R111 ;  /* 0x0000006a686f7223 */ /* 0x000fe2000001006f */
[----:B------:R-:W-:Y:S02]  /*0ee0*/  FADD.FTZ R115, -R148, R115 ;  /* 0x0000007394737221 */ /* 0x000fe40000010100 */
        /* <DEDUP_REMOVED lines=9> */
[----:B------:R-:W-:-:S07]  /*0f80*/  FFMA.FTZ R153, R131, R132, R108 ;  /* 0x0000008483997223 */ /* 0x000fce000001006c */
.L_x_2685:
[----:B----4-:R-:W-:Y:S05]  /*0f90*/  BSYNC.RECONVERGENT B1 ;  /* 0x0000000000017941 */ /* 0x010fea0003800200 */
.L_x_2684:
[----:B------:R-:W-:Y:S05]  /*0fa0*/  @!P2 BRA `(.L_x_2686) ;  /* 0x000000080048a947 */ /* 0x000fea0003800000 */
[----:B------:R-:W0:Y:S08]  /*0fb0*/  LDC.64 R112, c[0x0][0x3a8] ;  /* 0x0000ea00ff707b82 */ /* 0x000e300000000a00 */
[----:B------:R-:W1:Y:S08]  /*0fc0*/  LDC.64 R108, c[0x0][0x428] ;  /* 0x00010a00ff6c7b82 */ /* 0x000e700000000a00 */
[----:B------:R-:W2:Y:S01]  /*0fd0*/  LDC.64 R120, c[0x0][0x3b0] ;  /* 0x0000ec00ff787b82 */ /* 0x000ea20000000a00 */
[----:B0-----:R-:W-:-:S05]  /*0fe0*/  IMAD.WIDE.U32 R112, R149, 0x20, R112 ;  /* 0x0000002095707825 */ /* 0x001fca00078e0070 */
[----:B------:R-:W3:Y:S01]  /*0ff0*/  LDG.E.128 R8, desc[UR10][R112.64] ;  /* 0x0000000a70087981 */ /* 0x000ee2000c1e1d00 */
[----:B-1----:R-:W-:-:S06]  /*1000*/  IMAD.WIDE.U32 R108, R151, 0x10, R108 ;  /* 0x00000010976c7825 */ /* 0x002fcc00078e006c */
[----:B------:R-:W4:Y:S04]  /*1010*/  LDG.E.128 R108, desc[UR10][R108.64] ;  /* 0x0000000a6c6c7981 */ /* 0x000f28000c1e1d00 */
[----:B------:R-:W4:Y:S01]  /*1020*/  LDG.E.128 R112, desc[UR10][R112.64+0x10] ;  /* 0x0000100a70707981 */ /* 0x000f22000c1e1d00 */
[----:B--2---:R-:W-:-:S06]  /*1030*/  IMAD.WIDE.U32 R120, R147, 0x8, R120 ;  /* 0x0000000893787825 */ /* 0x004fcc00078e0078 */
[----:B------:R-:W5:Y:S01]  /*1040*/  LDG.E.64 R120, desc[UR10][R120.64] ;  /* 0x0000000a78787981 */ /* 0x000f62000c1e1b00 */
[----:B------:R-:W-:-:S04]  /*1050*/  ISETP.NE.U32.AND P0, PT, RZ, UR22, PT ;  /* 0x00000016ff007c0c */ /* 0x000fc8000bf05070 */
        /* <DEDUP_REMOVED lines=9> */
[----:B------:R-:W-:Y:S01]  /*10f0*/  SHF.L.U32 R134, R160, 0x10, RZ ;  /* 0x00000010a0867819 */ /* 0x000fe200000006ff */
[C---:B---3--:R-:W-:Y:S01]  /*1100*/  FADD.FTZ R8, -R148.reuse, R8 ;  /* 0x0000000894087221 */ /* 0x048fe20000010100 */
[C---:B------:R-:W-:Y:S01]  /*1110*/  FADD.FTZ R14, -R148.reuse, R9 ;  /* 0x00000009940e7221 */ /* 0x040fe20000010100 */
[----:B------:R-:W-:-:S02]  /*1120*/  FADD.FTZ R10, -R148, R10 ;  /* 0x0000000a940a7221 */ /* 0x000fc40000010100 */
[----:B------:R-:W-:Y:S01]  /*1130*/  FMUL.FTZ R6, R8, UR28 ;  /* 0x0000001c08067c20 */ /* 0x000fe20008410000 */
[----:B----4-:R-:W-:Y:S01]  /*1140*/  SHF.L.U32 R9, R108, 0x10, RZ ;  /* 0x000000106c097819 */ /* 0x010fe200000006ff */
[----:B------:R-:W-:Y:S01]  /*1150*/  FADD.FTZ R127, -R148, R11 ;  /* 0x0000000b947f7221 */ /* 0x000fe20000010100 */
[----:B------:R-:W-:Y:S01]  /*1160*/  PRMT R108, R108, 0x7632, R108 ;  /* 0x000076326c6c7816 */ /* 0x000fe2000000006c */
[----:B------:R-:W-:Y:S01]  /*1170*/  FMUL.FTZ R8, R10, UR28 ;  /* 0x0000001c0a087c20 */ /* 0x000fe20008410000 */
[----:B------:R-:W-:Y:S01]  /*1180*/  SHF.L.U32 R11, R109, 0x10, RZ ;  /* 0x000000106d0b7819 */ /* 0x000fe200000006ff */
[----:B------:R-:W-:Y:S01]  /*1190*/  FADD.FTZ R44, R44, R9 ;  /* 0x000000092c2c7221 */ /* 0x000fe20000010000 */
[-C--:B------:R-:W-:Y:S01]  /*11a0*/  FFMA.FTZ R60, R6, R9.reuse, R60 ;  /* 0x00000009063c7223 */ /* 0x080fe2000001003c */
[----:B------:R-:W-:Y:S01]  /*11b0*/  FMUL.FTZ R7, R7, R9 ;  /* 0x0000000907077220 */ /* 0x000fe20000410000 */
[----:B------:R-:W-:Y:S01]  /*11c0*/  SHF.L.U32 R9, R137, 0x10, RZ ;  /* 0x0000001089097819 */ /* 0x000fe200000006ff */
[----:B------:R-:W-:Y:S01]  /*11d0*/  FADD.FTZ R112, -R148, R112 ;  /* 0x0000007094707221 */ /* 0x000fe20000010100 */
[----:B------:R-:W-:Y:S01]  /*11e0*/  SHF.L.U32 R108, R108, 0x10, RZ ;  /* 0x000000106c6c7819 */ /* 0x000fe200000006ff */
[----:B------:R-:W-:Y:S01]  /*11f0*/  FMUL.FTZ R14, R14, UR28 ;  /* 0x0000001c0e0e7c20 */ /* 0x000fe20008410000 */
[----:B------:R-:W-:Y:S01]  /*1200*/  FADD.FTZ R46, R46, R11 ;  /* 0x0000000b2e2e7221 */ /* 0x000fe20000010000 */
[-C--:B------:R-:W-:Y:S01]  /*1210*/  FFMA.FTZ R62, R8, R11.reuse, R62 ;  /* 0x0000000b083e7223 */ /* 0x080fe2000001003e */
[----:B------:R-:W-:Y:S01]  /*1220*/  FMUL.FTZ R9, R9, R11 ;  /* 0x0000000b09097220 */ /* 0x000fe20000410000 */
[----:B------:R-:W-:Y:S01]  /*1230*/  PRMT R109, R109, 0x7632, R109 ;  /* 0x000076326d6d7816 */ /* 0x000fe2000000006d */
[----:B------:R-:W-:Y:S01]  /*1240*/  FMUL.FTZ R10, R112, UR28 ;  /* 0x0000001c700a7c20 */ /* 0x000fe20008410000 */
[----:B------:R-:W-:-:S02]  /*1250*/  SHF.L.U32 R13, R110, 0x10, RZ ;  /* 0x000000106e0d7819 */ /* 0x000fc400000006ff */
[----:B------:R-:W-:Y:S01]  /*1260*/  SHF.L.U32 R11, R138, 0x10, RZ ;  /* 0x000000108a0b7819 */ /* 0x000fe200000006ff */
[-C--:B------:R-:W-:Y:S01]  /*1270*/  FFMA.FTZ R61, R14, R108.reuse, R61 ;  /* 0x0000006c0e3d7223 */ /* 0x080fe2000001003d */
[----:B------:R-:W-:Y:S01]  /*1280*/  FADD.FTZ R45, R45, R108 ;  /* 0x0000006c2d2d7221 */ /* 0x000fe20000010000 */
[----:B------:R-:W-:Y:S01]  /*1290*/  FMUL.FTZ R126, R126, R108 ;  /* 0x0000006c7e7e7220 */ /* 0x000fe20000410000 */
[----:B------:R-:W-:Y:S01]  /*12a0*/  FADD.FTZ R12, -R148, R114 ;  /* 0x00000072940c7221 */ /* 0x000fe20000010100 */
[----:B------:R-:W-:Y:S01]  /*12b0*/  SHF.L.U32 R108, R109, 0x10, RZ ;  /* 0x000000106d6c7819 */ /* 0x000fe200000006ff */
[----:B------:R-:W-:Y:S01]  /*12c0*/  FMUL.FTZ R127, R127, UR28 ;  /* 0x0000001c7f7f7c20 */ /* 0x000fe20008410000 */
[----:B------:R-:W-:Y:S01]  /*12d0*/  FADD.FTZ R40, R40, R13 ;  /* 0x0000000d28287221 */ /* 0x000fe20000010000 */
[-C--:B------:R-:W-:Y:S01]  /*12e0*/  FFMA.FTZ R56, R10, R13.reuse, R56 ;  /* 0x0000000d0a387223 */ /* 0x080fe20000010038 */
[----:B------:R-:W-:Y:S01]  /*12f0*/  FMUL.FTZ R11, R11, R13 ;  /* 0x0000000d0b0b7220 */ /* 0x000fe20000410000 */
[----:B------:R-:W-:Y:S01]  /*1300*/  FADD.FTZ R109, R152, R7 ;  /* 0x00000007986d7221 */ /* 0x000fe20000010000 */
[----:B------:R-:W-:Y:S01]  /*1310*/  SHF.L.U32 R129, R111, 0x10, RZ ;  /* 0x000000106f817819 */ /* 0x000fe200000006ff */
[----:B------:R-:W-:Y:S01]  /*1320*/  FFMA.FTZ R153, R6, R7, R153 ;  /* 0x0000000706997223 */ /* 0x000fe20000010099 */
[----:B------:R-:W-:Y:S01]  /*1330*/  SHF.L.U32 R13, R139, 0x10, RZ ;  /* 0x000000108b0d7819 */ /* 0x000fe200000006ff */
[----:B------:R-:W-:Y:S01]  /*1340*/  FMUL.FTZ R12, R12, UR28 ;  /* 0x0000001c0c0c7c20 */ /* 0x000fe20008410000 */
[----:B------:R-:W-:Y:S01]  /*1350*/  PRMT R110, R110, 0x7632, R110 ;  /* 0x000076326e6e7816 */ /* 0x000fe2000000006e */
[----:B------:R-:W-:Y:S01]  /*1360*/  FADD.FTZ R113, -R148, R113 ;  /* 0x0000007194717221 */ /* 0x000fe20000010100 */
[-C--:B------:R-:W-:Y:S01]  /*1370*/  FFMA.FTZ R63, R127, R108.reuse, R63 ;  /* 0x0000006c7f3f7223 */ /* 0x080fe2000001003f */
[----:B------:R-:W-:Y:S01]  /*1380*/  FADD.FTZ R47, R47, R108 ;  /* 0x0000006c2f2f7221 */ /* 0x000fe20000010000 */
[----:B------:R-:W-:Y:S01]  /*1390*/  FMUL.FTZ R128, R128, R108 ;  /* 0x0000006c80807220 */ /* 0x000fe20000410000 */
[----:B------:R-:W-:Y:S01]  /*13a0*/  FADD.FTZ R108, R109, R126 ;  /* 0x0000007e6d6c7221 */ /* 0x000fe20000010000 */
[----:B------:R-:W-:Y:S01]  /*13b0*/  FFMA.FTZ R153, R14, R126, R153 ;  /* 0x0000007e0e997223 */ /* 0x000fe20000010099 */
[----:B------:R-:W-:Y:S01]  /*13c0*/  FADD.FTZ R42, R42, R129 ;  /* 0x000000812a2a7221 */ /* 0x000fe20000010000 */
[-C--:B------:R-:W-:Y:S01]  /*13d0*/  FFMA.FTZ R58, R12, R129.reuse, R58 ;  /* 0x000000810c3a7223 */ /* 0x080fe2000001003a */
[----:B------:R-:W-:Y:S01]  /*13e0*/  FMUL.FTZ R13, R13, R129 ;  /* 0x000000810d0d7220 */ /* 0x000fe20000410000 */
[----:B------:R-:W-:Y:S01]  /*13f0*/  SHF.L.U32 R110, R110, 0x10, RZ ;  /* 0x000000106e6e7819 */ /* 0x000fe200000006ff */
[----:B------:R-:W-:Y:S01]  /*1400*/  FMUL.FTZ R129, R113, UR28 ;  /* 0x0000001c71817c20 */ /* 0x000fe20008410000 */
[----:B------:R-:W-:Y:S01]  /*1410*/  FADD.FTZ R109, R108, R9 ;  /* 0x000000096c6d7221 */ /* 0x000fe20000010000 */
[----:B------:R-:W-:Y:S01]  /*1420*/  FFMA.FTZ R108, R8, R9, R153 ;  /* 0x00000009086c7223 */ /* 0x000fe20000010099 */
[----:B------:R-:W-:Y:S01]  /*1430*/  PRMT R111, R111, 0x7632, R111 ;  /* 0x000076326f6f7816 */ /* 0x000fe2000000006f */
[-C--:B------:R-:W-:Y:S01]  /*1440*/  FFMA.FTZ R57, R129, R110.reuse, R57 ;  /* 0x0000006e81397223 */ /* 0x080fe20000010039 */
[----:B------:R-:W-:Y:S01]  /*1450*/  FADD.FTZ R41, R41, R110 ;  /* 0x0000006e29297221 */ /* 0x000fe20000010000 */
[----:B------:R-:W-:Y:S01]  /*1460*/  FMUL.FTZ R130, R130, R110 ;  /* 0x0000006e82827220 */ /* 0x000fe20000410000 */
        /* <DEDUP_REMOVED lines=8> */
[----:B------:R-:W-:Y:S01]  /*14f0*/  FMUL.FTZ R133, R115, UR28 ;  /* 0x0000001c73857c20 */ /* 0x000fe20008410000 */
[-C--:B------:R-:W-:Y:S01]  /*1500*/  FMUL.FTZ R134, R134, R112.reuse ;  /* 0x0000007086867220 */ /* 0x080fe20000410000 */
[----:B------:R-:W-:Y:S01]  /*1510*/  FADD.FTZ R111, R110, R13 ;  /* 0x0000000d6e6f7221 */ /* 0x000fe20000010000 */
[----:B------:R-:W-:Y:S01]  /*1520*/  FFMA.FTZ R108, R12, R13, R109 ;  /* 0x0000000d0c6c7223 */ /* 0x000fe2000001006d */
[----:B------:R-:W-:Y:S01]  /*1530*/  FFMA.FTZ R59, R133, R112, R59 ;  /* 0x00000070853b7223 */ /* 0x000fe2000001003b */
[----:B------:R-:W-:Y:S01]  /*1540*/  FADD.FTZ R43, R43, R112 ;  /* 0x000000702b2b7221 */ /* 0x000fe20000010000 */
[----:B------:R-:W-:Y:S01]  /*1550*/  FADD.FTZ R152, R111, R134 ;  /* 0x000000866f987221 */ /* 0x000fe20000010000 */
[----:B------:R-:W-:Y:S01]  /*1560*/  FFMA.FTZ R153, R133, R134, R108 ;  /* 0x0000008685997223 */ /* 0x000fe2000001006c */
[----:B------:R-:W-:Y:S06]  /*1570*/  BRA `(.L_x_2686) ;  /* 0x0000000000d47947 */ /* 0x000fec0003800000 */
.L_x_2683:
        /* <DEDUP_REMOVED lines=15> */
[----:B------:R-:W-:Y:S02]  /*1670*/  MOV R108, UR4 ;  /* 0x00000004006c7c02 */ /* 0x000fe40008000f00 */
[----:B------:R-:W-:Y:S02]  /*1680*/  MOV R115, R15 ;  /* 0x0000000f00737202 */ /* 0x000fe40000000f00 */
        /* <DEDUP_REMOVED lines=10> */
.L_x_2689:
[----:B-1----:R-:W-:Y:S05]  /*1730*/  BSYNC.RECONVERGENT B1 ;  /* 0x0000000000017941 */ /* 0x002fea0003800200 */
.L_x_2688:
[----:B------:R-:W-:Y:S01]  /*1740*/  CS2R R152, SRZ ;  /* 0x0000000000987805 */ /* 0x000fe2000001ff00 */
[----:B------:R-:W-:Y:S06]  /*1750*/  @!P2 BRA `(.L_x_2686) ;  /* 0x00000000005ca947 */ /* 0x000fec0003800000 */
[----:B0-----:R-:W0:Y:S02]  /*1760*/  LDC.64 R108, c[0x0][0x3b0] ;  /* 0x0000ec00ff6c7b82 */ /* 0x001e240000000a00 */
[----:B0-----:R-:W-:-:S05]  /*1770*/  IMAD.WIDE.U32 R108, R114, 0x8, R108 ;  /* 0x00000008726c7825 */ /* 0x001fca00078e006c */
[----:B------:R1:W5:Y:S01]  /*1780*/  LDG.E.64 R120, desc[UR10][R108.64] ;  /* 0x0000000a6c787981 */ /* 0x000362000c1e1b00 */
[----:B------:R-:W-:Y:S05]  /*1790*/  BRA `(.L_x_2686) ;  /* 0x00000000004c7947 */ /* 0x000fea0003800000 */
.L_x_2687:
[C---:B------:R-:W-:Y:S02]  /*17a0*/  ISETP.GE.U32.AND P1, PT, R2.reuse, 0x80, PT ;  /* 0x000000800200780c */ /* 0x040fe40003f26070 */
[----:B------:R-:W-:-:S11]  /*17b0*/  ISETP.GE.U32.AND P2, PT, R2, 0x100, PT ;  /* 0x000001000200780c */ /* 0x000fd60003f46070 */
[----:B------:R-:W0:Y:S08]  /*17c0*/  @P1 LDC.64 R108, c[0x0][0x3b0] ;  /* 0x0000ec00ff6c1b82 */ /* 0x000e300000000a00 */
[----:B------:R-:W2:Y:S08]  /*17d0*/  @P1 LDC.64 R110, c[0x0][0x438] ;  /* 0x00010e00ff6e1b82 */ /* 0x000eb00000000a00 */
[----:B------:R-:W3:Y:S01]  /*17e0*/  @P2 LDC.64 R112, c[0x0][0x438] ;  /* 0x00010e00ff702b82 */ /* 0x000ee20000000a00 */
[----:B0-----:R-:W-:-:S05]  /*17f0*/  @P1 IMAD.WIDE.U32 R108, R114, 0x8, R108 ;  /* 0x00000008726c1825 */ /* 0x001fca00078e006c */
[----:B------:R0:W5:Y:S01]  /*1800*/  @P1 LDG.E.64 R122, desc[UR10][R108.64] ;  /* 0x0000000a6c7a1981 */ /* 0x000162000c1e1b00 */
[----:B------:R-:W-:Y:S01]  /*1810*/  @P1 IADD3 R114, PT, PT, R114, 0x80, RZ ;  /* 0x0000008072721810 */ /* 0x000fe20007ffe0ff */
[----:B0-----:R-:W0:Y:S04]  /*1820*/  @P2 LDC.64 R108, c[0x0][0x3b0] ;  /* 0x0000ec00ff6c2b82 */ /* 0x001e280000000a00 */
[----:B0-----:R-:W-:-:S05]  /*1830*/  @P2 IMAD.WIDE.U32 R108, R114, 0x8, R108 ;  /* 0x00000008726c2825 */ /* 0x001fca00078e006c */
[----:B------:R2:W5:Y:S02]  /*1840*/  @P2 LDG.E.64 R120, desc[UR10][R108.64] ;  /* 0x0000000a6c782981 */ /* 0x000564000c1e1b00 */
[C---:B--2---:R-:W-:Y:S01]  /*1850*/  @P1 IMAD.WIDE.U32 R108, R115.reuse, 0x20, R110 ;  /* 0x00000020736c1825 */ /* 0x044fe200078e006e */
[----:B------:R-:W-:-:S04]  /*1860*/  @P1 IADD3 R115, PT, PT, R115, 0x80, RZ ;  /* 0x0000008073731810 */ /* 0x000fc80007ffe0ff */
[----:B------:R2:W5:Y:S01]  /*1870*/  @P1 LDG.E.128 R20, desc[UR10][R108.64] ;  /* 0x0000000a6c141981 */ /* 0x000562000c1e1d00 */
[----:B---3--:R-:W-:-:S03]  /*1880*/  @P2 IMAD.WIDE.U32 R110, R115, 0x20, R112 ;  /* 0x00000020736e2825 */ /* 0x008fc600078e0070 */
[----:B------:R2:W5:Y:S04]  /*1890*/  @P1 LDG.E.128 R16, desc[UR10][R108.64+0x10] ;  /* 0x0000100a6c101981 */ /* 0x000568000c1e1d00 */
[----:B------:R2:W5:Y:S04]  /*18a0*/  @P2 LDG.E.128 R80, desc[UR10][R110.64] ;  /* 0x0000000a6e502981 */ /* 0x000568000c1e1d00 */
[----:B------:R2:W5:Y:S01]  /*18b0*/  @P2 LDG.E.128 R84, desc[UR10][R110.64+0x10] ;  /* 0x0000100a6e542981 */ /* 0x000562000c1e1d00 */
[----:B------:R-:W-:-:S07]  /*18c0*/  CS2R R152, SRZ ;  /* 0x0000000000987805 */ /* 0x000fce000001ff00 */
.L_x_2686:
[----:B-1----:R-:W-:Y:S05]  /*18d0*/  BSYNC.RECONVERGENT B0 ;  /* 0x0000000000007941 */ /* 0x002fea0003800200 */
.L_x_2682:
[----:B0-2---:R-:W0:Y:S01]  /*18e0*/  SHFL.DOWN PT, R109, R152, 0x10, 0x1f ;  /* 0x0a001f00986d7f89 */ /* 0x005e2200000e0000 */
        /* <DEDUP_REMOVED lines=30> */
.L_x_2691:
[----:B------:R-:W-:Y:S05]  /*1ad0*/  BSYNC.RECONVERGENT B0 ;  /* 0x0000000000007941 */ /* 0x000fea0003800200 */
.L_x_2690:
        /* <DEDUP_REMOVED lines=19> */
[----:B------:R-:W-:Y:S02]  /*1c10*/  HFMA2 R108, -RZ, RZ, 0, 0 ;  /* 0x00000000ff6c7431 */ /* 0x000fe400000001ff */
[----:B------:R-:W-:Y:S01]  /*1c20*/  FADD.FTZ R148, R111, R148 ;  /* 0x000000946f947221 */ /* 0x000fe20000010000 */
[----:B------:R-:W-:Y:S01]  /*1c30*/  FADD.FTZ R109, R110, R109 ;  /* 0x0000006d6e6d7221 */ /* 0x000fe20000010000 */
[----:B------:R-:W-:Y:S02]  /*1c40*/  MOV R110, UR4 ;  /* 0x00000004006e7c02 */ /* 0x000fe40008000f00 */
[----:B-1----:R-:W-:Y:S01]  /*1c50*/  FADD.FTZ R148, R148, R113 ;  /* 0x0000007194947221 */ /* 0x002fe20000010000 */
[----:B------:R-:W-:Y:S01]  /*1c60*/  FADD.FTZ R109, R109, R112 ;  /* 0x000000706d6d7221 */ /* 0x000fe20000010000 */
[----:B------:R-:W-:-:S02]  /*1c70*/  @P3 LEA.HI.SX32 R108, R110, R165, 0x1d ;  /* 0x000000a56e6c3211 */ /* 0x000fc400078feaff */
        /* <DEDUP_REMOVED lines=13> */
.L_x_2694:
[----:B------:R-:W-:Y:S05]  /*1d50*/  BRA.U UP0, `(.L_x_2695) ;  /* 0x0000002100907547 */ /* 0x000fea000b800000 */
[----:B------:R-:W-:Y:S02]  /*1d60*/  MOV R110, UR24 ;  /* 0x00000018006e7c02 */ /* 0x000fe40008000f00 */
[----:B------:R-:W-:Y:S02]  /*1d70*/  MOV R111, UR25 ;  /* 0x00000019006f7c02 */ /* 0x000fe40008000f00 */
[----:B------:R-:W-:-:S04]  /*1d80*/  ISETP.NE.U32.AND P0, PT, R110, RZ, PT ;  /* 0x000000ff6e00720c */ /* 0x000fc80003f05070 */
[----:B------:R-:W-:-:S13]  /*1d90*/  ISETP.NE.AND.EX P0, PT, R111, RZ, PT, P0 ;  /* 0x000000ff6f00720c */ /* 0x000fda0003f05300 */
[----:B------:R-:W-:Y:S05]  /*1da0*/  @P0 BRA `(.L_x_2696) ;  /* 0x0000001000180947 */ /* 0x000fea0003800000 */
[----:B------:R-:W-:Y:S05]  /*1db0*/  BRA.U !UP3, `(.L_x_2697) ;  /* 0x000000010b7c7547 */ /* 0x000fea000b800000 */
[----:B-----5:R-:W-:Y:S01]  /*1dc0*/  LOP3.LUT P3, RZ, R122, 0xff, RZ, 0xc0, !PT ;  /* 0x000000ff7aff7812 */ /* 0x020fe2000786c0ff */
[----:B------:R-:W-:Y:S01]  /*1dd0*/  BSSY.RECONVERGENT B1, `(.L_x_2698) ;  /* 0x000000c000017945 */ /* 0x000fe20003800200 */
[----:B------:R-:W-:-:S11]  /*1de0*/  MOV R113, RZ ;  /* 0x000000ff00717202 */ /* 0x000fd60000000f00 */
[----:B------:R-:W-:Y:S05]  /*1df0*/  @!P3 BRA `(.L_x_2699) ;  /* 0x000000000024b947 */ /* 0x000fea0003800000 */
[----:B------:R-:W-:Y:S01]  /*1e00*/  FFMA.FTZ R112, R0, UR6, R109 ;  /* 0x0000000600707c23 */ /* 0x000fe2000801006d */
[----:B------:R-:W-:Y:S02]  /*1e10*/  ISETP.LT.AND P0, PT, RZ, UR29, PT ;  /* 0x0000001dff007c0c */ /* 0x000fe4000bf01270 */
[----:B------:R-:W-:Y:S01]  /*1e20*/  SHF.L.U32 R113, R88, 0x10, RZ ;  /* 0x0000001058717819 */ /* 0x000fe200000006ff */
[----:B------:R-:W-:-:S04]  /*1e30*/  FADD.FTZ R112, R3, -R112 ;  /* 0x8000007003707221 */ /* 0x000fc80000010000 */
[----:B------:R-:W-:-:S05]  /*1e40*/  FMUL.FTZ R112, R112, UR28 ;  /* 0x0000001c70707c20 */ /* 0x000fca0008410000 */
[----:B------:R-:W-:-:S05]  /*1e50*/  FSEL R112, R112, RZ, P0 ;  /* 0x000000ff70707208 */ /* 0x000fca0000000000 */
[----:B------:R-:W-:-:S04]  /*1e60*/  FMUL.FTZ R112, R112, UR21 ;  /* 0x0000001570707c20 */ /* 0x000fc80008410000 */
[----:B------:R-:W-:-:S04]  /*1e70*/  FMUL.FTZ R112, R112, UR20 ;  /* 0x0000001470707c20 */ /* 0x000fc80008410000 */
[----:B------:R-:W-:-:S07]  /*1e80*/  FMUL.FTZ R113, R113, R112 ;  /* 0x0000007071717220 */ /* 0x000fce0000410000 */
.L_x_2699:
[----:B------:R-:W-:Y:S05]  /*1e90*/  BSYNC.RECONVERGENT B1 ;  /* 0x0000000000017941 */ /* 0x000fea0003800200 */
.L_x_2698:
[----:B------:R-:W-:Y:S01]  /*1ea0*/  FADD.FTZ R113, R36, R113 ;  /* 0x0000007124717221 */ /* 0x000fe20000010000 */
[----:B------:R-:W-:Y:S01]  /*1eb0*/  BSSY.RECONVERGENT B1, `(.L_x_2700) ;  /* 0x000000c000017945 */ /* 0x000fe20003800200 */
[----:B------:R-:W-:-:S03]  /*1ec0*/  HFMA2 R36, -RZ, RZ, 0, 0 ;  /* 0x00000000ff247431 */ /* 0x000fc600000001ff */
[----:B------:R-:W-:Y:S05]  /*1ed0*/  @!P3 BRA `(.L_x_2701) ;  /* 0x000000000024b947 */ /* 0x000fea0003800000 */
[----:B------:R-:W-:Y:S01]  /*1ee0*/  FFMA.FTZ R36, R0, UR6, R109 ;  /* 0x0000000600247c23 */ /* 0x000fe2000801006d */
[----:B------:R-:W-:-:S03]  /*1ef0*/  ISETP.LT.AND P0, PT, RZ, UR29, PT ;  /* 0x0000001dff007c0c */ /* 0x000fc6000bf01270 */
[----:B------:R-:W-:-:S04]  /*1f00*/  FADD.FTZ R36, R3, -R36 ;  /* 0x8000002403247221 */ /* 0x000fc80000010000 */
[----:B------:R-:W-:-:S05]  /*1f10*/  FMUL.FTZ R36, R36, UR28 ;  /* 0x0000001c24247c20 */ /* 0x000fca0008410000 */
[----:B------:R-:W-:-:S05]  /*1f20*/  FSEL R36, R36, RZ, P0 ;  /* 0x000000ff24247208 */ /* 0x000fca0000000000 */
[----:B------:R-:W-:-:S04]  /*1f30*/  FMUL.FTZ R36, R36, UR21 ;  /* 0x0000001524247c20 */ /* 0x000fc80008410000 */
[----:B------:R-:W-:Y:S01]  /*1f40*/  FMUL.FTZ R115, R36, UR20 ;  /* 0x0000001424737c20 */ /* 0x000fe20008410000 */
[----:B------:R-:W-:-:S05]  /*1f50*/  SHF.L.U32 R36, R76, 0x10, RZ ;  /* 0x000000104c247819 */ /* 0x000fca00000006ff */
[----:B------:R-:W-:-:S07]  /*1f60*/  FMUL.FTZ R36, R115, R36 ;  /* 0x0000002473247220 */ /* 0x000fce0000410000 */
.L_x_2701:
[----:B------:R-:W-:Y:S05]  /*1f70*/  BSYNC.RECONVERGENT B1 ;  /* 0x0000000000017941 */ /* 0x000fea0003800200 */
.L_x_2700:
[----:B------:R-:W-:Y:S02]  /*1f80*/  F2FP.BF16.F32.PACK_AB R112, RZ, R36 ;  /* 0x00000024ff70723e */ /* 0x000fe400000010ff */
[----:B------:R-:W-:Y:S02]  /*1f90*/  MOV R36, R113 ;  /* 0x0000007100247202 */ /* 0x000fe40000000f00 */
[----:B------:R-:W-:-:S07]  /*1fa0*/  PRMT R92, R112, 0x7610, R92 ;  /* 0x00007610705c7816 */ /* 0x000fce000000005c */
.L_x_2697:
[----:B------:R-:W-:Y:S05]  /*1fb0*/  BRA.U !UP3, `(.L_x_2702) ;  /* 0x000000010b807547 */ /* 0x000fea000b800000 */
[----:B-----5:R-:W-:Y:S01]  /*1fc0*/  LOP3.LUT P0, RZ, R122, 0xff00, RZ, 0xc0, !PT ;  /* 0x0000ff007aff7812 */ /* 0x020fe2000780c0ff */
[----:B------:R-:W-:Y:S01]  /*1fd0*/  BSSY.RECONVERGENT B1, `(.L_x_2703) ;  /* 0x000000d000017945 */ /* 0x000fe20003800200 */
[----:B------:R-:W-:-:S11]  /*1fe0*/  HFMA2 R112, -RZ, RZ, 0, 0 ;  /* 0x00000000ff707431 */ /* 0x000fd600000001ff */
[----:B------:R-:W-:Y:S05]  /*1ff0*/  @!P0 BRA `(.L_x_2704) ;  /* 0x0000000000288947 */ /* 0x000fea0003800000 */
[----:B------:R-:W-:Y:S01]  /*2000*/  FFMA.FTZ R113, R117, UR6, R109 ;  /* 0x0000000675717c23 */ /* 0x000fe2000801006d */
[----:B------:R-:W-:Y:S02]  /*2010*/  ISETP.LT.AND P3, PT, RZ, UR29, PT ;  /* 0x0000001dff007c0c */ /* 0x000fe4000bf61270 */
[----:B------:R-:W-:Y:S01]  /*2020*/  PRMT R112, R88, 0x7632, R112 ;  /* 0x0000763258707816 */ /* 0x000fe20000000070 */
[----:B------:R-:W-:-:S03]  /*2030*/  FADD.FTZ R113, R118, -R113 ;  /* 0x8000007176717221 */ /* 0x000fc60000010000 */
[----:B------:R-:W-:Y:S01]  /*2040*/  SHF.L.U32 R112, R112, 0x10, RZ ;  /* 0x0000001070707819 */ /* 0x000fe200000006ff */
[----:B------:R-:W-:-:S05]  /*2050*/  FMUL.FTZ R113, R113, UR28 ;  /* 0x0000001c71717c20 */ /* 0x000fca0008410000 */
[----:B------:R-:W-:-:S05]  /*2060*/  FSEL R113, R113, RZ, P3 ;  /* 0x000000ff71717208 */ /* 0x000fca0001800000 */
[----:B------:R-:W-:-:S04]  /*2070*/  FMUL.FTZ R113, R113, UR21 ;  /* 0x0000001571717c20 */ /* 0x000fc80008410000 */
[----:B------:R-:W-:-:S04]  /*2080*/  FMUL.FTZ R113, R113, UR20 ;  /* 0x0000001471717c20 */ /* 0x000fc80008410000 */
[----:B------:R-:W-:-:S07]  /*2090*/  FMUL.FTZ R112, R112, R113 ;  /* 0x0000007170707220 */ /* 0x000fce0000410000 */
.L_x_2704:
[----:B------:R-:W-:Y:S05]  /*20a0*/  BSYNC.RECONVERGENT B1 ;  /* 0x0000000000017941 */ /* 0x000fea0003800200 */
.L_x_2703:
[----:B------:R-:W-:Y:S01]  /*20b0*/  BSSY.RECONVERGENT B1, `(.L_x_2705) ;  /* 0x000000d000017945 */ /* 0x000fe20003800200 */
[----:B------:R-:W-:Y:S01]  /*20c0*/  FADD.FTZ R113, R37, R112 ;  /* 0x0000007025717221 */ /* 0x000fe20000010000 */
[----:B------:R-:W-:Y:S02]  /*20d0*/  MOV R37, RZ ;  /* 0x000000ff00257202 */ /* 0x000fe40000000f00 */
        /* <DEDUP_REMOVED lines=10> */
.L_x_2706:
[----:B------:R-:W-:Y:S05]  /*2180*/  BSYNC.RECONVERGENT B1 ;  /* 0x0000000000017941 */ /* 0x000fea0003800200 */
.L_x_2705:
[----:B------:R-:W-:Y:S02]  /*2190*/  F2FP.BF16.F32.PACK_AB R112, RZ, R37 ;  /* 0x00000025ff70723e */ /* 0x000fe400000010ff */
[----:B------:R-:W-:Y:S02]  /*21a0*/  MOV R37, R113 ;  /* 0x0000007100257202 */ /* 0x000fe40000000f00 */
[----:B------:R-:W-:-:S07]  /*21b0*/  PRMT R92, R92, 0x5410, R112 ;  /* 0x000054105c5c7816 */ /* 0x000fce0000000070 */
.L_x_2702:
[----:B------:R-:W-:Y:S05]  /*21c0*/  BRA.U !UP3, `(.L_x_2707) ;  /* 0x000000010b7c7547 */ /* 0x000fea000b800000 */
[----:B-----5:R-:W-:Y:S01]  /*21d0*/  LOP3.LUT P0, RZ, R122, 0xff0000, RZ, 0xc0, !PT ;  /* 0x00ff00007aff7812 */ /* 0x020fe2000780c0ff */
[----:B------:R-:W-:Y:S01]  /*21e0*/  BSSY.RECONVERGENT B1, `(.L_x_2708) ;  /* 0x000000c000017945 */ /* 0x000fe20003800200 */
[----:B------:R-:W-:-:S11]  /*21f0*/  HFMA2 R113, -RZ, RZ, 0, 0 ;  /* 0x00000000ff717431 */ /* 0x000fd600000001ff */
        /* <DEDUP_REMOVED lines=10> */
.L_x_2709:
[----:B------:R-:W-:Y:S05]  /*22a0*/  BSYNC.RECONVERGENT B1 ;  /* 0x0000000000017941 */ /* 0x000fea0003800200 */
.L_x_2708:
        /* <DEDUP_REMOVED lines=13> */
.L_x_2711:
[----:B------:R-:W-:Y:S05]  /*2380*/  BSYNC.RECONVERGENT B1 ;  /* 0x0000000000017941 */ /* 0x000fea0003800200 */
.L_x_2710:
[----:B------:R-:W-:Y:S02]  /*2390*/  F2FP.BF16.F32.PACK_AB R112, RZ, R38 ;  /* 0x00000026ff70723e */ /* 0x000fe400000010ff */
[----:B------:R-:W-:Y:S02]  /*23a0*/  MOV R38, R113 ;  /* 0x0000007100267202 */ /* 0x000fe40000000f00 */
[----:B------:R-:W-:-:S07]  /*23b0*/  PRMT R93, R112, 0x7610, R93 ;  /* 0x00007610705d7816 */ /* 0x000fce000000005d */
.L_x_2707:
[----:B------:R-:W-:Y:S05]  /*23c0*/  BRA.U !UP3, `(.L_x_2712) ;  /* 0x000000010b807547 */ /* 0x000fea000b800000 */
[----:B-----5:R-:W-:Y:S01]  /*23d0*/  LOP3.LUT P0, RZ, R122, 0xff000000, RZ, 0xc0, !PT ;  /* 0xff0000007aff7812 */ /* 0x020fe2000780c0ff */
[----:B------:R-:W-:Y:S01]  /*23e0*/  BSSY.RECONVERGENT B1, `(.L_x_2713) ;  /* 0x000000d000017945 */ /* 0x000fe20003800200 */
[----:B------:R-:W-:-:S11]  /*23f0*/  HFMA2 R112, -RZ, RZ, 0, 0 ;  /* 0x00000000ff707431 */ /* 0x000fd600000001ff */
[----:B------:R-:W-:Y:S05]  /*2400*/  @!P0 BRA `(.L_x_2714) ;  /* 0x0000000000288947 */ /* 0x000fea0003800000 */
[----:B------:R-:W-:Y:S01]  /*2410*/  FFMA.FTZ R112, R107, UR6, R109 ;  /* 0x000000066b707c23 */ /* 0x000fe2000801006d */
[----:B------:R-:W-:-:S03]  /*2420*/  ISETP.LT.AND P3, PT, RZ, UR29, PT ;  /* 0x0000001dff007c0c */ /* 0x000fc6000bf61270 */
[----:B------:R-:W-:-:S04]  /*2430*/  FADD.FTZ R112, R119, -R112 ;  /* 0x8000007077707221 */ /* 0x000fc80000010000 */
[----:B------:R-:W-:-:S05]  /*2440*/  FMUL.FTZ R112, R112, UR28 ;  /* 0x0000001c70707c20 */ /* 0x000fca0008410000 */
[----:B------:R-:W-:-:S05]  /*2450*/  FSEL R112, R112, RZ, P3 ;  /* 0x000000ff70707208 */ /* 0x000fca0001800000 */
[----:B------:R-:W-:Y:S01]  /*2460*/  FMUL.FTZ R113, R112, UR21 ;  /* 0x0000001570717c20 */ /* 0x000fe20008410000 */
[----:B------:R-:W-:-:S03]  /*2470*/  PRMT R112, R89, 0x7632, R112 ;  /* 0x0000763259707816 */ /* 0x000fc60000000070 */
[----:B------:R-:W-:Y:S01]  /*2480*/  FMUL.FTZ R113, R113, UR20 ;  /* 0x0000001471717c20 */ /* 0x000fe20008410000 */
[----:B------:R-:W-:-:S05]  /*2490*/  SHF.L.U32 R112, R112, 0x10, RZ ;  /* 0x0000001070707819 */ /* 0x000fca00000006ff */
[----:B------:R-:W-:-:S07]  /*24a0*/  FMUL.FTZ R112, R112, R113 ;  /* 0x0000007170707220 */ /* 0x000fce0000410000 */
.L_x_2714:
[----:B------:R-:W-:Y:S05]  /*24b0*/  BSYNC.RECONVERGENT B1 ;  /* 0x0000000000017941 */ /* 0x000fea0003800200 */
.L_x_2713:
[----:B------:R-:W-:Y:S01]  /*24c0*/  BSSY.RECONVERGENT B1, `(.L_x_2715) ;  /* 0x000000d000017945 */ /* 0x000fe20003800200 */
[----:B------:R-:W-:Y:S01]  /*24d0*/  FADD.FTZ R113, R39, R112 ;  /* 0x0000007027717221 */ /* 0x000fe20000010000 */
[----:B------:R-:W-:Y:S02]  /*24e0*/  MOV R39, RZ ;  /* 0x000000ff00277202 */ /* 0x000fe40000000f00 */
        /* <DEDUP_REMOVED lines=10> */
.L_x_2716:
[----:B------:R-:W-:Y:S05]  /*2590*/  BSYNC.RECONVERGENT B1 ;  /* 0x0000000000017941 */ /* 0x000fea0003800200 */
.L_x_2715:
[----:B------:R-:W-:Y:S02]  /*25a0*/  F2FP.BF16.F32.PACK_AB R112, RZ, R39 ;  /* 0x00000027ff70723e */ /* 0x000fe400000010ff */
[----:B------:R-:W-:Y:S02]  /*25b0*/  MOV R39, R113 ;  /* 0x0000007100277202 */ /* 0x000fe40000000f00 */
[----:B------:R-:W-:-:S07]  /*25c0*/  PRMT R93, R93, 0x5410, R112 ;  /* 0x000054105d5d7816 */ /* 0x000fce0000000070 */
.L_x_2712:
        /* <DEDUP_REMOVED lines=14> */
.L_x_2719:
[----:B------:R-:W-:Y:S05]  /*26b0*/  BSYNC.RECONVERGENT B1 ;  /* 0x0000000000017941 */ /* 0x000fea0003800200 */
.L_x_2718:
        /* <DEDUP_REMOVED lines=13> */
.L_x_2721:
[----:B------:R-:W-:Y:S05]  /*2790*/  BSYNC.RECONVERGENT B1 ;  /* 0x0000000000017941 */ /* 0x000fea0003800200 */
.L_x_2720:
[----:B------:R-:W-:Y:S02]  /*27a0*/  F2FP.BF16.F32.PACK_AB R112, RZ, R32 ;  /* 0x00000020ff70723e */ /* 0x000fe400000010ff */
[----:B------:R-:W-:Y:S02]  /*27b0*/  MOV R32, R113 ;  /* 0x0000007100207202 */ /* 0x000fe40000000f00 */
[----:B------:R-:W-:-:S07]  /*27c0*/  PRMT R94, R112, 0x7610, R94 ;  /* 0x00007610705e7816 */ /* 0x000fce000000005e */
.L_x_2717:
        /* <DEDUP_REMOVED lines=15> */
.L_x_2724:
[----:B------:R-:W-:Y:S05]  /*28c0*/  BSYNC.RECONVERGENT B1 ;  /* 0x0000000000017941 */ /* 0x000fea0003800200 */
.L_x_2723:
        /* <DEDUP_REMOVED lines=13> */
.L_x_2726:
[----:B------:R-:W-:Y:S05]  /*29a0*/  BSYNC.RECONVERGENT B1 ;  /* 0x0000000000017941 */ /* 0x000fea0003800200 */
.L_x_2725:
[----:B------:R-:W-:Y:S02]  /*29b0*/  F2FP.BF16.F32.PACK_AB R112, RZ, R33 ;  /* 0x00000021ff70723e */ /* 0x000fe400000010ff */
[----:B------:R-:W-:Y:S02]  /*29c0*/  MOV R33, R113 ;  /* 0x0000007100217202 */ /* 0x000fe40000000f00 */
[----:B------:R-:W-:-:S07]  /*29d0*/  PRMT R94, R94, 0x5410, R112 ;  /* 0x000054105e5e7816 */ /* 0x000fce0000000070 */
.L_x_2722:
        /* <DEDUP_REMOVED lines=14> */
.L_x_2729:
[----:B------:R-:W-:Y:S05]  /*2ac0*/  BSYNC.RECONVERGENT B1 ;  /* 0x0000000000017941 */ /* 0x000fea0003800200 */
.L_x_2728:
        /* <DEDUP_REMOVED lines=13> */
.L_x_2731:
[----:B------:R-:W-:Y:S05]  /*2ba0*/  BSYNC.RECONVERGENT B1 ;  /* 0x0000000000017941 */ /* 0x000fea0003800200 */
.L_x_2730:
[----:B------:R-:W-:Y:S02]  /*2bb0*/  F2FP.BF16.F32.PACK_AB R112, RZ, R34 ;  /* 0x00000022ff70723e */ /* 0x000fe400000010ff */
[----:B------:R-:W-:Y:S02]  /*2bc0*/  MOV R34, R113 ;  /* 0x0000007100227202 */ /* 0x000fe40000000f00 */
[----:B------:R-:W-:-:S07]  /*2bd0*/  PRMT R95, R112, 0x7610, R95 ;  /* 0x00007610705f7816 */ /* 0x000fce000000005f */
.L_x_2727:
[----:B------:R-:W-:Y:S05]  /*2be0*/  BRA.U !UP3, `(.L_x_2732) ;  /* 0x000000290b047547 */ /* 0x000fea000b800000 */
[----:B-----5:R-:W-:Y:S01]  /*2bf0*/  ISETP.GE.U32.AND P0, PT, R122, RZ, PT ;  /* 0x000000ff7a00720c */ /* 0x020fe20003f06070 */
[----:B------:R-:W-:Y:S01]  /*2c00*/  BSSY.RECONVERGENT B1, `(.L_x_2733) ;  /* 0x000000e000017945 */ /* 0x000fe20003800200 */
[----:B------:R-:W-:Y:S02]  /*2c10*/  HFMA2 R112, -RZ, RZ, 0, 0 ;  /* 0x00000000ff707431 */ /* 0x000fe400000001ff */
[----:B------:R-:W-:-:S13]  /*2c20*/  ISETP.GE.U32.AND.EX P0, PT, R123, 0x1000000, PT, P0 ;  /* 0x010000007b00780c */ /* 0x000fda0003f06100 */
        /* <DEDUP_REMOVED lines=11> */
.L_x_2734:
[----:B------:R-:W-:Y:S05]  /*2ce0*/  BSYNC.RECONVERGENT B1 ;  /* 0x0000000000017941 */ /* 0x000fea0003800200 */
.L_x_2733:
        /* <DEDUP_REMOVED lines=13> */
.L_x_2736:
[----:B------:R-:W-:Y:S05]  /*2dc0*/  BSYNC.RECONVERGENT B1 ;  /* 0x0000000000017941 */ /* 0x000fea0003800200 */
.L_x_2735:
[----:B------:R-:W-:-:S04]  /*2dd0*/  F2FP.BF16.F32.PACK_AB R35, RZ, R35 ;  /* 0x00000023ff23723e */ /* 0x000fc800000010ff */
[----:B------:R-:W-:Y:S02]  /*2de0*/  PRMT R95, R95, 0x5410, R35 ;  /* 0x000054105f5f7816 */ /* 0x000fe40000000023 */
[----:B------:R-:W-:Y:S01]  /*2df0*/  MOV R35, R112 ;  /* 0x0000007000237202 */ /* 0x000fe20000000f00 */
[----:B------:R-:W-:Y:S06]  /*2e00*/  BRA `(.L_x_2732) ;  /* 0x00000024007c7947 */ /* 0x000fec0003800000 */
.L_x_2696:
        /* <DEDUP_REMOVED lines=14> */
.L_x_2739:
[----:B------:R-:W-:Y:S05]  /*2ef0*/  BSYNC.RECONVERGENT B1 ;  /* 0x0000000000017941 */ /* 0x000fea0003800200 */
.L_x_2738:
        /* <DEDUP_REMOVED lines=9> */
[----:B------:R-:W-:Y:S01]  /*2f90*/  FMUL.FTZ R97, R96, UR21 ;  /* 0x0000001560617c20 */ /* 0x000fe20008410000 */
[----:B------:R-:W-:-:S03]  /*2fa0*/  SHF.L.U32 R96, R76, 0x10, RZ ;  /* 0x000000104c607819 */ /* 0x000fc600000006ff */
[----:B------:R-:W-:-:S04]  /*2fb0*/  FMUL.FTZ R97, R97, UR20 ;  /* 0x0000001461617c20 */ /* 0x000fc80008410000 */
[----:B------:R-:W-:-:S07]  /*2fc0*/  FMUL.FTZ R96, R97, R96 ;  /* 0x0000006061607220 */ /* 0x000fce0000410000 */
.L_x_2741:
[----:B------:R-:W-:Y:S05]  /*2fd0*/  BSYNC.RECONVERGENT B1 ;  /* 0x0000000000017941 */ /* 0x000fea0003800200 */
.L_x_2740:
[----:B------:R-:W-:-:S04]  /*2fe0*/  F2FP.BF16.F32.PACK_AB R96, RZ, R96 ;  /* 0x00000060ff60723e */ /* 0x000fc800000010ff */
[----:B------:R-:W-:-:S07]  /*2ff0*/  PRMT R92, R96, 0x7610, R92 ;  /* 0x00007610605c7816 */ /* 0x000fce000000005c */
.L_x_2737:
        /* <DEDUP_REMOVED lines=15> */
.L_x_2744:
[----:B------:R-:W-:Y:S05]  /*30f0*/  BSYNC.RECONVERGENT B1 ;  /* 0x0000000000017941 */ /* 0x000fea0003800200 */
.L_x_2743:
        /* <DEDUP_REMOVED lines=13> */
.L_x_2746:
[----:B------:R-:W-:Y:S05]  /*31d0*/  BSYNC.RECONVERGENT B1 ;  /* 0x0000000000017941 */ /* 0x000fea0003800200 */
.L_x_2745:
[----:B------:R-:W-:-:S04]  /*31e0*/  F2FP.BF16.F32.PACK_AB R96, RZ, R96 ;  /* 0x00000060ff60723e */ /* 0x000fc800000010ff */
[----:B------:R-:W-:-:S07]  /*31f0*/  PRMT R92, R92, 0x5410, R96 ;  /* 0x000054105c5c7816 */ /* 0x000fce0000000060 */
.L_x_2742:
        /* <DEDUP_REMOVED lines=14> */
.L_x_2749:
[----:B------:R-:W-:Y:S05]  /*32e0*/  BSYNC.RECONVERGENT B1 ;  /* 0x0000000000017941 */ /* 0x000fea0003800200 */
.L_x_2748:
        /* <DEDUP_REMOVED lines=13> */
.L_x_2751:
[----:B------:R-:W-:Y:S05]  /*33c0*/  BSYNC.RECONVERGENT B1 ;  /* 0x0000000000017941 */ /* 0x000fea0003800200 */
.L_x_2750:
[----:B------:R-:W-:-:S04]  /*33d0*/  F2FP.BF16.F32.PACK_AB R96, RZ, R96 ;  /* 0x00000060ff60723e */ /* 0x000fc800000010ff */
[----:B------:R-:W-:-:S07]  /*33e0*/  PRMT R93, R96, 0x7610, R93 ;  /* 0x00007610605d7816 */ /* 0x000fce000000005d */
.L_x_2747:
        /* <DEDUP_REMOVED lines=9> */
[----:B------:R-:W-:Y:S02]  /*3480*/  FSEL R97, R96, RZ, P3 ;  /* 0x000000ff60617208 */ /* 0x000fe40001800000 */
[----:B------:R-:W-:-:S03]  /*3490*/  PRMT R96, R89, 0x7632, R96 ;  /* 0x0000763259607816 */ /* 0x000fc60000000060 */
[----:B------:R-:W-:Y:S01]  /*34a0*/  FMUL.FTZ R97, R97, UR21 ;  /* 0x0000001561617c20 */ /* 0x000fe20008410000 */
[----:B------:R-:W-:-:S03]  /*34b0*/  SHF.L.U32 R96, R96, 0x10, RZ ;  /* 0x0000001060607819 */ /* 0x000fc600000006ff */
[----:B------:R-:W-:-:S04]  /*34c0*/  FMUL.FTZ R97, R97, UR20 ;  /* 0x0000001461617c20 */ /* 0x000fc80008410000 */
[----:B------:R-:W-:-:S07]  /*34d0*/  FMUL.FTZ R96, R97, R96 ;  /* 0x0000006061607220 */ /* 0x000fce0000410000 */
.L_x_2754:
[----:B------:R-:W-:Y:S05]  /*34e0*/  BSYNC.RECONVERGENT B1 ;  /* 0x0000000000017941 */ /* 0x000fea0003800200 */
.L_x_2753:
        /* <DEDUP_REMOVED lines=13> */
.L_x_2756:
[----:B------:R-:W-:Y:S05]  /*35c0*/  BSYNC.RECONVERGENT B1 ;  /* 0x0000000000017941 */ /* 0x000fea0003800200 */
.L_x_2755:
[----:B------:R-:W-:-:S04]  /*35d0*/  F2FP.BF16.F32.PACK_AB R96, RZ, R96 ;  /* 0x00000060ff60723e */ /* 0x000fc800000010ff */
[----:B------:R-:W-:-:S07]  /*35e0*/  PRMT R93, R93, 0x5410, R96 ;  /* 0x000054105d5d7816 */ /* 0x000fce0000000060 */
.L_x_2752:
        /* <DEDUP_REMOVED lines=14> */
.L_x_2759:
[----:B------:R-:W-:Y:S05]  /*36d0*/  BSYNC.RECONVERGENT B1 ;  /* 0x0000000000017941 */ /* 0x000fea0003800200 */
.L_x_2758:
        /* <DEDUP_REMOVED lines=13> */
.L_x_2761:
[----:B------:R-:W-:Y:S05]  /*37b0*/  BSYNC.RECONVERGENT B1 ;  /* 0x0000000000017941 */ /* 0x000fea0003800200 */
.L_x_2760:
[----:B------:R-:W-:-:S04]  /*37c0*/  F2FP.BF16.F32.PACK_AB R96, RZ, R96 ;  /* 0x00000060ff60723e */ /* 0x000fc800000010ff */
[----:B------:R-:W-:-:S07]  /*37d0*/  PRMT R94, R96, 0x7610, R94 ;  /* 0x00007610605e7816 */ /* 0x000fce000000005e */
.L_x_2757:
        /* <DEDUP_REMOVED lines=15> */
.L_x_2764:
[----:B------:R-:W-:Y:S05]  /*38d0*/  BSYNC.RECONVERGENT B1 ;  /* 0x0000000000017941 */ /* 0x000fea0003800200 */
.L_x_2763:
        /* <DEDUP_REMOVED lines=13> */
.L_x_2766:
[----:B------:R-:W-:Y:S05]  /*39b0*/  BSYNC.RECONVERGENT B1 ;  /* 0x0000000000017941 */ /* 0x000fea0003800200 */
.L_x_2765:
[----:B------:R-:W-:-:S04]  /*39c0*/  F2FP.BF16.F32.PACK_AB R96, RZ, R96 ;  /* 0x00000060ff60723e */ /* 0x000fc800000010ff */
[----:B------:R-:W-:-:S07]  /*39d0*/  PRMT R94, R94, 0x5410, R96 ;  /* 0x000054105e5e7816 */ /* 0x000fce0000000060 */
.L_x_2762:
        /* <DEDUP_REMOVED lines=14> */
.L_x_2769:
[----:B------:R-:W-:Y:S05]  /*3ac0*/  BSYNC.RECONVERGENT B1 ;  /* 0x0000000000017941 */ /* 0x000fea0003800200 */
.L_x_2768:
        /* <DEDUP_REMOVED lines=13> */
.L_x_2771:
[----:B------:R-:W-:Y:S05]  /*3ba0*/  BSYNC.RECONVERGENT B1 ;  /* 0x0000000000017941 */ /* 0x000fea0003800200 */
.L_x_2770:
[----:B------:R-:W-:-:S04]  /*3bb0*/  F2FP.BF16.F32.PACK_AB R96, RZ, R96 ;  /* 0x00000060ff60723e */ /* 0x000fc800000010ff */
[----:B------:R-:W-:-:S07]  /*3bc0*/  PRMT R95, R96, 0x7610, R95 ;  /* 0x00007610605f7816 */ /* 0x000fce000000005f */
.L_x_2767:
        /* <DEDUP_REMOVED lines=20> */
[----:B------:R-:W-:Y:S01]  /*3d10*/  ISETP.LT.AND P0, PT, RZ, UR29, PT ;  /* 0x0000001dff007c0c */ /* 0x000fe2000bf01270 */
        /* <DEDUP_REMOVED lines=11> */
[----:B------:R-:W-:Y:S02]  /*3dd0*/  FSEL R103, R103, RZ, P0 ;  /* 0x000000ff67677208 */ /* 0x000fe40000000000 */
[----:B------:R-:W-:Y:S02]  /*3de0*/  MOV R99, R112 ;  /* 0x0000007000637202 */ /* 0x000fe40000000f00 */
[----:B------:R-:W-:Y:S02]  /*3df0*/  MOV R98, R113 ;  /* 0x0000007100627202 */ /* 0x000fe40000000f00 */
[----:B------:R-:W-:Y:S02]  /*3e00*/  MOV R97, R114 ;  /* 0x0000007200617202 */ /* 0x000fe40000000f00 */
[----:B------:R-:W-:Y:S01]  /*3e10*/  MOV R96, R115 ;  /* 0x0000007300607202 */ /* 0x000fe20000000f00 */
[----:B------:R-:W-:Y:S06]  /*3e20*/  BRA.U !UP3, `(.L_x_2732) ;  /* 0x000000150b747547 */ /* 0x000fec000b800000 */
[----:B-----5:R-:W-:-:S04]  /*3e30*/  ISETP.GE.U32.AND P0, PT, R122, RZ, PT ;  /* 0x000000ff7a00720c */ /* 0x020fc80003f06070 */
[----:B------:R-:W-:-:S13]  /*3e40*/  ISETP.GE.U32.AND.EX P0, PT, R123, 0x1000000, PT, P0 ;  /* 0x010000007b00780c */ /* 0x000fda0003f06100 */
[----:B------:R-:W0:Y:S08]  /*3e50*/  @P0 LDC.64 R96, c[0x0][0x408] ;  /* 0x00010200ff600b82 */ /* 0x000e300000000a00 */
[----:B------:R-:W1:Y:S01]  /*3e60*/  @P0 LDC.64 R98, c[0x0][0x408] ;  /* 0x00010200ff620b82 */ /* 0x000e620000000a00 */
[----:B0-----:R-:W-:-:S04]  /*3e70*/  @P0 FMUL.FTZ R97, R103, R97 ;  /* 0x0000006167610220 */ /* 0x001fc80000410000 */
[----:B------:R-:W-:Y:S01]  /*3e80*/  @P0 FMUL.FTZ R148, R97, R96 ;  /* 0x0000006061940220 */ /* 0x000fe20000410000 */
[----:B------:R-:W-:Y:S01]  /*3e90*/  @P0 PRMT R96, R91, 0x7632, R96 ;  /* 0x000076325b600816 */ /* 0x000fe20000000060 */
[----:B-1----:R-:W-:-:S03]  /*3ea0*/  @P0 FMUL.FTZ R99, R103, R99 ;  /* 0x0000006367630220 */ /* 0x002fc60000410000 */
[----:B------:R-:W-:Y:S01]  /*3eb0*/  @P0 SHF.L.U32 R97, R96, 0x10, RZ ;  /* 0x0000001060610819 */ /* 0x000fe200000006ff */
[----:B------:R-:W-:Y:S02]  /*3ec0*/  HFMA2 R96, -RZ, RZ, 0, 0 ;  /* 0x00000000ff607431 */ /* 0x000fe400000001ff */
[----:B------:R-:W-:Y:S01]  /*3ed0*/  @P0 FMUL.FTZ R99, R99, R98 ;  /* 0x0000006263630220 */ /* 0x000fe20000410000 */
[----:B------:R-:W-:Y:S01]  /*3ee0*/  @P0 SHF.L.U32 R98, R156, 0x10, RZ ;  /* 0x000000109c620819 */ /* 0x000fe200000006ff */
[----:B------:R-:W-:Y:S01]  /*3ef0*/  @P0 FMUL.FTZ R96, R97, R148 ;  /* 0x0000009461600220 */ /* 0x000fe20000410000 */
[----:B------:R-:W-:-:S03]  /*3f00*/  MOV R97, RZ ;  /* 0x000000ff00617202 */ /* 0x000fc60000000f00 */
[----:B------:R-:W-:Y:S01]  /*3f10*/  @P0 FMUL.FTZ R97, R98, R99 ;  /* 0x0000006362610220 */ /* 0x000fe20000410000 */
[----:B------:R-:W-:Y:S01]  /*3f20*/  FADD.FTZ R35, R35, R96 ;  /* 0x0000006023237221 */ /* 0x000fe20000010000 */
[----:B------:R-:W-:Y:S02]  /*3f30*/  MOV R98, R113 ;  /* 0x0000007100627202 */ /* 0x000fe40000000f00 */
[----:B------:R-:W-:Y:S02]  /*3f40*/  MOV R96, R115 ;  /* 0x0000007300607202 */ /* 0x000fe40000000f00 */
[----:B------:R-:W-:Y:S02]  /*3f50*/  F2FP.BF16.F32.PACK_AB R97, RZ, R97 ;  /* 0x00000061ff61723e */ /* 0x000fe400000010ff */
[----:B------:R-:W-:Y:S02]  /*3f60*/  MOV R99, R112 ;  /* 0x0000007000637202 */ /* 0x000fe40000000f00 */
[----:B------:R-:W-:-:S02]  /*3f70*/  PRMT R95, R95, 0x5410, R97 ;  /* 0x000054105f5f7816 */ /* 0x000fc40000000061 */
[----:B------:R-:W-:Y:S01]  /*3f80*/  MOV R97, R114 ;  /* 0x0000007200617202 */ /* 0x000fe20000000f00 */
[----:B------:R-:W-:Y:S06]  /*3f90*/  BRA `(.L_x_2732) ;  /* 0x0000001400187947 */ /* 0x000fec0003800000 */
.L_x_2695:
[----:B------:R-:W-:Y:S02]  /*3fa0*/  MOV R110, UR24 ;  /* 0x00000018006e7c02 */ /* 0x000fe40008000f00 */
[----:B------:R-:W-:Y:S02]  /*3fb0*/  MOV R111, UR25 ;  /* 0x00000019006f7c02 */ /* 0x000fe40008000f00 */
[----:B------:R-:W-:-:S04]  /*3fc0*/  ISETP.NE.U32.AND P0, PT, R110, RZ, PT ;  /* 0x000000ff6e00720c */ /* 0x000fc80003f05070 */
[----:B------:R-:W-:-:S13]  /*3fd0*/  ISETP.NE.AND.EX P0, PT, R111, RZ, PT, P0 ;  /* 0x000000ff6f00720c */ /* 0x000fda0003f05300 */
[----:B------:R-:W-:Y:S05]  /*3fe0*/  @P0 BRA `(.L_x_2772) ;  /* 0x0000000800480947 */ /* 0x000fea0003800000 */
        /* <DEDUP_REMOVED lines=8> */
[----:B------:R-:W-:Y:S01]  /*4070*/  FMUL.FTZ R114, R112, UR20 ;  /* 0x0000001470727c20 */ /* 0x000fe20008410000 */
[----:B------:R-:W-:-:S05]  /*4080*/  CS2R R112, SRZ ;  /* 0x0000000000707805 */ /* 0x000fca000001ff00 */
[----:B------:R-:W-:Y:S02]  /*4090*/  @P0 SHF.L.U32 R147, R76, 0x10, RZ ;  /* 0x000000104c930819 */ /* 0x000fe400000006ff */
[----:B------:R-:W-:-:S03]  /*40a0*/  @P0 SHF.L.U32 R115, R88, 0x10, RZ ;  /* 0x0000001058730819 */ /* 0x000fc600000006ff */
[-C--:B------:R-:W-:Y:S02]  /*40b0*/  @P0 FMUL.FTZ R112, R147, R114.reuse ;  /* 0x0000007293700220 */ /* 0x080fe40000410000 */
[----:B------:R-:W-:-:S03]  /*40c0*/  @P0 FMUL.FTZ R113, R115, R114 ;  /* 0x0000007273710220 */ /* 0x000fc60000410000 */
[----:B------:R-:W-:Y:S01]  /*40d0*/  F2FP.BF16.F32.PACK_AB R112, RZ, R112 ;  /* 0x00000070ff70723e */ /* 0x000fe200000010ff */
[----:B------:R-:W-:-:S03]  /*40e0*/  FADD.FTZ R36, R36, R113 ;  /* 0x0000007124247221 */ /* 0x000fc60000010000 */
[----:B------:R-:W-:-:S07]  /*40f0*/  PRMT R92, R112, 0x7610, R92 ;  /* 0x00007610705c7816 */ /* 0x000fce000000005c */
.L_x_2773:
[----:B------:R-:W-:Y:S05]  /*4100*/  BRA.U !UP3, `(.L_x_2774) ;  /* 0x000000010b487547 */ /* 0x000fea000b800000 */
[----:B------:R-:W-:Y:S02]  /*4110*/  PLOP3.LUT P3, PT, PT, PT, UP2, 0x80, 0x8 ;  /* 0x000000000008781c */ /* 0x000fe40003f6f028 */
[----:B-----5:R-:W-:Y:S02]  /*4120*/  LOP3.LUT P0, RZ, R122, 0xff00, RZ, 0xc0, !PT ;  /* 0x0000ff007aff7812 */ /* 0x020fe4000780c0ff */
[----:B------:R-:W-:-:S09]  /*4130*/  MOV R112, R21 ;  /* 0x0000001500707202 */ /* 0x000fd20000000f00 */
[----:B------:R-:W-:Y:S02]  /*4140*/  @P3 FFMA.FTZ R113, R117, UR6, R109 ;  /* 0x0000000675713c23 */ /* 0x000fe4000801006d */
[----:B------:R-:W-:Y:S02]  /*4150*/  @P0 SHF.L.U32 R115, R150, 0x10, RZ ;  /* 0x0000001096730819 */ /* 0x000fe400000006ff */
[--C-:B------:R-:W-:Y:S01]  /*4160*/  @P3 FADD.FTZ R114, R118, -R113.reuse ;  /* 0x8000007176723221 */ /* 0x100fe20000010000 */
[----:B------:R-:W-:-:S03]  /*4170*/  @P0 PRMT R113, R88, 0x7632, R113 ;  /* 0x0000763258710816 */ /* 0x000fc60000000071 */
[----:B------:R-:W-:Y:S01]  /*4180*/  @P3 FFMA.FTZ R112, R114, UR28, R21 ;  /* 0x0000001c72703c23 */ /* 0x000fe20008010015 */
[----:B------:R-:W-:-:S03]  /*4190*/  @P0 SHF.L.U32 R113, R113, 0x10, RZ ;  /* 0x0000001071710819 */ /* 0x000fc600000006ff */
[----:B------:R-:W-:-:S04]  /*41a0*/  FMUL.FTZ R112, R112, UR21 ;  /* 0x0000001570707c20 */ /* 0x000fc80008410000 */
[----:B------:R-:W-:Y:S01]  /*41b0*/  FMUL.FTZ R114, R112, UR20 ;  /* 0x0000001470727c20 */ /* 0x000fe20008410000 */
[----:B------:R-:W-:-:S03]  /*41c0*/  HFMA2 R112, -RZ, RZ, 0, 0 ;  /* 0x00000000ff707431 */ /* 0x000fc600000001ff */
[----:B------:R-:W-:Y:S01]  /*41d0*/  @P0 FMUL.FTZ R112, R114, R113 ;  /* 0x0000007172700220 */ /* 0x000fe20000410000 */
[----:B------:R-:W-:Y:S01]  /*41e0*/  MOV R113, RZ ;  /* 0x000000ff00717202 */ /* 0x000fe20000000f00 */
[----:B------:R-:W-:Y:S02]  /*41f0*/  @P0 FMUL.FTZ R113, R115, R114 ;  /* 0x0000007273710220 */ /* 0x000fe40000410000 */
[----:B------:R-:W-:-:S03]  /*4200*/  FADD.FTZ R37, R37, R112 ;  /* 0x0000007025257221 */ /* 0x000fc60000010000 */
[----:B------:R-:W-:-:S04]  /*4210*/  F2FP.BF16.F32.PACK_AB R113, RZ, R113 ;  /* 0x00000071ff71723e */ /* 0x000fc800000010ff */
[----:B------:R-:W-:-:S07]  /*4220*/  PRMT R92, R92, 0x5410, R113 ;  /* 0x000054105c5c7816 */ /* 0x000fce0000000071 */
.L_x_2774:
        /* <DEDUP_REMOVED lines=17> */
.L_x_2775:
[----:B------:R-:W-:Y:S05]  /*4340*/  BRA.U !UP3, `(.L_x_2776) ;  /* 0x000000010b487547 */ /* 0x000fea000b800000 */
[----:B------:R-:W-:Y:S02]  /*4350*/  PLOP3.LUT P3, PT, PT, PT, UP2, 0x80, 0x8 ;  /* 0x000000000008781c */ /* 0x000fe40003f6f028 */
[----:B-----5:R-:W-:-:S11]  /*4360*/  LOP3.LUT P0, RZ, R122, 0xff000000, RZ, 0xc0, !PT ;  /* 0xff0000007aff7812 */ /* 0x020fd6000780c0ff */
[----:B------:R-:W-:Y:S02]  /*4370*/  @P3 FFMA.FTZ R112, R107, UR6, R109 ;  /* 0x000000066b703c23 */ /* 0x000fe4000801006d */
[----:B------:R-:W-:Y:S02]  /*4380*/  @P0 PRMT R113, R89, 0x7632, R113 ;  /* 0x0000763259710816 */ /* 0x000fe40000000071 */
[----:B------:R-:W-:Y:S01]  /*4390*/  @P3 FADD.FTZ R114, R119, -R112 ;  /* 0x8000007077723221 */ /* 0x000fe20000010000 */
[----:B------:R-:W-:Y:S02]  /*43a0*/  MOV R112, R23 ;  /* 0x0000001700707202 */ /* 0x000fe40000000f00 */
[----:B------:R-:W-:Y:S01]  /*43b0*/  @P0 SHF.L.U32 R113, R113, 0x10, RZ ;  /* 0x0000001071710819 */ /* 0x000fe200000006ff */
        /* <DEDUP_REMOVED lines=11> */
.L_x_2776:
        /* <DEDUP_REMOVED lines=17> */
.L_x_2777:
        /* <DEDUP_REMOVED lines=19> */
.L_x_2778:
        /* <DEDUP_REMOVED lines=17> */
.L_x_2779:
[----:B------:R-:W-:Y:S05]  /*47c0*/  BRA.U !UP3, `(.L_x_2732) ;  /* 0x0000000d0b0c7547 */ /* 0x000fea000b800000 */
[----:B------:R-:W-:Y:S02]  /*47d0*/  PLOP3.LUT P3, PT, PT, PT, UP2, 0x80, 0x8 ;  /* 0x000000000008781c */ /* 0x000fe40003f6f028 */
[----:B-----5:R-:W-:Y:S02]  /*47e0*/  ISETP.GE.U32.AND P0, PT, R122, RZ, PT ;  /* 0x000000ff7a00720c */ /* 0x020fe40003f06070 */
[----:B------:R-:W-:Y:S02]  /*47f0*/  MOV R112, R19 ;  /* 0x0000001300707202 */ /* 0x000fe40000000f00 */
[----:B------:R-:W-:-:S07]  /*4800*/  ISETP.GE.U32.AND.EX P0, PT, R123, 0x1000000, PT, P0 ;  /* 0x010000007b00780c */ /* 0x000fce0003f06100 */
[----:B------:R-:W-:-:S04]  /*4810*/  @P3 FFMA.FTZ R113, R131, UR6, R109 ;  /* 0x0000000683713c23 */ /* 0x000fc8000801006d */
[----:B------:R-:W-:Y:S02]  /*4820*/  @P3 FADD.FTZ R114, R132, -R113 ;  /* 0x8000007184723221 */ /* 0x000fe40000010000 */
[----:B------:R-:W-:Y:S02]  /*4830*/  @P0 SHF.L.U32 R113, R156, 0x10, RZ ;  /* 0x000000109c710819 */ /* 0x000fe400000006ff */
[----:B------:R-:W-:Y:S01]  /*4840*/  @P3 FFMA.FTZ R112, R114, UR28, R19 ;  /* 0x0000001c72703c23 */ /* 0x000fe20008010013 */
[----:B------:R-:W-:-:S03]  /*4850*/  HFMA2 R114, -RZ, RZ, 0, 0 ;  /* 0x00000000ff727431 */ /* 0x000fc600000001ff */
[----:B------:R-:W-:-:S04]  /*4860*/  FMUL.FTZ R112, R112, UR21 ;  /* 0x0000001570707c20 */ /* 0x000fc80008410000 */
[----:B------:R-:W-:Y:S01]  /*4870*/  FMUL.FTZ R148, R112, UR20 ;  /* 0x0000001470947c20 */ /* 0x000fe20008410000 */
[----:B------:R-:W-:-:S03]  /*4880*/  @P0 PRMT R112, R91, 0x7632, R112 ;  /* 0x000076325b700816 */ /* 0x000fc60000000070 */
[----:B------:R-:W-:Y:S01]  /*4890*/  @P0 FMUL.FTZ R114, R113, R148 ;  /* 0x0000009471720220 */ /* 0x000fe20000410000 */
[----:B------:R-:W-:Y:S02]  /*48a0*/  @P0 SHF.L.U32 R113, R112, 0x10, RZ ;  /* 0x0000001070710819 */ /* 0x000fe400000006ff */
[----:B------:R-:W-:Y:S02]  /*48b0*/  MOV R112, RZ ;  /* 0x000000ff00707202 */ /* 0x000fe40000000f00 */
[----:B------:R-:W-:Y:S01]  /*48c0*/  F2FP.BF16.F32.PACK_AB R114, RZ, R114 ;  /* 0x00000072ff72723e */ /* 0x000fe200000010ff */
[----:B------:R-:W-:-:S03]  /*48d0*/  @P0 FMUL.FTZ R112, R148, R113 ;  /* 0x0000007194700220 */ /* 0x000fc60000410000 */
[----:B------:R-:W-:Y:S01]  /*48e0*/  PRMT R95, R95, 0x5410, R114 ;  /* 0x000054105f5f7816 */ /* 0x000fe20000000072 */
[----:B------:R-:W-:Y:S01]  /*48f0*/  FADD.FTZ R35, R35, R112 ;  /* 0x0000007023237221 */ /* 0x000fe20000010000 */
[----:B------:R-:W-:Y:S06]  /*4900*/  BRA `(.L_x_2732) ;  /* 0x0000000800bc7947 */ /* 0x000fec0003800000 */
.L_x_2772:
[----:B------:R-:W-:Y:S02]  /*4910*/  PLOP3.LUT P0, PT, PT, PT, UP2, 0x80, 0x8 ;  /* 0x000000000008781c */ /* 0x000fe40003f0f028 */
[----:B-----5:R-:W-:Y:S02]  /*4920*/  MOV R112, R21 ;  /* 0x0000001500707202 */ /* 0x020fe40000000f00 */
[----:B------:R-:W-:Y:S02]  /*4930*/  MOV R114, R23 ;  /* 0x0000001700727202 */ /* 0x000fe40000000f00 */
[----:B------:R-:W-:Y:S02]  /*4940*/  MOV R113, R22 ;  /* 0x0000001600717202 */ /* 0x000fe40000000f00 */
[----:B------:R-:W-:Y:S02]  /*4950*/  MOV R101, R17 ;  /* 0x0000001100657202 */ /* 0x000fe40000000f00 */
[----:B------:R-:W-:-:S02]  /*4960*/  MOV R100, R16 ;  /* 0x0000001000647202 */ /* 0x000fc40000000f00 */
[----:B------:R-:W-:Y:S01]  /*4970*/  MOV R103, R20 ;  /* 0x0000001400677202 */ /* 0x000fe20000000f00 */
        /* <DEDUP_REMOVED lines=8> */
[----:B------:R-:W-:Y:S02]  /*4a00*/  @P0 FADD.FTZ R96, R119, -R96 ;  /* 0x8000006077600221 */ /* 0x000fe40000010000 */
[----:B------:R-:W-:Y:S02]  /*4a10*/  @P0 FADD.FTZ R97, R106, -R97 ;  /* 0x800000616a610221 */ /* 0x000fe40000010000 */
[----:B------:R-:W-:Y:S01]  /*4a20*/  @P0 FFMA.FTZ R114, R96, UR28, R23 ;  /* 0x0000001c60720c23 */ /* 0x000fe20008010017 */
[----:B------:R-:W-:Y:S01]  /*4a30*/  @P0 FFMA.FTZ R96, R124, UR6, R109 ;  /* 0x000000067c600c23 */ /* 0x000fe2000801006d */
[----:B------:R-:W-:-:S03]  /*4a40*/  @P0 FFMA.FTZ R100, R97, UR28, R16 ;  /* 0x0000001c61640c23 */ /* 0x000fc60008010010 */
[----:B------:R-:W-:-:S04]  /*4a50*/  @P0 FADD.FTZ R96, R125, -R96 ;  /* 0x800000607d600221 */ /* 0x000fc80000010000 */
[----:B------:R-:W-:Y:S01]  /*4a60*/  @P0 FFMA.FTZ R101, R96, UR28, R17 ;  /* 0x0000001c60650c23 */ /* 0x000fe20008010011 */
[----:B------:R-:W-:-:S04]  /*4a70*/  @P0 FFMA.FTZ R96, R0, UR6, R109 ;  /* 0x0000000600600c23 */ /* 0x000fc8000801006d */
[----:B------:R-:W-:-:S04]  /*4a80*/  @P0 FADD.FTZ R97, R3, -R96 ;  /* 0x8000006003610221 */ /* 0x000fc80000010000 */
[----:B------:R-:W-:Y:S01]  /*4a90*/  @P0 FFMA.FTZ R103, R97, UR28, R20 ;  /* 0x0000001c61670c23 */ /* 0x000fe20008010014 */
[----:B------:R-:W-:Y:S06]  /*4aa0*/  BRA.U !UP3, `(.L_x_2780) ;  /* 0x000000010b407547 */ /* 0x000fec000b800000 */
[----:B------:R-:W-:-:S13]  /*4ab0*/  LOP3.LUT P3, RZ, R122, 0xff, RZ, 0xc0, !PT ;  /* 0x000000ff7aff7812 */ /* 0x000fda000786c0ff */
[----:B------:R-:W0:Y:S01]  /*4ac0*/  @P3 LDC.64 R96, c[0x0][0x408] ;  /* 0x00010200ff603b82 */ /* 0x000e220000000a00 */
[----:B------:R-:W-:-:S07]  /*4ad0*/  @P3 SHF.L.U32 R115, R88, 0x10, RZ ;  /* 0x0000001058733819 */ /* 0x000fce00000006ff */
[----:B------:R-:W1:Y:S01]  /*4ae0*/  @P3 LDC.64 R98, c[0x0][0x408] ;  /* 0x00010200ff623b82 */ /* 0x000e620000000a00 */
[----:B0-----:R-:W-:-:S04]  /*4af0*/  @P3 FMUL.FTZ R97, R103, R97 ;  /* 0x0000006167613220 */ /* 0x001fc80000410000 */
[----:B------:R-:W-:Y:S01]  /*4b00*/  @P3 FMUL.FTZ R96, R97, R96 ;  /* 0x0000006061603220 */ /* 0x000fe20000410000 */
[----:B------:R-:W-:Y:S02]  /*4b10*/  HFMA2 R97, -RZ, RZ, 0, 0 ;  /* 0x00000000ff617431 */ /* 0x000fe400000001ff */
[----:B-1----:R-:W-:Y:S01]  /*4b20*/  @P3 FMUL.FTZ R99, R103, R99 ;  /* 0x0000006367633220 */ /* 0x002fe20000410000 */
[----:B------:R-:W-:Y:S01]  /*4b30*/  @P3 FMUL.FTZ R97, R115, R96 ;  /* 0x0000006073613220 */ /* 0x000fe20000410000 */
[----:B------:R-:W-:Y:S02]  /*4b40*/  MOV R96, RZ ;  /* 0x000000ff00607202 */ /* 0x000fe40000000f00 */
[----:B------:R-:W-:Y:S01]  /*4b50*/  @P3 FMUL.FTZ R99, R99, R98 ;  /* 0x0000006263633220 */ /* 0x000fe20000410000 */
[----:B------:R-:W-:Y:S01]  /*4b60*/  @P3 SHF.L.U32 R98, R76, 0x10, RZ ;  /* 0x000000104c623819 */ /* 0x000fe200000006ff */
[----:B------:R-:W-:-:S04]  /*4b70*/  FADD.FTZ R36, R36, R97 ;  /* 0x0000006124247221 */ /* 0x000fc80000010000 */
[----:B------:R-:W-:-:S05]  /*4b80*/  @P3 FMUL.FTZ R96, R98, R99 ;  /* 0x0000006362603220 */ /* 0x000fca0000410000 */
[----:B------:R-:W-:-:S04]  /*4b90*/  F2FP.BF16.F32.PACK_AB R96, RZ, R96 ;  /* 0x00000060ff60723e */ /* 0x000fc800000010ff */
[----:B------:R-:W-:-:S07]  /*4ba0*/  PRMT R92, R96, 0x7610, R92 ;  /* 0x00007610605c7816 */ /* 0x000fce000000005c */
.L_x_2780:
[----:B------:R-:W-:Y:S05]  /*4bb0*/  BRA.U !UP3, `(.L_x_2781) ;  /* 0x000000010b447547 */ /* 0x000fea000b800000 */
[----:B------:R-:W-:-:S13]  /*4bc0*/  LOP3.LUT P3, RZ, R122, 0xff00, RZ, 0xc0, !PT ;  /* 0x0000ff007aff7812 */ /* 0x000fda000786c0ff */
        /* <DEDUP_REMOVED lines=13> */
[----:B------:R-:W-:-:S04]  /*4ca0*/  FADD.FTZ R37, R37, R96 ;  /* 0x0000006025257221 */ /* 0x000fc80000010000 */
[----:B------:R-:W-:-:S04]  /*4cb0*/  F2FP.BF16.F32.PACK_AB R97, RZ, R97 ;  /* 0x00000061ff61723e */ /* 0x000fc800000010ff */
[----:B------:R-:W-:-:S07]  /*4cc0*/  PRMT R92, R92, 0x5410, R97 ;  /* 0x000054105c5c7816 */ /* 0x000fce0000000061 */
.L_x_2781:
[----:B------:R-:W-:Y:S05]  /*4cd0*/  BRA.U !UP3, `(.L_x_2782) ;  /* 0x000000010b407547 */ /* 0x000fea000b800000 */
        /* <DEDUP_REMOVED lines=16> */
.L_x_2782:
        /* <DEDUP_REMOVED lines=18> */
.L_x_2783:
        /* <DEDUP_REMOVED lines=17> */
.L_x_2784:
        /* <DEDUP_REMOVED lines=18> */
.L_x_2785:
[----:B------:R-:W-:Y:S01]  /*5130*/  @P0 FFMA.FTZ R97, R105, UR6, R109 ;  /* 0x0000000669610c23 */ /* 0x000fe2000801006d */
[----:B------:R-:W-:-:S03]  /*5140*/  MOV R102, R18 ;  /* 0x0000001200667202 */ /* 0x000fc60000000f00 */
        /* <DEDUP_REMOVED lines=19> */
.L_x_2786:
[----:B------:R-:W-:Y:S01]  /*5280*/  @P0 FFMA.FTZ R97, R131, UR6, R109 ;  /* 0x0000000683610c23 */ /* 0x000fe2000801006d */
[----:B------:R-:W-:Y:S02]  /*5290*/  MOV R115, R19 ;  /* 0x0000001300737202 */ /* 0x000fe40000000f00 */
[----:B------:R-:W-:Y:S01]  /*52a0*/  MOV R99, R114 ;  /* 0x0000007200637202 */ /* 0x000fe20000000f00 */
[----:B------:R-:W-:Y:S01]  /*52b0*/  @P0 FADD.FTZ R96, R132, -R97 ;  /* 0x8000006184600221 */ /* 0x000fe20000010000 */
[----:B------:R-:W-:Y:S02]  /*52c0*/  MOV R98, R113 ;  /* 0x0000007100627202 */ /* 0x000fe40000000f00 */
[----:B------:R-:W-:Y:S01]  /*52d0*/  MOV R97, R112 ;  /* 0x0000007000617202 */ /* 0x000fe20000000f00 */
[----:B------:R-:W-:Y:S01]  /*52e0*/  @P0 FFMA.FTZ R115, R96, UR28, R19 ;  /* 0x0000001c60730c23 */ /* 0x000fe20008010013 */
[----:B------:R-:W-:-:S04]  /*52f0*/  MOV R96, R103 ;  /* 0x0000006700607202 */ /* 0x000fc80000000f00 */
[----:B------:R-:W-:Y:S01]  /*5300*/  MOV R103, R115 ;  /* 0x0000007300677202 */ /* 0x000fe20000000f00 */
[----:B------:R-:W-:Y:S06]  /*5310*/  BRA.U !UP3, `(.L_x_2732) ;  /* 0x000000010b387547 */ /* 0x000fec000b800000 */
[----:B------:R-:W-:Y:S01]  /*5320*/  ISETP.GE.U32.AND P0, PT, R122, RZ, PT ;  /* 0x000000ff7a00720c */ /* 0x000fe20003f06070 */
[----:B------:R-:W-:Y:S01]  /*5330*/  FMUL.FTZ R112, R115, UR21 ;  /* 0x0000001573707c20 */ /* 0x000fe20008410000 */
[----:B------:R-:W-:Y:S02]  /*5340*/  HFMA2 R114, -RZ, RZ, 0, 0 ;  /* 0x00000000ff727431 */ /* 0x000fe400000001ff */
[----:B------:R-:W-:Y:S01]  /*5350*/  ISETP.GE.U32.AND.EX P0, PT, R123, 0x1000000, PT, P0 ;  /* 0x010000007b00780c */ /* 0x000fe20003f06100 */
[----:B------:R-:W-:Y:S01]  /*5360*/  FMUL.FTZ R148, R112, UR20 ;  /* 0x0000001470947c20 */ /* 0x000fe20008410000 */
[----:B------:R-:W-:-:S11]  /*5370*/  MOV R112, RZ ;  /* 0x000000ff00707202 */ /* 0x000fd60000000f00 */
[----:B------:R-:W-:Y:S02]  /*5380*/  @P0 SHF.L.U32 R115, R156, 0x10, RZ ;  /* 0x000000109c730819 */ /* 0x000fe400000006ff */
[----:B------:R-:W-:-:S03]  /*5390*/  @P0 PRMT R113, R91, 0x7632, R113 ;  /* 0x000076325b710816 */ /* 0x000fc60000000071 */
[----:B------:R-:W-:Y:S01]  /*53a0*/  @P0 FMUL.FTZ R114, R115, R148 ;  /* 0x0000009473720220 */ /* 0x000fe20000410000 */
[----:B------:R-:W-:-:S04]  /*53b0*/  @P0 SHF.L.U32 R113, R113, 0x10, RZ ;  /* 0x0000001071710819 */ /* 0x000fc800000006ff */
[----:B------:R-:W-:Y:S01]  /*53c0*/  F2FP.BF16.F32.PACK_AB R114, RZ, R114 ;  /* 0x00000072ff72723e */ /* 0x000fe200000010ff */
[----:B------:R-:W-:-:S03]  /*53d0*/  @P0 FMUL.FTZ R112, R148, R113 ;  /* 0x0000007194700220 */ /* 0x000fc60000410000 */
[----:B------:R-:W-:Y:S01]  /*53e0*/  PRMT R95, R95, 0x5410, R114 ;  /* 0x000054105f5f7816 */ /* 0x000fe20000000072 */
[----:B------:R-:W-:-:S07]  /*53f0*/  FADD.FTZ R35, R35, R112 ;  /* 0x0000007023237221 */ /* 0x000fce0000010000 */
.L_x_2732:
[----:B------:R-:W-:Y:S01]  /*5400*/  ISETP.NE.U32.AND P0, PT, R110, RZ, PT ;  /* 0x000000ff6e00720c */ /* 0x000fe20003f05070 */
[----:B------:R-:W0:Y:S01]  /*5410*/  @UP3 LDCU.64 UR4, c[0x0][0x468] ;  /* 0x00008d00ff0437ac */ /* 0x000e220008000a00 */
[----:B------:R-:W-:Y:S02]  /*5420*/  PLOP3.LUT P3, PT, PT, PT, UP3, 0x80, 0x8 ;  /* 0x000000000008781c */ /* 0x000fe40003f6f038 */
[----:B------:R-:W-:Y:S02]  /*5430*/  ISETP.NE.AND.EX P0, PT, R111, RZ, PT, P0 ;  /* 0x000000ff6f00720c */ /* 0x000fe40003f05300 */
[----:B------:R-:W-:-:S11]  /*5440*/  MOV R113, 0x10 ;  /* 0x0000001000717802 */ /* 0x000fd60000000f00 */
[----:B------:R-:W1:Y:S02]  /*5450*/  @P0 LDC.64 R110, c[0x0][0x478] ;  /* 0x00011e00ff6e0b82 */ /* 0x000e640000000a00 */
[C---:B-1----:R-:W-:Y:S01]  /*5460*/  @P0 IMAD.WIDE.U32 R110, R15.reuse, 0x20, R110 ;  /* 0x000000200f6e0825 */ /* 0x042fe200078e006e */
[----:B------:R-:W-:-:S04]  /*5470*/  IADD3 R15, PT, PT, R15, 0x80, RZ ;  /* 0x000000800f0f7810 */ /* 0x000fc80007ffe0ff */
[----:B------:R-:W-:Y:S04]  /*5480*/  @P0 STG.E.128 desc[UR10][R110.64], R96 ;  /* 0x000000606e000986 */ /* 0x000fe8000c101d0a */
[----:B------:R0:W-:Y:S02]  /*5490*/  @P0 STG.E.128 desc[UR10][R110.64+0x10], R100 ;  /* 0x000010646e000986 */ /* 0x0001e4000c101d0a */
[C---:B0-----:R-:W-:Y:S01]  /*54a0*/  @P3 IMAD.WIDE.U32 R110, R108.reuse, R113, UR4 ;  /* 0x000000046c6e3e25 */ /* 0x041fe2000f8e0071 */
[----:B------:R-:W-:-:S04]  /*54b0*/  IADD3 R108, PT, PT, R108, 0x80, RZ ;  /* 0x000000806c6c7810 */ /* 0x000fc80007ffe0ff */
[----:B------:R0:W-:Y:S03]  /*54c0*/  @P3 STG.E.128 desc[UR10][R110.64], R92 ;  /* 0x0000005c6e003986 */ /* 0x0001e6000c101d0a */
.L_x_2693:
[----:B------:R-:W-:Y:S05]  /*54d0*/  BSYNC.RECONVERGENT B0 ;  /* 0x0000000000007941 */ /* 0x000fea0003800200 */
.L_x_2692:
[----:B------:R-:W-:Y:S04]  /*54e0*/  BSSY.RECONVERGENT B0, `(.L_x_2787) ;  /* 0x000035c000007945 */ /* 0x000fe80003800200 */
[----:B------:R-:W-:Y:S05]  /*54f0*/  @!P2 BRA `(.L_x_2788) ;  /* 0x000000340068a947 */ /* 0x000fea0003800000 */
[----:B------:R-:W-:-:S04]  /*5500*/  UISETP.NE.U32.AND UP0, UPT, UR22, URZ, UPT ;  /* 0x000000ff1600728c */ /* 0x000fc8000bf05070 */
[----:B------:R-:W-:Y:S01]  /*5510*/  UISETP.NE.AND.EX UP0, UPT, UR23, URZ, UPT, UP0 ;  /* 0x000000ff1700728c */ /* 0x000fe2000bf05300 */
[----:B------:R-:W-:Y:S10]  /*5520*/  BRA.U !UP3, `(.L_x_2789) ;  /* 0x000000010b0c7547 */ /* 0x000ff4000b800000 */
[----:B-----5:R-:W1:Y:S02]  /*5530*/  LDC.64 R88, c[0x0][0x390] ;  /* 0x0000e400ff587b82 */ /* 0x020e640000000a00 */
[----:B-1----:R-:W-:-:S06]  /*5540*/  IMAD.WIDE.U32 R88, R108, 0x10, R88 ;  /* 0x000000106c587825 */ /* 0x002fcc00078e0058 */
[----:B------:R-:W5:Y:S02]  /*5550*/  LDG.E.128 R88, desc[UR10][R88.64] ;  /* 0x0000000a58587981 */ /* 0x000f64000c1e1d00 */
.L_x_2789:
        /* <DEDUP_REMOVED lines=9> */
[----:B------:R-:W-:Y:S02]  /*55f0*/  MOV R112, R83 ;  /* 0x0000005300707202 */ /* 0x000fe40000000f00 */
[----:B------:R-:W-:-:S02]  /*5600*/  MOV R101, R85 ;  /* 0x0000005500657202 */ /* 0x000fc40000000f00 */
[----:B------:R-:W-:Y:S01]  /*5610*/  MOV R102, R86 ;  /* 0x0000005600667202 */ /* 0x000fe20000000f00 */
[--C-:B------:R-:W-:Y:S01]  /*5620*/  @P0 FFMA.FTZ R97, R14, UR6, R109.reuse ;  /* 0x000000060e610c23 */ /* 0x100fe2000801006d */
[--C-:B------:R-:W-:Y:S01]  /*5630*/  @P0 FFMA.FTZ R98, R8, UR6, R109.reuse ;  /* 0x0000000608620c23 */ /* 0x100fe2000801006d */
[----:B------:R-:W-:Y:S01]  /*5640*/  @P0 FFMA.FTZ R99, R127, UR6, R109 ;  /* 0x000000067f630c23 */ /* 0x000fe2000801006d */
[----:B------:R-:W-:Y:S01]  /*5650*/  MOV R103, R87 ;  /* 0x0000005700677202 */ /* 0x000fe20000000f00 */
[----:B------:R-:W-:Y:S01]  /*5660*/  @P0 FADD.FTZ R96, R126, -R97 ;  /* 0x800000617e600221 */ /* 0x000fe20000010000 */
[----:B------:R-:W-:Y:S01]  /*5670*/  @P0 FADD.FTZ R97, R9, -R98 ;  /* 0x8000006209610221 */ /* 0x000fe20000010000 */
[----:B------:R-:W-:Y:S02]  /*5680*/  @P0 FFMA.FTZ R98, R10, UR6, R109 ;  /* 0x000000060a620c23 */ /* 0x000fe4000801006d */
[----:B------:R-:W-:Y:S01]  /*5690*/  @P0 FFMA.FTZ R110, R96, UR28, R81 ;  /* 0x0000001c606e0c23 */ /* 0x000fe20008010051 */
[----:B------:R-:W-:Y:S01]  /*56a0*/  @P0 FFMA.FTZ R111, R97, UR28, R82 ;  /* 0x0000001c616f0c23 */ /* 0x000fe20008010052 */
[----:B------:R-:W-:Y:S01]  /*56b0*/  @P0 FADD.FTZ R97, R11, -R98 ;  /* 0x800000620b610221 */ /* 0x000fe20000010000 */
[----:B------:R-:W-:-:S03]  /*56c0*/  @P0 FADD.FTZ R96, R128, -R99 ;  /* 0x8000006380600221 */ /* 0x000fc60000010000 */
[----:B------:R-:W-:Y:S01]  /*56d0*/  @P0 FFMA.FTZ R100, R97, UR28, R84 ;  /* 0x0000001c61640c23 */ /* 0x000fe20008010054 */
[----:B------:R-:W-:Y:S01]  /*56e0*/  @P0 FFMA.FTZ R97, R129, UR6, R109 ;  /* 0x0000000681610c23 */ /* 0x000fe2000801006d */
[----:B------:R-:W-:-:S03]  /*56f0*/  @P0 FFMA.FTZ R112, R96, UR28, R83 ;  /* 0x0000001c60700c23 */ /* 0x000fc60008010053 */
[----:B------:R-:W-:-:S04]  /*5700*/  @P0 FADD.FTZ R96, R130, -R97 ;  /* 0x8000006182600221 */ /* 0x000fc80000010000 */
[----:B------:R-:W-:Y:S01]  /*5710*/  @P0 FFMA.FTZ R101, R96, UR28, R85 ;  /* 0x0000001c60650c23 */ /* 0x000fe20008010055 */
[----:B------:R-:W-:-:S04]  /*5720*/  @P0 FFMA.FTZ R96, R12, UR6, R109 ;  /* 0x000000060c600c23 */ /* 0x000fc8000801006d */
[----:B------:R-:W-:Y:S01]  /*5730*/  @P0 FADD.FTZ R97, R13, -R96 ;  /* 0x800000600d610221 */ /* 0x000fe20000010000 */
[----:B------:R-:W-:-:S03]  /*5740*/  @P0 FFMA.FTZ R96, R6, UR6, R109 ;  /* 0x0000000606600c23 */ /* 0x000fc6000801006d */
[----:B------:R-:W-:Y:S01]  /*5750*/  @P0 FFMA.FTZ R102, R97, UR28, R86 ;  /* 0x0000001c61660c23 */ /* 0x000fe20008010056 */
[----:B------:R-:W-:Y:S01]  /*5760*/  @P0 FFMA.FTZ R97, R133, UR6, R109 ;  /* 0x0000000685610c23 */ /* 0x000fe2000801006d */
[----:B------:R-:W-:-:S03]  /*5770*/  MOV R109, R80 ;  /* 0x00000050006d7202 */ /* 0x000fc60000000f00 */
[----:B------:R-:W-:Y:S01]  /*5780*/  @P0 FADD.FTZ R98, R134, -R97 ;  /* 0x8000006186620221 */ /* 0x000fe20000010000 */
[----:B------:R-:W-:-:S03]  /*5790*/  @P0 FADD.FTZ R97, R7, -R96 ;  /* 0x8000006007610221 */ /* 0x000fc60000010000 */
[----:B------:R-:W-:Y:S01]  /*57a0*/  @P0 FFMA.FTZ R103, R98, UR28, R87 ;  /* 0x0000001c62670c23 */ /* 0x000fe20008010057 */
        /* <DEDUP_REMOVED lines=18> */
.L_x_2792:
        /* <DEDUP_REMOVED lines=18> */
.L_x_2793:
        /* <DEDUP_REMOVED lines=17> */
.L_x_2794:
        /* <DEDUP_REMOVED lines=18> */
.L_x_2795:
        /* <DEDUP_REMOVED lines=17> */
.L_x_2796:
        /* <DEDUP_REMOVED lines=18> */
.L_x_2797:
        /* <DEDUP_REMOVED lines=17> */
.L_x_2798:
[----:B------:R-:W-:Y:S02]  /*5f60*/  MOV R99, R112 ;  /* 0x0000007000637202 */ /* 0x000fe40000000f00 */
[----:B------:R-:W-:Y:S02]  /*5f70*/  MOV R98, R111 ;  /* 0x0000006f00627202 */ /* 0x000fe40000000f00 */
[----:B------:R-:W-:Y:S02]  /*5f80*/  MOV R97, R110 ;  /* 0x0000006e00617202 */ /* 0x000fe40000000f00 */
[----:B------:R-:W-:Y:S01]  /*5f90*/  MOV R96, R109 ;  /* 0x0000006d00607202 */ /* 0x000fe20000000f00 */
[----:B------:R-:W-:Y:S06]  /*5fa0*/  BRA.U !UP3, `(.L_x_2799) ;  /* 0x000000290b987547 */ /* 0x000fec000b800000 */
[----:B------:R-:W-:Y:S01]  /*5fb0*/  ISETP.GE.U32.AND P0, PT, R120, RZ, PT ;  /* 0x000000ff7800720c */ /* 0x000fe20003f06070 */
[----:B------:R-:W-:Y:S01]  /*5fc0*/  FMUL.FTZ R109, R103, UR21 ;  /* 0x00000015676d7c20 */ /* 0x000fe20008410000 */
[----:B------:R-:W-:Y:S02]  /*5fd0*/  CS2R R110, SRZ ;  /* 0x00000000006e7805 */ /* 0x000fe4000001ff00 */
[----:B------:R-:W-:Y:S01]  /*5fe0*/  ISETP.GE.U32.AND.EX P0, PT, R121, 0x1000000, PT, P0 ;  /* 0x010000007900780c */ /* 0x000fe20003f06100 */
[----:B------:R-:W-:-:S12]  /*5ff0*/  FMUL.FTZ R112, R109, UR20 ;  /* 0x000000146d707c20 */ /* 0x000fd80008410000 */
[----:B------:R-:W-:-:S05]  /*6000*/  @P0 SHF.L.U32 R109, R146, 0x10, RZ ;  /* 0x00000010926d0819 */ /* 0x000fca00000006ff */
[----:B------:R-:W-:Y:S01]  /*6010*/  @P0 FMUL.FTZ R111, R112, R109 ;  /* 0x0000006d706f0220 */ /* 0x000fe20000410000 */
[----:B------:R-:W-:-:S04]  /*6020*/  @P0 PRMT R109, R91, 0x7632, R109 ;  /* 0x000076325b6d0816 */ /* 0x000fc8000000006d */
[----:B------:R-:W-:Y:S02]  /*6030*/  @P0 SHF.L.U32 R109, R109, 0x10, RZ ;  /* 0x000000106d6d0819 */ /* 0x000fe400000006ff */
[----:B------:R-:W-:-:S03]  /*6040*/  F2FP.BF16.F32.PACK_AB R111, RZ, R111 ;  /* 0x0000006fff6f723e */ /* 0x000fc600000010ff */
[----:B------:R-:W-:Y:S01]  /*6050*/  @P0 FMUL.FTZ R110, R112, R109 ;  /* 0x0000006d706e0220 */ /* 0x000fe20000410000 */
[----:B------:R-:W-:-:S03]  /*6060*/  PRMT R95, R95, 0x5410, R111 ;  /* 0x000054105f5f7816 */ /* 0x000fc6000000006f */
[----:B------:R-:W-:Y:S01]  /*6070*/  FADD.FTZ R27, R27, R110 ;  /* 0x0000006e1b1b7221 */ /* 0x000fe20000010000 */
[----:B------:R-:W-:Y:S06]  /*6080*/  BRA `(.L_x_2799) ;  /* 0x0000002800607947 */ /* 0x000fec0003800000 */
.L_x_2791:
[----:B------:R-:W-:Y:S05]  /*6090*/  BRA.U !UP3, `(.L_x_2800) ;  /* 0x000000010b407547 */ /* 0x000fea000b800000 */
[----:B------:R-:W-:-:S13]  /*60a0*/  PLOP3.LUT P0, PT, PT, PT, UP2, 0x80, 0x8 ;  /* 0x000000000008781c */ /* 0x000fda0003f0f028 */
[----:B0-----:R-:W-:-:S04]  /*60b0*/  @P0 FFMA.FTZ R110, R6, UR6, R109 ;  /* 0x00000006066e0c23 */ /* 0x001fc8000801006d */
        /* <DEDUP_REMOVED lines=14> */
.L_x_2800:
[----:B------:R-:W-:Y:S05]  /*61a0*/  BRA.U !UP3, `(.L_x_2801) ;  /* 0x000000010b487547 */ /* 0x000fea000b800000 */
[----:B------:R-:W-:Y:S02]  /*61b0*/  PLOP3.LUT P4, PT, PT, PT, UP2, 0x80, 0x8 ;  /* 0x000000000008781c */ /* 0x000fe40003f8f028 */
[----:B-----5:R-:W-:Y:S02]  /*61c0*/  LOP3.LUT P0, RZ, R120, 0xff00, RZ, 0xc0, !PT ;  /* 0x0000ff0078ff7812 */ /* 0x020fe4000780c0ff */
[----:B0-----:R-:W-:-:S09]  /*61d0*/  MOV R110, R81 ;  /* 0x00000051006e7202 */ /* 0x001fd20000000f00 */
        /* <DEDUP_REMOVED lines=15> */
.L_x_2801:
        /* <DEDUP_REMOVED lines=17> */
.L_x_2802:
        /* <DEDUP_REMOVED lines=19> */
.L_x_2803:
        /* <DEDUP_REMOVED lines=17> */
.L_x_2804:
        /* <DEDUP_REMOVED lines=19> */
.L_x_2805:
        /* <DEDUP_REMOVED lines=17> */
.L_x_2806:
[----:B------:R-:W-:Y:S05]  /*6860*/  BRA.U !UP3, `(.L_x_2799) ;  /* 0x000000210b687547 */ /* 0x000fea000b800000 */
[----:B------:R-:W-:Y:S02]  /*6870*/  PLOP3.LUT P4, PT, PT, PT, UP2, 0x80, 0x8 ;  /* 0x000000000008781c */ /* 0x000fe40003f8f028 */
[----:B-----5:R-:W-:-:S04]  /*6880*/  ISETP.GE.U32.AND P0, PT, R120, RZ, PT ;  /* 0x000000ff7800720c */ /* 0x020fc80003f06070 */
[----:B------:R-:W-:-:S07]  /*6890*/  ISETP.GE.U32.AND.EX P0, PT, R121, 0x1000000, PT, P0 ;  /* 0x010000007900780c */ /* 0x000fce0003f06100 */
[----:B------:R-:W-:-:S04]  /*68a0*/  @P4 FFMA.FTZ R109, R133, UR6, R109 ;  /* 0x00000006856d4c23 */ /* 0x000fc8000801006d */
[----:B0-----:R-:W-:Y:S01]  /*68b0*/  @P4 FADD.FTZ R110, R134, -R109 ;  /* 0x8000006d866e4221 */ /* 0x001fe20000010000 */
[----:B------:R-:W-:-:S03]  /*68c0*/  MOV R109, R87 ;  /* 0x00000057006d7202 */ /* 0x000fc60000000f00 */
[----:B------:R-:W-:Y:S01]  /*68d0*/  @P4 FFMA.FTZ R109, R110, UR28, R87 ;  /* 0x0000001c6e6d4c23 */ /* 0x000fe20008010057 */
[----:B------:R-:W-:-:S03]  /*68e0*/  CS2R R110, SRZ ;  /* 0x00000000006e7805 */ /* 0x000fc6000001ff00 */
[----:B------:R-:W-:-:S04]  /*68f0*/  FMUL.FTZ R109, R109, UR21 ;  /* 0x000000156d6d7c20 */ /* 0x000fc80008410000 */
[----:B------:R-:W-:Y:S01]  /*6900*/  FMUL.FTZ R112, R109, UR20 ;  /* 0x000000146d707c20 */ /* 0x000fe20008410000 */
        /* <DEDUP_REMOVED lines=9> */
.L_x_2790:
[----:B------:R-:W-:-:S04]  /*69a0*/  UISETP.NE.U32.AND UP0, UPT, UR24, URZ, UPT ;  /* 0x000000ff1800728c */ /* 0x000fc8000bf05070 */
[----:B------:R-:W-:-:S06]  /*69b0*/  UISETP.NE.AND.EX UP0, UPT, UR25, URZ, UPT, UP0 ;  /* 0x000000ff1900728c */ /* 0x000fcc000bf05300 */
[----:B------:R-:W-:-:S13]  /*69c0*/  PLOP3.LUT P3, PT, PT, PT, UP0, 0x80, 0x8 ;  /* 0x000000000008781c */ /* 0x000fda0003f6f008 */
[----:B------:R-:W-:Y:S05]  /*69d0*/  @!P3 BRA `(.L_x_2807) ;  /* 0x000000100030b947 */ /* 0x000fea0003800000 */
        /* <DEDUP_REMOVED lines=14> */
.L_x_2810:
[----:B------:R-:W-:Y:S05]  /*6ac0*/  BSYNC.RECONVERGENT B1 ;  /* 0x0000000000017941 */ /* 0x000fea0003800200 */
.L_x_2809:
        /* <DEDUP_REMOVED lines=13> */
.L_x_2812:
[----:B------:R-:W-:Y:S05]  /*6ba0*/  BSYNC.RECONVERGENT B1 ;  /* 0x0000000000017941 */ /* 0x000fea0003800200 */
.L_x_2811:
[----:B------:R-:W-:-:S04]  /*6bb0*/  F2FP.BF16.F32.PACK_AB R96, RZ, R96 ;  /* 0x00000060ff60723e */ /* 0x000fc800000010ff */
[----:B0-----:R-:W-:-:S07]  /*6bc0*/  PRMT R92, R96, 0x7610, R92 ;  /* 0x00007610605c7816 */ /* 0x001fce000000005c */
.L_x_2808:
        /* <DEDUP_REMOVED lines=15> */
.L_x_2815:
[----:B------:R-:W-:Y:S05]  /*6cc0*/  BSYNC.RECONVERGENT B1 ;  /* 0x0000000000017941 */ /* 0x000fea0003800200 */
.L_x_2814:
        /* <DEDUP_REMOVED lines=13> */
.L_x_2817:
[----:B------:R-:W-:Y:S05]  /*6da0*/  BSYNC.RECONVERGENT B1 ;  /* 0x0000000000017941 */ /* 0x000fea0003800200 */
.L_x_2816:
[----:B------:R-:W-:-:S04]  /*6db0*/  F2FP.BF16.F32.PACK_AB R96, RZ, R96 ;  /* 0x00000060ff60723e */ /* 0x000fc800000010ff */
[----:B0-----:R-:W-:-:S07]  /*6dc0*/  PRMT R92, R92, 0x5410, R96 ;  /* 0x000054105c5c7816 */ /* 0x001fce0000000060 */
.L_x_2813:
        /* <DEDUP_REMOVED lines=14> */
.L_x_2820:
[----:B------:R-:W-:Y:S05]  /*6eb0*/  BSYNC.RECONVERGENT B1 ;  /* 0x0000000000017941 */ /* 0x000fea0003800200 */
.L_x_2819:
        /* <DEDUP_REMOVED lines=13> */
.L_x_2822:
[----:B------:R-:W-:Y:S05]  /*6f90*/  BSYNC.RECONVERGENT B1 ;  /* 0x0000000000017941 */ /* 0x000fea0003800200 */
.L_x_2821:
[----:B------:R-:W-:-:S04]  /*6fa0*/  F2FP.BF16.F32.PACK_AB R96, RZ, R96 ;  /* 0x00000060ff60723e */ /* 0x000fc800000010ff */
[----:B0-----:R-:W-:-:S07]  /*6fb0*/  PRMT R93, R96, 0x7610, R93 ;  /* 0x00007610605d7816 */ /* 0x001fce000000005d */
.L_x_2818:
        /* <DEDUP_REMOVED lines=15> */
.L_x_2825:
[----:B------:R-:W-:Y:S05]  /*70b0*/  BSYNC.RECONVERGENT B1 ;  /* 0x0000000000017941 */ /* 0x000fea0003800200 */
.L_x_2824:
        /* <DEDUP_REMOVED lines=13> */
.L_x_2827:
[----:B------:R-:W-:Y:S05]  /*7190*/  BSYNC.RECONVERGENT B1 ;  /* 0x0000000000017941 */ /* 0x000fea0003800200 */
.L_x_2826:
[----:B------:R-:W-:-:S04]  /*71a0*/  F2FP.BF16.F32.PACK_AB R96, RZ, R96 ;  /* 0x00000060ff60723e */ /* 0x000fc800000010ff */
[----:B0-----:R-:W-:-:S07]  /*71b0*/  PRMT R93, R93, 0x5410, R96 ;  /* 0x000054105d5d7816 */ /* 0x001fce0000000060 */
.L_x_2823:
        /* <DEDUP_REMOVED lines=14> */
.L_x_2830:
[----:B------:R-:W-:Y:S05]  /*72a0*/  BSYNC.RECONVERGENT B1 ;  /* 0x0000000000017941 */ /* 0x000fea0003800200 */
.L_x_2829:
        /* <DEDUP_REMOVED lines=13> */
.L_x_2832:
[----:B------:R-:W-:Y:S05]  /*7380*/  BSYNC.RECONVERGENT B1 ;  /* 0x0000000000017941 */ /* 0x000fea0003800200 */
.L_x_2831:
[----:B------:R-:W-:-:S04]  /*7390*/  F2FP.BF16.F32.PACK_AB R96, RZ, R96 ;  /* 0x00000060ff60723e */ /* 0x000fc800000010ff */
[----:B0-----:R-:W-:-:S07]  /*73a0*/  PRMT R94, R96, 0x7610, R94 ;  /* 0x00007610605e7816 */ /* 0x001fce000000005e */
.L_x_2828:
        /* <DEDUP_REMOVED lines=15> */
.L_x_2835:
[----:B------:R-:W-:Y:S05]  /*74a0*/  BSYNC.RECONVERGENT B1 ;  /* 0x0000000000017941 */ /* 0x000fea0003800200 */
.L_x_2834:
        /* <DEDUP_REMOVED lines=13> */
.L_x_2837:
[----:B------:R-:W-:Y:S05]  /*7580*/  BSYNC.RECONVERGENT B1 ;  /* 0x0000000000017941 */ /* 0x000fea0003800200 */
.L_x_2836:
[----:B------:R-:W-:-:S04]  /*7590*/  F2FP.BF16.F32.PACK_AB R96, RZ, R96 ;  /* 0x00000060ff60723e */ /* 0x000fc800000010ff */
[----:B0-----:R-:W-:-:S07]  /*75a0*/  PRMT R94, R94, 0x5410, R96 ;  /* 0x000054105e5e7816 */ /* 0x001fce0000000060 */
.L_x_2833:
        /* <DEDUP_REMOVED lines=14> */
.L_x_2840:
[----:B------:R-:W-:Y:S05]  /*7690*/  BSYNC.RECONVERGENT B1 ;  /* 0x0000000000017941 */ /* 0x000fea0003800200 */
.L_x_2839:
        /* <DEDUP_REMOVED lines=13> */
.L_x_2842:
[----:B------:R-:W-:Y:S05]  /*7770*/  BSYNC.RECONVERGENT B1 ;  /* 0x0000000000017941 */ /* 0x000fea0003800200 */
.L_x_2841:
[----:B------:R-:W-:-:S04]  /*7780*/  F2FP.BF16.F32.PACK_AB R96, RZ, R96 ;  /* 0x00000060ff60723e */ /* 0x000fc800000010ff */
[----:B0-----:R-:W-:-:S07]  /*7790*/  PRMT R95, R96, 0x7610, R95 ;  /* 0x00007610605f7816 */ /* 0x001fce000000005f */
.L_x_2838:
        /* <DEDUP_REMOVED lines=22> */
[----:B0-----:R-:W-:Y:S01]  /*7900*/  FMUL.FTZ R110, R100, UR28 ;  /* 0x0000001c646e7c20 */ /* 0x001fe20008410000 */
        /* <DEDUP_REMOVED lines=11> */
[----:B-----5:R-:W-:Y:S01]  /*79c0*/  ISETP.GE.U32.AND P0, PT, R120, RZ, PT ;  /* 0x000000ff7800720c */ /* 0x020fe20003f06070 */
        /* <DEDUP_REMOVED lines=13> */
.L_x_2807:
[----:B------:R-:W-:Y:S05]  /*7aa0*/  BRA.U !UP3, `(.L_x_2843) ;  /* 0x000000010b7c7547 */ /* 0x000fea000b800000 */
[----:B-----5:R-:W-:Y:S01]  /*7ab0*/  LOP3.LUT P0, RZ, R120, 0xff, RZ, 0xc0, !PT ;  /* 0x000000ff78ff7812 */ /* 0x020fe2000780c0ff */
[----:B------:R-:W-:Y:S01]  /*7ac0*/  BSSY.RECONVERGENT B1, `(.L_x_2844) ;  /* 0x000000c000017945 */ /* 0x000fe20003800200 */
[----:B0-----:R-:W-:-:S11]  /*7ad0*/  HFMA2 R111, -RZ, RZ, 0, 0 ;  /* 0x00000000ff6f7431 */ /* 0x001fd600000001ff */
        /* <DEDUP_REMOVED lines=10> */
.L_x_2845:
[----:B------:R-:W-:Y:S05]  /*7b80*/  BSYNC.RECONVERGENT B1 ;  /* 0x0000000000017941 */ /* 0x000fea0003800200 */
.L_x_2844:
        /* <DEDUP_REMOVED lines=13> */
.L_x_2847:
[----:B------:R-:W-:Y:S05]  /*7c60*/  BSYNC.RECONVERGENT B1 ;  /* 0x0000000000017941 */ /* 0x000fea0003800200 */
.L_x_2846:
[----:B------:R-:W-:Y:S02]  /*7c70*/  F2FP.BF16.F32.PACK_AB R110, RZ, R28 ;  /* 0x0000001cff6e723e */ /* 0x000fe400000010ff */
[----:B------:R-:W-:Y:S02]  /*7c80*/  MOV R28, R111 ;  /* 0x0000006f001c7202 */ /* 0x000fe40000000f00 */
[----:B------:R-:W-:-:S07]  /*7c90*/  PRMT R92, R110, 0x7610, R92 ;  /* 0x000076106e5c7816 */ /* 0x000fce000000005c */
.L_x_2843:
[----:B------:R-:W-:Y:S05]  /*7ca0*/  BRA.U !UP3, `(.L_x_2848) ;  /* 0x000000010b807547 */ /* 0x000fea000b800000 */
[----:B-----5:R-:W-:Y:S01]  /*7cb0*/  LOP3.LUT P0, RZ, R120, 0xff00, RZ, 0xc0, !PT ;  /* 0x0000ff0078ff7812 */ /* 0x020fe2000780c0ff */
[----:B------:R-:W-:Y:S01]  /*7cc0*/  BSSY.RECONVERGENT B1, `(.L_x_2849) ;  /* 0x000000d000017945 */ /* 0x000fe20003800200 */
[----:B0-----:R-:W-:-:S11]  /*7cd0*/  HFMA2 R110, -RZ, RZ, 0, 0 ;  /* 0x00000000ff6e7431 */ /* 0x001fd600000001ff */
        /* <DEDUP_REMOVED lines=11> */
.L_x_2850:
[----:B------:R-:W-:Y:S05]  /*7d90*/  BSYNC.RECONVERGENT B1 ;  /* 0x0000000000017941 */ /* 0x000fea0003800200 */
.L_x_2849:
        /* <DEDUP_REMOVED lines=13> */
.L_x_2852:
[----:B------:R-:W-:Y:S05]  /*7e70*/  BSYNC.RECONVERGENT B1 ;  /* 0x0000000000017941 */ /* 0x000fea0003800200 */
.L_x_2851:
[----:B------:R-:W-:Y:S02]  /*7e80*/  F2FP.BF16.F32.PACK_AB R110, RZ, R29 ;  /* 0x0000001dff6e723e */ /* 0x000fe400000010ff */
[----:B------:R-:W-:Y:S02]  /*7e90*/  MOV R29, R111 ;  /* 0x0000006f001d7202 */ /* 0x000fe40000000f00 */
[----:B------:R-:W-:-:S07]  /*7ea0*/  PRMT R92, R92, 0x5410, R110 ;  /* 0x000054105c5c7816 */ /* 0x000fce000000006e */
.L_x_2848:
        /* <DEDUP_REMOVED lines=14> */
.L_x_2855:
[----:B------:R-:W-:Y:S05]  /*7f90*/  BSYNC.RECONVERGENT B1 ;  /* 0x0000000000017941 */ /* 0x000fea0003800200 */
.L_x_2854:
        /* <DEDUP_REMOVED lines=13> */
.L_x_2857:
[----:B------:R-:W-:Y:S05]  /*8070*/  BSYNC.RECONVERGENT B1 ;  /* 0x0000000000017941 */ /* 0x000fea0003800200 */
.L_x_2856:
[----:B------:R-:W-:Y:S02]  /*8080*/  F2FP.BF16.F32.PACK_AB R110, RZ, R30 ;  /* 0x0000001eff6e723e */ /* 0x000fe400000010ff */
[----:B------:R-:W-:Y:S02]  /*8090*/  MOV R30, R111 ;  /* 0x0000006f001e7202 */ /* 0x000fe40000000f00 */
[----:B------:R-:W-:-:S07]  /*80a0*/  PRMT R93, R110, 0x7610, R93 ;  /* 0x000076106e5d7816 */ /* 0x000fce000000005d */
.L_x_2853:
        /* <DEDUP_REMOVED lines=15> */
.L_x_2860:
[----:B------:R-:W-:Y:S05]  /*81a0*/  BSYNC.RECONVERGENT B1 ;  /* 0x0000000000017941 */ /* 0x000fea0003800200 */
.L_x_2859:
        /* <DEDUP_REMOVED lines=13> */
.L_x_2862:
[----:B------:R-:W-:Y:S05]  /*8280*/  BSYNC.RECONVERGENT B1 ;  /* 0x0000000000017941 */ /* 0x000fea0003800200 */
.L_x_2861:
[----:B------:R-:W-:Y:S02]  /*8290*/  F2FP.BF16.F32.PACK_AB R110, RZ, R31 ;  /* 0x0000001fff6e723e */ /* 0x000fe400000010ff */
[----:B------:R-:W-:Y:S02]  /*82a0*/  MOV R31, R111 ;  /* 0x0000006f001f7202 */ /* 0x000fe40000000f00 */
[----:B------:R-:W-:-:S07]  /*82b0*/  PRMT R93, R93, 0x5410, R110 ;  /* 0x000054105d5d7816 */ /* 0x000fce000000006e */
.L_x_2858:
        /* <DEDUP_REMOVED lines=14> */
.L_x_2865:
[----:B------:R-:W-:Y:S05]  /*83a0*/  BSYNC.RECONVERGENT B1 ;  /* 0x0000000000017941 */ /* 0x000fea0003800200 */
.L_x_2864:
        /* <DEDUP_REMOVED lines=13> */
.L_x_2867:
[----:B------:R-:W-:Y:S05]  /*8480*/  BSYNC.RECONVERGENT B1 ;  /* 0x0000000000017941 */ /* 0x000fea0003800200 */
.L_x_2866:
[----:B------:R-:W-:Y:S02]  /*8490*/  F2FP.BF16.F32.PACK_AB R110, RZ, R24 ;  /* 0x00000018ff6e723e */ /* 0x000fe400000010ff */
[----:B------:R-:W-:Y:S02]  /*84a0*/  MOV R24, R111 ;  /* 0x0000006f00187202 */ /* 0x000fe40000000f00 */
[----:B------:R-:W-:-:S07]  /*84b0*/  PRMT R94, R110, 0x7610, R94 ;  /* 0x000076106e5e7816 */ /* 0x000fce000000005e */
.L_x_2863:
        /* <DEDUP_REMOVED lines=15> */
.L_x_2870:
[----:B------:R-:W-:Y:S05]  /*85b0*/  BSYNC.RECONVERGENT B1 ;  /* 0x0000000000017941 */ /* 0x000fea0003800200 */
.L_x_2869:
        /* <DEDUP_REMOVED lines=13> */
.L_x_2872:
[----:B------:R-:W-:Y:S05]  /*8690*/  BSYNC.RECONVERGENT B1 ;  /* 0x0000000000017941 */ /* 0x000fea0003800200 */
.L_x_2871:
[----:B------:R-:W-:Y:S02]  /*86a0*/  F2FP.BF16.F32.PACK_AB R110, RZ, R25 ;  /* 0x00000019ff6e723e */ /* 0x000fe400000010ff */
[----:B------:R-:W-:Y:S02]  /*86b0*/  MOV R25, R111 ;  /* 0x0000006f00197202 */ /* 0x000fe40000000f00 */
[----:B------:R-:W-:-:S07]  /*86c0*/  PRMT R94, R94, 0x5410, R110 ;  /* 0x000054105e5e7816 */ /* 0x000fce000000006e */
.L_x_2868:
        /* <DEDUP_REMOVED lines=14> */
.L_x_2875:
[----:B------:R-:W-:Y:S05]  /*87b0*/  BSYNC.RECONVERGENT B1 ;  /* 0x0000000000017941 */ /* 0x000fea0003800200 */
.L_x_2874:
        /* <DEDUP_REMOVED lines=13> */
.L_x_2877:
[----:B------:R-:W-:Y:S05]  /*8890*/  BSYNC.RECONVERGENT B1 ;  /* 0x0000000000017941 */ /* 0x000fea0003800200 */
.L_x_2876:
[----:B------:R-:W-:Y:S02]  /*88a0*/  F2FP.BF16.F32.PACK_AB R110, RZ, R26 ;  /* 0x0000001aff6e723e */ /* 0x000fe400000010ff */
[----:B------:R-:W-:Y:S02]  /*88b0*/  MOV R26, R111 ;  /* 0x0000006f001a7202 */ /* 0x000fe40000000f00 */
[----:B------:R-:W-:-:S07]  /*88c0*/  PRMT R95, R110, 0x7610, R95 ;  /* 0x000076106e5f7816 */ /* 0x000fce000000005f */
.L_x_2873:
[----:B------:R-:W-:Y:S05]  /*88d0*/  BRA.U !UP3, `(.L_x_2799) ;  /* 0x000000010b4c7547 */ /* 0x000fea000b800000 */
[----:B------:R-:W-:Y:S01]  /*88e0*/  FFMA.FTZ R109, R133, UR6, R109 ;  /* 0x00000006856d7c23 */ /* 0x000fe2000801006d */
[----:B-----5:R-:W-:Y:S02]  /*88f0*/  ISETP.GE.U32.AND P0, PT, R120, RZ, PT ;  /* 0x000000ff7800720c */ /* 0x020fe40003f06070 */
[----:B------:R-:W-:Y:S01]  /*8900*/  ISETP.LT.AND P4, PT, RZ, UR29, PT ;  /* 0x0000001dff007c0c */ /* 0x000fe2000bf81270 */
[----:B------:R-:W-:Y:S01]  /*8910*/  FADD.FTZ R109, R134, -R109 ;  /* 0x8000006d866d7221 */ /* 0x000fe20000010000 */
[----:B------:R-:W-:-:S03]  /*8920*/  ISETP.GE.U32.AND.EX P0, PT, R121, 0x1000000, PT, P0 ;  /* 0x010000007900780c */ /* 0x000fc60003f06100 */
[----:B------:R-:W-:-:S05]  /*8930*/  FMUL.FTZ R109, R109, UR28 ;  /* 0x0000001c6d6d7c20 */ /* 0x000fca0008410000 */
[----:B------:R-:W-:-:S05]  /*8940*/  FSEL R109, R109, RZ, P4 ;  /* 0x000000ff6d6d7208 */ /* 0x000fca0002000000 */
[----:B0-----:R-:W-:Y:S01]  /*8950*/  @P0 PRMT R110, R91, 0x7632, R110 ;  /* 0x000076325b6e0816 */ /* 0x001fe2000000006e */
        /* <DEDUP_REMOVED lines=9> */
[----:B------:R-:W-:-:S04]  /*89f0*/  F2FP.BF16.F32.PACK_AB R109, RZ, R109 ;  /* 0x0000006dff6d723e */ /* 0x000fc800000010ff */
[----:B------:R-:W-:-:S07]  /*8a00*/  PRMT R95, R95, 0x5410, R109 ;  /* 0x000054105f5f7816 */ /* 0x000fce000000006d */
.L_x_2799:
[----:B0-----:R-:W0:Y:S01]  /*8a10*/  @P3 LDC.64 R110, c[0x0][0x478] ;  /* 0x00011e00ff6e3b82 */ /* 0x001e220000000a00 */
[----:B------:R-:W1:Y:S01]  /*8a20*/  @UP3 LDCU.64 UR4, c[0x0][0x468] ;  /* 0x00008d00ff0437ac */ /* 0x000e620008000a00 */
[----:B------:R-:W-:Y:S02]  /*8a30*/  PLOP3.LUT P0, PT, PT, PT, UP3, 0x80, 0x8 ;  /* 0x000000000008781c */ /* 0x000fe40003f0f038 */
[----:B------:R-:W-:-:S11]  /*8a40*/  MOV R109, 0x10 ;  /* 0x00000010006d7802 */ /* 0x000fd60000000f00 */
[----:B-1----:R-:W-:-:S04]  /*8a50*/  @P0 IMAD.WIDE.U32 R108, R108, R109, UR4 ;  /* 0x000000046c6c0e25 */ /* 0x002fc8000f8e006d */
[----:B0-----:R-:W-:-:S05]  /*8a60*/  @P3 IMAD.WIDE.U32 R110, R15, 0x20, R110 ;  /* 0x000000200f6e3825 */ /* 0x001fca00078e006e */
[----:B------:R1:W-:Y:S04]  /*8a70*/  @P3 STG.E.128 desc[UR10][R110.64], R96 ;  /* 0x000000606e003986 */ /* 0x0003e8000c101d0a */
[----:B------:R1:W-:Y:S04]  /*8a80*/  @P3 STG.E.128 desc[UR10][R110.64+0x10], R100 ;  /* 0x000010646e003986 */ /* 0x0003e8000c101d0a */
[----:B------:R1:W-:Y:S02]  /*8a90*/  @P0 STG.E.128 desc[UR10][R108.64], R92 ;  /* 0x0000005c6c000986 */ /* 0x0003e4000c101d0a */
.L_x_2788:
[----:B------:R-:W-:Y:S05]  /*8aa0*/  BSYNC.RECONVERGENT B0 ;  /* 0x0000000000007941 */ /* 0x000fea0003800200 */
.L_x_2787:
[----:B------:R-:W-:Y:S02]  /*8ab0*/  UIADD3 UR9, UPT, UPT, UR9, UR26, URZ ;  /* 0x0000001a09097290 */ /* 0x000fe4000fffe0ff */
[----:B------:R-:W-:Y:S02]  /*8ac0*/  UPLOP3.LUT UP1, UPT, UPT, UPT, UP1, 0x40, 0x4 ;  /* 0x000000000004789c */ /* 0x000fe40003f2e810 */
[----:B------:R-:W-:-:S09]  /*8ad0*/  UISETP.GE.AND UP0, UPT, UR9, UR27, UPT ;  /* 0x0000001b0900728c */ /* 0x000fd2000bf06270 */
[----:B------:R-:W-:Y:S05]  /*8ae0*/  BRA.U !UP0, `(.L_x_2878) ;  /* 0xffffff7908e07547 */ /* 0x000fea000b83ffff */
.L_x_2681:
        /* <DEDUP_REMOVED lines=19> */
.L_x_2880:
[----:B------:R-:W-:Y:S05]  /*8c20*/  BSYNC.RECONVERGENT B0 ;  /* 0x0000000000007941 */ /* 0x000fea0003800200 */
.L_x_2879:
        /* <DEDUP_REMOVED lines=14> */
.L_x_2881:
        /* <DEDUP_REMOVED lines=15> */
.L_x_8043:


//--------------------- .text._ZN10layer_norm22ln_bwd_finalize_kernelINS_22Kernel_traits_finalizeILj2048E13__nv_bfloat16S2_fS2_fjLb1ELj1024ELj4ENS_18Kernel_traits_baseILj2048ES2_S2_fS2_fjLj1024EEEEELb1ELb1EEEvNS_9BwdParamsE --------------------------
	.section	.text._ZN10layer_norm22ln_bwd_finalize_kernelINS_22Kernel_traits_finalizeILj2048E13__nv_bfloat16S2_fS2_fjLb1ELj1024ELj4ENS_18Kernel_traits_baseILj2048ES2_S2_fS2_fjLj1024EEEEELb1ELb1EEEvNS_9BwdParamsE,"ax",@progbits
	.align	128
        .global         _ZN10layer_norm22ln_bwd_finalize_kernelINS_22Kernel_traits_finalizeILj2048E13__nv_bfloat16S2_fS2_fjLb1ELj1024ELj4ENS_18Kernel_traits_baseILj2048ES2_S2_fS2_fjLj1024EEEEELb1ELb1EEEvNS_9BwdParamsE
        .type           _ZN10layer_norm22ln_bwd_finalize_kernelINS_22Kernel_traits_finalizeILj2048E13__nv_bfloat16S2_fS2_fjLb1ELj1024ELj4ENS_18Kernel_traits_baseILj2048ES2_S2_fS2_fjLj1024EEEEELb1ELb1EEEvNS_9BwdParamsE,@function
        .size           _ZN10layer_norm22ln_bwd_finalize_kernelINS_22Kernel_traits_finalizeILj2048E13__nv_bfloat16S2_fS2_fjLb1ELj1024ELj4ENS_18Kernel_traits_baseILj2048ES2_S2_fS2_fjLj1024EEEEELb1ELb1EEEvNS_9BwdParamsE,(.L_x_8044 - _ZN10layer_norm22ln_bwd_finalize_kernelINS_22Kernel_traits_finalizeILj2048E13__nv_bfloat16S2_fS2_fjLb1ELj1024ELj4ENS_18Kernel_traits_baseILj2048ES2_S2_fS2_fjLj1024EEEEELb1ELb1EEEvNS_9BwdParamsE)
        .other          _ZN10layer_norm22ln_bwd_finalize_kernelINS_22Kernel_traits_finalizeILj2048E13__nv_bfloat16S2_fS2_fjLb1ELj1024ELj4ENS_18Kernel_traits_baseILj2048ES2_S2_fS2_fjLj1024EEEEELb1ELb1EEEvNS_9BwdParamsE,@"STO_CUDA_ENTRY STV_DEFAULT"
_ZN10layer_norm22ln_bwd_finalize_kernelINS_22Kernel_traits_finalizeILj2048E13__nv_bfloat16S2_fS2_fjLb1ELj1024ELj4ENS_18Kernel_traits_baseILj2048ES2_S2_fS2_fjLj1024EEEEELb1ELb1EEEvNS_9BwdParamsE:
.text._ZN10layer_norm22ln_bwd_finalize_kernelINS_22Kernel_traits_finalizeILj2048E13__nv_bfloat16S2_fS2_fjLb1ELj1024ELj4ENS_18Kernel_traits_baseILj2048ES2_S2_fS2_fjLj1024EEEEELb1ELb1EEEvNS_9BwdParamsE:
        /* <DEDUP_REMOVED lines=58> */
.L_x_2886:
        /* <DEDUP_REMOVED lines=87> */
.L_x_2885:
[----:B------:R-:W-:Y:S05]  /*0910*/  BSYNC.RECONVERGENT B1 ;  /* 0x0000000000017941 */ /* 0x000fea0003800200 */
.L_x_2884:
        /* <DEDUP_REMOVED lines=50> */
.L_x_2888:
[----:B------:R-:W-:Y:S05]  /*0c40*/  BSYNC.RECONVERGENT B1 ;  /* 0x0000000000017941 */ /* 0x000fea0003800200 */
.L_x_2887:
        /* <DEDUP_REMOVED lines=30> */
.L_x_2890:
[----:B------:R-:W-:Y:S05]  /*0e30*/  BSYNC.RECONVERGENT B1 ;  /* 0x0000000000017941 */ /* 0x000fea0003800200 */
.L_x_2889:
        /* <DEDUP_REMOVED lines=15> */
.L_x_2883:
[----:B------:R-:W-:Y:S05]  /*0f30*/  BSYNC.RECONVERGENT B0 ;  /* 0x0000000000007941 */ /* 0x000fea0003800200 */
.L_x_2882:
        /* <DEDUP_REMOVED lines=73> */
.L_x_2891:
        /* <DEDUP_REMOVED lines=11> */
.L_x_8044:


//--------------------- .text._ZN10layer_norm13ln_bwd_kernelINS_13Kernel_traitsI13__nv_bfloat16S2_fS2_fjLj2048ELj1ELj1ELj4ELj16ENS_18Kernel_traits_baseILj2048ES2_S2_fS2_fjLj128EEEEELb1ELb1ELb1ELb1EEEvNS_9BwdParamsE --------------------------
	.section	.text._ZN10layer_norm13ln_bwd_kernelINS_13Kernel_traitsI13__nv_bfloat16S2_fS2_fjLj2048ELj1ELj1ELj4ELj16ENS_18Kernel_traits_baseILj2048ES2_S2_fS2_fjLj128EEEEELb1ELb1ELb1ELb1EEEvNS_9BwdParamsE,"ax",@progbits
	.align	128
        .global         _ZN10layer_norm13ln_bwd_kernelINS_13Kernel_traitsI13__nv_bfloat16S2_fS2_fjLj2048ELj1ELj1ELj4ELj16ENS_18Kernel_traits_baseILj2048ES2_S2_fS2_fjLj128EEEEELb1ELb1ELb1ELb1EEEvNS_9BwdParamsE
        .type           _ZN10layer_norm13ln_bwd_kernelINS_13Kernel_traitsI13__nv_bfloat16S2_fS2_fjLj2048ELj1ELj1ELj4ELj16ENS_18Kernel_traits_baseILj2048ES2_S2_fS2_fjLj128EEEEELb1ELb1ELb1ELb1EEEvNS_9BwdParamsE,@function
        .size           _ZN10layer_norm13ln_bwd_kernelINS_13Kernel_traitsI13__nv_bfloat16S2_fS2_fjLj2048ELj1ELj1ELj4ELj16ENS_18Kernel_traits_baseILj2048ES2_S2_fS2_fjLj128EEEEELb1ELb1ELb1ELb1EEEvNS_9BwdParamsE,(.L_x_8045 - _ZN10layer_norm13ln_bwd_kernelINS_13Kernel_traitsI13__nv_bfloat16S2_fS2_fjLj2048ELj1ELj1ELj4ELj16ENS_18Kernel_traits_baseILj2048ES2_S2_fS2_fjLj128EEEEELb1ELb1ELb1ELb1EEEvNS_9BwdParamsE)
        .other          _ZN10layer_norm13ln_bwd_kernelINS_13Kernel_traitsI13__nv_bfloat16S2_fS2_fjLj2048ELj1ELj1ELj4ELj16ENS_18Kernel_traits_baseILj2048ES2_S2_fS2_fjLj128EEEEELb1ELb1ELb1ELb1EEEvNS_9BwdParamsE,@"STO_CUDA_ENTRY STV_DEFAULT"
_ZN10layer_norm13ln_bwd_kernelINS_13Kernel_traitsI13__nv_bfloat16S2_fS2_fjLj2048ELj1ELj1ELj4ELj16ENS_18Kernel_traits_baseILj2048ES2_S2_fS2_fjLj128EEEEELb1ELb1ELb1ELb1EEEvNS_9BwdParamsE:
.text._ZN10layer_norm13ln_bwd_kernelINS_13Kernel_traitsI13__nv_bfloat16S2_fS2_fjLj2048ELj1ELj1ELj4ELj16ENS_18Kernel_traits_baseILj2048ES2_S2_fS2_fjLj128EEEEELb1ELb1ELb1ELb1EEEvNS_9BwdParamsE:
        /* <DEDUP_REMOVED lines=33> */
[----:B------:R-:W-:Y:S01]  /*0210*/  MOV R138, UR4 ;  /* 0x00000004008a7c02 */ /* 0x000fe20008000f00 */
[----:B------:R-:W-:Y:S01]  /*0220*/  UPLOP3.LUT UP1, UPT, UPT, UPT, UPT, 0x40, 0x4 ;  /* 0x000000000004789c */ /* 0x000fe20003f2e870 */
[----:B------:R-:W3:Y:S01]  /*0230*/  LDCU UR14, c[0x0][0x388] ;  /* 0x00007100ff0e77ac */ /* 0x000ee20008000800 */
[----:B------:R-:W4:Y:S01]  /*0240*/  LDCU.U8 UR12, c[0x0][0x410] ;  /* 0x00008200ff0c77ac */ /* 0x000f220008000000 */
[----:B------:R-:W0:Y:S01]  /*0250*/  LDCU UR13, c[0x0][0x400] ;  /* 0x00008000ff0d77ac */ /* 0x000e220008000800 */
[C---:B-1----:R-:W-:Y:S01]  /*0260*/  IMAD.WIDE.U32 R4, R147.reuse, 0x10, R4 ;  /* 0x0000001093047825 */ /* 0x042fe200078e0004 */
[----:B------:R-:W1:Y:S04]  /*0270*/  LDCU.64 UR16, c[0x0][0x408] ;  /* 0x00008100ff1077ac */ /* 0x000e680008000a00 */
[----:B0-----:R-:W5:Y:S01]  /*0280*/  LDG.E.128 R64, desc[UR10][R4.64+0x800] ;  /* 0x0008000a04407981 */ /* 0x001f62000c1e1d00 */
[----:B------:R-:W0:Y:S01]  /*0290*/  LDCU.64 UR6, c[0x0][0x438] ;  /* 0x00008700ff0677ac */ /* 0x000e220008000a00 */
[----:B--2---:R-:W-:-:S02]  /*02a0*/  IMAD.WIDE.U32 R2, R147, 0x10, R2 ;  /* 0x0000001093027825 */ /* 0x004fc400078e0002 */
[----:B------:R-:W2:Y:S01]  /*02b0*/  LDG.E.128 R72, desc[UR10][R4.64] ;  /* 0x0000000a04487981 */ /* 0x000ea2000c1e1d00 */
[----:B------:R-:W0:Y:S03]  /*02c0*/  LDCU.64 UR8, c[0x0][0x478] ;  /* 0x00008f00ff0877ac */ /* 0x000e260008000a00 */
[----:B------:R-:W3:Y:S04]  /*02d0*/  LDG.E.128 R68, desc[UR10][R2.64+0x800] ;  /* 0x0008000a02447981 */ /* 0x000ee8000c1e1d00 */
[----:B------:R-:W4:Y:S01]  /*02e0*/  LDG.E.128 R76, desc[UR10][R2.64] ;  /* 0x0000000a024c7981 */ /* 0x000f22000c1e1d00 */
[----:B------:R-:W-:Y:S01]  /*02f0*/  HFMA2 R80, -RZ, RZ, 0, 0 ;  /* 0x00000000ff507431 */ /* 0x000fe200000001ff */
        /* <DEDUP_REMOVED lines=16> */
.L_x_3079:
        /* <DEDUP_REMOVED lines=10> */
[----:B---3--:R-:W-:-:S13]  /*04a0*/  ISETP.GE.AND P2, PT, R149, 0x1, PT ;  /* 0x000000019500780c */ /* 0x008fda0003f46270 */
[----:B01----:R-:W-:Y:S05]  /*04b0*/  @!P2 BRA `(.L_x_2893) ;  /* 0x0000000c0038a947 */ /* 0x003fea0003800000 */
[----:B------:R-:W0:Y:S01]  /*04c0*/  LDC R155, c[0x0][0x388] ;  /* 0x0000e200ff9b7b82 */ /* 0x000e220000000800 */
[----:B------:R-:W1:Y:S01]  /*04d0*/  S2R R139, SR_TID.X ;  /* 0x00000000008b7919 */ /* 0x000e620000002100 */
[----:B------:R-:W-:-:S06]  /*04e0*/  IADD3 R112, PT, PT, R149, -0x1, RZ ;  /* 0xffffffff95707810 */ /* 0x000fcc0007ffe0ff */
[----:B------:R-:W2:Y:S08]  /*04f0*/  LDC.64 R140, c[0x0][0x3a8] ;  /* 0x0000ea00ff8c7b82 */ /* 0x000eb00000000a00 */
[----:B------:R-:W3:Y:S01]  /*0500*/  LDC.64 R116, c[0x0][0x428] ;  /* 0x00010a00ff747b82 */ /* 0x000ee20000000a00 */
[-C--:B0-----:R-:W-:Y:S01]  /*0510*/  IMAD R3, R138, R155.reuse, RZ ;  /* 0x0000009b8a037224 */ /* 0x081fe200078e02ff */
[----:B-----5:R-:W-:Y:S01]  /*0520*/  ISETP.GE.AND P1, PT, R153, 0x1, PT ;  /* 0x000000019900780c */ /* 0x020fe20003f26270 */
[----:B------:R-:W-:-:S05]  /*0530*/  IMAD R111, R112, R155, RZ ;  /* 0x0000009b706f7224 */ /* 0x000fca00078e02ff */
[----:B------:R-:W0:Y:S01]  /*0540*/  LDC.64 R162, c[0x0][0x3b0] ;  /* 0x0000ec00ffa27b82 */ /* 0x000e220000000a00 */
[----:B------:R-:W-:Y:S01]  /*0550*/  IMAD.WIDE R112, R138, 0x4, R108 ;  /* 0x000000048a707825 */ /* 0x000fe200078e026c */
[----:B------:R-:W-:Y:S02]  /*0560*/  SHF.R.S32.HI R110, RZ, 0x1f, R3 ;  /* 0x0000001fff6e7819 */ /* 0x000fe40000011403 */
[----:B------:R-:W-:Y:S02]  /*0570*/  SHF.R.S32.HI R108, RZ, 0x1f, R111 ;  /* 0x0000001fff6c7819 */ /* 0x000fe4000001146f */
[----:B------:R-:W-:Y:S02]  /*0580*/  LEA.HI R110, R110, R3, RZ, 0x3 ;  /* 0x000000036e6e7211 */ /* 0x000fe400078f18ff */
[----:B------:R-:W-:Y:S01]  /*0590*/  LEA.HI R108, R108, R111, RZ, 0x3 ;  /* 0x0000006f6c6c7211 */ /* 0x000fe200078f18ff */
[----:B------:R-:W4:Y:S01]  /*05a0*/  LDG.E R3, desc[UR10][R112.64] ;  /* 0x0000000a70037981 */ /* 0x000f22000c1e1900 */
[----:B-1----:R-:W-:-:S02]  /*05b0*/  LEA.HI.SX32 R147, R110, R139, 0x1d ;  /* 0x0000008b6e937211 */ /* 0x002fc400078feaff */
[----:B------:R-:W-:Y:S02]  /*05c0*/  LEA.HI.SX32 R119, R108, R139, 0x1d ;  /* 0x0000008b6c777211 */ /* 0x000fe400078feaff */
[C---:B------:R-:W-:Y:S01]  /*05d0*/  IADD3 R145, PT, PT, R147.reuse, 0x80, RZ ;  /* 0x0000008093917810 */ /* 0x040fe20007ffe0ff */
[----:B--2---:R-:W-:-:S04]  /*05e0*/  IMAD.WIDE.U32 R142, R147, 0x20, R140 ;  /* 0x00000020938e7825 */ /* 0x004fc800078e008c */
[----:B---3--:R-:W-:Y:S01]  /*05f0*/  IMAD.WIDE.U32 R108, R119, 0x10, R116 ;  /* 0x00000010776c7825 */ /* 0x008fe200078e0074 */
[----:B------:R-:W2:Y:S03]  /*0600*/  LDG.E.128 R120, desc[UR10][R142.64] ;  /* 0x0000000a8e787981 */ /* 0x000ea6000c1e1d00 */
[----:B------:R-:W-:Y:S01]  /*0610*/  IMAD.WIDE.U32 R140, R145, 0x20, R140 ;  /* 0x00000020918c7825 */ /* 0x000fe200078e008c */
[----:B------:R1:W3:Y:S04]  /*0620*/  LDG.E.128 R124, desc[UR10][R142.64+0x10] ;  /* 0x0000100a8e7c7981 */ /* 0x0002e8000c1e1d00 */
        /* <DEDUP_REMOVED lines=20> */
[----:B-1----:R-:W0:Y:S08]  /*0770*/  @P0 LDC.64 R142, c[0x0][0x438] ;  /* 0x00010e00ff8e0b82 */ /* 0x002e300000000a00 */
[----:B------:R-:W1:Y:S01]  /*0780*/  @P0 LDC.64 R140, c[0x0][0x438] ;  /* 0x00010e00ff8c0b82 */ /* 0x000e620000000a00 */
[----:B0-----:R-:W-:-:S05]  /*0790*/  @P0 IMAD.WIDE.U32 R142, R147, 0x20, R142 ;  /* 0x00000020938e0825 */ /* 0x001fca00078e008e */
[----:B------:R-:W5:Y:S01]  /*07a0*/  @P0 LDG.E.128 R24, desc[UR10][R142.64] ;  /* 0x0000000a8e180981 */ /* 0x000f62000c1e1d00 */
[----:B-1----:R-:W-:-:S03]  /*07b0*/  @P0 IMAD.WIDE.U32 R140, R145, 0x20, R140 ;  /* 0x00000020918c0825 */ /* 0x002fc600078e008c */
[----:B------:R0:W5:Y:S04]  /*07c0*/  @P0 LDG.E.128 R20, desc[UR10][R142.64+0x10] ;  /* 0x0000100a8e140981 */ /* 0x000168000c1e1d00 */
[----:B------:R-:W5:Y:S04]  /*07d0*/  @P0 LDG.E.128 R16, desc[UR10][R140.64] ;  /* 0x0000000a8c100981 */ /* 0x000f68000c1e1d00 */
[----:B------:R1:W5:Y:S01]  /*07e0*/  @P0 LDG.E.128 R12, desc[UR10][R140.64+0x10] ;  /* 0x0000100a8c0c0981 */ /* 0x000362000c1e1d00 */
[----:B------:R-:W-:Y:S02]  /*07f0*/  ISETP.NE.AND P0, PT, RZ, UR12, PT ;  /* 0x0000000cff007c0c */ /* 0x000fe4000bf05270 */
[----:B0-----:R-:W-:-:S02]  /*0800*/  SHF.L.U32 R142, R0, 0x10, RZ ;  /* 0x00000010008e7819 */ /* 0x001fc400000006ff */
[----:B-1----:R-:W-:Y:S02]  /*0810*/  SHF.L.U32 R140, R70, 0x10, RZ ;  /* 0x00000010468c7819 */ /* 0x002fe400000006ff */
[----:B----4-:R-:W-:-:S05]  /*0820*/  FSEL R157, R3, RZ, !P0 ;  /* 0x000000ff039d7208 */ /* 0x010fca0004000000 */
[C---:B--2---:R-:W-:Y:S01]  /*0830*/  FADD.FTZ R3, -R157.reuse, R120 ;  /* 0x000000789d037221 */ /* 0x044fe20000010100 */
[----:B------:R-:W-:Y:S01]  /*0840*/  SHF.L.U32 R120, R76, 0x10, RZ ;  /* 0x000000104c787819 */ /* 0x000fe200000006ff */
[C---:B------:R-:W-:Y:S01]  /*0850*/  FADD.FTZ R122, -R157.reuse, R122 ;  /* 0x0000007a9d7a7221 */ /* 0x040fe20000010100 */
[C---:B---3--:R-:W-:Y:S01]  /*0860*/  FADD.FTZ R165, -R157.reuse, R125 ;  /* 0x0000007d9da57221 */ /* 0x048fe20000010100 */
[C---:B------:R-:W-:Y:S01]  /*0870*/  FADD.FTZ R159, -R157.reuse, R123 ;  /* 0x0000007b9d9f7221 */ /* 0x040fe20000010100 */
        /* <DEDUP_REMOVED lines=12> */
[----:B------:R-:W-:Y:S01]  /*0940*/  FMUL.FTZ R112, R120, R125 ;  /* 0x0000007d78707220 */ /* 0x000fe20000410000 */
[----:B------:R-:W-:Y:S01]  /*0950*/  FMUL.FTZ R113, R154, R122 ;  /* 0x0000007a9a717220 */ /* 0x000fe20000410000 */
[----:B------:R-:W-:Y:S01]  /*0960*/  FADD.FTZ R157, -R157, R115 ;  /* 0x000000739d9d7221 */ /* 0x000fe20000010100 */
[----:B------:R-:W-:Y:S01]  /*0970*/  SHF.L.U32 R120, R78, 0x10, RZ ;  /* 0x000000104e787819 */ /* 0x000fe200000006ff */
[----:B------:R-:W-:Y:S01]  /*0980*/  FMUL.FTZ R115, R154, R123 ;  /* 0x0000007b9a737220 */ /* 0x000fe20000410000 */
[----:B------:R-:W-:Y:S01]  /*0990*/  SHF.L.U32 R122, R110, 0x10, RZ ;  /* 0x000000106e7a7819 */ /* 0x000fe200000006ff */
[C---:B------:R-:W-:Y:S01]  /*09a0*/  FMUL.FTZ R3, R154.reuse, R3 ;  /* 0x000000039a037220 */ /* 0x040fe20000410000 */
[----:B------:R-:W-:Y:S01]  /*09b0*/  SHF.L.U32 R123, R111, 0x10, RZ ;  /* 0x000000106f7b7819 */ /* 0x000fe200000006ff */
[----:B------:R-:W-:-:S02]  /*09c0*/  FMUL.FTZ R121, R154, R121 ;  /* 0x000000799a797220 */ /* 0x000fc40000410000 */
[-C--:B------:R-:W-:Y:S01]  /*09d0*/  FMUL.FTZ R120, R120, R122.reuse ;  /* 0x0000007a78787220 */ /* 0x080fe20000410000 */
[----:B------:R-:W-:Y:S01]  /*09e0*/  FADD.FTZ R84, R84, R122 ;  /* 0x0000007a54547221 */ /* 0x000fe20000010000 */
[----:B------:R-:W-:Y:S01]  /*09f0*/  FFMA.FTZ R32, R115, R122, R32 ;  /* 0x0000007a73207223 */ /* 0x000fe20000010020 */
[----:B------:R-:W-:Y:S02]  /*0a00*/  SHF.L.U32 R122, R79, 0x10, RZ ;  /* 0x000000104f7a7819 */ /* 0x000fe400000006ff */
[----:B------:R-:W-:Y:S01]  /*0a10*/  PRMT R108, R108, 0x7632, R108 ;  /* 0x000076326c6c7816 */ /* 0x000fe2000000006c */
[----:B------:R-:W-:Y:S01]  /*0a20*/  FADD.FTZ R80, R80, R125 ;  /* 0x0000007d50507221 */ /* 0x000fe20000010000 */
[----:B------:R-:W-:Y:S01]  /*0a30*/  FFMA.FTZ R28, R3, R125, R28 ;  /* 0x0000007d031c7223 */ /* 0x000fe2000001001c */
[----:B------:R-:W-:Y:S01]  /*0a40*/  FADD.FTZ R86, R86, R123 ;  /* 0x0000007b56567221 */ /* 0x000fe20000010000 */
[-C--:B------:R-:W-:Y:S01]  /*0a50*/  FFMA.FTZ R34, R121, R123.reuse, R34 ;  /* 0x0000007b79227223 */ /* 0x080fe20000010022 */
[----:B------:R-:W-:Y:S01]  /*0a60*/  FMUL.FTZ R122, R122, R123 ;  /* 0x0000007b7a7a7220 */ /* 0x000fe20000410000 */
[----:B------:R-:W-:Y:S01]  /*0a70*/  SHF.L.U32 R114, R77, 0x10, RZ ;  /* 0x000000104d727819 */ /* 0x000fe200000006ff */
[----:B------:R-:W-:Y:S01]  /*0a80*/  FMUL.FTZ R124, R154, R143 ;  /* 0x0000008f9a7c7220 */ /* 0x000fe20000410000 */
[----:B------:R-:W-:-:S02]  /*0a90*/  SHF.L.U32 R125, R109, 0x10, RZ ;  /* 0x000000106d7d7819 */ /* 0x000fc400000006ff */
[----:B------:R-:W-:Y:S02]  /*0aa0*/  SHF.L.U32 R108, R108, 0x10, RZ ;  /* 0x000000106c6c7819 */ /* 0x000fe400000006ff */
[----:B------:R-:W-:Y:S02]  /*0ab0*/  SHF.L.U32 R123, R5, 0x10, RZ ;  /* 0x00000010057b7819 */ /* 0x000fe400000006ff */
[----:B------:R-:W-:Y:S01]  /*0ac0*/  PRMT R109, R109, 0x7632, R109 ;  /* 0x000076326d6d7816 */ /* 0x000fe2000000006d */
[----:B------:R-:W-:Y:S01]  /*0ad0*/  FADD.FTZ R82, R82, R125 ;  /* 0x0000007d52527221 */ /* 0x000fe20000010000 */
[-C--:B------:R-:W-:Y:S01]  /*0ae0*/  FFMA.FTZ R30, R113, R125.reuse, R30 ;  /* 0x0000007d711e7223 */ /* 0x080fe2000001001e */
[----:B------:R-:W-:Y:S01]  /*0af0*/  FMUL.FTZ R114, R114, R125 ;  /* 0x0000007d72727220 */ /* 0x000fe20000410000 */
[-C--:B------:R-:W-:Y:S01]  /*0b00*/  FFMA.FTZ R29, R124, R108.reuse, R29 ;  /* 0x0000006c7c1d7223 */ /* 0x080fe2000001001d */
[----:B------:R-:W-:Y:S01]  /*0b10*/  FADD.FTZ R81, R81, R108 ;  /* 0x0000006c51517221 */ /* 0x000fe20000010000 */
[----:B------:R-:W-:Y:S01]  /*0b20*/  FMUL.FTZ R123, R123, R108 ;  /* 0x0000006c7b7b7220 */ /* 0x000fe20000410000 */
[----:B------:R-:W-:Y:S01]  /*0b30*/  SHF.L.U32 R108, R109, 0x10, RZ ;  /* 0x000000106d6c7819 */ /* 0x000fe200000006ff */
[----:B------:R-:W-:Y:S01]  /*0b40*/  FMUL.FTZ R126, R154, R159 ;  /* 0x0000009f9a7e7220 */ /* 0x000fe20000410000 */
[----:B------:R-:W-:Y:S01]  /*0b50*/  SHF.L.U32 R125, R4, 0x10, RZ ;  /* 0x00000010047d7819 */ /* 0x000fe200000006ff */
[----:B------:R-:W-:Y:S01]  /*0b60*/  FMUL.FTZ R144, R154, R127 ;  /* 0x0000007f9a907220 */ /* 0x000fe20000410000 */
[----:B------:R-:W-:Y:S01]  /*0b70*/  SHF.L.U32 R127, R68, 0x10, RZ ;  /* 0x00000010447f7819 */ /* 0x000fe200000006ff */
[-C--:B------:R-:W-:Y:S01]  /*0b80*/  FFMA.FTZ R31, R126, R108.reuse, R31 ;  /* 0x0000006c7e1f7223 */ /* 0x080fe2000001001f */
[----:B------:R-:W-:Y:S01]  /*0b90*/  FADD.FTZ R83, R83, R108 ;  /* 0x0000006c53537221 */ /* 0x000fe20000010000 */
[----:B------:R-:W-:Y:S01]  /*0ba0*/  FMUL.FTZ R125, R125, R108 ;  /* 0x0000006c7d7d7220 */ /* 0x000fe20000410000 */
[----:B------:R-:W-:Y:S01]  /*0bb0*/  SHF.L.U32 R108, R116, 0x10, RZ ;  /* 0x00000010746c7819 */ /* 0x000fe200000006ff */
[C---:B------:R-:W-:Y:S01]  /*0bc0*/  FMUL.FTZ R141, R154.reuse, R141 ;  /* 0x0000008d9a8d7220 */ /* 0x040fe20000410000 */
[----:B------:R-:W-:Y:S01]  /*0bd0*/  SHF.L.U32 R109, R117, 0x10, RZ ;  /* 0x00000010756d7819 */ /* 0x000fe200000006ff */
[----:B------:R-:W-:Y:S01]  /*0be0*/  FMUL.FTZ R129, R154, R129 ;  /* 0x000000819a817220 */ /* 0x000fe20000410000 */
[----:B------:R-:W-:Y:S01]  /*0bf0*/  SHF.L.U32 R130, R69, 0x10, RZ ;  /* 0x0000001045827819 */ /* 0x000fe200000006ff */
[----:B------:R-:W-:Y:S01]  /*0c00*/  FADD.FTZ R92, R92, R108 ;  /* 0x0000006c5c5c7221 */ /* 0x000fe20000010000 */
[----:B------:R-:W-:Y:S01]  /*0c10*/  PRMT R110, R110, 0x7632, R110 ;  /* 0x000076326e6e7816 */ /* 0x000fe2000000006e */
[-C--:B------:R-:W-:Y:S01]  /*0c20*/  FFMA.FTZ R36, R141, R108.reuse, R36 ;  /* 0x0000006c8d247223 */ /* 0x080fe20000010024 */
[----:B------:R-:W-:Y:S01]  /*0c30*/  FMUL.FTZ R127, R127, R108 ;  /* 0x0000006c7f7f7220 */ /* 0x000fe20000410000 */
[----:B------:R-:W-:Y:S01]  /*0c40*/  PRMT R108, R116, 0x7632, R108 ;  /* 0x00007632746c7816 */ /* 0x000fe2000000006c */
[----:B------:R-:W-:Y:S01]  /*0c50*/  FADD.FTZ R94, R94, R109 ;  /* 0x0000006d5e5e7221 */ /* 0x000fe20000010000 */
[----:B------:R-:W-:Y:S01]  /*0c60*/  PRMT R111, R111, 0x7632, R111 ;  /* 0x000076326f6f7816 */ /* 0x000fe2000000006f */
[-C--:B------:R-:W-:Y:S01]  /*0c70*/  FFMA.FTZ R38, R129, R109.reuse, R38 ;  /* 0x0000006d81267223 */ /* 0x080fe20000010026 */
[----:B------:R-:W-:Y:S01]  /*0c80*/  FMUL.FTZ R130, R130, R109 ;  /* 0x0000006d82827220 */ /* 0x000fe20000410000 */
[----:B------:R-:W-:Y:S01]  /*0c90*/  SHF.L.U32 R110, R110, 0x10, RZ ;  /* 0x000000106e6e7819 */ /* 0x000fe200000006ff */
[----:B------:R-:W-:Y:S01]  /*0ca0*/  FMUL.FTZ R128, R154, R165 ;  /* 0x000000a59a807220 */ /* 0x000fe20000410000 */
[----:B------:R-:W-:Y:S01]  /*0cb0*/  SHF.L.U32 R143, R2, 0x10, RZ ;  /* 0x00000010028f7819 */ /* 0x000fe200000006ff */
[----:B------:R-:W-:Y:S01]  /*0cc0*/  FMUL.FTZ R131, R154, R131 ;  /* 0x000000839a837220 */ /* 0x000fe20000410000 */
[----:B------:R-:W-:Y:S01]  /*0cd0*/  SHF.L.U32 R109, R118, 0x10, RZ ;  /* 0x00000010766d7819 */ /* 0x000fe200000006ff */
[----:B------:R-:W-:Y:S01]  /*0ce0*/  FMUL.FTZ R146, R154, R145 ;  /* 0x000000919a927220 */ /* 0x000fe20000410000 */
[----:B------:R-:W-:-:S02]  /*0cf0*/  SHF.L.U32 R108, R108, 0x10, RZ ;  /* 0x000000106c6c7819 */ /* 0x000fc400000006ff */
[----:B------:R-:W-:Y:S02]  /*0d00*/  SHF.L.U32 R145, R133, 0x10, RZ ;  /* 0x0000001085917819 */ /* 0x000fe400000006ff */
[----:B------:R-:W-:Y:S01]  /*0d10*/  SHF.L.U32 R111, R111, 0x10, RZ ;  /* 0x000000106f6f7819 */ /* 0x000fe200000006ff */
[----:B------:R-:W-:Y:S01]  /*0d20*/  FADD.FTZ R85, R85, R110 ;  /* 0x0000006e55557221 */ /* 0x000fe20000010000 */
[-C--:B------:R-:W-:Y:S01]  /*0d30*/  FFMA.FTZ R33, R128, R110.reuse, R33 ;  /* 0x0000006e80217223 */ /* 0x080fe20000010021 */
[----:B------:R-:W-:Y:S01]  /*0d40*/  FMUL.FTZ R143, R143, R110 ;  /* 0x0000006e8f8f7220 */ /* 0x000fe20000410000 */
[----:B------:R-:W-:Y:S01]  /*0d50*/  FADD.FTZ R60, R60, R109 ;  /* 0x0000006d3c3c7221 */ /* 0x000fe20000010000 */
[-C--:B------:R-:W-:Y:S01]  /*0d60*/  FFMA.FTZ R40, R131, R109.reuse, R40 ;  /* 0x0000006d83287223 */ /* 0x080fe20000010028 */
[----:B------:R-:W-:Y:S01]  /*0d70*/  FMUL.FTZ R140, R140, R109 ;  /* 0x0000006d8c8c7220 */ /* 0x000fe20000410000 */
[----:B------:R-:W-:Y:S01]  /*0d80*/  SHF.L.U32 R110, R119, 0x10, RZ ;  /* 0x00000010776e7819 */ /* 0x000fe200000006ff */
[-C--:B------:R-:W-:Y:S01]  /*0d90*/  FFMA.FTZ R37, R146, R108.reuse, R37 ;  /* 0x0000006c92257223 */ /* 0x080fe20000010025 */
[----:B------:R-:W-:Y:S01]  /*0da0*/  SHF.L.U32 R109, R71, 0x10, RZ ;  /* 0x00000010476d7819 */ /* 0x000fe200000006ff */
[----:B------:R-:W-:Y:S01]  /*0db0*/  FADD.FTZ R93, R93, R108 ;  /* 0x0000006c5d5d7221 */ /* 0x000fe20000010000 */
[----:B------:R-:W-:Y:S01]  /*0dc0*/  FMUL.FTZ R145, R145, R108 ;  /* 0x0000006c91917220 */ /* 0x000fe20000410000 */
[----:B------:R-:W-:Y:S01]  /*0dd0*/  FADD.FTZ R87, R87, R111 ;  /* 0x0000006f57577221 */ /* 0x000fe20000010000 */
[-C--:B------:R-:W-:Y:S01]  /*0de0*/  FFMA.FTZ R35, R144, R111.reuse, R35 ;  /* 0x0000006f90237223 */ /* 0x080fe20000010023 */
[----:B------:R-:W-:Y:S01]  /*0df0*/  FMUL.FTZ R142, R142, R111 ;  /* 0x0000006f8e8e7220 */ /* 0x000fe20000410000 */
[----:B------:R-:W-:Y:S01]  /*0e00*/  FMUL.FTZ R139, R154, R139 ;  /* 0x0000008b9a8b7220 */ /* 0x000fe20000410000 */
[----:B------:R-:W-:Y:S01]  /*0e10*/  FADD.FTZ R108, RZ, R112 ;  /* 0x00000070ff6c7221 */ /* 0x000fe20000010000 */
[----:B------:R-:W-:Y:S01]  /*0e20*/  FFMA.FTZ R111, R3, R112, RZ ;  /* 0x00000070036f7223 */ /* 0x000fe200000100ff */
        /* <DEDUP_REMOVED lines=21> */
[----:B------:R-:W-:Y:S01]  /*0f80*/  SHF.L.U32 R117, R132, 0x10, RZ ;  /* 0x0000001084757819 */ /* 0x000fe200000006ff */
[----:B------:R-:W-:Y:S01]  /*0f90*/  FADD.FTZ R111, R108, R145 ;  /* 0x000000916c6f7221 */ /* 0x000fe20000010000 */
[----:B------:R-:W-:Y:S01]  /*0fa0*/  FFMA.FTZ R108, R146, R145, R109 ;  /* 0x00000091926c7223 */ /* 0x000fe2000001006d */
[----:B------:R-:W-:Y:S01]  /*0fb0*/  PRMT R118, R118, 0x7632, R118 ;  /* 0x0000763276767816 */ /* 0x000fe20000000076 */
[----:B------:R-:W-:Y:S01]  /*0fc0*/  FMUL.FTZ R148, R154, R147 ;  /* 0x000000939a947220 */ /* 0x000fe20000410000 */
[----:B------:R-:W-:Y:S01]  /*0fd0*/  FMUL.FTZ R117, R117, R150 ;  /* 0x0000009675757220 */ /* 0x000fe20000410000 */
[----:B------:R-:W-:Y:S01]  /*0fe0*/  FADD.FTZ R110, R111, R130 ;  /* 0x000000826f6e7221 */ /* 0x000fe20000010000 */
[----:B------:R-:W-:Y:S01]  /*0ff0*/  FFMA.FTZ R109, R129, R130, R108 ;  /* 0x00000082816d7223 */ /* 0x000fe2000001006c */
[----:B------:R-:W-:-:S02]  /*1000*/  SHF.L.U32 R147, R118, 0x10, RZ ;  /* 0x0000001076937819 */ /* 0x000fc400000006ff */
[----:B------:R-:W-:Y:S01]  /*1010*/  SHF.L.U32 R118, R11, 0x10, RZ ;  /* 0x000000100b767819 */ /* 0x000fe200000006ff */
[----:B------:R-:W-:Y:S01]  /*1020*/  FADD.FTZ R111, R110, R117 ;  /* 0x000000756e6f7221 */ /* 0x000fe20000010000 */
[C---:B------:R-:W-:Y:S01]  /*1030*/  FFMA.FTZ R108, R148.reuse, R117, R109 ;  /* 0x00000075946c7223 */ /* 0x040fe2000001006d */
[----:B------:R-:W-:Y:S01]  /*1040*/  PRMT R119, R119, 0x7632, R119 ;  /* 0x0000763277777816 */ /* 0x000fe20000000077 */
[----:B------:R-:W-:Y:S01]  /*1050*/  FFMA.FTZ R39, R148, R150, R39 ;  /* 0x0000009694277223 */ /* 0x000fe20000010027 */
[----:B------:R-:W-:Y:S01]  /*1060*/  FADD.FTZ R95, R95, R150 ;  /* 0x000000965f5f7221 */ /* 0x000fe20000010000 */
[----:B------:R-:W-:Y:S01]  /*1070*/  FMUL.FTZ R150, R154, R155 ;  /* 0x0000009b9a967220 */ /* 0x000fe20000410000 */
[----:B------:R-:W-:Y:S01]  /*1080*/  FMUL.FTZ R118, R118, R147 ;  /* 0x0000009376767220 */ /* 0x000fe20000410000 */
[----:B------:R-:W-:Y:S01]  /*1090*/  FADD.FTZ R111, R111, R140 ;  /* 0x0000008c6f6f7221 */ /* 0x000fe20000010000 */
[----:B------:R-:W-:Y:S01]  /*10a0*/  FFMA.FTZ R109, R131, R140, R108 ;  /* 0x0000008c836d7223 */ /* 0x000fe2000001006c */
[----:B------:R-:W-:-:S02]  /*10b0*/  SHF.L.U32 R156, R119, 0x10, RZ ;  /* 0x00000010779c7819 */ /* 0x000fc400000006ff */
[----:B------:R-:W-:Y:S01]  /*10c0*/  SHF.L.U32 R119, R10, 0x10, RZ ;  /* 0x000000100a777819 */ /* 0x000fe200000006ff */
[----:B------:R-:W-:Y:S01]  /*10d0*/  FADD.FTZ R111, R111, R118 ;  /* 0x000000766f6f7221 */ /* 0x000fe20000010000 */
[----:B------:R-:W-:Y:S01]  /*10e0*/  FFMA.FTZ R108, R150, R118, R109 ;  /* 0x00000076966c7223 */ /* 0x000fe2000001006d */
[----:B------:R-:W-:Y:S02]  /*10f0*/  FMUL.FTZ R152, R154, R157 ;  /* 0x0000009d9a987220 */ /* 0x000fe40000410000 */
[----:B------:R-:W-:Y:S01]  /*1100*/  FMUL.FTZ R119, R119, R156 ;  /* 0x0000009c77777220 */ /* 0x000fe20000410000 */
        /* <DEDUP_REMOVED lines=8> */
[----:B------:R-:W-:Y:S06]  /*1190*/  BRA `(.L_x_2894) ;  /* 0x0000000000887947 */ /* 0x000fec0003800000 */
.L_x_2893:
[----:B------:R-:W-:Y:S01]  /*11a0*/  MOV R151, UR7 ;  /* 0x0000000700977c02 */ /* 0x000fe20008000f00 */
[----:B------:R-:W0:Y:S01]  /*11b0*/  LDC.64 R156, c[0x0][0x3b0] ;  /* 0x0000ec00ff9c7b82 */ /* 0x000e220000000a00 */
[----:B------:R-:W-:Y:S01]  /*11c0*/  ISETP.NE.U32.AND P0, PT, RZ, UR6, PT ;  /* 0x00000006ff007c0c */ /* 0x000fe2000bf05070 */
[----:B------:R-:W-:Y:S01]  /*11d0*/  HFMA2 R159, -RZ, RZ, 0, 0 ;  /* 0x00000000ff9f7431 */ /* 0x000fe200000001ff */
[----:B-----5:R-:W-:Y:S02]  /*11e0*/  ISETP.GE.AND P1, PT, R153, 0x1, PT ;  /* 0x000000019900780c */ /* 0x020fe40003f26270 */
[----:B------:R-:W-:-:S13]  /*11f0*/  ISETP.NE.AND.EX P0, PT, R151, RZ, PT, P0 ;  /* 0x000000ff9700720c */ /* 0x000fda0003f05300 */
[----:B------:R-:W1:Y:S01]  /*1200*/  @P0 S2R R110, SR_TID.X ;  /* 0x00000000006e0919 */ /* 0x000e620000002100 */
[----:B------:R-:W2:Y:S01]  /*1210*/  @P0 LDC R111, c[0x0][0x388] ;  /* 0x0000e200ff6f0b82 */ /* 0x000ea20000000800 */
[----:B------:R-:W-:Y:S05]  /*1220*/  @!P1 BRA `(.L_x_2895) ;  /* 0x0000000000189947 */ /* 0x000fea0003800000 */
[----:B------:R-:W3:Y:S01]  /*1230*/  S2R R158, SR_TID.X ;  /* 0x00000000009e7919 */ /* 0x000ee20000002100 */
[----:B------:R-:W-:-:S05]  /*1240*/  IADD3 R108, PT, PT, R153, -0x1, RZ ;  /* 0xffffffff996c7810 */ /* 0x000fca0007ffe0ff */
[----:B------:R-:W-:-:S05]  /*1250*/  IMAD R108, R108, UR14, RZ ;  /* 0x0000000e6c6c7c24 */ /* 0x000fca000f8e02ff */
[----:B------:R-:W-:-:S04]  /*1260*/  SHF.R.S32.HI R109, RZ, 0x1f, R108 ;  /* 0x0000001fff6d7819 */ /* 0x000fc8000001146c */
[----:B------:R-:W-:-:S04]  /*1270*/  LEA.HI R109, R109, R108, RZ, 0x3 ;  /* 0x0000006c6d6d7211 */ /* 0x000fc800078f18ff */
[----:B---3--:R-:W-:-:S07]  /*1280*/  LEA.HI.SX32 R159, R109, R158, 0x1d ;  /* 0x0000009e6d9f7211 */ /* 0x008fce00078feaff */
.L_x_2895:
[----:B------:R-:W3:Y:S01]  /*1290*/  @P0 LDC.64 R108, c[0x0][0x438] ;  /* 0x00010e00ff6c0b82 */ /* 0x000ee20000000a00 */
[----:B--2---:R-:W-:Y:S01]  /*12a0*/  @P0 IMAD R147, R138, R111, RZ ;  /* 0x0000006f8a930224 */ /* 0x004fe200078e02ff */
[C---:B------:R-:W-:Y:S01]  /*12b0*/  IADD3 R111, PT, PT, R159.reuse, 0x80, RZ ;  /* 0x000000809f6f7810 */ /* 0x040fe20007ffe0ff */
[----:B0-----:R-:W-:-:S03]  /*12c0*/  IMAD.WIDE.U32 R158, R159, 0x8, R156 ;  /* 0x000000089f9e7825 */ /* 0x001fc600078e009c */
[----:B------:R-:W-:Y:S01]  /*12d0*/  @P0 SHF.R.S32.HI R160, RZ, 0x1f, R147 ;  /* 0x0000001fffa00819 */ /* 0x000fe20000011493 */
[----:B------:R-:W-:-:S03]  /*12e0*/  IMAD.WIDE.U32 R156, R111, 0x8, R156 ;  /* 0x000000086f9c7825 */ /* 0x000fc600078e009c */
[----:B------:R-:W-:Y:S02]  /*12f0*/  @P0 LEA.HI R147, R160, R147, RZ, 0x3 ;  /* 0x00000093a0930211 */ /* 0x000fe400078f18ff */
[----:B------:R0:W5:Y:S02]  /*1300*/  LDG.E.64 R160, desc[UR10][R158.64] ;  /* 0x0000000a9ea07981 */ /* 0x000164000c1e1b00 */
[----:B-1----:R-:W-:Y:S02]  /*1310*/  @P0 LEA.HI.SX32 R111, R147, R110, 0x1d ;  /* 0x0000006e936f0211 */ /* 0x002fe400078feaff */
[----:B------:R0:W5:Y:S02]  /*1320*/  LDG.E.64 R162, desc[UR10][R156.64] ;  /* 0x0000000a9ca27981 */ /* 0x000164000c1e1b00 */
[C---:B------:R-:W-:Y:S01]  /*1330*/  @P0 IADD3 R147, PT, PT, R111.reuse, 0x80, RZ ;  /* 0x000000806f930810 */ /* 0x040fe20007ffe0ff */
[----:B---3--:R-:W-:-:S04]  /*1340*/  @P0 IMAD.WIDE.U32 R110, R111, 0x20, R108 ;  /* 0x000000206f6e0825 */ /* 0x008fc800078e006c */
[----:B------:R-:W-:Y:S01]  /*1350*/  @P0 IMAD.WIDE.U32 R108, R147, 0x20, R108 ;  /* 0x00000020936c0825 */ /* 0x000fe200078e006c */
[----:B------:R0:W5:Y:S04]  /*1360*/  @P0 LDG.E.128 R24, desc[UR10][R110.64] ;  /* 0x0000000a6e180981 */ /* 0x000168000c1e1d00 */
[----:B------:R0:W5:Y:S04]  /*1370*/  @P0 LDG.E.128 R20, desc[UR10][R110.64+0x10] ;  /* 0x0000100a6e140981 */ /* 0x000168000c1e1d00 */
[----:B------:R0:W5:Y:S04]  /*1380*/  @P0 LDG.E.128 R16, desc[UR10][R108.64] ;  /* 0x0000000a6c100981 */ /* 0x000168000c1e1d00 */
[----:B------:R0:W5:Y:S01]  /*1390*/  @P0 LDG.E.128 R12, desc[UR10][R108.64+0x10] ;  /* 0x0000100a6c0c0981 */ /* 0x000162000c1e1d00 */
[----:B------:R-:W-:-:S02]  /*13a0*/  MOV R147, RZ ;  /* 0x000000ff00937202 */ /* 0x000fc40000000f00 */
[----:B------:R-:W-:-:S07]  /*13b0*/  MOV R155, RZ ;  /* 0x000000ff009b7202 */ /* 0x000fce0000000f00 */
.L_x_2894:
[----:B0-----:R-:W0:Y:S01]  /*13c0*/  SHFL.DOWN PT, R108, R147, 0x10, 0x1f ;  /* 0x0a001f00936c7f89 */ /* 0x001e2200000e0000 */
[----:B------:R-:W-:Y:S03]  /*13d0*/  BSSY.RECONVERGENT B0, `(.L_x_2896) ;  /* 0x000001f000007945 */ /* 0x000fe60003800200 */
[----:B------:R-:W1:Y:S01]  /*13e0*/  SHFL.DOWN PT, R110, R155, 0x10, 0x1f ;  /* 0x0a001f009b6e7f89 */ /* 0x000e6200000e0000 */
[----:B0-----:R-:W-:Y:S02]  /*13f0*/  FADD.FTZ R108, R108, R147 ;  /* 0x000000936c6c7221 */ /* 0x001fe40000010000 */
[----:B------:R-:W0:Y:S01]  /*1400*/  S2R R147, SR_TID.X ;  /* 0x0000000000937919 */ /* 0x000e220000002100 */
[----:B-1----:R-:W-:Y:S02]  /*1410*/  FADD.FTZ R110, R110, R155 ;  /* 0x0000009b6e6e7221 */ /* 0x002fe40000010000 */
[----:B------:R-:W1:Y:S04]  /*1420*/  SHFL.DOWN PT, R109, R108, 0x8, 0x1f ;  /* 0x09001f006c6d7f89 */ /* 0x000e6800000e0000 */
[----:B------:R-:W2:Y:S01]  /*1430*/  SHFL.DOWN PT, R111, R110, 0x8, 0x1f ;  /* 0x09001f006e6f7f89 */ /* 0x000ea200000e0000 */
[----:B-1----:R-:W-:Y:S01]  /*1440*/  FADD.FTZ R109, R108, R109 ;  /* 0x0000006d6c6d7221 */ /* 0x002fe20000010000 */
[----:B--2---:R-:W-:-:S04]  /*1450*/  FADD.FTZ R111, R110, R111 ;  /* 0x0000006f6e6f7221 */ /* 0x004fc80000010000 */
[----:B------:R-:W1:Y:S01]  /*1460*/  SHFL.DOWN PT, R156, R109, 0x4, 0x1f ;  /* 0x08801f006d9c7f89 */ /* 0x000e6200000e0000 */
[----:B0-----:R-:W-:-:S03]  /*1470*/  LOP3.LUT P0, RZ, R147, 0x1f, RZ, 0xc0, !PT ;  /* 0x0000001f93ff7812 */ /* 0x001fc6000780c0ff */
[----:B------:R-:W0:Y:S01]  /*1480*/  SHFL.DOWN PT, R158, R111, 0x4, 0x1f ;  /* 0x08801f006f9e7f89 */ /* 0x000e2200000e0000 */
[----:B-1----:R-:W-:Y:S01]  /*1490*/  FADD.FTZ R156, R109, R156 ;  /* 0x0000009c6d9c7221 */ /* 0x002fe20000010000 */
        /* <DEDUP_REMOVED lines=18> */
.L_x_2897:
[----:B------:R-:W-:Y:S05]  /*15c0*/  BSYNC.RECONVERGENT B0 ;  /* 0x0000000000007941 */ /* 0x000fea0003800200 */
.L_x_2896:
[----:B------:R-:W1:Y:S08]  /*15d0*/  S2UR UR5, SR_CgaCtaId ;  /* 0x00000000000579c3 */ /* 0x000e700000008800 */
[----:B------:R-:W-:Y:S06]  /*15e0*/  BAR.SYNC.DEFER_BLOCKING 0x0 ;  /* 0x0000000000007b1d */ /* 0x000fec0000010000 */
[----:B------:R-:W-:-:S02]  /*15f0*/  UMOV UR4, 0x400 ;  /* 0x0000040000047882 */ /* 0x000fc40000000000 */
        /* <DEDUP_REMOVED lines=12> */
[----:B------:R-:W-:Y:S01]  /*16c0*/  @P1 IADD3 R108, PT, PT, R153, -0x1, RZ ;  /* 0xffffffff996c1810 */ /* 0x000fe20007ffe0ff */
[----:B------:R-:W0:Y:S01]  /*16d0*/  LDC R155, c[0x0][0x388] ;  /* 0x0000e200ff9b7b82 */ /* 0x000e220000000800 */
[----:B------:R-:W-:Y:S01]  /*16e0*/  FADD.FTZ R158, R158, R109 ;  /* 0x0000006d9e9e7221 */ /* 0x000fe20000010000 */
[----:B------:R-:W-:Y:S02]  /*16f0*/  FADD.FTZ R110, R110, R157 ;  /* 0x0000009d6e6e7221 */ /* 0x000fe40000010000 */
[----:B0-----:R-:W-:-:S05]  /*1700*/  @P1 IMAD R108, R108, R155, RZ ;  /* 0x0000009b6c6c1224 */ /* 0x001fca00078e02ff */
[----:B------:R-:W-:-:S04]  /*1710*/  @P1 SHF.R.S32.HI R109, RZ, 0x1f, R108 ;  /* 0x0000001fff6d1819 */ /* 0x000fc8000001146c */
[----:B------:R-:W-:Y:S02]  /*1720*/  @P1 LEA.HI R156, R109, R108, RZ, 0x3 ;  /* 0x0000006c6d9c1211 */ /* 0x000fe400078f18ff */
[----:B------:R-:W-:Y:S02]  /*1730*/  MOV R108, RZ ;  /* 0x000000ff006c7202 */ /* 0x000fe40000000f00 */
[----:B------:R-:W-:Y:S02]  /*1740*/  @P1 LEA.HI.SX32 R108, R156, R147, 0x1d ;  /* 0x000000939c6c1211 */ /* 0x000fe400078feaff */
[----:B------:R-:W0:Y:S01]  /*1750*/  @P1 LDC.64 R156, c[0x0][0x390] ;  /* 0x0000e400ff9c1b82 */ /* 0x000e220000000a00 */
[----:B------:R-:W-:Y:S01]  /*1760*/  ISETP.NE.U32.AND P0, PT, RZ, UR6, PT ;  /* 0x00000006ff007c0c */ /* 0x000fe2000bf05070 */
[----:B------:R-:W-:-:S03]  /*1770*/  IMAD R155, R138, R155, RZ ;  /* 0x0000009b8a9b7224 */ /* 0x000fc600078e02ff */
[----:B------:R-:W-:Y:S01]  /*1780*/  ISETP.NE.AND.EX P0, PT, R151, RZ, PT, P0 ;  /* 0x000000ff9700720c */ /* 0x000fe20003f05300 */
[----:B------:R-:W-:Y:S01]  /*1790*/  FADD.FTZ R109, R111, R158 ;  /* 0x0000009e6f6d7221 */ /* 0x000fe20000010000 */
[----:B------:R-:W-:Y:S01]  /*17a0*/  SHF.R.S32.HI R158, RZ, 0x1f, R155 ;  /* 0x0000001fff9e7819 */ /* 0x000fe2000001149b */
[----:B------:R-:W-:Y:S01]  /*17b0*/  FMUL.FTZ R111, R110, UR13 ;  /* 0x0000000d6e6f7c20 */ /* 0x000fe20008410000 */
[----:B------:R-:W-:Y:S02]  /*17c0*/  ISETP.NE.AND P3, PT, RZ, UR12, PT ;  /* 0x0000000cff007c0c */ /* 0x000fe4000bf65270 */
[----:B------:R-:W-:Y:S01]  /*17d0*/  LEA.HI R158, R158, R155, RZ, 0x3 ;  /* 0x0000009b9e9e7211 */ /* 0x000fe200078f18ff */
[----:B------:R-:W-:-:S03]  /*17e0*/  FMUL.FTZ R109, R109, UR13 ;  /* 0x0000000d6d6d7c20 */ /* 0x000fc60008410000 */
[----:B------:R-:W-:Y:S01]  /*17f0*/  LEA.HI.SX32 R110, R158, R147, 0x1d ;  /* 0x000000939e6e7211 */ /* 0x000fe200078feaff */
[----:B0-----:R-:W-:-:S05]  /*1800*/  @P1 IMAD.WIDE.U32 R156, R108, 0x10, R156 ;  /* 0x000000106c9c1825 */ /* 0x001fca00078e009c */
[----:B------:R0:W5:Y:S02]  /*1810*/  @P1 LDG.E.128 R88, desc[UR10][R156.64] ;  /* 0x0000000a9c581981 */ /* 0x000164000c1e1d00 */
[----:B0-----:R-:W-:Y:S01]  /*1820*/  FSEL R156, R111, RZ, !P3 ;  /* 0x000000ff6f9c7208 */ /* 0x001fe20005800000 */
[----:B------:R-:W-:Y:S06]  /*1830*/  @P0 BRA `(.L_x_2898) ;  /* 0x0000002000900947 */ /* 0x000fec0003800000 */
[----:B------:R-:W-:Y:S01]  /*1840*/  UMOV UR4, UR8 ;  /* 0x0000000800047c82 */ /* 0x000fe20008000000 */
[----:B------:R-:W-:Y:S01]  /*1850*/  UMOV UR5, UR9 ;  /* 0x0000000900057c82 */ /* 0x000fe20008000000 */
[----:B------:R-:W-:-:S04]  /*1860*/  UISETP.NE.U32.AND UP0, UPT, UR4, URZ, UPT ;  /* 0x000000ff0400728c */ /* 0x000fc8000bf05070 */
[----:B------:R-:W-:-:S09]  /*1870*/  UISETP.NE.AND.EX UP0, UPT, UR5, URZ, UPT, UP0 ;  /* 0x000000ff0500728c */ /* 0x000fd2000bf05300 */
[----:B------:R-:W-:Y:S05]  /*1880*/  BRA.U UP0, `(.L_x_2899) ;  /* 0x0000000d00fc7547 */ /* 0x000fea000b800000 */
[----:B------:R-:W-:Y:S05]  /*1890*/  @!P1 BRA `(.L_x_2900) ;  /* 0x0000000000789947 */ /* 0x000fea0003800000 */
[----:B-----5:R-:W-:Y:S01]  /*18a0*/  LOP3.LUT P3, RZ, R160, 0xff, RZ, 0xc0, !PT ;  /* 0x000000ffa0ff7812 */ /* 0x020fe2000786c0ff */
[----:B------:R-:W-:Y:S01]  /*18b0*/  BSSY.RECONVERGENT B0, `(.L_x_2901) ;  /* 0x000000c000007945 */ /* 0x000fe20003800200 */
[----:B------:R-:W-:-:S11]  /*18c0*/  HFMA2 R111, -RZ, RZ, 0, 0 ;  /* 0x00000000ff6f7431 */ /* 0x000fd600000001ff */
[----:B------:R-:W-:Y:S05]  /*18d0*/  @!P3 BRA `(.L_x_2902) ;  /* 0x000000000024b947 */ /* 0x000fea0003800000 */
[----:B------:R-:W-:Y:S01]  /*18e0*/  FFMA.FTZ R111, R3, R109, R156 ;  /* 0x0000006d036f7223 */ /* 0x000fe2000001009c */
[----:B------:R-:W-:-:S03]  /*18f0*/  ISETP.GT.AND P0, PT, R149, RZ, PT ;  /* 0x000000ff9500720c */ /* 0x000fc60003f04270 */
[----:B------:R-:W-:-:S04]  /*1900*/  FADD.FTZ R111, R112, -R111 ;  /* 0x8000006f706f7221 */ /* 0x000fc80000010000 */
[----:B------:R-:W-:-:S05]  /*1910*/  FMUL.FTZ R111, R154, R111 ;  /* 0x0000006f9a6f7220 */ /* 0x000fca0000410000 */
[----:B------:R-:W-:-:S05]  /*1920*/  FSEL R111, R111, RZ, P0 ;  /* 0x000000ff6f6f7208 */ /* 0x000fca0000000000 */
[----:B------:R-:W-:-:S04]  /*1930*/  FMUL.FTZ R111, R111, UR17 ;  /* 0x000000116f6f7c20 */ /* 0x000fc80008410000 */
[----:B------:R-:W-:Y:S01]  /*1940*/  FMUL.FTZ R158, R111, UR16 ;  /* 0x000000106f9e7c20 */ /* 0x000fe20008410000 */
[----:B------:R-:W-:-:S05]  /*1950*/  SHF.L.U32 R111, R88, 0x10, RZ ;  /* 0x00000010586f7819 */ /* 0x000fca00000006ff */
[----:B------:R-:W-:-:S07]  /*1960*/  FMUL.FTZ R111, R111, R158 ;  /* 0x0000009e6f6f7220 */ /* 0x000fce0000410000 */
.L_x_2902:
[----:B------:R-:W-:Y:S05]  /*1970*/  BSYNC.RECONVERGENT B0 ;  /* 0x0000000000007941 */ /* 0x000fea0003800200 */
.L_x_2901:
[----:B------:R-:W-:Y:S01]  /*1980*/  BSSY.RECONVERGENT B0, `(.L_x_2903) ;  /* 0x000000d000007945 */ /* 0x000fe20003800200 */
[----:B------:R-:W-:Y:S01]  /*1990*/  FADD.FTZ R44, R44, R111 ;  /* 0x0000006f2c2c7221 */ /* 0x000fe20000010000 */
[----:B------:R-:W-:Y:S02]  /*19a0*/  MOV R111, RZ ;  /* 0x000000ff006f7202 */ /* 0x000fe40000000f00 */
        /* <DEDUP_REMOVED lines=10> */
.L_x_2904:
[----:B------:R-:W-:Y:S05]  /*1a50*/  BSYNC.RECONVERGENT B0 ;  /* 0x0000000000007941 */ /* 0x000fea0003800200 */
.L_x_2903:
[----:B------:R-:W-:-:S04]  /*1a60*/  F2FP.BF16.F32.PACK_AB R111, RZ, R111 ;  /* 0x0000006fff6f723e */ /* 0x000fc800000010ff */
[----:B------:R-:W-:-:S07]  /*1a70*/  PRMT R104, R111, 0x7610, R104 ;  /* 0x000076106f687816 */ /* 0x000fce0000000068 */
.L_x_2900:
        /* <DEDUP_REMOVED lines=10> */
[----:B------:R-:W-:Y:S01]  /*1b20*/  FMUL.FTZ R153, R111, UR17 ;  /* 0x000000116f997c20 */ /* 0x000fe20008410000 */
[----:B------:R-:W-:-:S03]  /*1b30*/  PRMT R111, R88, 0x7632, R111 ;  /* 0x00007632586f7816 */ /* 0x000fc6000000006f */
[----:B------:R-:W-:Y:S01]  /*1b40*/  FMUL.FTZ R158, R153, UR16 ;  /* 0x00000010999e7c20 */ /* 0x000fe20008410000 */
[----:B------:R-:W-:-:S05]  /*1b50*/  SHF.L.U32 R111, R111, 0x10, RZ ;  /* 0x000000106f6f7819 */ /* 0x000fca00000006ff */
[----:B------:R-:W-:-:S07]  /*1b60*/  FMUL.FTZ R158, R111, R158 ;  /* 0x0000009e6f9e7220 */ /* 0x000fce0000410000 */
.L_x_2907:
[----:B------:R-:W-:Y:S05]  /*1b70*/  BSYNC.RECONVERGENT B0 ;  /* 0x0000000000007941 */ /* 0x000fea0003800200 */
.L_x_2906:
        /* <DEDUP_REMOVED lines=13> */
.L_x_2909:
[----:B------:R-:W-:Y:S05]  /*1c50*/  BSYNC.RECONVERGENT B0 ;  /* 0x0000000000007941 */ /* 0x000fea0003800200 */
.L_x_2908:
[----:B------:R-:W-:-:S04]  /*1c60*/  F2FP.BF16.F32.PACK_AB R111, RZ, R111 ;  /* 0x0000006fff6f723e */ /* 0x000fc800000010ff */
[----:B------:R-:W-:-:S07]  /*1c70*/  PRMT R104, R104, 0x5410, R111 ;  /* 0x0000541068687816 */ /* 0x000fce000000006f */
.L_x_2905:
        /* <DEDUP_REMOVED lines=14> */
.L_x_2912:
[----:B------:R-:W-:Y:S05]  /*1d60*/  BSYNC.RECONVERGENT B0 ;  /* 0x0000000000007941 */ /* 0x000fea0003800200 */
.L_x_2911:
        /* <DEDUP_REMOVED lines=13> */
.L_x_2914:
[----:B------:R-:W-:Y:S05]  /*1e40*/  BSYNC.RECONVERGENT B0 ;  /* 0x0000000000007941 */ /* 0x000fea0003800200 */
.L_x_2913:
[----:B------:R-:W-:-:S04]  /*1e50*/  F2FP.BF16.F32.PACK_AB R111, RZ, R111 ;  /* 0x0000006fff6f723e */ /* 0x000fc800000010ff */
[----:B------:R-:W-:-:S07]  /*1e60*/  PRMT R105, R111, 0x7610, R105 ;  /* 0x000076106f697816 */ /* 0x000fce0000000069 */
.L_x_2910:
        /* <DEDUP_REMOVED lines=15> */
.L_x_2917:
[----:B------:R-:W-:Y:S05]  /*1f60*/  BSYNC.RECONVERGENT B0 ;  /* 0x0000000000007941 */ /* 0x000fea0003800200 */
.L_x_2916:
        /* <DEDUP_REMOVED lines=13> */
.L_x_2919:
[----:B------:R-:W-:Y:S05]  /*2040*/  BSYNC.RECONVERGENT B0 ;  /* 0x0000000000007941 */ /* 0x000fea0003800200 */
.L_x_2918:
[----:B------:R-:W-:-:S04]  /*2050*/  F2FP.BF16.F32.PACK_AB R111, RZ, R111 ;  /* 0x0000006fff6f723e */ /* 0x000fc800000010ff */
[----:B------:R-:W-:-:S07]  /*2060*/  PRMT R105, R105, 0x5410, R111 ;  /* 0x0000541069697816 */ /* 0x000fce000000006f */
.L_x_2915:
        /* <DEDUP_REMOVED lines=14> */
.L_x_2922:
[----:B------:R-:W-:Y:S05]  /*2150*/  BSYNC.RECONVERGENT B0 ;  /* 0x0000000000007941 */ /* 0x000fea0003800200 */
.L_x_2921:
        /* <DEDUP_REMOVED lines=13> */
.L_x_2924:
[----:B------:R-:W-:Y:S05]  /*2230*/  BSYNC.RECONVERGENT B0 ;  /* 0x0000000000007941 */ /* 0x000fea0003800200 */
.L_x_2923:
[----:B------:R-:W-:-:S04]  /*2240*/  F2FP.BF16.F32.PACK_AB R111, RZ, R111 ;  /* 0x0000006fff6f723e */ /* 0x000fc800000010ff */
[----:B------:R-:W-:-:S07]  /*2250*/  PRMT R106, R111, 0x7610, R106 ;  /* 0x000076106f6a7816 */ /* 0x000fce000000006a */
.L_x_2920:
        /* <DEDUP_REMOVED lines=15> */
.L_x_2927:
[----:B------:R-:W-:Y:S05]  /*2350*/  BSYNC.RECONVERGENT B0 ;  /* 0x0000000000007941 */ /* 0x000fea0003800200 */
.L_x_2926:
        /* <DEDUP_REMOVED lines=13> */
.L_x_2929:
[----:B------:R-:W-:Y:S05]  /*2430*/  BSYNC.RECONVERGENT B0 ;  /* 0x0000000000007941 */ /* 0x000fea0003800200 */
.L_x_2928:
[----:B------:R-:W-:-:S04]  /*2440*/  F2FP.BF16.F32.PACK_AB R111, RZ, R111 ;  /* 0x0000006fff6f723e */ /* 0x000fc800000010ff */
[----:B------:R-:W-:-:S07]  /*2450*/  PRMT R106, R106, 0x5410, R111 ;  /* 0x000054106a6a7816 */ /* 0x000fce000000006f */
.L_x_2925:
        /* <DEDUP_REMOVED lines=14> */
.L_x_2932:
[----:B------:R-:W-:Y:S05]  /*2540*/  BSYNC.RECONVERGENT B0 ;  /* 0x0000000000007941 */ /* 0x000fea0003800200 */
.L_x_2931:
        /* <DEDUP_REMOVED lines=13> */
.L_x_2934:
[----:B------:R-:W-:Y:S05]  /*2620*/  BSYNC.RECONVERGENT B0 ;  /* 0x0000000000007941 */ /* 0x000fea0003800200 */
.L_x_2933:
[----:B------:R-:W-:-:S04]  /*2630*/  F2FP.BF16.F32.PACK_AB R111, RZ, R111 ;  /* 0x0000006fff6f723e */ /* 0x000fc800000010ff */
[----:B------:R-:W-:-:S07]  /*2640*/  PRMT R107, R111, 0x7610, R107 ;  /* 0x000076106f6b7816 */ /* 0x000fce000000006b */
.L_x_2930:
[----:B------:R-:W-:Y:S05]  /*2650*/  @!P1 BRA `(.L_x_2935) ;  /* 0x0000002800009947 */ /* 0x000fea0003800000 */
[----:B-----5:R-:W-:Y:S01]  /*2660*/  ISETP.GE.U32.AND P0, PT, R160, RZ, PT ;  /* 0x000000ffa000720c */ /* 0x020fe20003f06070 */
[----:B------:R-:W-:Y:S01]  /*2670*/  BSSY.RECONVERGENT B0, `(.L_x_2936) ;  /* 0x000000e000007945 */ /* 0x000fe20003800200 */
[----:B------:R-:W-:Y:S02]  /*2680*/  HFMA2 R158, -RZ, RZ, 0, 0 ;  /* 0x00000000ff9e7431 */ /* 0x000fe400000001ff */
[----:B------:R-:W-:-:S13]  /*2690*/  ISETP.GE.U32.AND.EX P0, PT, R161, 0x1000000, PT, P0 ;  /* 0x01000000a100780c */ /* 0x000fda0003f06100 */
        /* <DEDUP_REMOVED lines=11> */
.L_x_2937:
[----:B------:R-:W-:Y:S05]  /*2750*/  BSYNC.RECONVERGENT B0 ;  /* 0x0000000000007941 */ /* 0x000fea0003800200 */
.L_x_2936:
        /* <DEDUP_REMOVED lines=13> */
.L_x_2939:
[----:B------:R-:W-:Y:S05]  /*2830*/  BSYNC.RECONVERGENT B0 ;  /* 0x0000000000007941 */ /* 0x000fea0003800200 */
.L_x_2938:
[----:B------:R-:W-:-:S04]  /*2840*/  F2FP.BF16.F32.PACK_AB R51, RZ, R51 ;  /* 0x00000033ff33723e */ /* 0x000fc800000010ff */
[----:B------:R-:W-:Y:S02]  /*2850*/  PRMT R107, R107, 0x5410, R51 ;  /* 0x000054106b6b7816 */ /* 0x000fe40000000033 */
[----:B------:R-:W-:Y:S01]  /*2860*/  MOV R51, R158 ;  /* 0x0000009e00337202 */ /* 0x000fe20000000f00 */
[----:B------:R-:W-:Y:S06]  /*2870*/  BRA `(.L_x_2935) ;  /* 0x0000002400787947 */ /* 0x000fec0003800000 */
.L_x_2899:
        /* <DEDUP_REMOVED lines=14> */
.L_x_2942:
[----:B------:R-:W-:Y:S05]  /*2960*/  BSYNC.RECONVERGENT B0 ;  /* 0x0000000000007941 */ /* 0x000fea0003800200 */
.L_x_2941:
[----:B------:R-:W-:Y:S01]  /*2970*/  BSSY.RECONVERGENT B0, `(.L_x_2943) ;  /* 0x000000d000007945 */ /* 0x000fe20003800200 */
[----:B------:R-:W-:Y:S01]  /*2980*/  FADD.FTZ R97, R44, R97 ;  /* 0x000000612c617221 */ /* 0x000fe20000010000 */
[----:B------:R-:W-:Y:S02]  /*2990*/  MOV R44, RZ ;  /* 0x000000ff002c7202 */ /* 0x000fe40000000f00 */
[----:B------:R-:W-:Y:S05]  /*29a0*/  @!P0 BRA `(.L_x_2944) ;  /* 0x0000000000248947 */ /* 0x000fea0003800000 */
[----:B------:R-:W-:Y:S01]  /*29b0*/  FFMA.FTZ R99, R3, R109, R156 ;  /* 0x0000006d03637223 */ /* 0x000fe2000001009c */
[----:B------:R-:W-:Y:S02]  /*29c0*/  ISETP.GT.AND P0, PT, R149, RZ, PT ;  /* 0x000000ff9500720c */ /* 0x000fe40003f04270 */
[----:B------:R-:W-:Y:S01]  /*29d0*/  SHF.L.U32 R44, R72, 0x10, RZ ;  /* 0x00000010482c7819 */ /* 0x000fe200000006ff */
[----:B------:R-:W-:-:S04]  /*29e0*/  FADD.FTZ R99, R112, -R99 ;  /* 0x8000006370637221 */ /* 0x000fc80000010000 */
[----:B------:R-:W-:-:S05]  /*29f0*/  FMUL.FTZ R99, R154, R99 ;  /* 0x000000639a637220 */ /* 0x000fca0000410000 */
[----:B------:R-:W-:-:S05]  /*2a00*/  FSEL R99, R99, RZ, P0 ;  /* 0x000000ff63637208 */ /* 0x000fca0000000000 */
[----:B------:R-:W-:-:S04]  /*2a10*/  FMUL.FTZ R99, R99, UR17 ;  /* 0x0000001163637c20 */ /* 0x000fc80008410000 */
[----:B------:R-:W-:-:S04]  /*2a20*/  FMUL.FTZ R99, R99, UR16 ;  /* 0x0000001063637c20 */ /* 0x000fc80008410000 */
[----:B------:R-:W-:-:S07]  /*2a30*/  FMUL.FTZ R44, R99, R44 ;  /* 0x0000002c632c7220 */ /* 0x000fce0000410000 */
.L_x_2944:
[----:B------:R-:W-:Y:S05]  /*2a40*/  BSYNC.RECONVERGENT B0 ;  /* 0x0000000000007941 */ /* 0x000fea0003800200 */
.L_x_2943:
[----:B------:R-:W-:Y:S02]  /*2a50*/  F2FP.BF16.F32.PACK_AB R96, RZ, R44 ;  /* 0x0000002cff60723e */ /* 0x000fe400000010ff */
[----:B------:R-:W-:Y:S02]  /*2a60*/  MOV R44, R97 ;  /* 0x00000061002c7202 */ /* 0x000fe40000000f00 */
[----:B------:R-:W-:-:S07]  /*2a70*/  PRMT R104, R96, 0x7610, R104 ;  /* 0x0000761060687816 */ /* 0x000fce0000000068 */
.L_x_2940:
[----:B------:R-:W-:Y:S05]  /*2a80*/  @!P1 BRA `(.L_x_2945) ;  /* 0x0000000000809947 */ /* 0x000fea0003800000 */
[----:B-----5:R-:W-:Y:S01]  /*2a90*/  LOP3.LUT P0, RZ, R160, 0xff00, RZ, 0xc0, !PT ;  /* 0x0000ff00a0ff7812 */ /* 0x020fe2000780c0ff */
[----:B------:R-:W-:Y:S01]  /*2aa0*/  BSSY.RECONVERGENT B0, `(.L_x_2946) ;  /* 0x000000d000007945 */ /* 0x000fe20003800200 */
[----:B------:R-:W-:-:S11]  /*2ab0*/  HFMA2 R96, -RZ, RZ, 0, 0 ;  /* 0x00000000ff607431 */ /* 0x000fd600000001ff */
[----:B------:R-:W-:Y:S05]  /*2ac0*/  @!P0 BRA `(.L_x_2947) ;  /* 0x0000000000288947 */ /* 0x000fea0003800000 */
[----:B------:R-:W-:Y:S01]  /*2ad0*/  FFMA.FTZ R96, R124, R109, R156 ;  /* 0x0000006d7c607223 */ /* 0x000fe2000001009c */
[----:B------:R-:W-:-:S03]  /*2ae0*/  ISETP.GT.AND P3, PT, R149, RZ, PT ;  /* 0x000000ff9500720c */ /* 0x000fc60003f64270 */
[--C-:B------:R-:W-:Y:S01]  /*2af0*/  FADD.FTZ R97, R123, -R96.reuse ;  /* 0x800000607b617221 */ /* 0x100fe20000010000 */
[----:B------:R-:W-:-:S03]  /*2b00*/  PRMT R96, R88, 0x7632, R96 ;  /* 0x0000763258607816 */ /* 0x000fc60000000060 */
[----:B------:R-:W-:Y:S01]  /*2b10*/  FMUL.FTZ R97, R154, R97 ;  /* 0x000000619a617220 */ /* 0x000fe20000410000 */
[----:B------:R-:W-:-:S04]  /*2b20*/  SHF.L.U32 R96, R96, 0x10, RZ ;  /* 0x0000001060607819 */ /* 0x000fc800000006ff */
[----:B------:R-:W-:-:S05]  /*2b30*/  FSEL R97, R97, RZ, P3 ;  /* 0x000000ff61617208 */ /* 0x000fca0001800000 */
[----:B------:R-:W-:-:S04]  /*2b40*/  FMUL.FTZ R97, R97, UR17 ;  /* 0x0000001161617c20 */ /* 0x000fc80008410000 */
[----:B------:R-:W-:-:S04]  /*2b50*/  FMUL.FTZ R97, R97, UR16 ;  /* 0x0000001061617c20 */ /* 0x000fc80008410000 */
[----:B------:R-:W-:-:S07]  /*2b60*/  FMUL.FTZ R96, R97, R96 ;  /* 0x0000006061607220 */ /* 0x000fce0000410000 */
.L_x_2947:
[----:B------:R-:W-:Y:S05]  /*2b70*/  BSYNC.RECONVERGENT B0 ;  /* 0x0000000000007941 */ /* 0x000fea0003800200 */
.L_x_2946:
        /* <DEDUP_REMOVED lines=13> */
.L_x_2949:
[----:B------:R-:W-:Y:S05]  /*2c50*/  BSYNC.RECONVERGENT B0 ;  /* 0x0000000000007941 */ /* 0x000fea0003800200 */
.L_x_2948:
[----:B------:R-:W-:Y:S02]  /*2c60*/  F2FP.BF16.F32.PACK_AB R96, RZ, R45 ;  /* 0x0000002dff60723e */ /* 0x000fe400000010ff */
[----:B------:R-:W-:Y:S02]  /*2c70*/  MOV R45, R97 ;  /* 0x00000061002d7202 */ /* 0x000fe40000000f00 */
[----:B------:R-:W-:-:S07]  /*2c80*/  PRMT R104, R104, 0x5410, R96 ;  /* 0x0000541068687816 */ /* 0x000fce0000000060 */
.L_x_2945:
        /* <DEDUP_REMOVED lines=14> */
.L_x_2952:
[----:B------:R-:W-:Y:S05]  /*2d70*/  BSYNC.RECONVERGENT B0 ;  /* 0x0000000000007941 */ /* 0x000fea0003800200 */
.L_x_2951:
        /* <DEDUP_REMOVED lines=13> */
.L_x_2954:
[----:B------:R-:W-:Y:S05]  /*2e50*/  BSYNC.RECONVERGENT B0 ;  /* 0x0000000000007941 */ /* 0x000fea0003800200 */
.L_x_2953:
[----:B------:R-:W-:Y:S02]  /*2e60*/  F2FP.BF16.F32.PACK_AB R96, RZ, R46 ;  /* 0x0000002eff60723e */ /* 0x000fe400000010ff */
[----:B------:R-:W-:Y:S02]  /*2e70*/  MOV R46, R97 ;  /* 0x00000061002e7202 */ /* 0x000fe40000000f00 */
[----:B------:R-:W-:-:S07]  /*2e80*/  PRMT R105, R96, 0x7610, R105 ;  /* 0x0000761060697816 */ /* 0x000fce0000000069 */
.L_x_2950:
        /* <DEDUP_REMOVED lines=15> */
.L_x_2957:
[----:B------:R-:W-:Y:S05]  /*2f80*/  BSYNC.RECONVERGENT B0 ;  /* 0x0000000000007941 */ /* 0x000fea0003800200 */
.L_x_2956:
        /* <DEDUP_REMOVED lines=13> */
.L_x_2959:
[----:B------:R-:W-:Y:S05]  /*3060*/  BSYNC.RECONVERGENT B0 ;  /* 0x0000000000007941 */ /* 0x000fea0003800200 */
.L_x_2958:
[----:B------:R-:W-:Y:S02]  /*3070*/  F2FP.BF16.F32.PACK_AB R96, RZ, R47 ;  /* 0x0000002fff60723e */ /* 0x000fe400000010ff */
[----:B------:R-:W-:Y:S02]  /*3080*/  MOV R47, R97 ;  /* 0x00000061002f7202 */ /* 0x000fe40000000f00 */
[----:B------:R-:W-:-:S07]  /*3090*/  PRMT R105, R105, 0x5410, R96 ;  /* 0x0000541069697816 */ /* 0x000fce0000000060 */
.L_x_2955:
        /* <DEDUP_REMOVED lines=14> */
.L_x_2962:
[----:B------:R-:W-:Y:S05]  /*3180*/  BSYNC.RECONVERGENT B0 ;  /* 0x0000000000007941 */ /* 0x000fea0003800200 */
.L_x_2961:
        /* <DEDUP_REMOVED lines=13> */
.L_x_2964:
[----:B------:R-:W-:Y:S05]  /*3260*/  BSYNC.RECONVERGENT B0 ;  /* 0x0000000000007941 */ /* 0x000fea0003800200 */
.L_x_2963:
[----:B------:R-:W-:Y:S02]  /*3270*/  F2FP.BF16.F32.PACK_AB R96, RZ, R48 ;  /* 0x00000030ff60723e */ /* 0x000fe400000010ff */
[----:B------:R-:W-:Y:S02]  /*3280*/  MOV R48, R97 ;  /* 0x0000006100307202 */ /* 0x000fe40000000f00 */
[----:B------:R-:W-:-:S07]  /*3290*/  PRMT R106, R96, 0x7610, R106 ;  /* 0x00007610606a7816 */ /* 0x000fce000000006a */
.L_x_2960:
        /* <DEDUP_REMOVED lines=15> */
.L_x_2967:
[----:B------:R-:W-:Y:S05]  /*3390*/  BSYNC.RECONVERGENT B0 ;  /* 0x0000000000007941 */ /* 0x000fea0003800200 */
.L_x_2966:
        /* <DEDUP_REMOVED lines=13> */
.L_x_2969:
[----:B------:R-:W-:Y:S05]  /*3470*/  BSYNC.RECONVERGENT B0 ;  /* 0x0000000000007941 */ /* 0x000fea0003800200 */
.L_x_2968:
[----:B------:R-:W-:Y:S02]  /*3480*/  F2FP.BF16.F32.PACK_AB R96, RZ, R49 ;  /* 0x00000031ff60723e */ /* 0x000fe400000010ff */
[----:B------:R-:W-:Y:S02]  /*3490*/  MOV R49, R97 ;  /* 0x0000006100317202 */ /* 0x000fe40000000f00 */
[----:B------:R-:W-:-:S07]  /*34a0*/  PRMT R106, R106, 0x5410, R96 ;  /* 0x000054106a6a7816 */ /* 0x000fce0000000060 */
.L_x_2965:
        /* <DEDUP_REMOVED lines=14> */
.L_x_2972:
[----:B------:R-:W-:Y:S05]  /*3590*/  BSYNC.RECONVERGENT B0 ;  /* 0x0000000000007941 */ /* 0x000fea0003800200 */
.L_x_2971:
        /* <DEDUP_REMOVED lines=13> */
.L_x_2974:
[----:B------:R-:W-:Y:S05]  /*3670*/  BSYNC.RECONVERGENT B0 ;  /* 0x0000000000007941 */ /* 0x000fea0003800200 */
.L_x_2973:
[----:B------:R-:W-:Y:S02]  /*3680*/  F2FP.BF16.F32.PACK_AB R96, RZ, R50 ;  /* 0x00000032ff60723e */ /* 0x000fe400000010ff */
[----:B------:R-:W-:Y:S02]  /*3690*/  MOV R50, R97 ;  /* 0x0000006100327202 */ /* 0x000fe40000000f00 */
[----:B------:R-:W-:-:S07]  /*36a0*/  PRMT R107, R96, 0x7610, R107 ;  /* 0x00007610606b7816 */ /* 0x000fce000000006b */
.L_x_2970:
[-CC-:B------:R-:W-:Y:S01]  /*36b0*/  FFMA.FTZ R96, R128, R109.reuse, R156.reuse ;  /* 0x0000006d80607223 */ /* 0x180fe2000001009c */
[-CC-:B------:R-:W-:Y:S01]  /*36c0*/  FFMA.FTZ R97, R121, R109.reuse, R156.reuse ;  /* 0x0000006d79617223 */ /* 0x180fe2000001009c */
[-CC-:B------:R-:W-:Y:S01]  /*36d0*/  FFMA.FTZ R101, R115, R109.reuse, R156.reuse ;  /* 0x0000006d73657223 */ /* 0x180fe2000001009c */
[-C--:B------:R-:W-:Y:S01]  /*36e0*/  FFMA.FTZ R157, R144, R109.reuse, R156 ;  /* 0x0000006d909d7223 */ /* 0x080fe2000001009c */
[----:B------:R-:W-:Y:S01]  /*36f0*/  FADD.FTZ R99, R143, -R96 ;  /* 0x800000608f637221 */ /* 0x000fe20000010000 */
[-CC-:B------:R-:W-:Y:S01]  /*3700*/  FFMA.FTZ R96, R126, R109.reuse, R156.reuse ;  /* 0x0000006d7e607223 */ /* 0x180fe2000001009c */
[----:B------:R-:W-:Y:S01]  /*3710*/  FADD.FTZ R97, R122, -R97 ;  /* 0x800000617a617221 */ /* 0x000fe20000010000 */
[-C--:B------:R-:W-:Y:S01]  /*3720*/  FFMA.FTZ R111, R113, R109.reuse, R156 ;  /* 0x0000006d716f7223 */ /* 0x080fe2000001009c */
[----:B------:R-:W-:Y:S01]  /*3730*/  FADD.FTZ R101, R120, -R101 ;  /* 0x8000006578657221 */ /* 0x000fe20000010000 */
[----:B------:R-:W-:Y:S01]  /*3740*/  FADD.FTZ R103, R125, -R96 ;  /* 0x800000607d677221 */ /* 0x000fe20000010000 */
        /* <DEDUP_REMOVED lines=10> */
[----:B------:R-:W-:Y:S01]  /*37f0*/  ISETP.GT.AND P0, PT, R149, RZ, PT ;  /* 0x000000ff9500720c */ /* 0x000fe20003f04270 */
        /* <DEDUP_REMOVED lines=16> */
[----:B------:R-:W-:Y:S06]  /*3900*/  @!P1 BRA `(.L_x_2935) ;  /* 0x0000001400549947 */ /* 0x000fec0003800000 */
        /* <DEDUP_REMOVED lines=23> */
.L_x_2898:
        /* <DEDUP_REMOVED lines=11> */
[----:B------:R-:W-:Y:S02]  /*3b30*/  FMUL.FTZ R111, R111, UR17 ;  /* 0x000000116f6f7c20 */ /* 0x000fe40008410000 */
[----:B------:R-:W-:Y:S02]  /*3b40*/  @P0 SHF.L.U32 R158, R88, 0x10, RZ ;  /* 0x00000010589e0819 */ /* 0x000fe400000006ff */
[----:B------:R-:W-:Y:S01]  /*3b50*/  FMUL.FTZ R153, R111, UR16 ;  /* 0x000000106f997c20 */ /* 0x000fe20008410000 */
[----:B------:R-:W-:-:S03]  /*3b60*/  HFMA2 R111, -RZ, RZ, 0, 0 ;  /* 0x00000000ff6f7431 */ /* 0x000fc600000001ff */
[----:B------:R-:W-:Y:S01]  /*3b70*/  @P0 FMUL.FTZ R111, R158, R153 ;  /* 0x000000999e6f0220 */ /* 0x000fe20000410000 */
[----:B------:R-:W-:-:S03]  /*3b80*/  @P0 SHF.L.U32 R158, R72, 0x10, RZ ;  /* 0x00000010489e0819 */ /* 0x000fc600000006ff */
[----:B------:R-:W-:Y:S01]  /*3b90*/  FADD.FTZ R44, R44, R111 ;  /* 0x0000006f2c2c7221 */ /* 0x000fe20000010000 */
[----:B------:R-:W-:Y:S01]  /*3ba0*/  MOV R111, RZ ;  /* 0x000000ff006f7202 */ /* 0x000fe20000000f00 */
[----:B------:R-:W-:-:S05]  /*3bb0*/  @P0 FMUL.FTZ R111, R158, R153 ;  /* 0x000000999e6f0220 */ /* 0x000fca0000410000 */
[----:B------:R-:W-:-:S04]  /*3bc0*/  F2FP.BF16.F32.PACK_AB R111, RZ, R111 ;  /* 0x0000006fff6f723e */ /* 0x000fc800000010ff */
[----:B------:R-:W-:-:S07]  /*3bd0*/  PRMT R104, R111, 0x7610, R104 ;  /* 0x000076106f687816 */ /* 0x000fce0000000068 */
.L_x_2976:
[----:B------:R-:W-:Y:S05]  /*3be0*/  @!P1 BRA `(.L_x_2977) ;  /* 0x0000000000449947 */ /* 0x000fea0003800000 */
[----:B-----5:R-:W-:Y:S01]  /*3bf0*/  LOP3.LUT P0, RZ, R160, 0xff00, RZ, 0xc0, !PT ;  /* 0x0000ff00a0ff7812 */ /* 0x020fe2000780c0ff */
[----:B------:R-:W-:Y:S01]  /*3c00*/  @P2 FFMA.FTZ R158, R124, R109, R156 ;  /* 0x0000006d7c9e2223 */ /* 0x000fe2000001009c */
[----:B------:R-:W-:-:S03]  /*3c10*/  MOV R111, R25 ;  /* 0x00000019006f7202 */ /* 0x000fc60000000f00 */
[----:B------:R-:W-:-:S04]  /*3c20*/  @P2 FADD.FTZ R158, R123, -R158 ;  /* 0x8000009e7b9e2221 */ /* 0x000fc80000010000 */
[----:B------:R-:W-:Y:S01]  /*3c30*/  @P2 FFMA.FTZ R111, R154, R158, R25 ;  /* 0x0000009e9a6f2223 */ /* 0x000fe20000010019 */
[----:B------:R-:W-:-:S03]  /*3c40*/  HFMA2 R158, -RZ, RZ, 0, 0 ;  /* 0x00000000ff9e7431 */ /* 0x000fc600000001ff */
        /* <DEDUP_REMOVED lines=11> */
.L_x_2977:
        /* <DEDUP_REMOVED lines=17> */
.L_x_2978:
        /* <DEDUP_REMOVED lines=18> */
.L_x_2979:
        /* <DEDUP_REMOVED lines=17> */
.L_x_2980:
        /* <DEDUP_REMOVED lines=18> */
.L_x_2981:
        /* <DEDUP_REMOVED lines=17> */
.L_x_2982:
[----:B------:R-:W-:Y:S05]  /*4270*/  @!P1 BRA `(.L_x_2935) ;  /* 0x0000000800f89947 */ /* 0x000fea0003800000 */
[----:B-----5:R-:W-:Y:S01]  /*4280*/  ISETP.GE.U32.AND P0, PT, R160, RZ, PT ;  /* 0x000000ffa000720c */ /* 0x020fe20003f06070 */
[----:B------:R-:W-:Y:S01]  /*4290*/  @P2 FFMA.FTZ R111, R144, R109, R156 ;  /* 0x0000006d906f2223 */ /* 0x000fe2000001009c */
[----:B------:R-:W-:Y:S02]  /*42a0*/  MOV R158, RZ ;  /* 0x000000ff009e7202 */ /* 0x000fe40000000f00 */
[----:B------:R-:W-:Y:S01]  /*42b0*/  ISETP.GE.U32.AND.EX P0, PT, R161, 0x1000000, PT, P0 ;  /* 0x01000000a100780c */ /* 0x000fe20003f06100 */
[----:B------:R-:W-:Y:S01]  /*42c0*/  @P2 FADD.FTZ R153, R142, -R111 ;  /* 0x8000006f8e992221 */ /* 0x000fe20000010000 */
[----:B------:R-:W-:-:S03]  /*42d0*/  MOV R111, R23 ;  /* 0x00000017006f7202 */ /* 0x000fc60000000f00 */
[----:B------:R-:W-:Y:S01]  /*42e0*/  @P2 FFMA.FTZ R111, R154, R153, R23 ;  /* 0x000000999a6f2223 */ /* 0x000fe20000010017 */
[----:B------:R-:W-:-:S03]  /*42f0*/  HFMA2 R153, -RZ, RZ, 0, 0 ;  /* 0x00000000ff997431 */ /* 0x000fc600000001ff */
        /* <DEDUP_REMOVED lines=11> */
.L_x_2975:
[-CC-:B------:R-:W-:Y:S01]  /*43b0*/  @P2 FFMA.FTZ R96, R124, R109.reuse, R156.reuse ;  /* 0x0000006d7c602223 */ /* 0x180fe2000001009c */
[----:B------:R-:W-:Y:S01]  /*43c0*/  @P2 FFMA.FTZ R97, R113, R109, R156 ;  /* 0x0000006d71612223 */ /* 0x000fe2000001009c */
[----:B-----5:R-:W-:Y:S02]  /*43d0*/  MOV R101, R25 ;  /* 0x0000001900657202 */ /* 0x020fe40000000f00 */
[----:B------:R-:W-:Y:S01]  /*43e0*/  @P2 FADD.FTZ R96, R123, -R96 ;  /* 0x800000607b602221 */ /* 0x000fe20000010000 */
[----:B------:R-:W-:Y:S01]  /*43f0*/  @P2 FADD.FTZ R97, R114, -R97 ;  /* 0x8000006172612221 */ /* 0x000fe20000010000 */
[----:B------:R-:W-:Y:S02]  /*4400*/  MOV R102, R26 ;  /* 0x0000001a00667202 */ /* 0x000fe40000000f00 */
[C---:B------:R-:W-:Y:S01]  /*4410*/  @P2 FFMA.FTZ R101, R154.reuse, R96, R25 ;  /* 0x000000609a652223 */ /* 0x040fe20000010019 */
[----:B------:R-:W-:Y:S01]  /*4420*/  @P2 FFMA.FTZ R102, R154, R97, R26 ;  /* 0x000000619a662223 */ /* 0x000fe2000001001a */
[-CC-:B------:R-:W-:Y:S01]  /*4430*/  @P2 FFMA.FTZ R96, R126, R109.reuse, R156.reuse ;  /* 0x0000006d7e602223 */ /* 0x180fe2000001009c */
[----:B------:R-:W-:Y:S01]  /*4440*/  @P2 FFMA.FTZ R97, R3, R109, R156 ;  /* 0x0000006d03612223 */ /* 0x000fe2000001009c */
[----:B------:R-:W-:-:S02]  /*4450*/  MOV R103, R27 ;  /* 0x0000001b00677202 */ /* 0x000fc40000000f00 */
[----:B------:R-:W-:Y:S01]  /*4460*/  @P2 FADD.FTZ R96, R125, -R96 ;  /* 0x800000607d602221 */ /* 0x000fe20000010000 */
[----:B------:R-:W-:Y:S01]  /*4470*/  @P2 FADD.FTZ R97, R112, -R97 ;  /* 0x8000006170612221 */ /* 0x000fe20000010000 */
[----:B------:R-:W-:Y:S02]  /*4480*/  MOV R100, R24 ;  /* 0x0000001800647202 */ /* 0x000fe40000000f00 */
[C---:B------:R-:W-:Y:S01]  /*4490*/  @P2 FFMA.FTZ R103, R154.reuse, R96, R27 ;  /* 0x000000609a672223 */ /* 0x040fe2000001001b */
[----:B------:R-:W-:Y:S01]  /*44a0*/  @P2 FFMA.FTZ R100, R154, R97, R24 ;  /* 0x000000619a642223 */ /* 0x000fe20000010018 */
[----:B------:R-:W-:Y:S06]  /*44b0*/  @!P1 BRA `(.L_x_2983) ;  /* 0x0000000000409947 */ /* 0x000fec0003800000 */
        /* <DEDUP_REMOVED lines=16> */
.L_x_2983:
[----:B------:R-:W-:Y:S05]  /*45c0*/  @!P1 BRA `(.L_x_2984) ;  /* 0x0000000000449947 */ /* 0x000fea0003800000 */
        /* <DEDUP_REMOVED lines=17> */
.L_x_2984:
[----:B------:R-:W-:Y:S05]  /*46e0*/  @!P1 BRA `(.L_x_2985) ;  /* 0x0000000000409947 */ /* 0x000fea0003800000 */
        /* <DEDUP_REMOVED lines=16> */
.L_x_2985:
        /* <DEDUP_REMOVED lines=18> */
.L_x_2986:
[----:B------:R-:W-:Y:S01]  /*4910*/  @P2 FFMA.FTZ R97, R115, R109, R156 ;  /* 0x0000006d73612223 */ /* 0x000fe2000001009c */
[----:B------:R-:W-:-:S03]  /*4920*/  MOV R158, R20 ;  /* 0x00000014009e7202 */ /* 0x000fc60000000f00 */
[----:B------:R-:W-:-:S04]  /*4930*/  @P2 FADD.FTZ R97, R120, -R97 ;  /* 0x8000006178612221 */ /* 0x000fc80000010000 */
        /* <DEDUP_REMOVED lines=18> */
.L_x_2987:
[----:B------:R-:W-:Y:S01]  /*4a60*/  @P2 FFMA.FTZ R96, R128, R109, R156 ;  /* 0x0000006d80602223 */ /* 0x000fe2000001009c */
[----:B------:R-:W-:-:S03]  /*4a70*/  MOV R164, R21 ;  /* 0x0000001500a47202 */ /* 0x000fc60000000f00 */
[----:B------:R-:W-:-:S04]  /*4a80*/  @P2 FADD.FTZ R96, R143, -R96 ;  /* 0x800000608f602221 */ /* 0x000fc80000010000 */
[----:B------:R-:W-:Y:S01]  /*4a90*/  @P2 FFMA.FTZ R164, R154, R96, R21 ;  /* 0x000000609aa42223 */ /* 0x000fe20000010015 */
[----:B------:R-:W-:Y:S06]  /*4aa0*/  @!P1 BRA `(.L_x_2988) ;  /* 0x0000000000449947 */ /* 0x000fec0003800000 */
        /* <DEDUP_REMOVED lines=17> */
.L_x_2988:
[----:B------:R-:W-:Y:S01]  /*4bc0*/  @P2 FFMA.FTZ R97, R121, R109, R156 ;  /* 0x0000006d79612223 */ /* 0x000fe2000001009c */
[----:B------:R-:W-:-:S03]  /*4bd0*/  MOV R98, R22 ;  /* 0x0000001600627202 */ /* 0x000fc60000000f00 */
[----:B------:R-:W-:-:S04]  /*4be0*/  @P2 FADD.FTZ R97, R122, -R97 ;  /* 0x800000617a612221 */ /* 0x000fc80000010000 */
[----:B------:R-:W-:Y:S01]  /*4bf0*/  @P2 FFMA.FTZ R98, R154, R97, R22 ;  /* 0x000000619a622223 */ /* 0x000fe20000010016 */
[----:B------:R-:W-:Y:S06]  /*4c00*/  @!P1 BRA `(.L_x_2989) ;  /* 0x0000000000409947 */ /* 0x000fec0003800000 */
[----:B------:R-:W-:Y:S01]  /*4c10*/  LOP3.LUT P0, RZ, R161, 0xff0000, RZ, 0xc0, !PT ;  /* 0x00ff0000a1ff7812 */ /* 0x000fe2000780c0ff */
[----:B------:R-:W-:-:S12]  /*4c20*/  HFMA2 R99, -RZ, RZ, 0, 0 ;  /* 0x00000000ff637431 */ /* 0x000fd800000001ff */
[----:B------:R-:W0:Y:S02]  /*4c30*/  @P0 LDC.64 R96, c[0x0][0x408] ;  /* 0x00010200ff600b82 */ /* 0x000e240000000a00 */
[----:B0-----:R-:W-:-:S04]  /*4c40*/  @P0 FMUL.FTZ R97, R98, R97 ;  /* 0x0000006162610220 */ /* 0x001fc80000410000 */
[----:B------:R-:W-:Y:S01]  /*4c50*/  @P0 FMUL.FTZ R96, R97, R96 ;  /* 0x0000006061600220 */ /* 0x000fe20000410000 */
[----:B------:R-:W-:-:S05]  /*4c60*/  @P0 SHF.L.U32 R97, R91, 0x10, RZ ;  /* 0x000000105b610819 */ /* 0x000fca00000006ff */
[----:B------:R-:W-:Y:S02]  /*4c70*/  @P0 FMUL.FTZ R99, R97, R96 ;  /* 0x0000006061630220 */ /* 0x000fe40000410000 */
[----:B------:R-:W0:Y:S02]  /*4c80*/  @P0 LDC.64 R96, c[0x0][0x408] ;  /* 0x00010200ff600b82 */ /* 0x000e240000000a00 */
[----:B------:R-:W-:Y:S01]  /*4c90*/  FADD.FTZ R50, R50, R99 ;  /* 0x0000006332327221 */ /* 0x000fe20000010000 */
[----:B0-----:R-:W-:-:S04]  /*4ca0*/  @P0 FMUL.FTZ R97, R98, R97 ;  /* 0x0000006162610220 */ /* 0x001fc80000410000 */
[----:B------:R-:W-:Y:S01]  /*4cb0*/  @P0 FMUL.FTZ R111, R97, R96 ;  /* 0x00000060616f0220 */ /* 0x000fe20000410000 */
[----:B------:R-:W-:Y:S02]  /*4cc0*/  @P0 SHF.L.U32 R97, R75, 0x10, RZ ;  /* 0x000000104b610819 */ /* 0x000fe400000006ff */
[----:B------:R-:W-:-:S03]  /*4cd0*/  MOV R96, RZ ;  /* 0x000000ff00607202 */ /* 0x000fc60000000f00 */
[----:B------:R-:W-:-:S05]  /*4ce0*/  @P0 FMUL.FTZ R96, R97, R111 ;  /* 0x0000006f61600220 */ /* 0x000fca0000410000 */
[----:B------:R-:W-:-:S04]  /*4cf0*/  F2FP.BF16.F32.PACK_AB R96, RZ, R96 ;  /* 0x00000060ff60723e */ /* 0x000fc800000010ff */
[----:B------:R-:W-:-:S07]  /*4d00*/  PRMT R107, R96, 0x7610, R107 ;  /* 0x00007610606b7816 */ /* 0x000fce000000006b */
.L_x_2989:
[----:B------:R-:W-:Y:S01]  /*4d10*/  @P2 FFMA.FTZ R97, R144, R109, R156 ;  /* 0x0000006d90612223 */ /* 0x000fe2000001009c */
[----:B------:R-:W-:Y:S02]  /*4d20*/  MOV R99, R23 ;  /* 0x0000001700637202 */ /* 0x000fe40000000f00 */
[----:B------:R-:W-:Y:S01]  /*4d30*/  MOV R96, R158 ;  /* 0x0000009e00607202 */ /* 0x000fe20000000f00 */
[----:B------:R-:W-:-:S04]  /*4d40*/  @P2 FADD.FTZ R97, R142, -R97 ;  /* 0x800000618e612221 */ /* 0x000fc80000010000 */
[----:B------:R-:W-:Y:S01]  /*4d50*/  @P2 FFMA.FTZ R99, R154, R97, R23 ;  /* 0x000000619a632223 */ /* 0x000fe20000010017 */
[----:B------:R-:W-:Y:S01]  /*4d60*/  MOV R97, R164 ;  /* 0x000000a400617202 */ /* 0x000fe20000000f00 */
[----:B------:R-:W-:Y:S06]  /*4d70*/  @!P1 BRA `(.L_x_2935) ;  /* 0x0000000000389947 */ /* 0x000fec0003800000 */
[----:B------:R-:W-:Y:S01]  /*4d80*/  ISETP.GE.U32.AND P0, PT, R160, RZ, PT ;  /* 0x000000ffa000720c */ /* 0x000fe20003f06070 */
[----:B------:R-:W-:Y:S01]  /*4d90*/  FMUL.FTZ R111, R99, UR17 ;  /* 0x00000011636f7c20 */ /* 0x000fe20008410000 */
[----:B------:R-:W-:Y:S02]  /*4da0*/  MOV R158, RZ ;  /* 0x000000ff009e7202 */ /* 0x000fe40000000f00 */
[----:B------:R-:W-:Y:S01]  /*4db0*/  ISETP.GE.U32.AND.EX P0, PT, R161, 0x1000000, PT, P0 ;  /* 0x01000000a100780c */ /* 0x000fe20003f06100 */
[----:B------:R-:W-:Y:S01]  /*4dc0*/  FMUL.FTZ R160, R111, UR16 ;  /* 0x000000106fa07c20 */ /* 0x000fe20008410000 */
[----:B------:R-:W-:-:S11]  /*4dd0*/  HFMA2 R111, -RZ, RZ, 0, 0 ;  /* 0x00000000ff6f7431 */ /* 0x000fd600000001ff */
        /* <DEDUP_REMOVED lines=8> */
.L_x_2935:
[----:B------:R-:W-:Y:S01]  /*4e60*/  ISETP.NE.U32.AND P0, PT, RZ, UR4, PT ;  /* 0x00000004ff007c0c */ /* 0x000fe2000bf05070 */
[----:B------:R-:W0:Y:S01]  /*4e70*/  @P1 LDC.64 R158, c[0x0][0x468] ;  /* 0x00011a00ff9e1b82 */ /* 0x000e220000000a00 */
[----:B------:R-:W-:Y:S02]  /*4e80*/  ISETP.NE.U32.AND P3, PT, RZ, UR6, PT ;  /* 0x00000006ff007c0c */ /* 0x000fe4000bf65070 */
[----:B------:R-:W-:Y:S02]  /*4e90*/  ISETP.NE.AND.EX P0, PT, RZ, UR5, PT, P0 ;  /* 0x00000005ff007c0c */ /* 0x000fe4000bf05300 */
[----:B------:R-:W-:Y:S02]  /*4ea0*/  ISETP.NE.AND.EX P3, PT, R151, RZ, PT, P3 ;  /* 0x000000ff9700720c */ /* 0x000fe40003f65330 */
[----:B------:R-:W-:-:S09]  /*4eb0*/  IADD3 R111, PT, PT, R108, 0x80, RZ ;  /* 0x000000806c6f7810 */ /* 0x000fd20007ffe0ff */
[----:B-----5:R-:W1:Y:S01]  /*4ec0*/  @P0 LDC.64 R160, c[0x0][0x478] ;  /* 0x00011e00ffa00b82 */ /* 0x020e620000000a00 */
[----:B0-----:R-:W-:-:S04]  /*4ed0*/  @P1 IMAD.WIDE.U32 R158, R108, 0x10, R158 ;  /* 0x000000106c9e1825 */ /* 0x001fc800078e009e */
[----:B-1----:R-:W-:-:S05]  /*4ee0*/  @P0 IMAD.WIDE.U32 R160, R110, 0x20, R160 ;  /* 0x000000206ea00825 */ /* 0x002fca00078e00a0 */
[----:B------:R0:W-:Y:S04]  /*4ef0*/  @P0 STG.E.128 desc[UR10][R160.64], R100 ;  /* 0x00000064a0000986 */ /* 0x0001e8000c101d0a */
[----:B------:R0:W-:Y:S04]  /*4f00*/  @P0 STG.E.128 desc[UR10][R160.64+0x10], R96 ;  /* 0x00001060a0000986 */ /* 0x0001e8000c101d0a */
[----:B------:R0:W-:Y:S01]  /*4f10*/  @P1 STG.E.128 desc[UR10][R158.64], R104 ;  /* 0x000000689e001986 */ /* 0x0001e2000c101d0a */
[----:B------:R-:W-:Y:S05]  /*4f20*/  @!P1 BRA `(.L_x_2990) ;  /* 0x00000000000c9947 */ /* 0x000fea0003800000 */
[----:B------:R-:W1:Y:S02]  /*4f30*/  LDC.64 R88, c[0x0][0x390] ;  /* 0x0000e400ff587b82 */ /* 0x000e640000000a00 */
[----:B-1----:R-:W-:-:S06]  /*4f40*/  IMAD.WIDE.U32 R88, R111, 0x10, R88 ;  /* 0x000000106f587825 */ /* 0x002fcc00078e0058 */
[----:B------:R-:W5:Y:S02]  /*4f50*/  LDG.E.128 R88, desc[UR10][R88.64] ;  /* 0x0000000a58587981 */ /* 0x000f64000c1e1d00 */
.L_x_2990:
[----:B------:R-:W-:Y:S05]  /*4f60*/  @!P3 BRA `(.L_x_2991) ;  /* 0x0000001000f4b947 */ /* 0x000fea0003800000 */
[----:B------:R-:W-:Y:S05]  /*4f70*/  @!P0 BRA `(.L_x_2992) ;  /* 0x0000000800b88947 */ /* 0x000fea0003800000 */
[-CC-:B0-----:R-:W-:Y:S01]  /*4f80*/  @P2 FFMA.FTZ R98, R146, R109.reuse, R156.reuse ;  /* 0x0000006d92622223 */ /* 0x181fe2000001009c */
[-CC-:B------:R-:W-:Y:S01]  /*4f90*/  @P2 FFMA.FTZ R97, R129, R109.reuse, R156.reuse ;  /* 0x0000006d81612223 */ /* 0x180fe2000001009c */
[----:B------:R-:W-:Y:S01]  /*4fa0*/  @P2 FFMA.FTZ R149, R150, R109, R156 ;  /* 0x0000006d96952223 */ /* 0x000fe2000001009c */
[----:B------:R-:W-:Y:S01]  /*4fb0*/  MOV R101, R17 ;  /* 0x0000001100657202 */ /* 0x000fe20000000f00 */
[----:B------:R-:W-:Y:S01]  /*4fc0*/  @P2 FADD.FTZ R98, R145, -R98 ;  /* 0x8000006291622221 */ /* 0x000fe20000010000 */
[-CC-:B------:R-:W-:Y:S01]  /*4fd0*/  @P2 FFMA.FTZ R100, R148, R109.reuse, R156.reuse ;  /* 0x0000006d94642223 */ /* 0x180fe2000001009c */
[----:B------:R-:W-:Y:S01]  /*4fe0*/  @P2 FADD.FTZ R97, R130, -R97 ;  /* 0x8000006182612221 */ /* 0x000fe20000010000 */
[-CC-:B------:R-:W-:Y:S01]  /*4ff0*/  @P2 FFMA.FTZ R96, R141, R109.reuse, R156.reuse ;  /* 0x0000006d8d602223 */ /* 0x180fe2000001009c */
[----:B------:R-:W-:Y:S01]  /*5000*/  @P2 FFMA.FTZ R101, R154, R98, R17 ;  /* 0x000000629a652223 */ /* 0x000fe20000010011 */
[----:B------:R-:W-:Y:S01]  /*5010*/  @P2 FADD.FTZ R98, R118, -R149 ;  /* 0x8000009576622221 */ /* 0x000fe20000010000 */
[-CC-:B------:R-:W-:Y:S01]  /*5020*/  @P2 FFMA.FTZ R99, R131, R109.reuse, R156.reuse ;  /* 0x0000006d83632223 */ /* 0x180fe2000001009c */
[-CC-:B------:R-:W-:Y:S01]  /*5030*/  @P2 FFMA.FTZ R151, R139, R109.reuse, R156.reuse ;  /* 0x0000006d8b972223 */ /* 0x180fe2000001009c */
[----:B------:R-:W-:Y:S01]  /*5040*/  @P2 FFMA.FTZ R108, R152, R109, R156 ;  /* 0x0000006d986c2223 */ /* 0x000fe2000001009c */
[----:B------:R-:W-:Y:S01]  /*5050*/  MOV R102, R18 ;  /* 0x0000001200667202 */ /* 0x000fe20000000f00 */
[----:B------:R-:W-:Y:S01]  /*5060*/  @P2 FADD.FTZ R100, R117, -R100 ;  /* 0x8000006475642221 */ /* 0x000fe20000010000 */
[----:B------:R-:W-:Y:S01]  /*5070*/  MOV R158, R13 ;  /* 0x0000000d009e7202 */ /* 0x000fe20000000f00 */
[C---:B------:R-:W-:Y:S01]  /*5080*/  @P2 FFMA.FTZ R102, R154.reuse, R97, R18 ;  /* 0x000000619a662223 */ /* 0x040fe20000010012 */
[----:B------:R-:W-:Y:S01]  /*5090*/  @P2 FFMA.FTZ R158, R154, R98, R13 ;  /* 0x000000629a9e2223 */ /* 0x000fe2000001000d */
[----:B------:R-:W-:Y:S01]  /*50a0*/  @P2 FADD.FTZ R99, R140, -R99 ;  /* 0x800000638c632221 */ /* 0x000fe20000010000 */
        /* <DEDUP_REMOVED lines=14> */
[----:B------:R-:W-:-:S13]  /*5190*/  LOP3.LUT P2, RZ, R162, 0xff, RZ, 0xc0, !PT ;  /* 0x000000ffa2ff7812 */ /* 0x000fda000784c0ff */
[----:B------:R-:W0:Y:S01]  /*51a0*/  @P2 LDC.64 R96, c[0x0][0x408] ;  /* 0x00010200ff602b82 */ /* 0x000e220000000a00 */
[----:B-----5:R-:W-:-:S07]  /*51b0*/  @P2 SHF.L.U32 R109, R88, 0x10, RZ ;  /* 0x00000010586d2819 */ /* 0x020fce00000006ff */
        /* <DEDUP_REMOVED lines=13> */
.L_x_2993:
[----:B------:R-:W-:Y:S05]  /*5290*/  @!P1 BRA `(.L_x_2994) ;  /* 0x0000000000449947 */ /* 0x000fea0003800000 */
[----:B------:R-:W-:-:S13]  /*52a0*/  LOP3.LUT P2, RZ, R162, 0xff00, RZ, 0xc0, !PT ;  /* 0x0000ff00a2ff7812 */ /* 0x000fda000784c0ff */
[----:B------:R-:W0:Y:S08]  /*52b0*/  @P2 LDC.64 R96, c[0x0][0x408] ;  /* 0x00010200ff602b82 */ /* 0x000e300000000a00 */
[----:B------:R-:W1:Y:S01]  /*52c0*/  @P2 LDC.64 R98, c[0x0][0x408] ;  /* 0x00010200ff622b82 */ /* 0x000e620000000a00 */
[----:B0-----:R-:W-:-:S04]  /*52d0*/  @P2 FMUL.FTZ R97, R101, R97 ;  /* 0x0000006165612220 */ /* 0x001fc80000410000 */
[----:B------:R-:W-:Y:S01]  /*52e0*/  @P2 FMUL.FTZ R154, R97, R96 ;  /* 0x00000060619a2220 */ /* 0x000fe20000410000 */
[----:B-----5:R-:W-:Y:S01]  /*52f0*/  @P2 PRMT R96, R88, 0x7632, R96 ;  /* 0x0000763258602816 */ /* 0x020fe20000000060 */
        /* <DEDUP_REMOVED lines=11> */
.L_x_2994:
[----:B------:R-:W-:Y:S05]  /*53b0*/  @!P1 BRA `(.L_x_2995) ;  /* 0x0000000000409947 */ /* 0x000fea0003800000 */
        /* <DEDUP_REMOVED lines=16> */
.L_x_2995:
        /* <DEDUP_REMOVED lines=18> */
.L_x_2996:
        /* <DEDUP_REMOVED lines=17> */
.L_x_2997:
        /* <DEDUP_REMOVED lines=18> */
.L_x_2998:
        /* <DEDUP_REMOVED lines=17> */
.L_x_2999:
[----:B------:R-:W-:Y:S02]  /*5920*/  MOV R98, R160 ;  /* 0x000000a000627202 */ /* 0x000fe40000000f00 */
[----:B------:R-:W-:Y:S02]  /*5930*/  MOV R97, R158 ;  /* 0x0000009e00617202 */ /* 0x000fe40000000f00 */
[----:B------:R-:W-:Y:S02]  /*5940*/  MOV R96, R156 ;  /* 0x0000009c00607202 */ /* 0x000fe40000000f00 */
[----:B------:R-:W-:Y:S01]  /*5950*/  MOV R99, R108 ;  /* 0x0000006c00637202 */ /* 0x000fe20000000f00 */
[----:B------:R-:W-:Y:S06]  /*5960*/  @!P1 BRA `(.L_x_3000) ;  /* 0x0000002800889947 */ /* 0x000fec0003800000 */
[----:B------:R-:W-:Y:S01]  /*5970*/  ISETP.GE.U32.AND P2, PT, R162, RZ, PT ;  /* 0x000000ffa200720c */ /* 0x000fe20003f46070 */
[----:B------:R-:W-:Y:S01]  /*5980*/  FMUL.FTZ R108, R108, UR17 ;  /* 0x000000116c6c7c20 */ /* 0x000fe20008410000 */
[----:B------:R-:W-:Y:S02]  /*5990*/  HFMA2 R149, -RZ, RZ, 0, 0 ;  /* 0x00000000ff957431 */ /* 0x000fe400000001ff */
[----:B------:R-:W-:Y:S01]  /*59a0*/  ISETP.GE.U32.AND.EX P2, PT, R163, 0x1000000, PT, P2 ;  /* 0x01000000a300780c */ /* 0x000fe20003f46120 */
[----:B------:R-:W-:-:S12]  /*59b0*/  FMUL.FTZ R151, R108, UR16 ;  /* 0x000000106c977c20 */ /* 0x000fd80008410000 */
[----:B------:R-:W-:-:S05]  /*59c0*/  @P2 SHF.L.U32 R108, R134, 0x10, RZ ;  /* 0x00000010866c2819 */ /* 0x000fca00000006ff */
[----:B------:R-:W-:Y:S01]  /*59d0*/  @P2 FMUL.FTZ R149, R151, R108 ;  /* 0x0000006c97952220 */ /* 0x000fe20000410000 */
[----:B-----5:R-:W-:-:S04]  /*59e0*/  @P2 PRMT R108, R91, 0x7632, R108 ;  /* 0x000076325b6c2816 */ /* 0x020fc8000000006c */
[----:B------:R-:W-:Y:S02]  /*59f0*/  @P2 SHF.L.U32 R109, R108, 0x10, RZ ;  /* 0x000000106c6d2819 */ /* 0x000fe400000006ff */
[----:B------:R-:W-:Y:S02]  /*5a00*/  MOV R108, RZ ;  /* 0x000000ff006c7202 */ /* 0x000fe40000000f00 */
[----:B------:R-:W-:Y:S01]  /*5a10*/  F2FP.BF16.F32.PACK_AB R149, RZ, R149 ;  /* 0x00000095ff95723e */ /* 0x000fe200000010ff */
[----:B------:R-:W-:-:S03]  /*5a20*/  @P2 FMUL.FTZ R108, R151, R109 ;  /* 0x0000006d976c2220 */ /* 0x000fc60000410000 */
[----:B------:R-:W-:Y:S01]  /*5a30*/  PRMT R107, R107, 0x5410, R149 ;  /* 0x000054106b6b7816 */ /* 0x000fe20000000095 */
[----:B------:R-:W-:Y:S01]  /*5a40*/  FADD.FTZ R59, R59, R108 ;  /* 0x0000006c3b3b7221 */ /* 0x000fe20000010000 */
[----:B------:R-:W-:Y:S06]  /*5a50*/  BRA `(.L_x_3000) ;  /* 0x00000028004c7947 */ /* 0x000fec0003800000 */
.L_x_2992:
[----:B------:R-:W-:Y:S05]  /*5a60*/  @!P1 BRA `(.L_x_3001) ;  /* 0x0000000000409947 */ /* 0x000fea0003800000 */
[----:B------:R-:W-:Y:S01]  /*5a70*/  @P2 FFMA.FTZ R108, R141, R109, R156 ;  /* 0x0000006d8d6c2223 */ /* 0x000fe2000001009c */
[----:B------:R-:W-:-:S03]  /*5a80*/  LOP3.LUT P3, RZ, R162, 0xff, RZ, 0xc0, !PT ;  /* 0x000000ffa2ff7812 */ /* 0x000fc6000786c0ff */
[----:B------:R-:W-:Y:S01]  /*5a90*/  @P2 FADD.FTZ R149, R127, -R108 ;  /* 0x8000006c7f952221 */ /* 0x000fe20000010000 */
[----:B------:R-:W-:-:S03]  /*5aa0*/  MOV R108, R16 ;  /* 0x00000010006c7202 */ /* 0x000fc60000000f00 */
[----:B------:R-:W-:Y:S01]  /*5ab0*/  @P2 FFMA.FTZ R108, R154, R149, R16 ;  /* 0x000000959a6c2223 */ /* 0x000fe20000010010 */
[----:B------:R-:W-:-:S03]  /*5ac0*/  HFMA2 R149, -RZ, RZ, 0, 0 ;  /* 0x00000000ff957431 */ /* 0x000fc600000001ff */
[----:B------:R-:W-:Y:S02]  /*5ad0*/  FMUL.FTZ R108, R108, UR17 ;  /* 0x000000116c6c7c20 */ /* 0x000fe40008410000 */
[----:B0-----:R-:W-:Y:S02]  /*5ae0*/  @P3 SHF.L.U32 R160, R64, 0x10, RZ ;  /* 0x0000001040a03819 */ /* 0x001fe400000006ff */
[----:B------:R-:W-:Y:S01]  /*5af0*/  FMUL.FTZ R151, R108, UR16 ;  /* 0x000000106c977c20 */ /* 0x000fe20008410000 */
[----:B------:R-:W-:Y:S02]  /*5b00*/  MOV R108, RZ ;  /* 0x000000ff006c7202 */ /* 0x000fe40000000f00 */
[----:B-----5:R-:W-:Y:S01]  /*5b10*/  @P3 SHF.L.U32 R158, R88, 0x10, RZ ;  /* 0x00000010589e3819 */ /* 0x020fe200000006ff */
[----:B------:R-:W-:-:S04]  /*5b20*/  @P3 FMUL.FTZ R108, R160, R151 ;  /* 0x00000097a06c3220 */ /* 0x000fc80000410000 */
[----:B------:R-:W-:Y:S01]  /*5b30*/  @P3 FMUL.FTZ R149, R158, R151 ;  /* 0x000000979e953220 */ /* 0x000fe20000410000 */
[----:B------:R-:W-:-:S03]  /*5b40*/  F2FP.BF16.F32.PACK_AB R108, RZ, R108 ;  /* 0x0000006cff6c723e */ /* 0x000fc600000010ff */
[----:B------:R-:W-:Y:S01]  /*5b50*/  FADD.FTZ R52, R52, R149 ;  /* 0x0000009534347221 */ /* 0x000fe20000010000 */
[----:B------:R-:W-:-:S07]  /*5b60*/  PRMT R104, R108, 0x7610, R104 ;  /* 0x000076106c687816 */ /* 0x000fce0000000068 */
.L_x_3001:
[----:B------:R-:W-:Y:S05]  /*5b70*/  @!P1 BRA `(.L_x_3002) ;  /* 0x0000000000449947 */ /* 0x000fea0003800000 */
[----:B------:R-:W-:Y:S01]  /*5b80*/  LOP3.LUT P3, RZ, R162, 0xff00, RZ, 0xc0, !PT ;  /* 0x0000ff00a2ff7812 */ /* 0x000fe2000786c0ff */
[----:B------:R-:W-:-:S04]  /*5b90*/  @P2 FFMA.FTZ R108, R146, R109, R156 ;  /* 0x0000006d926c2223 */ /* 0x000fc8000001009c */
[----:B------:R-:W-:Y:S01]  /*5ba0*/  @P2 FADD.FTZ R149, R145, -R108 ;  /* 0x8000006c91952221 */ /* 0x000fe20000010000 */
[----:B------:R-:W-:-:S03]  /*5bb0*/  MOV R108, R17 ;  /* 0x00000011006c7202 */ /* 0x000fc60000000f00 */
[----:B------:R-:W-:-:S04]  /*5bc0*/  @P2 FFMA.FTZ R108, R154, R149, R17 ;  /* 0x000000959a6c2223 */ /* 0x000fc80000010011 */
[----:B-----5:R-:W-:Y:S01]  /*5bd0*/  @P3 PRMT R149, R88, 0x7632, R149 ;  /* 0x0000763258953816 */ /* 0x020fe20000000095 */
[----:B------:R-:W-:Y:S01]  /*5be0*/  FMUL.FTZ R108, R108, UR17 ;  /* 0x000000116c6c7c20 */ /* 0x000fe20008410000 */
[----:B------:R-:W-:Y:S02]  /*5bf0*/  @P3 SHF.L.U32 R151, R137, 0x10, RZ ;  /* 0x0000001089973819 */ /* 0x000fe400000006ff */
[----:B------:R-:W-:Y:S01]  /*5c00*/  @P3 SHF.L.U32 R149, R149, 0x10, RZ ;  /* 0x0000001095953819 */ /* 0x000fe200000006ff */
[----:B0-----:R-:W-:Y:S01]  /*5c10*/  FMUL.FTZ R158, R108, UR16 ;  /* 0x000000106c9e7c20 */ /* 0x001fe20008410000 */
[----:B------:R-:W-:-:S03]  /*5c20*/  HFMA2 R108, -RZ, RZ, 0, 0 ;  /* 0x00000000ff6c7431 */ /* 0x000fc600000001ff */
[----:B------:R-:W-:Y:S01]  /*5c30*/  @P3 FMUL.FTZ R108, R158, R149 ;  /* 0x000000959e6c3220 */ /* 0x000fe20000410000 */
[----:B------:R-:W-:Y:S01]  /*5c40*/  MOV R149, RZ ;  /* 0x000000ff00957202 */ /* 0x000fe20000000f00 */
[----:B------:R-:W-:Y:S02]  /*5c50*/  @P3 FMUL.FTZ R149, R151, R158 ;  /* 0x0000009e97953220 */ /* 0x000fe40000410000 */
[----:B------:R-:W-:-:S03]  /*5c60*/  FADD.FTZ R53, R53, R108 ;  /* 0x0000006c35357221 */ /* 0x000fc60000010000 */
[----:B------:R-:W-:-:S04]  /*5c70*/  F2FP.BF16.F32.PACK_AB R149, RZ, R149 ;  /* 0x00000095ff95723e */ /* 0x000fc800000010ff */
[----:B------:R-:W-:-:S07]  /*5c80*/  PRMT R104, R104, 0x5410, R149 ;  /* 0x0000541068687816 */ /* 0x000fce0000000095 */
.L_x_3002:
[----:B------:R-:W-:Y:S05]  /*5c90*/  @!P1 BRA `(.L_x_3003) ;  /* 0x0000000000409947 */ /* 0x000fea0003800000 */
[----:B------:R-:W-:Y:S01]  /*5ca0*/  @P2 FFMA.FTZ R149, R129, R109, R156 ;  /* 0x0000006d81952223 */ /* 0x000fe2000001009c */
[----:B------:R-:W-:Y:S02]  /*5cb0*/  LOP3.LUT P3, RZ, R162, 0xff0000, RZ, 0xc0, !PT ;  /* 0x00ff0000a2ff7812 */ /* 0x000fe4000786c0ff */
[----:B------:R-:W-:Y:S01]  /*5cc0*/  MOV R108, R18 ;  /* 0x00000012006c7202 */ /* 0x000fe20000000f00 */
[----:B------:R-:W-:-:S04]  /*5cd0*/  @P2 FADD.FTZ R149, R130, -R149 ;  /* 0x8000009582952221 */ /* 0x000fc80000010000 */
        /* <DEDUP_REMOVED lines=12> */
.L_x_3003:
        /* <DEDUP_REMOVED lines=18> */
.L_x_3004:
        /* <DEDUP_REMOVED lines=17> */
.L_x_3005:
[----:B------:R-:W-:Y:S05]  /*5fd0*/  @!P1 BRA `(.L_x_3006) ;  /* 0x0000000000449947 */ /* 0x000fea0003800000 */
[----:B------:R-:W-:Y:S01]  /*5fe0*/  LOP3.LUT P3, RZ, R163, 0xff00, RZ, 0xc0, !PT ;  /* 0x0000ff00a3ff7812 */ /* 0x000fe2000786c0ff */
[----:B------:R-:W-:Y:S01]  /*5ff0*/  @P2 FFMA.FTZ R149, R150, R109, R156 ;  /* 0x0000006d96952223 */ /* 0x000fe2000001009c */
[----:B------:R-:W-:-:S03]  /*6000*/  MOV R108, R13 ;  /* 0x0000000d006c7202 */ /* 0x000fc60000000f00 */
[----:B------:R-:W-:-:S04]  /*6010*/  @P2 FADD.FTZ R149, R118, -R149 ;  /* 0x8000009576952221 */ /* 0x000fc80000010000 */
        /* <DEDUP_REMOVED lines=13> */
.L_x_3006:
        /* <DEDUP_REMOVED lines=17> */
.L_x_3007:
[----:B------:R-:W-:Y:S05]  /*6200*/  @!P1 BRA `(.L_x_3000) ;  /* 0x0000002000609947 */ /* 0x000fea0003800000 */
[----:B------:R-:W-:Y:S01]  /*6210*/  ISETP.GE.U32.AND P3, PT, R162, RZ, PT ;  /* 0x000000ffa200720c */ /* 0x000fe20003f66070 */
[----:B------:R-:W-:Y:S01]  /*6220*/  @P2 FFMA.FTZ R156, R152, R109, R156 ;  /* 0x0000006d989c2223 */ /* 0x000fe2000001009c */
[----:B------:R-:W-:Y:S01]  /*6230*/  MOV R108, R15 ;  /* 0x0000000f006c7202 */ /* 0x000fe20000000f00 */
[----:B------:R-:W-:Y:S01]  /*6240*/  HFMA2 R149, -RZ, RZ, 0, 0 ;  /* 0x00000000ff957431 */ /* 0x000fe200000001ff */
[----:B------:R-:W-:Y:S01]  /*6250*/  ISETP.GE.U32.AND.EX P3, PT, R163, 0x1000000, PT, P3 ;  /* 0x01000000a300780c */ /* 0x000fe20003f66130 */
[----:B------:R-:W-:-:S04]  /*6260*/  @P2 FADD.FTZ R156, R119, -R156 ;  /* 0x8000009c779c2221 */ /* 0x000fc80000010000 */
[----:B------:R-:W-:-:S04]  /*6270*/  @P2 FFMA.FTZ R108, R154, R156, R15 ;  /* 0x0000009c9a6c2223 */ /* 0x000fc8000001000f */
[----:B------:R-:W-:-:S04]  /*6280*/  FMUL.FTZ R108, R108, UR17 ;  /* 0x000000116c6c7c20 */ /* 0x000fc80008410000 */
[----:B------:R-:W-:Y:S01]  /*6290*/  @P3 SHF.L.U32 R109, R134, 0x10, RZ ;  /* 0x00000010866d3819 */ /* 0x000fe200000006ff */
[----:B------:R-:W-:Y:S01]  /*62a0*/  FMUL.FTZ R154, R108, UR16 ;  /* 0x000000106c9a7c20 */ /* 0x000fe20008410000 */
[----:B-----5:R-:W-:-:S03]  /*62b0*/  @P3 PRMT R108, R91, 0x7632, R108 ;  /* 0x000076325b6c3816 */ /* 0x020fc6000000006c */
[----:B------:R-:W-:Y:S01]  /*62c0*/  @P3 FMUL.FTZ R149, R109, R154 ;  /* 0x0000009a6d953220 */ /* 0x000fe20000410000 */
[----:B------:R-:W-:Y:S02]  /*62d0*/  @P3 SHF.L.U32 R109, R108, 0x10, RZ ;  /* 0x000000106c6d3819 */ /* 0x000fe400000006ff */
[----:B------:R-:W-:Y:S02]  /*62e0*/  MOV R108, RZ ;  /* 0x000000ff006c7202 */ /* 0x000fe40000000f00 */
[----:B------:R-:W-:Y:S01]  /*62f0*/  F2FP.BF16.F32.PACK_AB R149, RZ, R149 ;  /* 0x00000095ff95723e */ /* 0x000fe200000010ff */
[----:B------:R-:W-:-:S03]  /*6300*/  @P3 FMUL.FTZ R108, R154, R109 ;  /* 0x0000006d9a6c3220 */ /* 0x000fc60000410000 */
[----:B0-----:R-:W-:Y:S01]  /*6310*/  PRMT R107, R107, 0x5410, R149 ;  /* 0x000054106b6b7816 */ /* 0x001fe20000000095 */
[----:B------:R-:W-:Y:S01]  /*6320*/  FADD.FTZ R59, R59, R108 ;  /* 0x0000006c3b3b7221 */ /* 0x000fe20000010000 */
[----:B------:R-:W-:Y:S06]  /*6330*/  BRA `(.L_x_3000) ;  /* 0x0000002000147947 */ /* 0x000fec0003800000 */
.L_x_2991:
[----:B------:R-:W-:Y:S05]  /*6340*/  @!P0 BRA `(.L_x_3008) ;  /* 0x0000001000348947 */ /* 0x000fea0003800000 */
[----:B------:R-:W-:Y:S05]  /*6350*/  @!P1 BRA `(.L_x_3009) ;  /* 0x0000000000789947 */ /* 0x000fea0003800000 */
[----:B------:R-:W-:Y:S01]  /*6360*/  LOP3.LUT P2, RZ, R162, 0xff, RZ, 0xc0, !PT ;  /* 0x000000ffa2ff7812 */ /* 0x000fe2000784c0ff */
[----:B------:R-:W-:Y:S01]  /*6370*/  BSSY.RECONVERGENT B0, `(.L_x_3010) ;  /* 0x000000c000007945 */ /* 0x000fe20003800200 */
[----:B0-----:R-:W-:-:S11]  /*6380*/  HFMA2 R97, -RZ, RZ, 0, 0 ;  /* 0x00000000ff617431 */ /* 0x001fd600000001ff */
[----:B------:R-:W-:Y:S05]  /*6390*/  @!P2 BRA `(.L_x_3011) ;  /* 0x000000000024a947 */ /* 0x000fea0003800000 */
[----:B------:R-:W-:Y:S01]  /*63a0*/  FFMA.FTZ R96, R141, R109, R156 ;  /* 0x0000006d8d607223 */ /* 0x000fe2000001009c */
[----:B------:R-:W-:-:S03]  /*63b0*/  ISETP.GT.AND P3, PT, R149, RZ, PT ;  /* 0x000000ff9500720c */ /* 0x000fc60003f64270 */
[----:B------:R-:W-:-:S04]  /*63c0*/  FADD.FTZ R97, R127, -R96 ;  /* 0x800000607f617221 */ /* 0x000fc80000010000 */
[----:B------:R-:W-:Y:S01]  /*63d0*/  FMUL.FTZ R96, R154, R97 ;  /* 0x000000619a607220 */ /* 0x000fe20000410000 */
[----:B-----5:R-:W-:-:S04]  /*63e0*/  SHF.L.U32 R97, R88, 0x10, RZ ;  /* 0x0000001058617819 */ /* 0x020fc800000006ff */
[----:B------:R-:W-:-:S05]  /*63f0*/  FSEL R96, R96, RZ, P3 ;  /* 0x000000ff60607208 */ /* 0x000fca0001800000 */
[----:B------:R-:W-:-:S04]  /*6400*/  FMUL.FTZ R96, R96, UR17 ;  /* 0x0000001160607c20 */ /* 0x000fc80008410000 */
[----:B------:R-:W-:-:S04]  /*6410*/  FMUL.FTZ R96, R96, UR16 ;  /* 0x0000001060607c20 */ /* 0x000fc80008410000 */
[----:B------:R-:W-:-:S07]  /*6420*/  FMUL.FTZ R97, R97, R96 ;  /* 0x0000006061617220 */ /* 0x000fce0000410000 */
.L_x_3011:
[----:B------:R-:W-:Y:S05]  /*6430*/  BSYNC.RECONVERGENT B0 ;  /* 0x0000000000007941 */ /* 0x000fea0003800200 */
.L_x_3010:
[----:B------:R-:W-:Y:S01]  /*6440*/  BSSY.RECONVERGENT B0, `(.L_x_3012) ;  /* 0x000000d000007945 */ /* 0x000fe20003800200 */
[----:B------:R-:W-:Y:S01]  /*6450*/  FADD.FTZ R52, R52, R97 ;  /* 0x0000006134347221 */ /* 0x000fe20000010000 */
[----:B------:R-:W-:Y:S02]  /*6460*/  MOV R96, RZ ;  /* 0x000000ff00607202 */ /* 0x000fe40000000f00 */
[----:B------:R-:W-:Y:S05]  /*6470*/  @!P2 BRA `(.L_x_3013) ;  /* 0x000000000024a947 */ /* 0x000fea0003800000 */
[----:B------:R-:W-:Y:S01]  /*6480*/  FFMA.FTZ R96, R141, R109, R156 ;  /* 0x0000006d8d607223 */ /* 0x000fe2000001009c */
[----:B------:R-:W-:-:S03]  /*6490*/  ISETP.GT.AND P2, PT, R149, RZ, PT ;  /* 0x000000ff9500720c */ /* 0x000fc60003f44270 */
[----:B------:R-:W-:Y:S01]  /*64a0*/  FADD.FTZ R97, R127, -R96 ;  /* 0x800000607f617221 */ /* 0x000fe20000010000 */
[----:B------:R-:W-:-:S03]  /*64b0*/  SHF.L.U32 R96, R64, 0x10, RZ ;  /* 0x0000001040607819 */ /* 0x000fc600000006ff */
[----:B------:R-:W-:-:S05]  /*64c0*/  FMUL.FTZ R97, R154, R97 ;  /* 0x000000619a617220 */ /* 0x000fca0000410000 */
[----:B------:R-:W-:-:S05]  /*64d0*/  FSEL R97, R97, RZ, P2 ;  /* 0x000000ff61617208 */ /* 0x000fca0001000000 */
[----:B------:R-:W-:-:S04]  /*64e0*/  FMUL.FTZ R97, R97, UR17 ;  /* 0x0000001161617c20 */ /* 0x000fc80008410000 */
[----:B------:R-:W-:-:S04]  /*64f0*/  FMUL.FTZ R97, R97, UR16 ;  /* 0x0000001061617c20 */ /* 0x000fc80008410000 */
[----:B------:R-:W-:-:S07]  /*6500*/  FMUL.FTZ R96, R96, R97 ;  /* 0x0000006160607220 */ /* 0x000fce0000410000 */
.L_x_3013:
[----:B------:R-:W-:Y:S05]  /*6510*/  BSYNC.RECONVERGENT B0 ;  /* 0x0000000000007941 */ /* 0x000fea0003800200 */
.L_x_3012:
[----:B------:R-:W-:-:S04]  /*6520*/  F2FP.BF16.F32.PACK_AB R96, RZ, R96 ;  /* 0x00000060ff60723e */ /* 0x000fc800000010ff */
[----:B------:R-:W-:-:S07]  /*6530*/  PRMT R104, R96, 0x7610, R104 ;  /* 0x0000761060687816 */ /* 0x000fce0000000068 */
.L_x_3009:
        /* <DEDUP_REMOVED lines=8> */
[----:B------:R-:W-:-:S05]  /*65c0*/  FMUL.FTZ R96, R154, R97 ;  /* 0x000000619a607220 */ /* 0x000fca0000410000 */
[----:B------:R-:W-:Y:S02]  /*65d0*/  FSEL R97, R96, RZ, P3 ;  /* 0x000000ff60617208 */ /* 0x000fe40001800000 */
[----:B-----5:R-:W-:-:S03]  /*65e0*/  PRMT R96, R88, 0x7632, R96 ;  /* 0x0000763258607816 */ /* 0x020fc60000000060 */
[----:B------:R-:W-:Y:S01]  /*65f0*/  FMUL.FTZ R97, R97, UR17 ;  /* 0x0000001161617c20 */ /* 0x000fe20008410000 */
[----:B------:R-:W-:-:S03]  /*6600*/  SHF.L.U32 R96, R96, 0x10, RZ ;  /* 0x0000001060607819 */ /* 0x000fc600000006ff */
[----:B------:R-:W-:-:S04]  /*6610*/  FMUL.FTZ R97, R97, UR16 ;  /* 0x0000001061617c20 */ /* 0x000fc80008410000 */
[----:B------:R-:W-:-:S07]  /*6620*/  FMUL.FTZ R96, R96, R97 ;  /* 0x0000006160607220 */ /* 0x000fce0000410000 */
.L_x_3016:
[----:B------:R-:W-:Y:S05]  /*6630*/  BSYNC.RECONVERGENT B0 ;  /* 0x0000000000007941 */ /* 0x000fea0003800200 */
.L_x_3015:
        /* <DEDUP_REMOVED lines=13> */
.L_x_3018:
[----:B------:R-:W-:Y:S05]  /*6710*/  BSYNC.RECONVERGENT B0 ;  /* 0x0000000000007941 */ /* 0x000fea0003800200 */
.L_x_3017:
[----:B------:R-:W-:-:S04]  /*6720*/  F2FP.BF16.F32.PACK_AB R96, RZ, R96 ;  /* 0x00000060ff60723e */ /* 0x000fc800000010ff */
[----:B------:R-:W-:-:S07]  /*6730*/  PRMT R104, R104, 0x5410, R96 ;  /* 0x0000541068687816 */ /* 0x000fce0000000060 */
.L_x_3014:
        /* <DEDUP_REMOVED lines=14> */
.L_x_3021:
[----:B------:R-:W-:Y:S05]  /*6820*/  BSYNC.RECONVERGENT B0 ;  /* 0x0000000000007941 */ /* 0x000fea0003800200 */
.L_x_3020:
        /* <DEDUP_REMOVED lines=13> */
.L_x_3023:
[----:B------:R-:W-:Y:S05]  /*6900*/  BSYNC.RECONVERGENT B0 ;  /* 0x0000000000007941 */ /* 0x000fea0003800200 */
.L_x_3022:
[----:B------:R-:W-:-:S04]  /*6910*/  F2FP.BF16.F32.PACK_AB R96, RZ, R96 ;  /* 0x00000060ff60723e */ /* 0x000fc800000010ff */
[----:B------:R-:W-:-:S07]  /*6920*/  PRMT R105, R96, 0x7610, R105 ;  /* 0x0000761060697816 */ /* 0x000fce0000000069 */
.L_x_3019:
        /* <DEDUP_REMOVED lines=15> */
.L_x_3026:
[----:B------:R-:W-:Y:S05]  /*6a20*/  BSYNC.RECONVERGENT B0 ;  /* 0x0000000000007941 */ /* 0x000fea0003800200 */
.L_x_3025:
        /* <DEDUP_REMOVED lines=13> */
.L_x_3028:
[----:B------:R-:W-:Y:S05]  /*6b00*/  BSYNC.RECONVERGENT B0 ;  /* 0x0000000000007941 */ /* 0x000fea0003800200 */
.L_x_3027:
[----:B------:R-:W-:-:S04]  /*6b10*/  F2FP.BF16.F32.PACK_AB R96, RZ, R96 ;  /* 0x00000060ff60723e */ /* 0x000fc800000010ff */
[----:B------:R-:W-:-:S07]  /*6b20*/  PRMT R105, R105, 0x5410, R96 ;  /* 0x0000541069697816 */ /* 0x000fce0000000060 */
.L_x_3024:
        /* <DEDUP_REMOVED lines=14> */
.L_x_3031:
[----:B------:R-:W-:Y:S05]  /*6c10*/  BSYNC.RECONVERGENT B0 ;  /* 0x0000000000007941 */ /* 0x000fea0003800200 */
.L_x_3030:
        /* <DEDUP_REMOVED lines=13> */
.L_x_3033:
[----:B------:R-:W-:Y:S05]  /*6cf0*/  BSYNC.RECONVERGENT B0 ;  /* 0x0000000000007941 */ /* 0x000fea0003800200 */
.L_x_3032:
[----:B------:R-:W-:-:S04]  /*6d00*/  F2FP.BF16.F32.PACK_AB R96, RZ, R96 ;  /* 0x00000060ff60723e */ /* 0x000fc800000010ff */
[----:B------:R-:W-:-:S07]  /*6d10*/  PRMT R106, R96, 0x7610, R106 ;  /* 0x00007610606a7816 */ /* 0x000fce000000006a */
.L_x_3029:
        /* <DEDUP_REMOVED lines=15> */
.L_x_3036:
[----:B------:R-:W-:Y:S05]  /*6e10*/  BSYNC.RECONVERGENT B0 ;  /* 0x0000000000007941 */ /* 0x000fea0003800200 */
.L_x_3035:
        /* <DEDUP_REMOVED lines=13> */
.L_x_3038:
[----:B------:R-:W-:Y:S05]  /*6ef0*/  BSYNC.RECONVERGENT B0 ;  /* 0x0000000000007941 */ /* 0x000fea0003800200 */
.L_x_3037:
[----:B------:R-:W-:-:S04]  /*6f00*/  F2FP.BF16.F32.PACK_AB R96, RZ, R96 ;  /* 0x00000060ff60723e */ /* 0x000fc800000010ff */
[----:B------:R-:W-:-:S07]  /*6f10*/  PRMT R106, R106, 0x5410, R96 ;  /* 0x000054106a6a7816 */ /* 0x000fce0000000060 */
.L_x_3034:
        /* <DEDUP_REMOVED lines=14> */
.L_x_3041:
[----:B------:R-:W-:Y:S05]  /*7000*/  BSYNC.RECONVERGENT B0 ;  /* 0x0000000000007941 */ /* 0x000fea0003800200 */
.L_x_3040:
        /* <DEDUP_REMOVED lines=13> */
.L_x_3043:
[----:B------:R-:W-:Y:S05]  /*70e0*/  BSYNC.RECONVERGENT B0 ;  /* 0x0000000000007941 */ /* 0x000fea0003800200 */
.L_x_3042:
[----:B------:R-:W-:-:S04]  /*70f0*/  F2FP.BF16.F32.PACK_AB R96, RZ, R96 ;  /* 0x00000060ff60723e */ /* 0x000fc800000010ff */
[----:B------:R-:W-:-:S07]  /*7100*/  PRMT R107, R96, 0x7610, R107 ;  /* 0x00007610606b7816 */ /* 0x000fce000000006b */
.L_x_3039:
[----:B------:R-:W-:Y:S01]  /*7110*/  ISETP.GT.AND P2, PT, R149, RZ, PT ;  /* 0x000000ff9500720c */ /* 0x000fe20003f44270 */
        /* <DEDUP_REMOVED lines=33> */
[----:B------:R-:W-:Y:S01]  /*7330*/  ISETP.GE.U32.AND P2, PT, R162, RZ, PT ;  /* 0x000000ffa200720c */ /* 0x000fe20003f46070 */
[----:B------:R-:W-:Y:S01]  /*7340*/  FMUL.FTZ R108, R99, UR17 ;  /* 0x00000011636c7c20 */ /* 0x000fe20008410000 */
[----:B------:R-:W-:Y:S02]  /*7350*/  HFMA2 R149, -RZ, RZ, 0, 0 ;  /* 0x00000000ff957431 */ /* 0x000fe400000001ff */
[----:B------:R-:W-:Y:S01]  /*7360*/  ISETP.GE.U32.AND.EX P2, PT, R163, 0x1000000, PT, P2 ;  /* 0x01000000a300780c */ /* 0x000fe20003f46120 */
[----:B------:R-:W-:-:S12]  /*7370*/  FMUL.FTZ R154, R108, UR16 ;  /* 0x000000106c9a7c20 */ /* 0x000fd80008410000 */
[----:B------:R-:W-:Y:S02]  /*7380*/  @P2 SHF.L.U32 R109, R134, 0x10, RZ ;  /* 0x00000010866d2819 */ /* 0x000fe400000006ff */
[----:B-----5:R-:W-:-:S03]  /*7390*/  @P2 PRMT R108, R91, 0x7632, R108 ;  /* 0x000076325b6c2816 */ /* 0x020fc6000000006c */
        /* <DEDUP_REMOVED lines=8> */
.L_x_3008:
[----:B------:R-:W-:Y:S05]  /*7420*/  @!P1 BRA `(.L_x_3044) ;  /* 0x00000000007c9947 */ /* 0x000fea0003800000 */
[----:B------:R-:W-:Y:S01]  /*7430*/  LOP3.LUT P2, RZ, R162, 0xff, RZ, 0xc0, !PT ;  /* 0x000000ffa2ff7812 */ /* 0x000fe2000784c0ff */
        /* <DEDUP_REMOVED lines=10> */
[----:B-----5:R-:W-:-:S05]  /*74e0*/  SHF.L.U32 R151, R88, 0x10, RZ ;  /* 0x0000001058977819 */ /* 0x020fca00000006ff */
[----:B------:R-:W-:-:S07]  /*74f0*/  FMUL.FTZ R151, R151, R108 ;  /* 0x0000006c97977220 */ /* 0x000fce0000410000 */
.L_x_3046:
[----:B------:R-:W-:Y:S05]  /*7500*/  BSYNC.RECONVERGENT B0 ;  /* 0x0000000000007941 */ /* 0x000fea0003800200 */
.L_x_3045:
        /* <DEDUP_REMOVED lines=13> */
.L_x_3048:
[----:B------:R-:W-:Y:S05]  /*75e0*/  BSYNC.RECONVERGENT B0 ;  /* 0x0000000000007941 */ /* 0x000fea0003800200 */
.L_x_3047:
[----:B------:R-:W-:Y:S02]  /*75f0*/  F2FP.BF16.F32.PACK_AB R108, RZ, R52 ;  /* 0x00000034ff6c723e */ /* 0x000fe400000010ff */
[----:B------:R-:W-:Y:S02]  /*7600*/  MOV R52, R151 ;  /* 0x0000009700347202 */ /* 0x000fe40000000f00 */
[----:B0-----:R-:W-:-:S07]  /*7610*/  PRMT R104, R108, 0x7610, R104 ;  /* 0x000076106c687816 */ /* 0x001fce0000000068 */
.L_x_3044:
[----:B------:R-:W-:Y:S05]  /*7620*/  @!P1 BRA `(.L_x_3049) ;  /* 0x0000000000809947 */ /* 0x000fea0003800000 */
[----:B------:R-:W-:Y:S01]  /*7630*/  LOP3.LUT P2, RZ, R162, 0xff00, RZ, 0xc0, !PT ;  /* 0x0000ff00a2ff7812 */ /* 0x000fe2000784c0ff */
[----:B------:R-:W-:Y:S01]  /*7640*/  BSSY.RECONVERGENT B0, `(.L_x_3050) ;  /* 0x000000d000007945 */ /* 0x000fe20003800200 */
[----:B------:R-:W-:-:S11]  /*7650*/  HFMA2 R108, -RZ, RZ, 0, 0 ;  /* 0x00000000ff6c7431 */ /* 0x000fd600000001ff */
[----:B------:R-:W-:Y:S05]  /*7660*/  @!P2 BRA `(.L_x_3051) ;  /* 0x000000000028a947 */ /* 0x000fea0003800000 */
[----:B------:R-:W-:Y:S01]  /*7670*/  FFMA.FTZ R108, R146, R109, R156 ;  /* 0x0000006d926c7223 */ /* 0x000fe2000001009c */
[----:B------:R-:W-:-:S03]  /*7680*/  ISETP.GT.AND P3, PT, R149, RZ, PT ;  /* 0x000000ff9500720c */ /* 0x000fc60003f64270 */
[--C-:B------:R-:W-:Y:S01]  /*7690*/  FADD.FTZ R151, R145, -R108.reuse ;  /* 0x8000006c91977221 */ /* 0x100fe20000010000 */
[----:B-----5:R-:W-:-:S03]  /*76a0*/  PRMT R108, R88, 0x7632, R108 ;  /* 0x00007632586c7816 */ /* 0x020fc6000000006c */
[----:B------:R-:W-:Y:S01]  /*76b0*/  FMUL.FTZ R151, R154, R151 ;  /* 0x000000979a977220 */ /* 0x000fe20000410000 */
[----:B------:R-:W-:-:S04]  /*76c0*/  SHF.L.U32 R108, R108, 0x10, RZ ;  /* 0x000000106c6c7819 */ /* 0x000fc800000006ff */
[----:B------:R-:W-:-:S05]  /*76d0*/  FSEL R151, R151, RZ, P3 ;  /* 0x000000ff97977208 */ /* 0x000fca0001800000 */
[----:B------:R-:W-:-:S04]  /*76e0*/  FMUL.FTZ R151, R151, UR17 ;  /* 0x0000001197977c20 */ /* 0x000fc80008410000 */
[----:B------:R-:W-:-:S04]  /*76f0*/  FMUL.FTZ R151, R151, UR16 ;  /* 0x0000001097977c20 */ /* 0x000fc80008410000 */
[----:B------:R-:W-:-:S07]  /*7700*/  FMUL.FTZ R108, R151, R108 ;  /* 0x0000006c976c7220 */ /* 0x000fce0000410000 */
.L_x_3051:
[----:B------:R-:W-:Y:S05]  /*7710*/  BSYNC.RECONVERGENT B0 ;  /* 0x0000000000007941 */ /* 0x000fea0003800200 */
.L_x_3050:
        /* <DEDUP_REMOVED lines=13> */
.L_x_3053:
[----:B------:R-:W-:Y:S05]  /*77f0*/  BSYNC.RECONVERGENT B0 ;  /* 0x0000000000007941 */ /* 0x000fea0003800200 */
.L_x_3052:
[----:B------:R-:W-:Y:S02]  /*7800*/  F2FP.BF16.F32.PACK_AB R108, RZ, R53 ;  /* 0x00000035ff6c723e */ /* 0x000fe400000010ff */
[----:B------:R-:W-:Y:S02]  /*7810*/  MOV R53, R151 ;  /* 0x0000009700357202 */ /* 0x000fe40000000f00 */
[----:B0-----:R-:W-:-:S07]  /*7820*/  PRMT R104, R104, 0x5410, R108 ;  /* 0x0000541068687816 */ /* 0x001fce000000006c */
.L_x_3049:
        /* <DEDUP_REMOVED lines=14> */
.L_x_3056:
[----:B------:R-:W-:Y:S05]  /*7910*/  BSYNC.RECONVERGENT B0 ;  /* 0x0000000000007941 */ /* 0x000fea0003800200 */
.L_x_3055:
        /* <DEDUP_REMOVED lines=13> */
.L_x_3058:
[----:B------:R-:W-:Y:S05]  /*79f0*/  BSYNC.RECONVERGENT B0 ;  /* 0x0000000000007941 */ /* 0x000fea0003800200 */
.L_x_3057:
[----:B------:R-:W-:Y:S02]  /*7a00*/  F2FP.BF16.F32.PACK_AB R108, RZ, R54 ;  /* 0x00000036ff6c723e */ /* 0x000fe400000010ff */
[----:B------:R-:W-:Y:S02]  /*7a10*/  MOV R54, R151 ;  /* 0x0000009700367202 */ /* 0x000fe40000000f00 */
[----:B0-----:R-:W-:-:S07]  /*7a20*/  PRMT R105, R108, 0x7610, R105 ;  /* 0x000076106c697816 */ /* 0x001fce0000000069 */
.L_x_3054:
        /* <DEDUP_REMOVED lines=15> */
.L_x_3061:
[----:B------:R-:W-:Y:S05]  /*7b20*/  BSYNC.RECONVERGENT B0 ;  /* 0x0000000000007941 */ /* 0x000fea0003800200 */
.L_x_3060:
        /* <DEDUP_REMOVED lines=13> */
.L_x_3063:
[----:B------:R-:W-:Y:S05]  /*7c00*/  BSYNC.RECONVERGENT B0 ;  /* 0x0000000000007941 */ /* 0x000fea0003800200 */
.L_x_3062:
[----:B------:R-:W-:Y:S02]  /*7c10*/  F2FP.BF16.F32.PACK_AB R108, RZ, R55 ;  /* 0x00000037ff6c723e */ /* 0x000fe400000010ff */
[----:B------:R-:W-:Y:S02]  /*7c20*/  MOV R55, R151 ;  /* 0x0000009700377202 */ /* 0x000fe40000000f00 */
[----:B0-----:R-:W-:-:S07]  /*7c30*/  PRMT R105, R105, 0x5410, R108 ;  /* 0x0000541069697816 */ /* 0x001fce000000006c */
.L_x_3059:
        /* <DEDUP_REMOVED lines=14> */
.L_x_3066:
[----:B------:R-:W-:Y:S05]  /*7d20*/  BSYNC.RECONVERGENT B0 ;  /* 0x0000000000007941 */ /* 0x000fea0003800200 */
.L_x_3065:
        /* <DEDUP_REMOVED lines=13> */
.L_x_3068:
[----:B------:R-:W-:Y:S05]  /*7e00*/  BSYNC.RECONVERGENT B0 ;  /* 0x0000000000007941 */ /* 0x000fea0003800200 */
.L_x_3067:
[----:B------:R-:W-:Y:S02]  /*7e10*/  F2FP.BF16.F32.PACK_AB R108, RZ, R56 ;  /* 0x00000038ff6c723e */ /* 0x000fe400000010ff */
[----:B------:R-:W-:Y:S02]  /*7e20*/  MOV R56, R151 ;  /* 0x0000009700387202 */ /* 0x000fe40000000f00 */
[----:B0-----:R-:W-:-:S07]  /*7e30*/  PRMT R106, R108, 0x7610, R106 ;  /* 0x000076106c6a7816 */ /* 0x001fce000000006a */
.L_x_3064:
[----:B------:R-:W-:Y:S05]  /*7e40*/  @!P1 BRA `(.L_x_3069) ;  /* 0x0000000000809947 */ /* 0x000fea0003800000 */
[----:B------:R-:W-:Y:S01]  /*7e50*/  LOP3.LUT P2, RZ, R163, 0xff00, RZ, 0xc0, !PT ;  /* 0x0000ff00a3ff7812 */ /* 0x000fe2000784c0ff */
[----:B------:R-:W-:Y:S01]  /*7e60*/  BSSY.RECONVERGENT B0, `(.L_x_3070) ;  /* 0x000000d000007945 */ /* 0x000fe20003800200 */
[----:B------:R-:W-:-:S11]  /*7e70*/  HFMA2 R108, -RZ, RZ, 0, 0 ;  /* 0x00000000ff6c7431 */ /* 0x000fd600000001ff */
[----:B------:R-:W-:Y:S05]  /*7e80*/  @!P2 BRA `(.L_x_3071) ;  /* 0x000000000028a947 */ /* 0x000fea0003800000 */
[----:B------:R-:W-:Y:S01]  /*7e90*/  FFMA.FTZ R151, R150, R109, R156 ;  /* 0x0000006d96977223 */ /* 0x000fe2000001009c */
[----:B------:R-:W-:Y:S02]  /*7ea0*/  ISETP.GT.AND P3, PT, R149, RZ, PT ;  /* 0x000000ff9500720c */ /* 0x000fe40003f64270 */
[----:B-----5:R-:W-:Y:S01]  /*7eb0*/  PRMT R108, R90, 0x7632, R108 ;  /* 0x000076325a6c7816 */ /* 0x020fe2000000006c */
[----:B------:R-:W-:-:S03]  /*7ec0*/  FADD.FTZ R151, R118, -R151 ;  /* 0x8000009776977221 */ /* 0x000fc60000010000 */
[----:B------:R-:W-:Y:S01]  /*7ed0*/  SHF.L.U32 R108, R108, 0x10, RZ ;  /* 0x000000106c6c7819 */ /* 0x000fe200000006ff */
[----:B------:R-:W-:-:S05]  /*7ee0*/  FMUL.FTZ R151, R154, R151 ;  /* 0x000000979a977220 */ /* 0x000fca0000410000 */
[----:B------:R-:W-:-:S05]  /*7ef0*/  FSEL R151, R151, RZ, P3 ;  /* 0x000000ff97977208 */ /* 0x000fca0001800000 */
[----:B------:R-:W-:-:S04]  /*7f00*/  FMUL.FTZ R151, R151, UR17 ;  /* 0x0000001197977c20 */ /* 0x000fc80008410000 */
[----:B------:R-:W-:-:S04]  /*7f10*/  FMUL.FTZ R151, R151, UR16 ;  /* 0x0000001097977c20 */ /* 0x000fc80008410000 */
[----:B------:R-:W-:-:S07]  /*7f20*/  FMUL.FTZ R108, R151, R108 ;  /* 0x0000006c976c7220 */ /* 0x000fce0000410000 */
.L_x_3071:
[----:B------:R-:W-:Y:S05]  /*7f30*/  BSYNC.RECONVERGENT B0 ;  /* 0x0000000000007941 */ /* 0x000fea0003800200 */
.L_x_3070:
        /* <DEDUP_REMOVED lines=13> */
.L_x_3073:
[----:B------:R-:W-:Y:S05]  /*8010*/  BSYNC.RECONVERGENT B0 ;  /* 0x0000000000007941 */ /* 0x000fea0003800200 */
.L_x_3072:
[----:B------:R-:W-:Y:S02]  /*8020*/  F2FP.BF16.F32.PACK_AB R108, RZ, R57 ;  /* 0x00000039ff6c723e */ /* 0x000fe400000010ff */
[----:B------:R-:W-:Y:S02]  /*8030*/  MOV R57, R151 ;  /* 0x0000009700397202 */ /* 0x000fe40000000f00 */
[----:B0-----:R-:W-:-:S07]  /*8040*/  PRMT R106, R106, 0x5410, R108 ;  /* 0x000054106a6a7816 */ /* 0x001fce000000006c */
.L_x_3069:
        /* <DEDUP_REMOVED lines=14> */
.L_x_3076:
[----:B------:R-:W-:Y:S05]  /*8130*/  BSYNC.RECONVERGENT B0 ;  /* 0x0000000000007941 */ /* 0x000fea0003800200 */
.L_x_3075:
        /* <DEDUP_REMOVED lines=13> */
.L_x_3078:
[----:B------:R-:W-:Y:S05]  /*8210*/  BSYNC.RECONVERGENT B0 ;  /* 0x0000000000007941 */ /* 0x000fea0003800200 */
.L_x_3077:
[----:B------:R-:W-:Y:S02]  /*8220*/  F2FP.BF16.F32.PACK_AB R108, RZ, R58 ;  /* 0x0000003aff6c723e */ /* 0x000fe400000010ff */
[----:B------:R-:W-:Y:S02]  /*8230*/  MOV R58, R151 ;  /* 0x00000097003a7202 */ /* 0x000fe40000000f00 */
[----:B0-----:R-:W-:-:S07]  /*8240*/  PRMT R107, R108, 0x7610, R107 ;  /* 0x000076106c6b7816 */ /* 0x001fce000000006b */
.L_x_3074:
[----:B------:R-:W-:Y:S05]  /*8250*/  @!P1 BRA `(.L_x_3000) ;  /* 0x00000000004c9947 */ /* 0x000fea0003800000 */
[----:B------:R-:W-:Y:S01]  /*8260*/  FFMA.FTZ R156, R152, R109, R156 ;  /* 0x0000006d989c7223 */ /* 0x000fe2000001009c */
[----:B------:R-:W-:Y:S02]  /*8270*/  ISETP.GE.U32.AND P2, PT, R162, RZ, PT ;  /* 0x000000ffa200720c */ /* 0x000fe40003f46070 */
[----:B------:R-:W-:Y:S01]  /*8280*/  ISETP.GT.AND P3, PT, R149, RZ, PT ;  /* 0x000000ff9500720c */ /* 0x000fe20003f64270 */
[----:B------:R-:W-:Y:S01]  /*8290*/  FADD.FTZ R109, R119, -R156 ;  /* 0x8000009c776d7221 */ /* 0x000fe20000010000 */
[----:B------:R-:W-:-:S03]  /*82a0*/  ISETP.GE.U32.AND.EX P2, PT, R163, 0x1000000, PT, P2 ;  /* 0x01000000a300780c */ /* 0x000fc60003f46120 */
[----:B------:R-:W-:-:S05]  /*82b0*/  FMUL.FTZ R109, R154, R109 ;  /* 0x0000006d9a6d7220 */ /* 0x000fca0000410000 */
[----:B------:R-:W-:-:S05]  /*82c0*/  FSEL R108, R109, RZ, P3 ;  /* 0x000000ff6d6c7208 */ /* 0x000fca0001800000 */
[----:B-----5:R-:W-:Y:S01]  /*82d0*/  @P2 PRMT R109, R91, 0x7632, R109 ;  /* 0x000076325b6d2816 */ /* 0x020fe2000000006d */
[----:B------:R-:W-:Y:S01]  /*82e0*/  FMUL.FTZ R108, R108, UR17 ;  /* 0x000000116c6c7c20 */ /* 0x000fe20008410000 */
[----:B------:R-:W-:Y:S02]  /*82f0*/  @P2 SHF.L.U32 R149, R134, 0x10, RZ ;  /* 0x0000001086952819 */ /* 0x000fe400000006ff */
[----:B------:R-:W-:Y:S01]  /*8300*/  @P2 SHF.L.U32 R109, R109, 0x10, RZ ;  /* 0x000000106d6d2819 */ /* 0x000fe200000006ff */
[----:B------:R-:W-:Y:S01]  /*8310*/  FMUL.FTZ R154, R108, UR16 ;  /* 0x000000106c9a7c20 */ /* 0x000fe20008410000 */
[----:B------:R-:W-:-:S03]  /*8320*/  HFMA2 R108, -RZ, RZ, 0, 0 ;  /* 0x00000000ff6c7431 */ /* 0x000fc600000001ff */
[----:B------:R-:W-:Y:S01]  /*8330*/  @P2 FMUL.FTZ R108, R154, R109 ;  /* 0x0000006d9a6c2220 */ /* 0x000fe20000410000 */
[----:B------:R-:W-:Y:S01]  /*8340*/  MOV R109, RZ ;  /* 0x000000ff006d7202 */ /* 0x000fe20000000f00 */
[----:B------:R-:W-:Y:S02]  /*8350*/  @P2 FMUL.FTZ R109, R149, R154 ;  /* 0x0000009a956d2220 */ /* 0x000fe40000410000 */
[----:B------:R-:W-:-:S03]  /*8360*/  FADD.FTZ R59, R59, R108 ;  /* 0x0000006c3b3b7221 */ /* 0x000fc60000010000 */
[----:B------:R-:W-:-:S04]  /*8370*/  F2FP.BF16.F32.PACK_AB R109, RZ, R109 ;  /* 0x0000006dff6d723e */ /* 0x000fc800000010ff */
[----:B0-----:R-:W-:-:S07]  /*8380*/  PRMT R107, R107, 0x5410, R109 ;  /* 0x000054106b6b7816 */ /* 0x001fce000000006d */
.L_x_3000:
[----:B------:R-:W1:Y:S01]  /*8390*/  @P0 LDC.64 R156, c[0x0][0x478] ;  /* 0x00011e00ff9c0b82 */ /* 0x000e620000000a00 */
[----:B------:R-:W-:Y:S01]  /*83a0*/  @P0 IADD3 R149, PT, PT, R110, 0x80, RZ ;  /* 0x000000806e950810 */ /* 0x000fe20007ffe0ff */
[----:B------:R-:W-:-:S06]  /*83b0*/  UPLOP3.LUT UP1, UPT, UPT, UPT, UP1, 0x40, 0x4 ;  /* 0x000000000004789c */ /* 0x000fcc0003f2e810 */
[----:B------:R-:W2:Y:S08]  /*83c0*/  @P1 LDC.64 R154, c[0x0][0x468] ;  /* 0x00011a00ff9a1b82 */ /* 0x000eb00000000a00 */
[----:B------:R-:W3:Y:S01]  /*83d0*/  LDC.64 R108, c[0x0][0x380] ;  /* 0x0000e000ff6c7b82 */ /* 0x000ee20000000a00 */
[----:B-1----:R-:W-:-:S05]  /*83e0*/  @P0 IMAD.WIDE.U32 R156, R149, 0x20, R156 ;  /* 0x00000020959c0825 */ /* 0x002fca00078e009c */
[----:B------:R1:W-:Y:S01]  /*83f0*/  @P0 STG.E.128 desc[UR10][R156.64], R100 ;  /* 0x000000649c000986 */ /* 0x0003e2000c101d0a */
[----:B--2---:R-:W-:-:S03]  /*8400*/  @P1 IMAD.WIDE.U32 R154, R111, 0x10, R154 ;  /* 0x000000106f9a1825 */ /* 0x004fc600078e009a */
[----:B------:R1:W-:Y:S04]  /*8410*/  @P0 STG.E.128 desc[UR10][R156.64+0x10], R96 ;  /* 0x000010609c000986 */ /* 0x0003e8000c101d0a */
[----:B------:R1:W-:Y:S01]  /*8420*/  @P1 STG.E.128 desc[UR10][R154.64], R104 ;  /* 0x000000689a001986 */ /* 0x0003e2000c101d0a */
[----:B---3--:R-:W-:-:S04]  /*8430*/  IADD3 R138, PT, PT, R138, R108, RZ ;  /* 0x0000006c8a8a7210 */ /* 0x008fc80007ffe0ff */
[----:B------:R-:W-:-:S13]  /*8440*/  ISETP.GE.AND P0, PT, R138, R109, PT ;  /* 0x0000006d8a00720c */ /* 0x000fda0003f06270 */
[----:B-1----:R-:W-:Y:S05]  /*8450*/  @!P0 BRA `(.L_x_3079) ;  /* 0xffffff7c00e88947 */ /* 0x002fea000383ffff */
.L_x_2892:
[----:B------:R-:W1:Y:S08]  /*8460*/  S2UR UR4, SR_CTAID.X ;  /* 0x00000000000479c3 */ /* 0x000e700000002500 */
        /* <DEDUP_REMOVED lines=22> */
.L_x_3080:
        /* <DEDUP_REMOVED lines=11> */
.L_x_8045:


//--------------------- .text._ZN10layer_norm13ln_bwd_kernelINS_13Kernel_traitsIf13__nv_bfloat16fS2_fjLj2048ELj1ELj1ELj4ELj16ENS_18Kernel_traits_baseILj2048EfS2_fS2_fjLj128EEEEELb0ELb0ELb0ELb0EEEvNS_9BwdParamsE --------------------------
	.section	.text._ZN10layer_norm13ln_bwd_kernelINS_13Kernel_traitsIf13__nv_bfloat16fS2_fjLj2048ELj1ELj1ELj4ELj16ENS_18Kernel_traits_baseILj2048EfS2_fS2_fjLj128EEEEELb0ELb0ELb0ELb0EEEvNS_9BwdParamsE,"ax",@progbits
	.align	128
        .global         _ZN10layer_norm13ln_bwd_kernelINS_13Kernel_traitsIf13__nv_bfloat16fS2_fjLj2048ELj1ELj1ELj4ELj16ENS_18Kernel_traits_baseILj2048EfS2_fS2_fjLj128EEEEELb0ELb0ELb0ELb0EEEvNS_9BwdParamsE
        .type           _ZN10layer_norm13ln_bwd_kernelINS_13Kernel_traitsIf13__nv_bfloat16fS2_fjLj2048ELj1ELj1ELj4ELj16ENS_18Kernel_traits_baseILj2048EfS2_fS2_fjLj128EEEEELb0ELb0ELb0ELb0EEEvNS_9BwdParamsE,@function
        .size           _ZN10layer_norm13ln_bwd_kernelINS_13Kernel_traitsIf13__nv_bfloat16fS2_fjLj2048ELj1ELj1ELj4ELj16ENS_18Kernel_traits_baseILj2048EfS2_fS2_fjLj128EEEEELb0ELb0ELb0ELb0EEEvNS_9BwdParamsE,(.L_x_8046 - _ZN10layer_norm13ln_bwd_kernelINS_13Kernel_traitsIf13__nv_bfloat16fS2_fjLj2048ELj1ELj1ELj4ELj16ENS_18Kernel_traits_baseILj2048EfS2_fS2_fjLj128EEEEELb0ELb0ELb0ELb0EEEvNS_9BwdParamsE)
        .other          _ZN10layer_norm13ln_bwd_kernelINS_13Kernel_traitsIf13__nv_bfloat16fS2_fjLj2048ELj1ELj1ELj4ELj16ENS_18Kernel_traits_baseILj2048EfS2_fS2_fjLj128EEEEELb0ELb0ELb0ELb0EEEvNS_9BwdParamsE,@"STO_CUDA_ENTRY STV_DEFAULT"
_ZN10layer_norm13ln_bwd_kernelINS_13Kernel_traitsIf13__nv_bfloat16fS2_fjLj2048ELj1ELj1ELj4ELj16ENS_18Kernel_traits_baseILj2048EfS2_fS2_fjLj128EEEEELb0ELb0ELb0ELb0EEEvNS_9BwdParamsE:
.text._ZN10layer_norm13ln_bwd_kernelINS_13Kernel_traitsIf13__nv_bfloat16fS2_fjLj2048ELj1ELj1ELj4ELj16ENS_18Kernel_traits_baseILj2048EfS2_fS2_fjLj128EEEEELb0ELb0ELb0ELb0EEEvNS_9BwdParamsE:
        /* <DEDUP_REMOVED lines=68> */
.L_x_3103:
[----:B------:R-:W1:Y:S01]  /*0440*/  @UP0 LDCU.64 UR4, c[0x0][0x3e0] ;  /* 0x00007c00ff0407ac */ /* 0x000e620008000a00 */
[----:B------:R-:W-:Y:S01]  /*0450*/  PLOP3.LUT P0, PT, PT, PT, UP0, 0x80, 0x8 ;  /* 0x000000000008781c */ /* 0x000fe20003f0f008 */
[----:B0-----:R-:W-:Y:S02]  /*0460*/  UIMAD.WIDE UR12, UR7, 0x4, UR10 ;  /* 0x00000004070c78a5 */ /* 0x001fe4000f8e020a */
[----:B-1----:R-:W-:-:S06]  /*0470*/  @UP0 UIMAD.WIDE UR4, UR7, 0x2, UR4 ;  /* 0x00000002070408a5 */ /* 0x002fcc000f8e0204 */
[----:B--23--:R-:W-:Y:S02]  /*0480*/  MOV R84, UR4 ;  /* 0x0000000400547c02 */ /* 0x00cfe40008000f00 */
[----:B------:R-:W-:-:S05]  /*0490*/  MOV R85, UR5 ;  /* 0x0000000500557c02 */ /* 0x000fca0008000f00 */
[----:B------:R-:W2:Y:S01]  /*04a0*/  @P0 LDG.E.U16 R84, desc[UR14][R84.64] ;  /* 0x0000000e54540981 */ /* 0x000ea2000c1e1500 */
[----:B------:R-:W-:Y:S01]  /*04b0*/  UIMAD.WIDE UR4, UR7, 0x4, UR8 ;  /* 0x00000004070478a5 */ /* 0x000fe2000f8e0208 */
[----:B------:R-:W-:Y:S02]  /*04c0*/  MOV R86, UR12 ;  /* 0x0000000c00567c02 */ /* 0x000fe40008000f00 */
[----:B------:R-:W-:-:S03]  /*04d0*/  MOV R87, UR13 ;  /* 0x0000000d00577c02 */ /* 0x000fc60008000f00 */
        /* <DEDUP_REMOVED lines=14> */
[----:B------:R-:W-:-:S04]  /*05c0*/  LEA.HI.SX32 R0, R85, R114, 0x1d ;  /* 0x0000007255007211 */ /* 0x000fc800078feaff */
[----:B------:R-:W-:Y:S02]  /*05d0*/  MOV R91, R0 ;  /* 0x00000000005b7202 */ /* 0x000fe40000000f00 */
[----:B--2---:R-:W-:Y:S02]  /*05e0*/  @P0 R2UR UR4, R84 ;  /* 0x00000000540402ca */ /* 0x004fe400000e0000 */
[----:B---3--:R-:W-:-:S11]  /*05f0*/  R2UR UR24, R86 ;  /* 0x00000000561872ca */ /* 0x008fd600000e0000 */
[----:B------:R-:W-:Y:S01]  /*0600*/  @UP0 USHF.L.U32 UR12, UR4, 0x10, URZ ;  /* 0x00000010040c0899 */ /* 0x000fe200080006ff */
[----:B----4-:R-:W-:Y:S01]  /*0610*/  FSEL R114, R90, RZ, !P3 ;  /* 0x000000ff5a727208 */ /* 0x010fe20005800000 */
[----:B------:R-:W-:Y:S10]  /*0620*/  @!P1 BRA `(.L_x_3083) ;  /* 0x0000000400489947 */ /* 0x000ff40003800000 */
        /* <DEDUP_REMOVED lines=13> */
[C---:B--2---:R-:W-:Y:S01]  /*0700*/  FADD.FTZ R84, -R114.reuse, R84 ;  /* 0x0000005472547221 */ /* 0x044fe20000010100 */
[----:B------:R-:W-:-:S03]  /*0710*/  FADD.FTZ R112, -R114, R85 ;  /* 0x0000005572707221 */ /* 0x000fc60000010100 */
[----:B------:R-:W-:Y:S01]  /*0720*/  FMUL.FTZ R115, R84, UR24 ;  /* 0x0000001854737c20 */ /* 0x000fe20008410000 */
[C---:B----4-:R-:W-:Y:S02]  /*0730*/  PRMT R85, R88.reuse, 0x7632, R85 ;  /* 0x0000763258557816 */ /* 0x050fe40000000055 */
[----:B------:R-:W-:Y:S01]  /*0740*/  SHF.L.U32 R113, R88, 0x10, RZ ;  /* 0x0000001058717819 */ /* 0x000fe200000006ff */
[--C-:B------:R-:W-:Y:S01]  /*0750*/  FADD.FTZ R108, -R114, R87.reuse ;  /* 0x00000057726c7221 */ /* 0x100fe20000010100 */
[----:B------:R-:W-:Y:S01]  /*0760*/  SHF.L.U32 R110, R85, 0x10, RZ ;  /* 0x00000010556e7819 */ /* 0x000fe200000006ff */
[----:B------:R-:W-:Y:S01]  /*0770*/  FMUL.FTZ R112, R112, UR24 ;  /* 0x0000001870707c20 */ /* 0x000fe20008410000 */
[----:B------:R-:W-:Y:S01]  /*0780*/  PRMT R87, R89, 0x7632, R87 ;  /* 0x0000763259577816 */ /* 0x000fe20000000057 */
[----:B------:R-:W-:Y:S01]  /*0790*/  FADD.FTZ R40, R40, R113 ;  /* 0x0000007128287221 */ /* 0x000fe20000010000 */
[-C--:B------:R-:W-:Y:S01]  /*07a0*/  FFMA.FTZ R56, R115, R113.reuse, R56 ;  /* 0x0000007173387223 */ /* 0x080fe20000010038 */
[----:B-----5:R-:W-:Y:S01]  /*07b0*/  FMUL.FTZ R113, R64, R113 ;  /* 0x0000007140717220 */ /* 0x020fe20000410000 */
[----:B------:R-:W-:Y:S01]  /*07c0*/  FADD.FTZ R86, -R114, R86 ;  /* 0x0000005672567221 */ /* 0x000fe20000010100 */
[----:B------:R-:W-:Y:S01]  /*07d0*/  SHF.L.U32 R89, R89, 0x10, RZ ;  /* 0x0000001059597819 */ /* 0x000fe200000006ff */
[-C--:B------:R-:W-:Y:S01]  /*07e0*/  FFMA.FTZ R57, R112, R110.reuse, R57 ;  /* 0x0000006e70397223 */ /* 0x080fe20000010039 */
[C---:B------:R-:W-:Y:S01]  /*07f0*/  PRMT R88, R90.reuse, 0x7632, R88 ;  /* 0x000076325a587816 */ /* 0x040fe20000000058 */
[----:B------:R-:W-:Y:S01]  /*0800*/  FADD.FTZ R41, R41, R110 ;  /* 0x0000006e29297221 */ /* 0x000fe20000010000 */
[----:B------:R-:W-:Y:S01]  /*0810*/  SHF.L.U32 R103, R90, 0x10, RZ ;  /* 0x000000105a677819 */ /* 0x000fe200000006ff */
[----:B------:R-:W-:Y:S01]  /*0820*/  FMUL.FTZ R110, R65, R110 ;  /* 0x0000006e416e7220 */ /* 0x000fe20000410000 */
[----:B------:R-:W-:Y:S01]  /*0830*/  SHF.L.U32 R90, R87, 0x10, RZ ;  /* 0x00000010575a7819 */ /* 0x000fe200000006ff */
[----:B------:R-:W-:Y:S01]  /*0840*/  FADD.FTZ R85, RZ, R113 ;  /* 0x00000071ff557221 */ /* 0x000fe20000010000 */
[----:B------:R-:W-:Y:S01]  /*0850*/  FFMA.FTZ R87, R115, R113, RZ ;  /* 0x0000007173577223 */ /* 0x000fe200000100ff */
[C---:B---3--:R-:W-:Y:S01]  /*0860*/  FADD.FTZ R93, -R114.reuse, R93 ;  /* 0x0000005d725d7221 */ /* 0x048fe20000010100 */
[----:B------:R-:W-:Y:S01]  /*0870*/  FADD.FTZ R107, -R114, R94 ;  /* 0x0000005e726b7221 */ /* 0x000fe20000010100 */
[----:B------:R-:W-:Y:S01]  /*0880*/  FMUL.FTZ R111, R86, UR24 ;  /* 0x00000018566f7c20 */ /* 0x000fe20008410000 */
[----:B------:R-:W-:Y:S01]  /*0890*/  FMUL.FTZ R109, R66, R89 ;  /* 0x00000059426d7220 */ /* 0x000fe20000410000 */
[----:B0-----:R-:W-:Y:S01]  /*08a0*/  SHF.L.U32 R104, R88, 0x10, RZ ;  /* 0x0000001058687819 */ /* 0x001fe200000006ff */
[----:B------:R-:W-:Y:S01]  /*08b0*/  FADD.FTZ R86, R85, R110 ;  /* 0x0000006e55567221 */ /* 0x000fe20000010000 */
[----:B------:R-:W-:Y:S01]  /*08c0*/  FFMA.FTZ R88, R112, R110, R87 ;  /* 0x0000006e70587223 */ /* 0x000fe20000010057 */
[----:B------:R-:W-:Y:S01]  /*08d0*/  FMUL.FTZ R94, R93, UR24 ;  /* 0x000000185d5e7c20 */ /* 0x000fe20008410000 */
[----:B------:R-:W-:Y:S01]  /*08e0*/  FADD.FTZ R92, -R114, R92 ;  /* 0x0000005c725c7221 */ /* 0x000fe20000010100 */
[----:B------:R-:W-:Y:S01]  /*08f0*/  FMUL.FTZ R93, R107, UR24 ;  /* 0x000000186b5d7c20 */ /* 0x000fe20008410000 */
        /* <DEDUP_REMOVED lines=8> */
[C---:B------:R-:W-:Y:S01]  /*0980*/  PRMT R116, R91.reuse, 0x7632, R116 ;  /* 0x000076325b747816 */ /* 0x040fe20000000074 */
[----:B------:R-:W-:Y:S01]  /*0990*/  FADD.FTZ R106, -R114, R95 ;  /* 0x0000005f726a7221 */ /* 0x000fe20000010100 */
[----:B------:R-:W-:Y:S01]  /*09a0*/  SHF.L.U32 R91, R91, 0x10, RZ ;  /* 0x000000105b5b7819 */ /* 0x000fe200000006ff */
[----:B------:R-:W-:Y:S01]  /*09b0*/  FMUL.FTZ R95, R61, R104 ;  /* 0x000000683d5f7220 */ /* 0x000fe20000410000 */
[----:B------:R-:W-:Y:S01]  /*09c0*/  FADD.FTZ R88, R87, R92 ;  /* 0x0000005c57587221 */ /* 0x000fe20000010000 */
[----:B------:R-:W-:Y:S01]  /*09d0*/  FFMA.FTZ R85, R105, R92, R86 ;  /* 0x0000005c69557223 */ /* 0x000fe20000010056 */
[----:B------:R-:W-:Y:S01]  /*09e0*/  SHF.L.U32 R84, R116, 0x10, RZ ;  /* 0x0000001074547819 */ /* 0x000fe200000006ff */
[----:B------:R-:W-:Y:S01]  /*09f0*/  FADD.FTZ R37, R37, R104 ;  /* 0x0000006825257221 */ /* 0x000fe20000010000 */
[----:B------:R-:W-:Y:S01]  /*0a00*/  FFMA.FTZ R53, R94, R104, R53 ;  /* 0x000000685e357223 */ /* 0x000fe20000010035 */
[----:B------:R-:W-:Y:S01]  /*0a10*/  FMUL.FTZ R104, R62, R91 ;  /* 0x0000005b3e687220 */ /* 0x000fe20000410000 */
        /* <DEDUP_REMOVED lines=17> */
[----:B------:R-:W-:Y:S01]  /*0b30*/  IADD3 R91, PT, PT, R0, 0x80, RZ ;  /* 0x00000080005b7810 */ /* 0x000fe20007ffe0ff */
[----:B------:R-:W-:-:S07]  /*0b40*/  FFMA.FTZ R88, R106, R103, R86 ;  /* 0x000000676a587223 */ /* 0x000fce0000010056 */
.L_x_3083:
[----:B------:R-:W-:Y:S05]  /*0b50*/  BSYNC.RECONVERGENT B0 ;  /* 0x0000000000007941 */ /* 0x000fea0003800200 */
.L_x_3082:
        /* <DEDUP_REMOVED lines=11> */
[----:B------:R-:W1:Y:S02]  /*0c10*/  @P0 LDC.64 R2, c[0x0][0x438] ;  /* 0x00010e00ff020b82 */ /* 0x000e640000000a00 */
[----:B-1----:R-:W-:-:S05]  /*0c20*/  @P0 IMAD.WIDE.U32 R2, R91, 0x20, R2 ;  /* 0x000000205b020825 */ /* 0x002fca00078e0002 */
[----:B------:R-:W5:Y:S04]  /*0c30*/  @P0 LDG.E.128 R16, desc[UR14][R2.64] ;  /* 0x0000000e02100981 */ /* 0x000f68000c1e1d00 */
[----:B------:R1:W5:Y:S01]  /*0c40*/  @P0 LDG.E.128 R12, desc[UR14][R2.64+0x10] ;  /* 0x0000100e020c0981 */ /* 0x000362000c1e1d00 */
[C---:B--2---:R-:W-:Y:S01]  /*0c50*/  FADD.FTZ R90, -R114.reuse, R8 ;  /* 0x00000008725a7221 */ /* 0x044fe20000010100 */
[C---:B------:R-:W-:Y:S01]  /*0c60*/  FADD.FTZ R100, -R114.reuse, R11 ;  /* 0x0000000b72647221 */ /* 0x040fe20000010100 */
[C---:B0-----:R-:W-:Y:S01]  /*0c70*/  FADD.FTZ R96, -R114.reuse, R10 ;  /* 0x0000000a72607221 */ /* 0x041fe20000010100 */
[C---:B---3--:R-:W-:Y:S01]  /*0c80*/  FADD.FTZ R4, -R114.reuse, R4 ;  /* 0x0000000472047221 */ /* 0x048fe20000010100 */
[C---:B------:R-:W-:Y:S01]  /*0c90*/  FADD.FTZ R5, -R114.reuse, R5 ;  /* 0x0000000572057221 */ /* 0x040fe20000010100 */
[C---:B------:R-:W-:Y:S01]  /*0ca0*/  FADD.FTZ R6, -R114.reuse, R6 ;  /* 0x0000000672067221 */ /* 0x040fe20000010100 */
[----:B------:R-:W-:Y:S01]  /*0cb0*/  FADD.FTZ R7, -R114, R7 ;  /* 0x0000000772077221 */ /* 0x000fe20000010100 */
[----:B----4-:R-:W-:-:S02]  /*0cc0*/  PRMT R8, R84, 0x7632, R8 ;  /* 0x0000763254087816 */ /* 0x010fc40000000008 */
[----:B------:R-:W-:Y:S01]  /*0cd0*/  SHF.L.U32 R11, R84, 0x10, RZ ;  /* 0x00000010540b7819 */ /* 0x000fe200000006ff */
[----:B-1----:R-:W-:Y:S01]  /*0ce0*/  FMUL.FTZ R3, R4, UR24 ;  /* 0x0000001804037c20 */ /* 0x002fe20008410000 */
[----:B------:R-:W-:Y:S01]  /*0cf0*/  PRMT R10, R85, 0x7632, R10 ;  /* 0x00007632550a7816 */ /* 0x000fe2000000000a */
[----:B------:R-:W-:Y:S01]  /*0d00*/  FMUL.FTZ R2, R5, UR24 ;  /* 0x0000001805027c20 */ /* 0x000fe20008410000 */
[C---:B------:R-:W-:Y:S02]  /*0d10*/  PRMT R84, R86.reuse, 0x7632, R84 ;  /* 0x0000763256547816 */ /* 0x040fe40000000054 */
[----:B------:R-:W-:Y:S01]  /*0d20*/  SHF.L.U32 R91, R86, 0x10, RZ ;  /* 0x00000010565b7819 */ /* 0x000fe200000006ff */
[----:B------:R-:W-:Y:S01]  /*0d30*/  FMUL.FTZ R5, R6, UR24 ;  /* 0x0000001806057c20 */ /* 0x000fe20008410000 */
[----:B------:R-:W-:Y:S02]  /*0d40*/  SHF.L.U32 R85, R85, 0x10, RZ ;  /* 0x0000001055557819 */ /* 0x000fe400000006ff */
[----:B------:R-:W-:Y:S01]  /*0d50*/  SHF.L.U32 R86, R8, 0x10, RZ ;  /* 0x0000001008567819 */ /* 0x000fe200000006ff */
[-C--:B-----5:R-:W-:Y:S01]  /*0d60*/  FMUL.FTZ R8, R72, R11.reuse ;  /* 0x0000000b48087220 */ /* 0x0a0fe20000410000 */
[----:B------:R-:W-:Y:S01]  /*0d70*/  FMUL.FTZ R4, R7, UR24 ;  /* 0x0000001807047c20 */ /* 0x000fe20008410000 */
[----:B------:R-:W-:Y:S01]  /*0d80*/  FMUL.FTZ R7, R90, UR24 ;  /* 0x000000185a077c20 */ /* 0x000fe20008410000 */
[----:B------:R-:W-:Y:S01]  /*0d90*/  FADD.FTZ R32, R32, R11 ;  /* 0x0000000b20207221 */ /* 0x000fe20000010000 */
[----:B------:R-:W-:Y:S01]  /*0da0*/  FFMA.FTZ R48, R3, R11, R48 ;  /* 0x0000000b03307223 */ /* 0x000fe20000010030 */
[----:B------:R-:W-:Y:S01]  /*0db0*/  SHF.L.U32 R90, R10, 0x10, RZ ;  /* 0x000000100a5a7819 */ /* 0x000fe200000006ff */
[----:B------:R-:W-:Y:S01]  /*0dc0*/  FADD.FTZ R34, R34, R85 ;  /* 0x0000005522227221 */ /* 0x000fe20000010000 */
[----:B------:R-:W-:Y:S01]  /*0dd0*/  SHF.L.U32 R98, R84, 0x10, RZ ;  /* 0x0000001054627819 */ /* 0x000fe200000006ff */
[-C--:B------:R-:W-:Y:S01]  /*0de0*/  FFMA.FTZ R50, R5, R85.reuse, R50 ;  /* 0x0000005505327223 */ /* 0x080fe20000010032 */
[----:B------:R-:W-:Y:S01]  /*0df0*/  FMUL.FTZ R10, R74, R85 ;  /* 0x000000554a0a7220 */ /* 0x000fe20000410000 */
[----:B------:R-:W-:Y:S01]  /*0e00*/  FADD.FTZ R84, R89, R8 ;  /* 0x0000000859547221 */ /* 0x000fe20000010000 */
[----:B------:R-:W-:Y:S01]  /*0e10*/  FMUL.FTZ R11, R73, R86 ;  /* 0x00000056490b7220 */ /* 0x000fe20000410000 */
[----:B------:R-:W-:Y:S01]  /*0e20*/  FFMA.FTZ R85, R3, R8, R88 ;  /* 0x0000000803557223 */ /* 0x000fe20000010058 */
[----:B------:R-:W-:-:S02]  /*0e30*/  PRMT R97, R87, 0x7632, R97 ;  /* 0x0000763257617816 */ /* 0x000fc40000000061 */
[----:B------:R-:W-:Y:S01]  /*0e40*/  FADD.FTZ R89, R84, R11 ;  /* 0x0000000b54597221 */ /* 0x000fe20000010000 */
[----:B------:R-:W-:Y:S01]  /*0e50*/  FFMA.FTZ R84, R2, R11, R85 ;  /* 0x0000000b02547223 */ /* 0x000fe20000010055 */
[----:B------:R-:W-:Y:S01]  /*0e60*/  FADD.FTZ R9, -R114, R9 ;  /* 0x0000000972097221 */ /* 0x000fe20000010100 */
[----:B------:R-:W-:Y:S01]  /*0e70*/  FFMA.FTZ R49, R2, R86, R49 ;  /* 0x0000005602317223 */ /* 0x000fe20000010031 */
[----:B------:R-:W-:Y:S01]  /*0e80*/  FADD.FTZ R33, R33, R86 ;  /* 0x0000005621217221 */ /* 0x000fe20000010000 */
[----:B------:R-:W-:Y:S01]  /*0e90*/  SHF.L.U32 R88, R97, 0x10, RZ ;  /* 0x0000001061587819 */ /* 0x000fe200000006ff */
[----:B------:R-:W-:Y:S01]  /*0ea0*/  FMUL.FTZ R97, R75, R90 ;  /* 0x0000005a4b617220 */ /* 0x000fe20000410000 */
[----:B------:R-:W-:Y:S01]  /*0eb0*/  FADD.FTZ R86, R89, R10 ;  /* 0x0000000a59567221 */ /* 0x000fe20000010000 */
[----:B------:R-:W-:Y:S01]  /*0ec0*/  FFMA.FTZ R85, R5, R10, R84 ;  /* 0x0000000a05557223 */ /* 0x000fe20000010054 */
[----:B------:R-:W-:Y:S01]  /*0ed0*/  FMUL.FTZ R6, R9, UR24 ;  /* 0x0000001809067c20 */ /* 0x000fe20008410000 */
        /* <DEDUP_REMOVED lines=8> */
[----:B------:R-:W-:Y:S01]  /*0f60*/  FFMA.FTZ R45, R6, R98, R45 ;  /* 0x00000062062d7223 */ /* 0x000fe2000001002d */
[----:B------:R-:W-:Y:S01]  /*0f70*/  FADD.FTZ R29, R29, R98 ;  /* 0x000000621d1d7221 */ /* 0x000fe20000010000 */
[----:B------:R-:W-:Y:S01]  /*0f80*/  FADD.FTZ R30, R30, R87 ;  /* 0x000000571e1e7221 */ /* 0x000fe20000010000 */
[-C--:B------:R-:W-:Y:S01]  /*0f90*/  FFMA.FTZ R46, R9, R87.reuse, R46 ;  /* 0x00000057092e7223 */ /* 0x080fe2000001002e */
[----:B------:R-:W-:Y:S01]  /*0fa0*/  FMUL.FTZ R98, R70, R87 ;  /* 0x0000005746627220 */ /* 0x000fe20000410000 */
        /* <DEDUP_REMOVED lines=14> */
.L_x_3085:
[----:B------:R-:W-:Y:S05]  /*1090*/  BSYNC.RECONVERGENT B0 ;  /* 0x0000000000007941 */ /* 0x000fea0003800200 */
.L_x_3084:
        /* <DEDUP_REMOVED lines=32> */
.L_x_3087:
[----:B------:R-:W-:Y:S05]  /*12a0*/  BSYNC.RECONVERGENT B0 ;  /* 0x0000000000007941 */ /* 0x000fea0003800200 */
.L_x_3086:
        /* <DEDUP_REMOVED lines=34> */
[----:B------:R-:W-:Y:S01]  /*14d0*/  FFMA.FTZ R90, R94, UR4, R116 ;  /* 0x000000045e5a7c23 */ /* 0x000fe20008010074 */
[----:B------:R-:W-:Y:S01]  /*14e0*/  FADD.FTZ R84, R113, -R84 ;  /* 0x8000005471547221 */ /* 0x000fe20000010000 */
[----:B------:R-:W-:Y:S01]  /*14f0*/  FADD.FTZ R85, R110, -R85 ;  /* 0x800000556e557221 */ /* 0x000fe20000010000 */
[--C-:B------:R-:W-:Y:S01]  /*1500*/  FFMA.FTZ R88, R108, UR4, R116.reuse ;  /* 0x000000046c587c23 */ /* 0x100fe20008010074 */
[--C-:B------:R-:W-:Y:S01]  /*1510*/  FFMA.FTZ R87, R93, UR4, R116.reuse ;  /* 0x000000045d577c23 */ /* 0x100fe20008010074 */
[----:B------:R-:W-:Y:S01]  /*1520*/  FMUL.FTZ R84, R84, UR24 ;  /* 0x0000001854547c20 */ /* 0x000fe20008410000 */
[----:B------:R-:W-:Y:S01]  /*1530*/  FMUL.FTZ R85, R85, UR24 ;  /* 0x0000001855557c20 */ /* 0x000fe20008410000 */
[----:B------:R-:W-:Y:S01]  /*1540*/  FFMA.FTZ R118, R106, UR4, R116 ;  /* 0x000000046a767c23 */ /* 0x000fe20008010074 */
[----:B------:R-:W-:Y:S01]  /*1550*/  FADD.FTZ R86, R109, -R86 ;  /* 0x800000566d567221 */ /* 0x000fe20000010000 */
[----:B------:R-:W-:Y:S01]  /*1560*/  FMUL.FTZ R84, R84, UR12 ;  /* 0x0000000c54547c20 */ /* 0x000fe20008410000 */
[----:B------:R-:W-:Y:S01]  /*1570*/  FMUL.FTZ R85, R85, UR12 ;  /* 0x0000000c55557c20 */ /* 0x000fe20008410000 */
[----:B------:R-:W-:Y:S01]  /*1580*/  FADD.FTZ R90, R95, -R90 ;  /* 0x8000005a5f5a7221 */ /* 0x000fe20000010000 */
[----:B------:R-:W-:Y:S01]  /*1590*/  FADD.FTZ R88, R107, -R88 ;  /* 0x800000586b587221 */ /* 0x000fe20000010000 */
[----:B------:R-:W-:Y:S01]  /*15a0*/  FADD.FTZ R89, R104, -R87 ;  /* 0x8000005768597221 */ /* 0x000fe20000010000 */
[----:B------:R-:W-:Y:S01]  /*15b0*/  FADD.FTZ R118, R103, -R118 ;  /* 0x8000007667767221 */ /* 0x000fe20000010000 */
[----:B------:R-:W-:Y:S01]  /*15c0*/  F2FP.BF16.F32.PACK_AB R84, R85, R84 ;  /* 0x000000545554723e */ /* 0x000fe200000010ff */
[----:B------:R-:W-:Y:S01]  /*15d0*/  FFMA.FTZ R85, R105, UR4, R116 ;  /* 0x0000000469557c23 */ /* 0x000fe20008010074 */
[----:B------:R-:W-:Y:S01]  /*15e0*/  FMUL.FTZ R86, R86, UR24 ;  /* 0x0000001856567c20 */ /* 0x000fe20008410000 */
[----:B------:R-:W-:Y:S01]  /*15f0*/  FMUL.FTZ R90, R90, UR24 ;  /* 0x000000185a5a7c20 */ /* 0x000fe20008410000 */
[----:B------:R-:W-:Y:S01]  /*1600*/  FMUL.FTZ R88, R88, UR24 ;  /* 0x0000001858587c20 */ /* 0x000fe20008410000 */
        /* <DEDUP_REMOVED lines=10> */
[----:B------:R-:W-:-:S04]  /*16b0*/  F2FP.BF16.F32.PACK_AB R85, R88, R85 ;  /* 0x000000555855723e */ /* 0x000fc800000010ff */
[----:B------:R-:W-:Y:S02]  /*16c0*/  F2FP.BF16.F32.PACK_AB R86, R87, R86 ;  /* 0x000000565756723e */ /* 0x000fe400000010ff */
[----:B------:R-:W-:Y:S01]  /*16d0*/  F2FP.BF16.F32.PACK_AB R87, R118, R89 ;  /* 0x000000597657723e */ /* 0x000fe200000010ff */
[----:B------:R-:W-:Y:S06]  /*16e0*/  BRA `(.L_x_3093) ;  /* 0x0000000000907947 */ /* 0x000fec0003800000 */
.L_x_3092:
        /* <DEDUP_REMOVED lines=35> */
[----:B------:R-:W-:-:S07]  /*1920*/  F2FP.BF16.F32.PACK_AB R84, R89, R84 ;  /* 0x000000545954723e */ /* 0x000fce00000010ff */
.L_x_3093:
        /* <DEDUP_REMOVED lines=8> */
.L_x_3091:
[----:B------:R-:W-:Y:S05]  /*19b0*/  BSYNC.RECONVERGENT B1 ;  /* 0x0000000000017941 */ /* 0x000fea0003800200 */
.L_x_3090:
        /* <DEDUP_REMOVED lines=15> */
[----:B------:R-:W-:Y:S01]  /*1ab0*/  FFMA.FTZ R76, R2, UR4, R116 ;  /* 0x00000004024c7c23 */ /* 0x000fe20008010074 */
[----:B------:R-:W-:Y:S01]  /*1ac0*/  FMUL.FTZ R87, R78, UR12 ;  /* 0x0000000c4e577c20 */ /* 0x000fe20008410000 */
[----:B------:R-:W-:Y:S01]  /*1ad0*/  FMUL.FTZ R80, R79, UR12 ;  /* 0x0000000c4f507c20 */ /* 0x000fe20008410000 */
[----:B------:R-:W-:Y:S01]  /*1ae0*/  FADD.FTZ R77, R8, -R77 ;  /* 0x8000004d084d7221 */ /* 0x000fe20000010000 */
[----:B------:R-:W-:Y:S01]  /*1af0*/  FADD.FTZ R76, R11, -R76 ;  /* 0x8000004c0b4c7221 */ /* 0x000fe20000010000 */
[----:B------:R-:W-:-:S02]  /*1b00*/  FMUL.FTZ R82, R82, UR24 ;  /* 0x0000001852527c20 */ /* 0x000fc40008410000 */
[----:B------:R-:W-:Y:S01]  /*1b10*/  F2FP.BF16.F32.PACK_AB R87, R80, R87 ;  /* 0x000000575057723e */ /* 0x000fe200000010ff */
[--C-:B------:R-:W-:Y:S01]  /*1b20*/  FFMA.FTZ R80, R4, UR4, R116.reuse ;  /* 0x0000000404507c23 */ /* 0x100fe20008010074 */
[----:B------:R-:W-:Y:S01]  /*1b30*/  FFMA.FTZ R116, R6, UR4, R116 ;  /* 0x0000000406747c23 */ /* 0x000fe20008010074 */
        /* <DEDUP_REMOVED lines=12> */
[----:B------:R-:W-:-:S03]  /*1c00*/  FMUL.FTZ R89, R81, UR12 ;  /* 0x0000000c51597c20 */ /* 0x000fc60008410000 */
[----:B------:R-:W-:Y:S02]  /*1c10*/  F2FP.BF16.F32.PACK_AB R85, R88, R85 ;  /* 0x000000555855723e */ /* 0x000fe400000010ff */
[----:B------:R-:W-:Y:S02]  /*1c20*/  F2FP.BF16.F32.PACK_AB R86, R91, R86 ;  /* 0x000000565b56723e */ /* 0x000fe400000010ff */
[----:B------:R-:W-:Y:S01]  /*1c30*/  F2FP.BF16.F32.PACK_AB R84, R89, R84 ;  /* 0x000000545954723e */ /* 0x000fe200000010ff */
[----:B------:R-:W-:Y:S06]  /*1c40*/  BRA `(.L_x_3096) ;  /* 0x0000000000907947 */ /* 0x000fec0003800000 */
.L_x_3095:
[--C-:B0-----:R-:W-:Y:S01]  /*1c50*/  FFMA.FTZ R85, R3, UR4, R116.reuse ;  /* 0x0000000403557c23 */ /* 0x101fe20008010074 */
[--C-:B------:R-:W-:Y:S01]  /*1c60*/  FFMA.FTZ R84, R2, UR4, R116.reuse ;  /* 0x0000000402547c23 */ /* 0x100fe20008010074 */
[--C-:B------:R-:W-:Y:S01]  /*1c70*/  FFMA.FTZ R87, R5, UR4, R116.reuse ;  /* 0x0000000405577c23 */ /* 0x100fe20008010074 */
[----:B------:R-:W-:Y:S01]  /*1c80*/  FFMA.FTZ R88, R6, UR4, R116 ;  /* 0x0000000406587c23 */ /* 0x000fe20008010074 */
[----:B------:R-:W-:Y:S01]  /*1c90*/  FADD.FTZ R85, R8, -R85 ;  /* 0x8000005508557221 */ /* 0x000fe20000010000 */
[----:B------:R-:W-:Y:S01]  /*1ca0*/  FADD.FTZ R84, R11, -R84 ;  /* 0x800000540b547221 */ /* 0x000fe20000010000 */
[----:B------:R-:W-:Y:S01]  /*1cb0*/  FFMA.FTZ R91, R9, UR4, R116 ;  /* 0x00000004095b7c23 */ /* 0x000fe20008010074 */
[----:B------:R-:W-:Y:S01]  /*1cc0*/  FADD.FTZ R87, R10, -R87 ;  /* 0x800000570a577221 */ /* 0x000fe20000010000 */
[----:B------:R-:W-:Y:S01]  /*1cd0*/  FMUL.FTZ R85, R85, UR24 ;  /* 0x0000001855557c20 */ /* 0x000fe20008410000 */
[----:B------:R-:W-:Y:S01]  /*1ce0*/  FMUL.FTZ R86, R84, UR24 ;  /* 0x0000001854567c20 */ /* 0x000fe20008410000 */
[----:B------:R-:W-:Y:S01]  /*1cf0*/  FADD.FTZ R89, R99, -R88 ;  /* 0x8000005863597221 */ /* 0x000fe20000010000 */
[----:B------:R-:W-:Y:S01]  /*1d00*/  FADD.FTZ R91, R98, -R91 ;  /* 0x8000005b625b7221 */ /* 0x000fe20000010000 */
[----:B------:R-:W-:Y:S01]  /*1d10*/  FMUL.FTZ R84, R85, UR12 ;  /* 0x0000000c55547c20 */ /* 0x000fe20008410000 */
[----:B------:R-:W-:Y:S01]  /*1d20*/  FMUL.FTZ R85, R86, UR12 ;  /* 0x0000000c56557c20 */ /* 0x000fe20008410000 */
[--C-:B------:R-:W-:Y:S01]  /*1d30*/  FFMA.FTZ R86, R4, UR4, R116.reuse ;  /* 0x0000000404567c23 */ /* 0x100fe20008010074 */
[----:B------:R-:W-:Y:S01]  /*1d40*/  FMUL.FTZ R87, R87, UR24 ;  /* 0x0000001857577c20 */ /* 0x000fe20008410000 */
[----:B------:R-:W-:Y:S01]  /*1d50*/  FMUL.FTZ R89, R89, UR24 ;  /* 0x0000001859597c20 */ /* 0x000fe20008410000 */
[----:B------:R-:W-:Y:S01]  /*1d60*/  FMUL.FTZ R91, R91, UR24 ;  /* 0x000000185b5b7c20 */ /* 0x000fe20008410000 */
[----:B------:R-:W-:Y:S01]  /*1d70*/  F2FP.BF16.F32.PACK_AB R84, R85, R84 ;  /* 0x000000545554723e */ /* 0x000fe200000010ff */
[--C-:B------:R-:W-:Y:S01]  /*1d80*/  FFMA.FTZ R85, R7, UR4, R116.reuse ;  /* 0x0000000407557c23 */ /* 0x100fe20008010074 */
[----:B------:R-:W-:Y:S01]  /*1d90*/  FFMA.FTZ R116, R100, UR4, R116 ;  /* 0x0000000464747c23 */ /* 0x000fe20008010074 */
[----:B------:R-:W-:Y:S01]  /*1da0*/  FADD.FTZ R86, R97, -R86 ;  /* 0x8000005661567221 */ /* 0x000fe20000010000 */
[----:B------:R-:W-:Y:S01]  /*1db0*/  FMUL.FTZ R89, R89, UR12 ;  /* 0x0000000c59597c20 */ /* 0x000fe20008410000 */
[----:B------:R-:W-:Y:S01]  /*1dc0*/  FADD.FTZ R85, R96, -R85 ;  /* 0x8000005560557221 */ /* 0x000fe20000010000 */
[----:B------:R-:W-:Y:S01]  /*1dd0*/  FADD.FTZ R116, R101, -R116 ;  /* 0x8000007465747221 */ /* 0x000fe20000010000 */
[----:B------:R-:W-:-:S02]  /*1de0*/  FMUL.FTZ R86, R86, UR24 ;  /* 0x0000001856567c20 */ /* 0x000fc40008410000 */
[----:B------:R-:W-:Y:S01]  /*1df0*/  FMUL.FTZ R88, R85, UR24 ;  /* 0x0000001855587c20 */ /* 0x000fe20008410000 */
[----:B------:R-:W-:Y:S01]  /*1e00*/  FMUL.FTZ R116, R116, UR24 ;  /* 0x0000001874747c20 */ /* 0x000fe20008410000 */
[----:B------:R-:W-:Y:S01]  /*1e10*/  FMUL.FTZ R85, R87, UR12 ;  /* 0x0000000c57557c20 */ /* 0x000fe20008410000 */
[----:B------:R-:W-:Y:S01]  /*1e20*/  FMUL.FTZ R86, R86, UR12 ;  /* 0x0000000c56567c20 */ /* 0x000fe20008410000 */
[----:B------:R-:W-:Y:S01]  /*1e30*/  FMUL.FTZ R88, R88, UR12 ;  /* 0x0000000c58587c20 */ /* 0x000fe20008410000 */
[----:B------:R-:W-:Y:S01]  /*1e40*/  FMUL.FTZ R87, R91, UR12 ;  /* 0x0000000c5b577c20 */ /* 0x000fe20008410000 */
[----:B------:R-:W-:Y:S02]  /*1e50*/  FMUL.FTZ R116, R116, UR12 ;  /* 0x0000000c74747c20 */ /* 0x000fe40008410000 */
[----:B------:R-:W-:Y:S02]  /*1e60*/  F2FP.BF16.F32.PACK_AB R85, R86, R85 ;  /* 0x000000555655723e */ /* 0x000fe400000010ff */
[----:B------:R-:W-:-:S02]  /*1e70*/  F2FP.BF16.F32.PACK_AB R86, R89, R88 ;  /* 0x000000585956723e */ /* 0x000fc400000010ff */
[----:B------:R-:W-:-:S07]  /*1e80*/  F2FP.BF16.F32.PACK_AB R87, R116, R87 ;  /* 0x000000577457723e */ /* 0x000fce00000010ff */
.L_x_3096:
        /* <DEDUP_REMOVED lines=8> */
.L_x_3089:
        /* <DEDUP_REMOVED lines=12> */
[----:B------:R-:W-:Y:S01]  /*1fd0*/  FFMA.FTZ R89, R93, UR4, R116 ;  /* 0x000000045d597c23 */ /* 0x000fe20008010074 */
[----:B------:R-:W-:Y:S01]  /*1fe0*/  FFMA.FTZ R84, R85, UR24, R24 ;  /* 0x0000001855547c23 */ /* 0x000fe20008010018 */
[----:B------:R-:W-:Y:S01]  /*1ff0*/  FFMA.FTZ R85, R86, UR24, R25 ;  /* 0x0000001856557c23 */ /* 0x000fe20008010019 */
[--C-:B------:R-:W-:Y:S01]  /*2000*/  FFMA.FTZ R86, R111, UR4, R116.reuse ;  /* 0x000000046f567c23 */ /* 0x100fe20008010074 */
[----:B------:R-:W-:Y:S01]  /*2010*/  FFMA.FTZ R118, R106, UR4, R116 ;  /* 0x000000046a767c23 */ /* 0x000fe20008010074 */
[----:B------:R-:W-:Y:S01]  /*2020*/  FMUL.FTZ R84, R84, UR12 ;  /* 0x0000000c54547c20 */ /* 0x000fe20008410000 */
[----:B------:R-:W-:Y:S01]  /*2030*/  FMUL.FTZ R85, R85, UR12 ;  /* 0x0000000c55557c20 */ /* 0x000fe20008410000 */
[----:B------:R-:W-:Y:S01]  /*2040*/  FADD.FTZ R87, R92, -R87 ;  /* 0x800000575c577221 */ /* 0x000fe20000010000 */
[----:B------:R-:W-:-:S03]  /*2050*/  FADD.FTZ R89, R104, -R89 ;  /* 0x8000005968597221 */ /* 0x000fc60000010000 */
[----:B------:R-:W-:Y:S01]  /*2060*/  F2FP.BF16.F32.PACK_AB R84, R85, R84 ;  /* 0x000000545554723e */ /* 0x000fe200000010ff */
        /* <DEDUP_REMOVED lines=18> */
[----:B------:R-:W-:Y:S01]  /*2190*/  F2FP.BF16.F32.PACK_AB R87, R90, R89 ;  /* 0x000000595a57723e */ /* 0x000fe200000010ff */
[----:B------:R-:W-:Y:S06]  /*21a0*/  BRA `(.L_x_3100) ;  /* 0x0000000000907947 */ /* 0x000fec0003800000 */
.L_x_3099:
        /* <DEDUP_REMOVED lines=20> */
[----:B------:R-:W-:Y:S01]  /*22f0*/  FFMA.FTZ R82, R83, UR24, R26 ;  /* 0x0000001853527c23 */ /* 0x000fe2000801001a */
[----:B------:R-:W-:Y:S01]  /*2300*/  FFMA.FTZ R83, R80, UR24, R27 ;  /* 0x0000001850537c23 */ /* 0x000fe2000801001b */
[----:B------:R-:W-:Y:S01]  /*2310*/  FFMA.FTZ R77, R86, UR24, R21 ;  /* 0x00000018564d7c23 */ /* 0x000fe20008010015 */
[----:B------:R-:W-:Y:S01]  /*2320*/  FADD.FTZ R81, R113, -R76 ;  /* 0x8000004c71517221 */ /* 0x000fe20000010000 */
[----:B------:R-:W-:Y:S01]  /*2330*/  FFMA.FTZ R76, R85, UR24, R20 ;  /* 0x00000018554c7c23 */ /* 0x000fe20008010014 */
[----:B------:R-:W-:Y:S01]  /*2340*/  FMUL.FTZ R85, R82, UR12 ;  /* 0x0000000c52557c20 */ /* 0x000fe20008410000 */
[----:B------:R-:W-:Y:S01]  /*2350*/  FMUL.FTZ R91, R77, UR12 ;  /* 0x0000000c4d5b7c20 */ /* 0x000fe20008410000 */
[----:B------:R-:W-:Y:S01]  /*2360*/  FFMA.FTZ R80, R81, UR24, R24 ;  /* 0x0000001851507c23 */ /* 0x000fe20008010018 */
[----:B------:R-:W-:Y:S01]  /*2370*/  FFMA.FTZ R81, R84, UR24, R25 ;  /* 0x0000001854517c23 */ /* 0x000fe20008010019 */
[----:B------:R-:W-:Y:S01]  /*2380*/  FMUL.FTZ R86, R76, UR12 ;  /* 0x0000000c4c567c20 */ /* 0x000fe20008410000 */
[----:B------:R-:W-:Y:S01]  /*2390*/  FMUL.FTZ R88, R83, UR12 ;  /* 0x0000000c53587c20 */ /* 0x000fe20008410000 */
[----:B------:R-:W-:Y:S01]  /*23a0*/  FMUL.FTZ R84, R80, UR12 ;  /* 0x0000000c50547c20 */ /* 0x000fe20008410000 */
[----:B------:R-:W-:-:S02]  /*23b0*/  FMUL.FTZ R89, R81, UR12 ;  /* 0x0000000c51597c20 */ /* 0x000fc40008410000 */
[----:B------:R-:W-:Y:S02]  /*23c0*/  F2FP.BF16.F32.PACK_AB R86, R91, R86 ;  /* 0x000000565b56723e */ /* 0x000fe400000010ff */
[----:B------:R-:W-:Y:S02]  /*23d0*/  F2FP.BF16.F32.PACK_AB R85, R88, R85 ;  /* 0x000000555855723e */ /* 0x000fe400000010ff */
[----:B------:R-:W-:-:S07]  /*23e0*/  F2FP.BF16.F32.PACK_AB R84, R89, R84 ;  /* 0x000000545954723e */ /* 0x000fce00000010ff */
.L_x_3100:
        /* <DEDUP_REMOVED lines=10> */
.L_x_3098:
[----:B------:R-:W-:Y:S05]  /*2490*/  BSYNC.RECONVERGENT B1 ;  /* 0x0000000000017941 */ /* 0x000fea0003800200 */
.L_x_3097:
        /* <DEDUP_REMOVED lines=22> */
[----:B------:R-:W-:Y:S01]  /*2600*/  F2FP.BF16.F32.PACK_AB R87, R76, R87 ;  /* 0x000000574c57723e */ /* 0x000fe200000010ff */
        /* <DEDUP_REMOVED lines=13> */
[----:B------:R-:W-:-:S02]  /*26e0*/  FMUL.FTZ R89, R81, UR12 ;  /* 0x0000000c51597c20 */ /* 0x000fc40008410000 */
[----:B------:R-:W-:Y:S02]  /*26f0*/  F2FP.BF16.F32.PACK_AB R86, R91, R86 ;  /* 0x000000565b56723e */ /* 0x000fe400000010ff */
[----:B------:R-:W-:Y:S02]  /*2700*/  F2FP.BF16.F32.PACK_AB R85, R88, R85 ;  /* 0x000000555855723e */ /* 0x000fe400000010ff */
[----:B------:R-:W-:Y:S01]  /*2710*/  F2FP.BF16.F32.PACK_AB R84, R89, R84 ;  /* 0x000000545954723e */ /* 0x000fe200000010ff */
[----:B------:R-:W-:Y:S06]  /*2720*/  BRA `(.L_x_3102) ;  /* 0x0000000000907947 */ /* 0x000fec0003800000 */
.L_x_3101:
        /* <DEDUP_REMOVED lines=8> */
[----:B------:R-:W-:Y:S01]  /*27b0*/  FFMA.FTZ R85, R85, UR24, R16 ;  /* 0x0000001855557c23 */ /* 0x000fe20008010010 */
[----:B------:R-:W-:Y:S01]  /*27c0*/  FFMA.FTZ R86, R84, UR24, R17 ;  /* 0x0000001854567c23 */ /* 0x000fe20008010011 */
[----:B------:R-:W-:Y:S01]  /*27d0*/  FADD.FTZ R90, R99, -R88 ;  /* 0x80000058635a7221 */ /* 0x000fe20000010000 */
[----:B------:R-:W-:Y:S01]  /*27e0*/  FADD.FTZ R89, R98, -R89 ;  /* 0x8000005962597221 */ /* 0x000fe20000010000 */
[----:B------:R-:W-:Y:S01]  /*27f0*/  FMUL.FTZ R84, R85, UR12 ;  /* 0x0000000c55547c20 */ /* 0x000fe20008410000 */
[----:B------:R-:W-:Y:S01]  /*2800*/  FMUL.FTZ R85, R86, UR12 ;  /* 0x0000000c56557c20 */ /* 0x000fe20008410000 */
[----:B------:R-:W-:Y:S01]  /*2810*/  FFMA.FTZ R86, R4, UR4, R116 ;  /* 0x0000000404567c23 */ /* 0x000fe20008010074 */
[----:B------:R-:W-:Y:S01]  /*2820*/  FFMA.FTZ R87, R87, UR24, R18 ;  /* 0x0000001857577c23 */ /* 0x000fe20008010012 */
[----:B------:R-:W-:Y:S01]  /*2830*/  FFMA.FTZ R90, R90, UR24, R13 ;  /* 0x000000185a5a7c23 */ /* 0x000fe2000801000d */
[----:B------:R-:W-:Y:S01]  /*2840*/  FFMA.FTZ R89, R89, UR24, R14 ;  /* 0x0000001859597c23 */ /* 0x000fe2000801000e */
[----:B------:R-:W-:Y:S01]  /*2850*/  F2FP.BF16.F32.PACK_AB R84, R85, R84 ;  /* 0x000000545554723e */ /* 0x000fe200000010ff */
[--C-:B------:R-:W-:Y:S01]  /*2860*/  FFMA.FTZ R85, R7, UR4, R116.reuse ;  /* 0x0000000407557c23 */ /* 0x100fe20008010074 */
[----:B------:R-:W-:Y:S01]  /*2870*/  FFMA.FTZ R116, R100, UR4, R116 ;  /* 0x0000000464747c23 */ /* 0x000fe20008010074 */
[----:B------:R-:W-:Y:S01]  /*2880*/  FADD.FTZ R86, R97, -R86 ;  /* 0x8000005661567221 */ /* 0x000fe20000010000 */
[----:B------:R-:W-:Y:S01]  /*2890*/  FMUL.FTZ R89, R89, UR12 ;  /* 0x0000000c59597c20 */ /* 0x000fe20008410000 */
[----:B------:R-:W-:Y:S01]  /*28a0*/  FADD.FTZ R85, R96, -R85 ;  /* 0x8000005560557221 */ /* 0x000fe20000010000 */
[----:B------:R-:W-:Y:S01]  /*28b0*/  FADD.FTZ R116, R101, -R116 ;  /* 0x8000007465747221 */ /* 0x000fe20000010000 */
[----:B------:R-:W-:-:S02]  /*28c0*/  FFMA.FTZ R86, R86, UR24, R19 ;  /* 0x0000001856567c23 */ /* 0x000fc40008010013 */
[----:B------:R-:W-:Y:S01]  /*28d0*/  FFMA.FTZ R88, R85, UR24, R12 ;  /* 0x0000001855587c23 */ /* 0x000fe2000801000c */
[----:B------:R-:W-:Y:S01]  /*28e0*/  FFMA.FTZ R116, R116, UR24, R15 ;  /* 0x0000001874747c23 */ /* 0x000fe2000801000f */
        /* <DEDUP_REMOVED lines=8> */
.L_x_3102:
[----:B------:R-:W0:Y:S08]  /*2970*/  @P0 LDC.64 R90, c[0x0][0x478] ;  /* 0x00011e00ff5a0b82 */ /* 0x000e300000000a00 */
[----:B------:R-:W1:Y:S01]  /*2980*/  LDC.64 R88, c[0x0][0x468] ;  /* 0x00011a00ff587b82 */ /* 0x000e620000000a00 */
[----:B0-----:R-:W-:-:S05]  /*2990*/  @P0 IMAD.WIDE.U32 R90, R0, 0x20, R90 ;  /* 0x00000020005a0825 */ /* 0x001fca00078e005a */
[----:B------:R2:W-:Y:S01]  /*29a0*/  @P0 STG.E.128 desc[UR14][R90.64], R80 ;  /* 0x000000505a000986 */ /* 0x0005e2000c101d0e */
[----:B-1----:R-:W-:-:S03]  /*29b0*/  IMAD.WIDE.U32 R88, R0, 0x10, R88 ;  /* 0x0000001000587825 */ /* 0x002fc600078e0058 */
[----:B------:R2:W-:Y:S04]  /*29c0*/  @P0 STG.E.128 desc[UR14][R90.64+0x10], R76 ;  /* 0x0000104c5a000986 */ /* 0x0005e8000c101d0e */
[----:B------:R2:W-:Y:S02]  /*29d0*/  STG.E.128 desc[UR14][R88.64], R84 ;  /* 0x0000005458007986 */ /* 0x0005e4000c101d0e */
.L_x_3094:
[----:B------:R-:W-:Y:S05]  /*29e0*/  BSYNC.RECONVERGENT B0 ;  /* 0x0000000000007941 */ /* 0x000fea0003800200 */
.L_x_3088:
[----:B------:R-:W-:Y:S02]  /*29f0*/  UIADD3 UR7, UPT, UPT, UR7, UR22, URZ ;  /* 0x0000001607077290 */ /* 0x000fe4000fffe0ff */
[----:B------:R-:W-:Y:S02]  /*2a00*/  UPLOP3.LUT UP2, UPT, UPT, UPT, UP2, 0x40, 0x4 ;  /* 0x000000000004789c */ /* 0x000fe40003f4e820 */
[----:B------:R-:W-:-:S09]  /*2a10*/  UISETP.GE.AND UP1, UPT, UR7, UR23, UPT ;  /* 0x000000170700728c */ /* 0x000fd2000bf26270 */
[----:B------:R-:W-:Y:S05]  /*2a20*/  BRA.U !UP1, `(.L_x_3103) ;  /* 0xffffffd909847547 */ /* 0x000fea000b83ffff */
.L_x_3081:
        /* <DEDUP_REMOVED lines=23> */
.L_x_3104:
        /* <DEDUP_REMOVED lines=14> */
.L_x_8046:


//--------------------- .text._ZN10layer_norm13ln_bwd_kernelINS_13Kernel_traitsIf13__nv_bfloat16fS2_fjLj2048ELj1ELj1ELj4ELj16ENS_18Kernel_traits_baseILj2048EfS2_fS2_fjLj128EEEEELb0ELb0ELb0ELb1EEEvNS_9BwdParamsE --------------------------
	.section	.text._ZN10layer_norm13ln_bwd_kernelINS_13Kernel_traitsIf13__nv_bfloat16fS2_fjLj2048ELj1ELj1ELj4ELj16ENS_18Kernel_traits_baseILj2048EfS2_fS2_fjLj128EEEEELb0ELb0ELb0ELb1EEEvNS_9BwdParamsE,"ax",@progbits
	.align	128
        .global         _ZN10layer_norm13ln_bwd_kernelINS_13Kernel_traitsIf13__nv_bfloat16fS2_fjLj2048ELj1ELj1ELj4ELj16ENS_18Kernel_traits_baseILj2048EfS2_fS2_fjLj128EEEEELb0ELb0ELb0ELb1EEEvNS_9BwdParamsE
        .type           _ZN10layer_norm13ln_bwd_kernelINS_13Kernel_traitsIf13__nv_bfloat16fS2_fjLj2048ELj1ELj1ELj4ELj16ENS_18Kernel_traits_baseILj2048EfS2_fS2_fjLj128EEEEELb0ELb0ELb0ELb1EEEvNS_9BwdParamsE,@function
        .size           _ZN10layer_norm13ln_bwd_kernelINS_13Kernel_traitsIf13__nv_bfloat16fS2_fjLj2048ELj1ELj1ELj4ELj16ENS_18Kernel_traits_baseILj2048EfS2_fS2_fjLj128EEEEELb0ELb0ELb0ELb1EEEvNS_9BwdParamsE,(.L_x_8047 - _ZN10layer_norm13ln_bwd_kernelINS_13Kernel_traitsIf13__nv_bfloat16fS2_fjLj2048ELj1ELj1ELj4ELj16ENS_18Kernel_traits_baseILj2048EfS2_fS2_fjLj128EEEEELb0ELb0ELb0ELb1EEEvNS_9BwdParamsE)
        .other          _ZN10layer_norm13ln_bwd_kernelINS_13Kernel_traitsIf13__nv_bfloat16fS2_fjLj2048ELj1ELj1ELj4ELj16ENS_18Kernel_traits_baseILj2048EfS2_fS2_fjLj128EEEEELb0ELb0ELb0ELb1EEEvNS_9BwdParamsE,@"STO_CUDA_ENTRY STV_DEFAULT"
_ZN10layer_norm13ln_bwd_kernelINS_13Kernel_traitsIf13__nv_bfloat16fS2_fjLj2048ELj1ELj1ELj4ELj16ENS_18Kernel_traits_baseILj2048EfS2_fS2_fjLj128EEEEELb0ELb0ELb0ELb1EEEvNS_9BwdParamsE:
.text._ZN10layer_norm13ln_bwd_kernelINS_13Kernel_traitsIf13__nv_bfloat16fS2_fjLj2048ELj1ELj1ELj4ELj16ENS_18Kernel_traits_baseILj2048EfS2_fS2_fjLj128EEEEELb0ELb0ELb0ELb1EEEvNS_9BwdParamsE:
        /* <DEDUP_REMOVED lines=38> */
[----:B------:R-:W3:Y:S01]  /*0260*/  LDCU.U8 UR9, c[0x0][0x410] ;  /* 0x00008200ff0977ac */ /* 0x000ee20008000000 */
[----:B0-----:R-:W-:Y:S01]  /*0270*/  IMAD.WIDE.U32 R2, R90, 0x20, R2 ;  /* 0x000000205a027825 */ /* 0x001fe200078e0002 */
[----:B------:R-:W-:-:S02]  /*0280*/  CS2R R6, SRZ ;  /* 0x0000000000067805 */ /* 0x000fc4000001ff00 */
[----:B------:R-:W-:Y:S01]  /*0290*/  MOV R101, RZ ;  /* 0x000000ff00657202 */ /* 0x000fe20000000f00 */
[----:B------:R-:W-:Y:S01]  /*02a0*/  UPLOP3.LUT UP1, UPT, UPT, UPT, UPT, 0x40, 0x4 ;  /* 0x000000000004789c */ /* 0x000fe20003f2e870 */
[----:B------:R-:W-:Y:S01]  /*02b0*/  MOV R99, UR8 ;  /* 0x0000000800637c02 */ /* 0x000fe20008000f00 */
[----:B--2---:R-:W5:Y:S01]  /*02c0*/  LDG.E.128 R16, desc[UR6][R2.64] ;  /* 0x0000000602107981 */ /* 0x004f62000c1e1d00 */
[----:B------:R-:W0:Y:S01]  /*02d0*/  LDCU UR12, c[0x0][0x388] ;  /* 0x00007100ff0c77ac */ /* 0x000e220008000800 */
[----:B-1----:R-:W-:Y:S02]  /*02e0*/  ISETP.NE.U32.AND P0, PT, R4, RZ, PT ;  /* 0x000000ff0400720c */ /* 0x002fe40003f05070 */
[----:B------:R-:W5:Y:S01]  /*02f0*/  LDG.E.128 R20, desc[UR6][R2.64+0x10] ;  /* 0x0000100602147981 */ /* 0x000f62000c1e1d00 */
[----:B------:R-:W1:Y:S01]  /*0300*/  LDCU UR13, c[0x0][0x400] ;  /* 0x00008000ff0d77ac */ /* 0x000e620008000800 */
[----:B------:R-:W-:Y:S02]  /*0310*/  ISETP.NE.AND.EX P0, PT, R5, RZ, PT, P0 ;  /* 0x000000ff0500720c */ /* 0x000fe40003f05300 */
[----:B------:R-:W5:Y:S01]  /*0320*/  LDG.E.128 R24, desc[UR6][R2.64+0x1000] ;  /* 0x0010000602187981 */ /* 0x000f62000c1e1d00 */
[----:B------:R-:W-:Y:S01]  /*0330*/  CS2R R4, SRZ ;  /* 0x0000000000047805 */ /* 0x000fe2000001ff00 */
[----:B------:R-:W2:Y:S02]  /*0340*/  LDCU.64 UR14, c[0x0][0x478] ;  /* 0x00008f00ff0e77ac */ /* 0x000ea40008000a00 */
[----:B------:R4:W5:Y:S01]  /*0350*/  LDG.E.128 R28, desc[UR6][R2.64+0x1010] ;  /* 0x00101006021c7981 */ /* 0x000962000c1e1d00 */
[----:B------:R-:W0:Y:S01]  /*0360*/  LDCU.64 UR10, c[0x0][0x438] ;  /* 0x00008700ff0a77ac */ /* 0x000e220008000a00 */
[----:B---34-:R-:W-:-:S07]  /*0370*/  CS2R R2, SRZ ;  /* 0x0000000000027805 */ /* 0x018fce000001ff00 */
.L_x_3118:
[----:B------:R-:W3:Y:S01]  /*0380*/  LDC.64 R76, c[0x0][0x3c0] ;  /* 0x0000f000ff4c7b82 */ /* 0x000ee20000000a00 */
[----:B0-----:R-:W-:-:S05]  /*0390*/  IMAD R0, R99, UR12, RZ ;  /* 0x0000000c63007c24 */ /* 0x001fca000f8e02ff */
[----:B------:R-:W-:Y:S02]  /*03a0*/  SHF.R.S32.HI R61, RZ, 0x1f, R0 ;  /* 0x0000001fff3d7819 */ /* 0x000fe40000011400 */
[----:B------:R-:W0:Y:S02]  /*03b0*/  @P0 LDC.64 R58, c[0x0][0x3e0] ;  /* 0x0000f800ff3a0b82 */ /* 0x000e240000000a00 */
[----:B------:R-:W-:-:S04]  /*03c0*/  LEA.HI R61, R61, R0, RZ, 0x3 ;  /* 0x000000003d3d7211 */ /* 0x000fc800078f18ff */
[----:B------:R-:W-:Y:S02]  /*03d0*/  LEA.HI.SX32 R102, R61, R90, 0x1d ;  /* 0x0000005a3d667211 */ /* 0x000fe400078feaff */
[----:B------:R-:W4:Y:S08]  /*03e0*/  LDC.64 R104, c[0x0][0x3a8] ;  /* 0x0000ea00ff687b82 */ /* 0x000f300000000a00 */
[----:B------:R-:W1:Y:S01]  /*03f0*/  LDC.64 R56, c[0x0][0x428] ;  /* 0x00010a00ff387b82 */ /* 0x000e620000000a00 */
[----:B---3--:R-:W-:-:S05]  /*0400*/  IMAD.WIDE R76, R99, 0x4, R76 ;  /* 0x00000004634c7825 */ /* 0x008fca00078e024c */
[----:B------:R-:W3:Y:S02]  /*0410*/  LDG.E R122, desc[UR6][R76.64] ;  /* 0x000000064c7a7981 */ /* 0x000ee4000c1e1900 */
[----:B------:R-:W2:Y:S01]  /*0420*/  LDC.64 R106, c[0x0][0x3c8] ;  /* 0x0000f200ff6a7b82 */ /* 0x000ea20000000a00 */
[----:B0-----:R-:W-:Y:S01]  /*0430*/  @P0 IMAD.WIDE R58, R99, 0x2, R58 ;  /* 0x00000002633a0825 */ /* 0x001fe200078e023a */
[----:B------:R-:W-:-:S04]  /*0440*/  IADD3 R98, PT, PT, R102, 0x80, RZ ;  /* 0x0000008066627810 */ /* 0x000fc80007ffe0ff */
[----:B------:R-:W3:Y:S01]  /*0450*/  @P0 LDG.E.U16 R0, desc[UR6][R58.64] ;  /* 0x000000063a000981 */ /* 0x000ee2000c1e1500 */
[----:B----4-:R-:W-:-:S05]  /*0460*/  IMAD.WIDE.U32 R108, R102, 0x20, R104 ;  /* 0x00000020666c7825 */ /* 0x010fca00078e0068 */
[----:B------:R-:W4:Y:S01]  /*0470*/  LDG.E.128 R60, desc[UR6][R108.64] ;  /* 0x000000066c3c7981 */ /* 0x000f22000c1e1d00 */
[----:B-1----:R-:W-:-:S03]  /*0480*/  IMAD.WIDE.U32 R64, R102, 0x10, R56 ;  /* 0x0000001066407825 */ /* 0x002fc600078e0038 */
[----:B------:R-:W4:Y:S01]  /*0490*/  LDG.E.128 R68, desc[UR6][R108.64+0x10] ;  /* 0x000010066c447981 */ /* 0x000f22000c1e1d00 */
[----:B--2---:R-:W-:-:S03]  /*04a0*/  IMAD.WIDE R106, R99, 0x4, R106 ;  /* 0x00000004636a7825 */ /* 0x004fc600078e026a */
[----:B------:R-:W2:Y:S01]  /*04b0*/  LDG.E.128 R64, desc[UR6][R64.64] ;  /* 0x0000000640407981 */ /* 0x000ea2000c1e1d00 */
[----:B------:R-:W-:-:S03]  /*04c0*/  IMAD.WIDE.U32 R56, R98, 0x10, R56 ;  /* 0x0000001062387825 */ /* 0x000fc600078e0038 */
[----:B------:R0:W2:Y:S04]  /*04d0*/  LDG.E R103, desc[UR6][R106.64] ;  /* 0x000000066a677981 */ /* 0x0000a8000c1e1900 */
[----:B------:R-:W2:Y:S01]  /*04e0*/  LDG.E.128 R56, desc[UR6][R56.64] ;  /* 0x0000000638387981 */ /* 0x000ea2000c1e1d00 */
[----:B------:R-:W-:-:S05]  /*04f0*/  IMAD.WIDE.U32 R104, R98, 0x20, R104 ;  /* 0x0000002062687825 */ /* 0x000fca00078e0068 */
[----:B------:R-:W2:Y:S04]  /*0500*/  LDG.E.128 R72, desc[UR6][R104.64] ;  /* 0x0000000668487981 */ /* 0x000ea8000c1e1d00 */
[----:B------:R1:W2:Y:S01]  /*0510*/  LDG.E.128 R76, desc[UR6][R104.64+0x10] ;  /* 0x00001006684c7981 */ /* 0x0002a2000c1e1d00 */
[----:B------:R-:W-:-:S04]  /*0520*/  ISETP.NE.U32.AND P1, PT, RZ, UR10, PT ;  /* 0x0000000aff007c0c */ /* 0x000fc8000bf25070 */
[----:B------:R-:W-:Y:S02]  /*0530*/  ISETP.NE.AND.EX P1, PT, RZ, UR11, PT, P1 ;  /* 0x0000000bff007c0c */ /* 0x000fe4000bf25310 */
[----:B------:R-:W-:-:S11]  /*0540*/  ISETP.NE.AND P3, PT, RZ, UR9, PT ;  /* 0x00000009ff007c0c */ /* 0x000fd6000bf65270 */
[----:B------:R-:W0:Y:S08]  /*0550*/  @P1 LDC.64 R118, c[0x0][0x438] ;  /* 0x00010e00ff761b82 */ /* 0x000e300000000a00 */
[----:B------:R-:W1:Y:S01]  /*0560*/  @P1 LDC.64 R116, c[0x0][0x438] ;  /* 0x00010e00ff741b82 */ /* 0x000e620000000a00 */
[----:B------:R-:W-:Y:S01]  /*0570*/  MOV R100, 0x3f800000 ;  /* 0x3f80000000647802 */ /* 0x000fe20000000f00 */
[----:B0-----:R-:W-:-:S05]  /*0580*/  @P1 IMAD.WIDE.U32 R118, R102, 0x20, R118 ;  /* 0x0000002066761825 */ /* 0x001fca00078e0076 */
[----:B-----5:R-:W5:Y:S01]  /*0590*/  @P1 LDG.E.128 R36, desc[UR6][R118.64] ;  /* 0x0000000676241981 */ /* 0x020f62000c1e1d00 */
[----:B-1----:R-:W-:-:S03]  /*05a0*/  @P1 IMAD.WIDE.U32 R116, R98, 0x20, R116 ;  /* 0x0000002062741825 */ /* 0x002fc600078e0074 */
[----:B------:R0:W5:Y:S04]  /*05b0*/  @P1 LDG.E.128 R40, desc[UR6][R118.64+0x10] ;  /* 0x0000100676281981 */ /* 0x000168000c1e1d00 */
[----:B------:R-:W5:Y:S04]  /*05c0*/  @P1 LDG.E.128 R44, desc[UR6][R116.64] ;  /* 0x00000006742c1981 */ /* 0x000f68000c1e1d00 */
[----:B------:R1:W5:Y:S01]  /*05d0*/  @P1 LDG.E.128 R48, desc[UR6][R116.64+0x10] ;  /* 0x0000100674301981 */ /* 0x000362000c1e1d00 */
[----:B---3--:R-:W-:Y:S02]  /*05e0*/  FSEL R122, R122, RZ, !P3 ;  /* 0x000000ff7a7a7208 */ /* 0x008fe40005800000 */
[----:B------:R-:W-:-:S03]  /*05f0*/  @P0 SHF.L.U32 R100, R0, 0x10, RZ ;  /* 0x0000001000640819 */ /* 0x000fc600000006ff */
[C---:B----4-:R-:W-:Y:S01]  /*0600*/  FADD.FTZ R0, -R122.reuse, R60 ;  /* 0x0000003c7a007221 */ /* 0x050fe20000010100 */
[C-C-:B------:R-:W-:Y:S01]  /*0610*/  FADD.FTZ R106, -R122.reuse, R62.reuse ;  /* 0x0000003e7a6a7221 */ /* 0x140fe20000010100 */
[C---:B------:R-:W-:Y:S01]  /*0620*/  FADD.FTZ R112, -R122.reuse, R63 ;  /* 0x0000003f7a707221 */ /* 0x040fe20000010100 */
[C---:B------:R-:W-:Y:S01]  /*0630*/  FADD.FTZ R104, -R122.reuse, R61 ;  /* 0x0000003d7a687221 */ /* 0x040fe20000010100 */
[----:B------:R-:W-:Y:S01]  /*0640*/  FADD.FTZ R110, -R122, R69 ;  /* 0x000000457a6e7221 */ /* 0x000fe20000010100 */
[C---:B--2---:R-:W-:Y:S02]  /*0650*/  SHF.L.U32 R115, R64.reuse, 0x10, RZ ;  /* 0x0000001040737819 */ /* 0x044fe400000006ff */
[----:B------:R-:W-:Y:S01]  /*0660*/  PRMT R62, R64, 0x7632, R62 ;  /* 0x00007632403e7816 */ /* 0x000fe2000000003e */
[----:B------:R-:W-:Y:S02]  /*0670*/  FMUL.FTZ R0, R103, R0 ;  /* 0x0000000067007220 */ /* 0x000fe40000410000 */
[----:B------:R-:W-:Y:S01]  /*0680*/  FADD.FTZ R97, R115, R97 ;  /* 0x0000006173617221 */ /* 0x000fe20000010000 */
[----:B------:R-:W-:Y:S01]  /*0690*/  SHF.L.U32 R62, R62, 0x10, RZ ;  /* 0x000000103e3e7819 */ /* 0x000fe200000006ff */
[-C--:B------:R-:W-:Y:S01]  /*06a0*/  FFMA.FTZ R101, R0, R115.reuse, R101 ;  /* 0x0000007300657223 */ /* 0x080fe20000010065 */
[----:B------:R-:W-:Y:S01]  /*06b0*/  FMUL.FTZ R115, R16, R115 ;  /* 0x0000007310737220 */ /* 0x000fe20000410000 */
[----:B------:R-:W-:Y:S01]  /*06c0*/  SHF.L.U32 R114, R65, 0x10, RZ ;  /* 0x0000001041727819 */ /* 0x000fe200000006ff */
[C---:B0-----:R-:W-:Y:S01]  /*06d0*/  FMUL.FTZ R119, R103.reuse, R106 ;  /* 0x0000006a67777220 */ /* 0x041fe20000410000 */
[C---:B------:R-:W-:Y:S01]  /*06e0*/  PRMT R69, R56.reuse, 0x7632, R69 ;  /* 0x0000763238457816 */ /* 0x040fe20000000045 */
[----:B-1----:R-:W-:Y:S01]  /*06f0*/  FMUL.FTZ R117, R103, R112 ;  /* 0x0000007067757220 */ /* 0x002fe20000410000 */
[----:B------:R-:W-:Y:S01]  /*0700*/  SHF.L.U32 R63, R56, 0x10, RZ ;  /* 0x00000010383f7819 */ /* 0x000fe200000006ff */
[----:B------:R-:W-:Y:S01]  /*0710*/  FMUL.FTZ R112, R17, R62 ;  /* 0x0000003e11707220 */ /* 0x000fe20000410000 */
[----:B------:R-:W-:-:S02]  /*0720*/  PRMT R64, R65, 0x7632, R64 ;  /* 0x0000763241407816 */ /* 0x000fc40000000040 */
[C---:B------:R-:W-:Y:S02]  /*0730*/  PRMT R56, R57.reuse, 0x7632, R56 ;  /* 0x0000763239387816 */ /* 0x040fe40000000038 */
[----:B------:R-:W-:Y:S01]  /*0740*/  SHF.L.U32 R61, R57, 0x10, RZ ;  /* 0x00000010393d7819 */ /* 0x000fe200000006ff */
[----:B------:R-:W-:Y:S01]  /*0750*/  FADD.FTZ R57, RZ, R115 ;  /* 0x00000073ff397221 */ /* 0x000fe20000010000 */
[----:B------:R-:W-:Y:S01]  /*0760*/  FADD.FTZ R68, -R122, R68 ;  /* 0x000000447a447221 */ /* 0x000fe20000010100 */
[----:B------:R-:W-:Y:S01]  /*0770*/  FMUL.FTZ R121, R103, R104 ;  /* 0x0000006867797220 */ /* 0x000fe20000410000 */
[----:B------:R-:W-:Y:S01]  /*0780*/  SHF.L.U32 R64, R64, 0x10, RZ ;  /* 0x0000001040407819 */ /* 0x000fe200000006ff */
[----:B------:R-:W-:Y:S01]  /*0790*/  FADD.FTZ R93, R114, R93 ;  /* 0x0000005d725d7221 */ /* 0x000fe20000010000 */
[-C--:B------:R-:W-:Y:S01]  /*07a0*/  FFMA.FTZ R94, R119, R114.reuse, R94 ;  /* 0x00000072775e7223 */ /* 0x080fe2000001005e */
[----:B------:R-:W-:Y:S01]  /*07b0*/  FMUL.FTZ R114, R18, R114 ;  /* 0x0000007212727220 */ /* 0x000fe20000410000 */
[----:B------:R-:W-:Y:S01]  /*07c0*/  FADD.FTZ R57, R112, R57 ;  /* 0x0000003970397221 */ /* 0x000fe20000010000 */
[C---:B------:R-:W-:Y:S01]  /*07d0*/  PRMT R65, R66.reuse, 0x7632, R65 ;  /* 0x0000763242417816 */ /* 0x040fe20000000041 */
[----:B------:R-:W-:Y:S01]  /*07e0*/  FMUL.FTZ R113, R103, R68 ;  /* 0x0000004467717220 */ /* 0x000fe20000410000 */
[----:B------:R-:W-:Y:S01]  /*07f0*/  SHF.L.U32 R111, R66, 0x10, RZ ;  /* 0x00000010426f7819 */ /* 0x000fe200000006ff */
[----:B------:R-:W-:Y:S01]  /*0800*/  FFMA.FTZ R96, R121, R62, R96 ;  /* 0x0000003e79607223 */ /* 0x000fe20000010060 */
[----:B------:R-:W-:Y:S01]  /*0810*/  FADD.FTZ R95, R62, R95 ;  /* 0x0000005f3e5f7221 */ /* 0x000fe20000010000 */
[----:B------:R-:W-:Y:S01]  /*0820*/  FMUL.FTZ R109, R19, R64 ;  /* 0x00000040136d7220 */ /* 0x000fe20000410000 */
[----:B------:R-:W-:Y:S01]  /*0830*/  FADD.FTZ R62, R114, R57 ;  /* 0x00000039723e7221 */ /* 0x000fe20000010000 */
[----:B------:R-:W-:Y:S01]  /*0840*/  SHF.L.U32 R106, R65, 0x10, RZ ;  /* 0x00000010416a7819 */ /* 0x000fe200000006ff */
        /* <DEDUP_REMOVED lines=9> */
[----:B------:R-:W-:Y:S01]  /*08e0*/  FMUL.FTZ R106, R21, R106 ;  /* 0x0000006a156a7220 */ /* 0x000fe20000410000 */
[----:B------:R-:W-:Y:S01]  /*08f0*/  FADD.FTZ R57, R111, R62 ;  /* 0x0000003e6f397221 */ /* 0x000fe20000010000 */
[----:B------:R-:W-:Y:S01]  /*0900*/  FADD.FTZ R108, -R122, R71 ;  /* 0x000000477a6c7221 */ /* 0x000fe20000010100 */
[----:B------:R-:W-:Y:S01]  /*0910*/  SHF.L.U32 R60, R60, 0x10, RZ ;  /* 0x000000103c3c7819 */ /* 0x000fe200000006ff */
[----:B------:R-:W-:Y:S01]  /*0920*/  FFMA.FTZ R92, R117, R64, R92 ;  /* 0x00000040755c7223 */ /* 0x000fe2000001005c */
[----:B------:R-:W-:Y:S01]  /*0930*/  FADD.FTZ R91, R64, R91 ;  /* 0x0000005b405b7221 */ /* 0x000fe20000010000 */
[----:B------:R-:W-:Y:S01]  /*0940*/  FMUL.FTZ R105, R22, R67 ;  /* 0x0000004316697220 */ /* 0x000fe20000410000 */
[----:B------:R-:W-:Y:S01]  /*0950*/  FADD.FTZ R64, R106, R57 ;  /* 0x000000396a407221 */ /* 0x000fe20000010000 */
[----:B------:R-:W-:Y:S01]  /*0960*/  FMUL.FTZ R108, R103, R108 ;  /* 0x0000006c676c7220 */ /* 0x000fe20000410000 */
[----:B------:R-:W-:Y:S01]  /*0970*/  FFMA.FTZ R62, R0, R115, RZ ;  /* 0x00000073003e7223 */ /* 0x000fe200000100ff */
[-C--:B------:R-:W-:Y:S01]  /*0980*/  FMUL.FTZ R104, R23, R60.reuse ;  /* 0x0000003c17687220 */ /* 0x080fe20000410000 */
[----:B------:R-:W-:Y:S01]  /*0990*/  FADD.FTZ R57, R105, R64 ;  /* 0x0000004069397221 */ /* 0x000fe20000010000 */
[----:B------:R-:W-:Y:S01]  /*09a0*/  FADD.FTZ R66, -R122, R70 ;  /* 0x000000467a427221 */ /* 0x000fe20000010100 */
[----:B------:R-:W-:Y:S01]  /*09b0*/  FADD.FTZ R81, R60, R81 ;  /* 0x000000513c517221 */ /* 0x000fe20000010000 */
[----:B------:R-:W-:Y:S01]  /*09c0*/  FFMA.FTZ R5, R108, R60, R5 ;  /* 0x0000003c6c057223 */ /* 0x000fe20000010005 */
[----:B------:R-:W-:Y:S01]  /*09d0*/  SHF.L.U32 R60, R69, 0x10, RZ ;  /* 0x00000010453c7819 */ /* 0x000fe200000006ff */
[----:B------:R-:W-:Y:S01]  /*09e0*/  FFMA.FTZ R62, R121, R112, R62 ;  /* 0x00000070793e7223 */ /* 0x000fe2000001003e */
[----:B------:R-:W-:Y:S01]  /*09f0*/  FMUL.FTZ R64, R24, R63 ;  /* 0x0000003f18407220 */ /* 0x000fe20000410000 */
[----:B------:R-:W-:Y:S01]  /*0a00*/  FADD.FTZ R57, R104, R57 ;  /* 0x0000003968397221 */ /* 0x000fe20000010000 */
[----:B------:R-:W-:Y:S01]  /*0a10*/  FMUL.FTZ R107, R103, R66 ;  /* 0x00000042676b7220 */ /* 0x000fe20000410000 */
[----:B------:R-:W-:Y:S01]  /*0a20*/  FFMA.FTZ R66, R119, R114, R62 ;  /* 0x0000007277427223 */ /* 0x000fe2000001003e */
[----:B------:R-:W-:Y:S01]  /*0a30*/  FMUL.FTZ R65, R25, R60 ;  /* 0x0000003c19417220 */ /* 0x000fe20000410000 */
[----:B------:R-:W-:Y:S01]  /*0a40*/  FADD.FTZ R68, R64, R57 ;  /* 0x0000003940447221 */ /* 0x000fe20000010000 */
[----:B------:R-:W-:Y:S01]  /*0a50*/  SHF.L.U32 R62, R56, 0x10, RZ ;  /* 0x00000010383e7819 */ /* 0x000fe200000006ff */
[----:B------:R-:W-:Y:S01]  /*0a60*/  FADD.FTZ R80, R67, R80 ;  /* 0x0000005043507221 */ /* 0x000fe20000010000 */
[----:B------:R-:W-:Y:S01]  /*0a70*/  FFMA.FTZ R4, R107, R67, R4 ;  /* 0x000000436b047223 */ /* 0x000fe20000010004 */
[----:B------:R-:W-:Y:S01]  /*0a80*/  FFMA.FTZ R56, R117, R109, R66 ;  /* 0x0000006d75387223 */ /* 0x000fe20000010042 */
[----:B------:R-:W-:Y:S01]  /*0a90*/  FADD.FTZ R67, R68, R65 ;  /* 0x0000004144437221 */ /* 0x000fe20000010000 */
[----:B------:R-:W-:Y:S01]  /*0aa0*/  FMUL.FTZ R66, R26, R61 ;  /* 0x0000003d1a427220 */ /* 0x000fe20000410000 */
[----:B------:R-:W-:-:S02]  /*0ab0*/  PRMT R116, R58, 0x7632, R116 ;  /* 0x000076323a747816 */ /* 0x000fc40000000074 */
[----:B------:R-:W-:Y:S01]  /*0ac0*/  SHF.L.U32 R123, R58, 0x10, RZ ;  /* 0x000000103a7b7819 */ /* 0x000fe200000006ff */
[----:B------:R-:W-:Y:S01]  /*0ad0*/  FADD.FTZ R58, R67, R66 ;  /* 0x00000042433a7221 */ /* 0x000fe20000010000 */
[----:B------:R-:W-:Y:S01]  /*0ae0*/  FMUL.FTZ R67, R27, R62 ;  /* 0x0000003e1b437220 */ /* 0x000fe20000410000 */
[----:B------:R-:W-:Y:S01]  /*0af0*/  FFMA.FTZ R57, R113, R111, R56 ;  /* 0x0000006f71397223 */ /* 0x000fe20000010038 */
[----:B------:R-:W-:Y:S01]  /*0b00*/  FADD.FTZ R70, -R122, R72 ;  /* 0x000000487a467221 */ /* 0x000fe20000010100 */
[C---:B------:R-:W-:Y:S01]  /*0b10*/  PRMT R118, R59.reuse, 0x7632, R118 ;  /* 0x000076323b767816 */ /* 0x040fe20000000076 */
[----:B------:R-:W-:Y:S01]  /*0b20*/  FMUL.FTZ R68, R28, R123 ;  /* 0x0000007b1c447220 */ /* 0x000fe20000410000 */
[----:B------:R-:W-:Y:S01]  /*0b30*/  SHF.L.U32 R125, R59, 0x10, RZ ;  /* 0x000000103b7d7819 */ /* 0x000fe200000006ff */
[----:B------:R-:W-:Y:S01]  /*0b40*/  FADD.FTZ R59, R58, R67 ;  /* 0x000000433a3b7221 */ /* 0x000fe20000010000 */
[----:B------:R-:W-:Y:S01]  /*0b50*/  SHF.L.U32 R116, R116, 0x10, RZ ;  /* 0x0000001074747819 */ /* 0x000fe200000006ff */
[----:B------:R-:W-:Y:S01]  /*0b60*/  FFMA.FTZ R56, R110, R106, R57 ;  /* 0x0000006a6e387223 */ /* 0x000fe20000010039 */
[----:B------:R-:W-:Y:S01]  /*0b70*/  FMUL.FTZ R69, R103, R70 ;  /* 0x0000004667457220 */ /* 0x000fe20000410000 */
[----:B------:R-:W-:-:S02]  /*0b80*/  FADD.FTZ R59, R59, R68 ;  /* 0x000000443b3b7221 */ /* 0x000fc40000010000 */
[----:B------:R-:W-:Y:S01]  /*0b90*/  FMUL.FTZ R70, R29, R116 ;  /* 0x000000741d467220 */ /* 0x000fe20000410000 */
[----:B------:R-:W-:Y:S01]  /*0ba0*/  FFMA.FTZ R57, R107, R105, R56 ;  /* 0x000000696b397223 */ /* 0x000fe20000010038 */
[----:B------:R-:W-:Y:S01]  /*0bb0*/  SHF.L.U32 R118, R118, 0x10, RZ ;  /* 0x0000001076767819 */ /* 0x000fe200000006ff */
[----:B------:R-:W-:Y:S01]  /*0bc0*/  FMUL.FTZ R71, R30, R125 ;  /* 0x0000007d1e477220 */ /* 0x000fe20000410000 */
[----:B------:R-:W-:Y:S01]  /*0bd0*/  FADD.FTZ R56, R59, R70 ;  /* 0x000000463b387221 */ /* 0x000fe20000010000 */
[----:B------:R-:W-:Y:S01]  /*0be0*/  FADD.FTZ R72, -R122, R73 ;  /* 0x000000497a487221 */ /* 0x000fe20000010100 */
[----:B------:R-:W-:Y:S01]  /*0bf0*/  FFMA.FTZ R58, R108, R104, R57 ;  /* 0x000000686c3a7223 */ /* 0x000fe20000010039 */
[----:B------:R-:W-:Y:S01]  /*0c00*/  FMUL.FTZ R73, R31, R118 ;  /* 0x000000761f497220 */ /* 0x000fe20000410000 */
[----:B------:R-:W-:Y:S01]  /*0c10*/  FADD.FTZ R56, R56, R71 ;  /* 0x0000004738387221 */ /* 0x000fe20000010000 */
[C---:B------:R-:W-:Y:S01]  /*0c20*/  FADD.FTZ R124, -R122.reuse, R74 ;  /* 0x0000004a7a7c7221 */ /* 0x040fe20000010100 */
[----:B------:R-:W-:Y:S01]  /*0c30*/  FMUL.FTZ R72, R103, R72 ;  /* 0x0000004867487220 */ /* 0x000fe20000410000 */
[----:B------:R-:W-:Y:S01]  /*0c40*/  FFMA.FTZ R57, R69, R64, R58 ;  /* 0x0000004045397223 */ /* 0x000fe2000001003a */
[----:B------:R-:W-:Y:S01]  /*0c50*/  FADD.FTZ R74, -R122, R75 ;  /* 0x0000004b7a4a7221 */ /* 0x000fe20000010100 */
[----:B------:R-:W-:Y:S01]  /*0c60*/  FADD.FTZ R56, R56, R73 ;  /* 0x0000004938387221 */ /* 0x000fe20000010000 */
[C---:B------:R-:W-:Y:S01]  /*0c70*/  FMUL.FTZ R75, R103.reuse, R124 ;  /* 0x0000007c674b7220 */ /* 0x040fe20000410000 */
[----:B------:R-:W-:Y:S01]  /*0c80*/  FFMA.FTZ R58, R72, R65, R57 ;  /* 0x00000041483a7223 */ /* 0x000fe20000010039 */
[C---:B------:R-:W-:Y:S01]  /*0c90*/  FADD.FTZ R76, -R122.reuse, R76 ;  /* 0x0000004c7a4c7221 */ /* 0x040fe20000010100 */
[----:B------:R-:W-:Y:S01]  /*0ca0*/  FMUL.FTZ R74, R103, R74 ;  /* 0x0000004a674a7220 */ /* 0x000fe20000410000 */
[----:B------:R-:W0:Y:S01]  /*0cb0*/  SHFL.DOWN PT, R57, R56, 0x10, 0x1f ;  /* 0x0a001f0038397f89 */ /* 0x000e2200000e0000 */
[----:B------:R-:W-:Y:S01]  /*0cc0*/  FFMA.FTZ R59, R75, R66, R58 ;  /* 0x000000424b3b7223 */ /* 0x000fe2000001003a */
[----:B------:R-:W-:Y:S01]  /*0cd0*/  FADD.FTZ R120, -R122, R77 ;  /* 0x0000004d7a787221 */ /* 0x000fe20000010100 */
[----:B------:R-:W-:-:S02]  /*0ce0*/  FMUL.FTZ R77, R103, R76 ;  /* 0x0000004c674d7220 */ /* 0x000fc40000410000 */
[----:B------:R-:W-:Y:S01]  /*0cf0*/  FFMA.FTZ R58, R74, R67, R59 ;  /* 0x000000434a3a7223 */ /* 0x000fe2000001003b */
[C---:B------:R-:W-:Y:S01]  /*0d00*/  FADD.FTZ R78, -R122.reuse, R78 ;  /* 0x0000004e7a4e7221 */ /* 0x040fe20000010100 */
[----:B------:R-:W-:Y:S02]  /*0d10*/  FMUL.FTZ R76, R103, R120 ;  /* 0x00000078674c7220 */ /* 0x000fe40000410000 */
[----:B------:R-:W-:Y:S01]  /*0d20*/  FFMA.FTZ R59, R77, R68, R58 ;  /* 0x000000444d3b7223 */ /* 0x000fe2000001003a */
[----:B------:R-:W-:Y:S01]  /*0d30*/  FADD.FTZ R122, -R122, R79 ;  /* 0x0000004f7a7a7221 */ /* 0x000fe20000010100 */
[C---:B------:R-:W-:Y:S02]  /*0d40*/  FMUL.FTZ R79, R103.reuse, R78 ;  /* 0x0000004e674f7220 */ /* 0x040fe40000410000 */
        /* <DEDUP_REMOVED lines=19> */
[----:B------:R-:W-:Y:S01]  /*0e80*/  LOP3.LUT P2, RZ, R90, 0x1f, RZ, 0xc0, !PT ;  /* 0x0000001f5aff7812 */ /* 0x000fe2000784c0ff */
[----:B0-----:R-:W-:Y:S01]  /*0e90*/  FADD.FTZ R59, R122, R59 ;  /* 0x0000003b7a3b7221 */ /* 0x001fe20000010000 */
[----:B-1----:R-:W-:-:S04]  /*0ea0*/  FADD.FTZ R56, R124, R57 ;  /* 0x000000397c387221 */ /* 0x002fc80000010000 */
[----:B------:R-:W0:Y:S01]  /*0eb0*/  SHFL.DOWN PT, R57, R59, 0x1, 0x1f ;  /* 0x08201f003b397f89 */ /* 0x000e2200000e0000 */
[----:B------:R-:W-:Y:S01]  /*0ec0*/  BSSY.RECONVERGENT B0, `(.L_x_3106) ;  /* 0x000000c000007945 */ /* 0x000fe20003800200 */
[----:B0-----:R-:W-:-:S05]  /*0ed0*/  FADD.FTZ R57, R59, R57 ;  /* 0x000000393b397221 */ /* 0x001fca0000010000 */
        /* <DEDUP_REMOVED lines=10> */
.L_x_3107:
[----:B------:R-:W-:Y:S05]  /*0f80*/  BSYNC.RECONVERGENT B0 ;  /* 0x0000000000007941 */ /* 0x000fea0003800200 */
.L_x_3106:
[----:B------:R-:W1:Y:S08]  /*0f90*/  S2UR UR5, SR_CgaCtaId ;  /* 0x00000000000579c3 */ /* 0x000e700000008800 */
[----:B------:R-:W-:Y:S01]  /*0fa0*/  BAR.SYNC.DEFER_BLOCKING 0x0 ;  /* 0x0000000000007b1d */ /* 0x000fe20000010000 */
[----:B------:R-:W-:Y:S01]  /*0fb0*/  FADD.FTZ R84, R61, R84 ;  /* 0x000000543d547221 */ /* 0x000fe20000010000 */
[----:B------:R-:W-:Y:S01]  /*0fc0*/  FFMA.FTZ R8, R75, R61, R8 ;  /* 0x0000003d4b087223 */ /* 0x000fe20000010008 */
[----:B------:R-:W-:Y:S01]  /*0fd0*/  FADD.FTZ R82, R63, R82 ;  /* 0x000000523f527221 */ /* 0x000fe20000010000 */
[----:B------:R-:W-:Y:S01]  /*0fe0*/  FFMA.FTZ R6, R69, R63, R6 ;  /* 0x0000003f45067223 */ /* 0x000fe20000010006 */
[----:B------:R-:W-:Y:S01]  /*0ff0*/  FFMA.FTZ R7, R72, R60, R7 ;  /* 0x0000003c48077223 */ /* 0x000fe20000010007 */
[----:B------:R-:W-:Y:S01]  /*1000*/  UMOV UR4, 0x400 ;  /* 0x0000040000047882 */ /* 0x000fe20000000000 */
[----:B------:R-:W-:Y:S01]  /*1010*/  FADD.FTZ R83, R60, R83 ;  /* 0x000000533c537221 */ /* 0x000fe20000010000 */
        /* <DEDUP_REMOVED lines=69> */
.L_x_3109:
        /* <DEDUP_REMOVED lines=36> */
.L_x_3110:
[----:B------:R-:W-:Y:S01]  /*16b0*/  ISETP.NE.U32.AND P1, PT, RZ, UR14, PT ;  /* 0x0000000eff007c0c */ /* 0x000fe2000bf25070 */
[----:B------:R-:W0:Y:S03]  /*16c0*/  LDC.64 R60, c[0x0][0x468] ;  /* 0x00011a00ff3c7b82 */ /* 0x000e260000000a00 */
[----:B------:R-:W-:-:S13]  /*16d0*/  ISETP.NE.AND.EX P1, PT, RZ, UR15, PT, P1 ;  /* 0x0000000fff007c0c */ /* 0x000fda000bf25310 */
[----:B------:R-:W1:Y:S01]  /*16e0*/  @P1 LDC.64 R104, c[0x0][0x478] ;  /* 0x00011e00ff681b82 */ /* 0x000e620000000a00 */
[----:B0-----:R-:W-:-:S04]  /*16f0*/  IMAD.WIDE.U32 R106, R102, 0x10, R60 ;  /* 0x00000010666a7825 */ /* 0x001fc800078e003c */
[----:B-1----:R-:W-:-:S05]  /*1700*/  @P1 IMAD.WIDE.U32 R104, R102, 0x20, R104 ;  /* 0x0000002066681825 */ /* 0x002fca00078e0068 */
[----:B------:R0:W-:Y:S04]  /*1710*/  @P1 STG.E.128 desc[UR6][R104.64], R52 ;  /* 0x0000003468001986 */ /* 0x0001e8000c101d06 */
[----:B------:R0:W-:Y:S04]  /*1720*/  @P1 STG.E.128 desc[UR6][R104.64+0x10], R32 ;  /* 0x0000102068001986 */ /* 0x0001e8000c101d06 */
[----:B------:R0:W-:Y:S01]  /*1730*/  STG.E.128 desc[UR6][R106.64], R56 ;  /* 0x000000386a007986 */ /* 0x0001e2000c101d06 */
[----:B------:R-:W-:Y:S05]  /*1740*/  @!P1 BRA `(.L_x_3111) ;  /* 0x0000000000949947 */ /* 0x000fea0003800000 */
[-CC-:B------:R-:W-:Y:S01]  /*1750*/  FFMA.FTZ R69, R69, R62.reuse, R63.reuse ;  /* 0x0000003e45457223 */ /* 0x180fe2000001003f */
[-CC-:B------:R-:W-:Y:S01]  /*1760*/  FFMA.FTZ R72, R72, R62.reuse, R63.reuse ;  /* 0x0000003e48487223 */ /* 0x180fe2000001003f */
[-CC-:B------:R-:W-:Y:S01]  /*1770*/  FFMA.FTZ R75, R75, R62.reuse, R63.reuse ;  /* 0x0000003e4b4b7223 */ /* 0x180fe2000001003f */
[-CC-:B------:R-:W-:Y:S01]  /*1780*/  FFMA.FTZ R74, R74, R62.reuse, R63.reuse ;  /* 0x0000003e4a4a7223 */ /* 0x180fe2000001003f */
[-CC-:B------:R-:W-:Y:S01]  /*1790*/  FFMA.FTZ R77, R77, R62.reuse, R63.reuse ;  /* 0x0000003e4d4d7223 */ /* 0x180fe2000001003f */
[-CC-:B0-----:R-:W-:Y:S01]  /*17a0*/  FFMA.FTZ R33, R76, R62.reuse, R63.reuse ;  /* 0x0000003e4c217223 */ /* 0x181fe2000001003f */
        /* <DEDUP_REMOVED lines=31> */
.L_x_3111:
        /* <DEDUP_REMOVED lines=36> */
.L_x_3112:
[----:B------:R-:W0:Y:S01]  /*1be0*/  @P1 LDC.64 R62, c[0x0][0x478] ;  /* 0x00011e00ff3e1b82 */ /* 0x000e220000000a00 */
[----:B------:R-:W-:-:S04]  /*1bf0*/  IMAD.WIDE.U32 R60, R98, 0x10, R60 ;  /* 0x00000010623c7825 */ /* 0x000fc800078e003c */
[----:B0-----:R-:W-:-:S05]  /*1c00*/  @P1 IMAD.WIDE.U32 R62, R98, 0x20, R62 ;  /* 0x00000020623e1825 */ /* 0x001fca00078e003e */
[----:B------:R0:W-:Y:S04]  /*1c10*/  @P1 STG.E.128 desc[UR6][R62.64], R52 ;  /* 0x000000343e001986 */ /* 0x0001e8000c101d06 */
[----:B------:R0:W-:Y:S04]  /*1c20*/  @P1 STG.E.128 desc[UR6][R62.64+0x10], R32 ;  /* 0x000010203e001986 */ /* 0x0001e8000c101d06 */
[----:B------:R0:W-:Y:S01]  /*1c30*/  STG.E.128 desc[UR6][R60.64], R56 ;  /* 0x000000383c007986 */ /* 0x0001e2000c101d06 */
[----:B------:R-:W-:Y:S05]  /*1c40*/  BRA `(.L_x_3113) ;  /* 0x00000008008c7947 */ /* 0x000fea0003800000 */
.L_x_3108:
        /* <DEDUP_REMOVED lines=40> */
.L_x_3114:
        /* <DEDUP_REMOVED lines=36> */
.L_x_3115:
        /* <DEDUP_REMOVED lines=45> */
.L_x_3116:
        /* <DEDUP_REMOVED lines=36> */
.L_x_3117:
[----:B------:R-:W0:Y:S01]  /*2620*/  @P1 LDC.64 R62, c[0x0][0x478] ;  /* 0x00011e00ff3e1b82 */ /* 0x000e220000000a00 */
[----:B------:R-:W-:-:S04]  /*2630*/  IMAD.WIDE.U32 R60, R98, 0x10, R60 ;  /* 0x00000010623c7825 */ /* 0x000fc800078e003c */
[----:B0-----:R-:W-:-:S05]  /*2640*/  @P1 IMAD.WIDE.U32 R62, R98, 0x20, R62 ;  /* 0x00000020623e1825 */ /* 0x001fca00078e003e */
[----:B------:R1:W-:Y:S04]  /*2650*/  @P1 STG.E.128 desc[UR6][R62.64], R52 ;  /* 0x000000343e001986 */ /* 0x0003e8000c101d06 */
[----:B------:R1:W-:Y:S04]  /*2660*/  @P1 STG.E.128 desc[UR6][R62.64+0x10], R32 ;  /* 0x000010203e001986 */ /* 0x0003e8000c101d06 */
[----:B------:R1:W-:Y:S02]  /*2670*/  STG.E.128 desc[UR6][R60.64], R56 ;  /* 0x000000383c007986 */ /* 0x0003e4000c101d06 */
.L_x_3113:
[----:B01----:R-:W0:Y:S01]  /*2680*/  LDC.64 R56, c[0x0][0x380] ;  /* 0x0000e000ff387b82 */ /* 0x003e220000000a00 */
[----:B------:R-:W-:Y:S01]  /*2690*/  UPLOP3.LUT UP1, UPT, UPT, UPT, UP1, 0x40, 0x4 ;  /* 0x000000000004789c */ /* 0x000fe20003f2e810 */
        /* <DEDUP_REMOVED lines=35> */
.L_x_3105:
        /* <DEDUP_REMOVED lines=16> */
.L_x_3119:
        /* <DEDUP_REMOVED lines=11> */
.L_x_8047:


//--------------------- .text._ZN10layer_norm13ln_bwd_kernelINS_13Kernel_traitsIf13__nv_bfloat16fS2_fjLj2048ELj1ELj1ELj4ELj16ENS_18Kernel_traits_baseILj2048EfS2_fS2_fjLj128EEEEELb0ELb0ELb1ELb0EEEvNS_9BwdParamsE --------------------------
	.section	.text._ZN10layer_norm13ln_bwd_kernelINS_13Kernel_traitsIf13__nv_bfloat16fS2_fjLj2048ELj1ELj1ELj4ELj16ENS_18Kernel_traits_baseILj2048EfS2_fS2_fjLj128EEEEELb0ELb0ELb1ELb0EEEvNS_9BwdParamsE,"ax",@progbits
	.align	128
        .global         _ZN10layer_norm13ln_bwd_kernelINS_13Kernel_traitsIf13__nv_bfloat16fS2_fjLj2048ELj1ELj1ELj4ELj16ENS_18Kernel_traits_baseILj2048EfS2_fS2_fjLj128EEEEELb0ELb0ELb1ELb0EEEvNS_9BwdParamsE
        .type           _ZN10layer_norm13ln_bwd_kernelINS_13Kernel_traitsIf13__nv_bfloat16fS2_fjLj2048ELj1ELj1ELj4ELj16ENS_18Kernel_traits_baseILj2048EfS2_fS2_fjLj128EEEEELb0ELb0ELb1ELb0EEEvNS_9BwdParamsE,@function
        .size           _ZN10layer_norm13ln_bwd_kernelINS_13Kernel_traitsIf13__nv_bfloat16fS2_fjLj2048ELj1ELj1ELj4ELj16ENS_18Kernel_traits_baseILj2048EfS2_fS2_fjLj128EEEEELb0ELb0ELb1ELb0EEEvNS_9BwdParamsE,(.L_x_8048 - _ZN10layer_norm13ln_bwd_kernelINS_13Kernel_traitsIf13__nv_bfloat16fS2_fjLj2048ELj1ELj1ELj4ELj16ENS_18Kernel_traits_baseILj2048EfS2_fS2_fjLj128EEEEELb0ELb0ELb1ELb0EEEvNS_9BwdParamsE)
        .other          _ZN10layer_norm13ln_bwd_kernelINS_13Kernel_traitsIf13__nv_bfloat16fS2_fjLj2048ELj1ELj1ELj4ELj16ENS_18Kernel_traits_baseILj2048EfS2_fS2_fjLj128EEEEELb0ELb0ELb1ELb0EEEvNS_9BwdParamsE,@"STO_CUDA_ENTRY STV_DEFAULT"
_ZN10layer_norm13ln_bwd_kernelINS_13Kernel_traitsIf13__nv_bfloat16fS2_fjLj2048ELj1ELj1ELj4ELj16ENS_18Kernel_traits_baseILj2048EfS2_fS2_fjLj128EEEEELb0ELb0ELb1ELb0EEEvNS_9BwdParamsE:
.text._ZN10layer_norm13ln_bwd_kernelINS_13Kernel_traitsIf13__nv_bfloat16fS2_fjLj2048ELj1ELj1ELj4ELj16ENS_18Kernel_traits_baseILj2048EfS2_fS2_fjLj128EEEEELb0ELb0ELb1ELb0EEEvNS_9BwdParamsE:
        /* <DEDUP_REMOVED lines=68> */
.L_x_3168:
        /* <DEDUP_REMOVED lines=57> */
[----:B------:R-:W-:Y:S02]  /*07d0*/  IADD3 R121, PT, PT, R121, 0x80, RZ ;  /* 0x0000008079797810 */ /* 0x000fe40007ffe0ff */
[----:B------:R-:W-:Y:S01]  /*07e0*/  IADD3 R120, PT, PT, R120, 0x80, RZ ;  /* 0x0000008078787810 */ /* 0x000fe20007ffe0ff */
[C---:B--2---:R-:W-:Y:S01]  /*07f0*/  FADD.FTZ R119, -R118.reuse, R4 ;  /* 0x0000000476777221 */ /* 0x044fe20000010100 */
[C---:B------:R-:W-:Y:S01]  /*0800*/  FADD.FTZ R109, -R118.reuse, R6 ;  /* 0x00000006766d7221 */ /* 0x040fe20000010100 */
[----:B------:R-:W-:-:S02]  /*0810*/  FADD.FTZ R116, -R118, R5 ;  /* 0x0000000576747221 */ /* 0x000fc40000010100 */
[----:B------:R-:W-:Y:S01]  /*0820*/  FMUL.FTZ R119, R119, UR31 ;  /* 0x0000001f77777c20 */ /* 0x000fe20008410000 */
[----:B---3--:R-:W-:Y:S01]  /*0830*/  FADD.FTZ R92, -R118, R92 ;  /* 0x0000005c765c7221 */ /* 0x008fe20000010100 */
[C---:B----4-:R-:W-:Y:S02]  /*0840*/  PRMT R6, R88.reuse, 0x7632, R6 ;  /* 0x0000763258067816 */ /* 0x050fe40000000006 */
[----:B------:R-:W-:Y:S01]  /*0850*/  SHF.L.U32 R117, R88, 0x10, RZ ;  /* 0x0000001058757819 */ /* 0x000fe200000006ff */
[----:B------:R-:W-:Y:S01]  /*0860*/  FADD.FTZ R111, -R118, R7 ;  /* 0x00000007766f7221 */ /* 0x000fe20000010100 */
[----:B------:R-:W-:Y:S01]  /*0870*/  SHF.L.U32 R114, R6, 0x10, RZ ;  /* 0x0000001006727819 */ /* 0x000fe200000006ff */
[----:B------:R-:W-:Y:S01]  /*0880*/  FMUL.FTZ R116, R116, UR31 ;  /* 0x0000001f74747c20 */ /* 0x000fe20008410000 */
[----:B------:R-:W-:Y:S01]  /*0890*/  PRMT R4, R89, 0x7632, R4 ;  /* 0x0000763259047816 */ /* 0x000fe20000000004 */
[----:B------:R-:W-:Y:S01]  /*08a0*/  FMUL.FTZ R115, R109, UR31 ;  /* 0x0000001f6d737c20 */ /* 0x000fe20008410000 */
[----:B------:R-:W-:Y:S01]  /*08b0*/  SHF.L.U32 R7, R90, 0x10, RZ ;  /* 0x000000105a077819 */ /* 0x000fe200000006ff */
[----:B------:R-:W-:Y:S01]  /*08c0*/  FADD.FTZ R32, R32, R117 ;  /* 0x0000007520207221 */ /* 0x000fe20000010000 */
[----:B------:R-:W-:Y:S01]  /*08d0*/  PRMT R5, R91, 0x7632, R5 ;  /* 0x000076325b057816 */ /* 0x000fe20000000005 */
[-C--:B------:R-:W-:Y:S01]  /*08e0*/  FFMA.FTZ R48, R119, R117.reuse, R48 ;  /* 0x0000007577307223 */ /* 0x080fe20000010030 */
[----:B-----5:R-:W-:Y:S01]  /*08f0*/  FMUL.FTZ R117, R56, R117 ;  /* 0x0000007538757220 */ /* 0x020fe20000410000 */
[----:B------:R-:W-:Y:S01]  /*0900*/  FMUL.FTZ R109, R92, UR31 ;  /* 0x0000001f5c6d7c20 */ /* 0x000fe20008410000 */
[----:B------:R-:W-:Y:S01]  /*0910*/  PRMT R3, R90, 0x7632, R3 ;  /* 0x000076325a037816 */ /* 0x000fe20000000003 */
[-C--:B------:R-:W-:Y:S01]  /*0920*/  FFMA.FTZ R49, R116, R114.reuse, R49 ;  /* 0x0000007274317223 */ /* 0x080fe20000010031 */
[----:B------:R-:W-:Y:S01]  /*0930*/  SHF.L.U32 R89, R89, 0x10, RZ ;  /* 0x0000001059597819 */ /* 0x000fe200000006ff */
[----:B------:R-:W-:Y:S01]  /*0940*/  FADD.FTZ R33, R33, R114 ;  /* 0x0000007221217221 */ /* 0x000fe20000010000 */
[----:B------:R-:W-:Y:S01]  /*0950*/  SHF.L.U32 R122, R4, 0x10, RZ ;  /* 0x00000010047a7819 */ /* 0x000fe200000006ff */
[----:B------:R-:W-:Y:S01]  /*0960*/  FADD.FTZ R94, -R118, R94 ;  /* 0x0000005e765e7221 */ /* 0x000fe20000010100 */
[----:B------:R-:W-:Y:S01]  /*0970*/  SHF.L.U32 R90, R5, 0x10, RZ ;  /* 0x00000010055a7819 */ /* 0x000fe200000006ff */
[----:B------:R-:W-:Y:S01]  /*0980*/  FADD.FTZ R28, R28, R7 ;  /* 0x000000071c1c7221 */ /* 0x000fe20000010000 */
[-C--:B------:R-:W-:Y:S01]  /*0990*/  FFMA.FTZ R44, R109, R7.reuse, R44 ;  /* 0x000000076d2c7223 */ /* 0x080fe2000001002c */
[----:B------:R-:W-:Y:S01]  /*09a0*/  FMUL.FTZ R4, R52, R7 ;  /* 0x0000000734047220 */ /* 0x000fe20000410000 */
[----:B------:R-:W-:Y:S01]  /*09b0*/  FMUL.FTZ R114, R57, R114 ;  /* 0x0000007239727220 */ /* 0x000fe20000410000 */
[----:B------:R-:W-:Y:S01]  /*09c0*/  FADD.FTZ R5, RZ, R117 ;  /* 0x00000075ff057221 */ /* 0x000fe20000010000 */
[----:B------:R-:W-:Y:S01]  /*09d0*/  FFMA.FTZ R7, R119, R117, RZ ;  /* 0x0000007577077223 */ /* 0x000fe200000100ff */
[----:B------:R-:W-:Y:S01]  /*09e0*/  SHF.L.U32 R88, R3, 0x10, RZ ;  /* 0x0000001003587819 */ /* 0x000fe200000006ff */
[----:B0-----:R-:W-:Y:S01]  /*09f0*/  FMUL.FTZ R113, R58, R89 ;  /* 0x000000593a717220 */ /* 0x001fe20000410000 */
[----:B------:R-:W-:Y:S01]  /*0a00*/  FMUL.FTZ R3, R94, UR31 ;  /* 0x0000001f5e037c20 */ /* 0x000fe20008410000 */
[----:B------:R-:W-:Y:S01]  /*0a10*/  FADD.FTZ R92, R5, R114 ;  /* 0x00000072055c7221 */ /* 0x000fe20000010000 */
[----:B------:R-:W-:Y:S01]  /*0a20*/  FFMA.FTZ R94, R116, R114, R7 ;  /* 0x00000072745e7223 */ /* 0x000fe20000010007 */
[----:B------:R-:W-:Y:S01]  /*0a30*/  FADD.FTZ R8, -R118, R93 ;  /* 0x0000005d76087221 */ /* 0x000fe20000010100 */
[----:B------:R-:W-:Y:S01]  /*0a40*/  FMUL.FTZ R112, R111, UR31 ;  /* 0x0000001f6f707c20 */ /* 0x000fe20008410000 */
[----:B------:R-:W-:Y:S01]  /*0a50*/  FMUL.FTZ R111, R59, R122 ;  /* 0x0000007a3b6f7220 */ /* 0x000fe20000410000 */
[----:B------:R-:W-:Y:S01]  /*0a60*/  FADD.FTZ R92, R92, R113 ;  /* 0x000000715c5c7221 */ /* 0x000fe20000010000 */
[----:B------:R-:W-:Y:S01]  /*0a70*/  FFMA.FTZ R5, R115, R113, R94 ;  /* 0x0000007173057223 */ /* 0x000fe2000001005e */
[----:B------:R-:W-:-:S02]  /*0a80*/  FMUL.FTZ R8, R8, UR31 ;  /* 0x0000001f08087c20 */ /* 0x000fc40008410000 */
[----:B------:R-:W-:Y:S01]  /*0a90*/  FADD.FTZ R7, R92, R111 ;  /* 0x0000006f5c077221 */ /* 0x000fe20000010000 */
[----:B------:R-:W-:Y:S01]  /*0aa0*/  FFMA.FTZ R92, R112, R111, R5 ;  /* 0x0000006f705c7223 */ /* 0x000fe20000010005 */
[----:B------:R-:W-:Y:S01]  /*0ab0*/  SHF.L.U32 R91, R91, 0x10, RZ ;  /* 0x000000105b5b7819 */ /* 0x000fe200000006ff */
[----:B------:R-:W-:Y:S01]  /*0ac0*/  FADD.FTZ R10, -R118, R95 ;  /* 0x0000005f760a7221 */ /* 0x000fe20000010100 */
[----:B------:R-:W-:Y:S01]  /*0ad0*/  FADD.FTZ R29, R29, R88 ;  /* 0x000000581d1d7221 */ /* 0x000fe20000010000 */
[-C--:B------:R-:W-:Y:S01]  /*0ae0*/  FFMA.FTZ R45, R8, R88.reuse, R45 ;  /* 0x00000058082d7223 */ /* 0x080fe2000001002d */
        /* <DEDUP_REMOVED lines=13> */
[----:B------:R-:W-:Y:S01]  /*0bc0*/  FFMA.FTZ R89, R3, R6, R88 ;  /* 0x0000000603597223 */ /* 0x000fe20000010058 */
[----:B------:R-:W-:Y:S01]  /*0bd0*/  FFMA.FTZ R51, R112, R122, R51 ;  /* 0x0000007a70337223 */ /* 0x000fe20000010033 */
[----:B------:R-:W-:Y:S01]  /*0be0*/  FADD.FTZ R35, R35, R122 ;  /* 0x0000007a23237221 */ /* 0x000fe20000010000 */
[----:B------:R-:W-:Y:S01]  /*0bf0*/  FADD.FTZ R30, R30, R91 ;  /* 0x0000005b1e1e7221 */ /* 0x000fe20000010000 */
[----:B------:R-:W-:Y:S01]  /*0c00*/  FFMA.FTZ R46, R3, R91, R46 ;  /* 0x0000005b032e7223 */ /* 0x000fe2000001002e */
[----:B------:R-:W-:Y:S01]  /*0c10*/  FADD.FTZ R123, R90, R7 ;  /* 0x000000075a7b7221 */ /* 0x000fe20000010000 */
[----:B------:R-:W-:-:S07]  /*0c20*/  FFMA.FTZ R122, R10, R7, R89 ;  /* 0x000000070a7a7223 */ /* 0x000fce0000010059 */
.L_x_3124:
[----:B------:R-:W-:Y:S05]  /*0c30*/  BSYNC.RECONVERGENT B1 ;  /* 0x0000000000017941 */ /* 0x000fea0003800200 */
.L_x_3123:
        /* <DEDUP_REMOVED lines=17> */
[C---:B------:R-:W-:Y:S01]  /*0d50*/  FADD.FTZ R9, -R118.reuse, R88 ;  /* 0x0000005876097221 */ /* 0x040fe20000010100 */
[C---:B---3--:R-:W-:Y:S01]  /*0d60*/  FADD.FTZ R92, -R118.reuse, R92 ;  /* 0x0000005c765c7221 */ /* 0x048fe20000010100 */
[C---:B------:R-:W-:Y:S01]  /*0d70*/  FADD.FTZ R106, -R118.reuse, R93 ;  /* 0x0000005d766a7221 */ /* 0x040fe20000010100 */
[C---:B------:R-:W-:Y:S01]  /*0d80*/  FADD.FTZ R94, -R118.reuse, R94 ;  /* 0x0000005e765e7221 */ /* 0x040fe20000010100 */
[----:B------:R-:W-:Y:S01]  /*0d90*/  FMUL.FTZ R9, R9, UR31 ;  /* 0x0000001f09097c20 */ /* 0x000fe20008410000 */
[----:B------:R-:W-:Y:S01]  /*0da0*/  FADD.FTZ R95, -R118, R95 ;  /* 0x0000005f765f7221 */ /* 0x000fe20000010100 */
[----:B----4-:R-:W-:Y:S01]  /*0db0*/  PRMT R90, R96, 0x7632, R90 ;  /* 0x00007632605a7816 */ /* 0x010fe2000000005a */
[----:B-1----:R-:W-:Y:S01]  /*0dc0*/  FMUL.FTZ R100, R106, UR31 ;  /* 0x0000001f6a647c20 */ /* 0x002fe20008410000 */
[----:B------:R-:W-:Y:S01]  /*0dd0*/  SHF.L.U32 R91, R96, 0x10, RZ ;  /* 0x00000010605b7819 */ /* 0x000fe200000006ff */
[----:B------:R-:W-:Y:S01]  /*0de0*/  FMUL.FTZ R96, R11, UR31 ;  /* 0x0000001f0b607c20 */ /* 0x000fe20008410000 */
[C---:B------:R-:W-:Y:S01]  /*0df0*/  PRMT R93, R97.reuse, 0x7632, R93 ;  /* 0x00007632615d7816 */ /* 0x040fe2000000005d */
[----:B------:R-:W-:Y:S01]  /*0e00*/  FMUL.FTZ R11, R104, UR31 ;  /* 0x0000001f680b7c20 */ /* 0x000fe20008410000 */
[----:B------:R-:W-:Y:S01]  /*0e10*/  SHF.L.U32 R101, R97, 0x10, RZ ;  /* 0x0000001061657819 */ /* 0x000fe200000006ff */
[----:B------:R-:W-:Y:S01]  /*0e20*/  FMUL.FTZ R97, R92, UR31 ;  /* 0x0000001f5c617c20 */ /* 0x000fe20008410000 */
[----:B------:R-:W-:Y:S01]  /*0e30*/  PRMT R103, R98, 0x7632, R103 ;  /* 0x0000763262677816 */ /* 0x000fe20000000067 */
[----:B------:R-:W-:Y:S01]  /*0e40*/  FADD.FTZ R24, R24, R91 ;  /* 0x0000005b18187221 */ /* 0x000fe20000010000 */
[----:B------:R-:W-:Y:S01]  /*0e50*/  SHF.L.U32 R105, R98, 0x10, RZ ;  /* 0x0000001062697819 */ /* 0x000fe200000006ff */
[----:B------:R-:W-:Y:S01]  /*0e60*/  FMUL.FTZ R98, R102, UR31 ;  /* 0x0000001f66627c20 */ /* 0x000fe20008410000 */
[----:B------:R-:W-:Y:S01]  /*0e70*/  SHF.L.U32 R92, R90, 0x10, RZ ;  /* 0x000000105a5c7819 */ /* 0x000fe200000006ff */
[----:B-----5:R-:W-:Y:S01]  /*0e80*/  FMUL.FTZ R102, R64, R91 ;  /* 0x0000005b40667220 */ /* 0x020fe20000410000 */
[----:B------:R-:W-:Y:S01]  /*0e90*/  FADD.FTZ R26, R26, R101 ;  /* 0x000000651a1a7221 */ /* 0x000fe20000010000 */
[-C--:B------:R-:W-:Y:S01]  /*0ea0*/  FFMA.FTZ R42, R11, R101.reuse, R42 ;  /* 0x000000650b2a7223 */ /* 0x080fe2000001002a */
[----:B------:R-:W-:Y:S01]  /*0eb0*/  FMUL.FTZ R104, R66, R101 ;  /* 0x0000006542687220 */ /* 0x000fe20000410000 */
[----:B------:R-:W-:Y:S01]  /*0ec0*/  FFMA.FTZ R40, R9, R91, R40 ;  /* 0x0000005b09287223 */ /* 0x000fe20000010028 */
[----:B------:R-:W-:Y:S01]  /*0ed0*/  FADD.FTZ R90, R123, R102 ;  /* 0x000000667b5a7221 */ /* 0x000fe20000010000 */
[----:B------:R-:W-:Y:S01]  /*0ee0*/  FMUL.FTZ R101, R65, R92 ;  /* 0x0000005c41657220 */ /* 0x000fe20000410000 */
[----:B------:R-:W-:Y:S01]  /*0ef0*/  PRMT R88, R99, 0x7632, R88 ;  /* 0x0000763263587816 */ /* 0x000fe20000000058 */
[----:B------:R-:W-:Y:S01]  /*0f00*/  FFMA.FTZ R91, R9, R102, R122 ;  /* 0x00000066095b7223 */ /* 0x000fe2000001007a */
[----:B------:R-:W-:Y:S01]  /*0f10*/  SHF.L.U32 R89, R99, 0x10, RZ ;  /* 0x0000001063597819 */ /* 0x000fe200000006ff */
[----:B------:R-:W-:Y:S01]  /*0f20*/  FMUL.FTZ R99, R94, UR31 ;  /* 0x0000001f5e637c20 */ /* 0x000fe20008410000 */
[----:B------:R-:W-:Y:S01]  /*0f30*/  SHF.L.U32 R94, R93, 0x10, RZ ;  /* 0x000000105d5e7819 */ /* 0x000fe200000006ff */
[----:B------:R-:W-:Y:S01]  /*0f40*/  FADD.FTZ R93, R90, R101 ;  /* 0x000000655a5d7221 */ /* 0x000fe20000010000 */
[C---:B------:R-:W-:Y:S01]  /*0f50*/  FFMA.FTZ R90, R96.reuse, R101, R91 ;  /* 0x00000065605a7223 */ /* 0x040fe2000001005b */
[----:B------:R-:W-:Y:S01]  /*0f60*/  SHF.L.U32 R108, R103, 0x10, RZ ;  /* 0x00000010676c7819 */ /* 0x000fe200000006ff */
[----:B------:R-:W-:Y:S01]  /*0f70*/  FFMA.FTZ R41, R96, R92, R41 ;  /* 0x0000005c60297223 */ /* 0x000fe20000010029 */
[----:B------:R-:W-:Y:S01]  /*0f80*/  FADD.FTZ R25, R25, R92 ;  /* 0x0000005c19197221 */ /* 0x000fe20000010000 */
        /* <DEDUP_REMOVED lines=8> */
[----:B------:R-:W-:Y:S01]  /*1010*/  FMUL.FTZ R105, R61, R108 ;  /* 0x0000006c3d697220 */ /* 0x000fe20000410000 */
[----:B------:R-:W-:Y:S01]  /*1020*/  FADD.FTZ R92, R93, R106 ;  /* 0x0000006a5d5c7221 */ /* 0x000fe20000010000 */
[----:B------:R-:W-:Y:S01]  /*1030*/  FFMA.FTZ R91, R97, R106, R90 ;  /* 0x0000006a615b7223 */ /* 0x000fe2000001005a */
[----:B------:R-:W-:Y:S01]  /*1040*/  FFMA.FTZ R37, R100, R108, R37 ;  /* 0x0000006c64257223 */ /* 0x000fe20000010025 */
[----:B------:R-:W-:Y:S01]  /*1050*/  FADD.FTZ R21, R21, R108 ;  /* 0x0000006c15157221 */ /* 0x000fe20000010000 */
[----:B------:R-:W-:Y:S01]  /*1060*/  SHF.L.U32 R88, R88, 0x10, RZ ;  /* 0x0000001058587819 */ /* 0x000fe200000006ff */
        /* <DEDUP_REMOVED lines=16> */
.L_x_3122:
        /* <DEDUP_REMOVED lines=20> */
.L_x_3125:
[----:B------:R-:W-:Y:S05]  /*12b0*/  BSYNC.RECONVERGENT B0 ;  /* 0x0000000000007941 */ /* 0x000fea0003800200 */
.L_x_3121:
        /* <DEDUP_REMOVED lines=32> */
.L_x_3127:
[----:B------:R-:W-:Y:S05]  /*14c0*/  BSYNC.RECONVERGENT B0 ;  /* 0x0000000000007941 */ /* 0x000fea0003800200 */
.L_x_3126:
        /* <DEDUP_REMOVED lines=27> */
[----:B------:R-:W-:-:S03]  /*1680*/  FADD.FTZ R88, R95, R88 ;  /* 0x000000585f587221 */ /* 0x000fc60000010000 */
[----:B------:R-:W-:Y:S01]  /*1690*/  FMUL.FTZ R94, R94, UR29 ;  /* 0x0000001d5e5e7c20 */ /* 0x000fe20008410000 */
[----:B------:R-:W-:-:S04]  /*16a0*/  FMUL.FTZ R88, R88, UR29 ;  /* 0x0000001d58587c20 */ /* 0x000fc80008410000 */
[----:B------:R-:W-:Y:S02]  /*16b0*/  FSEL R94, R94, RZ, !P0 ;  /* 0x000000ff5e5e7208 */ /* 0x000fe40004000000 */
[----:B------:R-:W-:Y:S02]  /*16c0*/  R2UR UR7, R88 ;  /* 0x00000000580772ca */ /* 0x000fe400000e0000 */
[----:B------:R-:W-:-:S04]  /*16d0*/  MOV R88, UR8 ;  /* 0x0000000800587c02 */ /* 0x000fc80008000f00 */
[----:B------:R-:W-:Y:S01]  /*16e0*/  @P1 LEA.HI.SX32 R92, R88, R121, 0x1d ;  /* 0x00000079585c1211 */ /* 0x000fe200078feaff */
[----:B------:R-:W-:Y:S08]  /*16f0*/  @!P2 BRA `(.L_x_3129) ;  /* 0x000000140018a947 */ /* 0x000ff00003800000 */
        /* <DEDUP_REMOVED lines=15> */
.L_x_3132:
        /* <DEDUP_REMOVED lines=9> */
.L_x_3133:
        /* <DEDUP_REMOVED lines=9> */
.L_x_3134:
        /* <DEDUP_REMOVED lines=9> */
.L_x_3135:
        /* <DEDUP_REMOVED lines=9> */
.L_x_3136:
        /* <DEDUP_REMOVED lines=9> */
.L_x_3137:
        /* <DEDUP_REMOVED lines=9> */
.L_x_3138:
        /* <DEDUP_REMOVED lines=10> */
.L_x_3131:
        /* <DEDUP_REMOVED lines=26> */
[----:B------:R-:W-:-:S02]  /*1d90*/  FSEL R86, R81, RZ, P0 ;  /* 0x000000ff51567208 */ /* 0x000fc40000000000 */
        /* <DEDUP_REMOVED lines=14> */
.L_x_3140:
        /* <DEDUP_REMOVED lines=9> */
.L_x_3141:
        /* <DEDUP_REMOVED lines=9> */
.L_x_3142:
        /* <DEDUP_REMOVED lines=9> */
.L_x_3143:
        /* <DEDUP_REMOVED lines=9> */
.L_x_3144:
        /* <DEDUP_REMOVED lines=9> */
.L_x_3145:
        /* <DEDUP_REMOVED lines=9> */
.L_x_3146:
[----:B------:R-:W-:Y:S01]  /*21e0*/  FSEL R80, R80, RZ, P0 ;  /* 0x000000ff50507208 */ /* 0x000fe20000000000 */
[----:B------:R-:W-:Y:S06]  /*21f0*/  BRA.U !UP3, `(.L_x_3139) ;  /* 0x000000090b287547 */ /* 0x000fec000b800000 */
[----:B------:R-:W-:-:S05]  /*2200*/  FMUL.FTZ R88, R87, UR27 ;  /* 0x0000001b57587c20 */ /* 0x000fca0008410000 */
[----:B------:R-:W-:-:S04]  /*2210*/  F2FP.BF16.F32.PACK_AB R88, RZ, R88 ;  /* 0x00000058ff58723e */ /* 0x000fc800000010ff */
[----:B------:R-:W-:Y:S01]  /*2220*/  PRMT R79, R79, 0x5410, R88 ;  /* 0x000054104f4f7816 */ /* 0x000fe20000000058 */
[----:B------:R-:W-:Y:S06]  /*2230*/  BRA `(.L_x_3139) ;  /* 0x0000000800187947 */ /* 0x000fec0003800000 */
.L_x_3130:
        /* <DEDUP_REMOVED lines=12> */
[----:B------:R-:W3:Y:S01]  /*2300*/  @UP3 LDCU UR34, c[0x0][0x40c] ;  /* 0x00008180ff2237ac */ /* 0x000ee20008000800 */
[----:B------:R-:W-:-:S02]  /*2310*/  @P0 FFMA.FTZ R90, R8, UR7, R94 ;  /* 0x00000007085a0c23 */ /* 0x000fc4000801005e */
[----:B------:R-:W-:Y:S01]  /*2320*/  @P0 FADD.FTZ R89, R117, -R88 ;  /* 0x8000005875590221 */ /* 0x000fe20000010000 */
[----:B------:R-:W4:Y:S01]  /*2330*/  @UP3 LDCU UR9, c[0x0][0x40c] ;  /* 0x00008180ff0937ac */ /* 0x000f220008000800 */
[----:B------:R-:W-:Y:S01]  /*2340*/  @P0 FADD.FTZ R120, R5, -R90 ;  /* 0x8000005a05780221 */ /* 0x000fe20000010000 */
[----:B------:R-:W-:Y:S01]  /*2350*/  MOV R90, R13 ;  /* 0x0000000d005a7202 */ /* 0x000fe20000000f00 */
[----:B------:R-:W-:Y:S01]  /*2360*/  @P0 FFMA.FTZ R91, R89, UR31, R16 ;  /* 0x0000001f595b0c23 */ /* 0x000fe20008010010 */
[--C-:B------:R-:W-:Y:S01]  /*2370*/  @P0 FFMA.FTZ R89, R116, UR7, R94.reuse ;  /* 0x0000000774590c23 */ /* 0x100fe2000801005e */
[----:B------:R-:W2:Y:S01]  /*2380*/  @UP3 LDCU UR11, c[0x0][0x40c] ;  /* 0x00008180ff0b37ac */ /* 0x000ea20008000800 */
[----:B------:R-:W-:Y:S01]  /*2390*/  @P0 FFMA.FTZ R90, R120, UR31, R13 ;  /* 0x0000001f785a0c23 */ /* 0x000fe2000801000d */
[----:B0-----:R-:W-:Y:S01]  /*23a0*/  @P1 FMUL.FTZ R91, R91, UR8 ;  /* 0x000000085b5b1c20 */ /* 0x001fe20008410000 */
[----:B------:R-:W-:Y:S01]  /*23b0*/  @P0 FADD.FTZ R88, R114, -R89 ;  /* 0x8000005972580221 */ /* 0x000fe20000010000 */
[----:B------:R-:W0:Y:S03]  /*23c0*/  @UP3 LDCU UR33, c[0x0][0x40c] ;  /* 0x00008180ff2137ac */ /* 0x000e260008000800 */
[----:B------:R-:W-:Y:S01]  /*23d0*/  @P0 FFMA.FTZ R93, R88, UR31, R17 ;  /* 0x0000001f585d0c23 */ /* 0x000fe20008010011 */
[----:B------:R-:W-:Y:S01]  /*23e0*/  @P0 FFMA.FTZ R88, R115, UR7, R94 ;  /* 0x0000000773580c23 */ /* 0x000fe2000801005e */
[----:B------:R-:W-:-:S03]  /*23f0*/  @P1 F2FP.BF16.F32.PACK_AB R91, RZ, R91 ;  /* 0x0000005bff5b123e */ /* 0x000fc600000010ff */
[----:B------:R-:W-:Y:S01]  /*2400*/  @P0 FADD.FTZ R89, R113, -R88 ;  /* 0x8000005871590221 */ /* 0x000fe20000010000 */
[----:B------:R-:W-:Y:S01]  /*2410*/  @P0 FFMA.FTZ R88, R112, UR7, R94 ;  /* 0x0000000770580c23 */ /* 0x000fe2000801005e */
[----:B----4-:R-:W-:Y:S01]  /*2420*/  @P1 FMUL.FTZ R93, R93, UR9 ;  /* 0x000000095d5d1c20 */ /* 0x010fe20008410000 */
[----:B------:R-:W-:Y:S01]  /*2430*/  @P1 PRMT R76, R91, 0x7610, R76 ;  /* 0x000076105b4c1816 */ /* 0x000fe2000000004c */
[----:B------:R-:W-:Y:S01]  /*2440*/  @P0 FFMA.FTZ R95, R89, UR31, R18 ;  /* 0x0000001f595f0c23 */ /* 0x000fe20008010012 */
[----:B------:R-:W-:Y:S01]  /*2450*/  @P0 FFMA.FTZ R89, R109, UR7, R94 ;  /* 0x000000076d590c23 */ /* 0x000fe2000801005e */
[----:B------:R-:W-:Y:S01]  /*2460*/  @P0 FADD.FTZ R88, R111, -R88 ;  /* 0x800000586f580221 */ /* 0x000fe20000010000 */
[----:B------:R-:W-:Y:S01]  /*2470*/  @P1 F2FP.BF16.F32.PACK_AB R93, RZ, R93 ;  /* 0x0000005dff5d123e */ /* 0x000fe200000010ff */
[----:B-1----:R-:W-:Y:S01]  /*2480*/  @P1 FMUL.FTZ R95, R95, UR10 ;  /* 0x0000000a5f5f1c20 */ /* 0x002fe20008410000 */
[----:B------:R-:W-:Y:S01]  /*2490*/  @P0 FADD.FTZ R89, R4, -R89 ;  /* 0x8000005904590221 */ /* 0x000fe20000010000 */
[----:B------:R-:W-:Y:S01]  /*24a0*/  @P0 FFMA.FTZ R118, R88, UR31, R19 ;  /* 0x0000001f58760c23 */ /* 0x000fe20008010013 */
[----:B------:R-:W-:-:S02]  /*24b0*/  MOV R88, R12 ;  /* 0x0000000c00587202 */ /* 0x000fc40000000f00 */
[----:B------:R-:W-:Y:S01]  /*24c0*/  @P0 FFMA.FTZ R88, R89, UR31, R12 ;  /* 0x0000001f59580c23 */ /* 0x000fe2000801000c */
[----:B------:R-:W-:Y:S01]  /*24d0*/  @P0 FFMA.FTZ R89, R3, UR7, R94 ;  /* 0x0000000703590c23 */ /* 0x000fe2000801005e */
[----:B--2---:R-:W-:Y:S01]  /*24e0*/  @P1 FMUL.FTZ R118, R118, UR11 ;  /* 0x0000000b76761c20 */ /* 0x004fe20008410000 */
[----:B------:R-:W-:Y:S01]  /*24f0*/  @P1 F2FP.BF16.F32.PACK_AB R95, RZ, R95 ;  /* 0x0000005fff5f123e */ /* 0x000fe200000010ff */
[----:B------:R-:W-:Y:S01]  /*2500*/  @P1 FMUL.FTZ R88, R88, UR32 ;  /* 0x0000002058581c20 */ /* 0x000fe20008410000 */
[----:B------:R-:W-:Y:S01]  /*2510*/  @P0 FADD.FTZ R123, R6, -R89 ;  /* 0x80000059067b0221 */ /* 0x000fe20000010000 */
[----:B------:R-:W-:Y:S02]  /*2520*/  MOV R89, R14 ;  /* 0x0000000e00597202 */ /* 0x000fe40000000f00 */
[----:B------:R-:W-:Y:S01]  /*2530*/  @P1 F2FP.BF16.F32.PACK_AB R118, RZ, R118 ;  /* 0x00000076ff76123e */ /* 0x000fe200000010ff */
[----:B------:R-:W-:Y:S01]  /*2540*/  @P0 FFMA.FTZ R89, R123, UR31, R14 ;  /* 0x0000001f7b590c23 */ /* 0x000fe2000801000e */
[----:B------:R-:W-:-:S02]  /*2550*/  @P1 F2FP.BF16.F32.PACK_AB R88, RZ, R88 ;  /* 0x00000058ff58123e */ /* 0x000fc400000010ff */
[----:B------:R-:W-:Y:S01]  /*2560*/  @P1 PRMT R77, R95, 0x7610, R77 ;  /* 0x000076105f4d1816 */ /* 0x000fe2000000004d */
[----:B---3--:R-:W-:Y:S01]  /*2570*/  @P1 FMUL.FTZ R120, R89, UR34 ;  /* 0x0000002259781c20 */ /* 0x008fe20008410000 */
[----:B0-----:R-:W-:Y:S01]  /*2580*/  @P1 FMUL.FTZ R89, R90, UR33 ;  /* 0x000000215a591c20 */ /* 0x001fe20008410000 */
[----:B------:R-:W-:Y:S02]  /*2590*/  @P1 PRMT R78, R88, 0x7610, R78 ;  /* 0x00007610584e1816 */ /* 0x000fe4000000004e */
[----:B------:R-:W-:Y:S02]  /*25a0*/  @P1 PRMT R76, R76, 0x5410, R93 ;  /* 0x000054104c4c1816 */ /* 0x000fe4000000005d */
[----:B------:R-:W-:Y:S02]  /*25b0*/  @P1 F2FP.BF16.F32.PACK_AB R120, RZ, R120 ;  /* 0x00000078ff78123e */ /* 0x000fe400000010ff */
[----:B------:R-:W-:Y:S02]  /*25c0*/  @P1 F2FP.BF16.F32.PACK_AB R89, RZ, R89 ;  /* 0x00000059ff59123e */ /* 0x000fe400000010ff */
[----:B------:R-:W-:-:S02]  /*25d0*/  @P1 PRMT R79, R120, 0x7610, R79 ;  /* 0x00007610784f1816 */ /* 0x000fc4000000004f */
[----:B------:R-:W-:Y:S02]  /*25e0*/  @P1 PRMT R77, R77, 0x5410, R118 ;  /* 0x000054104d4d1816 */ /* 0x000fe40000000076 */
[----:B------:R-:W-:Y:S01]  /*25f0*/  @P1 PRMT R78, R78, 0x5410, R89 ;  /* 0x000054104e4e1816 */ /* 0x000fe20000000059 */
[----:B------:R-:W-:Y:S06]  /*2600*/  BRA.U !UP3, `(.L_x_3139) ;  /* 0x000000050b247547 */ /* 0x000fec000b800000 */
[----:B------:R-:W-:-:S04]  /*2610*/  @P0 FFMA.FTZ R88, R10, UR7, R94 ;  /* 0x000000070a580c23 */ /* 0x000fc8000801005e */
[----:B------:R-:W-:Y:S01]  /*2620*/  @P0 FADD.FTZ R90, R7, -R88 ;  /* 0x80000058075a0221 */ /* 0x000fe20000010000 */
[----:B------:R-:W-:-:S03]  /*2630*/  MOV R88, R15 ;  /* 0x0000000f00587202 */ /* 0x000fc60000000f00 */
[----:B------:R-:W-:-:S04]  /*2640*/  @P0 FFMA.FTZ R88, R90, UR31, R15 ;  /* 0x0000001f5a580c23 */ /* 0x000fc8000801000f */
[----:B------:R-:W-:-:S05]  /*2650*/  FMUL.FTZ R88, R88, UR27 ;  /* 0x0000001b58587c20 */ /* 0x000fca0008410000 */
[----:B------:R-:W-:-:S04]  /*2660*/  F2FP.BF16.F32.PACK_AB R88, RZ, R88 ;  /* 0x00000058ff58723e */ /* 0x000fc800000010ff */
[----:B------:R-:W-:Y:S01]  /*2670*/  PRMT R79, R79, 0x5410, R88 ;  /* 0x000054104f4f7816 */ /* 0x000fe20000000058 */
[----:B------:R-:W-:Y:S06]  /*2680*/  BRA `(.L_x_3139) ;  /* 0x0000000400047947 */ /* 0x000fec0003800000 */
.L_x_3147:
[----:B------:R-:W-:Y:S01]  /*2690*/  PLOP3.LUT P0, PT, PT, PT, UP2, 0x80, 0x8 ;  /* 0x000000000008781c */ /* 0x000fe20003f0f028 */
[----:B------:R-:W0:Y:S01]  /*26a0*/  @UP3 LDCU UR10, c[0x0][0x40c] ;  /* 0x00008180ff0a37ac */ /* 0x000e220008000800 */
[----:B-----5:R-:W-:Y:S02]  /*26b0*/  MOV R87, R15 ;  /* 0x0000000f00577202 */ /* 0x020fe40000000f00 */
[----:B------:R-:W-:Y:S01]  /*26c0*/  MOV R80, R16 ;  /* 0x0000001000507202 */ /* 0x000fe20000000f00 */
[----:B------:R-:W1:Y:S01]  /*26d0*/  @UP3 LDCU UR8, c[0x0][0x40c] ;  /* 0x00008180ff0837ac */ /* 0x000e620008000800 */
[----:B------:R-:W2:Y:S07]  /*26e0*/  @UP3 LDCU UR32, c[0x0][0x40c] ;  /* 0x00008180ff2037ac */ /* 0x000eae0008000800 */
[--C-:B------:R-:W-:Y:S01]  /*26f0*/  @P0 FFMA.FTZ R86, R115, UR7, R94.reuse ;  /* 0x0000000773560c23 */ /* 0x100fe2000801005e */
[--C-:B------:R-:W-:Y:S01]  /*2700*/  @P0 FFMA.FTZ R84, R10, UR7, R94.reuse ;  /* 0x000000070a540c23 */ /* 0x100fe2000801005e */
[--C-:B------:R-:W-:Y:S01]  /*2710*/  @P0 FFMA.FTZ R82, R119, UR7, R94.reuse ;  /* 0x0000000777520c23 */ /* 0x100fe2000801005e */
[----:B------:R-:W-:Y:S01]  /*2720*/  @P0 FFMA.FTZ R83, R116, UR7, R94 ;  /* 0x0000000774530c23 */ /* 0x000fe2000801005e */
[----:B------:R-:W-:Y:S01]  /*2730*/  @P0 FADD.FTZ R85, R113, -R86 ;  /* 0x8000005671550221 */ /* 0x000fe20000010000 */
[----:B------:R-:W-:Y:S01]  /*2740*/  @P0 FADD.FTZ R84, R7, -R84 ;  /* 0x8000005407540221 */ /* 0x000fe20000010000 */
[----:B------:R-:W-:Y:S01]  /*2750*/  @P0 FADD.FTZ R81, R117, -R82 ;  /* 0x8000005275510221 */ /* 0x000fe20000010000 */
[----:B------:R-:W-:Y:S01]  /*2760*/  MOV R82, R18 ;  /* 0x0000001200527202 */ /* 0x000fe20000000f00 */
[----:B------:R-:W-:Y:S01]  /*2770*/  @P0 FFMA.FTZ R82, R85, UR31, R18 ;  /* 0x0000001f55520c23 */ /* 0x000fe20008010012 */
[----:B------:R-:W-:Y:S01]  /*2780*/  @P0 FFMA.FTZ R85, R109, UR7, R94 ;  /* 0x000000076d550c23 */ /* 0x000fe2000801005e */
[----:B------:R-:W-:Y:S01]  /*2790*/  @P0 FFMA.FTZ R87, R84, UR31, R15 ;  /* 0x0000001f54570c23 */ /* 0x000fe2000801000f */
[----:B------:R-:W-:Y:S01]  /*27a0*/  @P0 FADD.FTZ R84, R114, -R83 ;  /* 0x8000005372540221 */ /* 0x000fe20000010000 */
[----:B------:R-:W-:Y:S01]  /*27b0*/  @P0 FFMA.FTZ R80, R81, UR31, R16 ;  /* 0x0000001f51500c23 */ /* 0x000fe20008010010 */
[----:B------:R-:W-:Y:S01]  /*27c0*/  @P0 FFMA.FTZ R86, R8, UR7, R94 ;  /* 0x0000000708560c23 */ /* 0x000fe2000801005e */
[----:B------:R-:W-:Y:S01]  /*27d0*/  @P0 FADD.FTZ R89, R4, -R85 ;  /* 0x8000005504590221 */ /* 0x000fe20000010000 */
[----:B------:R-:W-:Y:S01]  /*27e0*/  MOV R81, R17 ;  /* 0x0000001100517202 */ /* 0x000fe20000000f00 */
[----:B------:R-:W-:Y:S01]  /*27f0*/  @P0 FFMA.FTZ R81, R84, UR31, R17 ;  /* 0x0000001f54510c23 */ /* 0x000fe20008010011 */
[----:B------:R-:W-:Y:S01]  /*2800*/  MOV R84, R12 ;  /* 0x0000000c00547202 */ /* 0x000fe20000000f00 */
[----:B------:R-:W-:Y:S01]  /*2810*/  @P0 FADD.FTZ R86, R5, -R86 ;  /* 0x8000005605560221 */ /* 0x000fe20000010000 */
[----:B------:R-:W-:Y:S01]  /*2820*/  @P0 FFMA.FTZ R84, R89, UR31, R12 ;  /* 0x0000001f59540c23 */ /* 0x000fe2000801000c */
[----:B0-----:R-:W-:Y:S01]  /*2830*/  @P1 FMUL.FTZ R89, R82, UR10 ;  /* 0x0000000a52591c20 */ /* 0x001fe20008410000 */
[----:B------:R-:W0:Y:S01]  /*2840*/  @UP3 LDCU UR10, c[0x0][0x40c] ;  /* 0x00008180ff0a37ac */ /* 0x000e220008000800 */
[----:B------:R-:W-:Y:S01]  /*2850*/  MOV R85, R13 ;  /* 0x0000000d00557202 */ /* 0x000fe20000000f00 */
[----:B------:R-:W-:Y:S01]  /*2860*/  @P0 FFMA.FTZ R85, R86, UR31, R13 ;  /* 0x0000001f56550c23 */ /* 0x000fe2000801000d */
[--C-:B------:R-:W-:Y:S01]  /*2870*/  @P0 FFMA.FTZ R88, R112, UR7, R94.reuse ;  /* 0x0000000770580c23 */ /* 0x100fe2000801005e */
[----:B-1----:R-:W-:Y:S01]  /*2880*/  @P1 FMUL.FTZ R86, R80, UR8 ;  /* 0x0000000850561c20 */ /* 0x002fe20008410000 */
[----:B------:R-:W1:Y:S01]  /*2890*/  @UP3 LDCU UR9, c[0x0][0x40c] ;  /* 0x00008180ff0937ac */ /* 0x000e620008000800 */
[----:B------:R-:W-:Y:S01]  /*28a0*/  @P0 FFMA.FTZ R91, R3, UR7, R94 ;  /* 0x00000007035b0c23 */ /* 0x000fe2000801005e */
[----:B------:R-:W-:Y:S01]  /*28b0*/  @P0 FADD.FTZ R88, R111, -R88 ;  /* 0x800000586f580221 */ /* 0x000fe20000010000 */
[----:B------:R-:W-:Y:S01]  /*28c0*/  MOV R83, R19 ;  /* 0x0000001300537202 */ /* 0x000fe20000000f00 */
[----:B------:R-:W3:Y:S01]  /*28d0*/  @UP3 LDCU UR8, c[0x0][0x40c] ;  /* 0x00008180ff0837ac */ /* 0x000ee20008000800 */
[----:B------:R-:W-:Y:S01]  /*28e0*/  @P0 FADD.FTZ R91, R6, -R91 ;  /* 0x8000005b065b0221 */ /* 0x000fe20000010000 */
[----:B------:R-:W-:Y:S01]  /*28f0*/  @P0 FFMA.FTZ R83, R88, UR31, R19 ;  /* 0x0000001f58530c23 */ /* 0x000fe20008010013 */
[----:B------:R-:W-:Y:S01]  /*2900*/  @P1 F2FP.BF16.F32.PACK_AB R88, RZ, R86 ;  /* 0x00000056ff58123e */ /* 0x000fe200000010ff */
[----:B------:R-:W4:Y:S01]  /*2910*/  @UP3 LDCU UR11, c[0x0][0x40c] ;  /* 0x00008180ff0b37ac */ /* 0x000f220008000800 */
[----:B------:R-:W-:Y:S01]  /*2920*/  MOV R86, R14 ;  /* 0x0000000e00567202 */ /* 0x000fe20000000f00 */
[----:B------:R-:W-:Y:S01]  /*2930*/  @P0 FFMA.FTZ R86, R91, UR31, R14 ;  /* 0x0000001f5b560c23 */ /* 0x000fe2000801000e */
[----:B------:R-:W-:Y:S01]  /*2940*/  @P1 F2FP.BF16.F32.PACK_AB R89, RZ, R89 ;  /* 0x00000059ff59123e */ /* 0x000fe200000010ff */
[----:B------:R-:W4:Y:S01]  /*2950*/  @UP3 LDCU UR33, c[0x0][0x40c] ;  /* 0x00008180ff2137ac */ /* 0x000f220008000800 */
[----:B0-----:R-:W-:Y:S01]  /*2960*/  @P1 FMUL.FTZ R90, R84, UR10 ;  /* 0x0000000a545a1c20 */ /* 0x001fe20008410000 */
[----:B--2---:R-:W-:Y:S01]  /*2970*/  @P1 FMUL.FTZ R93, R86, UR32 ;  /* 0x00000020565d1c20 */ /* 0x004fe20008410000 */
[----:B------:R-:W-:-:S02]  /*2980*/  @P1 PRMT R76, R88, 0x7610, R76 ;  /* 0x00007610584c1816 */ /* 0x000fc4000000004c */
[----:B------:R-:W-:Y:S01]  /*2990*/  @P1 PRMT R77, R89, 0x7610, R77 ;  /* 0x00007610594d1816 */ /* 0x000fe2000000004d */
[----:B-1----:R-:W-:Y:S01]  /*29a0*/  @P1 FMUL.FTZ R88, R81, UR9 ;  /* 0x0000000951581c20 */ /* 0x002fe20008410000 */
[----:B------:R-:W-:Y:S02]  /*29b0*/  @P1 F2FP.BF16.F32.PACK_AB R90, RZ, R90 ;  /* 0x0000005aff5a123e */ /* 0x000fe400000010ff */
[----:B------:R-:W-:Y:S01]  /*29c0*/  @P1 F2FP.BF16.F32.PACK_AB R93, RZ, R93 ;  /* 0x0000005dff5d123e */ /* 0x000fe200000010ff */
[----:B---3--:R-:W-:Y:S01]  /*29d0*/  @P1 FMUL.FTZ R89, R83, UR8 ;  /* 0x0000000853591c20 */ /* 0x008fe20008410000 */
[----:B------:R-:W-:Y:S02]  /*29e0*/  @P1 F2FP.BF16.F32.PACK_AB R88, RZ, R88 ;  /* 0x00000058ff58123e */ /* 0x000fe400000010ff */
[----:B------:R-:W-:Y:S01]  /*29f0*/  @P1 PRMT R78, R90, 0x7610, R78 ;  /* 0x000076105a4e1816 */ /* 0x000fe2000000004e */
[----:B----4-:R-:W-:Y:S01]  /*2a00*/  @P1 FMUL.FTZ R91, R85, UR11 ;  /* 0x0000000b555b1c20 */ /* 0x010fe20008410000 */
[----:B------:R-:W-:-:S02]  /*2a10*/  @P1 F2FP.BF16.F32.PACK_AB R89, RZ, R89 ;  /* 0x00000059ff59123e */ /* 0x000fc400000010ff */
[----:B------:R-:W-:Y:S01]  /*2a20*/  @P1 PRMT R79, R93, 0x7610, R79 ;  /* 0x000076105d4f1816 */ /* 0x000fe2000000004f */
[----:B------:R-:W-:Y:S01]  /*2a30*/  @P1 FMUL.FTZ R95, R87, UR33 ;  /* 0x00000021575f1c20 */ /* 0x000fe20008410000 */
[----:B------:R-:W-:Y:S02]  /*2a40*/  @P1 F2FP.BF16.F32.PACK_AB R91, RZ, R91 ;  /* 0x0000005bff5b123e */ /* 0x000fe400000010ff */
[----:B------:R-:W-:Y:S02]  /*2a50*/  @P1 PRMT R76, R76, 0x5410, R88 ;  /* 0x000054104c4c1816 */ /* 0x000fe40000000058 */
[----:B------:R-:W-:Y:S02]  /*2a60*/  @P1 F2FP.BF16.F32.PACK_AB R95, RZ, R95 ;  /* 0x0000005fff5f123e */ /* 0x000fe400000010ff */
[----:B------:R-:W-:Y:S02]  /*2a70*/  @P1 PRMT R77, R77, 0x5410, R89 ;  /* 0x000054104d4d1816 */ /* 0x000fe40000000059 */
[----:B------:R-:W-:-:S02]  /*2a80*/  @P1 PRMT R78, R78, 0x5410, R91 ;  /* 0x000054104e4e1816 */ /* 0x000fc4000000005b */
[----:B------:R-:W-:-:S07]  /*2a90*/  @P1 PRMT R79, R79, 0x5410, R95 ;  /* 0x000054104f4f1816 */ /* 0x000fce000000005f */
.L_x_3139:
[----:B------:R-:W-:Y:S01]  /*2aa0*/  ISETP.NE.U32.AND P0, PT, RZ, UR4, PT ;  /* 0x00000004ff007c0c */ /* 0x000fe2000bf05070 */
[----:B------:R-:W0:Y:S03]  /*2ab0*/  @UP3 LDCU.64 UR8, c[0x0][0x468] ;  /* 0x00008d00ff0837ac */ /* 0x000e260008000a00 */
        /* <DEDUP_REMOVED lines=10> */
.L_x_3129:
[----:B------:R-:W-:Y:S05]  /*2b60*/  BSYNC.RECONVERGENT B0 ;  /* 0x0000000000007941 */ /* 0x000fea0003800200 */
.L_x_3128:
        /* <DEDUP_REMOVED lines=11> */
[----:B------:R-:W0:Y:S01]  /*2c20*/  @UP3 LDCU UR8, c[0x0][0x40c] ;  /* 0x00008180ff0837ac */ /* 0x000e220008000800 */
[----:B-1---5:R-:W-:Y:S02]  /*2c30*/  MOV R81, R69 ;  /* 0x0000004500517202 */ /* 0x022fe40000000f00 */
        /* <DEDUP_REMOVED lines=20> */
[--C-:B------:R-:W-:Y:S01]  /*2d80*/  @P4 FFMA.FTZ R85, R97, UR7, R94.reuse ;  /* 0x0000000761554c23 */ /* 0x100fe2000801005e */
[----:B------:R-:W3:Y:S01]  /*2d90*/  @UP3 LDCU UR32, c[0x0][0x40c] ;  /* 0x00008180ff2037ac */ /* 0x000ee20008000800 */
[----:B------:R-:W-:Y:S01]  /*2da0*/  @P4 FFMA.FTZ R83, R86, UR31, R71 ;  /* 0x0000001f56534c23 */ /* 0x000fe20008010047 */
[--C-:B------:R-:W-:Y:S01]  /*2db0*/  @P4 FFMA.FTZ R86, R100, UR7, R94.reuse ;  /* 0x0000000764564c23 */ /* 0x100fe2000801005e */
[----:B0-----:R-:W-:Y:S01]  /*2dc0*/  @P1 FMUL.FTZ R88, R80, UR8 ;  /* 0x0000000850581c20 */ /* 0x001fe20008410000 */
[----:B------:R-:W0:Y:S01]  /*2dd0*/  @UP3 LDCU UR9, c[0x0][0x40c] ;  /* 0x00008180ff0937ac */ /* 0x000e220008000800 */
[----:B------:R-:W-:Y:S01]  /*2de0*/  @P4 FADD.FTZ R85, R106, -R85 ;  /* 0x800000556a554221 */ /* 0x000fe20000010000 */
[----:B------:R-:W-:Y:S01]  /*2df0*/  @P4 FFMA.FTZ R89, R99, UR7, R94 ;  /* 0x0000000763594c23 */ /* 0x000fe2000801005e */
[----:B------:R-:W-:Y:S01]  /*2e00*/  @P4 FADD.FTZ R86, R105, -R86 ;  /* 0x8000005669564221 */ /* 0x000fe20000010000 */
[----:B------:R-:W4:Y:S01]  /*2e10*/  @UP3 LDCU UR11, c[0x0][0x40c] ;  /* 0x00008180ff0b37ac */ /* 0x000f220008000800 */
[----:B------:R-:W-:Y:S01]  /*2e20*/  MOV R84, R72 ;  /* 0x0000004800547202 */ /* 0x000fe20000000f00 */
[----:B------:R-:W-:Y:S01]  /*2e30*/  @P4 FFMA.FTZ R84, R85, UR31, R72 ;  /* 0x0000001f55544c23 */ /* 0x000fe20008010048 */
[----:B------:R-:W-:Y:S01]  /*2e40*/  @P4 FADD.FTZ R91, R108, -R89 ;  /* 0x800000596c5b4221 */ /* 0x000fe20000010000 */
[----:B------:R-:W4:Y:S01]  /*2e50*/  @UP3 LDCU UR8, c[0x0][0x40c] ;  /* 0x00008180ff0837ac */ /* 0x000f220008000800 */
[----:B------:R-:W-:Y:S01]  /*2e60*/  MOV R85, R73 ;  /* 0x0000004900557202 */ /* 0x000fe20000000f00 */
[----:B------:R-:W-:Y:S01]  /*2e70*/  @P4 FFMA.FTZ R85, R86, UR31, R73 ;  /* 0x0000001f56554c23 */ /* 0x000fe20008010049 */
[----:B------:R-:W-:Y:S01]  /*2e80*/  MOV R86, R74 ;  /* 0x0000004a00567202 */ /* 0x000fe20000000f00 */
[----:B-1----:R-:W-:Y:S01]  /*2e90*/  @P1 FMUL.FTZ R89, R82, UR10 ;  /* 0x0000000a52591c20 */ /* 0x002fe20008410000 */
[----:B------:R-:W-:Y:S01]  /*2ea0*/  @P4 FFMA.FTZ R86, R91, UR31, R74 ;  /* 0x0000001f5b564c23 */ /* 0x000fe2000801004a */
[----:B------:R-:W-:Y:S01]  /*2eb0*/  @P1 F2FP.BF16.F32.PACK_AB R88, RZ, R88 ;  /* 0x00000058ff58123e */ /* 0x000fe200000010ff */
[----:B---3--:R-:W-:-:S02]  /*2ec0*/  @P1 FMUL.FTZ R90, R84, UR32 ;  /* 0x00000020545a1c20 */ /* 0x008fc40008410000 */
[----:B--2---:R-:W-:Y:S01]  /*2ed0*/  @P1 FMUL.FTZ R91, R86, UR33 ;  /* 0x00000021565b1c20 */ /* 0x004fe20008410000 */
[----:B------:R-:W-:Y:S02]  /*2ee0*/  @P1 F2FP.BF16.F32.PACK_AB R89, RZ, R89 ;  /* 0x00000059ff59123e */ /* 0x000fe400000010ff */
[----:B------:R-:W-:Y:S01]  /*2ef0*/  @P1 PRMT R76, R88, 0x7610, R76 ;  /* 0x00007610584c1816 */ /* 0x000fe2000000004c */
[----:B0-----:R-:W-:Y:S01]  /*2f00*/  @P1 FMUL.FTZ R88, R81, UR9 ;  /* 0x0000000951581c20 */ /* 0x001fe20008410000 */
[----:B------:R-:W-:Y:S01]  /*2f10*/  @P1 PRMT R77, R89, 0x7610, R77 ;  /* 0x00007610594d1816 */ /* 0x000fe2000000004d */
[----:B----4-:R-:W-:Y:S01]  /*2f20*/  @P1 FMUL.FTZ R89, R83, UR11 ;  /* 0x0000000b53591c20 */ /* 0x010fe20008410000 */
[----:B------:R-:W-:Y:S01]  /*2f30*/  @P1 F2FP.BF16.F32.PACK_AB R93, RZ, R91 ;  /* 0x0000005bff5d123e */ /* 0x000fe200000010ff */
[----:B------:R-:W-:Y:S01]  /*2f40*/  @P1 FMUL.FTZ R91, R85, UR8 ;  /* 0x00000008555b1c20 */ /* 0x000fe20008410000 */
[----:B------:R-:W-:Y:S02]  /*2f50*/  @P1 F2FP.BF16.F32.PACK_AB R90, RZ, R90 ;  /* 0x0000005aff5a123e */ /* 0x000fe400000010ff */
[----:B------:R-:W-:-:S02]  /*2f60*/  @P1 F2FP.BF16.F32.PACK_AB R88, RZ, R88 ;  /* 0x00000058ff58123e */ /* 0x000fc400000010ff */
[----:B------:R-:W-:Y:S02]  /*2f70*/  @P1 F2FP.BF16.F32.PACK_AB R89, RZ, R89 ;  /* 0x00000059ff59123e */ /* 0x000fe400000010ff */
[----:B------:R-:W-:Y:S02]  /*2f80*/  @P1 PRMT R78, R90, 0x7610, R78 ;  /* 0x000076105a4e1816 */ /* 0x000fe4000000004e */
[----:B------:R-:W-:Y:S02]  /*2f90*/  @P1 F2FP.BF16.F32.PACK_AB R91, RZ, R91 ;  /* 0x0000005bff5b123e */ /* 0x000fe400000010ff */
        /* <DEDUP_REMOVED lines=9> */
.L_x_3151:
        /* <DEDUP_REMOVED lines=66> */
.L_x_3150:
        /* <DEDUP_REMOVED lines=21> */
.L_x_3154:
        /* <DEDUP_REMOVED lines=9> */
.L_x_3155:
        /* <DEDUP_REMOVED lines=9> */
.L_x_3156:
        /* <DEDUP_REMOVED lines=9> */
.L_x_3157:
        /* <DEDUP_REMOVED lines=9> */
.L_x_3158:
        /* <DEDUP_REMOVED lines=9> */
.L_x_3159:
        /* <DEDUP_REMOVED lines=9> */
.L_x_3160:
        /* <DEDUP_REMOVED lines=30> */
.L_x_3153:
        /* <DEDUP_REMOVED lines=16> */
.L_x_3161:
        /* <DEDUP_REMOVED lines=9> */
.L_x_3162:
        /* <DEDUP_REMOVED lines=9> */
.L_x_3163:
        /* <DEDUP_REMOVED lines=9> */
.L_x_3164:
        /* <DEDUP_REMOVED lines=9> */
.L_x_3165:
        /* <DEDUP_REMOVED lines=9> */
.L_x_3166:
        /* <DEDUP_REMOVED lines=9> */
.L_x_3167:
[----:B------:R-:W-:-:S04]  /*3f40*/  @P1 F2FP.BF16.F32.PACK_AB R88, RZ, R88 ;  /* 0x00000058ff58123e */ /* 0x000fc800000010ff */
[----:B------:R-:W-:-:S07]  /*3f50*/  @P1 PRMT R79, R79, 0x5410, R88 ;  /* 0x000054104f4f1816 */ /* 0x000fce0000000058 */
.L_x_3152:
        /* <DEDUP_REMOVED lines=8> */
.L_x_3149:
[----:B------:R-:W-:Y:S05]  /*3fe0*/  BSYNC.RECONVERGENT B0 ;  /* 0x0000000000007941 */ /* 0x000fea0003800200 */
.L_x_3148:
[----:B------:R-:W-:Y:S02]  /*3ff0*/  UIADD3 UR26, UPT, UPT, UR26, UR24, URZ ;  /* 0x000000181a1a7290 */ /* 0x000fe4000fffe0ff */
[----:B------:R-:W-:Y:S02]  /*4000*/  UPLOP3.LUT UP1, UPT, UPT, UPT, UP1, 0x40, 0x4 ;  /* 0x000000000004789c */ /* 0x000fe40003f2e810 */
[----:B------:R-:W-:-:S09]  /*4010*/  UISETP.GE.AND UP0, UPT, UR26, UR25, UPT ;  /* 0x000000191a00728c */ /* 0x000fd2000bf06270 */
[----:B------:R-:W-:Y:S05]  /*4020*/  BRA.U !UP0, `(.L_x_3168) ;  /* 0xffffffc508047547 */ /* 0x000fea000b83ffff */
.L_x_3120:
        /* <DEDUP_REMOVED lines=23> */
.L_x_3169:
        /* <DEDUP_REMOVED lines=14> */
.L_x_8048:


//--------------------- .text._ZN10layer_norm13ln_bwd_kernelINS_13Kernel_traitsIf13__nv_bfloat16fS2_fjLj2048ELj1ELj1ELj4ELj16ENS_18Kernel_traits_baseILj2048EfS2_fS2_fjLj128EEEEELb0ELb0ELb1ELb1EEEvNS_9BwdParamsE --------------------------
	.section	.text._ZN10layer_norm13ln_bwd_kernelINS_13Kernel_traitsIf13__nv_bfloat16fS2_fjLj2048ELj1ELj1ELj4ELj16ENS_18Kernel_traits_baseILj2048EfS2_fS2_fjLj128EEEEELb0ELb0ELb1ELb1EEEvNS_9BwdParamsE,"ax",@progbits
	.align	128
        .global         _ZN10layer_norm13ln_bwd_kernelINS_13Kernel_traitsIf13__nv_bfloat16fS2_fjLj2048ELj1ELj1ELj4ELj16ENS_18Kernel_traits_baseILj2048EfS2_fS2_fjLj128EEEEELb0ELb0ELb1ELb1EEEvNS_9BwdParamsE
        .type           _ZN10layer_norm13ln_bwd_kernelINS_13Kernel_traitsIf13__nv_bfloat16fS2_fjLj2048ELj1ELj1ELj4ELj16ENS_18Kernel_traits_baseILj2048EfS2_fS2_fjLj128EEEEELb0ELb0ELb1ELb1EEEvNS_9BwdParamsE,@function
        .size           _ZN10layer_norm13ln_bwd_kernelINS_13Kernel_traitsIf13__nv_bfloat16fS2_fjLj2048ELj1ELj1ELj4ELj16ENS_18Kernel_traits_baseILj2048EfS2_fS2_fjLj128EEEEELb0ELb0ELb1ELb1EEEvNS_9BwdParamsE,(.L_x_8049 - _ZN10layer_norm13ln_bwd_kernelINS_13Kernel_traitsIf13__nv_bfloat16fS2_fjLj2048ELj1ELj1ELj4ELj16ENS_18Kernel_traits_baseILj2048EfS2_fS2_fjLj128EEEEELb0ELb0ELb1ELb1EEEvNS_9BwdParamsE)
        .other          _ZN10layer_norm13ln_bwd_kernelINS_13Kernel_traitsIf13__nv_bfloat16fS2_fjLj2048ELj1ELj1ELj4ELj16ENS_18Kernel_traits_baseILj2048EfS2_fS2_fjLj128EEEEELb0ELb0ELb1ELb1EEEvNS_9BwdParamsE,@"STO_CUDA_ENTRY STV_DEFAULT"
_ZN10layer_norm13ln_bwd_kernelINS_13Kernel_traitsIf13__nv_bfloat16fS2_fjLj2048ELj1ELj1ELj4ELj16ENS_18Kernel_traits_baseILj2048EfS2_fS2_fjLj128EEEEELb0ELb0ELb1ELb1EEEvNS_9BwdParamsE:
.text._ZN10layer_norm13ln_bwd_kernelINS_13Kernel_traitsIf13__nv_bfloat16fS2_fjLj2048ELj1ELj1ELj4ELj16ENS_18Kernel_traits_baseILj2048EfS2_fS2_fjLj128EEEEELb0ELb0ELb1ELb1EEEvNS_9BwdParamsE:
        /* <DEDUP_REMOVED lines=35> */
[----:B------:R-:W0:Y:S03]  /*0230*/  LDCU.64 UR22, c[0x0][0x3c0] ;  /* 0x00007800ff1677ac */ /* 0x000e260008000a00 */
[----:B------:R2:W5:Y:S01]  /*0240*/  LDG.E.128 R72, desc[UR18][R2.64+0x1000] ;  /* 0x0010001202487981 */ /* 0x000562000c1e1d00 */
[----:B------:R-:W0:Y:S03]  /*0250*/  LDCU.64 UR24, c[0x0][0x380] ;  /* 0x00007000ff1877ac */ /* 0x000e260008000a00 */
[----:B------:R2:W5:Y:S01]  /*0260*/  LDG.E.128 R76, desc[UR18][R2.64+0x1010] ;  /* 0x00101012024c7981 */ /* 0x000562000c1e1d00 */
[----:B------:R-:W-:Y:S01]  /*0270*/  HFMA2 R60, -RZ, RZ, 0, 0 ;  /* 0x00000000ff3c7431 */ /* 0x000fe200000001ff */
[----:B-1-34-:R-:W-:-:S11]  /*0280*/  UPLOP3.LUT UP1, UPT, UPT, UPT, UPT, 0x40, 0x4 ;  /* 0x000000000004789c */ /* 0x01afd60003f2e870 */
.L_x_3197:
        /* <DEDUP_REMOVED lines=27> */
[----:B------:R-:W-:Y:S01]  /*0440*/  ULEA UR32, UP0, UR8, UR22, 0x2 ;  /* 0x0000001608207291 */ /* 0x000fe2000f8010ff */
[----:B------:R-:W-:Y:S01]  /*0450*/  MOV R0, UR10 ;  /* 0x0000000a00007c02 */ /* 0x000fe20008000f00 */
[----:B------:R-:W-:Y:S02]  /*0460*/  ULEA.HI UR9, UR9, UR11, URZ, 0x3 ;  /* 0x0000000b09097291 */ /* 0x000fe4000f8f18ff */
[----:B------:R-:W-:Y:S01]  /*0470*/  ULEA.HI.X UR16, UR8, UR23, UR16, 0x2, UP0 ;  /* 0x0000001708107291 */ /* 0x000fe200080f1410 */
[----:B------:R-:W-:Y:S02]  /*0480*/  LEA.HI.SX32 R111, R0, R99, 0x1d ;  /* 0x00000063006f7211 */ /* 0x000fe400078feaff */
[----:B------:R-:W-:Y:S02]  /*0490*/  MOV R92, UR32 ;  /* 0x00000020005c7c02 */ /* 0x000fe40008000f00 */
[----:B------:R-:W-:-:S02]  /*04a0*/  MOV R2, UR9 ;  /* 0x0000000900027c02 */ /* 0x000fc40008000f00 */
[----:B------:R-:W-:Y:S02]  /*04b0*/  MOV R93, UR16 ;  /* 0x00000010005d7c02 */ /* 0x000fe40008000f00 */
[----:B------:R-:W-:Y:S01]  /*04c0*/  LEA.HI.SX32 R95, R2, R99, 0x1d ;  /* 0x00000063025f7211 */ /* 0x000fe200078feaff */
[C---:B0-----:R-:W-:Y:S01]  /*04d0*/  IMAD.WIDE.U32 R2, R111.reuse, 0x20, R108 ;  /* 0x000000206f027825 */ /* 0x041fe200078e006c */
[----:B------:R-:W-:Y:S01]  /*04e0*/  IADD3 R113, PT, PT, R111, 0x80, RZ ;  /* 0x000000806f717810 */ /* 0x000fe20007ffe0ff */
[----:B------:R-:W2:Y:S02]  /*04f0*/  LDG.E R0, desc[UR18][R92.64] ;  /* 0x000000125c007981 */ /* 0x000ea4000c1e1900 */
[C---:B-1----:R-:W-:Y:S02]  /*0500*/  IMAD.WIDE.U32 R100, R95.reuse, 0x10, R96 ;  /* 0x000000105f647825 */ /* 0x042fe400078e0060 */
[----:B------:R-:W3:Y:S01]  /*0510*/  LDG.E.128 R4, desc[UR18][R2.64] ;  /* 0x0000001202047981 */ /* 0x000ee2000c1e1d00 */
[----:B------:R-:W-:Y:S01]  /*0520*/  IADD3 R95, PT, PT, R95, 0x80, RZ ;  /* 0x000000805f5f7810 */ /* 0x000fe20007ffe0ff */
[----:B------:R-:W-:-:S02]  /*0530*/  IMAD.WIDE.U32 R108, R113, 0x20, R108 ;  /* 0x00000020716c7825 */ /* 0x000fc400078e006c */
[----:B------:R-:W4:Y:S04]  /*0540*/  LDG.E.128 R84, desc[UR18][R2.64+0x10] ;  /* 0x0000101202547981 */ /* 0x000f28000c1e1d00 */
[----:B------:R-:W4:Y:S01]  /*0550*/  LDG.E.128 R100, desc[UR18][R100.64] ;  /* 0x0000001264647981 */ /* 0x000f22000c1e1d00 */
[----:B------:R-:W-:-:S03]  /*0560*/  IMAD.WIDE.U32 R96, R95, 0x10, R96 ;  /* 0x000000105f607825 */ /* 0x000fc600078e0060 */
[----:B------:R-:W4:Y:S04]  /*0570*/  LDG.E.128 R88, desc[UR18][R108.64] ;  /* 0x000000126c587981 */ /* 0x000f28000c1e1d00 */
[----:B------:R2:W4:Y:S04]  /*0580*/  LDG.E.128 R92, desc[UR18][R108.64+0x10] ;  /* 0x000010126c5c7981 */ /* 0x000528000c1e1d00 */
[----:B------:R-:W4:Y:S01]  /*0590*/  LDG.E.128 R96, desc[UR18][R96.64] ;  /* 0x0000001260607981 */ /* 0x000f22000c1e1d00 */
[----:B------:R-:W-:-:S04]  /*05a0*/  UISETP.NE.U32.AND UP0, UPT, UR4, URZ, UPT ;  /* 0x000000ff0400728c */ /* 0x000fc8000bf05070 */
[----:B------:R-:W-:-:S06]  /*05b0*/  UISETP.NE.AND.EX UP0, UPT, UR5, URZ, UPT, UP0 ;  /* 0x000000ff0500728c */ /* 0x000fcc000bf05300 */
[----:B------:R-:W-:-:S13]  /*05c0*/  PLOP3.LUT P0, PT, PT, PT, UP0, 0x80, 0x8 ;  /* 0x000000000008781c */ /* 0x000fda0003f0f008 */
[----:B------:R-:W0:Y:S01]  /*05d0*/  @P0 LDC.64 R104, c[0x0][0x438] ;  /* 0x00010e00ff680b82 */ /* 0x000e220000000a00 */
[----:B------:R-:W-:-:S07]  /*05e0*/  ISETP.NE.AND P1, PT, RZ, UR28, PT ;  /* 0x0000001cff007c0c */ /* 0x000fce000bf25270 */
[----:B------:R-:W1:Y:S01]  /*05f0*/  @P0 LDC.64 R106, c[0x0][0x438] ;  /* 0x00010e00ff6a0b82 */ /* 0x000e620000000a00 */
[----:B0-----:R-:W-:-:S05]  /*0600*/  @P0 IMAD.WIDE.U32 R104, R111, 0x20, R104 ;  /* 0x000000206f680825 */ /* 0x001fca00078e0068 */
[----:B------:R-:W5:Y:S01]  /*0610*/  @P0 LDG.E.128 R20, desc[UR18][R104.64] ;  /* 0x0000001268140981 */ /* 0x000f62000c1e1d00 */
[----:B-1----:R-:W-:-:S03]  /*0620*/  @P0 IMAD.WIDE.U32 R106, R113, 0x20, R106 ;  /* 0x00000020716a0825 */ /* 0x002fc600078e006a */
[----:B------:R0:W5:Y:S04]  /*0630*/  @P0 LDG.E.128 R16, desc[UR18][R104.64+0x10] ;  /* 0x0000101268100981 */ /* 0x000168000c1e1d00 */
[----:B------:R-:W5:Y:S04]  /*0640*/  @P0 LDG.E.128 R12, desc[UR18][R106.64] ;  /* 0x000000126a0c0981 */ /* 0x000f68000c1e1d00 */
[----:B------:R1:W5:Y:S01]  /*0650*/  @P0 LDG.E.128 R8, desc[UR18][R106.64+0x10] ;  /* 0x000010126a080981 */ /* 0x000362000c1e1d00 */
[----:B--2---:R-:W-:-:S05]  /*0660*/  FSEL R108, R0, RZ, !P1 ;  /* 0x000000ff006c7208 */ /* 0x004fca0004800000 */
[C---:B---3--:R-:W-:Y:S01]  /*0670*/  FADD.FTZ R3, -R108.reuse, R4 ;  /* 0x000000046c037221 */ /* 0x048fe20000010100 */
[C---:B------:R-:W-:Y:S01]  /*0680*/  FADD.FTZ R2, -R108.reuse, R6 ;  /* 0x000000066c027221 */ /* 0x040fe20000010100 */
[C---:B------:R-:W-:Y:S01]  /*0690*/  FADD.FTZ R0, -R108.reuse, R5 ;  /* 0x000000056c007221 */ /* 0x040fe20000010100 */
[C---:B------:R-:W-:Y:S01]  /*06a0*/  FADD.FTZ R4, -R108.reuse, R7 ;  /* 0x000000076c047221 */ /* 0x040fe20000010100 */
[C---:B----4-:R-:W-:Y:S01]  /*06b0*/  FADD.FTZ R85, -R108.reuse, R85 ;  /* 0x000000556c557221 */ /* 0x050fe20000010100 */
[----:B------:R-:W-:Y:S01]  /*06c0*/  FADD.FTZ R86, -R108, R86 ;  /* 0x000000566c567221 */ /* 0x000fe20000010100 */
[C---:B------:R-:W-:Y:S02]  /*06d0*/  PRMT R5, R100.reuse, 0x7632, R5 ;  /* 0x0000763264057816 */ /* 0x040fe40000000005 */
[----:B------:R-:W-:Y:S01]  /*06e0*/  SHF.L.U32 R7, R100, 0x10, RZ ;  /* 0x0000001064077819 */ /* 0x000fe200000006ff */
[----:B------:R-:W-:Y:S01]  /*06f0*/  FMUL.FTZ R111, R2, UR31 ;  /* 0x0000001f026f7c20 */ /* 0x000fe20008410000 */
[C---:B------:R-:W-:Y:S01]  /*0700*/  FADD.FTZ R84, -R108.reuse, R84 ;  /* 0x000000546c547221 */ /* 0x040fe20000010100 */
[----:B------:R-:W-:Y:S01]  /*0710*/  FMUL.FTZ R2, R85, UR31 ;  /* 0x0000001f55027c20 */ /* 0x000fe20008410000 */
[C---:B------:R-:W-:Y:S01]  /*0720*/  FADD.FTZ R87, -R108.reuse, R87 ;  /* 0x000000576c577221 */ /* 0x040fe20000010100 */
[----:B------:R-:W-:Y:S01]  /*0730*/  FADD.FTZ R89, -R108, R89 ;  /* 0x000000596c597221 */ /* 0x000fe20000010100 */
[----:B------:R-:W-:Y:S01]  /*0740*/  FMUL.FTZ R85, R86, UR31 ;  /* 0x0000001f56557c20 */ /* 0x000fe20008410000 */
[----:B------:R-:W-:Y:S01]  /*0750*/  SHF.L.U32 R114, R5, 0x10, RZ ;  /* 0x0000001005727819 */ /* 0x000fe200000006ff */
[----:B------:R-:W-:Y:S01]  /*0760*/  FADD.FTZ R92, -R108, R92 ;  /* 0x0000005c6c5c7221 */ /* 0x000fe20000010100 */
[----:B------:R-:W-:Y:S01]  /*0770*/  FMUL.FTZ R3, R3, UR31 ;  /* 0x0000001f03037c20 */ /* 0x000fe20008410000 */
[-C--:B-----5:R-:W-:Y:S01]  /*0780*/  FMUL.FTZ R86, R64, R7.reuse ;  /* 0x0000000740567220 */ /* 0x0a0fe20000410000 */
[C---:B------:R-:W-:Y:S01]  /*0790*/  PRMT R6, R101.reuse, 0x7632, R6 ;  /* 0x0000763265067816 */ /* 0x040fe20000000006 */
[C---:B------:R-:W-:Y:S01]  /*07a0*/  FADD.FTZ R88, -R108.reuse, R88 ;  /* 0x000000586c587221 */ /* 0x040fe20000010100 */
[C---:B------:R-:W-:Y:S01]  /*07b0*/  FADD.FTZ R90, -R108.reuse, R90 ;  /* 0x0000005a6c5a7221 */ /* 0x040fe20000010100 */
[C---:B------:R-:W-:Y:S01]  /*07c0*/  FADD.FTZ R91, -R108.reuse, R91 ;  /* 0x0000005b6c5b7221 */ /* 0x040fe20000010100 */
[C---:B------:R-:W-:Y:S01]  /*07d0*/  FADD.FTZ R93, -R108.reuse, R93 ;  /* 0x0000005d6c5d7221 */ /* 0x040fe20000010100 */
[C---:B------:R-:W-:Y:S01]  /*07e0*/  FADD.FTZ R94, -R108.reuse, R94 ;  /* 0x0000005e6c5e7221 */ /* 0x040fe20000010100 */
[----:B------:R-:W-:Y:S01]  /*07f0*/  FADD.FTZ R95, -R108, R95 ;  /* 0x0000005f6c5f7221 */ /* 0x000fe20000010100 */
[----:B------:R-:W-:Y:S01]  /*0800*/  FMUL.FTZ R113, R84, UR31 ;  /* 0x0000001f54717c20 */ /* 0x000fe20008410000 */
[----:B------:R-:W-:Y:S01]  /*0810*/  SHF.L.U32 R101, R101, 0x10, RZ ;  /* 0x0000001065657819 */ /* 0x000fe200000006ff */
[----:B------:R-:W-:Y:S01]  /*0820*/  FMUL.FTZ R84, R87, UR31 ;  /* 0x0000001f57547c20 */ /* 0x000fe20008410000 */
[----:B------:R-:W-:Y:S01]  /*0830*/  FMUL.FTZ R108, R89, UR31 ;  /* 0x0000001f596c7c20 */ /* 0x000fe20008410000 */
[----:B------:R-:W-:Y:S01]  /*0840*/  FMUL.FTZ R0, R0, UR31 ;  /* 0x0000001f00007c20 */ /* 0x000fe20008410000 */
[----:B------:R-:W-:Y:S01]  /*0850*/  FMUL.FTZ R87, R92, UR31 ;  /* 0x0000001f5c577c20 */ /* 0x000fe20008410000 */
[----:B------:R-:W-:Y:S01]  /*0860*/  FMUL.FTZ R115, R65, R114 ;  /* 0x0000007241737220 */ /* 0x000fe20000410000 */
[C---:B------:R-:W-:Y:S01]  /*0870*/  FFMA.FTZ R89, R3.reuse, R86, RZ ;  /* 0x0000005603597223 */ /* 0x040fe200000100ff */
[----:B------:R-:W-:Y:S01]  /*0880*/  FADD.FTZ R92, RZ, R86 ;  /* 0x00000056ff5c7221 */ /* 0x000fe20000010000 */
[C---:B------:R-:W-:Y:S01]  /*0890*/  PRMT R100, R102.reuse, 0x7632, R100 ;  /* 0x0000763266647816 */ /* 0x040fe20000000064 */
[----:B------:R-:W-:Y:S01]  /*08a0*/  FFMA.FTZ R24, R3, R7, R24 ;  /* 0x0000000703187223 */ /* 0x000fe20000010018 */
[----:B0-----:R-:W-:Y:S01]  /*08b0*/  SHF.L.U32 R105, R102, 0x10, RZ ;  /* 0x0000001066697819 */ /* 0x001fe200000006ff */
[----:B------:R-:W-:Y:S01]  /*08c0*/  FADD.FTZ R60, R60, R7 ;  /* 0x000000073c3c7221 */ /* 0x000fe20000010000 */
[----:B------:R-:W-:Y:S01]  /*08d0*/  SHF.L.U32 R116, R6, 0x10, RZ ;  /* 0x0000001006747819 */ /* 0x000fe200000006ff */
[----:B------:R-:W-:Y:S01]  /*08e0*/  FMUL.FTZ R7, R90, UR31 ;  /* 0x0000001f5a077c20 */ /* 0x000fe20008410000 */
[----:B------:R-:W-:Y:S01]  /*08f0*/  FMUL.FTZ R6, R66, R101 ;  /* 0x0000006542067220 */ /* 0x000fe20000410000 */
[----:B------:R-:W-:Y:S01]  /*0900*/  FMUL.FTZ R110, R91, UR31 ;  /* 0x0000001f5b6e7c20 */ /* 0x000fe20008410000 */
[----:B------:R-:W-:Y:S01]  /*0910*/  FFMA.FTZ R90, R0, R115, R89 ;  /* 0x00000073005a7223 */ /* 0x000fe20000010059 */
[----:B------:R-:W-:Y:S01]  /*0920*/  FADD.FTZ R91, R115, R92 ;  /* 0x0000005c735b7221 */ /* 0x000fe20000010000 */
[----:B------:R-:W-:Y:S01]  /*0930*/  SHF.L.U32 R118, R100, 0x10, RZ ;  /* 0x0000001064767819 */ /* 0x000fe200000006ff */
[----:B------:R-:W-:Y:S01]  /*0940*/  FADD.FTZ R56, R56, R105 ;  /* 0x0000006938387221 */ /* 0x000fe20000010000 */
[-C--:B------:R-:W-:Y:S01]  /*0950*/  FFMA.FTZ R32, R113, R105.reuse, R32 ;  /* 0x0000006971207223 */ /* 0x080fe20000010020 */
[----:B------:R-:W-:Y:S01]  /*0960*/  FMUL.FTZ R100, R68, R105 ;  /* 0x0000006944647220 */ /* 0x000fe20000410000 */
[----:B------:R-:W-:Y:S01]  /*0970*/  FMUL.FTZ R4, R4, UR31 ;  /* 0x0000001f04047c20 */ /* 0x000fe20008410000 */
[----:B------:R-:W-:Y:S01]  /*0980*/  FMUL.FTZ R117, R94, UR31 ;  /* 0x0000001f5e757c20 */ /* 0x000fe20008410000 */
[----:B------:R-:W-:Y:S01]  /*0990*/  FMUL.FTZ R105, R67, R116 ;  /* 0x0000007443697220 */ /* 0x000fe20000410000 */
[----:B------:R-:W-:Y:S01]  /*09a0*/  FFMA.FTZ R89, R111, R6, R90 ;  /* 0x000000066f597223 */ /* 0x000fe2000001005a */
[C---:B------:R-:W-:Y:S01]  /*09b0*/  PRMT R102, R103.reuse, 0x7632, R102 ;  /* 0x0000763267667816 */ /* 0x040fe20000000066 */
[----:B------:R-:W-:Y:S01]  /*09c0*/  FADD.FTZ R94, R6, R91 ;  /* 0x0000005b065e7221 */ /* 0x000fe20000010000 */
[----:B------:R-:W-:Y:S01]  /*09d0*/  SHF.L.U32 R103, R103, 0x10, RZ ;  /* 0x0000001067677819 */ /* 0x000fe200000006ff */
[----:B------:R-:W-:Y:S01]  /*09e0*/  FFMA.FTZ R92, R4, R105, R89 ;  /* 0x00000069045c7223 */ /* 0x000fe20000010059 */
[----:B------:R-:W-:Y:S01]  /*09f0*/  SHF.L.U32 R120, R102, 0x10, RZ ;  /* 0x0000001066787819 */ /* 0x000fe200000006ff */
[----:B------:R-:W-:Y:S01]  /*0a00*/  FADD.FTZ R91, R105, R94 ;  /* 0x0000005e695b7221 */ /* 0x000fe20000010000 */
[----:B------:R-:W-:Y:S01]  /*0a10*/  FFMA.FTZ R25, R0, R114, R25 ;  /* 0x0000007200197223 */ /* 0x000fe20000010019 */
[----:B------:R-:W-:Y:S01]  /*0a20*/  FADD.FTZ R58, R58, R103 ;  /* 0x000000673a3a7221 */ /* 0x000fe20000010000 */
[-C--:B------:R-:W-:Y:S01]  /*0a30*/  FFMA.FTZ R34, R85, R103.reuse, R34 ;  /* 0x0000006755227223 */ /* 0x080fe20000010022 */
[----:B------:R-:W-:Y:S01]  /*0a40*/  FMUL.FTZ R102, R70, R103 ;  /* 0x0000006746667220 */ /* 0x000fe20000410000 */
[----:B------:R-:W-:Y:S01]  /*0a50*/  FADD.FTZ R61, R61, R114 ;  /* 0x000000723d3d7221 */ /* 0x000fe20000010000 */
[----:B------:R-:W-:Y:S01]  /*0a60*/  FMUL.FTZ R103, R69, R118 ;  /* 0x0000007645677220 */ /* 0x000fe20000410000 */
[----:B------:R-:W-:Y:S01]  /*0a70*/  FFMA.FTZ R89, R113, R100, R92 ;  /* 0x0000006471597223 */ /* 0x000fe2000001005c */
[----:B------:R-:W-:-:S03]  /*0a80*/  FADD.FTZ R114, R100, R91 ;  /* 0x0000005b64727221 */ /* 0x000fc60000010000 */
[----:B------:R-:W-:Y:S01]  /*0a90*/  FFMA.FTZ R94, R2, R103, R89 ;  /* 0x00000067025e7223 */ /* 0x000fe20000010059 */
[----:B------:R-:W-:Y:S01]  /*0aa0*/  FADD.FTZ R91, R103, R114 ;  /* 0x00000072675b7221 */ /* 0x000fe20000010000 */
[----:B------:R-:W-:Y:S01]  /*0ab0*/  FFMA.FTZ R26, R111, R101, R26 ;  /* 0x000000656f1a7223 */ /* 0x000fe2000001001a */
[----:B------:R-:W-:Y:S01]  /*0ac0*/  FADD.FTZ R62, R62, R101 ;  /* 0x000000653e3e7221 */ /* 0x000fe20000010000 */
[C---:B------:R-:W-:Y:S01]  /*0ad0*/  PRMT R104, R96.reuse, 0x7632, R104 ;  /* 0x0000763260687816 */ /* 0x040fe20000000068 */
[----:B------:R-:W-:Y:S01]  /*0ae0*/  FMUL.FTZ R101, R71, R120 ;  /* 0x0000007847657220 */ /* 0x000fe20000410000 */
[----:B-1----:R-:W-:Y:S01]  /*0af0*/  SHF.L.U32 R107, R96, 0x10, RZ ;  /* 0x00000010606b7819 */ /* 0x002fe200000006ff */
[----:B------:R-:W-:Y:S01]  /*0b00*/  FFMA.FTZ R89, R85, R102, R94 ;  /* 0x0000006655597223 */ /* 0x000fe2000001005e */
[----:B------:R-:W-:Y:S01]  /*0b10*/  FADD.FTZ R94, R102, R91 ;  /* 0x0000005b665e7221 */ /* 0x000fe20000010000 */
[C---:B------:R-:W-:Y:S01]  /*0b20*/  PRMT R96, R97.reuse, 0x7632, R96 ;  /* 0x0000763261607816 */ /* 0x040fe20000000060 */
[----:B------:R-:W-:Y:S01]  /*0b30*/  FMUL.FTZ R5, R88, UR31 ;  /* 0x0000001f58057c20 */ /* 0x000fe20008410000 */
[----:B------:R-:W-:Y:S01]  /*0b40*/  SHF.L.U32 R97, R97, 0x10, RZ ;  /* 0x0000001061617819 */ /* 0x000fe200000006ff */
[----:B------:R-:W-:Y:S01]  /*0b50*/  FFMA.FTZ R114, R84, R101, R89 ;  /* 0x0000006554727223 */ /* 0x000fe20000010059 */
[----:B------:R-:W-:Y:S01]  /*0b60*/  SHF.L.U32 R88, R104, 0x10, RZ ;  /* 0x0000001068587819 */ /* 0x000fe200000006ff */
[----:B------:R-:W-:Y:S01]  /*0b70*/  FMUL.FTZ R104, R72, R107 ;  /* 0x0000006b48687220 */ /* 0x000fe20000410000 */
[----:B------:R-:W-:Y:S01]  /*0b80*/  FADD.FTZ R89, R101, R94 ;  /* 0x0000005e65597221 */ /* 0x000fe20000010000 */
[C---:B------:R-:W-:Y:S01]  /*0b90*/  PRMT R106, R98.reuse, 0x7632, R106 ;  /* 0x00007632626a7816 */ /* 0x040fe2000000006a */
[-C--:B------:R-:W-:Y:S01]  /*0ba0*/  FFMA.FTZ R42, R7, R97.reuse, R42 ;  /* 0x00000061072a7223 */ /* 0x080fe2000001002a */
[----:B------:R-:W-:Y:S01]  /*0bb0*/  SHF.L.U32 R109, R98, 0x10, RZ ;  /* 0x00000010626d7819 */ /* 0x000fe200000006ff */
[----:B------:R-:W-:Y:S01]  /*0bc0*/  FADD.FTZ R54, R54, R97 ;  /* 0x0000006136367221 */ /* 0x000fe20000010000 */
[----:B------:R-:W-:Y:S01]  /*0bd0*/  SHF.L.U32 R90, R96, 0x10, RZ ;  /* 0x00000010605a7819 */ /* 0x000fe200000006ff */
[----:B------:R-:W-:Y:S01]  /*0be0*/  FMUL.FTZ R96, R74, R97 ;  /* 0x000000614a607220 */ /* 0x000fe20000410000 */
[----:B------:R-:W-:Y:S01]  /*0bf0*/  PRMT R98, R99, 0x7632, R98 ;  /* 0x0000763263627816 */ /* 0x000fe20000000062 */
[----:B------:R-:W-:Y:S01]  /*0c00*/  FMUL.FTZ R97, R73, R88 ;  /* 0x0000005849617220 */ /* 0x000fe20000410000 */
[----:B------:R-:W-:Y:S01]  /*0c10*/  FFMA.FTZ R91, R5, R104, R114 ;  /* 0x00000068055b7223 */ /* 0x000fe20000010072 */
[----:B------:R-:W-:Y:S01]  /*0c20*/  FADD.FTZ R94, R104, R89 ;  /* 0x00000059685e7221 */ /* 0x000fe20000010000 */
[----:B------:R-:W-:Y:S01]  /*0c30*/  FFMA.FTZ R41, R108, R88, R41 ;  /* 0x000000586c297223 */ /* 0x000fe20000010029 */
[----:B------:R-:W-:Y:S01]  /*0c40*/  FADD.FTZ R53, R53, R88 ;  /* 0x0000005835357221 */ /* 0x000fe20000010000 */
[----:B------:R-:W-:Y:S01]  /*0c50*/  SHF.L.U32 R88, R98, 0x10, RZ ;  /* 0x0000001062587819 */ /* 0x000fe200000006ff */
[----:B------:R-:W-:Y:S01]  /*0c60*/  FFMA.FTZ R98, R108, R97, R91 ;  /* 0x000000616c627223 */ /* 0x000fe2000001005b */
[----:B------:R-:W-:Y:S01]  /*0c70*/  FADD.FTZ R89, R94, R97 ;  /* 0x000000615e597221 */ /* 0x000fe20000010000 */
[----:B------:R-:W-:Y:S01]  /*0c80*/  SHF.L.U32 R92, R106, 0x10, RZ ;  /* 0x000000106a5c7819 */ /* 0x000fe200000006ff */
[-C--:B------:R-:W-:Y:S01]  /*0c90*/  FFMA.FTZ R48, R87, R109.reuse, R48 ;  /* 0x0000006d57307223 */ /* 0x080fe20000010030 */
[----:B------:R-:W-:Y:S01]  /*0ca0*/  FADD.FTZ R44, R44, R109 ;  /* 0x0000006d2c2c7221 */ /* 0x000fe20000010000 */
[----:B------:R-:W-:Y:S01]  /*0cb0*/  FMUL.FTZ R106, R76, R109 ;  /* 0x0000006d4c6a7220 */ /* 0x000fe20000410000 */
[-C--:B------:R-:W-:Y:S01]  /*0cc0*/  FFMA.FTZ R43, R110, R90.reuse, R43 ;  /* 0x0000005a6e2b7223 */ /* 0x080fe2000001002b */
[----:B------:R-:W-:Y:S01]  /*0cd0*/  FADD.FTZ R55, R55, R90 ;  /* 0x0000005a37377221 */ /* 0x000fe20000010000 */
[----:B------:R-:W-:Y:S01]  /*0ce0*/  FMUL.FTZ R109, R75, R90 ;  /* 0x0000005a4b6d7220 */ /* 0x000fe20000410000 */
[----:B------:R-:W-:Y:S01]  /*0cf0*/  FFMA.FTZ R91, R7, R96, R98 ;  /* 0x00000060075b7223 */ /* 0x000fe20000010062 */
[----:B------:R-:W-:-:S03]  /*0d00*/  FADD.FTZ R90, R89, R96 ;  /* 0x00000060595a7221 */ /* 0x000fc60000010000 */
[----:B------:R-:W-:Y:S01]  /*0d10*/  FFMA.FTZ R94, R110, R109, R91 ;  /* 0x0000006d6e5e7223 */ /* 0x000fe2000001005b */
[----:B------:R-:W-:Y:S01]  /*0d20*/  FADD.FTZ R89, R90, R109 ;  /* 0x0000006d5a597221 */ /* 0x000fe20000010000 */
[----:B------:R-:W-:Y:S01]  /*0d30*/  SHF.L.U32 R99, R99, 0x10, RZ ;  /* 0x0000001063637819 */ /* 0x000fe200000006ff */
[----:B------:R-:W-:Y:S01]  /*0d40*/  FMUL.FTZ R112, R93, UR31 ;  /* 0x0000001f5d707c20 */ /* 0x000fe20008410000 */
[----:B------:R-:W-:Y:S01]  /*0d50*/  FFMA.FTZ R40, R5, R107, R40 ;  /* 0x0000006b05287223 */ /* 0x000fe20000010028 */
[----:B------:R-:W-:Y:S01]  /*0d60*/  FADD.FTZ R52, R52, R107 ;  /* 0x0000006b34347221 */ /* 0x000fe20000010000 */
[----:B------:R-:W-:Y:S01]  /*0d70*/  FMUL.FTZ R107, R77, R92 ;  /* 0x0000005c4d6b7220 */ /* 0x000fe20000410000 */
[----:B------:R-:W-:Y:S01]  /*0d80*/  FFMA.FTZ R91, R87, R106, R94 ;  /* 0x0000006a575b7223 */ /* 0x000fe2000001005e */
[----:B------:R-:W-:Y:S01]  /*0d90*/  FADD.FTZ R90, R89, R106 ;  /* 0x0000006a595a7221 */ /* 0x000fe20000010000 */
[----:B------:R-:W-:Y:S01]  /*0da0*/  FFMA.FTZ R49, R112, R92, R49 ;  /* 0x0000005c70317223 */ /* 0x000fe20000010031 */
[----:B------:R-:W-:Y:S01]  /*0db0*/  FADD.FTZ R45, R45, R92 ;  /* 0x0000005c2d2d7221 */ /* 0x000fe20000010000 */
[----:B------:R-:W-:Y:S01]  /*0dc0*/  FMUL.FTZ R98, R78, R99 ;  /* 0x000000634e627220 */ /* 0x000fe20000410000 */
[----:B------:R-:W-:Y:S01]  /*0dd0*/  FFMA.FTZ R92, R112, R107, R91 ;  /* 0x0000006b705c7223 */ /* 0x000fe2000001005b */
[----:B------:R-:W-:Y:S01]  /*0de0*/  FADD.FTZ R89, R90, R107 ;  /* 0x0000006b5a597221 */ /* 0x000fe20000010000 */
[----:B------:R-:W-:Y:S01]  /*0df0*/  FMUL.FTZ R114, R95, UR31 ;  /* 0x0000001f5f727c20 */ /* 0x000fe20008410000 */
[----:B------:R-:W-:Y:S01]  /*0e00*/  FMUL.FTZ R119, R79, R88 ;  /* 0x000000584f777220 */ /* 0x000fe20000410000 */
        /* <DEDUP_REMOVED lines=12> */
[----:B------:R-:W-:Y:S01]  /*0ed0*/  FFMA.FTZ R95, R114, R119, R92 ;  /* 0x00000077725f7223 */ /* 0x000fe2000001005c */
[----:B------:R-:W-:Y:S01]  /*0ee0*/  FADD.FTZ R94, R94, R119 ;  /* 0x000000775e5e7221 */ /* 0x000fe20000010000 */
[----:B------:R-:W-:Y:S06]  /*0ef0*/  BRA `(.L_x_3172) ;  /* 0x0000000000407947 */ /* 0x000fec0003800000 */
.L_x_3171:
        /* <DEDUP_REMOVED lines=16> */
.L_x_3172:
        /* <DEDUP_REMOVED lines=32> */
.L_x_3174:
[----:B------:R-:W-:Y:S05]  /*1200*/  BSYNC.RECONVERGENT B0 ;  /* 0x0000000000007941 */ /* 0x000fea0003800200 */
.L_x_3173:
        /* <DEDUP_REMOVED lines=52> */
.L_x_3177:
        /* <DEDUP_REMOVED lines=9> */
.L_x_3178:
        /* <DEDUP_REMOVED lines=9> */
.L_x_3179:
        /* <DEDUP_REMOVED lines=9> */
.L_x_3180:
        /* <DEDUP_REMOVED lines=9> */
.L_x_3181:
        /* <DEDUP_REMOVED lines=9> */
.L_x_3182:
        /* <DEDUP_REMOVED lines=9> */
.L_x_3183:
        /* <DEDUP_REMOVED lines=10> */
.L_x_3176:
        /* <DEDUP_REMOVED lines=67> */
.L_x_3175:
        /* <DEDUP_REMOVED lines=69> */
.L_x_3185:
        /* <DEDUP_REMOVED lines=65> */
.L_x_3184:
        /* <DEDUP_REMOVED lines=28> */
[----:B------:R-:W-:Y:S01]  /*27a0*/  MOV R31, R15 ;  /* 0x0000000f001f7202 */ /* 0x000fe20000000f00 */
[----:B------:R-:W-:Y:S01]  /*27b0*/  @P0 FFMA.FTZ R31, R38, UR31, R15 ;  /* 0x0000001f261f0c23 */ /* 0x000fe2000801000f */
        /* <DEDUP_REMOVED lines=14> */
[----:B------:R-:W-:Y:S01]  /*28a0*/  @P0 FFMA.FTZ R89, R117, UR9, R94 ;  /* 0x0000000975590c23 */ /* 0x000fe2000801005e */
[----:B0-----:R-:W-:Y:S01]  /*28b0*/  @P2 FMUL.FTZ R88, R28, UR10 ;  /* 0x0000000a1c582c20 */ /* 0x001fe20008410000 */
[----:B------:R-:W0:Y:S01]  /*28c0*/  @UP3 LDCU UR11, c[0x0][0x40c] ;  /* 0x00008180ff0b37ac */ /* 0x000e220008000800 */
[----:B------:R-:W-:Y:S01]  /*28d0*/  MOV R38, R10 ;  /* 0x0000000a00267202 */ /* 0x000fe20000000f00 */
[----:B------:R-:W-:Y:S01]  /*28e0*/  @P0 FADD.FTZ R89, R98, -R89 ;  /* 0x8000005962590221 */ /* 0x000fe20000010000 */
[----:B--2---:R-:W-:Y:S01]  /*28f0*/  @P2 FMUL.FTZ R90, R36, UR17 ;  /* 0x00000011245a2c20 */ /* 0x004fe20008410000 */
[----:B------:R-:W2:Y:S01]  /*2900*/  @UP3 LDCU UR30, c[0x0][0x40c] ;  /* 0x00008180ff1e37ac */ /* 0x000ea20008000800 */
[----:B------:R-:W-:Y:S01]  /*2910*/  @P2 F2FP.BF16.F32.PACK_AB R88, RZ, R88 ;  /* 0x00000058ff58223e */ /* 0x000fe200000010ff */
[----:B------:R-:W-:Y:S01]  /*2920*/  @P0 FFMA.FTZ R38, R89, UR31, R10 ;  /* 0x0000001f59260c23 */ /* 0x000fe2000801000a */
[----:B-1----:R-:W-:Y:S01]  /*2930*/  @P2 FMUL.FTZ R89, R30, UR16 ;  /* 0x000000101e592c20 */ /* 0x002fe20008410000 */
[----:B------:R-:W1:Y:S01]  /*2940*/  @UP3 LDCU UR9, c[0x0][0x40c] ;  /* 0x00008180ff0937ac */ /* 0x000e620008000800 */
[----:B------:R-:W-:-:S02]  /*2950*/  @P2 F2FP.BF16.F32.PACK_AB R90, RZ, R90 ;  /* 0x0000005aff5a223e */ /* 0x000fc400000010ff */
[----:B------:R-:W-:Y:S01]  /*2960*/  @P2 PRMT R80, R88, 0x7610, R80 ;  /* 0x0000761058502816 */ /* 0x000fe20000000050 */
[----:B------:R-:W3:Y:S01]  /*2970*/  @UP3 LDCU UR10, c[0x0][0x40c] ;  /* 0x00008180ff0a37ac */ /* 0x000ee20008000800 */
[----:B------:R-:W-:Y:S02]  /*2980*/  @P2 F2FP.BF16.F32.PACK_AB R89, RZ, R89 ;  /* 0x00000059ff59223e */ /* 0x000fe400000010ff */
[----:B------:R-:W-:Y:S02]  /*2990*/  @P2 PRMT R82, R90, 0x7610, R82 ;  /* 0x000076105a522816 */ /* 0x000fe40000000052 */
[----:B------:R-:W-:Y:S01]  /*29a0*/  @P2 PRMT R81, R89, 0x7610, R81 ;  /* 0x0000761059512816 */ /* 0x000fe20000000051 */
[----:B0-----:R-:W-:Y:S01]  /*29b0*/  @P2 FMUL.FTZ R88, R29, UR11 ;  /* 0x0000000b1d582c20 */ /* 0x001fe20008410000 */
[----:B--2---:R-:W-:-:S04]  /*29c0*/  @P2 FMUL.FTZ R91, R38, UR30 ;  /* 0x0000001e265b2c20 */ /* 0x004fc80008410000 */
[----:B------:R-:W-:Y:S01]  /*29d0*/  @P2 F2FP.BF16.F32.PACK_AB R88, RZ, R88 ;  /* 0x00000058ff58223e */ /* 0x000fe200000010ff */
[----:B-1----:R-:W-:Y:S01]  /*29e0*/  @P2 FMUL.FTZ R89, R31, UR9 ;  /* 0x000000091f592c20 */ /* 0x002fe20008410000 */
[----:B------:R-:W-:Y:S02]  /*29f0*/  @P2 F2FP.BF16.F32.PACK_AB R91, RZ, R91 ;  /* 0x0000005bff5b223e */ /* 0x000fe400000010ff */
[----:B------:R-:W-:Y:S01]  /*2a00*/  @P2 PRMT R80, R80, 0x5410, R88 ;  /* 0x0000541050502816 */ /* 0x000fe20000000058 */
[----:B---3--:R-:W-:Y:S01]  /*2a10*/  @P2 FMUL.FTZ R90, R37, UR10 ;  /* 0x0000000a255a2c20 */ /* 0x008fe20008410000 */
[----:B------:R-:W-:Y:S02]  /*2a20*/  @P2 F2FP.BF16.F32.PACK_AB R89, RZ, R89 ;  /* 0x00000059ff59223e */ /* 0x000fe400000010ff */
[----:B------:R-:W-:Y:S02]  /*2a30*/  @P2 PRMT R83, R91, 0x7610, R83 ;  /* 0x000076105b532816 */ /* 0x000fe40000000053 */
[----:B------:R-:W-:-:S02]  /*2a40*/  @P2 F2FP.BF16.F32.PACK_AB R90, RZ, R90 ;  /* 0x0000005aff5a223e */ /* 0x000fc400000010ff */
[----:B------:R-:W-:Y:S02]  /*2a50*/  @P2 PRMT R81, R81, 0x5410, R89 ;  /* 0x0000541051512816 */ /* 0x000fe40000000059 */
[----:B------:R-:W-:Y:S01]  /*2a60*/  @P2 PRMT R82, R82, 0x5410, R90 ;  /* 0x0000541052522816 */ /* 0x000fe2000000005a */
[----:B------:R-:W-:Y:S06]  /*2a70*/  BRA.U !UP3, `(.L_x_3188) ;  /* 0x0000000d0b487547 */ /* 0x000fec000b800000 */
[----:B------:R-:W-:-:S05]  /*2a80*/  FMUL.FTZ R88, R39, UR26 ;  /* 0x0000001a27587c20 */ /* 0x000fca0008410000 */
[----:B------:R-:W-:-:S04]  /*2a90*/  F2FP.BF16.F32.PACK_AB R88, RZ, R88 ;  /* 0x00000058ff58723e */ /* 0x000fc800000010ff */
[----:B------:R-:W-:Y:S01]  /*2aa0*/  PRMT R83, R83, 0x5410, R88 ;  /* 0x0000541053537816 */ /* 0x000fe20000000058 */
[----:B------:R-:W-:Y:S06]  /*2ab0*/  BRA `(.L_x_3188) ;  /* 0x0000000c00387947 */ /* 0x000fec0003800000 */
.L_x_3187:
        /* <DEDUP_REMOVED lines=66> */
.L_x_3186:
        /* <DEDUP_REMOVED lines=68> */
.L_x_3189:
        /* <DEDUP_REMOVED lines=16> */
.L_x_3190:
        /* <DEDUP_REMOVED lines=9> */
.L_x_3191:
        /* <DEDUP_REMOVED lines=9> */
.L_x_3192:
        /* <DEDUP_REMOVED lines=9> */
.L_x_3193:
        /* <DEDUP_REMOVED lines=9> */
.L_x_3194:
        /* <DEDUP_REMOVED lines=9> */
.L_x_3195:
        /* <DEDUP_REMOVED lines=9> */
.L_x_3196:
[----:B------:R-:W-:-:S04]  /*3780*/  @P2 F2FP.BF16.F32.PACK_AB R88, RZ, R88 ;  /* 0x00000058ff58223e */ /* 0x000fc800000010ff */
[----:B------:R-:W-:-:S07]  /*3790*/  @P2 PRMT R83, R83, 0x5410, R88 ;  /* 0x0000541053532816 */ /* 0x000fce0000000058 */
.L_x_3188:
        /* <DEDUP_REMOVED lines=14> */
.L_x_3170:
[----:B------:R-:W0:Y:S08]  /*3880*/  S2UR UR9, SR_CTAID.X ;  /* 0x00000000000979c3 */ /* 0x000e300000002500 */
[----:B------:R-:W0:Y:S08]  /*3890*/  LDC R0, c[0x0][0x388] ;  /* 0x0000e200ff007b82 */ /* 0x000e300000000800 */
[----:B------:R-:W3:Y:S08]  /*38a0*/  LDC.64 R2, c[0x0][0x440] ;  /* 0x00011000ff027b82 */ /* 0x000ef00000000a00 */
[----:B------:R-:W4:Y:S01]  /*38b0*/  LDC.64 R4, c[0x0][0x448] ;  /* 0x00011200ff047b82 */ /* 0x000f220000000a00 */
        /* <DEDUP_REMOVED lines=13> */
.L_x_3198:
        /* <DEDUP_REMOVED lines=15> */
.L_x_8049:


//--------------------- .text._ZN10layer_norm13ln_bwd_kernelINS_13Kernel_traitsIf13__nv_bfloat16fS2_fjLj2048ELj1ELj1ELj4ELj16ENS_18Kernel_traits_baseILj2048EfS2_fS2_fjLj128EEEEELb0ELb1ELb0ELb0EEEvNS_9BwdParamsE --------------------------
	.section	.text._ZN10layer_norm13ln_bwd_kernelINS_13Kernel_traitsIf13__nv_bfloat16fS2_fjLj2048ELj1ELj1ELj4ELj16ENS_18Kernel_traits_baseILj2048EfS2_fS2_fjLj128EEEEELb0ELb1ELb0ELb0EEEvNS_9BwdParamsE,"ax",@progbits
	.align	128
        .global         _ZN10layer_norm13ln_bwd_kernelINS_13Kernel_traitsIf13__nv_bfloat16fS2_fjLj2048ELj1ELj1ELj4ELj16ENS_18Kernel_traits_baseILj2048EfS2_fS2_fjLj128EEEEELb0ELb1ELb0ELb0EEEvNS_9BwdParamsE
        .type           _ZN10layer_norm13ln_bwd_kernelINS_13Kernel_traitsIf13__nv_bfloat16fS2_fjLj2048ELj1ELj1ELj4ELj16ENS_18Kernel_traits_baseILj2048EfS2_fS2_fjLj128EEEEELb0ELb1ELb0ELb0EEEvNS_9BwdParamsE,@function
        .size           _ZN10layer_norm13ln_bwd_kernelINS_13Kernel_traitsIf13__nv_bfloat16fS2_fjLj2048ELj1ELj1ELj4ELj16ENS_18Kernel_traits_baseILj2048EfS2_fS2_fjLj128EEEEELb0ELb1ELb0ELb0EEEvNS_9BwdParamsE,(.L_x_8050 - _ZN10layer_norm13ln_bwd_kernelINS_13Kernel_traitsIf13__nv_bfloat16fS2_fjLj2048ELj1ELj1ELj4ELj16ENS_18Kernel_traits_baseILj2048EfS2_fS2_fjLj128EEEEELb0ELb1ELb0ELb0EEEvNS_9BwdParamsE)
        .other          _ZN10layer_norm13ln_bwd_kernelINS_13Kernel_traitsIf13__nv_bfloat16fS2_fjLj2048ELj1ELj1ELj4ELj16ENS_18Kernel_traits_baseILj2048EfS2_fS2_fjLj128EEEEELb0ELb1ELb0ELb0EEEvNS_9BwdParamsE,@"STO_CUDA_ENTRY STV_DEFAULT"
_ZN10layer_norm13ln_bwd_kernelINS_13Kernel_traitsIf13__nv_bfloat16fS2_fjLj2048ELj1ELj1ELj4ELj16ENS_18Kernel_traits_baseILj2048EfS2_fS2_fjLj128EEEEELb0ELb1ELb0ELb0EEEvNS_9BwdParamsE:
.text._ZN10layer_norm13ln_bwd_kernelINS_13Kernel_traitsIf13__nv_bfloat16fS2_fjLj2048ELj1ELj1ELj4ELj16ENS_18Kernel_traits_baseILj2048EfS2_fS2_fjLj128EEEEELb0ELb1ELb0ELb0EEEvNS_9BwdParamsE:
        /* <DEDUP_REMOVED lines=93> */
.L_x_3218:
[----:B------:R-:W1:Y:S01]  /*05d0*/  @UP0 LDCU.64 UR4, c[0x0][0x3e0] ;  /* 0x00007c00ff0407ac */ /* 0x000e620008000a00 */
[----:B------:R-:W-:Y:S01]  /*05e0*/  PLOP3.LUT P0, PT, PT, PT, UP0, 0x80, 0x8 ;  /* 0x000000000008781c */ /* 0x000fe20003f0f008 */
[----:B0-----:R-:W-:-:S06]  /*05f0*/  UIMAD.WIDE UR16, UR6, 0x4, UR14 ;  /* 0x00000004061078a5 */ /* 0x001fcc000f8e020e */
[----:B--2---:R-:W-:Y:S02]  /*0600*/  MOV R118, UR16 ;  /* 0x0000001000767c02 */ /* 0x004fe40008000f00 */
[----:B------:R-:W-:-:S05]  /*0610*/  MOV R119, UR17 ;  /* 0x0000001100777c02 */ /* 0x000fca0008000f00 */
[----:B------:R-:W2:Y:S01]  /*0620*/  LDG.E R118, desc[UR18][R118.64] ;  /* 0x0000001276767981 */ /* 0x000ea2000c1e1900 */
[----:B-1----:R-:W-:-:S06]  /*0630*/  @UP0 UIMAD.WIDE UR4, UR6, 0x2, UR4 ;  /* 0x00000002060408a5 */ /* 0x002fcc000f8e0204 */
[----:B------:R-:W-:Y:S02]  /*0640*/  MOV R116, UR4 ;  /* 0x0000000400747c02 */ /* 0x000fe40008000f00 */
[----:B------:R-:W-:-:S05]  /*0650*/  MOV R117, UR5 ;  /* 0x0000000500757c02 */ /* 0x000fca0008000f00 */
[----:B------:R-:W3:Y:S01]  /*0660*/  @P0 LDG.E.U16 R116, desc[UR18][R116.64] ;  /* 0x0000001274740981 */ /* 0x000ee2000c1e1500 */
[----:B------:R-:W-:-:S06]  /*0670*/  UIMAD.WIDE UR4, UR6, 0x4, UR12 ;  /* 0x00000004060478a5 */ /* 0x000fcc000f8e020c */
[----:B------:R-:W-:Y:S02]  /*0680*/  MOV R120, UR4 ;  /* 0x0000000400787c02 */ /* 0x000fe40008000f00 */
[----:B------:R-:W-:-:S05]  /*0690*/  MOV R121, UR5 ;  /* 0x0000000500797c02 */ /* 0x000fca0008000f00 */
[----:B------:R0:W4:Y:S01]  /*06a0*/  LDG.E R148, desc[UR18][R120.64] ;  /* 0x0000001278947981 */ /* 0x000122000c1e1900 */
[----:B------:R-:W-:Y:S01]  /*06b0*/  UIMAD UR4, UR6, UR8, URZ ;  /* 0x00000008060472a4 */ /* 0x000fe2000f8e02ff */
[----:B------:R-:W-:-:S03]  /*06c0*/  ISETP.GE.U32.AND P1, PT, R2, 0x80, PT ;  /* 0x000000800200780c */ /* 0x000fc60003f26070 */
[----:B------:R-:W-:-:S04]  /*06d0*/  USHF.R.S32.HI UR5, URZ, 0x1f, UR4 ;  /* 0x0000001fff057899 */ /* 0x000fc80008011404 */
[----:B------:R-:W-:Y:S01]  /*06e0*/  ULEA.HI UR5, UR5, UR4, URZ, 0x3 ;  /* 0x0000000405057291 */ /* 0x000fe2000f8f18ff */
[----:B------:R-:W-:Y:S01]  /*06f0*/  ISETP.NE.AND P3, PT, RZ, UR20, PT ;  /* 0x00000014ff007c0c */ /* 0x000fe2000bf65270 */
[----:B------:R-:W-:-:S04]  /*0700*/  UMOV UR9, 0x3f800000 ;  /* 0x3f80000000097882 */ /* 0x000fc80000000000 */
[----:B------:R-:W-:Y:S01]  /*0710*/  MOV R0, UR5 ;  /* 0x0000000500007c02 */ /* 0x000fe20008000f00 */
[----:B------:R-:W-:Y:S03]  /*0720*/  BSSY.RECONVERGENT B0, `(.L_x_3200) ;  /* 0x000005c000007945 */ /* 0x000fe60003800200 */
[----:B------:R-:W-:Y:S02]  /*0730*/  LEA.HI.SX32 R0, R0, R3, 0x1d ;  /* 0x0000000300007211 */ /* 0x000fe400078feaff */
[----:B0-----:R-:W-:Y:S02]  /*0740*/  CS2R R120, SRZ ;  /* 0x0000000000787805 */ /* 0x001fe4000001ff00 */
[----:B------:R-:W-:Y:S02]  /*0750*/  ISETP.GE.U32.AND P2, PT, R2, 0x100, PT ;  /* 0x000001000200780c */ /* 0x000fe40003f46070 */
[----:B------:R-:W-:-:S02]  /*0760*/  MOV R122, R0 ;  /* 0x00000000007a7202 */ /* 0x000fc40000000f00 */
[----:B--2---:R-:W-:Y:S02]  /*0770*/  R2UR UR17, R118 ;  /* 0x00000000761172ca */ /* 0x004fe400000e0000 */
[----:B---3--:R-:W-:-:S13]  /*0780*/  @P0 R2UR UR16, R116 ;  /* 0x00000000741002ca */ /* 0x008fda00000e0000 */
        /* <DEDUP_REMOVED lines=28> */
[----:B------:R-:W-:Y:S01]  /*0950*/  SHF.L.U32 R121, R121, 0x10, RZ ;  /* 0x0000001079797819 */ /* 0x000fe200000006ff */
[-C--:B------:R-:W-:Y:S01]  /*0960*/  FFMA.FTZ R73, R146, R144.reuse, R73 ;  /* 0x0000009092497223 */ /* 0x080fe20000010049 */
[----:B------:R-:W-:Y:S01]  /*0970*/  FADD.FTZ R57, R57, R144 ;  /* 0x0000009039397221 */ /* 0x000fe20000010000 */
[----:B------:R-:W-:Y:S01]  /*0980*/  FADD.FTZ R118, -R148, R118 ;  /* 0x0000007694767221 */ /* 0x000fe20000010100 */
[----:B------:R-:W-:Y:S01]  /*0990*/  SHF.L.U32 R140, R119, 0x10, RZ ;  /* 0x00000010778c7819 */ /* 0x000fe200000006ff */
[----:B------:R-:W-:Y:S01]  /*09a0*/  FMUL.FTZ R144, R89, R144 ;  /* 0x0000009059907220 */ /* 0x000fe20000410000 */
[----:B------:R-:W-:Y:S01]  /*09b0*/  FADD.FTZ R117, RZ, R145 ;  /* 0x00000091ff757221 */ /* 0x000fe20000010000 */
[----:B------:R-:W-:Y:S01]  /*09c0*/  FFMA.FTZ R119, R147, R145, RZ ;  /* 0x0000009193777223 */ /* 0x000fe200000100ff */
[----:B------:R-:W-:Y:S01]  /*09d0*/  FMUL.FTZ R142, R142, UR17 ;  /* 0x000000118e8e7c20 */ /* 0x000fe20008410000 */
[----:B------:R-:W-:Y:S01]  /*09e0*/  FMUL.FTZ R143, R118, UR17 ;  /* 0x00000011768f7c20 */ /* 0x000fe20008410000 */
[----:B------:R-:W-:Y:S01]  /*09f0*/  FMUL.FTZ R141, R90, R121 ;  /* 0x000000795a8d7220 */ /* 0x000fe20000410000 */
[----:B------:R-:W-:Y:S01]  /*0a00*/  FADD.FTZ R116, R117, R144 ;  /* 0x0000009075747221 */ /* 0x000fe20000010000 */
[----:B------:R-:W-:Y:S01]  /*0a10*/  FFMA.FTZ R118, R146, R144, R119 ;  /* 0x0000009092767223 */ /* 0x000fe20000010077 */
[----:B0-----:R-:W-:Y:S01]  /*0a20*/  SHF.L.U32 R139, R122, 0x10, RZ ;  /* 0x000000107a8b7819 */ /* 0x001fe200000006ff */
[----:B---3--:R-:W-:Y:S01]  /*0a30*/  FADD.FTZ R124, -R148, R124 ;  /* 0x0000007c947c7221 */ /* 0x008fe20000010100 */
[-C--:B------:R-:W-:Y:S01]  /*0a40*/  FFMA.FTZ R75, R142, R140.reuse, R75 ;  /* 0x0000008c8e4b7223 */ /* 0x080fe2000001004b */
[----:B------:R-:W-:Y:S01]  /*0a50*/  FADD.FTZ R59, R59, R140 ;  /* 0x0000008c3b3b7221 */ /* 0x000fe20000010000 */
[----:B------:R-:W-:Y:S01]  /*0a60*/  PRMT R120, R122, 0x7632, R120 ;  /* 0x000076327a787816 */ /* 0x000fe20000000078 */
[----:B------:R-:W-:Y:S01]  /*0a70*/  FMUL.FTZ R140, R91, R140 ;  /* 0x0000008c5b8c7220 */ /* 0x000fe20000410000 */
[----:B------:R-:W-:Y:S01]  /*0a80*/  FADD.FTZ R117, R116, R141 ;  /* 0x0000008d74757221 */ /* 0x000fe20000010000 */
[----:B------:R-:W-:Y:S01]  /*0a90*/  FFMA.FTZ R119, R143, R141, R118 ;  /* 0x0000008d8f777223 */ /* 0x000fe20000010076 */
[----:B------:R-:W-:Y:S01]  /*0aa0*/  FADD.FTZ R122, -R148, R125 ;  /* 0x0000007d947a7221 */ /* 0x000fe20000010100 */
[----:B------:R-:W-:Y:S01]  /*0ab0*/  FMUL.FTZ R125, R124, UR17 ;  /* 0x000000117c7d7c20 */ /* 0x000fe20008410000 */
[----:B-1----:R-:W-:Y:S01]  /*0ac0*/  PRMT R137, R123, 0x7632, R137 ;  /* 0x000076327b897816 */ /* 0x002fe20000000089 */
[----:B------:R-:W-:Y:S01]  /*0ad0*/  FMUL.FTZ R124, R84, R139 ;  /* 0x0000008b547c7220 */ /* 0x000fe20000410000 */
[----:B------:R-:W-:Y:S01]  /*0ae0*/  SHF.L.U32 R120, R120, 0x10, RZ ;  /* 0x0000001078787819 */ /* 0x000fe200000006ff */
[----:B------:R-:W-:Y:S01]  /*0af0*/  FADD.FTZ R117, R117, R140 ;  /* 0x0000008c75757221 */ /* 0x000fe20000010000 */
[----:B------:R-:W-:Y:S01]  /*0b00*/  FFMA.FTZ R116, R142, R140, R119 ;  /* 0x0000008c8e747223 */ /* 0x000fe20000010077 */
[----:B------:R-:W-:Y:S01]  /*0b10*/  SHF.L.U32 R123, R123, 0x10, RZ ;  /* 0x000000107b7b7819 */ /* 0x000fe200000006ff */
[----:B------:R-:W-:Y:S01]  /*0b20*/  FADD.FTZ R136, -R148, R126 ;  /* 0x0000007e94887221 */ /* 0x000fe20000010100 */
[----:B------:R-:W-:Y:S01]  /*0b30*/  SHF.L.U32 R150, R137, 0x10, RZ ;  /* 0x0000001089967819 */ /* 0x000fe200000006ff */
[----:B------:R-:W-:Y:S01]  /*0b40*/  FADD.FTZ R118, R117, R124 ;  /* 0x0000007c75767221 */ /* 0x000fe20000010000 */
[----:B------:R-:W-:Y:S01]  /*0b50*/  FMUL.FTZ R126, R122, UR17 ;  /* 0x000000117a7e7c20 */ /* 0x000fe20008410000 */
[----:B------:R-:W-:Y:S01]  /*0b60*/  FMUL.FTZ R137, R85, R120 ;  /* 0x0000007855897220 */ /* 0x000fe20000410000 */
[C---:B------:R-:W-:Y:S01]  /*0b70*/  FFMA.FTZ R117, R125.reuse, R124, R116 ;  /* 0x0000007c7d757223 */ /* 0x040fe20000010074 */
[----:B------:R-:W-:Y:S01]  /*0b80*/  FADD.FTZ R138, -R148, R127 ;  /* 0x0000007f948a7221 */ /* 0x000fe20000010100 */
        /* <DEDUP_REMOVED lines=21> */
.L_x_3201:
[----:B------:R-:W-:Y:S05]  /*0ce0*/  BSYNC.RECONVERGENT B0 ;  /* 0x0000000000007941 */ /* 0x000fea0003800200 */
.L_x_3200:
        /* <DEDUP_REMOVED lines=16> */
[C---:B---3--:R-:W-:Y:S01]  /*0df0*/  FADD.FTZ R4, -R148.reuse, R4 ;  /* 0x0000000494047221 */ /* 0x048fe20000010100 */
[C---:B------:R-:W-:Y:S01]  /*0e00*/  FADD.FTZ R6, -R148.reuse, R6 ;  /* 0x0000000694067221 */ /* 0x040fe20000010100 */
[----:B------:R-:W-:Y:S01]  /*0e10*/  FADD.FTZ R130, -R148, R5 ;  /* 0x0000000594827221 */ /* 0x000fe20000010100 */
[C---:B----4-:R-:W-:Y:S02]  /*0e20*/  PRMT R10, R116.reuse, 0x7632, R10 ;  /* 0x00007632740a7816 */ /* 0x050fe4000000000a */
[----:B------:R-:W-:Y:S01]  /*0e30*/  SHF.L.U32 R129, R116, 0x10, RZ ;  /* 0x0000001074817819 */ /* 0x000fe200000006ff */
[----:B------:R-:W-:Y:S01]  /*0e40*/  FADD.FTZ R128, -R148, R7 ;  /* 0x0000000794807221 */ /* 0x000fe20000010100 */
[----:B------:R-:W-:Y:S01]  /*0e50*/  PRMT R116, R117, 0x7632, R116 ;  /* 0x0000763275747816 */ /* 0x000fe20000000074 */
[----:B------:R-:W-:Y:S01]  /*0e60*/  FMUL.FTZ R5, R4, UR17 ;  /* 0x0000001104057c20 */ /* 0x000fe20008410000 */
[----:B0-----:R-:W-:-:S02]  /*0e70*/  PRMT R123, R118, 0x7632, R123 ;  /* 0x00007632767b7816 */ /* 0x001fc4000000007b */
[----:B------:R-:W-:Y:S01]  /*0e80*/  SHF.L.U32 R131, R118, 0x10, RZ ;  /* 0x0000001076837819 */ /* 0x000fe200000006ff */
[----:B------:R-:W-:Y:S01]  /*0e90*/  FMUL.FTZ R7, R6, UR17 ;  /* 0x0000001106077c20 */ /* 0x000fe20008410000 */
[----:B------:R-:W-:Y:S02]  /*0ea0*/  SHF.L.U32 R117, R117, 0x10, RZ ;  /* 0x0000001075757819 */ /* 0x000fe400000006ff */
[----:B------:R-:W-:Y:S01]  /*0eb0*/  SHF.L.U32 R118, R10, 0x10, RZ ;  /* 0x000000100a767819 */ /* 0x000fe200000006ff */
[-C--:B-----5:R-:W-:Y:S01]  /*0ec0*/  FMUL.FTZ R10, R104, R129.reuse ;  /* 0x00000081680a7220 */ /* 0x0a0fe20000410000 */
[----:B------:R-:W-:Y:S01]  /*0ed0*/  FMUL.FTZ R6, R128, UR17 ;  /* 0x0000001180067c20 */ /* 0x000fe20008410000 */
        /* <DEDUP_REMOVED lines=8> */
[----:B------:R-:W-:Y:S01]  /*0f60*/  FMUL.FTZ R129, R105, R118 ;  /* 0x0000007669817220 */ /* 0x000fe20000410000 */
[----:B------:R-:W-:Y:S01]  /*0f70*/  FMUL.FTZ R4, R130, UR17 ;  /* 0x0000001182047c20 */ /* 0x000fe20008410000 */
[----:B------:R-:W-:Y:S01]  /*0f80*/  FFMA.FTZ R117, R5, R10, R120 ;  /* 0x0000000a05757223 */ /* 0x000fe20000010078 */
[----:B------:R-:W-:Y:S01]  /*0f90*/  FADD.FTZ R132, -R148, R9 ;  /* 0x0000000994847221 */ /* 0x000fe20000010100 */
[----:B------:R-:W-:Y:S01]  /*0fa0*/  FMUL.FTZ R9, R8, UR17 ;  /* 0x0000001108097c20 */ /* 0x000fe20008410000 */
[----:B------:R-:W-:Y:S01]  /*0fb0*/  FADD.FTZ R121, R116, R129 ;  /* 0x0000008174797221 */ /* 0x000fe20000010000 */
[----:B------:R-:W-:Y:S01]  /*0fc0*/  FFMA.FTZ R116, R4, R129, R117 ;  /* 0x0000008104747223 */ /* 0x000fe20000010075 */
[----:B------:R-:W-:Y:S01]  /*0fd0*/  FADD.FTZ R44, R44, R131 ;  /* 0x000000832c2c7221 */ /* 0x000fe20000010000 */
[-C--:B------:R-:W-:Y:S01]  /*0fe0*/  FFMA.FTZ R60, R9, R131.reuse, R60 ;  /* 0x00000083093c7223 */ /* 0x080fe2000001003c */
[----:B------:R-:W-:Y:S01]  /*0ff0*/  FMUL.FTZ R130, R100, R131 ;  /* 0x0000008364827220 */ /* 0x000fe20000410000 */
[----:B------:R-:W-:Y:S01]  /*1000*/  FFMA.FTZ R65, R4, R118, R65 ;  /* 0x0000007604417223 */ /* 0x000fe20000010041 */
[----:B------:R-:W-:Y:S01]  /*1010*/  FADD.FTZ R49, R49, R118 ;  /* 0x0000007631317221 */ /* 0x000fe20000010000 */
[----:B------:R-:W-:Y:S01]  /*1020*/  FMUL.FTZ R131, R107, R122 ;  /* 0x0000007a6b837220 */ /* 0x000fe20000410000 */
[----:B------:R-:W-:Y:S01]  /*1030*/  FADD.FTZ R118, R121, R128 ;  /* 0x0000008079767221 */ /* 0x000fe20000010000 */
[----:B------:R-:W-:Y:S01]  /*1040*/  FFMA.FTZ R117, R7, R128, R116 ;  /* 0x0000008007757223 */ /* 0x000fe20000010074 */
[----:B------:R-:W-:Y:S01]  /*1050*/  FMUL.FTZ R8, R132, UR17 ;  /* 0x0000001184087c20 */ /* 0x000fe20008410000 */
[----:B------:R-:W-:Y:S01]  /*1060*/  SHF.L.U32 R132, R123, 0x10, RZ ;  /* 0x000000107b847819 */ /* 0x000fe200000006ff */
[----:B------:R-:W-:Y:S01]  /*1070*/  FADD.FTZ R121, R118, R131 ;  /* 0x0000008376797221 */ /* 0x000fe20000010000 */
[----:B------:R-:W-:Y:S01]  /*1080*/  FFMA.FTZ R116, R6, R131, R117 ;  /* 0x0000008306747223 */ /* 0x000fe20000010075 */
[C---:B------:R-:W-:Y:S01]  /*1090*/  PRMT R135, R119.reuse, 0x7632, R135 ;  /* 0x0000763277877816 */ /* 0x040fe20000000087 */
[----:B------:R-:W-:Y:S01]  /*10a0*/  FADD.FTZ R134, -R148, R11 ;  /* 0x0000000b94867221 */ /* 0x000fe20000010100 */
[----:B------:R-:W-:Y:S01]  /*10b0*/  SHF.L.U32 R119, R119, 0x10, RZ ;  /* 0x0000001077777819 */ /* 0x000fe200000006ff */
[----:B------:R-:W-:Y:S01]  /*10c0*/  FMUL.FTZ R11, R133, UR17 ;  /* 0x00000011850b7c20 */ /* 0x000fe20008410000 */
        /* <DEDUP_REMOVED lines=21> */
.L_x_3203:
[----:B------:R-:W-:Y:S05]  /*1220*/  BSYNC.RECONVERGENT B0 ;  /* 0x0000000000007941 */ /* 0x000fea0003800200 */
.L_x_3202:
        /* <DEDUP_REMOVED lines=32> */
.L_x_3205:
[----:B------:R-:W-:Y:S05]  /*1430*/  BSYNC.RECONVERGENT B0 ;  /* 0x0000000000007941 */ /* 0x000fea0003800200 */
.L_x_3204:
        /* <DEDUP_REMOVED lines=36> */
[----:B------:R-:W-:Y:S01]  /*1680*/  FFMA.FTZ R120, R138, UR16, R122 ;  /* 0x000000108a787c23 */ /* 0x000fe2000801007a */
[----:B-----5:R-:W-:Y:S02]  /*1690*/  PRMT R123, R119, 0x7632, R123 ;  /* 0x00007632777b7816 */ /* 0x020fe4000000007b */
[----:B------:R-:W-:Y:S01]  /*16a0*/  FADD.FTZ R121, R136, -R121 ;  /* 0x8000007988797221 */ /* 0x000fe20000010000 */
[----:B------:R-:W-:Y:S01]  /*16b0*/  FADD.FTZ R148, R139, -R120 ;  /* 0x800000788b947221 */ /* 0x000fe20000010000 */
[----:B------:R-:W-:Y:S02]  /*16c0*/  SHF.L.U32 R150, R119, 0x10, RZ ;  /* 0x0000001077967819 */ /* 0x000fe400000006ff */
[----:B------:R-:W-:Y:S01]  /*16d0*/  FMUL.FTZ R120, R121, UR17 ;  /* 0x0000001179787c20 */ /* 0x000fe20008410000 */
[----:B------:R-:W-:Y:S01]  /*16e0*/  FFMA.FTZ R121, R125, UR16, R122 ;  /* 0x000000107d797c23 */ /* 0x000fe2000801007a */
[----:B------:R-:W-:Y:S01]  /*16f0*/  FMUL.FTZ R148, R148, UR17 ;  /* 0x0000001194947c20 */ /* 0x000fe20008410000 */
[----:B------:R-:W-:Y:S01]  /*1700*/  SHF.L.U32 R123, R123, 0x10, RZ ;  /* 0x000000107b7b7819 */ /* 0x000fe200000006ff */
[----:B------:R-:W-:Y:S01]  /*1710*/  FMUL.FTZ R119, R120, UR9 ;  /* 0x0000000978777c20 */ /* 0x000fe20008410000 */
[----:B------:R-:W-:Y:S01]  /*1720*/  FADD.FTZ R121, R124, -R121 ;  /* 0x800000797c797221 */ /* 0x000fe20000010000 */
[----:B------:R-:W-:Y:S01]  /*1730*/  FMUL.FTZ R120, R148, UR9 ;  /* 0x0000000994787c20 */ /* 0x000fe20008410000 */
[----:B------:R-:W-:Y:S01]  /*1740*/  SHF.L.U32 R152, R118, 0x10, RZ ;  /* 0x0000001076987819 */ /* 0x000fe200000006ff */
[----:B------:R-:W-:Y:S01]  /*1750*/  FFMA.FTZ R150, R119, R150, R38 ;  /* 0x0000009677967223 */ /* 0x000fe20000010026 */
[----:B------:R-:W-:Y:S01]  /*1760*/  FFMA.FTZ R38, R126, UR16, R122 ;  /* 0x000000107e267c23 */ /* 0x000fe2000801007a */
[----:B------:R-:W-:Y:S01]  /*1770*/  FMUL.FTZ R121, R121, UR17 ;  /* 0x0000001179797c20 */ /* 0x000fe20008410000 */
[----:B------:R-:W-:Y:S01]  /*1780*/  FFMA.FTZ R151, R120, R123, R39 ;  /* 0x0000007b78977223 */ /* 0x000fe20000010027 */
[----:B------:R-:W-:Y:S01]  /*1790*/  PRMT R118, R118, 0x7632, R118 ;  /* 0x0000763276767816 */ /* 0x000fe20000000076 */
[----:B------:R-:W-:Y:S01]  /*17a0*/  FADD.FTZ R123, R137, -R38 ;  /* 0x80000026897b7221 */ /* 0x000fe20000010000 */
[----:B------:R-:W-:Y:S01]  /*17b0*/  FFMA.FTZ R38, R143, UR16, R122 ;  /* 0x000000108f267c23 */ /* 0x000fe2000801007a */
[----:B------:R-:W-:Y:S01]  /*17c0*/  FMUL.FTZ R39, R121, UR9 ;  /* 0x0000000979277c20 */ /* 0x000fe20008410000 */
[----:B------:R-:W-:Y:S01]  /*17d0*/  SHF.L.U32 R118, R118, 0x10, RZ ;  /* 0x0000001076767819 */ /* 0x000fe200000006ff */
[----:B------:R-:W-:Y:S01]  /*17e0*/  FMUL.FTZ R123, R123, UR17 ;  /* 0x000000117b7b7c20 */ /* 0x000fe20008410000 */
[----:B------:R-:W-:Y:S01]  /*17f0*/  FADD.FTZ R38, R141, -R38 ;  /* 0x800000268d267221 */ /* 0x000fe20000010000 */
[----:B------:R-:W-:Y:S01]  /*1800*/  FFMA.FTZ R152, R39, R152, R36 ;  /* 0x0000009827987223 */ /* 0x000fe20000010024 */
[----:B------:R-:W-:Y:S01]  /*1810*/  FFMA.FTZ R121, R142, UR16, R122 ;  /* 0x000000108e797c23 */ /* 0x000fe2000801007a */
[----:B------:R-:W-:Y:S01]  /*1820*/  FMUL.FTZ R36, R123, UR9 ;  /* 0x000000097b247c20 */ /* 0x000fe20008410000 */
[----:B------:R-:W-:Y:S01]  /*1830*/  FMUL.FTZ R38, R38, UR17 ;  /* 0x0000001126267c20 */ /* 0x000fe20008410000 */
[----:B------:R-:W-:Y:S01]  /*1840*/  FMUL.FTZ R119, R78, R119 ;  /* 0x000000774e777220 */ /* 0x000fe20000410000 */
[----:B------:R-:W-:Y:S01]  /*1850*/  FADD.FTZ R121, R140, -R121 ;  /* 0x800000798c797221 */ /* 0x000fe20000010000 */
[----:B------:R-:W-:Y:S01]  /*1860*/  FFMA.FTZ R123, R36, R118, R37 ;  /* 0x00000076247b7223 */ /* 0x000fe20000010025 */
[C---:B------:R-:W-:Y:S01]  /*1870*/  SHF.L.U32 R118, R117.reuse, 0x10, RZ ;  /* 0x0000001075767819 */ /* 0x040fe200000006ff */
[----:B------:R-:W-:Y:S01]  /*1880*/  FMUL.FTZ R37, R38, UR9 ;  /* 0x0000000926257c20 */ /* 0x000fe20008410000 */
[----:B------:R-:W-:Y:S01]  /*1890*/  PRMT R117, R117, 0x7632, R117 ;  /* 0x0000763275757816 */ /* 0x000fe20000000075 */
[----:B------:R-:W-:-:S02]  /*18a0*/  FMUL.FTZ R38, R121, UR17 ;  /* 0x0000001179267c20 */ /* 0x000fc40008410000 */
[----:B------:R-:W-:Y:S01]  /*18b0*/  FFMA.FTZ R42, R37, R118, R42 ;  /* 0x00000076252a7223 */ /* 0x000fe2000001002a */
[----:B------:R-:W-:Y:S01]  /*18c0*/  SHF.L.U32 R121, R117, 0x10, RZ ;  /* 0x0000001075797819 */ /* 0x000fe200000006ff */
[----:B------:R-:W-:Y:S01]  /*18d0*/  FMUL.FTZ R38, R38, UR9 ;  /* 0x0000000926267c20 */ /* 0x000fe20008410000 */
[--C-:B------:R-:W-:Y:S01]  /*18e0*/  FFMA.FTZ R118, R147, UR16, R122.reuse ;  /* 0x0000001093767c23 */ /* 0x100fe2000801007a */
[----:B------:R-:W-:Y:S02]  /*18f0*/  FFMA.FTZ R117, R146, UR16, R122 ;  /* 0x0000001092757c23 */ /* 0x000fe4000801007a */
[----:B------:R-:W-:Y:S01]  /*1900*/  FFMA.FTZ R43, R38, R121, R43 ;  /* 0x00000079262b7223 */ /* 0x000fe2000001002b */
[----:B------:R-:W-:Y:S01]  /*1910*/  FADD.FTZ R118, R145, -R118 ;  /* 0x8000007691767221 */ /* 0x000fe20000010000 */
[--C-:B------:R-:W-:Y:S01]  /*1920*/  FADD.FTZ R121, R144, -R117.reuse ;  /* 0x8000007590797221 */ /* 0x100fe20000010000 */
[----:B------:R-:W-:Y:S02]  /*1930*/  PRMT R117, R116, 0x7632, R117 ;  /* 0x0000763274757816 */ /* 0x000fe40000000075 */
[----:B------:R-:W-:Y:S01]  /*1940*/  FMUL.FTZ R118, R118, UR17 ;  /* 0x0000001176767c20 */ /* 0x000fe20008410000 */
[----:B------:R-:W-:Y:S01]  /*1950*/  FMUL.FTZ R121, R121, UR17 ;  /* 0x0000001179797c20 */ /* 0x000fe20008410000 */
[----:B------:R-:W-:-:S02]  /*1960*/  SHF.L.U32 R148, R117, 0x10, RZ ;  /* 0x0000001075947819 */ /* 0x000fc400000006ff */
[----:B------:R-:W-:Y:S01]  /*1970*/  FMUL.FTZ R117, R118, UR9 ;  /* 0x0000000976757c20 */ /* 0x000fe20008410000 */
[----:B------:R-:W-:Y:S01]  /*1980*/  FMUL.FTZ R118, R121, UR9 ;  /* 0x0000000979767c20 */ /* 0x000fe20008410000 */
[----:B------:R-:W-:Y:S01]  /*1990*/  SHF.L.U32 R116, R116, 0x10, RZ ;  /* 0x0000001074747819 */ /* 0x000fe200000006ff */
[----:B------:R-:W-:Y:S01]  /*19a0*/  FMUL.FTZ R121, R77, R36 ;  /* 0x000000244d797220 */ /* 0x000fe20000410000 */
[----:B------:R-:W-:Y:S01]  /*19b0*/  FMUL.FTZ R36, R82, R37 ;  /* 0x0000002552247220 */ /* 0x000fe20000410000 */
[----:B------:R-:W-:Y:S01]  /*19c0*/  FFMA.FTZ R41, R118, R148, R41 ;  /* 0x0000009476297223 */ /* 0x000fe20000010029 */
[----:B------:R-:W-:Y:S01]  /*19d0*/  FMUL.FTZ R148, R79, R120 ;  /* 0x000000784f947220 */ /* 0x000fe20000410000 */
[----:B------:R-:W-:Y:S01]  /*19e0*/  FFMA.FTZ R40, R117, R116, R40 ;  /* 0x0000007475287223 */ /* 0x000fe20000010028 */
        /* <DEDUP_REMOVED lines=9> */
.L_x_3209:
[--C-:B------:R-:W-:Y:S01]  /*1a80*/  FFMA.FTZ R108, R147, UR16, R122.reuse ;  /* 0x00000010936c7c23 */ /* 0x100fe2000801007a */
[----:B------:R-:W-:Y:S01]  /*1a90*/  FFMA.FTZ R109, R146, UR16, R122 ;  /* 0x00000010926d7c23 */ /* 0x000fe2000801007a */
[----:B-----5:R-:W-:Y:S01]  /*1aa0*/  PRMT R110, R116, 0x7632, R110 ;  /* 0x00007632746e7816 */ /* 0x020fe2000000006e */
[----:B------:R-:W-:Y:S01]  /*1ab0*/  FFMA.FTZ R112, R143, UR16, R122 ;  /* 0x000000108f707c23 */ /* 0x000fe2000801007a */
[----:B------:R-:W-:Y:S01]  /*1ac0*/  FADD.FTZ R108, R145, -R108 ;  /* 0x8000006c916c7221 */ /* 0x000fe20000010000 */
[----:B------:R-:W-:Y:S01]  /*1ad0*/  FADD.FTZ R109, R144, -R109 ;  /* 0x8000006d906d7221 */ /* 0x000fe20000010000 */
[----:B------:R-:W-:Y:S01]  /*1ae0*/  SHF.L.U32 R111, R116, 0x10, RZ ;  /* 0x00000010746f7819 */ /* 0x000fe200000006ff */
[----:B------:R-:W-:Y:S01]  /*1af0*/  FFMA.FTZ R113, R142, UR16, R122 ;  /* 0x000000108e717c23 */ /* 0x000fe2000801007a */
[----:B------:R-:W-:Y:S01]  /*1b00*/  FMUL.FTZ R108, R108, UR17 ;  /* 0x000000116c6c7c20 */ /* 0x000fe20008410000 */
[----:B------:R-:W-:Y:S01]  /*1b10*/  FMUL.FTZ R109, R109, UR17 ;  /* 0x000000116d6d7c20 */ /* 0x000fe20008410000 */
[----:B------:R-:W-:Y:S01]  /*1b20*/  SHF.L.U32 R110, R110, 0x10, RZ ;  /* 0x000000106e6e7819 */ /* 0x000fe200000006ff */
[----:B------:R-:W-:Y:S01]  /*1b30*/  FADD.FTZ R112, R141, -R112 ;  /* 0x800000708d707221 */ /* 0x000fe20000010000 */
[----:B------:R-:W-:Y:S01]  /*1b40*/  FMUL.FTZ R121, R108, UR9 ;  /* 0x000000096c797c20 */ /* 0x000fe20008410000 */
[----:B------:R-:W-:Y:S01]  /*1b50*/  FMUL.FTZ R116, R109, UR9 ;  /* 0x000000096d747c20 */ /* 0x000fe20008410000 */
[--C-:B------:R-:W-:Y:S01]  /*1b60*/  FFMA.FTZ R115, R125, UR16, R122.reuse ;  /* 0x000000107d737c23 */ /* 0x100fe2000801007a */
[----:B------:R-:W-:Y:S01]  /*1b70*/  FFMA.FTZ R148, R126, UR16, R122 ;  /* 0x000000107e947c23 */ /* 0x000fe2000801007a */
[----:B------:R-:W-:Y:S01]  /*1b80*/  FFMA.FTZ R40, R121, R111, R40 ;  /* 0x0000006f79287223 */ /* 0x000fe20000010028 */
[----:B------:R-:W-:Y:S01]  /*1b90*/  FADD.FTZ R111, R140, -R113 ;  /* 0x800000718c6f7221 */ /* 0x000fe20000010000 */
[----:B------:R-:W-:Y:S01]  /*1ba0*/  FFMA.FTZ R41, R116, R110, R41 ;  /* 0x0000006e74297223 */ /* 0x000fe20000010029 */
[----:B------:R-:W-:Y:S01]  /*1bb0*/  FMUL.FTZ R110, R112, UR17 ;  /* 0x00000011706e7c20 */ /* 0x000fe20008410000 */
[----:B------:R-:W-:Y:S01]  /*1bc0*/  PRMT R112, R117, 0x7632, R112 ;  /* 0x0000763275707816 */ /* 0x000fe20000000070 */
[----:B------:R-:W-:Y:S01]  /*1bd0*/  FMUL.FTZ R111, R111, UR17 ;  /* 0x000000116f6f7c20 */ /* 0x000fe20008410000 */
[----:B------:R-:W-:Y:S01]  /*1be0*/  SHF.L.U32 R113, R117, 0x10, RZ ;  /* 0x0000001075717819 */ /* 0x000fe200000006ff */
[----:B------:R-:W-:Y:S01]  /*1bf0*/  FMUL.FTZ R117, R110, UR9 ;  /* 0x000000096e757c20 */ /* 0x000fe20008410000 */
[----:B------:R-:W-:Y:S01]  /*1c00*/  SHF.L.U32 R112, R112, 0x10, RZ ;  /* 0x0000001070707819 */ /* 0x000fe200000006ff */
[----:B------:R-:W-:Y:S01]  /*1c10*/  FMUL.FTZ R120, R111, UR9 ;  /* 0x000000096f787c20 */ /* 0x000fe20008410000 */
[----:B------:R-:W-:Y:S01]  /*1c20*/  FADD.FTZ R115, R124, -R115 ;  /* 0x800000737c737221 */ /* 0x000fe20000010000 */
[----:B------:R-:W-:Y:S01]  /*1c30*/  FADD.FTZ R148, R137, -R148 ;  /* 0x8000009489947221 */ /* 0x000fe20000010000 */
[----:B------:R-:W-:Y:S01]  /*1c40*/  FFMA.FTZ R42, R117, R113, R42 ;  /* 0x00000071752a7223 */ /* 0x000fe2000001002a */
[----:B------:R-:W-:Y:S01]  /*1c50*/  FFMA.FTZ R43, R120, R112, R43 ;  /* 0x00000070782b7223 */ /* 0x000fe2000001002b */
[----:B------:R-:W-:Y:S01]  /*1c60*/  PRMT R114, R118, 0x7632, R114 ;  /* 0x0000763276727816 */ /* 0x000fe20000000072 */
[----:B------:R-:W-:Y:S01]  /*1c70*/  FMUL.FTZ R112, R115, UR17 ;  /* 0x0000001173707c20 */ /* 0x000fe20008410000 */
[----:B------:R-:W-:Y:S01]  /*1c80*/  FMUL.FTZ R113, R148, UR17 ;  /* 0x0000001194717c20 */ /* 0x000fe20008410000 */
[--C-:B------:R-:W-:Y:S01]  /*1c90*/  FFMA.FTZ R115, R127, UR16, R122.reuse ;  /* 0x000000107f737c23 */ /* 0x100fe2000801007a */
[----:B------:R-:W-:Y:S01]  /*1ca0*/  FFMA.FTZ R148, R138, UR16, R122 ;  /* 0x000000108a947c23 */ /* 0x000fe2000801007a */
[----:B------:R-:W-:Y:S01]  /*1cb0*/  SHF.L.U32 R152, R118, 0x10, RZ ;  /* 0x0000001076987819 */ /* 0x000fe200000006ff */
[----:B------:R-:W-:Y:S01]  /*1cc0*/  FMUL.FTZ R149, R112, UR9 ;  /* 0x0000000970957c20 */ /* 0x000fe20008410000 */
[----:B------:R-:W-:Y:S01]  /*1cd0*/  SHF.L.U32 R114, R114, 0x10, RZ ;  /* 0x0000001072727819 */ /* 0x000fe200000006ff */
[----:B------:R-:W-:Y:S01]  /*1ce0*/  FMUL.FTZ R118, R113, UR9 ;  /* 0x0000000971767c20 */ /* 0x000fe20008410000 */
[----:B------:R-:W-:Y:S01]  /*1cf0*/  FADD.FTZ R115, R136, -R115 ;  /* 0x8000007388737221 */ /* 0x000fe20000010000 */
[----:B------:R-:W-:Y:S01]  /*1d00*/  FADD.FTZ R148, R139, -R148 ;  /* 0x800000948b947221 */ /* 0x000fe20000010000 */
[--C-:B------:R-:W-:Y:S01]  /*1d10*/  FFMA.FTZ R152, R149, R152, R36.reuse ;  /* 0x0000009895987223 */ /* 0x100fe20000010024 */
[----:B------:R-:W-:Y:S01]  /*1d20*/  FFMA.FTZ R123, R118, R114, R37 ;  /* 0x00000072767b7223 */ /* 0x000fe20000010025 */
[----:B------:R-:W-:Y:S01]  /*1d30*/  PRMT R36, R119, 0x7632, R36 ;  /* 0x0000763277247816 */ /* 0x000fe20000000024 */
[----:B------:R-:W-:Y:S01]  /*1d40*/  FMUL.FTZ R114, R115, UR17 ;  /* 0x0000001173727c20 */ /* 0x000fe20008410000 */
[----:B------:R-:W-:Y:S01]  /*1d50*/  FMUL.FTZ R115, R148, UR17 ;  /* 0x0000001194737c20 */ /* 0x000fe20008410000 */
[----:B------:R-:W-:Y:S01]  /*1d60*/  SHF.L.U32 R119, R119, 0x10, RZ ;  /* 0x0000001077777819 */ /* 0x000fe200000006ff */
[----:B------:R-:W-:Y:S01]  /*1d70*/  FMUL.FTZ R121, R80, R121 ;  /* 0x0000007950797220 */ /* 0x000fe20000410000 */
[----:B------:R-:W-:Y:S01]  /*1d80*/  SHF.L.U32 R151, R36, 0x10, RZ ;  /* 0x0000001024977819 */ /* 0x000fe200000006ff */
[----:B------:R-:W-:Y:S01]  /*1d90*/  FMUL.FTZ R37, R114, UR9 ;  /* 0x0000000972257c20 */ /* 0x000fe20008410000 */
[----:B------:R-:W-:Y:S01]  /*1da0*/  FMUL.FTZ R36, R115, UR9 ;  /* 0x0000000973247c20 */ /* 0x000fe20008410000 */
        /* <DEDUP_REMOVED lines=14> */
.L_x_3208:
[----:B------:R-:W-:Y:S01]  /*1e90*/  UMOV UR4, UR10 ;  /* 0x0000000a00047c82 */ /* 0x000fe20008000000 */
[----:B------:R-:W-:Y:S01]  /*1ea0*/  UMOV UR5, UR11 ;  /* 0x0000000b00057c82 */ /* 0x000fe20008000000 */
[----:B------:R-:W-:-:S04]  /*1eb0*/  UISETP.NE.U32.AND UP1, UPT, UR4, URZ, UPT ;  /* 0x000000ff0400728c */ /* 0x000fc8000bf25070 */
[----:B------:R-:W-:-:S09]  /*1ec0*/  UISETP.NE.AND.EX UP1, UPT, UR5, URZ, UPT, UP1 ;  /* 0x000000ff0500728c */ /* 0x000fd2000bf25310 */
[----:B------:R-:W-:Y:S05]  /*1ed0*/  BRA.U UP1, `(.L_x_3211) ;  /* 0x0000000501047547 */ /* 0x000fea000b800000 */
        /* <DEDUP_REMOVED lines=8> */
[----:B------:R-:W-:Y:S01]  /*1f60*/  FFMA.FTZ R120, R121, UR17, R22 ;  /* 0x0000001179787c23 */ /* 0x000fe20008010016 */
[----:B------:R-:W-:Y:S01]  /*1f70*/  FFMA.FTZ R121, R150, UR17, R23 ;  /* 0x0000001196797c23 */ /* 0x000fe20008010017 */
[----:B------:R-:W-:Y:S01]  /*1f80*/  SHF.L.U32 R152, R148, 0x10, RZ ;  /* 0x0000001094987819 */ /* 0x000fe200000006ff */
[----:B------:R-:W-:Y:S01]  /*1f90*/  FFMA.FTZ R148, R126, UR16, R122 ;  /* 0x000000107e947c23 */ /* 0x000fe2000801007a */
[----:B------:R-:W-:Y:S01]  /*1fa0*/  FMUL.FTZ R119, R120, UR9 ;  /* 0x0000000978777c20 */ /* 0x000fe20008410000 */
[----:B------:R-:W-:Y:S01]  /*1fb0*/  FMUL.FTZ R120, R121, UR9 ;  /* 0x0000000979787c20 */ /* 0x000fe20008410000 */
[C---:B------:R-:W-:Y:S01]  /*1fc0*/  PRMT R121, R118.reuse, 0x7632, R121 ;  /* 0x0000763276797816 */ /* 0x040fe20000000079 */
[----:B------:R-:W-:Y:S01]  /*1fd0*/  FADD.FTZ R148, R137, -R148 ;  /* 0x8000009489947221 */ /* 0x000fe20000010000 */
[----:B------:R-:W-:Y:S01]  /*1fe0*/  FFMA.FTZ R150, R149, R119, R38 ;  /* 0x0000007795967223 */ /* 0x000fe20000010026 */
[----:B------:R-:W-:Y:S01]  /*1ff0*/  FFMA.FTZ R38, R123, UR17, R20 ;  /* 0x000000117b267c23 */ /* 0x000fe20008010014 */
[----:B------:R-:W-:Y:S01]  /*2000*/  SHF.L.U32 R123, R118, 0x10, RZ ;  /* 0x00000010767b7819 */ /* 0x000fe200000006ff */
[----:B------:R-:W-:Y:S01]  /*2010*/  FFMA.FTZ R151, R152, R120, R39 ;  /* 0x0000007898977223 */ /* 0x000fe20000010027 */
[----:B------:R-:W-:Y:S01]  /*2020*/  FFMA.FTZ R118, R143, UR16, R122 ;  /* 0x000000108f767c23 */ /* 0x000fe2000801007a */
[----:B------:R-:W-:Y:S01]  /*2030*/  FMUL.FTZ R39, R38, UR9 ;  /* 0x0000000926277c20 */ /* 0x000fe20008410000 */
[----:B------:R-:W-:Y:S01]  /*2040*/  FFMA.FTZ R38, R148, UR17, R21 ;  /* 0x0000001194267c23 */ /* 0x000fe20008010015 */
[----:B------:R-:W-:Y:S01]  /*2050*/  SHF.L.U32 R148, R121, 0x10, RZ ;  /* 0x0000001079947819 */ /* 0x000fe200000006ff */
[----:B------:R-:W-:Y:S01]  /*2060*/  FADD.FTZ R121, R141, -R118 ;  /* 0x800000768d797221 */ /* 0x000fe20000010000 */
[----:B------:R-:W-:Y:S01]  /*2070*/  FFMA.FTZ R152, R123, R39, R36 ;  /* 0x000000277b987223 */ /* 0x000fe20000010024 */
[----:B------:R-:W-:Y:S01]  /*2080*/  FMUL.FTZ R36, R38, UR9 ;  /* 0x0000000926247c20 */ /* 0x000fe20008410000 */
[----:B------:R-:W-:Y:S01]  /*2090*/  FFMA.FTZ R149, R142, UR16, R122 ;  /* 0x000000108e957c23 */ /* 0x000fe2000801007a */
[----:B------:R-:W-:Y:S01]  /*20a0*/  FFMA.FTZ R38, R121, UR17, R26 ;  /* 0x0000001179267c23 */ /* 0x000fe2000801001a */
[C---:B------:R-:W-:Y:S01]  /*20b0*/  SHF.L.U32 R121, R117.reuse, 0x10, RZ ;  /* 0x0000001075797819 */ /* 0x040fe200000006ff */
[----:B------:R-:W-:Y:S01]  /*20c0*/  FFMA.FTZ R123, R148, R36, R37 ;  /* 0x00000024947b7223 */ /* 0x000fe20000010025 */
[----:B------:R-:W-:Y:S01]  /*20d0*/  FADD.FTZ R118, R140, -R149 ;  /* 0x800000958c767221 */ /* 0x000fe20000010000 */
[----:B------:R-:W-:Y:S01]  /*20e0*/  FMUL.FTZ R37, R38, UR9 ;  /* 0x0000000926257c20 */ /* 0x000fe20008410000 */
[----:B------:R-:W-:Y:S01]  /*20f0*/  PRMT R117, R117, 0x7632, R117 ;  /* 0x0000763275757816 */ /* 0x000fe20000000075 */
[----:B------:R-:W-:Y:S01]  /*2100*/  FMUL.FTZ R119, R78, R119 ;  /* 0x000000774e777220 */ /* 0x000fe20000410000 */
[----:B------:R-:W-:Y:S01]  /*2110*/  FFMA.FTZ R38, R118, UR17, R27 ;  /* 0x0000001176267c23 */ /* 0x000fe2000801001b */
[----:B------:R-:W-:Y:S01]  /*2120*/  FFMA.FTZ R42, R121, R37, R42 ;  /* 0x00000025792a7223 */ /* 0x000fe2000001002a */
[--C-:B------:R-:W-:Y:S01]  /*2130*/  FFMA.FTZ R118, R147, UR16, R122.reuse ;  /* 0x0000001093767c23 */ /* 0x100fe2000801007a */
[----:B------:R-:W-:Y:S01]  /*2140*/  FFMA.FTZ R121, R146, UR16, R122 ;  /* 0x0000001092797c23 */ /* 0x000fe2000801007a */
[----:B------:R-:W-:Y:S01]  /*2150*/  SHF.L.U32 R148, R117, 0x10, RZ ;  /* 0x0000001075947819 */ /* 0x000fe200000006ff */
[----:B------:R-:W-:Y:S01]  /*2160*/  FMUL.FTZ R38, R38, UR9 ;  /* 0x0000000926267c20 */ /* 0x000fe20008410000 */
[----:B------:R-:W-:Y:S01]  /*2170*/  FADD.FTZ R117, R145, -R118 ;  /* 0x8000007691757221 */ /* 0x000fe20000010000 */
[--C-:B------:R-:W-:Y:S01]  /*2180*/  FADD.FTZ R118, R144, -R121.reuse ;  /* 0x8000007990767221 */ /* 0x100fe20000010000 */
[----:B------:R-:W-:Y:S01]  /*2190*/  PRMT R121, R116, 0x7632, R121 ;  /* 0x0000763274797816 */ /* 0x000fe20000000079 */
[----:B------:R-:W-:Y:S01]  /*21a0*/  FFMA.FTZ R43, R148, R38, R43 ;  /* 0x00000026942b7223 */ /* 0x000fe2000001002b */
[----:B------:R-:W-:Y:S01]  /*21b0*/  FFMA.FTZ R117, R117, UR17, R24 ;  /* 0x0000001175757c23 */ /* 0x000fe20008010018 */
[----:B------:R-:W-:Y:S01]  /*21c0*/  FFMA.FTZ R118, R118, UR17, R25 ;  /* 0x0000001176767c23 */ /* 0x000fe20008010019 */
        /* <DEDUP_REMOVED lines=8> */
[----:B------:R-:W-:Y:S01]  /*2250*/  FMUL.FTZ R36, R82, R37 ;  /* 0x0000002552247220 */ /* 0x000fe20000410000 */
[----:B------:R-:W-:Y:S01]  /*2260*/  FMUL.FTZ R39, R83, R38 ;  /* 0x0000002653277220 */ /* 0x000fe20000410000 */
[-C--:B------:R-:W-:Y:S01]  /*2270*/  FMUL.FTZ R116, R80, R117.reuse ;  /* 0x0000007550747220 */ /* 0x080fe20000410000 */
[----:B------:R-:W-:Y:S01]  /*2280*/  FMUL.FTZ R37, R81, R118 ;  /* 0x0000007651257220 */ /* 0x000fe20000410000 */
[----:B------:R-:W-:Y:S01]  /*2290*/  FFMA.FTZ R40, R149, R117, R40 ;  /* 0x0000007595287223 */ /* 0x000fe20000010028 */
[----:B------:R-:W-:-:S02]  /*22a0*/  F2FP.BF16.F32.PACK_AB R119, R148, R119 ;  /* 0x000000779477723e */ /* 0x000fc400000010ff */
[----:B------:R-:W-:Y:S02]  /*22b0*/  F2FP.BF16.F32.PACK_AB R118, R121, R120 ;  /* 0x000000787976723e */ /* 0x000fe400000010ff */
[----:B------:R-:W-:Y:S02]  /*22c0*/  F2FP.BF16.F32.PACK_AB R117, R39, R36 ;  /* 0x000000242775723e */ /* 0x000fe400000010ff */
[----:B------:R-:W-:Y:S01]  /*22d0*/  F2FP.BF16.F32.PACK_AB R116, R37, R116 ;  /* 0x000000742574723e */ /* 0x000fe200000010ff */
[----:B------:R-:W-:Y:S06]  /*22e0*/  BRA `(.L_x_3210) ;  /* 0x0000000400007947 */ /* 0x000fec0003800000 */
.L_x_3211:
[--C-:B------:R-:W-:Y:S01]  /*22f0*/  FFMA.FTZ R108, R147, UR16, R122.reuse ;  /* 0x00000010936c7c23 */ /* 0x100fe2000801007a */
[--C-:B------:R-:W-:Y:S01]  /*2300*/  FFMA.FTZ R111, R146, UR16, R122.reuse ;  /* 0x00000010926f7c23 */ /* 0x100fe2000801007a */
[----:B------:R-:W-:Y:S01]  /*2310*/  FFMA.FTZ R115, R142, UR16, R122 ;  /* 0x000000108e737c23 */ /* 0x000fe2000801007a */
[----:B-----5:R-:W-:Y:S01]  /*2320*/  PRMT R110, R116, 0x7632, R110 ;  /* 0x00007632746e7816 */ /* 0x020fe2000000006e */
[----:B------:R-:W-:Y:S01]  /*2330*/  FADD.FTZ R109, R145, -R108 ;  /* 0x8000006c916d7221 */ /* 0x000fe20000010000 */
[----:B------:R-:W-:Y:S01]  /*2340*/  FADD.FTZ R112, R144, -R111 ;  /* 0x8000006f90707221 */ /* 0x000fe20000010000 */
[----:B------:R-:W-:Y:S01]  /*2350*/  SHF.L.U32 R111, R116, 0x10, RZ ;  /* 0x00000010746f7819 */ /* 0x000fe200000006ff */
[----:B------:R-:W-:Y:S01]  /*2360*/  FADD.FTZ R114, R140, -R115 ;  /* 0x800000738c727221 */ /* 0x000fe20000010000 */
[----:B------:R-:W-:Y:S01]  /*2370*/  FFMA.FTZ R108, R109, UR17, R24 ;  /* 0x000000116d6c7c23 */ /* 0x000fe20008010018 */
[----:B------:R-:W-:Y:S01]  /*2380*/  FFMA.FTZ R109, R112, UR17, R25 ;  /* 0x00000011706d7c23 */ /* 0x000fe20008010019 */
[----:B------:R-:W-:Y:S01]  /*2390*/  FFMA.FTZ R112, R143, UR16, R122 ;  /* 0x000000108f707c23 */ /* 0x000fe2000801007a */
[----:B------:R-:W-:Y:S01]  /*23a0*/  SHF.L.U32 R110, R110, 0x10, RZ ;  /* 0x000000106e6e7819 */ /* 0x000fe200000006ff */
[----:B------:R-:W-:Y:S01]  /*23b0*/  FMUL.FTZ R121, R108, UR9 ;  /* 0x000000096c797c20 */ /* 0x000fe20008410000 */
[----:B------:R-:W-:Y:S01]  /*23c0*/  FMUL.FTZ R116, R109, UR9 ;  /* 0x000000096d747c20 */ /* 0x000fe20008410000 */
[--C-:B------:R-:W-:Y:S01]  /*23d0*/  FADD.FTZ R113, R141, -R112.reuse ;  /* 0x800000708d717221 */ /* 0x100fe20000010000 */
[----:B------:R-:W-:Y:S01]  /*23e0*/  PRMT R112, R117, 0x7632, R112 ;  /* 0x0000763275707816 */ /* 0x000fe20000000070 */
[----:B------:R-:W-:Y:S01]  /*23f0*/  FFMA.FTZ R40, R111, R121, R40 ;  /* 0x000000796f287223 */ /* 0x000fe20000010028 */
[----:B------:R-:W-:Y:S01]  /*2400*/  FFMA.FTZ R111, R114, UR17, R27 ;  /* 0x00000011726f7c23 */ /* 0x000fe2000801001b */
[----:B------:R-:W-:Y:S01]  /*2410*/  FFMA.FTZ R115, R125, UR16, R122 ;  /* 0x000000107d737c23 */ /* 0x000fe2000801007a */
[----:B------:R-:W-:Y:S01]  /*2420*/  FFMA.FTZ R41, R110, R116, R41 ;  /* 0x000000746e297223 */ /* 0x000fe20000010029 */
[----:B------:R-:W-:Y:S01]  /*2430*/  SHF.L.U32 R112, R112, 0x10, RZ ;  /* 0x0000001070707819 */ /* 0x000fe200000006ff */
[----:B------:R-:W-:Y:S01]  /*2440*/  FFMA.FTZ R110, R113, UR17, R26 ;  /* 0x00000011716e7c23 */ /* 0x000fe2000801001a */
[----:B------:R-:W-:Y:S01]  /*2450*/  FMUL.FTZ R120, R111, UR9 ;  /* 0x000000096f787c20 */ /* 0x000fe20008410000 */
[----:B------:R-:W-:Y:S01]  /*2460*/  FFMA.FTZ R148, R126, UR16, R122 ;  /* 0x000000107e947c23 */ /* 0x000fe2000801007a */
[----:B------:R-:W-:Y:S01]  /*2470*/  FADD.FTZ R115, R124, -R115 ;  /* 0x800000737c737221 */ /* 0x000fe20000010000 */
[----:B------:R-:W-:Y:S01]  /*2480*/  SHF.L.U32 R113, R117, 0x10, RZ ;  /* 0x0000001075717819 */ /* 0x000fe200000006ff */
[----:B------:R-:W-:Y:S01]  /*2490*/  FMUL.FTZ R117, R110, UR9 ;  /* 0x000000096e757c20 */ /* 0x000fe20008410000 */
[----:B------:R-:W-:Y:S01]  /*24a0*/  FFMA.FTZ R43, R112, R120, R43 ;  /* 0x00000078702b7223 */ /* 0x000fe2000001002b */
[----:B------:R-:W-:Y:S01]  /*24b0*/  FADD.FTZ R148, R137, -R148 ;  /* 0x8000009489947221 */ /* 0x000fe20000010000 */
[----:B------:R-:W-:Y:S01]  /*24c0*/  FFMA.FTZ R112, R115, UR17, R20 ;  /* 0x0000001173707c23 */ /* 0x000fe20008010014 */
[----:B------:R-:W-:Y:S01]  /*24d0*/  FFMA.FTZ R42, R113, R117, R42 ;  /* 0x00000075712a7223 */ /* 0x000fe2000001002a */
[----:B------:R-:W-:Y:S01]  /*24e0*/  PRMT R114, R118, 0x7632, R114 ;  /* 0x0000763276727816 */ /* 0x000fe20000000072 */
[----:B------:R-:W-:Y:S01]  /*24f0*/  FFMA.FTZ R113, R148, UR17, R21 ;  /* 0x0000001194717c23 */ /* 0x000fe20008010015 */
[----:B------:R-:W-:Y:S01]  /*2500*/  SHF.L.U32 R115, R118, 0x10, RZ ;  /* 0x0000001076737819 */ /* 0x000fe200000006ff */
[----:B------:R-:W-:Y:S01]  /*2510*/  FMUL.FTZ R149, R112, UR9 ;  /* 0x0000000970957c20 */ /* 0x000fe20008410000 */
[--C-:B------:R-:W-:Y:S01]  /*2520*/  FFMA.FTZ R123, R127, UR16, R122.reuse ;  /* 0x000000107f7b7c23 */ /* 0x100fe2000801007a */
[----:B------:R-:W-:Y:S01]  /*2530*/  FFMA.FTZ R148, R138, UR16, R122 ;  /* 0x000000108a947c23 */ /* 0x000fe2000801007a */
[----:B------:R-:W-:Y:S01]  /*2540*/  SHF.L.U32 R114, R114, 0x10, RZ ;  /* 0x0000001072727819 */ /* 0x000fe200000006ff */
[----:B------:R-:W-:Y:S01]  /*2550*/  FMUL.FTZ R118, R113, UR9 ;  /* 0x0000000971767c20 */ /* 0x000fe20008410000 */
[----:B------:R-:W-:Y:S01]  /*2560*/  FFMA.FTZ R152, R115, R149, R36 ;  /* 0x0000009573987223 */ /* 0x000fe20000010024 */
[----:B------:R-:W-:Y:S01]  /*2570*/  FADD.FTZ R115, R136, -R123 ;  /* 0x8000007b88737221 */ /* 0x000fe20000010000 */
[----:B------:R-:W-:Y:S01]  /*2580*/  FADD.FTZ R148, R139, -R148 ;  /* 0x800000948b947221 */ /* 0x000fe20000010000 */
[----:B------:R-:W-:Y:S01]  /*2590*/  FFMA.FTZ R123, R114, R118, R37 ;  /* 0x00000076727b7223 */ /* 0x000fe20000010025 */
[----:B------:R-:W-:Y:S01]  /*25a0*/  PRMT R36, R119, 0x7632, R36 ;  /* 0x0000763277247816 */ /* 0x000fe20000000024 */
        /* <DEDUP_REMOVED lines=19> */
[----:B------:R-:W-:-:S07]  /*26e0*/  F2FP.BF16.F32.PACK_AB R119, R36, R119 ;  /* 0x000000772477723e */ /* 0x000fce00000010ff */
.L_x_3210:
        /* <DEDUP_REMOVED lines=14> */
.L_x_3207:
[----:B------:R-:W-:Y:S05]  /*27d0*/  BSYNC.RECONVERGENT B0 ;  /* 0x0000000000007941 */ /* 0x000fea0003800200 */
.L_x_3206:
        /* <DEDUP_REMOVED lines=22> */
[----:B------:R-:W-:-:S02]  /*2940*/  SHF.L.U32 R110, R110, 0x10, RZ ;  /* 0x000000106e6e7819 */ /* 0x000fc400000006ff */
[----:B------:R-:W-:Y:S01]  /*2950*/  FMUL.FTZ R121, R108, UR9 ;  /* 0x000000096c797c20 */ /* 0x000fe20008410000 */
[----:B------:R-:W-:Y:S01]  /*2960*/  FMUL.FTZ R116, R109, UR9 ;  /* 0x000000096d747c20 */ /* 0x000fe20008410000 */
[----:B------:R-:W-:Y:S02]  /*2970*/  PRMT R112, R117, 0x7632, R112 ;  /* 0x0000763275707816 */ /* 0x000fe40000000070 */
[----:B------:R-:W-:Y:S01]  /*2980*/  FFMA.FTZ R32, R121, R111, R32 ;  /* 0x0000006f79207223 */ /* 0x000fe20000010020 */
[----:B------:R-:W-:Y:S01]  /*2990*/  FFMA.FTZ R33, R116, R110, R33 ;  /* 0x0000006e74217223 */ /* 0x000fe20000010021 */
[--C-:B------:R-:W-:Y:S01]  /*29a0*/  FFMA.FTZ R110, R6, UR16, R122.reuse ;  /* 0x00000010066e7c23 */ /* 0x100fe2000801007a */
[----:B------:R-:W-:Y:S01]  /*29b0*/  FFMA.FTZ R111, R9, UR16, R122 ;  /* 0x00000010096f7c23 */ /* 0x000fe2000801007a */
[----:B------:R-:W-:Y:S01]  /*29c0*/  SHF.L.U32 R148, R118, 0x10, RZ ;  /* 0x0000001076947819 */ /* 0x000fe200000006ff */
[----:B------:R-:W-:Y:S01]  /*29d0*/  FMUL.FTZ R121, R96, R121 ;  /* 0x0000007960797220 */ /* 0x000fe20000410000 */
[----:B------:R-:W-:Y:S01]  /*29e0*/  FADD.FTZ R114, R131, -R110 ;  /* 0x8000006e83727221 */ /* 0x000fe20000010000 */
[----:B------:R-:W-:Y:S01]  /*29f0*/  FADD.FTZ R115, R130, -R111 ;  /* 0x8000006f82737221 */ /* 0x000fe20000010000 */
[----:B------:R-:W-:Y:S01]  /*2a00*/  FFMA.FTZ R110, R113, UR17, R18 ;  /* 0x00000011716e7c23 */ /* 0x000fe20008010012 */
[----:B------:R-:W-:Y:S01]  /*2a10*/  SHF.L.U32 R113, R117, 0x10, RZ ;  /* 0x0000001075717819 */ /* 0x000fe200000006ff */
[----:B------:R-:W-:Y:S01]  /*2a20*/  FFMA.FTZ R111, R114, UR17, R19 ;  /* 0x00000011726f7c23 */ /* 0x000fe20008010013 */
[----:B------:R-:W-:Y:S01]  /*2a30*/  SHF.L.U32 R114, R112, 0x10, RZ ;  /* 0x0000001070727819 */ /* 0x000fe200000006ff */
[----:B------:R-:W-:Y:S01]  /*2a40*/  FMUL.FTZ R117, R110, UR9 ;  /* 0x000000096e757c20 */ /* 0x000fe20008410000 */
[----:B------:R-:W-:Y:S01]  /*2a50*/  FFMA.FTZ R112, R115, UR17, R12 ;  /* 0x0000001173707c23 */ /* 0x000fe2000801000c */
[----:B------:R-:W-:Y:S01]  /*2a60*/  FMUL.FTZ R120, R111, UR9 ;  /* 0x000000096f787c20 */ /* 0x000fe20008410000 */
[----:B------:R-:W-:Y:S01]  /*2a70*/  PRMT R118, R118, 0x7632, R118 ;  /* 0x0000763276767816 */ /* 0x000fe20000000076 */
[----:B------:R-:W-:Y:S01]  /*2a80*/  FFMA.FTZ R34, R117, R113, R34 ;  /* 0x0000007175227223 */ /* 0x000fe20000010022 */
[--C-:B------:R-:W-:Y:S01]  /*2a90*/  FFMA.FTZ R113, R11, UR16, R122.reuse ;  /* 0x000000100b717c23 */ /* 0x100fe2000801007a */
[----:B------:R-:W-:Y:S01]  /*2aa0*/  FFMA.FTZ R35, R120, R114, R35 ;  /* 0x0000007278237223 */ /* 0x000fe20000010023 */
[--C-:B------:R-:W-:Y:S01]  /*2ab0*/  FFMA.FTZ R114, R8, UR16, R122.reuse ;  /* 0x0000001008727c23 */ /* 0x100fe2000801007a */
[----:B------:R-:W-:Y:S01]  /*2ac0*/  FFMA.FTZ R122, R134, UR16, R122 ;  /* 0x00000010867a7c23 */ /* 0x000fe2000801007a */
[----:B------:R-:W-:Y:S01]  /*2ad0*/  FADD.FTZ R115, R132, -R113 ;  /* 0x8000007184737221 */ /* 0x000fe20000010000 */
[----:B------:R-:W-:Y:S01]  /*2ae0*/  FMUL.FTZ R123, R112, UR9 ;  /* 0x00000009707b7c20 */ /* 0x000fe20008410000 */
[----:B------:R-:W-:Y:S01]  /*2af0*/  FADD.FTZ R114, R133, -R114 ;  /* 0x8000007285727221 */ /* 0x000fe20000010000 */
[----:B------:R-:W-:Y:S01]  /*2b00*/  FADD.FTZ R122, R135, -R122 ;  /* 0x8000007a877a7221 */ /* 0x000fe20000010000 */
[----:B------:R-:W-:Y:S01]  /*2b10*/  SHF.L.U32 R150, R119, 0x10, RZ ;  /* 0x0000001077967819 */ /* 0x000fe200000006ff */
[----:B------:R-:W-:Y:S01]  /*2b20*/  FFMA.FTZ R148, R123, R148, R28 ;  /* 0x000000947b947223 */ /* 0x000fe2000001001c */
[----:B------:R-:W-:Y:S01]  /*2b30*/  FFMA.FTZ R113, R114, UR17, R13 ;  /* 0x0000001172717c23 */ /* 0x000fe2000801000d */
[----:B------:R-:W-:Y:S01]  /*2b40*/  FFMA.FTZ R114, R115, UR17, R14 ;  /* 0x0000001173727c23 */ /* 0x000fe2000801000e */
[----:B------:R-:W-:Y:S01]  /*2b50*/  FFMA.FTZ R115, R122, UR17, R15 ;  /* 0x000000117a737c23 */ /* 0x000fe2000801000f */
[----:B------:R-:W-:Y:S01]  /*2b60*/  SHF.L.U32 R118, R118, 0x10, RZ ;  /* 0x0000001076767819 */ /* 0x000fe200000006ff */
[----:B------:R-:W-:Y:S01]  /*2b70*/  FMUL.FTZ R28, R113, UR9 ;  /* 0x00000009711c7c20 */ /* 0x000fe20008410000 */
[----:B------:R-:W-:Y:S01]  /*2b80*/  FMUL.FTZ R151, R114, UR9 ;  /* 0x0000000972977c20 */ /* 0x000fe20008410000 */
[----:B------:R-:W-:Y:S01]  /*2b90*/  PRMT R119, R119, 0x7632, R119 ;  /* 0x0000763277777816 */ /* 0x000fe20000000077 */
[----:B------:R-:W-:Y:S01]  /*2ba0*/  FMUL.FTZ R116, R97, R116 ;  /* 0x0000007461747220 */ /* 0x000fe20000410000 */
[----:B------:R-:W-:Y:S01]  /*2bb0*/  FFMA.FTZ R149, R28, R118, R29 ;  /* 0x000000761c957223 */ /* 0x000fe2000001001d */
[----:B------:R-:W-:Y:S01]  /*2bc0*/  FFMA.FTZ R150, R151, R150, R30 ;  /* 0x0000009697967223 */ /* 0x000fe2000001001e */
[----:B------:R-:W-:Y:S01]  /*2bd0*/  FMUL.FTZ R30, R115, UR9 ;  /* 0x00000009731e7c20 */ /* 0x000fe20008410000 */
[----:B------:R-:W-:Y:S01]  /*2be0*/  SHF.L.U32 R122, R119, 0x10, RZ ;  /* 0x00000010777a7819 */ /* 0x000fe200000006ff */
        /* <DEDUP_REMOVED lines=12> */
.L_x_3215:
[--C-:B------:R-:W-:Y:S01]  /*2cb0*/  FFMA.FTZ R121, R5, UR16, R122.reuse ;  /* 0x0000001005797c23 */ /* 0x100fe2000801007a */
[--C-:B------:R-:W-:Y:S01]  /*2cc0*/  FFMA.FTZ R148, R4, UR16, R122.reuse ;  /* 0x0000001004947c23 */ /* 0x100fe2000801007a */
[----:B------:R-:W-:Y:S01]  /*2cd0*/  FFMA.FTZ R149, R7, UR16, R122 ;  /* 0x0000001007957c23 */ /* 0x000fe2000801007a */
[----:B-----5:R-:W-:Y:S01]  /*2ce0*/  SHF.L.U32 R123, R116, 0x10, RZ ;  /* 0x00000010747b7819 */ /* 0x020fe200000006ff */
[----:B------:R-:W-:Y:S01]  /*2cf0*/  FADD.FTZ R121, R10, -R121 ;  /* 0x800000790a797221 */ /* 0x000fe20000010000 */
[----:B------:R-:W-:Y:S01]  /*2d00*/  FADD.FTZ R148, R129, -R148 ;  /* 0x8000009481947221 */ /* 0x000fe20000010000 */
[----:B------:R-:W-:Y:S01]  /*2d10*/  PRMT R120, R116, 0x7632, R120 ;  /* 0x0000763274787816 */ /* 0x000fe20000000078 */
[----:B------:R-:W-:Y:S01]  /*2d20*/  FADD.FTZ R149, R128, -R149 ;  /* 0x8000009580957221 */ /* 0x000fe20000010000 */
[----:B------:R-:W-:Y:S01]  /*2d30*/  FFMA.FTZ R121, R121, UR17, R16 ;  /* 0x0000001179797c23 */ /* 0x000fe20008010010 */
[----:B------:R-:W-:Y:S01]  /*2d40*/  FFMA.FTZ R116, R148, UR17, R17 ;  /* 0x0000001194747c23 */ /* 0x000fe20008010011 */
[----:B------:R-:W-:Y:S01]  /*2d50*/  SHF.L.U32 R120, R120, 0x10, RZ ;  /* 0x0000001078787819 */ /* 0x000fe200000006ff */
[--C-:B------:R-:W-:Y:S01]  /*2d60*/  FFMA.FTZ R148, R6, UR16, R122.reuse ;  /* 0x0000001006947c23 */ /* 0x100fe2000801007a */
[----:B------:R-:W-:Y:S01]  /*2d70*/  FMUL.FTZ R121, R121, UR9 ;  /* 0x0000000979797c20 */ /* 0x000fe20008410000 */
[----:B------:R-:W-:Y:S01]  /*2d80*/  FMUL.FTZ R116, R116, UR9 ;  /* 0x0000000974747c20 */ /* 0x000fe20008410000 */
[----:B------:R-:W-:Y:S01]  /*2d90*/  FFMA.FTZ R152, R8, UR16, R122 ;  /* 0x0000001008987c23 */ /* 0x000fe2000801007a */
[----:B------:R-:W-:Y:S01]  /*2da0*/  FADD.FTZ R148, R131, -R148 ;  /* 0x8000009483947221 */ /* 0x000fe20000010000 */
[----:B------:R-:W-:Y:S01]  /*2db0*/  FFMA.FTZ R32, R121, R123, R32 ;  /* 0x0000007b79207223 */ /* 0x000fe20000010020 */
[----:B------:R-:W-:Y:S01]  /*2dc0*/  FFMA.FTZ R123, R149, UR17, R18 ;  /* 0x00000011957b7c23 */ /* 0x000fe20008010012 */
[----:B------:R-:W-:Y:S01]  /*2dd0*/  FFMA.FTZ R149, R9, UR16, R122 ;  /* 0x0000001009957c23 */ /* 0x000fe2000801007a */
[----:B------:R-:W-:Y:S01]  /*2de0*/  FFMA.FTZ R33, R116, R120, R33 ;  /* 0x0000007874217223 */ /* 0x000fe20000010021 */
[----:B------:R-:W-:Y:S01]  /*2df0*/  SHF.L.U32 R120, R117, 0x10, RZ ;  /* 0x0000001075787819 */ /* 0x000fe200000006ff */
[----:B------:R-:W-:Y:S01]  /*2e00*/  FMUL.FTZ R123, R123, UR9 ;  /* 0x000000097b7b7c20 */ /* 0x000fe20008410000 */
[----:B------:R-:W-:Y:S01]  /*2e10*/  FADD.FTZ R149, R130, -R149 ;  /* 0x8000009582957221 */ /* 0x000fe20000010000 */
[----:B------:R-:W-:Y:S01]  /*2e20*/  PRMT R117, R117, 0x7632, R117 ;  /* 0x0000763275757816 */ /* 0x000fe20000000075 */
[----:B------:R-:W-:Y:S01]  /*2e30*/  FADD.FTZ R152, R133, -R152 ;  /* 0x8000009885987221 */ /* 0x000fe20000010000 */
[----:B------:R-:W-:Y:S01]  /*2e40*/  FFMA.FTZ R34, R123, R120, R34 ;  /* 0x000000787b227223 */ /* 0x000fe20000010022 */
[----:B------:R-:W-:Y:S01]  /*2e50*/  FFMA.FTZ R149, R149, UR17, R12 ;  /* 0x0000001195957c23 */ /* 0x000fe2000801000c */
[----:B------:R-:W-:Y:S01]  /*2e60*/  FFMA.FTZ R120, R148, UR17, R19 ;  /* 0x0000001194787c23 */ /* 0x000fe20008010013 */
[----:B------:R-:W-:Y:S01]  /*2e70*/  SHF.L.U32 R148, R117, 0x10, RZ ;  /* 0x0000001075947819 */ /* 0x000fe200000006ff */
[----:B------:R-:W-:Y:S01]  /*2e80*/  FFMA.FTZ R152, R152, UR17, R13 ;  /* 0x0000001198987c23 */ /* 0x000fe2000801000d */
[----:B------:R-:W-:Y:S01]  /*2e90*/  FMUL.FTZ R117, R149, UR9 ;  /* 0x0000000995757c20 */ /* 0x000fe20008410000 */
[--C-:B------:R-:W-:Y:S01]  /*2ea0*/  FFMA.FTZ R149, R11, UR16, R122.reuse ;  /* 0x000000100b957c23 */ /* 0x100fe2000801007a */
[----:B------:R-:W-:Y:S01]  /*2eb0*/  SHF.L.U32 R150, R118, 0x10, RZ ;  /* 0x0000001076967819 */ /* 0x000fe200000006ff */
[----:B------:R-:W-:Y:S01]  /*2ec0*/  FFMA.FTZ R122, R134, UR16, R122 ;  /* 0x00000010867a7c23 */ /* 0x000fe2000801007a */
[----:B------:R-:W-:Y:S01]  /*2ed0*/  FMUL.FTZ R120, R120, UR9 ;  /* 0x0000000978787c20 */ /* 0x000fe20008410000 */
[----:B------:R-:W-:Y:S01]  /*2ee0*/  PRMT R118, R118, 0x7632, R118 ;  /* 0x0000763276767816 */ /* 0x000fe20000000076 */
[----:B------:R-:W-:Y:S01]  /*2ef0*/  FADD.FTZ R149, R132, -R149 ;  /* 0x8000009584957221 */ /* 0x000fe20000010000 */
[----:B------:R-:W-:Y:S01]  /*2f00*/  FADD.FTZ R122, R135, -R122 ;  /* 0x8000007a877a7221 */ /* 0x000fe20000010000 */
[----:B------:R-:W-:Y:S01]  /*2f10*/  FFMA.FTZ R35, R120, R148, R35 ;  /* 0x0000009478237223 */ /* 0x000fe20000010023 */
[----:B------:R-:W-:Y:S01]  /*2f20*/  SHF.L.U32 R118, R118, 0x10, RZ ;  /* 0x0000001076767819 */ /* 0x000fe200000006ff */
[----:B------:R-:W-:Y:S01]  /*2f30*/  FFMA.FTZ R148, R117, R150, R28 ;  /* 0x0000009675947223 */ /* 0x000fe2000001001c */
[----:B------:R-:W-:Y:S01]  /*2f40*/  FMUL.FTZ R152, R152, UR9 ;  /* 0x0000000998987c20 */ /* 0x000fe20008410000 */
[----:B------:R-:W-:Y:S01]  /*2f50*/  FFMA.FTZ R28, R149, UR17, R14 ;  /* 0x00000011951c7c23 */ /* 0x000fe2000801000e */
[----:B------:R-:W-:Y:S01]  /*2f60*/  FFMA.FTZ R122, R122, UR17, R15 ;  /* 0x000000117a7a7c23 */ /* 0x000fe2000801000f */
[C---:B------:R-:W-:Y:S01]  /*2f70*/  SHF.L.U32 R150, R119.reuse, 0x10, RZ ;  /* 0x0000001077967819 */ /* 0x040fe200000006ff */
[----:B------:R-:W-:Y:S01]  /*2f80*/  FFMA.FTZ R149, R152, R118, R29 ;  /* 0x0000007698957223 */ /* 0x000fe2000001001d */
[----:B------:R-:W-:Y:S01]  /*2f90*/  PRMT R119, R119, 0x7632, R119 ;  /* 0x0000763277777816 */ /* 0x000fe20000000077 */
[----:B------:R-:W-:Y:S01]  /*2fa0*/  FMUL.FTZ R29, R28, UR9 ;  /* 0x000000091c1d7c20 */ /* 0x000fe20008410000 */
[----:B------:R-:W-:Y:S01]  /*2fb0*/  FMUL.FTZ R122, R122, UR9 ;  /* 0x000000097a7a7c20 */ /* 0x000fe20008410000 */
[----:B------:R-:W-:Y:S01]  /*2fc0*/  FMUL.FTZ R121, R96, R121 ;  /* 0x0000007960797220 */ /* 0x000fe20000410000 */
[----:B------:R-:W-:Y:S01]  /*2fd0*/  SHF.L.U32 R151, R119, 0x10, RZ ;  /* 0x0000001077977819 */ /* 0x000fe200000006ff */
        /* <DEDUP_REMOVED lines=14> */
.L_x_3214:
[----:B------:R-:W0:Y:S02]  /*30c0*/  LDC.64 R120, c[0x0][0x478] ;  /* 0x00011e00ff787b82 */ /* 0x000e240000000a00 */
[----:B0-----:R-:W-:-:S04]  /*30d0*/  ISETP.NE.U32.AND P0, PT, R120, RZ, PT ;  /* 0x000000ff7800720c */ /* 0x001fc80003f05070 */
[----:B------:R-:W-:-:S13]  /*30e0*/  ISETP.NE.AND.EX P0, PT, R121, RZ, PT, P0 ;  /* 0x000000ff7900720c */ /* 0x000fda0003f05300 */
        /* <DEDUP_REMOVED lines=14> */
[----:B------:R-:W-:Y:S01]  /*31d0*/  FMUL.FTZ R116, R109, UR9 ;  /* 0x000000096d747c20 */ /* 0x000fe20008410000 */
[----:B------:R-:W-:Y:S01]  /*31e0*/  PRMT R112, R117, 0x7632, R112 ;  /* 0x0000763275707816 */ /* 0x000fe20000000070 */
[----:B------:R-:W-:Y:S01]  /*31f0*/  FADD.FTZ R115, R130, -R115 ;  /* 0x8000007382737221 */ /* 0x000fe20000010000 */
[----:B------:R-:W-:Y:S01]  /*3200*/  FFMA.FTZ R32, R111, R121, R32 ;  /* 0x000000796f207223 */ /* 0x000fe20000010020 */
[----:B------:R-:W-:Y:S01]  /*3210*/  FFMA.FTZ R33, R110, R116, R33 ;  /* 0x000000746e217223 */ /* 0x000fe20000010021 */
[--C-:B------:R-:W-:Y:S01]  /*3220*/  FFMA.FTZ R110, R6, UR16, R122.reuse ;  /* 0x00000010066e7c23 */ /* 0x100fe2000801007a */
[----:B------:R-:W-:Y:S01]  /*3230*/  SHF.L.U32 R114, R112, 0x10, RZ ;  /* 0x0000001070727819 */ /* 0x000fe200000006ff */
[----:B------:R-:W-:Y:S01]  /*3240*/  FMUL.FTZ R112, R115, UR17 ;  /* 0x0000001173707c20 */ /* 0x000fe20008410000 */
[----:B------:R-:W-:Y:S01]  /*3250*/  FFMA.FTZ R115, R11, UR16, R122 ;  /* 0x000000100b737c23 */ /* 0x000fe2000801007a */
[----:B------:R-:W-:Y:S01]  /*3260*/  FADD.FTZ R111, R131, -R110 ;  /* 0x8000006e836f7221 */ /* 0x000fe20000010000 */
[----:B------:R-:W-:Y:S01]  /*3270*/  FMUL.FTZ R110, R113, UR17 ;  /* 0x00000011716e7c20 */ /* 0x000fe20008410000 */
[----:B------:R-:W-:Y:S01]  /*3280*/  SHF.L.U32 R113, R117, 0x10, RZ ;  /* 0x0000001075717819 */ /* 0x000fe200000006ff */
[----:B------:R-:W-:Y:S01]  /*3290*/  FMUL.FTZ R123, R112, UR9 ;  /* 0x00000009707b7c20 */ /* 0x000fe20008410000 */
[----:B------:R-:W-:Y:S01]  /*32a0*/  FMUL.FTZ R111, R111, UR17 ;  /* 0x000000116f6f7c20 */ /* 0x000fe20008410000 */
[----:B------:R-:W-:Y:S01]  /*32b0*/  FMUL.FTZ R117, R110, UR9 ;  /* 0x000000096e757c20 */ /* 0x000fe20008410000 */
[----:B------:R-:W-:Y:S01]  /*32c0*/  FADD.FTZ R115, R132, -R115 ;  /* 0x8000007384737221 */ /* 0x000fe20000010000 */
[----:B------:R-:W-:Y:S01]  /*32d0*/  SHF.L.U32 R153, R119, 0x10, RZ ;  /* 0x0000001077997819 */ /* 0x000fe200000006ff */
[----:B------:R-:W-:Y:S01]  /*32e0*/  FMUL.FTZ R120, R111, UR9 ;  /* 0x000000096f787c20 */ /* 0x000fe20008410000 */
[----:B------:R-:W-:Y:S01]  /*32f0*/  FFMA.FTZ R34, R113, R117, R34 ;  /* 0x0000007571227223 */ /* 0x000fe20000010022 */
[----:B------:R-:W-:Y:S01]  /*3300*/  SHF.L.U32 R113, R118, 0x10, RZ ;  /* 0x0000001076717819 */ /* 0x000fe200000006ff */
[----:B------:R-:W-:Y:S01]  /*3310*/  FMUL.FTZ R121, R96, R121 ;  /* 0x0000007960797220 */ /* 0x000fe20000410000 */
[----:B------:R-:W-:Y:S01]  /*3320*/  FFMA.FTZ R35, R114, R120, R35 ;  /* 0x0000007872237223 */ /* 0x000fe20000010023 */
[--C-:B------:R-:W-:Y:S01]  /*3330*/  FFMA.FTZ R114, R8, UR16, R122.reuse ;  /* 0x0000001008727c23 */ /* 0x100fe2000801007a */
[----:B------:R-:W-:Y:S01]  /*3340*/  FFMA.FTZ R122, R134, UR16, R122 ;  /* 0x00000010867a7c23 */ /* 0x000fe2000801007a */
[----:B------:R-:W-:Y:S01]  /*3350*/  FFMA.FTZ R148, R113, R123, R28 ;  /* 0x0000007b71947223 */ /* 0x000fe2000001001c */
[----:B------:R-:W-:Y:S01]  /*3360*/  PRMT R118, R118, 0x7632, R118 ;  /* 0x0000763276767816 */ /* 0x000fe20000000076 */
[----:B------:R-:W-:Y:S01]  /*3370*/  FADD.FTZ R114, R133, -R114 ;  /* 0x8000007285727221 */ /* 0x000fe20000010000 */
[----:B------:R-:W-:Y:S01]  /*3380*/  FADD.FTZ R122, R135, -R122 ;  /* 0x8000007a877a7221 */ /* 0x000fe20000010000 */
[----:B------:R-:W-:Y:S01]  /*3390*/  PRMT R119, R119, 0x7632, R119 ;  /* 0x0000763277777816 */ /* 0x000fe20000000077 */
[----:B------:R-:W-:Y:S01]  /*33a0*/  FMUL.FTZ R116, R97, R116 ;  /* 0x0000007461747220 */ /* 0x000fe20000410000 */
[----:B------:R-:W-:Y:S01]  /*33b0*/  FMUL.FTZ R113, R114, UR17 ;  /* 0x0000001172717c20 */ /* 0x000fe20008410000 */
[----:B------:R-:W-:Y:S01]  /*33c0*/  FMUL.FTZ R114, R115, UR17 ;  /* 0x0000001173727c20 */ /* 0x000fe20008410000 */
[----:B------:R-:W-:Y:S01]  /*33d0*/  FMUL.FTZ R115, R122, UR17 ;  /* 0x000000117a737c20 */ /* 0x000fe20008410000 */
[----:B------:R-:W-:Y:S01]  /*33e0*/  SHF.L.U32 R118, R118, 0x10, RZ ;  /* 0x0000001076767819 */ /* 0x000fe200000006ff */
[----:B------:R-:W-:Y:S01]  /*33f0*/  FMUL.FTZ R28, R113, UR9 ;  /* 0x00000009711c7c20 */ /* 0x000fe20008410000 */
[----:B------:R-:W-:Y:S01]  /*3400*/  FMUL.FTZ R151, R114, UR9 ;  /* 0x0000000972977c20 */ /* 0x000fe20008410000 */
[----:B------:R-:W-:Y:S01]  /*3410*/  SHF.L.U32 R122, R119, 0x10, RZ ;  /* 0x00000010777a7819 */ /* 0x000fe200000006ff */
[----:B------:R-:W-:Y:S01]  /*3420*/  FMUL.FTZ R117, R98, R117 ;  /* 0x0000007562757220 */ /* 0x000fe20000410000 */
[-C--:B------:R-:W-:Y:S01]  /*3430*/  FFMA.FTZ R149, R118, R28.reuse, R29 ;  /* 0x0000001c76957223 */ /* 0x080fe2000001001d */
[----:B------:R-:W-:Y:S01]  /*3440*/  FFMA.FTZ R150, R153, R151, R30 ;  /* 0x0000009799967223 */ /* 0x000fe2000001001e */
[----:B------:R-:W-:Y:S01]  /*3450*/  FMUL.FTZ R30, R115, UR9 ;  /* 0x00000009731e7c20 */ /* 0x000fe20008410000 */
[----:B------:R-:W-:Y:S01]  /*3460*/  FMUL.FTZ R29, R93, R28 ;  /* 0x0000001c5d1d7220 */ /* 0x000fe20000410000 */
[----:B------:R-:W-:Y:S01]  /*3470*/  FMUL.FTZ R120, R99, R120 ;  /* 0x0000007863787220 */ /* 0x000fe20000410000 */
[----:B------:R-:W-:Y:S01]  /*3480*/  FMUL.FTZ R118, R92, R123 ;  /* 0x0000007b5c767220 */ /* 0x000fe20000410000 */
[----:B------:R-:W-:Y:S01]  /*3490*/  FMUL.FTZ R119, R94, R151 ;  /* 0x000000975e777220 */ /* 0x000fe20000410000 */
[-C--:B------:R-:W-:Y:S01]  /*34a0*/  FMUL.FTZ R28, R95, R30.reuse ;  /* 0x0000001e5f1c7220 */ /* 0x080fe20000410000 */
[----:B------:R-:W-:Y:S01]  /*34b0*/  FFMA.FTZ R151, R122, R30, R31 ;  /* 0x0000001e7a977223 */ /* 0x000fe2000001001f */
[----:B------:R-:W-:-:S02]  /*34c0*/  F2FP.BF16.F32.PACK_AB R116, R116, R121 ;  /* 0x000000797474723e */ /* 0x000fc400000010ff */
[----:B------:R-:W-:Y:S02]  /*34d0*/  F2FP.BF16.F32.PACK_AB R117, R120, R117 ;  /* 0x000000757875723e */ /* 0x000fe400000010ff */
[----:B------:R-:W-:Y:S02]  /*34e0*/  F2FP.BF16.F32.PACK_AB R118, R29, R118 ;  /* 0x000000761d76723e */ /* 0x000fe400000010ff */
[----:B------:R-:W-:Y:S01]  /*34f0*/  F2FP.BF16.F32.PACK_AB R119, R28, R119 ;  /* 0x000000771c77723e */ /* 0x000fe200000010ff */
[----:B------:R-:W-:Y:S06]  /*3500*/  BRA `(.L_x_3216) ;  /* 0x0000000400007947 */ /* 0x000fec0003800000 */
.L_x_3217:
        /* <DEDUP_REMOVED lines=11> */
[--C-:B------:R-:W-:Y:S01]  /*35c0*/  FFMA.FTZ R151, R9, UR16, R122.reuse ;  /* 0x0000001009977c23 */ /* 0x100fe2000801007a */
[----:B------:R-:W-:Y:S01]  /*35d0*/  FMUL.FTZ R116, R116, UR9 ;  /* 0x0000000974747c20 */ /* 0x000fe20008410000 */
[----:B------:R-:W-:Y:S01]  /*35e0*/  FMUL.FTZ R121, R121, UR9 ;  /* 0x0000000979797c20 */ /* 0x000fe20008410000 */
[--C-:B------:R-:W-:Y:S01]  /*35f0*/  FFMA.FTZ R150, R8, UR16, R122.reuse ;  /* 0x0000001008967c23 */ /* 0x100fe2000801007a */
[----:B------:R-:W-:Y:S01]  /*3600*/  FADD.FTZ R151, R130, -R151 ;  /* 0x8000009782977221 */ /* 0x000fe20000010000 */
[----:B------:R-:W-:Y:S01]  /*3610*/  FFMA.FTZ R33, R120, R116, R33 ;  /* 0x0000007478217223 */ /* 0x000fe20000010021 */
[----:B------:R-:W-:Y:S01]  /*3620*/  FFMA.FTZ R120, R6, UR16, R122 ;  /* 0x0000001006787c23 */ /* 0x000fe2000801007a */
[----:B------:R-:W-:Y:S01]  /*3630*/  FFMA.FTZ R32, R123, R121, R32 ;  /* 0x000000797b207223 */ /* 0x000fe20000010020 */
[----:B------:R-:W-:Y:S01]  /*3640*/  FMUL.FTZ R123, R149, UR17 ;  /* 0x00000011957b7c20 */ /* 0x000fe20008410000 */
[----:B------:R-:W-:Y:S01]  /*3650*/  SHF.L.U32 R149, R117, 0x10, RZ ;  /* 0x0000001075957819 */ /* 0x000fe200000006ff */
[----:B------:R-:W-:Y:S01]  /*3660*/  FADD.FTZ R120, R131, -R120 ;  /* 0x8000007883787221 */ /* 0x000fe20000010000 */
[----:B------:R-:W-:Y:S01]  /*3670*/  PRMT R117, R117, 0x7632, R117 ;  /* 0x0000763275757816 */ /* 0x000fe20000000075 */
[----:B------:R-:W-:Y:S01]  /*3680*/  FMUL.FTZ R123, R123, UR9 ;  /* 0x000000097b7b7c20 */ /* 0x000fe20008410000 */
[----:B------:R-:W-:Y:S01]  /*3690*/  FMUL.FTZ R151, R151, UR17 ;  /* 0x0000001197977c20 */ /* 0x000fe20008410000 */
[----:B------:R-:W-:Y:S01]  /*36a0*/  FMUL.FTZ R120, R120, UR17 ;  /* 0x0000001178787c20 */ /* 0x000fe20008410000 */
[----:B------:R-:W-:Y:S01]  /*36b0*/  SHF.L.U32 R148, R117, 0x10, RZ ;  /* 0x0000001075947819 */ /* 0x000fe200000006ff */
[----:B------:R-:W-:Y:S01]  /*36c0*/  FFMA.FTZ R34, R149, R123, R34 ;  /* 0x0000007b95227223 */ /* 0x000fe20000010022 */
[----:B------:R-:W-:Y:S01]  /*36d0*/  SHF.L.U32 R149, R118, 0x10, RZ ;  /* 0x0000001076957819 */ /* 0x000fe200000006ff */
[----:B------:R-:W-:Y:S01]  /*36e0*/  FMUL.FTZ R120, R120, UR9 ;  /* 0x0000000978787c20 */ /* 0x000fe20008410000 */
[----:B------:R-:W-:Y:S01]  /*36f0*/  FMUL.FTZ R117, R151, UR9 ;  /* 0x0000000997757c20 */ /* 0x000fe20008410000 */
[----:B------:R-:W-:Y:S01]  /*3700*/  FADD.FTZ R150, R133, -R150 ;  /* 0x8000009685967221 */ /* 0x000fe20000010000 */
[----:B------:R-:W-:Y:S01]  /*3710*/  PRMT R118, R118, 0x7632, R118 ;  /* 0x0000763276767816 */ /* 0x000fe20000000076 */
[----:B------:R-:W-:Y:S01]  /*3720*/  FFMA.FTZ R35, R148, R120, R35 ;  /* 0x0000007894237223 */ /* 0x000fe20000010023 */
[----:B------:R-:W-:Y:S01]  /*3730*/  FFMA.FTZ R148, R149, R117, R28 ;  /* 0x0000007595947223 */ /* 0x000fe2000001001c */
[--C-:B------:R-:W-:Y:S01]  /*3740*/  FFMA.FTZ R149, R11, UR16, R122.reuse ;  /* 0x000000100b957c23 */ /* 0x100fe2000801007a */
[----:B------:R-:W-:Y:S01]  /*3750*/  FMUL.FTZ R150, R150, UR17 ;  /* 0x0000001196967c20 */ /* 0x000fe20008410000 */
[----:B------:R-:W-:Y:S01]  /*3760*/  SHF.L.U32 R118, R118, 0x10, RZ ;  /* 0x0000001076767819 */ /* 0x000fe200000006ff */
[----:B------:R-:W-:Y:S01]  /*3770*/  FMUL.FTZ R121, R96, R121 ;  /* 0x0000007960797220 */ /* 0x000fe20000410000 */
[----:B------:R-:W-:Y:S01]  /*3780*/  FADD.FTZ R149, R132, -R149 ;  /* 0x8000009584957221 */ /* 0x000fe20000010000 */
[----:B------:R-:W-:Y:S01]  /*3790*/  FMUL.FTZ R28, R150, UR9 ;  /* 0x00000009961c7c20 */ /* 0x000fe20008410000 */
[----:B------:R-:W-:Y:S01]  /*37a0*/  FFMA.FTZ R150, R134, UR16, R122 ;  /* 0x0000001086967c23 */ /* 0x000fe2000801007a */
[----:B------:R-:W-:Y:S01]  /*37b0*/  SHF.L.U32 R151, R119, 0x10, RZ ;  /* 0x0000001077977819 */ /* 0x000fe200000006ff */
[----:B------:R-:W-:Y:S01]  /*37c0*/  FMUL.FTZ R122, R149, UR17 ;  /* 0x00000011957a7c20 */ /* 0x000fe20008410000 */
[-C--:B------:R-:W-:Y:S01]  /*37d0*/  FFMA.FTZ R149, R118, R28.reuse, R29 ;  /* 0x0000001c76957223 */ /* 0x080fe2000001001d */
[----:B------:R-:W-:Y:S01]  /*37e0*/  FADD.FTZ R150, R135, -R150 ;  /* 0x8000009687967221 */ /* 0x000fe20000010000 */
[----:B------:R-:W-:Y:S01]  /*37f0*/  PRMT R119, R119, 0x7632, R119 ;  /* 0x0000763277777816 */ /* 0x000fe20000000077 */
[----:B------:R-:W-:Y:S01]  /*3800*/  FMUL.FTZ R29, R122, UR9 ;  /* 0x000000097a1d7c20 */ /* 0x000fe20008410000 */
[----:B------:R-:W-:Y:S01]  /*3810*/  FMUL.FTZ R123, R98, R123 ;  /* 0x0000007b627b7220 */ /* 0x000fe20000410000 */
[----:B------:R-:W-:Y:S01]  /*3820*/  FMUL.FTZ R118, R150, UR17 ;  /* 0x0000001196767c20 */ /* 0x000fe20008410000 */
[----:B------:R-:W-:Y:S01]  /*3830*/  SHF.L.U32 R122, R119, 0x10, RZ ;  /* 0x00000010777a7819 */ /* 0x000fe200000006ff */
[-C--:B------:R-:W-:Y:S01]  /*3840*/  FFMA.FTZ R150, R151, R29.reuse, R30 ;  /* 0x0000001d97967223 */ /* 0x080fe2000001001e */
[----:B------:R-:W-:Y:S01]  /*3850*/  FMUL.FTZ R119, R94, R29 ;  /* 0x0000001d5e777220 */ /* 0x000fe20000410000 */
[----:B------:R-:W-:Y:S01]  /*3860*/  FMUL.FTZ R30, R118, UR9 ;  /* 0x00000009761e7c20 */ /* 0x000fe20008410000 */
        /* <DEDUP_REMOVED lines=10> */
.L_x_3216:
        /* <DEDUP_REMOVED lines=11> */
.L_x_3213:
[----:B------:R-:W-:Y:S05]  /*39c0*/  BSYNC.RECONVERGENT B0 ;  /* 0x0000000000007941 */ /* 0x000fea0003800200 */
.L_x_3212:
[----:B------:R-:W-:Y:S02]  /*39d0*/  UIADD3 UR6, UPT, UPT, UR6, UR24, URZ ;  /* 0x0000001806067290 */ /* 0x000fe4000fffe0ff */
[----:B------:R-:W-:Y:S02]  /*39e0*/  UPLOP3.LUT UP2, UPT, UPT, UPT, UP2, 0x40, 0x4 ;  /* 0x000000000004789c */ /* 0x000fe40003f4e820 */
[----:B------:R-:W-:-:S09]  /*39f0*/  UISETP.GE.AND UP1, UPT, UR6, UR25, UPT ;  /* 0x000000190600728c */ /* 0x000fd2000bf26270 */
[----:B------:R-:W-:Y:S05]  /*3a00*/  BRA.U !UP1, `(.L_x_3218) ;  /* 0xffffffc909f07547 */ /* 0x000fea000b83ffff */
.L_x_3199:
        /* <DEDUP_REMOVED lines=18> */
.L_x_3220:
[----:B------:R-:W-:Y:S05]  /*3b30*/  BSYNC.RECONVERGENT B0 ;  /* 0x0000000000007941 */ /* 0x000fea0003800200 */
.L_x_3219:
        /* <DEDUP_REMOVED lines=14> */
.L_x_3221:
        /* <DEDUP_REMOVED lines=14> */
.L_x_8050:


//--------------------- .text._ZN10layer_norm13ln_bwd_kernelINS_13Kernel_traitsIf13__nv_bfloat16fS2_fjLj2048ELj1ELj1ELj4ELj16ENS_18Kernel_traits_baseILj2048EfS2_fS2_fjLj128EEEEELb0ELb1ELb0ELb1EEEvNS_9BwdParamsE --------------------------
	.section	.text._ZN10layer_norm13ln_bwd_kernelINS_13Kernel_traitsIf13__nv_bfloat16fS2_fjLj2048ELj1ELj1ELj4ELj16ENS_18Kernel_traits_baseILj2048EfS2_fS2_fjLj128EEEEELb0ELb1ELb0ELb1EEEvNS_9BwdParamsE,"ax",@progbits
	.align	128
        .global         _ZN10layer_norm13ln_bwd_kernelINS_13Kernel_traitsIf13__nv_bfloat16fS2_fjLj2048ELj1ELj1ELj4ELj16ENS_18Kernel_traits_baseILj2048EfS2_fS2_fjLj128EEEEELb0ELb1ELb0ELb1EEEvNS_9BwdParamsE
        .type           _ZN10layer_norm13ln_bwd_kernelINS_13Kernel_traitsIf13__nv_bfloat16fS2_fjLj2048ELj1ELj1ELj4ELj16ENS_18Kernel_traits_baseILj2048EfS2_fS2_fjLj128EEEEELb0ELb1ELb0ELb1EEEvNS_9BwdParamsE,@function
        .size           _ZN10layer_norm13ln_bwd_kernelINS_13Kernel_traitsIf13__nv_bfloat16fS2_fjLj2048ELj1ELj1ELj4ELj16ENS_18Kernel_traits_baseILj2048EfS2_fS2_fjLj128EEEEELb0ELb1ELb0ELb1EEEvNS_9BwdParamsE,(.L_x_8051 - _ZN10layer_norm13ln_bwd_kernelINS_13Kernel_traitsIf13__nv_bfloat16fS2_fjLj2048ELj1ELj1ELj4ELj16ENS_18Kernel_traits_baseILj2048EfS2_fS2_fjLj128EEEEELb0ELb1ELb0ELb1EEEvNS_9BwdParamsE)
        .other          _ZN10layer_norm13ln_bwd_kernelINS_13Kernel_traitsIf13__nv_bfloat16fS2_fjLj2048ELj1ELj1ELj4ELj16ENS_18Kernel_traits_baseILj2048EfS2_fS2_fjLj128EEEEELb0ELb1ELb0ELb1EEEvNS_9BwdParamsE,@"STO_CUDA_ENTRY STV_DEFAULT"
_ZN10layer_norm13ln_bwd_kernelINS_13Kernel_traitsIf13__nv_bfloat16fS2_fjLj2048ELj1ELj1ELj4ELj16ENS_18Kernel_traits_baseILj2048EfS2_fS2_fjLj128EEEEELb0ELb1ELb0ELb1EEEvNS_9BwdParamsE:
.text._ZN10layer_norm13ln_bwd_kernelINS_13Kernel_traitsIf13__nv_bfloat16fS2_fjLj2048ELj1ELj1ELj4ELj16ENS_18Kernel_traits_baseILj2048EfS2_fS2_fjLj128EEEEELb0ELb1ELb0ELb1EEEvNS_9BwdParamsE:
        /* <DEDUP_REMOVED lines=44> */
[----:B--2---:R-:W-:Y:S01]  /*02c0*/  UISETP.NE.U32.AND UP0, UPT, UR4, URZ, UPT ;  /* 0x000000ff0400728c */ /* 0x004fe2000bf05070 */
        /* <DEDUP_REMOVED lines=10> */
[----:B------:R-:W0:Y:S01]  /*0370*/  LDCU.U8 UR16, c[0x0][0x410] ;  /* 0x00008200ff1077ac */ /* 0x000e220008000000 */
[----:B---3--:R-:W-:Y:S02]  /*0380*/  IMAD.WIDE.U32 R4, R0, 0x20, R4 ;  /* 0x0000002000047825 */ /* 0x008fe400078e0004 */
[----:B------:R-:W5:Y:S01]  /*0390*/  LDG.E.128 R48, desc[UR14][R2.64+0x10] ;  /* 0x0000100e02307981 */ /* 0x000f62000c1e1d00 */
[----:B------:R-:W-:-:S02]  /*03a0*/  CS2R R108, SRZ ;  /* 0x00000000006c7805 */ /* 0x000fc4000001ff00 */
[----:B------:R-:W-:Y:S02]  /*03b0*/  CS2R R110, SRZ ;  /* 0x00000000006e7805 */ /* 0x000fe4000001ff00 */
[----:B------:R-:W-:Y:S01]  /*03c0*/  CS2R R112, SRZ ;  /* 0x0000000000707805 */ /* 0x000fe2000001ff00 */
[----:B------:R-:W5:Y:S01]  /*03d0*/  LDG.E.128 R44, desc[UR14][R2.64+0x1000] ;  /* 0x0010000e022c7981 */ /* 0x000f62000c1e1d00 */
[----:B------:R-:W-:Y:S02]  /*03e0*/  CS2R R114, SRZ ;  /* 0x0000000000727805 */ /* 0x000fe4000001ff00 */
[----:B------:R-:W-:Y:S01]  /*03f0*/  CS2R R116, SRZ ;  /* 0x0000000000747805 */ /* 0x000fe2000001ff00 */
[----:B------:R-:W-:Y:S01]  /*0400*/  UPLOP3.LUT UP2, UPT, UPT, UPT, UPT, 0x40, 0x4 ;  /* 0x000000000004789c */ /* 0x000fe20003f4e870 */
[----:B------:R1:W5:Y:S01]  /*0410*/  LDG.E.128 R40, desc[UR14][R2.64+0x1010] ;  /* 0x0010100e02287981 */ /* 0x000362000c1e1d00 */
[----:B------:R-:W2:Y:S03]  /*0420*/  LDCU UR17, c[0x0][0x388] ;  /* 0x00007100ff1177ac */ /* 0x000ea60008000800 */
[----:B------:R-:W5:Y:S01]  /*0430*/  LDG.E.128 R36, desc[UR14][R4.64+0x1010] ;  /* 0x0010100e04247981 */ /* 0x000f62000c1e1d00 */
[----:B------:R-:W3:Y:S03]  /*0440*/  LDCU UR20, c[0x0][0x400] ;  /* 0x00008000ff1477ac */ /* 0x000ee60008000800 */
[----:B------:R-:W5:Y:S01]  /*0450*/  LDG.E.128 R32, desc[UR14][R4.64+0x1000] ;  /* 0x0010000e04207981 */ /* 0x000f62000c1e1d00 */
[----:B------:R-:W4:Y:S01]  /*0460*/  LDCU.64 UR22, c[0x0][0x478] ;  /* 0x00008f00ff1677ac */ /* 0x000f220008000a00 */
[----:B-1----:R-:W-:-:S02]  /*0470*/  CS2R R2, SRZ ;  /* 0x0000000000027805 */ /* 0x002fc4000001ff00 */
[----:B------:R-:W5:Y:S01]  /*0480*/  LDG.E.128 R28, desc[UR14][R4.64+0x10] ;  /* 0x0000100e041c7981 */ /* 0x000f62000c1e1d00 */
[----:B------:R-:W1:Y:S03]  /*0490*/  LDCU.128 UR8, c[0x0][0x3c0] ;  /* 0x00007800ff0877ac */ /* 0x000e660008000c00 */
[----:B------:R0:W5:Y:S01]  /*04a0*/  LDG.E.128 R24, desc[UR14][R4.64] ;  /* 0x0000000e04187981 */ /* 0x000162000c1e1d00 */
[----:B------:R-:W-:Y:S01]  /*04b0*/  UISETP.NE.AND.EX UP0, UPT, UR5, URZ, UPT, UP0 ;  /* 0x000000ff0500728c */ /* 0x000fe2000bf05300 */
[----:B------:R-:W1:Y:S01]  /*04c0*/  LDCU.64 UR18, c[0x0][0x438] ;  /* 0x00008700ff1277ac */ /* 0x000e620008000a00 */
[----:B------:R-:W1:Y:S01]  /*04d0*/  LDCU.64 UR24, c[0x0][0x380] ;  /* 0x00007000ff1877ac */ /* 0x000e620008000a00 */
[----:B0-----:R-:W-:Y:S01]  /*04e0*/  CS2R R4, SRZ ;  /* 0x0000000000047805 */ /* 0x001fe2000001ff00 */
[----:B--234-:R-:W-:-:S07]  /*04f0*/  UMOV UR6, UR7 ;  /* 0x0000000700067c82 */ /* 0x01cfce0008000000 */
.L_x_3235:
[----:B------:R-:W-:Y:S01]  /*0500*/  UIMAD UR4, UR6, UR17, URZ ;  /* 0x00000011060472a4 */ /* 0x000fe2000f8e02ff */
[----:B0-----:R-:W0:Y:S01]  /*0510*/  LDC.64 R138, c[0x0][0x3a8] ;  /* 0x0000ea00ff8a7b82 */ /* 0x001e220000000a00 */
[----:B-1----:R-:W-:Y:S02]  /*0520*/  UIMAD.WIDE UR12, UR6, 0x4, UR8 ;  /* 0x00000004060c78a5 */ /* 0x002fe4000f8e0208 */
[----:B------:R-:W-:-:S04]  /*0530*/  USHF.R.S32.HI UR5, URZ, 0x1f, UR4 ;  /* 0x0000001fff057899 */ /* 0x000fc80008011404 */
[----:B------:R-:W-:Y:S01]  /*0540*/  ULEA.HI UR5, UR5, UR4, URZ, 0x3 ;  /* 0x0000000405057291 */ /* 0x000fe2000f8f18ff */
[----:B------:R-:W1:Y:S01]  /*0550*/  LDC.64 R100, c[0x0][0x428] ;  /* 0x00010a00ff647b82 */ /* 0x000e620000000a00 */
        /* <DEDUP_REMOVED lines=31> */
[----:B-----5:R-:W5:Y:S01]  /*0750*/  @P0 LDG.E.128 R56, desc[UR14][R136.64] ;  /* 0x0000000e88380981 */ /* 0x020f62000c1e1d00 */
        /* <DEDUP_REMOVED lines=10> */
[----:B------:R-:W-:Y:S02]  /*0800*/  SHF.L.U32 R84, R84, 0x10, RZ ;  /* 0x0000001054547819 */ /* 0x000fe400000006ff */
[----:B------:R-:W-:Y:S01]  /*0810*/  SHF.L.U32 R83, R83, 0x10, RZ ;  /* 0x0000001053537819 */ /* 0x000fe200000006ff */
[C---:B------:R-:W-:Y:S02]  /*0820*/  FADD.FTZ R144, -R139.reuse, R88 ;  /* 0x000000588b907221 */ /* 0x040fe40000010100 */
[----:B------:R-:W-:Y:S01]  /*0830*/  FMUL.FTZ R147, R52, R84 ;  /* 0x0000005434937220 */ /* 0x000fe20000410000 */
[----:B------:R-:W-:Y:S01]  /*0840*/  FADD.FTZ R152, -R139, R81 ;  /* 0x000000518b987221 */ /* 0x000fe20000010100 */
[C---:B------:R-:W-:Y:S01]  /*0850*/  PRMT R159, R85.reuse, 0x7632, R159 ;  /* 0x00007632559f7816 */ /* 0x040fe2000000009f */
[----:B------:R-:W-:Y:S01]  /*0860*/  FMUL.FTZ R88, R138, UR21 ;  /* 0x000000158a587c20 */ /* 0x000fe20008410000 */
[----:B------:R-:W-:Y:S01]  /*0870*/  SHF.L.U32 R85, R85, 0x10, RZ ;  /* 0x0000001055557819 */ /* 0x000fe200000006ff */
[----:B------:R-:W-:Y:S01]  /*0880*/  FADD.FTZ R150, -R139, R82 ;  /* 0x000000528b967221 */ /* 0x000fe20000010100 */
[----:B------:R-:W-:Y:S01]  /*0890*/  PRMT R155, R87, 0x7632, R155 ;  /* 0x00007632579b7816 */ /* 0x000fe2000000009b */
[----:B------:R-:W-:Y:S01]  /*08a0*/  FMUL.FTZ R146, R53, R83 ;  /* 0x0000005335927220 */ /* 0x000fe20000410000 */
[----:B------:R-:W-:Y:S01]  /*08b0*/  SHF.L.U32 R134, R87, 0x10, RZ ;  /* 0x0000001057867819 */ /* 0x000fe200000006ff */
[----:B------:R-:W-:Y:S01]  /*08c0*/  FADD.FTZ R87, RZ, R147 ;  /* 0x00000093ff577221 */ /* 0x000fe20000010000 */
[----:B------:R-:W-:Y:S01]  /*08d0*/  FADD.FTZ R82, -R139, R95 ;  /* 0x0000005f8b527221 */ /* 0x000fe20000010100 */
[----:B------:R-:W-:Y:S01]  /*08e0*/  FMUL.FTZ R152, R152, UR21 ;  /* 0x0000001598987c20 */ /* 0x000fe20008410000 */
[----:B------:R-:W-:Y:S01]  /*08f0*/  FFMA.FTZ R95, R88, R147, RZ ;  /* 0x00000093585f7223 */ /* 0x000fe200000100ff */
[----:B------:R-:W-:Y:S01]  /*0900*/  PRMT R157, R86, 0x7632, R157 ;  /* 0x00007632569d7816 */ /* 0x000fe2000000009d */
[----:B------:R-:W-:Y:S01]  /*0910*/  FMUL.FTZ R145, R54, R85 ;  /* 0x0000005536917220 */ /* 0x000fe20000410000 */
[----:B0-----:R-:W-:Y:S01]  /*0920*/  SHF.L.U32 R132, R86, 0x10, RZ ;  /* 0x0000001056847819 */ /* 0x001fe200000006ff */
[----:B------:R-:W-:Y:S01]  /*0930*/  FADD.FTZ R86, R87, R146 ;  /* 0x0000009257567221 */ /* 0x000fe20000010000 */
[----:B------:R-:W-:Y:S01]  /*0940*/  SHF.L.U32 R159, R159, 0x10, RZ ;  /* 0x000000109f9f7819 */ /* 0x000fe200000006ff */
[----:B------:R-:W-:Y:S01]  /*0950*/  FMUL.FTZ R150, R150, UR21 ;  /* 0x0000001596967c20 */ /* 0x000fe20008410000 */
[----:B------:R-:W-:Y:S01]  /*0960*/  FFMA.FTZ R95, R152, R146, R95 ;  /* 0x00000092985f7223 */ /* 0x000fe2000001005f */
[----:B------:R-:W-:-:S02]  /*0970*/  FADD.FTZ R86, R86, R145 ;  /* 0x0000009156567221 */ /* 0x000fc40000010000 */
[----:B------:R-:W-:Y:S01]  /*0980*/  FMUL.FTZ R143, R55, R159 ;  /* 0x0000009f378f7220 */ /* 0x000fe20000410000 */
[----:B------:R-:W-:Y:S01]  /*0990*/  FMUL.FTZ R148, R148, UR21 ;  /* 0x0000001594947c20 */ /* 0x000fe20008410000 */
[----:B------:R-:W-:Y:S01]  /*09a0*/  FFMA.FTZ R95, R150, R145, R95 ;  /* 0x00000091965f7223 */ /* 0x000fe2000001005f */
[----:B------:R-:W-:Y:S01]  /*09b0*/  SHF.L.U32 R157, R157, 0x10, RZ ;  /* 0x000000109d9d7819 */ /* 0x000fe200000006ff */
[----:B------:R-:W-:Y:S01]  /*09c0*/  FMUL.FTZ R141, R48, R132 ;  /* 0x00000084308d7220 */ /* 0x000fe20000410000 */
[----:B------:R-:W-:Y:S01]  /*09d0*/  FADD.FTZ R86, R86, R143 ;  /* 0x0000008f56567221 */ /* 0x000fe20000010000 */
[----:B------:R-:W-:Y:S01]  /*09e0*/  FADD.FTZ R89, -R139, R89 ;  /* 0x000000598b597221 */ /* 0x000fe20000010100 */
[----:B------:R-:W-:Y:S01]  /*09f0*/  FMUL.FTZ R144, R144, UR21 ;  /* 0x0000001590907c20 */ /* 0x000fe20008410000 */
[----:B------:R-:W-:Y:S01]  /*0a00*/  FFMA.FTZ R95, R148, R143, R95 ;  /* 0x0000008f945f7223 */ /* 0x000fe2000001005f */
[----:B------:R-:W-:Y:S01]  /*0a10*/  FMUL.FTZ R137, R49, R157 ;  /* 0x0000009d31897220 */ /* 0x000fe20000410000 */
        /* <DEDUP_REMOVED lines=17> */
[C---:B------:R-:W-:Y:S01]  /*0b30*/  PRMT R153, R100.reuse, 0x7632, R153 ;  /* 0x0000763264997816 */ /* 0x040fe20000000099 */
[----:B------:R-:W-:Y:S01]  /*0b40*/  FMUL.FTZ R136, R51, R155 ;  /* 0x0000009b33887220 */ /* 0x000fe20000410000 */
[----:B------:R-:W-:Y:S01]  /*0b50*/  SHF.L.U32 R149, R100, 0x10, RZ ;  /* 0x0000001064957819 */ /* 0x000fe200000006ff */
        /* <DEDUP_REMOVED lines=30> */
[----:B------:R-:W-:Y:S01]  /*0d40*/  SHF.L.U32 R160, R103, 0x10, RZ ;  /* 0x0000001067a07819 */ /* 0x000fe200000006ff */
[----:B------:R-:W-:Y:S01]  /*0d50*/  FMUL.FTZ R101, R81, UR21 ;  /* 0x0000001551657c20 */ /* 0x000fe20008410000 */
[----:B------:R-:W-:Y:S01]  /*0d60*/  PRMT R161, R103, 0x7632, R161 ;  /* 0x0000763267a17816 */ /* 0x000fe200000000a1 */
[----:B------:R-:W-:Y:S01]  /*0d70*/  FADD.FTZ R81, R86, R99 ;  /* 0x0000006356517221 */ /* 0x000fe20000010000 */
        /* <DEDUP_REMOVED lines=48> */
.L_x_3224:
[----:B------:R-:W-:Y:S05]  /*1080*/  BSYNC.RECONVERGENT B0 ;  /* 0x0000000000007941 */ /* 0x000fea0003800200 */
.L_x_3223:
        /* <DEDUP_REMOVED lines=68> */
[----:B------:R-:W-:Y:S01]  /*14d0*/  FADD.FTZ R148, R143, -R148 ;  /* 0x800000948f947221 */ /* 0x000fe20000010000 */
        /* <DEDUP_REMOVED lines=11> */
[----:B-----5:R-:W-:Y:S01]  /*1590*/  PRMT R86, R80, 0x7632, R86 ;  /* 0x0000763250567816 */ /* 0x020fe20000000056 */
[----:B------:R-:W-:Y:S01]  /*15a0*/  FMUL.FTZ R147, R147, UR21 ;  /* 0x0000001593937c20 */ /* 0x000fe20008410000 */
[----:B------:R-:W-:Y:S01]  /*15b0*/  PRMT R87, R81, 0x7632, R87 ;  /* 0x0000763251577816 */ /* 0x000fe20000000057 */
[----:B------:R-:W-:Y:S01]  /*15c0*/  FMUL.FTZ R149, R149, UR21 ;  /* 0x0000001595957c20 */ /* 0x000fe20008410000 */
[----:B------:R-:W-:Y:S01]  /*15d0*/  PRMT R134, R82, 0x7632, R134 ;  /* 0x0000763252867816 */ /* 0x000fe20000000086 */
[----:B------:R-:W-:Y:S01]  /*15e0*/  FMUL.FTZ R150, R150, UR21 ;  /* 0x0000001596967c20 */ /* 0x000fe20008410000 */
[----:B------:R-:W-:Y:S01]  /*15f0*/  FMUL.FTZ R148, R148, UR21 ;  /* 0x0000001594947c20 */ /* 0x000fe20008410000 */
[----:B------:R-:W-:Y:S01]  /*1600*/  FMUL.FTZ R140, R140, UR21 ;  /* 0x000000158c8c7c20 */ /* 0x000fe20008410000 */
[----:B------:R-:W-:Y:S01]  /*1610*/  SHF.L.U32 R82, R82, 0x10, RZ ;  /* 0x0000001052527819 */ /* 0x000fe200000006ff */
[----:B------:R-:W-:Y:S01]  /*1620*/  FMUL.FTZ R142, R142, UR21 ;  /* 0x000000158e8e7c20 */ /* 0x000fe20008410000 */
[----:B------:R-:W-:Y:S01]  /*1630*/  FMUL.FTZ R143, R143, UR21 ;  /* 0x000000158f8f7c20 */ /* 0x000fe20008410000 */
[----:B------:R-:W-:Y:S01]  /*1640*/  PRMT R88, R83, 0x7632, R88 ;  /* 0x0000763253587816 */ /* 0x000fe20000000058 */
[----:B------:R-:W-:Y:S01]  /*1650*/  FMUL.FTZ R145, R144, UR12 ;  /* 0x0000000c90917c20 */ /* 0x000fe20008410000 */
[----:B------:R-:W-:Y:S01]  /*1660*/  SHF.L.U32 R80, R80, 0x10, RZ ;  /* 0x0000001050507819 */ /* 0x000fe200000006ff */
        /* <DEDUP_REMOVED lines=9> */
[----:B------:R-:W-:Y:S01]  /*1700*/  FMUL.FTZ R142, R142, UR12 ;  /* 0x0000000c8e8e7c20 */ /* 0x000fe20008410000 */
[----:B------:R-:W-:Y:S01]  /*1710*/  FMUL.FTZ R136, R143, UR12 ;  /* 0x0000000c8f887c20 */ /* 0x000fe20008410000 */
        /* <DEDUP_REMOVED lines=23> */
.L_x_3226:
[--C-:B------:R-:W-:Y:S01]  /*1890*/  FFMA.FTZ R150, R150, UR4, R135.reuse ;  /* 0x0000000496967c23 */ /* 0x100fe20008010087 */
[--C-:B------:R-:W-:Y:S01]  /*18a0*/  FFMA.FTZ R88, R88, UR4, R135.reuse ;  /* 0x0000000458587c23 */ /* 0x100fe20008010087 */
[--C-:B------:R-:W-:Y:S01]  /*18b0*/  FFMA.FTZ R144, R144, UR4, R135.reuse ;  /* 0x0000000490907c23 */ /* 0x100fe20008010087 */
[--C-:B------:R-:W-:Y:S01]  /*18c0*/  FFMA.FTZ R142, R142, UR4, R135.reuse ;  /* 0x000000048e8e7c23 */ /* 0x100fe20008010087 */
[----:B-----5:R-:W-:Y:S01]  /*18d0*/  PRMT R74, R81, 0x7632, R74 ;  /* 0x00007632514a7816 */ /* 0x020fe2000000004a */
[--C-:B------:R-:W-:Y:S01]  /*18e0*/  FFMA.FTZ R73, R152, UR4, R135.reuse ;  /* 0x0000000498497c23 */ /* 0x100fe20008010087 */
[--C-:B------:R-:W-:Y:S01]  /*18f0*/  FFMA.FTZ R148, R148, UR4, R135.reuse ;  /* 0x0000000494947c23 */ /* 0x100fe20008010087 */
[--C-:B------:R-:W-:Y:S01]  /*1900*/  FFMA.FTZ R140, R140, UR4, R135.reuse ;  /* 0x000000048c8c7c23 */ /* 0x100fe20008010087 */
[----:B------:R-:W-:Y:S01]  /*1910*/  PRMT R72, R80, 0x7632, R72 ;  /* 0x0000763250487816 */ /* 0x000fe20000000048 */
[----:B------:R-:W-:Y:S01]  /*1920*/  FADD.FTZ R150, R145, -R150 ;  /* 0x8000009691967221 */ /* 0x000fe20000010000 */
[----:B------:R-:W-:Y:S01]  /*1930*/  FFMA.FTZ R77, R138, UR4, R135 ;  /* 0x000000048a4d7c23 */ /* 0x000fe20008010087 */
[----:B------:R-:W-:Y:S01]  /*1940*/  PRMT R76, R83, 0x7632, R76 ;  /* 0x00007632534c7816 */ /* 0x000fe2000000004c */
[----:B------:R-:W-:Y:S01]  /*1950*/  FADD.FTZ R88, R147, -R88 ;  /* 0x8000005893587221 */ /* 0x000fe20000010000 */
[----:B------:R-:W-:Y:S01]  /*1960*/  PRMT R75, R82, 0x7632, R75 ;  /* 0x00007632524b7816 */ /* 0x000fe2000000004b */
[----:B------:R-:W-:Y:S01]  /*1970*/  FADD.FTZ R144, R141, -R144 ;  /* 0x800000908d907221 */ /* 0x000fe20000010000 */
[----:B------:R-:W-:Y:S01]  /*1980*/  FADD.FTZ R142, R137, -R142 ;  /* 0x8000008e898e7221 */ /* 0x000fe20000010000 */
[----:B------:R-:W-:Y:S01]  /*1990*/  FADD.FTZ R73, R146, -R73 ;  /* 0x8000004992497221 */ /* 0x000fe20000010000 */
[----:B------:R-:W-:Y:S01]  /*19a0*/  FADD.FTZ R148, R143, -R148 ;  /* 0x800000948f947221 */ /* 0x000fe20000010000 */
[----:B------:R-:W-:Y:S01]  /*19b0*/  FADD.FTZ R140, R139, -R140 ;  /* 0x8000008c8b8c7221 */ /* 0x000fe20000010000 */
[----:B------:R-:W-:Y:S01]  /*19c0*/  SHF.L.U32 R141, R74, 0x10, RZ ;  /* 0x000000104a8d7819 */ /* 0x000fe200000006ff */
[----:B------:R-:W-:Y:S01]  /*19d0*/  FADD.FTZ R79, R136, -R77 ;  /* 0x8000004d884f7221 */ /* 0x000fe20000010000 */
[----:B------:R-:W-:Y:S01]  /*19e0*/  SHF.L.U32 R139, R72, 0x10, RZ ;  /* 0x00000010488b7819 */ /* 0x000fe200000006ff */
[----:B------:R-:W-:Y:S01]  /*19f0*/  FMUL.FTZ R74, R150, UR21 ;  /* 0x00000015964a7c20 */ /* 0x000fe20008410000 */
[----:B------:R-:W-:Y:S01]  /*1a00*/  SHF.L.U32 R147, R76, 0x10, RZ ;  /* 0x000000104c937819 */ /* 0x000fe200000006ff */
[----:B------:R-:W-:Y:S01]  /*1a10*/  FMUL.FTZ R72, R88, UR21 ;  /* 0x0000001558487c20 */ /* 0x000fe20008410000 */
[----:B------:R-:W-:Y:S01]  /*1a20*/  SHF.L.U32 R145, R75, 0x10, RZ ;  /* 0x000000104b917819 */ /* 0x000fe200000006ff */
[----:B------:R-:W-:Y:S01]  /*1a30*/  FMUL.FTZ R76, R144, UR21 ;  /* 0x00000015904c7c20 */ /* 0x000fe20008410000 */
[----:B------:R-:W-:Y:S01]  /*1a40*/  FMUL.FTZ R77, R142, UR21 ;  /* 0x000000158e4d7c20 */ /* 0x000fe20008410000 */
[----:B------:R-:W-:Y:S01]  /*1a50*/  SHF.L.U32 R81, R81, 0x10, RZ ;  /* 0x0000001051517819 */ /* 0x000fe200000006ff */
[----:B------:R-:W-:Y:S01]  /*1a60*/  FMUL.FTZ R73, R73, UR21 ;  /* 0x0000001549497c20 */ /* 0x000fe20008410000 */
        /* <DEDUP_REMOVED lines=8> */
[----:B------:R-:W-:Y:S01]  /*1af0*/  FMUL.FTZ R137, R76, UR12 ;  /* 0x0000000c4c897c20 */ /* 0x000fe20008410000 */
[----:B------:R-:W-:Y:S01]  /*1b00*/  FMUL.FTZ R138, R77, UR12 ;  /* 0x0000000c4d8a7c20 */ /* 0x000fe20008410000 */
[----:B------:R-:W-:Y:S01]  /*1b10*/  FMUL.FTZ R86, R73, UR12 ;  /* 0x0000000c49567c20 */ /* 0x000fe20008410000 */
[----:B------:R-:W-:Y:S01]  /*1b20*/  FMUL.FTZ R136, R75, UR12 ;  /* 0x0000000c4b887c20 */ /* 0x000fe20008410000 */
[----:B------:R-:W-:Y:S01]  /*1b30*/  FMUL.FTZ R140, R78, UR12 ;  /* 0x0000000c4e8c7c20 */ /* 0x000fe20008410000 */
[----:B------:R-:W-:Y:S01]  /*1b40*/  FMUL.FTZ R142, R79, UR12 ;  /* 0x0000000c4f8e7c20 */ /* 0x000fe20008410000 */
        /* <DEDUP_REMOVED lines=20> */
.L_x_3227:
        /* <DEDUP_REMOVED lines=11> */
[--C-:B0-----:R-:W-:Y:S01]  /*1d40*/  FFMA.FTZ R74, R93, UR4, R135.reuse ;  /* 0x000000045d4a7c23 */ /* 0x101fe20008010087 */
[--C-:B------:R-:W-:Y:S01]  /*1d50*/  FFMA.FTZ R90, R90, UR4, R135.reuse ;  /* 0x000000045a5a7c23 */ /* 0x100fe20008010087 */
[--C-:B------:R-:W-:Y:S01]  /*1d60*/  FFMA.FTZ R97, R97, UR4, R135.reuse ;  /* 0x0000000461617c23 */ /* 0x100fe20008010087 */
[--C-:B------:R-:W-:Y:S01]  /*1d70*/  FFMA.FTZ R96, R96, UR4, R135.reuse ;  /* 0x0000000460607c23 */ /* 0x100fe20008010087 */
[----:B-----5:R-:W-:Y:S01]  /*1d80*/  PRMT R72, R84, 0x7632, R72 ;  /* 0x0000763254487816 */ /* 0x020fe20000000048 */
[----:B------:R-:W-:Y:S01]  /*1d90*/  FFMA.FTZ R101, R101, UR4, R135 ;  /* 0x0000000465657c23 */ /* 0x000fe20008010087 */
[----:B------:R-:W-:Y:S01]  /*1da0*/  PRMT R73, R85, 0x7632, R73 ;  /* 0x0000763255497816 */ /* 0x000fe20000000049 */
[--C-:B------:R-:W-:Y:S01]  /*1db0*/  FFMA.FTZ R100, R100, UR4, R135.reuse ;  /* 0x0000000464647c23 */ /* 0x100fe20008010087 */
[----:B------:R-:W-:Y:S01]  /*1dc0*/  FADD.FTZ R92, R95, -R92 ;  /* 0x8000005c5f5c7221 */ /* 0x000fe20000010000 */
[----:B------:R-:W-:Y:S01]  /*1dd0*/  FADD.FTZ R74, R91, -R74 ;  /* 0x8000004a5b4a7221 */ /* 0x000fe20000010000 */
[----:B------:R-:W-:Y:S01]  /*1de0*/  FFMA.FTZ R133, R133, UR4, R135 ;  /* 0x0000000485857c23 */ /* 0x000fe20008010087 */
[----:B------:R-:W-:Y:S01]  /*1df0*/  PRMT R75, R86, 0x7632, R75 ;  /* 0x00007632564b7816 */ /* 0x000fe2000000004b */
[----:B------:R-:W-:Y:S01]  /*1e00*/  FADD.FTZ R90, R89, -R90 ;  /* 0x8000005a595a7221 */ /* 0x000fe20000010000 */
[----:B------:R-:W-:Y:S01]  /*1e10*/  PRMT R76, R87, 0x7632, R76 ;  /* 0x00007632574c7816 */ /* 0x000fe2000000004c */
[----:B------:R-:W-:Y:S01]  /*1e20*/  FADD.FTZ R97, R94, -R97 ;  /* 0x800000615e617221 */ /* 0x000fe20000010000 */
[----:B------:R-:W-:Y:S01]  /*1e30*/  FADD.FTZ R96, R99, -R96 ;  /* 0x8000006063607221 */ /* 0x000fe20000010000 */
[----:B------:R-:W-:Y:S01]  /*1e40*/  SHF.L.U32 R89, R72, 0x10, RZ ;  /* 0x0000001048597819 */ /* 0x000fe200000006ff */
[----:B------:R-:W-:Y:S01]  /*1e50*/  FADD.FTZ R101, R98, -R101 ;  /* 0x8000006562657221 */ /* 0x000fe20000010000 */
[----:B------:R-:W-:Y:S01]  /*1e60*/  SHF.L.U32 R91, R73, 0x10, RZ ;  /* 0x00000010495b7819 */ /* 0x000fe200000006ff */
[----:B------:R-:W-:Y:S01]  /*1e70*/  FADD.FTZ R100, R103, -R100 ;  /* 0x8000006467647221 */ /* 0x000fe20000010000 */
[----:B------:R-:W-:Y:S01]  /*1e80*/  FMUL.FTZ R72, R92, UR21 ;  /* 0x000000155c487c20 */ /* 0x000fe20008410000 */
[----:B------:R-:W-:Y:S01]  /*1e90*/  FMUL.FTZ R73, R74, UR21 ;  /* 0x000000154a497c20 */ /* 0x000fe20008410000 */
        /* <DEDUP_REMOVED lines=21> */
[----:B------:R-:W-:Y:S01]  /*1ff0*/  FMUL.FTZ R86, R82, R89 ;  /* 0x0000005952567220 */ /* 0x000fe20000410000 */
        /* <DEDUP_REMOVED lines=18> */
[----:B------:R-:W-:Y:S01]  /*2120*/  F2FP.BF16.F32.PACK_AB R83, R96, R99 ;  /* 0x000000636053723e */ /* 0x000fe200000010ff */
[----:B------:R-:W-:Y:S06]  /*2130*/  BRA `(.L_x_3229) ;  /* 0x0000000400007947 */ /* 0x000fec0003800000 */
.L_x_3228:
        /* <DEDUP_REMOVED lines=12> */
[----:B-----5:R-:W-:Y:S01]  /*2200*/  PRMT R81, R84, 0x7632, R81 ;  /* 0x0000763254517816 */ /* 0x020fe20000000051 */
[----:B------:R-:W-:Y:S01]  /*2210*/  FADD.FTZ R101, R98, -R101 ;  /* 0x8000006562657221 */ /* 0x000fe20000010000 */
[----:B------:R-:W-:Y:S01]  /*2220*/  FADD.FTZ R142, R103, -R142 ;  /* 0x8000008e678e7221 */ /* 0x000fe20000010000 */
[----:B------:R-:W-:Y:S01]  /*2230*/  FADD.FTZ R140, R99, -R140 ;  /* 0x8000008c638c7221 */ /* 0x000fe20000010000 */
[----:B------:R-:W-:Y:S01]  /*2240*/  FADD.FTZ R133, R102, -R133 ;  /* 0x8000008566857221 */ /* 0x000fe20000010000 */
[----:B------:R-:W-:Y:S01]  /*2250*/  FMUL.FTZ R82, R82, UR21 ;  /* 0x0000001552527c20 */ /* 0x000fe20008410000 */
[----:B------:R-:W-:Y:S01]  /*2260*/  PRMT R96, R85, 0x7632, R96 ;  /* 0x0000763255607816 */ /* 0x000fe20000000060 */
[----:B------:R-:W-:Y:S01]  /*2270*/  FMUL.FTZ R92, R92, UR21 ;  /* 0x000000155c5c7c20 */ /* 0x000fe20008410000 */
[----:B------:R-:W-:Y:S01]  /*2280*/  FMUL.FTZ R90, R90, UR21 ;  /* 0x000000155a5a7c20 */ /* 0x000fe20008410000 */
[C---:B------:R-:W-:Y:S01]  /*2290*/  PRMT R100, R86.reuse, 0x7632, R100 ;  /* 0x0000763256647816 */ /* 0x040fe20000000064 */
[----:B------:R-:W-:Y:S01]  /*22a0*/  FMUL.FTZ R97, R97, UR21 ;  /* 0x0000001561617c20 */ /* 0x000fe20008410000 */
[----:B------:R-:W-:Y:S01]  /*22b0*/  SHF.L.U32 R80, R86, 0x10, RZ ;  /* 0x0000001056507819 */ /* 0x000fe200000006ff */
        /* <DEDUP_REMOVED lines=40> */
.L_x_3229:
[----:B------:R-:W0:Y:S01]  /*2540*/  @P0 LDC.64 R84, c[0x0][0x478] ;  /* 0x00011e00ff540b82 */ /* 0x000e220000000a00 */
[----:B------:R-:W-:-:S04]  /*2550*/  IMAD.WIDE.U32 R136, R129, 0x10, R136 ;  /* 0x0000001081887825 */ /* 0x000fc800078e0088 */
[----:B0-----:R-:W-:-:S05]  /*2560*/  @P0 IMAD.WIDE.U32 R84, R129, 0x20, R84 ;  /* 0x0000002081540825 */ /* 0x001fca00078e0054 */
[----:B------:R0:W-:Y:S04]  /*2570*/  @P0 STG.E.128 desc[UR14][R84.64], R72 ;  /* 0x0000004854000986 */ /* 0x0001e8000c101d0e */
[----:B------:R0:W-:Y:S04]  /*2580*/  @P0 STG.E.128 desc[UR14][R84.64+0x10], R76 ;  /* 0x0000104c54000986 */ /* 0x0001e8000c101d0e */
[----:B------:R0:W-:Y:S01]  /*2590*/  STG.E.128 desc[UR14][R136.64], R80 ;  /* 0x0000005088007986 */ /* 0x0001e2000c101d0e */
[----:B------:R-:W-:Y:S05]  /*25a0*/  BRA `(.L_x_3230) ;  /* 0x0000001000687947 */ /* 0x000fea0003800000 */
.L_x_3225:
        /* <DEDUP_REMOVED lines=11> */
[----:B------:R-:W-:Y:S01]  /*2660*/  FADD.FTZ R146, R146, -R149 ;  /* 0x8000009592927221 */ /* 0x000fe20000010000 */
[--C-:B------:R-:W-:Y:S01]  /*2670*/  FFMA.FTZ R140, R140, UR4, R135.reuse ;  /* 0x000000048c8c7c23 */ /* 0x100fe20008010087 */
[--C-:B------:R-:W-:Y:S01]  /*2680*/  FFMA.FTZ R142, R142, UR4, R135.reuse ;  /* 0x000000048e8e7c23 */ /* 0x100fe20008010087 */
[----:B------:R-:W-:Y:S01]  /*2690*/  FFMA.FTZ R149, R138, UR4, R135 ;  /* 0x000000048a957c23 */ /* 0x000fe20008010087 */
[----:B------:R-:W-:Y:S01]  /*26a0*/  FADD.FTZ R147, R147, -R88 ;  /* 0x8000005893937221 */ /* 0x000fe20000010000 */
[----:B------:R-:W-:Y:S01]  /*26b0*/  FADD.FTZ R141, R141, -R144 ;  /* 0x800000908d8d7221 */ /* 0x000fe20000010000 */
[----:B-----5:R-:W-:Y:S01]  /*26c0*/  PRMT R86, R80, 0x7632, R86 ;  /* 0x0000763250567816 */ /* 0x020fe20000000056 */
[----:B------:R-:W-:Y:S01]  /*26d0*/  FADD.FTZ R132, R143, -R148 ;  /* 0x800000948f847221 */ /* 0x000fe20000010000 */
[----:B------:R-:W-:Y:S01]  /*26e0*/  PRMT R88, R83, 0x7632, R88 ;  /* 0x0000763253587816 */ /* 0x000fe20000000058 */
[----:B------:R-:W-:Y:S01]  /*26f0*/  FADD.FTZ R145, R145, -R150 ;  /* 0x8000009691917221 */ /* 0x000fe20000010000 */
[----:B------:R-:W-:Y:S01]  /*2700*/  FADD.FTZ R143, R139, -R140 ;  /* 0x8000008c8b8f7221 */ /* 0x000fe20000010000 */
[----:B------:R-:W-:Y:S01]  /*2710*/  FADD.FTZ R142, R137, -R142 ;  /* 0x8000008e898e7221 */ /* 0x000fe20000010000 */
[----:B------:R-:W-:Y:S01]  /*2720*/  FADD.FTZ R136, R136, -R149 ;  /* 0x8000009588887221 */ /* 0x000fe20000010000 */
[----:B------:R-:W-:Y:S01]  /*2730*/  FFMA.FTZ R137, R141, UR21, R60 ;  /* 0x000000158d897c23 */ /* 0x000fe2000801003c */
[----:B------:R-:W-:Y:S01]  /*2740*/  PRMT R87, R81, 0x7632, R87 ;  /* 0x0000763251577816 */ /* 0x000fe20000000057 */
[----:B------:R-:W-:Y:S01]  /*2750*/  FFMA.FTZ R147, R147, UR21, R56 ;  /* 0x0000001593937c23 */ /* 0x000fe20008010038 */
[----:B------:R-:W-:Y:S01]  /*2760*/  SHF.L.U32 R139, R86, 0x10, RZ ;  /* 0x00000010568b7819 */ /* 0x000fe200000006ff */
[----:B------:R-:W-:Y:S01]  /*2770*/  FFMA.FTZ R86, R146, UR21, R57 ;  /* 0x0000001592567c23 */ /* 0x000fe20008010039 */
[----:B------:R-:W-:Y:S01]  /*2780*/  SHF.L.U32 R138, R88, 0x10, RZ ;  /* 0x00000010588a7819 */ /* 0x000fe200000006ff */
[----:B------:R-:W-:Y:S01]  /*2790*/  FFMA.FTZ R88, R145, UR21, R58 ;  /* 0x0000001591587c23 */ /* 0x000fe2000801003a */
[----:B------:R-:W-:Y:S01]  /*27a0*/  PRMT R134, R82, 0x7632, R134 ;  /* 0x0000763252867816 */ /* 0x000fe20000000086 */
[----:B------:R-:W-:Y:S01]  /*27b0*/  FFMA.FTZ R132, R132, UR21, R59 ;  /* 0x0000001584847c23 */ /* 0x000fe2000801003b */
[----:B------:R-:W-:Y:S01]  /*27c0*/  FFMA.FTZ R143, R143, UR21, R62 ;  /* 0x000000158f8f7c23 */ /* 0x000fe2000801003e */
[----:B------:R-:W-:Y:S01]  /*27d0*/  SHF.L.U32 R82, R82, 0x10, RZ ;  /* 0x0000001052527819 */ /* 0x000fe200000006ff */
[----:B------:R-:W-:Y:S01]  /*27e0*/  FFMA.FTZ R141, R142, UR21, R61 ;  /* 0x000000158e8d7c23 */ /* 0x000fe2000801003d */
[----:B------:R-:W-:Y:S01]  /*27f0*/  FFMA.FTZ R146, R136, UR21, R63 ;  /* 0x0000001588927c23 */ /* 0x000fe2000801003f */
        /* <DEDUP_REMOVED lines=34> */
.L_x_3231:
[--C-:B------:R-:W-:Y:S01]  /*2a20*/  FFMA.FTZ R73, R152, UR4, R135.reuse ;  /* 0x0000000498497c23 */ /* 0x100fe20008010087 */
[--C-:B------:R-:W-:Y:S01]  /*2a30*/  FFMA.FTZ R88, R88, UR4, R135.reuse ;  /* 0x0000000458587c23 */ /* 0x100fe20008010087 */
[--C-:B------:R-:W-:Y:S01]  /*2a40*/  FFMA.FTZ R144, R144, UR4, R135.reuse ;  /* 0x0000000490907c23 */ /* 0x100fe20008010087 */
[--C-:B------:R-:W-:Y:S01]  /*2a50*/  FFMA.FTZ R150, R150, UR4, R135.reuse ;  /* 0x0000000496967c23 */ /* 0x100fe20008010087 */
[----:B------:R-:W-:Y:S01]  /*2a60*/  FFMA.FTZ R148, R148, UR4, R135 ;  /* 0x0000000494947c23 */ /* 0x000fe20008010087 */
[----:B------:R-:W-:Y:S01]  /*2a70*/  FADD.FTZ R146, R146, -R73 ;  /* 0x8000004992927221 */ /* 0x000fe20000010000 */
[--C-:B------:R-:W-:Y:S01]  /*2a80*/  FFMA.FTZ R140, R140, UR4, R135.reuse ;  /* 0x000000048c8c7c23 */ /* 0x100fe20008010087 */
[----:B-----5:R-:W-:Y:S01]  /*2a90*/  PRMT R72, R80, 0x7632, R72 ;  /* 0x0000763250487816 */ /* 0x020fe20000000048 */
[--C-:B------:R-:W-:Y:S01]  /*2aa0*/  FFMA.FTZ R142, R142, UR4, R135.reuse ;  /* 0x000000048e8e7c23 */ /* 0x100fe20008010087 */
[----:B------:R-:W-:Y:S01]  /*2ab0*/  FFMA.FTZ R73, R138, UR4, R135 ;  /* 0x000000048a497c23 */ /* 0x000fe20008010087 */
[----:B------:R-:W-:Y:S01]  /*2ac0*/  PRMT R76, R83, 0x7632, R76 ;  /* 0x00007632534c7816 */ /* 0x000fe2000000004c */
[----:B------:R-:W-:Y:S01]  /*2ad0*/  FADD.FTZ R147, R147, -R88 ;  /* 0x8000005893937221 */ /* 0x000fe20000010000 */
        /* <DEDUP_REMOVED lines=16> */
[----:B------:R-:W-:Y:S01]  /*2be0*/  FFMA.FTZ R75, R148, UR21, R59 ;  /* 0x00000015944b7c23 */ /* 0x000fe2000801003b */
[----:B------:R-:W-:Y:S01]  /*2bf0*/  FFMA.FTZ R78, R79, UR21, R62 ;  /* 0x000000154f4e7c23 */ /* 0x000fe2000801003e */
[----:B------:R-:W-:Y:S01]  /*2c00*/  SHF.L.U32 R80, R80, 0x10, RZ ;  /* 0x0000001050507819 */ /* 0x000fe200000006ff */
[----:B------:R-:W-:Y:S01]  /*2c10*/  FFMA.FTZ R77, R142, UR21, R61 ;  /* 0x000000158e4d7c23 */ /* 0x000fe2000801003d */
[----:B------:R-:W-:Y:S01]  /*2c20*/  FFMA.FTZ R79, R136, UR21, R63 ;  /* 0x00000015884f7c23 */ /* 0x000fe2000801003f */
        /* <DEDUP_REMOVED lines=31> */
.L_x_3232:
        /* <DEDUP_REMOVED lines=12> */
[--C-:B0-----:R-:W-:Y:S01]  /*2ee0*/  FFMA.FTZ R76, R93, UR4, R135.reuse ;  /* 0x000000045d4c7c23 */ /* 0x101fe20008010087 */
[--C-:B------:R-:W-:Y:S01]  /*2ef0*/  FFMA.FTZ R92, R92, UR4, R135.reuse ;  /* 0x000000045c5c7c23 */ /* 0x100fe20008010087 */
[--C-:B------:R-:W-:Y:S01]  /*2f00*/  FFMA.FTZ R90, R90, UR4, R135.reuse ;  /* 0x000000045a5a7c23 */ /* 0x100fe20008010087 */
[--C-:B------:R-:W-:Y:S01]  /*2f10*/  FFMA.FTZ R97, R97, UR4, R135.reuse ;  /* 0x0000000461617c23 */ /* 0x100fe20008010087 */
[--C-:B------:R-:W-:Y:S01]  /*2f20*/  FFMA.FTZ R96, R96, UR4, R135.reuse ;  /* 0x0000000460607c23 */ /* 0x100fe20008010087 */
[--C-:B------:R-:W-:Y:S01]  /*2f30*/  FFMA.FTZ R101, R101, UR4, R135.reuse ;  /* 0x0000000465657c23 */ /* 0x100fe20008010087 */
[----:B------:R-:W-:Y:S01]  /*2f40*/  FFMA.FTZ R100, R100, UR4, R135 ;  /* 0x0000000464647c23 */ /* 0x000fe20008010087 */
[----:B-----5:R-:W-:Y:S01]  /*2f50*/  PRMT R73, R85, 0x7632, R73 ;  /* 0x0000763255497816 */ /* 0x020fe20000000049 */
        /* <DEDUP_REMOVED lines=21> */
[----:B------:R-:W-:Y:S01]  /*30b0*/  FFMA.FTZ R77, R98, UR21, R69 ;  /* 0x00000015624d7c23 */ /* 0x000fe20008010045 */
[----:B------:R-:W-:Y:S01]  /*30c0*/  FFMA.FTZ R78, R103, UR21, R70 ;  /* 0x00000015674e7c23 */ /* 0x000fe20008010046 */
[----:B------:R-:W-:Y:S01]  /*30d0*/  SHF.L.U32 R84, R84, 0x10, RZ ;  /* 0x0000001054547819 */ /* 0x000fe200000006ff */
[----:B------:R-:W-:Y:S01]  /*30e0*/  FFMA.FTZ R79, R102, UR21, R71 ;  /* 0x00000015664f7c23 */ /* 0x000fe20008010047 */
[----:B------:R-:W-:Y:S01]  /*30f0*/  SHF.L.U32 R85, R85, 0x10, RZ ;  /* 0x0000001055557819 */ /* 0x000fe200000006ff */
        /* <DEDUP_REMOVED lines=31> */
.L_x_3233:
        /* <DEDUP_REMOVED lines=17> */
[----:B------:R-:W-:Y:S01]  /*3400*/  FFMA.FTZ R82, R82, UR21, R65 ;  /* 0x0000001552527c23 */ /* 0x000fe20008010041 */
[----:B------:R-:W-:Y:S01]  /*3410*/  PRMT R96, R85, 0x7632, R96 ;  /* 0x0000763255607816 */ /* 0x000fe20000000060 */
[----:B------:R-:W-:Y:S01]  /*3420*/  FFMA.FTZ R89, R89, UR21, R66 ;  /* 0x0000001559597c23 */ /* 0x000fe20008010042 */
[C---:B------:R-:W-:Y:S01]  /*3430*/  PRMT R100, R86.reuse, 0x7632, R100 ;  /* 0x0000763256647816 */ /* 0x040fe20000000064 */
[----:B------:R-:W-:Y:S01]  /*3440*/  FFMA.FTZ R95, R95, UR21, R64 ;  /* 0x000000155f5f7c23 */ /* 0x000fe20008010040 */
[----:B------:R-:W-:Y:S01]  /*3450*/  SHF.L.U32 R80, R86, 0x10, RZ ;  /* 0x0000001056507819 */ /* 0x000fe200000006ff */
[----:B------:R-:W-:Y:S01]  /*3460*/  FFMA.FTZ R94, R94, UR21, R67 ;  /* 0x000000155e5e7c23 */ /* 0x000fe20008010043 */
[----:B------:R-:W-:Y:S01]  /*3470*/  PRMT R86, R87, 0x7632, R86 ;  /* 0x0000763257567816 */ /* 0x000fe20000000056 */
[----:B------:R-:W-:Y:S01]  /*3480*/  FFMA.FTZ R99, R99, UR21, R68 ;  /* 0x0000001563637c23 */ /* 0x000fe20008010044 */
[----:B------:R-:W-:Y:S01]  /*3490*/  SHF.L.U32 R83, R81, 0x10, RZ ;  /* 0x0000001051537819 */ /* 0x000fe200000006ff */
        /* <DEDUP_REMOVED lines=37> */
.L_x_3234:
[----:B------:R-:W0:Y:S01]  /*36f0*/  @P0 LDC.64 R84, c[0x0][0x478] ;  /* 0x00011e00ff540b82 */ /* 0x000e220000000a00 */
[----:B------:R-:W-:-:S04]  /*3700*/  IMAD.WIDE.U32 R136, R129, 0x10, R136 ;  /* 0x0000001081887825 */ /* 0x000fc800078e0088 */
[----:B0-----:R-:W-:-:S05]  /*3710*/  @P0 IMAD.WIDE.U32 R84, R129, 0x20, R84 ;  /* 0x0000002081540825 */ /* 0x001fca00078e0054 */
[----:B------:R1:W-:Y:S04]  /*3720*/  @P0 STG.E.128 desc[UR14][R84.64], R72 ;  /* 0x0000004854000986 */ /* 0x0003e8000c101d0e */
[----:B------:R1:W-:Y:S04]  /*3730*/  @P0 STG.E.128 desc[UR14][R84.64+0x10], R76 ;  /* 0x0000104c54000986 */ /* 0x0003e8000c101d0e */
[----:B------:R1:W-:Y:S02]  /*3740*/  STG.E.128 desc[UR14][R136.64], R80 ;  /* 0x0000005088007986 */ /* 0x0003e4000c101d0e */
.L_x_3230:
        /* <DEDUP_REMOVED lines=68> */
.L_x_3222:
        /* <DEDUP_REMOVED lines=22> */
.L_x_3236:
        /* <DEDUP_REMOVED lines=9> */
.L_x_8051:


//--------------------- .text._ZN10layer_norm13ln_bwd_kernelINS_13Kernel_traitsIf13__nv_bfloat16fS2_fjLj2048ELj1ELj1ELj4ELj16ENS_18Kernel_traits_baseILj2048EfS2_fS2_fjLj128EEEEELb0ELb1ELb1ELb0EEEvNS_9BwdParamsE --------------------------
	.section	.text._ZN10layer_norm13ln_bwd_kernelINS_13Kernel_traitsIf13__nv_bfloat16fS2_fjLj2048ELj1ELj1ELj4ELj16ENS_18Kernel_traits_baseILj2048EfS2_fS2_fjLj128EEEEELb0ELb1ELb1ELb0EEEvNS_9BwdParamsE,"ax",@progbits
	.align	128
        .global         _ZN10layer_norm13ln_bwd_kernelINS_13Kernel_traitsIf13__nv_bfloat16fS2_fjLj2048ELj1ELj1ELj4ELj16ENS_18Kernel_traits_baseILj2048EfS2_fS2_fjLj128EEEEELb0ELb1ELb1ELb0EEEvNS_9BwdParamsE
        .type           _ZN10layer_norm13ln_bwd_kernelINS_13Kernel_traitsIf13__nv_bfloat16fS2_fjLj2048ELj1ELj1ELj4ELj16ENS_18Kernel_traits_baseILj2048EfS2_fS2_fjLj128EEEEELb0ELb1ELb1ELb0EEEvNS_9BwdParamsE,@function
        .size           _ZN10layer_norm13ln_bwd_kernelINS_13Kernel_traitsIf13__nv_bfloat16fS2_fjLj2048ELj1ELj1ELj4ELj16ENS_18Kernel_traits_baseILj2048EfS2_fS2_fjLj128EEEEELb0ELb1ELb1ELb0EEEvNS_9BwdParamsE,(.L_x_8052 - _ZN10layer_norm13ln_bwd_kernelINS_13Kernel_traitsIf13__nv_bfloat16fS2_fjLj2048ELj1ELj1ELj4ELj16ENS_18Kernel_traits_baseILj2048EfS2_fS2_fjLj128EEEEELb0ELb1ELb1ELb0EEEvNS_9BwdParamsE)
        .other          _ZN10layer_norm13ln_bwd_kernelINS_13Kernel_traitsIf13__nv_bfloat16fS2_fjLj2048ELj1ELj1ELj4ELj16ENS_18Kernel_traits_baseILj2048EfS2_fS2_fjLj128EEEEELb0ELb1ELb1ELb0EEEvNS_9BwdParamsE,@"STO_CUDA_ENTRY STV_DEFAULT"
_ZN10layer_norm13ln_bwd_kernelINS_13Kernel_traitsIf13__nv_bfloat16fS2_fjLj2048ELj1ELj1ELj4ELj16ENS_18Kernel_traits_baseILj2048EfS2_fS2_fjLj128EEEEELb0ELb1ELb1ELb0EEEvNS_9BwdParamsE:
.text._ZN10layer_norm13ln_bwd_kernelINS_13Kernel_traitsIf13__nv_bfloat16fS2_fjLj2048ELj1ELj1ELj4ELj16ENS_18Kernel_traits_baseILj2048EfS2_fS2_fjLj128EEEEELb0ELb1ELb1ELb0EEEvNS_9BwdParamsE:
        /* <DEDUP_REMOVED lines=21> */
[----:B------:R-:W-:Y:S02]  /*0150*/  @P1 LOP3.LUT R13, R13, 0x80, RZ, 0xfc, !PT ;  /* 0x000000800d0d1812 */ /* 0x000fe400078efcff */
        /* <DEDUP_REMOVED lines=70> */
.L_x_3315:
        /* <DEDUP_REMOVED lines=19> */
[----:B------:R-:W-:-:S06]  /*06f0*/  UIMAD.WIDE UR6, UR24, 0x4, UR18 ;  /* 0x00000004180678a5 */ /* 0x000fcc000f8e0212 */
[----:B------:R-:W-:Y:S02]  /*0700*/  MOV R124, UR6 ;  /* 0x00000006007c7c02 */ /* 0x000fe40008000f00 */
[----:B------:R-:W-:-:S05]  /*0710*/  MOV R125, UR7 ;  /* 0x00000007007d7c02 */ /* 0x000fca0008000f00 */
[----:B------:R-:W2:Y:S01]  /*0720*/  LDG.E R124, desc[UR10][R124.64] ;  /* 0x0000000a7c7c7981 */ /* 0x000ea2000c1e1900 */
[----:B------:R-:W-:Y:S01]  /*0730*/  UIADD3 UR6, UPT, UPT, UR27, -0x1, URZ ;  /* 0xffffffff1b067890 */ /* 0x000fe2000fffe0ff */
[C---:B------:R-:W-:Y:S01]  /*0740*/  ISETP.GE.U32.AND P1, PT, R2.reuse, 0x80, PT ;  /* 0x000000800200780c */ /* 0x040fe20003f26070 */
[----:B------:R-:W-:Y:S01]  /*0750*/  BSSY.RECONVERGENT B1, `(.L_x_3240) ;  /* 0x0000065000017945 */ /* 0x000fe20003800200 */
[----:B------:R-:W0:Y:S01]  /*0760*/  S2R R3, SR_TID.X ;  /* 0x0000000000037919 */ /* 0x000e220000002100 */
[----:B------:R-:W-:Y:S02]  /*0770*/  ISETP.NE.AND P0, PT, RZ, UR28, PT ;  /* 0x0000001cff007c0c */ /* 0x000fe4000bf05270 */
[----:B------:R-:W-:Y:S02]  /*0780*/  CS2R R158, SRZ ;  /* 0x00000000009e7805 */ /* 0x000fe4000001ff00 */
[----:B------:R-:W-:Y:S01]  /*0790*/  MOV R0, UR6 ;  /* 0x0000000600007c02 */ /* 0x000fe20008000f00 */
[----:B-1----:R-:W-:Y:S01]  /*07a0*/  UIMAD UR6, UR24, UR8, URZ ;  /* 0x00000008180672a4 */ /* 0x002fe2000f8e02ff */
[----:B------:R-:W-:-:S03]  /*07b0*/  ISETP.GE.U32.AND P2, PT, R2, 0x100, PT ;  /* 0x000001000200780c */ /* 0x000fc60003f46070 */
[----:B------:R-:W-:Y:S01]  /*07c0*/  IMAD R0, R0, UR8, RZ ;  /* 0x0000000800007c24 */ /* 0x000fe2000f8e02ff */
[----:B------:R-:W-:-:S04]  /*07d0*/  USHF.R.S32.HI UR7, URZ, 0x1f, UR6 ;  /* 0x0000001fff077899 */ /* 0x000fc80008011406 */
[----:B------:R-:W-:Y:S01]  /*07e0*/  ULEA.HI UR7, UR7, UR6, URZ, 0x3 ;  /* 0x0000000607077291 */ /* 0x000fe2000f8f18ff */
        /* <DEDUP_REMOVED lines=25> */
[C---:B------:R-:W-:Y:S01]  /*0980*/  FADD.FTZ R150, -R156.reuse, R7 ;  /* 0x000000079c967221 */ /* 0x040fe20000010100 */
[----:B---3--:R-:W-:Y:S01]  /*0990*/  FADD.FTZ R124, -R156, R124 ;  /* 0x0000007c9c7c7221 */ /* 0x008fe20000010100 */
[----:B------:R-:W-:Y:S01]  /*09a0*/  FMUL.FTZ R155, R4, UR26 ;  /* 0x0000001a049b7c20 */ /* 0x000fe20008410000 */
[----:B------:R-:W-:Y:S01]  /*09b0*/  FADD.FTZ R126, -R156, R126 ;  /* 0x0000007e9c7e7221 */ /* 0x000fe20000010100 */
[----:B----4-:R-:W-:-:S02]  /*09c0*/  PRMT R5, R8, 0x7632, R5 ;  /* 0x0000763208057816 */ /* 0x010fc40000000005 */
[----:B------:R-:W-:Y:S02]  /*09d0*/  SHF.L.U32 R153, R8, 0x10, RZ ;  /* 0x0000001008997819 */ /* 0x000fe400000006ff */
[C---:B------:R-:W-:Y:S01]  /*09e0*/  PRMT R7, R9.reuse, 0x7632, R7 ;  /* 0x0000763209077816 */ /* 0x040fe20000000007 */
[----:B------:R-:W-:Y:S01]  /*09f0*/  FADD.FTZ R6, -R156, R6 ;  /* 0x000000069c067221 */ /* 0x000fe20000010100 */
[----:B------:R-:W-:Y:S01]  /*0a00*/  SHF.L.U32 R129, R9, 0x10, RZ ;  /* 0x0000001009817819 */ /* 0x000fe200000006ff */
[----:B------:R-:W-:Y:S01]  /*0a10*/  FMUL.FTZ R154, R154, UR26 ;  /* 0x0000001a9a9a7c20 */ /* 0x000fe20008410000 */
        /* <DEDUP_REMOVED lines=8> */
[----:B0-----:R-:W-:Y:S01]  /*0aa0*/  SHF.L.U32 R130, R7, 0x10, RZ ;  /* 0x0000001007827819 */ /* 0x001fe200000006ff */
[----:B------:R-:W-:Y:S01]  /*0ab0*/  FMUL.FTZ R7, R126, UR26 ;  /* 0x0000001a7e077c20 */ /* 0x000fe20008410000 */
[----:B------:R-:W-:Y:S01]  /*0ac0*/  FMUL.FTZ R151, R6, UR26 ;  /* 0x0000001a06977c20 */ /* 0x000fe20008410000 */
[----:B------:R-:W-:Y:S01]  /*0ad0*/  FADD.FTZ R44, R44, R9 ;  /* 0x000000092c2c7221 */ /* 0x000fe20000010000 */
[-C--:B------:R-:W-:Y:S01]  /*0ae0*/  FFMA.FTZ R60, R5, R9.reuse, R60 ;  /* 0x00000009053c7223 */ /* 0x080fe2000001003c */
[----:B------:R-:W-:Y:S01]  /*0af0*/  FMUL.FTZ R6, R92, R9 ;  /* 0x000000095c067220 */ /* 0x000fe20000410000 */
[----:B------:R-:W-:Y:S01]  /*0b00*/  SHF.L.U32 R124, R8, 0x10, RZ ;  /* 0x00000010087c7819 */ /* 0x000fe200000006ff */
[-C--:B------:R-:W-:Y:S01]  /*0b10*/  FFMA.FTZ R65, R154, R152.reuse, R65 ;  /* 0x000000989a417223 */ /* 0x080fe20000010041 */
[----:B------:R-:W-:Y:S01]  /*0b20*/  FADD.FTZ R49, R49, R152 ;  /* 0x0000009831317221 */ /* 0x000fe20000010000 */
[----:B------:R-:W-:Y:S01]  /*0b30*/  FADD.FTZ R46, R46, R11 ;  /* 0x0000000b2e2e7221 */ /* 0x000fe20000010000 */
[-C--:B------:R-:W-:Y:S01]  /*0b40*/  FFMA.FTZ R62, R7, R11.reuse, R62 ;  /* 0x0000000b073e7223 */ /* 0x080fe2000001003e */
[----:B------:R-:W-:Y:S01]  /*0b50*/  FMUL.FTZ R8, R94, R11 ;  /* 0x0000000b5e087220 */ /* 0x000fe20000410000 */
[----:B------:R-:W-:Y:S01]  /*0b60*/  FMUL.FTZ R152, R97, R152 ;  /* 0x0000009861987220 */ /* 0x000fe20000410000 */
[----:B------:R-:W-:Y:S01]  /*0b70*/  FADD.FTZ R9, RZ, R153 ;  /* 0x00000099ff097221 */ /* 0x000fe20000010000 */
[----:B------:R-:W-:Y:S01]  /*0b80*/  FFMA.FTZ R11, R155, R153, RZ ;  /* 0x000000999b0b7223 */ /* 0x000fe200000100ff */
[----:B------:R-:W-:Y:S01]  /*0b90*/  PRMT R136, R10, 0x7632, R136 ;  /* 0x000076320a887816 */ /* 0x000fe20000000088 */
[----:B------:R-:W-:Y:S01]  /*0ba0*/  FADD.FTZ R10, -R156, R125 ;  /* 0x0000007d9c0a7221 */ /* 0x000fe20000010100 */
        /* <DEDUP_REMOVED lines=12> */
[----:B------:R-:W-:Y:S01]  /*0c70*/  FMUL.FTZ R10, R10, UR26 ;  /* 0x0000001a0a0a7c20 */ /* 0x000fe20008410000 */
[----:B------:R-:W-:Y:S01]  /*0c80*/  FADD.FTZ R127, -R156, R127 ;  /* 0x0000007f9c7f7221 */ /* 0x000fe20000010100 */
[----:B------:R-:W-:Y:S01]  /*0c90*/  FADD.FTZ R130, R125, R6 ;  /* 0x000000067d827221 */ /* 0x000fe20000010000 */
[----:B------:R-:W-:Y:S01]  /*0ca0*/  FMUL.FTZ R11, R93, R136 ;  /* 0x000000885d0b7220 */ /* 0x000fe20000410000 */
        /* <DEDUP_REMOVED lines=14> */
[----:B------:R-:W-:-:S07]  /*0d90*/  FFMA.FTZ R158, R136, R137, R125 ;  /* 0x00000089889e7223 */ /* 0x000fce000001007d */
.L_x_3241:
[----:B------:R-:W-:Y:S05]  /*0da0*/  BSYNC.RECONVERGENT B1 ;  /* 0x0000000000017941 */ /* 0x000fea0003800200 */
.L_x_3240:
        /* <DEDUP_REMOVED lines=21> */
[----:B------:R-:W-:Y:S01]  /*0f00*/  FADD.FTZ R131, -R156, R131 ;  /* 0x000000839c837221 */ /* 0x000fe20000010100 */
[C---:B----4-:R-:W-:Y:S01]  /*0f10*/  PRMT R126, R132.reuse, 0x7632, R126 ;  /* 0x00007632847e7816 */ /* 0x050fe2000000007e */
        /* <DEDUP_REMOVED lines=12> */
[-C--:B-----5:R-:W-:Y:S01]  /*0fe0*/  FMUL.FTZ R140, R80, R127.reuse ;  /* 0x0000007f508c7220 */ /* 0x0a0fe20000410000 */
[----:B------:R-:W-:Y:S01]  /*0ff0*/  PRMT R147, R135, 0x7632, R147 ;  /* 0x0000763287937816 */ /* 0x000fe20000000093 */
[----:B------:R-:W-:Y:S01]  /*1000*/  FFMA.FTZ R56, R133, R127, R56 ;  /* 0x0000007f85387223 */ /* 0x000fe20000010038 */
[----:B------:R-:W-:Y:S01]  /*1010*/  SHF.L.U32 R125, R135, 0x10, RZ ;  /* 0x00000010877d7819 */ /* 0x000fe200000006ff */
[----:B------:R-:W-:Y:S01]  /*1020*/  FMUL.FTZ R135, R143, UR26 ;  /* 0x0000001a8f877c20 */ /* 0x000fe20008410000 */
[----:B------:R-:W-:Y:S01]  /*1030*/  FADD.FTZ R126, R159, R140 ;  /* 0x0000008c9f7e7221 */ /* 0x000fe20000010000 */
[----:B------:R-:W-:Y:S01]  /*1040*/  FMUL.FTZ R143, R81, R124 ;  /* 0x0000007c518f7220 */ /* 0x000fe20000410000 */
        /* <DEDUP_REMOVED lines=10> */
[-C--:B------:R-:W-:Y:S01]  /*10f0*/  FFMA.FTZ R59, R134, R128.reuse, R59 ;  /* 0x00000080863b7223 */ /* 0x080fe2000001003b */
[----:B------:R-:W-:Y:S01]  /*1100*/  FADD.FTZ R43, R43, R128 ;  /* 0x000000802b2b7221 */ /* 0x000fe20000010000 */
[----:B------:R-:W-:Y:S01]  /*1110*/  FMUL.FTZ R145, R83, R128 ;  /* 0x0000008053917220 */ /* 0x000fe20000410000 */
[----:B------:R-:W-:Y:S01]  /*1120*/  FADD.FTZ R128, R129, R142 ;  /* 0x0000008e81807221 */ /* 0x000fe20000010000 */
[----:B------:R-:W-:Y:S01]  /*1130*/  FFMA.FTZ R127, R135, R142, R126 ;  /* 0x0000008e877f7223 */ /* 0x000fe2000001007e */
[----:B------:R-:W-:Y:S01]  /*1140*/  SHF.L.U32 R130, R130, 0x10, RZ ;  /* 0x0000001082827819 */ /* 0x000fe200000006ff */
[----:B------:R-:W-:Y:S01]  /*1150*/  FFMA.FTZ R57, R132, R124, R57 ;  /* 0x0000007c84397223 */ /* 0x000fe20000010039 */
[----:B------:R-:W-:Y:S01]  /*1160*/  FADD.FTZ R129, R128, R145 ;  /* 0x0000009180817221 */ /* 0x000fe20000010000 */
[----:B------:R-:W-:Y:S01]  /*1170*/  FFMA.FTZ R126, R134, R145, R127 ;  /* 0x00000091867e7223 */ /* 0x000fe2000001007f */
[----:B------:R-:W-:Y:S01]  /*1180*/  FADD.FTZ R41, R41, R124 ;  /* 0x0000007c29297221 */ /* 0x000fe20000010000 */
[----:B------:R-:W-:Y:S01]  /*1190*/  FMUL.FTZ R141, R146, UR26 ;  /* 0x0000001a928d7c20 */ /* 0x000fe20008410000 */
[----:B------:R-:W-:Y:S01]  /*11a0*/  SHF.L.U32 R124, R147, 0x10, RZ ;  /* 0x00000010937c7819 */ /* 0x000fe200000006ff */
        /* <DEDUP_REMOVED lines=19> */
.L_x_3239:
        /* <DEDUP_REMOVED lines=21> */
.L_x_3242:
[----:B------:R-:W-:Y:S05]  /*1430*/  BSYNC.RECONVERGENT B0 ;  /* 0x0000000000007941 */ /* 0x000fea0003800200 */
.L_x_3238:
        /* <DEDUP_REMOVED lines=31> */
.L_x_3244:
[----:B------:R-:W-:Y:S05]  /*1630*/  BSYNC.RECONVERGENT B0 ;  /* 0x0000000000007941 */ /* 0x000fea0003800200 */
.L_x_3243:
        /* <DEDUP_REMOVED lines=36> */
[----:B------:R-:W-:Y:S01]  /*1880*/  UISETP.NE.AND.EX UP0, UPT, UR21, URZ, UPT, UP0 ;  /* 0x000000ff1500728c */ /* 0x000fe2000bf05300 */
[----:B------:R-:W-:Y:S10]  /*1890*/  BRA.U !UP3, `(.L_x_3247) ;  /* 0x000000010b0c7547 */ /* 0x000ff4000b800000 */
[----:B------:R-:W0:Y:S02]  /*18a0*/  LDC.64 R108, c[0x0][0x390] ;  /* 0x0000e400ff6c7b82 */ /* 0x000e240000000a00 */
[----:B0-----:R-:W-:-:S06]  /*18b0*/  IMAD.WIDE.U32 R108, R129, 0x10, R108 ;  /* 0x00000010816c7825 */ /* 0x001fcc00078e006c */
[----:B------:R-:W5:Y:S02]  /*18c0*/  LDG.E.128 R108, desc[UR10][R108.64] ;  /* 0x0000000a6c6c7981 */ /* 0x000f64000c1e1d00 */
.L_x_3247:
        /* <DEDUP_REMOVED lines=11> */
[----:B-----5:R-:W-:-:S05]  /*1980*/  SHF.L.U32 R124, R108, 0x10, RZ ;  /* 0x000000106c7c7819 */ /* 0x020fca00000006ff */
[----:B------:R-:W-:Y:S01]  /*1990*/  FFMA.FTZ R32, R125, R124, R32 ;  /* 0x0000007c7d207223 */ /* 0x000fe20000010020 */
[----:B------:R-:W-:-:S05]  /*19a0*/  FMUL.FTZ R125, R88, R125 ;  /* 0x0000007d587d7220 */ /* 0x000fca0000410000 */
[----:B------:R-:W-:-:S04]  /*19b0*/  F2FP.BF16.F32.PACK_AB R125, RZ, R125 ;  /* 0x0000007dff7d723e */ /* 0x000fc800000010ff */
[----:B------:R-:W-:-:S07]  /*19c0*/  PRMT R112, R125, 0x7610, R112 ;  /* 0x000076107d707816 */ /* 0x000fce0000000070 */
.L_x_3250:
[----:B------:R-:W-:Y:S05]  /*19d0*/  BRA.U !UP3, `(.L_x_3251) ;  /* 0x000000010b307547 */ /* 0x000fea000b800000 */
[----:B------:R-:W-:Y:S01]  /*19e0*/  FFMA.FTZ R125, R154, UR9, R128 ;  /* 0x000000099a7d7c23 */ /* 0x000fe20008010080 */
[----:B------:R-:W-:Y:S02]  /*19f0*/  ISETP.LT.AND P0, PT, RZ, UR27, PT ;  /* 0x0000001bff007c0c */ /* 0x000fe4000bf01270 */
[----:B-----5:R-:W-:Y:S01]  /*1a00*/  PRMT R124, R108, 0x7632, R124 ;  /* 0x000076326c7c7816 */ /* 0x020fe2000000007c */
[----:B------:R-:W-:-:S03]  /*1a10*/  FADD.FTZ R125, R152, -R125 ;  /* 0x8000007d987d7221 */ /* 0x000fc60000010000 */
[----:B------:R-:W-:Y:S01]  /*1a20*/  SHF.L.U32 R126, R124, 0x10, RZ ;  /* 0x000000107c7e7819 */ /* 0x000fe200000006ff */
[----:B------:R-:W-:-:S05]  /*1a30*/  FMUL.FTZ R125, R125, UR26 ;  /* 0x0000001a7d7d7c20 */ /* 0x000fca0008410000 */
[----:B------:R-:W-:-:S05]  /*1a40*/  FSEL R125, R125, RZ, P0 ;  /* 0x000000ff7d7d7208 */ /* 0x000fca0000000000 */
[----:B------:R-:W-:-:S04]  /*1a50*/  FMUL.FTZ R124, R125, UR30 ;  /* 0x0000001e7d7c7c20 */ /* 0x000fc80008410000 */
[----:B------:R-:W-:Y:S01]  /*1a60*/  FFMA.FTZ R33, R124, R126, R33 ;  /* 0x0000007e7c217223 */ /* 0x000fe20000010021 */
[----:B------:R-:W-:-:S05]  /*1a70*/  FMUL.FTZ R124, R89, R124 ;  /* 0x0000007c597c7220 */ /* 0x000fca0000410000 */
[----:B------:R-:W-:-:S04]  /*1a80*/  F2FP.BF16.F32.PACK_AB R124, RZ, R124 ;  /* 0x0000007cff7c723e */ /* 0x000fc800000010ff */
[----:B------:R-:W-:-:S07]  /*1a90*/  PRMT R112, R112, 0x5410, R124 ;  /* 0x0000541070707816 */ /* 0x000fce000000007c */
.L_x_3251:
[----:B------:R-:W-:Y:S05]  /*1aa0*/  BRA.U !UP3, `(.L_x_3252) ;  /* 0x000000010b2c7547 */ /* 0x000fea000b800000 */
[----:B------:R-:W-:Y:S01]  /*1ab0*/  FFMA.FTZ R125, R151, UR9, R128 ;  /* 0x00000009977d7c23 */ /* 0x000fe20008010080 */
[----:B------:R-:W-:Y:S02]  /*1ac0*/  ISETP.LT.AND P0, PT, RZ, UR27, PT ;  /* 0x0000001bff007c0c */ /* 0x000fe4000bf01270 */
[----:B-----5:R-:W-:Y:S01]  /*1ad0*/  SHF.L.U32 R124, R109, 0x10, RZ ;  /* 0x000000106d7c7819 */ /* 0x020fe200000006ff */
[----:B------:R-:W-:-:S04]  /*1ae0*/  FADD.FTZ R125, R150, -R125 ;  /* 0x8000007d967d7221 */ /* 0x000fc80000010000 */
[----:B------:R-:W-:-:S05]  /*1af0*/  FMUL.FTZ R125, R125, UR26 ;  /* 0x0000001a7d7d7c20 */ /* 0x000fca0008410000 */
[----:B------:R-:W-:-:S05]  /*1b00*/  FSEL R125, R125, RZ, P0 ;  /* 0x000000ff7d7d7208 */ /* 0x000fca0000000000 */
[----:B------:R-:W-:-:S04]  /*1b10*/  FMUL.FTZ R125, R125, UR30 ;  /* 0x0000001e7d7d7c20 */ /* 0x000fc80008410000 */
[----:B------:R-:W-:Y:S01]  /*1b20*/  FFMA.FTZ R34, R125, R124, R34 ;  /* 0x0000007c7d227223 */ /* 0x000fe20000010022 */
[----:B------:R-:W-:-:S05]  /*1b30*/  FMUL.FTZ R125, R90, R125 ;  /* 0x0000007d5a7d7220 */ /* 0x000fca0000410000 */
[----:B------:R-:W-:-:S04]  /*1b40*/  F2FP.BF16.F32.PACK_AB R125, RZ, R125 ;  /* 0x0000007dff7d723e */ /* 0x000fc800000010ff */
[----:B------:R-:W-:-:S07]  /*1b50*/  PRMT R113, R125, 0x7610, R113 ;  /* 0x000076107d717816 */ /* 0x000fce0000000071 */
.L_x_3252:
        /* <DEDUP_REMOVED lines=13> */
.L_x_3253:
        /* <DEDUP_REMOVED lines=12> */
.L_x_3254:
        /* <DEDUP_REMOVED lines=13> */
.L_x_3255:
        /* <DEDUP_REMOVED lines=12> */
.L_x_3256:
        /* <DEDUP_REMOVED lines=12> */
[----:B------:R-:W-:Y:S01]  /*1f40*/  PRMT R115, R115, 0x5410, R124 ;  /* 0x0000541073737816 */ /* 0x000fe2000000007c */
[----:B------:R-:W-:Y:S06]  /*1f50*/  BRA `(.L_x_3257) ;  /* 0x0000001400187947 */ /* 0x000fec0003800000 */
.L_x_3249:
        /* <DEDUP_REMOVED lines=45> */
.L_x_3258:
        /* <DEDUP_REMOVED lines=13> */
.L_x_3259:
        /* <DEDUP_REMOVED lines=12> */
.L_x_3260:
[----:B------:R-:W-:Y:S05]  /*23c0*/  BRA.U !UP3, `(.L_x_3261) ;  /* 0x000000010b307547 */ /* 0x000fea000b800000 */
[----:B------:R-:W-:Y:S01]  /*23d0*/  FFMA.FTZ R124, R4, UR9, R128 ;  /* 0x00000009047c7c23 */ /* 0x000fe20008010080 */
[----:B------:R-:W-:-:S03]  /*23e0*/  ISETP.LT.AND P0, PT, RZ, UR27, PT ;  /* 0x0000001bff007c0c */ /* 0x000fc6000bf01270 */
[----:B------:R-:W-:-:S04]  /*23f0*/  FADD.FTZ R124, R9, -R124 ;  /* 0x8000007c097c7221 */ /* 0x000fc80000010000 */
[----:B------:R-:W-:-:S05]  /*2400*/  FMUL.FTZ R124, R124, UR26 ;  /* 0x0000001a7c7c7c20 */ /* 0x000fca0008410000 */
[----:B------:R-:W-:Y:S02]  /*2410*/  FSEL R125, R124, RZ, P0 ;  /* 0x000000ff7c7d7208 */ /* 0x000fe40000000000 */
[----:B-----5:R-:W-:-:S03]  /*2420*/  PRMT R124, R109, 0x7632, R124 ;  /* 0x000076326d7c7816 */ /* 0x020fc6000000007c */
[----:B------:R-:W-:Y:S01]  /*2430*/  FMUL.FTZ R126, R125, UR30 ;  /* 0x0000001e7d7e7c20 */ /* 0x000fe20008410000 */
[----:B------:R-:W-:-:S05]  /*2440*/  SHF.L.U32 R124, R124, 0x10, RZ ;  /* 0x000000107c7c7819 */ /* 0x000fca00000006ff */
[----:B------:R-:W-:Y:S01]  /*2450*/  FFMA.FTZ R35, R126, R124, R35 ;  /* 0x0000007c7e237223 */ /* 0x000fe20000010023 */
[----:B------:R-:W-:-:S05]  /*2460*/  FMUL.FTZ R126, R91, R126 ;  /* 0x0000007e5b7e7220 */ /* 0x000fca0000410000 */
[----:B------:R-:W-:-:S04]  /*2470*/  F2FP.BF16.F32.PACK_AB R126, RZ, R126 ;  /* 0x0000007eff7e723e */ /* 0x000fc800000010ff */
[----:B------:R-:W-:-:S07]  /*2480*/  PRMT R113, R113, 0x5410, R126 ;  /* 0x0000541071717816 */ /* 0x000fce000000007e */
.L_x_3261:
        /* <DEDUP_REMOVED lines=12> */
.L_x_3262:
        /* <DEDUP_REMOVED lines=13> */
.L_x_3263:
        /* <DEDUP_REMOVED lines=12> */
.L_x_3264:
[----:B------:R-:W-:Y:S05]  /*26e0*/  BRA.U !UP3, `(.L_x_3257) ;  /* 0x0000000d0b347547 */ /* 0x000fea000b800000 */
[----:B-----5:R-:W-:-:S04]  /*26f0*/  PRMT R124, R111, 0x7632, R124 ;  /* 0x000076326f7c7816 */ /* 0x020fc8000000007c */
[----:B------:R-:W-:Y:S01]  /*2700*/  SHF.L.U32 R125, R124, 0x10, RZ ;  /* 0x000000107c7d7819 */ /* 0x000fe200000006ff */
[----:B------:R-:W-:-:S04]  /*2710*/  FMUL.FTZ R124, R123, UR30 ;  /* 0x0000001e7b7c7c20 */ /* 0x000fc80008410000 */
[----:B------:R-:W-:Y:S01]  /*2720*/  FFMA.FTZ R31, R124, R125, R31 ;  /* 0x0000007d7c1f7223 */ /* 0x000fe2000001001f */
[----:B------:R-:W-:-:S05]  /*2730*/  FMUL.FTZ R124, R87, R124 ;  /* 0x0000007c577c7220 */ /* 0x000fca0000410000 */
[----:B------:R-:W-:-:S04]  /*2740*/  F2FP.BF16.F32.PACK_AB R124, RZ, R124 ;  /* 0x0000007cff7c723e */ /* 0x000fc800000010ff */
[----:B------:R-:W-:Y:S01]  /*2750*/  PRMT R115, R115, 0x5410, R124 ;  /* 0x0000541073737816 */ /* 0x000fe2000000007c */
[----:B------:R-:W-:Y:S06]  /*2760*/  BRA `(.L_x_3257) ;  /* 0x0000000c00147947 */ /* 0x000fec0003800000 */
.L_x_3248:
[----:B------:R-:W-:-:S04]  /*2770*/  UISETP.NE.U32.AND UP0, UPT, UR4, URZ, UPT ;  /* 0x000000ff0400728c */ /* 0x000fc8000bf05070 */
[----:B------:R-:W-:-:S09]  /*2780*/  UISETP.NE.AND.EX UP0, UPT, UR5, URZ, UPT, UP0 ;  /* 0x000000ff0500728c */ /* 0x000fd2000bf05300 */
[----:B------:R-:W-:Y:S05]  /*2790*/  BRA.U UP0, `(.L_x_3265) ;  /* 0x0000000500947547 */ /* 0x000fea000b800000 */
[----:B------:R-:W-:Y:S05]  /*27a0*/  BRA.U !UP3, `(.L_x_3266) ;  /* 0x000000010b2c7547 */ /* 0x000fea000b800000 */
[----:B------:R-:W-:Y:S02]  /*27b0*/  PLOP3.LUT P0, PT, PT, PT, UP2, 0x80, 0x8 ;  /* 0x000000000008781c */ /* 0x000fe40003f0f028 */
[----:B-----5:R-:W-:-:S11]  /*27c0*/  SHF.L.U32 R127, R108, 0x10, RZ ;  /* 0x000000106c7f7819 */ /* 0x020fd600000006ff */
[----:B------:R-:W-:-:S04]  /*27d0*/  @P0 FFMA.FTZ R124, R155, UR9, R128 ;  /* 0x000000099b7c0c23 */ /* 0x000fc80008010080 */
[----:B------:R-:W-:Y:S01]  /*27e0*/  @P0 FADD.FTZ R125, R153, -R124 ;  /* 0x8000007c997d0221 */ /* 0x000fe20000010000 */
[----:B------:R-:W-:-:S03]  /*27f0*/  MOV R124, R16 ;  /* 0x00000010007c7202 */ /* 0x000fc60000000f00 */
[----:B------:R-:W-:-:S04]  /*2800*/  @P0 FFMA.FTZ R124, R125, UR26, R16 ;  /* 0x0000001a7d7c0c23 */ /* 0x000fc80008010010 */
[----:B------:R-:W-:-:S04]  /*2810*/  FMUL.FTZ R125, R124, UR30 ;  /* 0x0000001e7c7d7c20 */ /* 0x000fc80008410000 */
[-C--:B------:R-:W-:Y:S01]  /*2820*/  FFMA.FTZ R32, R127, R125.reuse, R32 ;  /* 0x0000007d7f207223 */ /* 0x080fe20000010020 */
[----:B------:R-:W-:-:S05]  /*2830*/  FMUL.FTZ R125, R88, R125 ;  /* 0x0000007d587d7220 */ /* 0x000fca0000410000 */
[----:B------:R-:W-:-:S04]  /*2840*/  F2FP.BF16.F32.PACK_AB R125, RZ, R125 ;  /* 0x0000007dff7d723e */ /* 0x000fc800000010ff */
[----:B------:R-:W-:-:S07]  /*2850*/  PRMT R112, R125, 0x7610, R112 ;  /* 0x000076107d707816 */ /* 0x000fce0000000070 */
.L_x_3266:
[----:B------:R-:W-:Y:S05]  /*2860*/  BRA.U !UP3, `(.L_x_3267) ;  /* 0x000000010b307547 */ /* 0x000fea000b800000 */
[----:B------:R-:W-:Y:S02]  /*2870*/  PLOP3.LUT P0, PT, PT, PT, UP2, 0x80, 0x8 ;  /* 0x000000000008781c */ /* 0x000fe40003f0f028 */
[----:B-----5:R-:W-:-:S11]  /*2880*/  MOV R124, R17 ;  /* 0x00000011007c7202 */ /* 0x020fd60000000f00 */
[----:B------:R-:W-:-:S04]  /*2890*/  @P0 FFMA.FTZ R125, R154, UR9, R128 ;  /* 0x000000099a7d0c23 */ /* 0x000fc80008010080 */
[--C-:B------:R-:W-:Y:S01]  /*28a0*/  @P0 FADD.FTZ R126, R152, -R125.reuse ;  /* 0x8000007d987e0221 */ /* 0x100fe20000010000 */
[----:B------:R-:W-:-:S03]  /*28b0*/  PRMT R125, R108, 0x7632, R125 ;  /* 0x000076326c7d7816 */ /* 0x000fc6000000007d */
[----:B------:R-:W-:Y:S01]  /*28c0*/  @P0 FFMA.FTZ R124, R126, UR26, R17 ;  /* 0x0000001a7e7c0c23 */ /* 0x000fe20008010011 */
[----:B------:R-:W-:-:S03]  /*28d0*/  SHF.L.U32 R125, R125, 0x10, RZ ;  /* 0x000000107d7d7819 */ /* 0x000fc600000006ff */
[----:B------:R-:W-:-:S04]  /*28e0*/  FMUL.FTZ R124, R124, UR30 ;  /* 0x0000001e7c7c7c20 */ /* 0x000fc80008410000 */
[----:B------:R-:W-:Y:S01]  /*28f0*/  FFMA.FTZ R33, R124, R125, R33 ;  /* 0x0000007d7c217223 */ /* 0x000fe20000010021 */
[----:B------:R-:W-:-:S05]  /*2900*/  FMUL.FTZ R124, R89, R124 ;  /* 0x0000007c597c7220 */ /* 0x000fca0000410000 */
[----:B------:R-:W-:-:S04]  /*2910*/  F2FP.BF16.F32.PACK_AB R124, RZ, R124 ;  /* 0x0000007cff7c723e */ /* 0x000fc800000010ff */
[----:B------:R-:W-:-:S07]  /*2920*/  PRMT R112, R112, 0x5410, R124 ;  /* 0x0000541070707816 */ /* 0x000fce000000007c */
.L_x_3267:
[----:B------:R-:W-:Y:S05]  /*2930*/  BRA.U !UP3, `(.L_x_3268) ;  /* 0x000000010b2c7547 */ /* 0x000fea000b800000 */
[----:B------:R-:W-:Y:S02]  /*2940*/  PLOP3.LUT P0, PT, PT, PT, UP2, 0x80, 0x8 ;  /* 0x000000000008781c */ /* 0x000fe40003f0f028 */
[----:B-----5:R-:W-:Y:S02]  /*2950*/  MOV R124, R18 ;  /* 0x00000012007c7202 */ /* 0x020fe40000000f00 */
[----:B------:R-:W-:-:S09]  /*2960*/  SHF.L.U32 R127, R109, 0x10, RZ ;  /* 0x000000106d7f7819 */ /* 0x000fd200000006ff */
[----:B------:R-:W-:-:S04]  /*2970*/  @P0 FFMA.FTZ R125, R151, UR9, R128 ;  /* 0x00000009977d0c23 */ /* 0x000fc80008010080 */
[----:B------:R-:W-:-:S04]  /*2980*/  @P0 FADD.FTZ R125, R150, -R125 ;  /* 0x8000007d967d0221 */ /* 0x000fc80000010000 */
[----:B------:R-:W-:-:S04]  /*2990*/  @P0 FFMA.FTZ R124, R125, UR26, R18 ;  /* 0x0000001a7d7c0c23 */ /* 0x000fc80008010012 */
[----:B------:R-:W-:-:S04]  /*29a0*/  FMUL.FTZ R125, R124, UR30 ;  /* 0x0000001e7c7d7c20 */ /* 0x000fc80008410000 */
[-C--:B------:R-:W-:Y:S01]  /*29b0*/  FFMA.FTZ R34, R127, R125.reuse, R34 ;  /* 0x0000007d7f227223 */ /* 0x080fe20000010022 */
[----:B------:R-:W-:-:S05]  /*29c0*/  FMUL.FTZ R125, R90, R125 ;  /* 0x0000007d5a7d7220 */ /* 0x000fca0000410000 */
[----:B------:R-:W-:-:S04]  /*29d0*/  F2FP.BF16.F32.PACK_AB R125, RZ, R125 ;  /* 0x0000007dff7d723e */ /* 0x000fc800000010ff */
[----:B------:R-:W-:-:S07]  /*29e0*/  PRMT R113, R125, 0x7610, R113 ;  /* 0x000076107d717816 */ /* 0x000fce0000000071 */
.L_x_3268:
[----:B------:R-:W-:Y:S05]  /*29f0*/  BRA.U !UP3, `(.L_x_3269) ;  /* 0x000000010b307547 */ /* 0x000fea000b800000 */
[----:B------:R-:W-:Y:S02]  /*2a00*/  PLOP3.LUT P0, PT, PT, PT, UP2, 0x80, 0x8 ;  /* 0x000000000008781c */ /* 0x000fe40003f0f028 */
[----:B-----5:R-:W-:-:S04]  /*2a10*/  PRMT R125, R109, 0x7632, R125 ;  /* 0x000076326d7d7816 */ /* 0x020fc8000000007d */
[----:B------:R-:W-:-:S07]  /*2a20*/  SHF.L.U32 R125, R125, 0x10, RZ ;  /* 0x000000107d7d7819 */ /* 0x000fce00000006ff */
[----:B------:R-:W-:-:S04]  /*2a30*/  @P0 FFMA.FTZ R124, R4, UR9, R128 ;  /* 0x00000009047c0c23 */ /* 0x000fc80008010080 */
[----:B------:R-:W-:Y:S01]  /*2a40*/  @P0 FADD.FTZ R126, R9, -R124 ;  /* 0x8000007c097e0221 */ /* 0x000fe20000010000 */
[----:B------:R-:W-:-:S03]  /*2a50*/  MOV R124, R19 ;  /* 0x00000013007c7202 */ /* 0x000fc60000000f00 */
[----:B------:R-:W-:-:S04]  /*2a60*/  @P0 FFMA.FTZ R124, R126, UR26, R19 ;  /* 0x0000001a7e7c0c23 */ /* 0x000fc80008010013 */
[----:B------:R-:W-:-:S04]  /*2a70*/  FMUL.FTZ R124, R124, UR30 ;  /* 0x0000001e7c7c7c20 */ /* 0x000fc80008410000 */
[----:B------:R-:W-:Y:S01]  /*2a80*/  FFMA.FTZ R35, R124, R125, R35 ;  /* 0x0000007d7c237223 */ /* 0x000fe20000010023 */
[----:B------:R-:W-:-:S05]  /*2a90*/  FMUL.FTZ R124, R91, R124 ;  /* 0x0000007c5b7c7220 */ /* 0x000fca0000410000 */
[----:B------:R-:W-:-:S04]  /*2aa0*/  F2FP.BF16.F32.PACK_AB R124, RZ, R124 ;  /* 0x0000007cff7c723e */ /* 0x000fc800000010ff */
[----:B------:R-:W-:-:S07]  /*2ab0*/  PRMT R113, R113, 0x5410, R124 ;  /* 0x0000541071717816 */ /* 0x000fce000000007c */
.L_x_3269:
        /* <DEDUP_REMOVED lines=12> */
.L_x_3270:
        /* <DEDUP_REMOVED lines=13> */
.L_x_3271:
        /* <DEDUP_REMOVED lines=12> */
.L_x_3272:
        /* <DEDUP_REMOVED lines=12> */
[----:B------:R-:W-:Y:S01]  /*2dd0*/  PRMT R115, R115, 0x5410, R124 ;  /* 0x0000541073737816 */ /* 0x000fe2000000007c */
[----:B------:R-:W-:Y:S06]  /*2de0*/  BRA `(.L_x_3257) ;  /* 0x0000000400747947 */ /* 0x000fec0003800000 */
.L_x_3265:
        /* <DEDUP_REMOVED lines=13> */
[--C-:B------:R-:W-:Y:S01]  /*2ec0*/  @P0 FFMA.FTZ R116, R4, UR9, R128.reuse ;  /* 0x0000000904740c23 */ /* 0x100fe20008010080 */
[----:B------:R-:W-:Y:S01]  /*2ed0*/  @P0 FFMA.FTZ R123, R5, UR9, R128 ;  /* 0x00000009057b0c23 */ /* 0x000fe20008010080 */
[----:B------:R-:W-:Y:S01]  /*2ee0*/  @P0 FFMA.FTZ R118, R121, UR26, R18 ;  /* 0x0000001a79760c23 */ /* 0x000fe20008010012 */
[----:B------:R-:W-:Y:S01]  /*2ef0*/  @P0 FADD.FTZ R125, R8, -R125 ;  /* 0x8000007d087d0221 */ /* 0x000fe20000010000 */
[----:B------:R-:W-:Y:S01]  /*2f00*/  @P0 FADD.FTZ R116, R9, -R116 ;  /* 0x8000007409740221 */ /* 0x000fe20000010000 */
[----:B------:R-:W-:Y:S01]  /*2f10*/  MOV R121, R13 ;  /* 0x0000000d00797202 */ /* 0x000fe20000000f00 */
[--C-:B------:R-:W-:Y:S01]  /*2f20*/  @P0 FFMA.FTZ R124, R136, UR9, R128.reuse ;  /* 0x00000009887c0c23 */ /* 0x100fe20008010080 */
[----:B------:R-:W-:Y:S01]  /*2f30*/  @P0 FFMA.FTZ R121, R122, UR26, R13 ;  /* 0x0000001a7a790c23 */ /* 0x000fe2000801000d */
[----:B------:R-:W-:Y:S01]  /*2f40*/  @P0 FFMA.FTZ R119, R116, UR26, R19 ;  /* 0x0000001a74770c23 */ /* 0x000fe20008010013 */
[----:B------:R-:W-:Y:S01]  /*2f50*/  @P0 FFMA.FTZ R116, R155, UR9, R128 ;  /* 0x000000099b740c23 */ /* 0x000fe20008010080 */
[----:B------:R-:W-:Y:S01]  /*2f60*/  @P0 FADD.FTZ R123, R6, -R123 ;  /* 0x8000007b067b0221 */ /* 0x000fe20000010000 */
[----:B------:R-:W-:Y:S01]  /*2f70*/  MOV R122, R14 ;  /* 0x0000000e007a7202 */ /* 0x000fe20000000f00 */
[----:B------:R-:W-:Y:S01]  /*2f80*/  @P0 FFMA.FTZ R122, R125, UR26, R14 ;  /* 0x0000001a7d7a0c23 */ /* 0x000fe2000801000e */
[----:B------:R-:W-:Y:S01]  /*2f90*/  @P0 FADD.FTZ R125, R153, -R116 ;  /* 0x80000074997d0221 */ /* 0x000fe20000010000 */
        /* <DEDUP_REMOVED lines=13> */
.L_x_3273:
[----:B------:R-:W-:Y:S05]  /*3070*/  BRA.U !UP3, `(.L_x_3274) ;  /* 0x000000010b1c7547 */ /* 0x000fea000b800000 */
[----:B------:R-:W-:-:S04]  /*3080*/  PRMT R124, R108, 0x7632, R124 ;  /* 0x000076326c7c7816 */ /* 0x000fc8000000007c */
[----:B------:R-:W-:Y:S01]  /*3090*/  SHF.L.U32 R125, R124, 0x10, RZ ;  /* 0x000000107c7d7819 */ /* 0x000fe200000006ff */
[----:B------:R-:W-:-:S04]  /*30a0*/  FMUL.FTZ R124, R117, UR30 ;  /* 0x0000001e757c7c20 */ /* 0x000fc80008410000 */
[----:B------:R-:W-:Y:S01]  /*30b0*/  FFMA.FTZ R33, R124, R125, R33 ;  /* 0x0000007d7c217223 */ /* 0x000fe20000010021 */
[----:B------:R-:W-:-:S05]  /*30c0*/  FMUL.FTZ R124, R89, R124 ;  /* 0x0000007c597c7220 */ /* 0x000fca0000410000 */
[----:B------:R-:W-:-:S04]  /*30d0*/  F2FP.BF16.F32.PACK_AB R124, RZ, R124 ;  /* 0x0000007cff7c723e */ /* 0x000fc800000010ff */
[----:B------:R-:W-:-:S07]  /*30e0*/  PRMT R112, R112, 0x5410, R124 ;  /* 0x0000541070707816 */ /* 0x000fce000000007c */
.L_x_3274:
[----:B------:R-:W-:Y:S05]  /*30f0*/  BRA.U !UP3, `(.L_x_3275) ;  /* 0x000000010b187547 */ /* 0x000fea000b800000 */
[----:B------:R-:W-:Y:S01]  /*3100*/  SHF.L.U32 R127, R109, 0x10, RZ ;  /* 0x000000106d7f7819 */ /* 0x000fe200000006ff */
[----:B------:R-:W-:-:S04]  /*3110*/  FMUL.FTZ R125, R118, UR30 ;  /* 0x0000001e767d7c20 */ /* 0x000fc80008410000 */
[-C--:B------:R-:W-:Y:S01]  /*3120*/  FFMA.FTZ R34, R127, R125.reuse, R34 ;  /* 0x0000007d7f227223 */ /* 0x080fe20000010022 */
[----:B------:R-:W-:-:S05]  /*3130*/  FMUL.FTZ R125, R90, R125 ;  /* 0x0000007d5a7d7220 */ /* 0x000fca0000410000 */
[----:B------:R-:W-:-:S04]  /*3140*/  F2FP.BF16.F32.PACK_AB R125, RZ, R125 ;  /* 0x0000007dff7d723e */ /* 0x000fc800000010ff */
[----:B------:R-:W-:-:S07]  /*3150*/  PRMT R113, R125, 0x7610, R113 ;  /* 0x000076107d717816 */ /* 0x000fce0000000071 */
.L_x_3275:
        /* <DEDUP_REMOVED lines=8> */
.L_x_3276:
[----:B------:R-:W-:Y:S05]  /*31e0*/  BRA.U !UP3, `(.L_x_3277) ;  /* 0x000000010b187547 */ /* 0x000fea000b800000 */
[----:B------:R-:W-:Y:S01]  /*31f0*/  SHF.L.U32 R127, R110, 0x10, RZ ;  /* 0x000000106e7f7819 */ /* 0x000fe200000006ff */
[----:B------:R-:W-:-:S04]  /*3200*/  FMUL.FTZ R125, R120, UR30 ;  /* 0x0000001e787d7c20 */ /* 0x000fc80008410000 */
[-C--:B------:R-:W-:Y:S01]  /*3210*/  FFMA.FTZ R28, R127, R125.reuse, R28 ;  /* 0x0000007d7f1c7223 */ /* 0x080fe2000001001c */
[----:B------:R-:W-:-:S05]  /*3220*/  FMUL.FTZ R125, R84, R125 ;  /* 0x0000007d547d7220 */ /* 0x000fca0000410000 */
[----:B------:R-:W-:-:S04]  /*3230*/  F2FP.BF16.F32.PACK_AB R125, RZ, R125 ;  /* 0x0000007dff7d723e */ /* 0x000fc800000010ff */
[----:B------:R-:W-:-:S07]  /*3240*/  PRMT R114, R125, 0x7610, R114 ;  /* 0x000076107d727816 */ /* 0x000fce0000000072 */
.L_x_3277:
        /* <DEDUP_REMOVED lines=8> */
.L_x_3278:
[----:B------:R-:W-:Y:S05]  /*32d0*/  BRA.U !UP3, `(.L_x_3279) ;  /* 0x000000010b187547 */ /* 0x000fea000b800000 */
[----:B------:R-:W-:Y:S01]  /*32e0*/  SHF.L.U32 R127, R111, 0x10, RZ ;  /* 0x000000106f7f7819 */ /* 0x000fe200000006ff */
[----:B------:R-:W-:-:S04]  /*32f0*/  FMUL.FTZ R125, R122, UR30 ;  /* 0x0000001e7a7d7c20 */ /* 0x000fc80008410000 */
[-C--:B------:R-:W-:Y:S01]  /*3300*/  FFMA.FTZ R30, R127, R125.reuse, R30 ;  /* 0x0000007d7f1e7223 */ /* 0x080fe2000001001e */
[----:B------:R-:W-:-:S05]  /*3310*/  FMUL.FTZ R125, R86, R125 ;  /* 0x0000007d567d7220 */ /* 0x000fca0000410000 */
[----:B------:R-:W-:-:S04]  /*3320*/  F2FP.BF16.F32.PACK_AB R125, RZ, R125 ;  /* 0x0000007dff7d723e */ /* 0x000fc800000010ff */
[----:B------:R-:W-:-:S07]  /*3330*/  PRMT R115, R125, 0x7610, R115 ;  /* 0x000076107d737816 */ /* 0x000fce0000000073 */
.L_x_3279:
        /* <DEDUP_REMOVED lines=8> */
.L_x_3257:
        /* <DEDUP_REMOVED lines=12> */
.L_x_3246:
[----:B------:R-:W-:Y:S05]  /*3480*/  BSYNC.RECONVERGENT B0 ;  /* 0x0000000000007941 */ /* 0x000fea0003800200 */
.L_x_3245:
[----:B------:R-:W-:Y:S01]  /*3490*/  ISETP.GE.U32.AND P3, PT, R2, 0x100, PT ;  /* 0x000001000200780c */ /* 0x000fe20003f66070 */
[----:B------:R-:W-:-:S12]  /*34a0*/  BSSY.RECONVERGENT B0, `(.L_x_3280) ;  /* 0x00001c1000007945 */ /* 0x000fd80003800200 */
[----:B------:R-:W-:Y:S05]  /*34b0*/  @!P3 BRA `(.L_x_3281) ;  /* 0x0000001800fcb947 */ /* 0x000fea0003800000 */
[----:B------:R-:W-:-:S04]  /*34c0*/  UISETP.NE.U32.AND UP0, UPT, UR20, URZ, UPT ;  /* 0x000000ff1400728c */ /* 0x000fc8000bf05070 */
[----:B------:R-:W-:Y:S01]  /*34d0*/  UISETP.NE.AND.EX UP0, UPT, UR21, URZ, UPT, UP0 ;  /* 0x000000ff1500728c */ /* 0x000fe2000bf05300 */
[----:B------:R-:W-:Y:S10]  /*34e0*/  BRA.U !UP3, `(.L_x_3282) ;  /* 0x000000010b0c7547 */ /* 0x000ff4000b800000 */
[----:B-----5:R-:W0:Y:S02]  /*34f0*/  LDC.64 R108, c[0x0][0x390] ;  /* 0x0000e400ff6c7b82 */ /* 0x020e240000000a00 */
[----:B0-----:R-:W-:-:S06]  /*3500*/  IMAD.WIDE.U32 R108, R129, 0x10, R108 ;  /* 0x00000010816c7825 */ /* 0x001fcc00078e006c */
[----:B------:R-:W5:Y:S02]  /*3510*/  LDG.E.128 R108, desc[UR10][R108.64] ;  /* 0x0000000a6c6c7981 */ /* 0x000f64000c1e1d00 */
.L_x_3282:
[----:B------:R-:W-:Y:S05]  /*3520*/  BRA.U !UP0, `(.L_x_3283) ;  /* 0x0000000d081c7547 */ /* 0x000fea000b800000 */
[----:B------:R-:W-:-:S04]  /*3530*/  UISETP.NE.U32.AND UP0, UPT, UR4, URZ, UPT ;  /* 0x000000ff0400728c */ /* 0x000fc8000bf05070 */
[----:B------:R-:W-:-:S06]  /*3540*/  UISETP.NE.AND.EX UP0, UPT, UR5, URZ, UPT, UP0 ;  /* 0x000000ff0500728c */ /* 0x000fcc000bf05300 */
[----:B------:R-:W-:-:S13]  /*3550*/  PLOP3.LUT P0, PT, PT, PT, UP0, 0x80, 0x8 ;  /* 0x000000000008781c */ /* 0x000fda0003f0f008 */
[----:B------:R-:W-:Y:S05]  /*3560*/  @!P0 BRA `(.L_x_3284) ;  /* 0x0000000400788947 */ /* 0x000fea0003800000 */
[----:B------:R-:W-:Y:S02]  /*3570*/  PLOP3.LUT P4, PT, PT, PT, UP2, 0x80, 0x8 ;  /* 0x000000000008781c */ /* 0x000fe40003f8f028 */
[----:B-1---5:R-:W-:Y:S02]  /*3580*/  MOV R116, R100 ;  /* 0x0000006400747202 */ /* 0x022fe40000000f00 */
[----:B------:R-:W-:-:S09]  /*3590*/  MOV R118, R102 ;  /* 0x0000006600767202 */ /* 0x000fd20000000f00 */
[--C-:B------:R-:W-:Y:S01]  /*35a0*/  @P4 FFMA.FTZ R117, R133, UR9, R128.reuse ;  /* 0x0000000985754c23 */ /* 0x100fe20008010080 */
[--C-:B------:R-:W-:Y:S01]  /*35b0*/  @P4 FFMA.FTZ R120, R132, UR9, R128.reuse ;  /* 0x0000000984784c23 */ /* 0x100fe20008010080 */
[--C-:B------:R-:W-:Y:S01]  /*35c0*/  @P4 FFMA.FTZ R122, R134, UR9, R128.reuse ;  /* 0x00000009867a4c23 */ /* 0x100fe20008010080 */
[--C-:B------:R-:W-:Y:S01]  /*35d0*/  @P4 FFMA.FTZ R123, R141, UR9, R128.reuse ;  /* 0x000000098d7b4c23 */ /* 0x100fe20008010080 */
[----:B------:R-:W-:Y:S01]  /*35e0*/  @P4 FADD.FTZ R119, R140, -R117 ;  /* 0x800000758c774221 */ /* 0x000fe20000010000 */
[----:B------:R-:W-:Y:S01]  /*35f0*/  @P4 FFMA.FTZ R124, R138, UR9, R128 ;  /* 0x000000098a7c4c23 */ /* 0x000fe20008010080 */
[----:B------:R-:W-:Y:S01]  /*3600*/  @P4 FADD.FTZ R120, R143, -R120 ;  /* 0x800000788f784221 */ /* 0x000fe20000010000 */
[----:B------:R-:W-:Y:S01]  /*3610*/  @P4 FADD.FTZ R122, R145, -R122 ;  /* 0x8000007a917a4221 */ /* 0x000fe20000010000 */
[----:B------:R-:W-:Y:S01]  /*3620*/  @P4 FFMA.FTZ R116, R119, UR26, R100 ;  /* 0x0000001a77744c23 */ /* 0x000fe20008010064 */
[----:B------:R-:W-:Y:S01]  /*3630*/  @P4 FFMA.FTZ R119, R135, UR9, R128 ;  /* 0x0000000987774c23 */ /* 0x000fe20008010080 */
[----:B------:R-:W-:Y:S01]  /*3640*/  @P4 FADD.FTZ R123, R146, -R123 ;  /* 0x8000007b927b4221 */ /* 0x000fe20000010000 */
[----:B------:R-:W-:Y:S01]  /*3650*/  MOV R117, R101 ;  /* 0x0000006500757202 */ /* 0x000fe20000000f00 */
[----:B------:R-:W-:Y:S01]  /*3660*/  @P4 FFMA.FTZ R117, R120, UR26, R101 ;  /* 0x0000001a78754c23 */ /* 0x000fe20008010065 */
[----:B------:R-:W-:Y:S01]  /*3670*/  @P4 FADD.FTZ R121, R142, -R119 ;  /* 0x800000778e794221 */ /* 0x000fe20000010000 */
[----:B------:R-:W-:Y:S01]  /*3680*/  MOV R119, R103 ;  /* 0x0000006700777202 */ /* 0x000fe20000000f00 */
[----:B------:R-:W-:Y:S01]  /*3690*/  @P4 FFMA.FTZ R119, R122, UR26, R103 ;  /* 0x0000001a7a774c23 */ /* 0x000fe20008010067 */
[----:B------:R-:W-:Y:S01]  /*36a0*/  @P4 FADD.FTZ R124, R147, -R124 ;  /* 0x8000007c937c4221 */ /* 0x000fe20000010000 */
[----:B------:R-:W-:Y:S01]  /*36b0*/  @P4 FFMA.FTZ R118, R121, UR26, R102 ;  /* 0x0000001a79764c23 */ /* 0x000fe20008010066 */
[--C-:B------:R-:W-:Y:S01]  /*36c0*/  @P4 FFMA.FTZ R121, R139, UR9, R128.reuse ;  /* 0x000000098b794c23 */ /* 0x100fe20008010080 */
[----:B------:R-:W-:Y:S01]  /*36d0*/  @P4 FFMA.FTZ R128, R148, UR9, R128 ;  /* 0x0000000994804c23 */ /* 0x000fe20008010080 */
[----:B------:R-:W-:-:S02]  /*36e0*/  MOV R120, R104 ;  /* 0x0000006800787202 */ /* 0x000fc40000000f00 */
        /* <DEDUP_REMOVED lines=16> */
.L_x_3285:
        /* <DEDUP_REMOVED lines=8> */
.L_x_3286:
[----:B------:R-:W-:Y:S05]  /*3870*/  BRA.U !UP3, `(.L_x_3287) ;  /* 0x000000010b187547 */ /* 0x000fea000b800000 */
[----:B------:R-:W-:Y:S01]  /*3880*/  SHF.L.U32 R127, R109, 0x10, RZ ;  /* 0x000000106d7f7819 */ /* 0x000fe200000006ff */
[----:B------:R-:W-:-:S04]  /*3890*/  FMUL.FTZ R125, R118, UR30 ;  /* 0x0000001e767d7c20 */ /* 0x000fc80008410000 */
[-C--:B------:R-:W-:Y:S01]  /*38a0*/  FFMA.FTZ R26, R127, R125.reuse, R26 ;  /* 0x0000007d7f1a7223 */ /* 0x080fe2000001001a */
[----:B------:R-:W-:-:S05]  /*38b0*/  FMUL.FTZ R125, R74, R125 ;  /* 0x0000007d4a7d7220 */ /* 0x000fca0000410000 */
[----:B------:R-:W-:-:S04]  /*38c0*/  F2FP.BF16.F32.PACK_AB R125, RZ, R125 ;  /* 0x0000007dff7d723e */ /* 0x000fc800000010ff */
[----:B------:R-:W-:-:S07]  /*38d0*/  PRMT R113, R125, 0x7610, R113 ;  /* 0x000076107d717816 */ /* 0x000fce0000000071 */
.L_x_3287:
        /* <DEDUP_REMOVED lines=8> */
.L_x_3288:
[----:B------:R-:W-:Y:S05]  /*3960*/  BRA.U !UP3, `(.L_x_3289) ;  /* 0x000000010b187547 */ /* 0x000fea000b800000 */
[----:B------:R-:W-:Y:S01]  /*3970*/  SHF.L.U32 R127, R110, 0x10, RZ ;  /* 0x000000106e7f7819 */ /* 0x000fe200000006ff */
[----:B------:R-:W-:-:S04]  /*3980*/  FMUL.FTZ R125, R120, UR30 ;  /* 0x0000001e787d7c20 */ /* 0x000fc80008410000 */
[-C--:B------:R-:W-:Y:S01]  /*3990*/  FFMA.FTZ R20, R127, R125.reuse, R20 ;  /* 0x0000007d7f147223 */ /* 0x080fe20000010014 */
[----:B------:R-:W-:-:S05]  /*39a0*/  FMUL.FTZ R125, R68, R125 ;  /* 0x0000007d447d7220 */ /* 0x000fca0000410000 */
[----:B------:R-:W-:-:S04]  /*39b0*/  F2FP.BF16.F32.PACK_AB R125, RZ, R125 ;  /* 0x0000007dff7d723e */ /* 0x000fc800000010ff */
[----:B------:R-:W-:-:S07]  /*39c0*/  PRMT R114, R125, 0x7610, R114 ;  /* 0x000076107d727816 */ /* 0x000fce0000000072 */
.L_x_3289:
        /* <DEDUP_REMOVED lines=8> */
.L_x_3290:
[----:B------:R-:W-:Y:S05]  /*3a50*/  BRA.U !UP3, `(.L_x_3291) ;  /* 0x000000010b187547 */ /* 0x000fea000b800000 */
[----:B------:R-:W-:Y:S01]  /*3a60*/  FMUL.FTZ R125, R122, UR30 ;  /* 0x0000001e7a7d7c20 */ /* 0x000fe20008410000 */
[----:B------:R-:W-:-:S03]  /*3a70*/  SHF.L.U32 R127, R111, 0x10, RZ ;  /* 0x000000106f7f7819 */ /* 0x000fc600000006ff */
[-C--:B------:R-:W-:Y:S02]  /*3a80*/  FMUL.FTZ R124, R70, R125.reuse ;  /* 0x0000007d467c7220 */ /* 0x080fe40000410000 */
[----:B------:R-:W-:-:S03]  /*3a90*/  FFMA.FTZ R22, R127, R125, R22 ;  /* 0x0000007d7f167223 */ /* 0x000fc60000010016 */
[----:B------:R-:W-:-:S04]  /*3aa0*/  F2FP.BF16.F32.PACK_AB R124, RZ, R124 ;  /* 0x0000007cff7c723e */ /* 0x000fc800000010ff */
[----:B------:R-:W-:-:S07]  /*3ab0*/  PRMT R115, R124, 0x7610, R115 ;  /* 0x000076107c737816 */ /* 0x000fce0000000073 */
.L_x_3291:
[----:B------:R-:W-:Y:S05]  /*3ac0*/  BRA.U !UP3, `(.L_x_3292) ;  /* 0x000000150b587547 */ /* 0x000fea000b800000 */
        /* <DEDUP_REMOVED lines=8> */
.L_x_3284:
[----:B------:R-:W-:Y:S05]  /*3b50*/  BRA.U !UP3, `(.L_x_3293) ;  /* 0x000000010b2c7547 */ /* 0x000fea000b800000 */
[----:B------:R-:W-:Y:S02]  /*3b60*/  PLOP3.LUT P4, PT, PT, PT, UP2, 0x80, 0x8 ;  /* 0x000000000008781c */ /* 0x000fe40003f8f028 */
[----:B-1---5:R-:W-:Y:S02]  /*3b70*/  MOV R124, R100 ;  /* 0x00000064007c7202 */ /* 0x022fe40000000f00 */
        /* <DEDUP_REMOVED lines=9> */
.L_x_3293:
[----:B------:R-:W-:Y:S05]  /*3c10*/  BRA.U !UP3, `(.L_x_3294) ;  /* 0x000000010b307547 */ /* 0x000fea000b800000 */
[----:B------:R-:W-:Y:S02]  /*3c20*/  PLOP3.LUT P4, PT, PT, PT, UP2, 0x80, 0x8 ;  /* 0x000000000008781c */ /* 0x000fe40003f8f028 */
[----:B-1---5:R-:W-:-:S04]  /*3c30*/  PRMT R125, R108, 0x7632, R125 ;  /* 0x000076326c7d7816 */ /* 0x022fc8000000007d */
        /* <DEDUP_REMOVED lines=10> */
.L_x_3294:
        /* <DEDUP_REMOVED lines=12> */
.L_x_3295:
        /* <DEDUP_REMOVED lines=13> */
.L_x_3296:
        /* <DEDUP_REMOVED lines=12> */
.L_x_3297:
        /* <DEDUP_REMOVED lines=13> */
.L_x_3298:
        /* <DEDUP_REMOVED lines=12> */
.L_x_3299:
[----:B------:R-:W-:Y:S05]  /*40c0*/  BRA.U !UP3, `(.L_x_3292) ;  /* 0x0000000d0bd87547 */ /* 0x000fea000b800000 */
[----:B------:R-:W-:Y:S02]  /*40d0*/  PLOP3.LUT P4, PT, PT, PT, UP2, 0x80, 0x8 ;  /* 0x000000000008781c */ /* 0x000fe40003f8f028 */
[----:B-1---5:R-:W-:Y:S02]  /*40e0*/  MOV R124, R107 ;  /* 0x0000006b007c7202 */ /* 0x022fe40000000f00 */
        /* <DEDUP_REMOVED lines=11> */
.L_x_3283:
        /* <DEDUP_REMOVED lines=15> */
[----:B-----5:R-:W-:Y:S01]  /*4290*/  SHF.L.U32 R125, R108, 0x10, RZ ;  /* 0x000000106c7d7819 */ /* 0x020fe200000006ff */
        /* <DEDUP_REMOVED lines=8> */
.L_x_3301:
        /* <DEDUP_REMOVED lines=9> */
[----:B------:R-:W-:Y:S01]  /*43b0*/  FMUL.FTZ R123, R73, R124 ;  /* 0x0000007c497b7220 */ /* 0x000fe20000410000 */
[----:B------:R-:W-:-:S04]  /*43c0*/  FFMA.FTZ R25, R124, R125, R25 ;  /* 0x0000007d7c197223 */ /* 0x000fc80000010019 */
[----:B------:R-:W-:-:S04]  /*43d0*/  F2FP.BF16.F32.PACK_AB R123, RZ, R123 ;  /* 0x0000007bff7b723e */ /* 0x000fc800000010ff */
[----:B------:R-:W-:-:S07]  /*43e0*/  PRMT R112, R112, 0x5410, R123 ;  /* 0x0000541070707816 */ /* 0x000fce000000007b */
.L_x_3302:
        /* <DEDUP_REMOVED lines=12> */
.L_x_3303:
        /* <DEDUP_REMOVED lines=13> */
.L_x_3304:
        /* <DEDUP_REMOVED lines=12> */
.L_x_3305:
        /* <DEDUP_REMOVED lines=13> */
.L_x_3306:
        /* <DEDUP_REMOVED lines=12> */
.L_x_3307:
        /* <DEDUP_REMOVED lines=34> */
.L_x_3300:
        /* <DEDUP_REMOVED lines=8> */
[-C--:B------:R-:W-:Y:S01]  /*4a70*/  FFMA.FTZ R24, R127, R125.reuse, R24 ;  /* 0x0000007d7f187223 */ /* 0x080fe20000010018 */
[----:B------:R-:W-:-:S05]  /*4a80*/  FMUL.FTZ R125, R72, R125 ;  /* 0x0000007d487d7220 */ /* 0x000fca0000410000 */
[----:B------:R-:W-:-:S04]  /*4a90*/  F2FP.BF16.F32.PACK_AB R125, RZ, R125 ;  /* 0x0000007dff7d723e */ /* 0x000fc800000010ff */
[----:B------:R-:W-:-:S07]  /*4aa0*/  PRMT R112, R125, 0x7610, R112 ;  /* 0x000076107d707816 */ /* 0x000fce0000000070 */
.L_x_3308:
        /* <DEDUP_REMOVED lines=13> */
.L_x_3309:
        /* <DEDUP_REMOVED lines=12> */
.L_x_3310:
        /* <DEDUP_REMOVED lines=13> */
.L_x_3311:
        /* <DEDUP_REMOVED lines=12> */
.L_x_3312:
        /* <DEDUP_REMOVED lines=13> */
.L_x_3313:
        /* <DEDUP_REMOVED lines=12> */
.L_x_3314:
        /* <DEDUP_REMOVED lines=13> */
.L_x_3292:
[----:B-1----:R-:W0:Y:S01]  /*5030*/  @P0 LDC.64 R126, c[0x0][0x478] ;  /* 0x00011e00ff7e0b82 */ /* 0x002e220000000a00 */
[----:B------:R-:W1:Y:S01]  /*5040*/  @UP3 LDCU.64 UR6, c[0x0][0x468] ;  /* 0x00008d00ff0637ac */ /* 0x000e620008000a00 */
[----:B------:R-:W-:-:S05]  /*5050*/  HFMA2 R124, -RZ, RZ, 0, 9.5367431640625e-07 ;  /* 0x00000010ff7c7431 */ /* 0x000fca00000001ff */
[----:B-1----:R-:W-:-:S04]  /*5060*/  @P2 IMAD.WIDE.U32 R124, R129, R124, UR6 ;  /* 0x00000006817c2e25 */ /* 0x002fc8000f8e007c */
[----:B0-----:R-:W-:-:S05]  /*5070*/  @P0 IMAD.WIDE.U32 R126, R0, 0x20, R126 ;  /* 0x00000020007e0825 */ /* 0x001fca00078e007e */
[----:B------:R0:W-:Y:S04]  /*5080*/  @P0 STG.E.128 desc[UR10][R126.64], R116 ;  /* 0x000000747e000986 */ /* 0x0001e8000c101d0a */
[----:B------:R0:W-:Y:S04]  /*5090*/  @P0 STG.E.128 desc[UR10][R126.64+0x10], R120 ;  /* 0x000010787e000986 */ /* 0x0001e8000c101d0a */
[----:B------:R0:W-:Y:S02]  /*50a0*/  @P2 STG.E.128 desc[UR10][R124.64], R112 ;  /* 0x000000707c002986 */ /* 0x0001e4000c101d0a */
.L_x_3281:
[----:B------:R-:W-:Y:S05]  /*50b0*/  BSYNC.RECONVERGENT B0 ;  /* 0x0000000000007941 */ /* 0x000fea0003800200 */
.L_x_3280:
[----:B------:R-:W-:Y:S02]  /*50c0*/  UIADD3 UR24, UPT, UPT, UR24, UR22, URZ ;  /* 0x0000001618187290 */ /* 0x000fe4000fffe0ff */
[----:B------:R-:W-:Y:S02]  /*50d0*/  UPLOP3.LUT UP1, UPT, UPT, UPT, UP1, 0x40, 0x4 ;  /* 0x000000000004789c */ /* 0x000fe40003f2e810 */
[----:B------:R-:W-:-:S09]  /*50e0*/  UISETP.GE.AND UP0, UPT, UR24, UR23, UPT ;  /* 0x000000171800728c */ /* 0x000fd2000bf06270 */
[----:B------:R-:W-:Y:S05]  /*50f0*/  BRA.U !UP0, `(.L_x_3315) ;  /* 0xffffffb508307547 */ /* 0x000fea000b83ffff */
.L_x_3237:
        /* <DEDUP_REMOVED lines=19> */
.L_x_3317:
[----:B------:R-:W-:Y:S05]  /*5230*/  BSYNC.RECONVERGENT B0 ;  /* 0x0000000000007941 */ /* 0x000fea0003800200 */
.L_x_3316:
        /* <DEDUP_REMOVED lines=14> */
.L_x_3318:
        /* <DEDUP_REMOVED lines=14> */
.L_x_8052:


//--------------------- .text._ZN10layer_norm13ln_bwd_kernelINS_13Kernel_traitsIf13__nv_bfloat16fS2_fjLj2048ELj1ELj1ELj4ELj16ENS_18Kernel_traits_baseILj2048EfS2_fS2_fjLj128EEEEELb0ELb1ELb1ELb1EEEvNS_9BwdParamsE --------------------------
	.section	.text._ZN10layer_norm13ln_bwd_kernelINS_13Kernel_traitsIf13__nv_bfloat16fS2_fjLj2048ELj1ELj1ELj4ELj16ENS_18Kernel_traits_baseILj2048EfS2_fS2_fjLj128EEEEELb0ELb1ELb1ELb1EEEvNS_9BwdParamsE,"ax",@progbits
	.align	128
        .global         _ZN10layer_norm13ln_bwd_kernelINS_13Kernel_traitsIf13__nv_bfloat16fS2_fjLj2048ELj1ELj1ELj4ELj16ENS_18Kernel_traits_baseILj2048EfS2_fS2_fjLj128EEEEELb0ELb1ELb1ELb1EEEvNS_9BwdParamsE
        .type           _ZN10layer_norm13ln_bwd_kernelINS_13Kernel_traitsIf13__nv_bfloat16fS2_fjLj2048ELj1ELj1ELj4ELj16ENS_18Kernel_traits_baseILj2048EfS2_fS2_fjLj128EEEEELb0ELb1ELb1ELb1EEEvNS_9BwdParamsE,@function
        .size           _ZN10layer_norm13ln_bwd_kernelINS_13Kernel_traitsIf13__nv_bfloat16fS2_fjLj2048ELj1ELj1ELj4ELj16ENS_18Kernel_traits_baseILj2048EfS2_fS2_fjLj128EEEEELb0ELb1ELb1ELb1EEEvNS_9BwdParamsE,(.L_x_8053 - _ZN10layer_norm13ln_bwd_kernelINS_13Kernel_traitsIf13__nv_bfloat16fS2_fjLj2048ELj1ELj1ELj4ELj16ENS_18Kernel_traits_baseILj2048EfS2_fS2_fjLj128EEEEELb0ELb1ELb1ELb1EEEvNS_9BwdParamsE)
        .other          _ZN10layer_norm13ln_bwd_kernelINS_13Kernel_traitsIf13__nv_bfloat16fS2_fjLj2048ELj1ELj1ELj4ELj16ENS_18Kernel_traits_baseILj2048EfS2_fS2_fjLj128EEEEELb0ELb1ELb1ELb1EEEvNS_9BwdParamsE,@"STO_CUDA_ENTRY STV_DEFAULT"
_ZN10layer_norm13ln_bwd_kernelINS_13Kernel_traitsIf13__nv_bfloat16fS2_fjLj2048ELj1ELj1ELj4ELj16ENS_18Kernel_traits_baseILj2048EfS2_fS2_fjLj128EEEEELb0ELb1ELb1ELb1EEEvNS_9BwdParamsE:
.text._ZN10layer_norm13ln_bwd_kernelINS_13Kernel_traitsIf13__nv_bfloat16fS2_fjLj2048ELj1ELj1ELj4ELj16ENS_18Kernel_traits_baseILj2048EfS2_fS2_fjLj128EEEEELb0ELb1ELb1ELb1EEEvNS_9BwdParamsE:
        /* <DEDUP_REMOVED lines=32> */
[----:B------:R-:W2:Y:S01]  /*0200*/  LDCU UR29, c[0x0][0x40c] ;  /* 0x00008180ff1d77ac */ /* 0x000ea20008000800 */
[----:B------:R-:W3:Y:S06]  /*0210*/  LDCU UR27, c[0x0][0x388] ;  /* 0x00007100ff1b77ac */ /* 0x000eec0008000800 */
[----:B------:R-:W4:Y:S01]  /*0220*/  LDC.64 R4, c[0x0][0x3e8] ;  /* 0x0000fa00ff047b82 */ /* 0x000f220000000a00 */
[----:B------:R-:W0:Y:S01]  /*0230*/  LDCU.U8 UR26, c[0x0][0x410] ;  /* 0x00008200ff1a77ac */ /* 0x000e220008000000 */
[----:B------:R-:W0:Y:S01]  /*0240*/  LDCU.64 UR20, c[0x0][0x3c8] ;  /* 0x00007900ff1477ac */ /* 0x000e220008000a00 */
[----:B------:R-:W0:Y:S01]  /*0250*/  LDCU UR28, c[0x0][0x400] ;  /* 0x00008000ff1c77ac */ /* 0x000e220008000800 */
[----:B------:R-:W0:Y:S01]  /*0260*/  LDCU.64 UR4, c[0x0][0x438] ;  /* 0x00008700ff0477ac */ /* 0x000e220008000a00 */
[C---:B-1----:R-:W-:Y:S01]  /*0270*/  IMAD.WIDE.U32 R2, R152.reuse, 0x20, R2 ;  /* 0x0000002098027825 */ /* 0x042fe200078e0002 */
[----:B------:R-:W1:Y:S04]  /*0280*/  LDCU.64 UR6, c[0x0][0x478] ;  /* 0x00008f00ff0677ac */ /* 0x000e680008000a00 */
[----:B0-----:R0:W5:Y:S01]  /*0290*/  LDG.E.128 R56, desc[UR18][R2.64] ;  /* 0x0000001202387981 */ /* 0x001162000c1e1d00 */
[----:B------:R-:W0:Y:S01]  /*02a0*/  LDCU.128 UR12, c[0x0][0x3f0] ;  /* 0x00007e00ff0c77ac */ /* 0x000e220008000c00 */
[----:B----4-:R-:W-:-:S02]  /*02b0*/  IMAD.WIDE.U32 R152, R152, 0x20, R4 ;  /* 0x0000002098987825 */ /* 0x010fc400078e0004 */
[----:B------:R4:W5:Y:S01]  /*02c0*/  LDG.E.128 R52, desc[UR18][R2.64+0x10] ;  /* 0x0000101202347981 */ /* 0x000962000c1e1d00 */
[----:B------:R-:W0:Y:S03]  /*02d0*/  LDCU.64 UR22, c[0x0][0x3c0] ;  /* 0x00007800ff1677ac */ /* 0x000e260008000a00 */
[----:B------:R4:W5:Y:S01]  /*02e0*/  LDG.E.128 R48, desc[UR18][R2.64+0x1000] ;  /* 0x0010001202307981 */ /* 0x000962000c1e1d00 */
[----:B------:R-:W0:Y:S03]  /*02f0*/  LDCU.64 UR24, c[0x0][0x380] ;  /* 0x00007000ff1877ac */ /* 0x000e260008000a00 */
[----:B------:R4:W5:Y:S04]  /*0300*/  LDG.E.128 R44, desc[UR18][R2.64+0x1010] ;  /* 0x00101012022c7981 */ /* 0x000968000c1e1d00 */
[----:B------:R4:W5:Y:S04]  /*0310*/  LDG.E.128 R40, desc[UR18][R152.64+0x1010] ;  /* 0x0010101298287981 */ /* 0x000968000c1e1d00 */
[----:B------:R4:W5:Y:S04]  /*0320*/  LDG.E.128 R36, desc[UR18][R152.64+0x1000] ;  /* 0x0010001298247981 */ /* 0x000968000c1e1d00 */
[----:B------:R4:W5:Y:S04]  /*0330*/  LDG.E.128 R32, desc[UR18][R152.64+0x10] ;  /* 0x0000101298207981 */ /* 0x000968000c1e1d00 */
[----:B------:R4:W5:Y:S01]  /*0340*/  LDG.E.128 R28, desc[UR18][R152.64] ;  /* 0x00000012981c7981 */ /* 0x000962000c1e1d00 */
[----:B------:R-:W-:Y:S01]  /*0350*/  HFMA2 R104, -RZ, RZ, 0, 0 ;  /* 0x00000000ff687431 */ /* 0x000fe200000001ff */
[----:B0123--:R-:W-:-:S11]  /*0360*/  UPLOP3.LUT UP1, UPT, UPT, UPT, UPT, 0x40, 0x4 ;  /* 0x000000000004789c */ /* 0x00ffd60003f2e870 */
.L_x_3389:
        /* <DEDUP_REMOVED lines=19> */
[----:B------:R-:W-:Y:S01]  /*04a0*/  UIADD3 UR17, UPT, UPT, UR31, -0x1, URZ ;  /* 0xffffffff1f117890 */ /* 0x000fe2000fffe0ff */
[----:B------:R-:W1:Y:S01]  /*04b0*/  LDC.64 R4, c[0x0][0x428] ;  /* 0x00010a00ff047b82 */ /* 0x000e620000000a00 */
[----:B------:R-:W-:Y:S01]  /*04c0*/  MOV R0, UR27 ;  /* 0x0000001b00007c02 */ /* 0x000fe20008000f00 */
[----:B------:R-:W-:Y:S02]  /*04d0*/  UIMAD UR9, UR8, UR27, URZ ;  /* 0x0000001b080972a4 */ /* 0x000fe4000f8e02ff */
[----:B------:R-:W-:Y:S02]  /*04e0*/  USHF.R.S32.HI UR11, URZ, 0x1f, UR8 ;  /* 0x0000001fff0b7899 */ /* 0x000fe40008011408 */
[----:B------:R-:W-:Y:S01]  /*04f0*/  IMAD R0, R0, UR17, RZ ;  /* 0x0000001100007c24 */ /* 0x000fe2000f8e02ff */
[----:B------:R-:W-:Y:S01]  /*0500*/  USHF.R.S32.HI UR10, URZ, 0x1f, UR9 ;  /* 0x0000001fff0a7899 */ /* 0x000fe20008011409 */
[----:B------:R-:W2:Y:S01]  /*0510*/  LDC.64 R142, c[0x0][0x3a8] ;  /* 0x0000ea00ff8e7b82 */ /* 0x000ea20000000a00 */
[----:B------:R-:W-:-:S02]  /*0520*/  ULEA UR17, UP0, UR8, UR22, 0x2 ;  /* 0x0000001608117291 */ /* 0x000fc4000f8010ff */
[----:B------:R-:W-:Y:S01]  /*0530*/  SHF.R.S32.HI R3, RZ, 0x1f, R0 ;  /* 0x0000001fff037819 */ /* 0x000fe20000011400 */
[----:B------:R-:W-:Y:S02]  /*0540*/  ULEA.HI UR10, UR10, UR9, URZ, 0x3 ;  /* 0x000000090a0a7291 */ /* 0x000fe4000f8f18ff */
[----:B------:R-:W-:Y:S01]  /*0550*/  ULEA.HI.X UR9, UR8, UR23, UR11, 0x2, UP0 ;  /* 0x0000001708097291 */ /* 0x000fe200080f140b */
[----:B------:R-:W-:Y:S02]  /*0560*/  LEA.HI R3, R3, R0, RZ, 0x3 ;  /* 0x0000000003037211 */ /* 0x000fe400078f18ff */
[----:B------:R-:W-:Y:S02]  /*0570*/  MOV R6, UR17 ;  /* 0x0000001100067c02 */ /* 0x000fe40008000f00 */
[----:B------:R-:W-:Y:S02]  /*0580*/  MOV R147, UR10 ;  /* 0x0000000a00937c02 */ /* 0x000fe40008000f00 */
[----:B------:R-:W-:-:S05]  /*0590*/  MOV R7, UR9 ;  /* 0x0000000900077c02 */ /* 0x000fca0008000f00 */
[----:B------:R-:W3:Y:S01]  /*05a0*/  LDG.E R0, desc[UR18][R6.64] ;  /* 0x0000001206007981 */ /* 0x000ee2000c1e1900 */
[-C--:B0-----:R-:W-:Y:S02]  /*05b0*/  LEA.HI.SX32 R9, R3, R2.reuse, 0x1d ;  /* 0x0000000203097211 */ /* 0x081fe400078feaff */
[----:B------:R-:W-:-:S03]  /*05c0*/  LEA.HI.SX32 R147, R147, R2, 0x1d ;  /* 0x0000000293937211 */ /* 0x000fc600078feaff */
[C---:B-1----:R-:W-:Y:S01]  /*05d0*/  IMAD.WIDE.U32 R132, R9.reuse, 0x10, R4 ;  /* 0x0000001009847825 */ /* 0x042fe200078e0004 */
[----:B------:R-:W-:-:S03]  /*05e0*/  IADD3 R9, PT, PT, R9, 0x80, RZ ;  /* 0x0000008009097810 */ /* 0x000fc60007ffe0ff */
[C---:B--2---:R-:W-:Y:S01]  /*05f0*/  IMAD.WIDE.U32 R2, R147.reuse, 0x20, R142 ;  /* 0x0000002093027825 */ /* 0x044fe200078e008e */
[----:B------:R-:W-:Y:S01]  /*0600*/  IADD3 R149, PT, PT, R147, 0x80, RZ ;  /* 0x0000008093957810 */ /* 0x000fe20007ffe0ff */
[----:B------:R-:W2:Y:S02]  /*0610*/  LDG.E.128 R132, desc[UR18][R132.64] ;  /* 0x0000001284847981 */ /* 0x000ea4000c1e1d00 */
[----:B------:R-:W-:Y:S02]  /*0620*/  IMAD.WIDE.U32 R4, R9, 0x10, R4 ;  /* 0x0000001009047825 */ /* 0x000fe400078e0004 */
[----:B------:R-:W4:Y:S02]  /*0630*/  LDG.E.128 R136, desc[UR18][R2.64] ;  /* 0x0000001202887981 */ /* 0x000f24000c1e1d00 */
[----:B------:R-:W-:Y:S02]  /*0640*/  IMAD.WIDE.U32 R142, R149, 0x20, R142 ;  /* 0x00000020958e7825 */ /* 0x000fe400078e008e */
[----:B------:R-:W4:Y:S04]  /*0650*/  LDG.E.128 R128, desc[UR18][R2.64+0x10] ;  /* 0x0000101202807981 */ /* 0x000f28000c1e1d00 */
[----:B------:R-:W4:Y:S04]  /*0660*/  LDG.E.128 R4, desc[UR18][R4.64] ;  /* 0x0000001204047981 */ /* 0x000f28000c1e1d00 */
        /* <DEDUP_REMOVED lines=14> */
[----:B---3--:R-:W-:Y:S02]  /*0750*/  FSEL R150, R0, RZ, !P1 ;  /* 0x000000ff00967208 */ /* 0x008fe40004800000 */
[----:B--2---:R-:W-:-:S02]  /*0760*/  PRMT R141, R133, 0x7632, R141 ;  /* 0x00007632858d7816 */ /* 0x004fc4000000008d */
[----:B------:R-:W-:Y:S01]  /*0770*/  SHF.L.U32 R151, R133, 0x10, RZ ;  /* 0x0000001085977819 */ /* 0x000fe200000006ff */
[C---:B----4-:R-:W-:Y:S01]  /*0780*/  FADD.FTZ R0, -R150.reuse, R137 ;  /* 0x0000008996007221 */ /* 0x050fe20000010100 */
[C-C-:B------:R-:W-:Y:S01]  /*0790*/  FADD.FTZ R2, -R150.reuse, R138.reuse ;  /* 0x0000008a96027221 */ /* 0x140fe20000010100 */
[----:B------:R-:W-:Y:S01]  /*07a0*/  FADD.FTZ R142, -R150, R139 ;  /* 0x0000008b968e7221 */ /* 0x000fe20000010100 */
[C---:B------:R-:W-:Y:S02]  /*07b0*/  PRMT R133, R134.reuse, 0x7632, R133 ;  /* 0x0000763286857816 */ /* 0x040fe40000000085 */
[----:B------:R-:W-:Y:S01]  /*07c0*/  SHF.L.U32 R137, R134, 0x10, RZ ;  /* 0x0000001086897819 */ /* 0x000fe200000006ff */
[----:B------:R-:W-:Y:S01]  /*07d0*/  FADD.FTZ R134, -R150, R129 ;  /* 0x0000008196867221 */ /* 0x000fe20000010100 */
[----:B------:R-:W-:Y:S01]  /*07e0*/  PRMT R138, R132, 0x7632, R138 ;  /* 0x00007632848a7816 */ /* 0x000fe2000000008a */
[----:B------:R-:W-:Y:S01]  /*07f0*/  FADD.FTZ R148, -R150, R130 ;  /* 0x0000008296947221 */ /* 0x000fe20000010100 */
[----:B------:R-:W-:-:S02]  /*0800*/  SHF.L.U32 R153, R132, 0x10, RZ ;  /* 0x0000001084997819 */ /* 0x000fc400000006ff */
[C---:B------:R-:W-:Y:S02]  /*0810*/  PRMT R129, R5.reuse, 0x7632, R129 ;  /* 0x0000763205817816 */ /* 0x040fe40000000081 */
[----:B------:R-:W-:Y:S01]  /*0820*/  SHF.L.U32 R147, R5, 0x10, RZ ;  /* 0x0000001005937819 */ /* 0x000fe200000006ff */
[----:B------:R-:W-:Y:S01]  /*0830*/  FMUL.FTZ R5, R2, UR30 ;  /* 0x0000001e02057c20 */ /* 0x000fe20008410000 */
[C---:B------:R-:W-:Y:S01]  /*0840*/  FADD.FTZ R3, -R150.reuse, R136 ;  /* 0x0000008896037221 */ /* 0x040fe20000010100 */
[----:B------:R-:W-:Y:S01]  /*0850*/  PRMT R132, R135, 0x7632, R132 ;  /* 0x0000763287847816 */ /* 0x000fe20000000084 */
[----:B------:R-:W-:Y:S01]  /*0860*/  FADD.FTZ R146, -R150, R128 ;  /* 0x0000008096927221 */ /* 0x000fe20000010100 */
[----:B------:R-:W-:Y:S01]  /*0870*/  FMUL.FTZ R2, R142, UR30 ;  /* 0x0000001e8e027c20 */ /* 0x000fe20008410000 */
[C---:B0-----:R-:W-:Y:S01]  /*0880*/  FADD.FTZ R144, -R150.reuse, R131 ;  /* 0x0000008396907221 */ /* 0x041fe20000010100 */
[----:B------:R-:W-:Y:S01]  /*0890*/  SHF.L.U32 R142, R141, 0x10, RZ ;  /* 0x000000108d8e7819 */ /* 0x000fe200000006ff */
[C---:B------:R-:W-:Y:S01]  /*08a0*/  FADD.FTZ R139, -R150.reuse, R124 ;  /* 0x0000007c968b7221 */ /* 0x040fe20000010100 */
[C---:B------:R-:W-:Y:S01]  /*08b0*/  FADD.FTZ R136, -R150.reuse, R125 ;  /* 0x0000007d96887221 */ /* 0x040fe20000010100 */
[----:B------:R-:W-:Y:S01]  /*08c0*/  FADD.FTZ R140, -R150, R9 ;  /* 0x00000009968c7221 */ /* 0x000fe20000010100 */
[----:B------:R-:W-:Y:S01]  /*08d0*/  PRMT R128, R4, 0x7632, R128 ;  /* 0x0000763204807816 */ /* 0x000fe20000000080 */
[----:B------:R-:W-:Y:S01]  /*08e0*/  FMUL.FTZ R9, R148, UR30 ;  /* 0x0000001e94097c20 */ /* 0x000fe20008410000 */
[----:B------:R-:W-:Y:S01]  /*08f0*/  SHF.L.U32 R131, R4, 0x10, RZ ;  /* 0x0000001004837819 */ /* 0x000fe200000006ff */
[----:B-----5:R-:W-:Y:S01]  /*0900*/  FMUL.FTZ R4, R56, R153 ;  /* 0x0000009938047220 */ /* 0x020fe20000410000 */
[----:B------:R-:W-:Y:S01]  /*0910*/  SHF.L.U32 R138, R138, 0x10, RZ ;  /* 0x000000108a8a7819 */ /* 0x000fe200000006ff */
[----:B------:R-:W-:Y:S01]  /*0920*/  FMUL.FTZ R3, R3, UR30 ;  /* 0x0000001e03037c20 */ /* 0x000fe20008410000 */
[----:B------:R-:W-:-:S02]  /*0930*/  PRMT R124, R7, 0x7632, R124 ;  /* 0x00007632077c7816 */ /* 0x000fc4000000007c */
[----:B------:R-:W-:Y:S01]  /*0940*/  SHF.L.U32 R125, R7, 0x10, RZ ;  /* 0x00000010077d7819 */ /* 0x000fe200000006ff */
[----:B------:R-:W-:Y:S01]  /*0950*/  FMUL.FTZ R7, R146, UR30 ;  /* 0x0000001e92077c20 */ /* 0x000fe20008410000 */
[----:B------:R-:W-:Y:S01]  /*0960*/  SHF.L.U32 R148, R132, 0x10, RZ ;  /* 0x0000001084947819 */ /* 0x000fe200000006ff */
[C---:B------:R-:W-:Y:S01]  /*0970*/  FADD.FTZ R126, -R150.reuse, R126 ;  /* 0x0000007e967e7221 */ /* 0x040fe20000010100 */
[C---:B------:R-:W-:Y:S01]  /*0980*/  FADD.FTZ R127, -R150.reuse, R127 ;  /* 0x0000007f967f7221 */ /* 0x040fe20000010100 */
[C---:B------:R-:W-:Y:S01]  /*0990*/  FADD.FTZ R143, -R150.reuse, R8 ;  /* 0x00000008968f7221 */ /* 0x040fe20000010100 */
[----:B------:R-:W-:Y:S01]  /*09a0*/  FADD.FTZ R145, -R150, R10 ;  /* 0x0000000a96917221 */ /* 0x000fe20000010100 */
[----:B------:R-:W-:Y:S01]  /*09b0*/  FMUL.FTZ R0, R0, UR30 ;  /* 0x0000001e00007c20 */ /* 0x000fe20008410000 */
[----:B------:R-:W-:Y:S01]  /*09c0*/  SHF.L.U32 R146, R133, 0x10, RZ ;  /* 0x0000001085927819 */ /* 0x000fe200000006ff */
[----:B------:R-:W-:Y:S01]  /*09d0*/  FMUL.FTZ R132, R134, UR30 ;  /* 0x0000001e86847c20 */ /* 0x000fe20008410000 */
[----:B------:R-:W-:Y:S01]  /*09e0*/  FADD.FTZ R150, -R150, R11 ;  /* 0x0000000b96967221 */ /* 0x000fe20000010100 */
[----:B------:R-:W-:Y:S01]  /*09f0*/  PRMT R130, R6, 0x7632, R130 ;  /* 0x0000763206827816 */ /* 0x000fe20000000082 */
[----:B------:R-:W-:Y:S01]  /*0a00*/  FMUL.FTZ R134, R144, UR30 ;  /* 0x0000001e90867c20 */ /* 0x000fe20008410000 */
[----:B------:R-:W-:Y:S01]  /*0a10*/  SHF.L.U32 R149, R6, 0x10, RZ ;  /* 0x0000001006957819 */ /* 0x000fe200000006ff */
[-C--:B------:R-:W-:Y:S01]  /*0a20*/  FFMA.FTZ R63, R2, R142.reuse, R63 ;  /* 0x0000008e023f7223 */ /* 0x080fe2000001003f */
        /* <DEDUP_REMOVED lines=8> */
[----:B------:R-:W-:Y:S01]  /*0ab0*/  FADD.FTZ R80, R80, R137 ;  /* 0x0000008950507221 */ /* 0x000fe20000010000 */
[-C--:B------:R-:W-:Y:S01]  /*0ac0*/  FFMA.FTZ R64, R7, R137.reuse, R64 ;  /* 0x0000008907407223 */ /* 0x080fe20000010040 */
[----:B------:R-:W-:Y:S01]  /*0ad0*/  FMUL.FTZ R8, R52, R137 ;  /* 0x0000008934087220 */ /* 0x000fe20000410000 */
[----:B------:R-:W-:Y:S01]  /*0ae0*/  FFMA.FTZ R61, R0, R138, R61 ;  /* 0x0000008a003d7223 */ /* 0x000fe2000001003d */
[----:B------:R-:W-:Y:S01]  /*0af0*/  FADD.FTZ R77, R77, R138 ;  /* 0x0000008a4d4d7221 */ /* 0x000fe20000010000 */
[----:B------:R-:W-:Y:S01]  /*0b00*/  FADD.FTZ R83, R83, R148 ;  /* 0x0000009453537221 */ /* 0x000fe20000010000 */
[-C--:B------:R-:W-:Y:S01]  /*0b10*/  FFMA.FTZ R67, R134, R148.reuse, R67 ;  /* 0x0000009486437223 */ /* 0x080fe20000010043 */
[----:B------:R-:W-:Y:S01]  /*0b20*/  FMUL.FTZ R137, R55, R148 ;  /* 0x0000009437897220 */ /* 0x000fe20000410000 */
[----:B------:R-:W-:Y:S01]  /*0b30*/  FMUL.FTZ R138, R127, UR30 ;  /* 0x0000001e7f8a7c20 */ /* 0x000fe20008410000 */
[----:B------:R-:W-:Y:S01]  /*0b40*/  SHF.L.U32 R148, R128, 0x10, RZ ;  /* 0x0000001080947819 */ /* 0x000fe200000006ff */
[----:B------:R-:W-:Y:S01]  /*0b50*/  FADD.FTZ R127, R11, R142 ;  /* 0x0000008e0b7f7221 */ /* 0x000fe20000010000 */
[----:B------:R-:W-:Y:S01]  /*0b60*/  FFMA.FTZ R128, R0, R11, R151 ;  /* 0x0000000b00807223 */ /* 0x000fe20000010097 */
[----:B------:R-:W-:-:S02]  /*0b70*/  FMUL.FTZ R141, R126, UR30 ;  /* 0x0000001e7e8d7c20 */ /* 0x000fc40008410000 */
[----:B------:R-:W-:Y:S01]  /*0b80*/  FADD.FTZ R126, R6, R127 ;  /* 0x0000007f067e7221 */ /* 0x000fe20000010000 */
[----:B------:R-:W-:Y:S01]  /*0b90*/  FFMA.FTZ R151, R5, R6, R128 ;  /* 0x0000000605977223 */ /* 0x000fe20000010080 */
[----:B------:R-:W-:Y:S02]  /*0ba0*/  SHF.L.U32 R135, R135, 0x10, RZ ;  /* 0x0000001087877819 */ /* 0x000fe400000006ff */
[----:B------:R-:W-:Y:S01]  /*0bb0*/  FADD.FTZ R127, R133, R126 ;  /* 0x0000007e857f7221 */ /* 0x000fe20000010000 */
[----:B------:R-:W-:Y:S01]  /*0bc0*/  FFMA.FTZ R128, R2, R133, R151 ;  /* 0x0000008502807223 */ /* 0x000fe20000010097 */
[----:B------:R-:W-:Y:S01]  /*0bd0*/  SHF.L.U32 R152, R129, 0x10, RZ ;  /* 0x0000001081987819 */ /* 0x000fe200000006ff */
[----:B------:R-:W-:Y:S01]  /*0be0*/  FADD.FTZ R82, R82, R135 ;  /* 0x0000008752527221 */ /* 0x000fe20000010000 */
[-C--:B------:R-:W-:Y:S01]  /*0bf0*/  FFMA.FTZ R66, R9, R135.reuse, R66 ;  /* 0x0000008709427223 */ /* 0x080fe20000010042 */
[----:B------:R-:W-:Y:S01]  /*0c00*/  FMUL.FTZ R10, R54, R135 ;  /* 0x00000087360a7220 */ /* 0x000fe20000410000 */
[----:B------:R-:W-:Y:S01]  /*0c10*/  FMUL.FTZ R135, R53, R146 ;  /* 0x0000009235877220 */ /* 0x000fe20000410000 */
[----:B------:R-:W-:Y:S01]  /*0c20*/  FADD.FTZ R126, R8, R127 ;  /* 0x0000007f087e7221 */ /* 0x000fe20000010000 */
[----:B------:R-:W-:-:S03]  /*0c30*/  FFMA.FTZ R129, R7, R8, R128 ;  /* 0x0000000807817223 */ /* 0x000fc60000010080 */
[----:B------:R-:W-:Y:S01]  /*0c40*/  FADD.FTZ R127, R135, R126 ;  /* 0x0000007e877f7221 */ /* 0x000fe20000010000 */
[----:B------:R-:W-:-:S03]  /*0c50*/  FFMA.FTZ R128, R132, R135, R129 ;  /* 0x0000008784807223 */ /* 0x000fc60000010081 */
[----:B------:R-:W-:Y:S01]  /*0c60*/  FADD.FTZ R126, R10, R127 ;  /* 0x0000007f0a7e7221 */ /* 0x000fe20000010000 */
[----:B------:R-:W-:Y:S01]  /*0c70*/  FFMA.FTZ R129, R9, R10, R128 ;  /* 0x0000000a09817223 */ /* 0x000fe20000010080 */
        /* <DEDUP_REMOVED lines=8> */
[----:B------:R-:W-:Y:S01]  /*0d00*/  FMUL.FTZ R136, R136, UR30 ;  /* 0x0000001e88887c20 */ /* 0x000fe20008410000 */
[----:B------:R-:W-:Y:S01]  /*0d10*/  FMUL.FTZ R147, R49, R148 ;  /* 0x0000009431937220 */ /* 0x000fe20000410000 */
[----:B------:R-:W-:Y:S01]  /*0d20*/  FFMA.FTZ R127, R139, R142, R128 ;  /* 0x0000008e8b7f7223 */ /* 0x000fe20000010080 */
[----:B------:R-:W-:Y:S01]  /*0d30*/  FMUL.FTZ R143, R143, UR30 ;  /* 0x0000001e8f8f7c20 */ /* 0x000fe20008410000 */
[----:B------:R-:W-:Y:S01]  /*0d40*/  SHF.L.U32 R128, R124, 0x10, RZ ;  /* 0x000000107c807819 */ /* 0x000fe200000006ff */
[----:B------:R-:W-:Y:S01]  /*0d50*/  FADD.FTZ R129, R126, R147 ;  /* 0x000000937e817221 */ /* 0x000fe20000010000 */
[----:B------:R-:W-:Y:S01]  /*0d60*/  FFMA.FTZ R124, R136, R147, R127 ;  /* 0x00000093887c7223 */ /* 0x000fe2000001007f */
[----:B------:R-:W-:Y:S01]  /*0d70*/  FADD.FTZ R81, R81, R146 ;  /* 0x0000009251517221 */ /* 0x000fe20000010000 */
[----:B------:R-:W-:Y:S01]  /*0d80*/  FFMA.FTZ R65, R132, R146, R65 ;  /* 0x0000009284417223 */ /* 0x000fe20000010041 */
[----:B------:R-:W-:Y:S01]  /*0d90*/  FADD.FTZ R88, R88, R149 ;  /* 0x0000009558587221 */ /* 0x000fe20000010000 */
[-C--:B------:R-:W-:Y:S01]  /*0da0*/  FFMA.FTZ R72, R143, R149.reuse, R72 ;  /* 0x000000958f487223 */ /* 0x080fe20000010048 */
[----:B------:R-:W-:Y:S01]  /*0db0*/  FMUL.FTZ R146, R44, R149 ;  /* 0x000000952c927220 */ /* 0x000fe20000410000 */
[----:B------:R-:W-:Y:S01]  /*0dc0*/  FMUL.FTZ R149, R51, R152 ;  /* 0x0000009833957220 */ /* 0x000fe20000410000 */
[----:B------:R-:W-:Y:S01]  /*0dd0*/  FADD.FTZ R126, R129, R144 ;  /* 0x00000090817e7221 */ /* 0x000fe20000010000 */
[----:B------:R-:W-:Y:S01]  /*0de0*/  FFMA.FTZ R127, R141, R144, R124 ;  /* 0x000000908d7f7223 */ /* 0x000fe2000001007c */
[----:B------:R-:W-:-:S02]  /*0df0*/  SHF.L.U32 R130, R130, 0x10, RZ ;  /* 0x0000001082827819 */ /* 0x000fc400000006ff */
[----:B------:R-:W-:Y:S01]  /*0e00*/  FADD.FTZ R129, R126, R149 ;  /* 0x000000957e817221 */ /* 0x000fe20000010000 */
[----:B------:R-:W-:Y:S01]  /*0e10*/  FFMA.FTZ R124, R138, R149, R127 ;  /* 0x000000958a7c7223 */ /* 0x000fe2000001007f */
[----:B------:R-:W-:Y:S01]  /*0e20*/  FMUL.FTZ R145, R145, UR30 ;  /* 0x0000001e91917c20 */ /* 0x000fe20008410000 */
[----:B------:R-:W-:Y:S01]  /*0e30*/  FMUL.FTZ R140, R140, UR30 ;  /* 0x0000001e8c8c7c20 */ /* 0x000fe20008410000 */
        /* <DEDUP_REMOVED lines=10> */
[----:B------:R-:W-:Y:S01]  /*0ee0*/  FADD.FTZ R76, R76, R153 ;  /* 0x000000994c4c7221 */ /* 0x000fe20000010000 */
[----:B------:R-:W-:Y:S01]  /*0ef0*/  FFMA.FTZ R60, R3, R153, R60 ;  /* 0x00000099033c7223 */ /* 0x000fe2000001003c */
        /* <DEDUP_REMOVED lines=15> */
.L_x_3320:
        /* <DEDUP_REMOVED lines=17> */
.L_x_3321:
        /* <DEDUP_REMOVED lines=32> */
.L_x_3323:
[----:B------:R-:W-:Y:S05]  /*1300*/  BSYNC.RECONVERGENT B0 ;  /* 0x0000000000007941 */ /* 0x000fea0003800200 */
.L_x_3322:
        /* <DEDUP_REMOVED lines=30> */
[----:B------:R-:W-:-:S03]  /*14f0*/  FADD.FTZ R125, RZ, R124 ;  /* 0x0000007cff7d7221 */ /* 0x000fc60000010000 */
[----:B------:R-:W-:Y:S01]  /*1500*/  FADD.FTZ R158, R127, R158 ;  /* 0x0000009e7f9e7221 */ /* 0x000fe20000010000 */
[----:B------:R-:W-:-:S03]  /*1510*/  FADD.FTZ R125, R126, R125 ;  /* 0x0000007d7e7d7221 */ /* 0x000fc60000010000 */
[----:B--2---:R-:W-:Y:S01]  /*1520*/  FADD.FTZ R158, R158, R129 ;  /* 0x000000819e9e7221 */ /* 0x004fe20000010000 */
[----:B------:R-:W-:Y:S01]  /*1530*/  FADD.FTZ R125, R125, R128 ;  /* 0x000000807d7d7221 */ /* 0x000fe20000010000 */
[----:B------:R-:W-:Y:S02]  /*1540*/  MOV R129, UR10 ;  /* 0x0000000a00817c02 */ /* 0x000fe40008000f00 */
[----:B------:R-:W-:Y:S01]  /*1550*/  FADD.FTZ R131, R131, R158 ;  /* 0x0000009e83837221 */ /* 0x000fe20000010000 */
[----:B------:R-:W-:Y:S01]  /*1560*/  FADD.FTZ R125, R130, R125 ;  /* 0x0000007d827d7221 */ /* 0x000fe20000010000 */
[----:B------:R-:W-:Y:S02]  /*1570*/  LEA.HI.SX32 R129, R129, R152, 0x1d ;  /* 0x0000009881817211 */ /* 0x000fe400078feaff */
        /* <DEDUP_REMOVED lines=20> */
.L_x_3326:
        /* <DEDUP_REMOVED lines=13> */
.L_x_3327:
        /* <DEDUP_REMOVED lines=12> */
.L_x_3328:
        /* <DEDUP_REMOVED lines=13> */
.L_x_3329:
        /* <DEDUP_REMOVED lines=12> */
.L_x_3330:
        /* <DEDUP_REMOVED lines=13> */
.L_x_3331:
        /* <DEDUP_REMOVED lines=12> */
.L_x_3332:
        /* <DEDUP_REMOVED lines=14> */
.L_x_3325:
        /* <DEDUP_REMOVED lines=45> */
.L_x_3334:
        /* <DEDUP_REMOVED lines=13> */
.L_x_3335:
        /* <DEDUP_REMOVED lines=12> */
.L_x_3336:
        /* <DEDUP_REMOVED lines=13> */
.L_x_3337:
        /* <DEDUP_REMOVED lines=12> */
.L_x_3338:
        /* <DEDUP_REMOVED lines=13> */
.L_x_3339:
        /* <DEDUP_REMOVED lines=12> */
.L_x_3340:
        /* <DEDUP_REMOVED lines=9> */
.L_x_3324:
[----:B------:R-:W-:-:S04]  /*2460*/  UISETP.NE.U32.AND UP0, UPT, UR6, URZ, UPT ;  /* 0x000000ff0600728c */ /* 0x000fc8000bf05070 */
[----:B------:R-:W-:-:S09]  /*2470*/  UISETP.NE.AND.EX UP0, UPT, UR7, URZ, UPT, UP0 ;  /* 0x000000ff0700728c */ /* 0x000fd2000bf05300 */
[----:B------:R-:W-:Y:S05]  /*2480*/  BRA.U UP0, `(.L_x_3341) ;  /* 0x0000000500947547 */ /* 0x000fea000b800000 */
        /* <DEDUP_REMOVED lines=12> */
.L_x_3342:
[----:B------:R-:W-:Y:S05]  /*2550*/  BRA.U !UP3, `(.L_x_3343) ;  /* 0x000000010b307547 */ /* 0x000fea000b800000 */
[----:B------:R-:W-:Y:S02]  /*2560*/  PLOP3.LUT P1, PT, PT, PT, UP2, 0x80, 0x8 ;  /* 0x000000000008781c */ /* 0x000fe40003f2f028 */
[----:B-----5:R-:W-:Y:S02]  /*2570*/  MOV R124, R25 ;  /* 0x00000019007c7202 */ /* 0x020fe40000000f00 */
        /* <DEDUP_REMOVED lines=10> */
.L_x_3343:
        /* <DEDUP_REMOVED lines=12> */
.L_x_3344:
        /* <DEDUP_REMOVED lines=13> */
.L_x_3345:
        /* <DEDUP_REMOVED lines=12> */
.L_x_3346:
        /* <DEDUP_REMOVED lines=13> */
.L_x_3347:
        /* <DEDUP_REMOVED lines=12> */
.L_x_3348:
        /* <DEDUP_REMOVED lines=14> */
.L_x_3341:
        /* <DEDUP_REMOVED lines=40> */
.L_x_3349:
        /* <DEDUP_REMOVED lines=8> */
.L_x_3350:
[----:B------:R-:W-:Y:S05]  /*2de0*/  BRA.U !UP3, `(.L_x_3351) ;  /* 0x000000010b187547 */ /* 0x000fea000b800000 */
[----:B------:R-:W-:Y:S01]  /*2df0*/  SHF.L.U32 R127, R109, 0x10, RZ ;  /* 0x000000106d7f7819 */ /* 0x000fe200000006ff */
[----:B------:R-:W-:-:S04]  /*2e00*/  FMUL.FTZ R125, R118, UR29 ;  /* 0x0000001d767d7c20 */ /* 0x000fc80008410000 */
[-C--:B------:R-:W-:Y:S01]  /*2e10*/  FFMA.FTZ R106, R127, R125.reuse, R106 ;  /* 0x0000007d7f6a7223 */ /* 0x080fe2000001006a */
[----:B------:R-:W-:-:S05]  /*2e20*/  FMUL.FTZ R125, R30, R125 ;  /* 0x0000007d1e7d7220 */ /* 0x000fca0000410000 */
[----:B------:R-:W-:-:S04]  /*2e30*/  F2FP.BF16.F32.PACK_AB R125, RZ, R125 ;  /* 0x0000007dff7d723e */ /* 0x000fc800000010ff */
[----:B------:R-:W-:-:S07]  /*2e40*/  PRMT R113, R125, 0x7610, R113 ;  /* 0x000076107d717816 */ /* 0x000fce0000000071 */
.L_x_3351:
        /* <DEDUP_REMOVED lines=8> */
.L_x_3352:
[----:B------:R-:W-:Y:S05]  /*2ed0*/  BRA.U !UP3, `(.L_x_3353) ;  /* 0x000000010b187547 */ /* 0x000fea000b800000 */
[----:B------:R-:W-:Y:S01]  /*2ee0*/  SHF.L.U32 R127, R110, 0x10, RZ ;  /* 0x000000106e7f7819 */ /* 0x000fe200000006ff */
[----:B------:R-:W-:-:S04]  /*2ef0*/  FMUL.FTZ R125, R120, UR29 ;  /* 0x0000001d787d7c20 */ /* 0x000fc80008410000 */
[-C--:B------:R-:W-:Y:S01]  /*2f00*/  FFMA.FTZ R100, R127, R125.reuse, R100 ;  /* 0x0000007d7f647223 */ /* 0x080fe20000010064 */
[----:B------:R-:W-:-:S05]  /*2f10*/  FMUL.FTZ R125, R32, R125 ;  /* 0x0000007d207d7220 */ /* 0x000fca0000410000 */
[----:B------:R-:W-:-:S04]  /*2f20*/  F2FP.BF16.F32.PACK_AB R125, RZ, R125 ;  /* 0x0000007dff7d723e */ /* 0x000fc800000010ff */
[----:B------:R-:W-:-:S07]  /*2f30*/  PRMT R114, R125, 0x7610, R114 ;  /* 0x000076107d727816 */ /* 0x000fce0000000072 */
.L_x_3353:
        /* <DEDUP_REMOVED lines=8> */
.L_x_3354:
[----:B------:R-:W-:Y:S05]  /*2fc0*/  BRA.U !UP3, `(.L_x_3355) ;  /* 0x000000010b187547 */ /* 0x000fea000b800000 */
[----:B------:R-:W-:Y:S01]  /*2fd0*/  FMUL.FTZ R125, R122, UR29 ;  /* 0x0000001d7a7d7c20 */ /* 0x000fe20008410000 */
[----:B------:R-:W-:-:S03]  /*2fe0*/  SHF.L.U32 R127, R111, 0x10, RZ ;  /* 0x000000106f7f7819 */ /* 0x000fc600000006ff */
[-C--:B------:R-:W-:Y:S02]  /*2ff0*/  FMUL.FTZ R124, R34, R125.reuse ;  /* 0x0000007d227c7220 */ /* 0x080fe40000410000 */
[----:B------:R-:W-:-:S03]  /*3000*/  FFMA.FTZ R102, R127, R125, R102 ;  /* 0x0000007d7f667223 */ /* 0x000fc60000010066 */
[----:B------:R-:W-:-:S04]  /*3010*/  F2FP.BF16.F32.PACK_AB R124, RZ, R124 ;  /* 0x0000007cff7c723e */ /* 0x000fc800000010ff */
[----:B------:R-:W-:-:S07]  /*3020*/  PRMT R115, R124, 0x7610, R115 ;  /* 0x000076107c737816 */ /* 0x000fce0000000073 */
.L_x_3355:
[----:B------:R-:W-:Y:S05]  /*3030*/  BRA.U !UP3, `(.L_x_3333) ;  /* 0x000000010b1c7547 */ /* 0x000fea000b800000 */
[----:B------:R-:W-:Y:S01]  /*3040*/  FMUL.FTZ R124, R123, UR29 ;  /* 0x0000001d7b7c7c20 */ /* 0x000fe20008410000 */
[----:B------:R-:W-:-:S03]  /*3050*/  PRMT R125, R111, 0x7632, R125 ;  /* 0x000076326f7d7816 */ /* 0x000fc6000000007d */
[----:B------:R-:W-:Y:S01]  /*3060*/  FMUL.FTZ R126, R35, R124 ;  /* 0x0000007c237e7220 */ /* 0x000fe20000410000 */
[----:B------:R-:W-:-:S04]  /*3070*/  SHF.L.U32 R125, R125, 0x10, RZ ;  /* 0x000000107d7d7819 */ /* 0x000fc800000006ff */
[----:B------:R-:W-:Y:S01]  /*3080*/  F2FP.BF16.F32.PACK_AB R126, RZ, R126 ;  /* 0x0000007eff7e723e */ /* 0x000fe200000010ff */
[----:B------:R-:W-:-:S03]  /*3090*/  FFMA.FTZ R103, R124, R125, R103 ;  /* 0x0000007d7c677223 */ /* 0x000fc60000010067 */
[----:B------:R-:W-:-:S07]  /*30a0*/  PRMT R115, R115, 0x5410, R126 ;  /* 0x0000541073737816 */ /* 0x000fce000000007e */
.L_x_3333:
        /* <DEDUP_REMOVED lines=15> */
.L_x_3356:
        /* <DEDUP_REMOVED lines=36> */
[----:B------:R-:W-:Y:S01]  /*33e0*/  FMUL.FTZ R125, R116, UR29 ;  /* 0x0000001d747d7c20 */ /* 0x000fe20008410000 */
[----:B------:R-:W-:-:S03]  /*33f0*/  SHF.L.U32 R127, R108, 0x10, RZ ;  /* 0x000000106c7f7819 */ /* 0x000fc600000006ff */
[-C--:B------:R-:W-:Y:S02]  /*3400*/  FMUL.FTZ R124, R36, R125.reuse ;  /* 0x0000007d247c7220 */ /* 0x080fe40000410000 */
[----:B------:R-:W-:-:S03]  /*3410*/  FFMA.FTZ R96, R127, R125, R96 ;  /* 0x0000007d7f607223 */ /* 0x000fc60000010060 */
[----:B------:R-:W-:-:S04]  /*3420*/  F2FP.BF16.F32.PACK_AB R124, RZ, R124 ;  /* 0x0000007cff7c723e */ /* 0x000fc800000010ff */
[----:B------:R-:W-:-:S07]  /*3430*/  PRMT R112, R124, 0x7610, R112 ;  /* 0x000076107c707816 */ /* 0x000fce0000000070 */
.L_x_3359:
        /* <DEDUP_REMOVED lines=8> */
.L_x_3360:
[----:B------:R-:W-:Y:S05]  /*34c0*/  BRA.U !UP3, `(.L_x_3361) ;  /* 0x000000010b187547 */ /* 0x000fea000b800000 */
[----:B------:R-:W-:Y:S01]  /*34d0*/  FMUL.FTZ R125, R118, UR29 ;  /* 0x0000001d767d7c20 */ /* 0x000fe20008410000 */
[----:B------:R-:W-:-:S03]  /*34e0*/  SHF.L.U32 R127, R109, 0x10, RZ ;  /* 0x000000106d7f7819 */ /* 0x000fc600000006ff */
[-C--:B------:R-:W-:Y:S02]  /*34f0*/  FMUL.FTZ R124, R38, R125.reuse ;  /* 0x0000007d267c7220 */ /* 0x080fe40000410000 */
[----:B------:R-:W-:-:S03]  /*3500*/  FFMA.FTZ R98, R127, R125, R98 ;  /* 0x0000007d7f627223 */ /* 0x000fc60000010062 */
[----:B------:R-:W-:-:S04]  /*3510*/  F2FP.BF16.F32.PACK_AB R124, RZ, R124 ;  /* 0x0000007cff7c723e */ /* 0x000fc800000010ff */
[----:B------:R-:W-:-:S07]  /*3520*/  PRMT R113, R124, 0x7610, R113 ;  /* 0x000076107c717816 */ /* 0x000fce0000000071 */
.L_x_3361:
        /* <DEDUP_REMOVED lines=8> */
.L_x_3362:
[----:B------:R-:W-:Y:S05]  /*35b0*/  BRA.U !UP3, `(.L_x_3363) ;  /* 0x000000010b187547 */ /* 0x000fea000b800000 */
[----:B------:R-:W-:Y:S01]  /*35c0*/  FMUL.FTZ R125, R120, UR29 ;  /* 0x0000001d787d7c20 */ /* 0x000fe20008410000 */
[----:B------:R-:W-:-:S03]  /*35d0*/  SHF.L.U32 R127, R110, 0x10, RZ ;  /* 0x000000106e7f7819 */ /* 0x000fc600000006ff */
[-C--:B------:R-:W-:Y:S02]  /*35e0*/  FMUL.FTZ R124, R40, R125.reuse ;  /* 0x0000007d287c7220 */ /* 0x080fe40000410000 */
[----:B------:R-:W-:-:S03]  /*35f0*/  FFMA.FTZ R92, R127, R125, R92 ;  /* 0x0000007d7f5c7223 */ /* 0x000fc6000001005c */
[----:B------:R-:W-:-:S04]  /*3600*/  F2FP.BF16.F32.PACK_AB R124, RZ, R124 ;  /* 0x0000007cff7c723e */ /* 0x000fc800000010ff */
[----:B------:R-:W-:-:S07]  /*3610*/  PRMT R114, R124, 0x7610, R114 ;  /* 0x000076107c727816 */ /* 0x000fce0000000072 */
.L_x_3363:
        /* <DEDUP_REMOVED lines=8> */
.L_x_3364:
[----:B------:R-:W-:Y:S05]  /*36a0*/  BRA.U !UP3, `(.L_x_3365) ;  /* 0x000000010b187547 */ /* 0x000fea000b800000 */
[----:B------:R-:W-:Y:S01]  /*36b0*/  FMUL.FTZ R125, R122, UR29 ;  /* 0x0000001d7a7d7c20 */ /* 0x000fe20008410000 */
[----:B------:R-:W-:-:S03]  /*36c0*/  SHF.L.U32 R127, R111, 0x10, RZ ;  /* 0x000000106f7f7819 */ /* 0x000fc600000006ff */
[-C--:B------:R-:W-:Y:S02]  /*36d0*/  FMUL.FTZ R124, R42, R125.reuse ;  /* 0x0000007d2a7c7220 */ /* 0x080fe40000410000 */
[----:B------:R-:W-:-:S03]  /*36e0*/  FFMA.FTZ R94, R127, R125, R94 ;  /* 0x0000007d7f5e7223 */ /* 0x000fc6000001005e */
[----:B------:R-:W-:-:S04]  /*36f0*/  F2FP.BF16.F32.PACK_AB R124, RZ, R124 ;  /* 0x0000007cff7c723e */ /* 0x000fc800000010ff */
[----:B------:R-:W-:-:S07]  /*3700*/  PRMT R115, R124, 0x7610, R115 ;  /* 0x000076107c737816 */ /* 0x000fce0000000073 */
.L_x_3365:
        /* <DEDUP_REMOVED lines=9> */
.L_x_3358:
        /* <DEDUP_REMOVED lines=12> */
.L_x_3367:
        /* <DEDUP_REMOVED lines=13> */
.L_x_3368:
        /* <DEDUP_REMOVED lines=12> */
.L_x_3369:
        /* <DEDUP_REMOVED lines=13> */
.L_x_3370:
        /* <DEDUP_REMOVED lines=12> */
.L_x_3371:
        /* <DEDUP_REMOVED lines=13> */
.L_x_3372:
        /* <DEDUP_REMOVED lines=12> */
.L_x_3373:
        /* <DEDUP_REMOVED lines=14> */
.L_x_3357:
        /* <DEDUP_REMOVED lines=21> */
.L_x_3375:
        /* <DEDUP_REMOVED lines=13> */
.L_x_3376:
        /* <DEDUP_REMOVED lines=12> */
.L_x_3377:
        /* <DEDUP_REMOVED lines=13> */
.L_x_3378:
        /* <DEDUP_REMOVED lines=12> */
.L_x_3379:
        /* <DEDUP_REMOVED lines=13> */
.L_x_3380:
        /* <DEDUP_REMOVED lines=12> */
.L_x_3381:
        /* <DEDUP_REMOVED lines=34> */
.L_x_3374:
[----:B------:R-:W-:Y:S05]  /*4610*/  BRA.U !UP3, `(.L_x_3382) ;  /* 0x000000010b2c7547 */ /* 0x000fea000b800000 */
[----:B-1----:R-:W-:Y:S01]  /*4620*/  FFMA.FTZ R125, R139, UR9, R128 ;  /* 0x000000098b7d7c23 */ /* 0x002fe20008010080 */
        /* <DEDUP_REMOVED lines=10> */
.L_x_3382:
[----:B------:R-:W-:Y:S05]  /*46d0*/  BRA.U !UP3, `(.L_x_3383) ;  /* 0x000000010b307547 */ /* 0x000fea000b800000 */
[----:B-1----:R-:W-:Y:S01]  /*46e0*/  FFMA.FTZ R124, R136, UR9, R128 ;  /* 0x00000009887c7c23 */ /* 0x002fe20008010080 */
[----:B------:R-:W-:-:S03]  /*46f0*/  ISETP.LT.AND P0, PT, RZ, UR31, PT ;  /* 0x0000001fff007c0c */ /* 0x000fc6000bf01270 */
        /* <DEDUP_REMOVED lines=10> */
.L_x_3383:
        /* <DEDUP_REMOVED lines=12> */
.L_x_3384:
        /* <DEDUP_REMOVED lines=13> */
.L_x_3385:
        /* <DEDUP_REMOVED lines=12> */
.L_x_3386:
        /* <DEDUP_REMOVED lines=13> */
.L_x_3387:
        /* <DEDUP_REMOVED lines=12> */
.L_x_3388:
[----:B------:R-:W-:Y:S05]  /*4b80*/  BRA.U !UP3, `(.L_x_3366) ;  /* 0x000000010b307547 */ /* 0x000fea000b800000 */
[----:B------:R-:W-:Y:S01]  /*4b90*/  FFMA.FTZ R128, R150, UR9, R128 ;  /* 0x0000000996807c23 */ /* 0x000fe20008010080 */
[----:B------:R-:W-:Y:S02]  /*4ba0*/  ISETP.LT.AND P0, PT, RZ, UR31, PT ;  /* 0x0000001fff007c0c */ /* 0x000fe4000bf01270 */
[----:B-1---5:R-:W-:Y:S01]  /*4bb0*/  PRMT R125, R111, 0x7632, R125 ;  /* 0x000076326f7d7816 */ /* 0x022fe2000000007d */
        /* <DEDUP_REMOVED lines=9> */
.L_x_3366:
        /* <DEDUP_REMOVED lines=13> */
.L_x_3319:
        /* <DEDUP_REMOVED lines=23> */
.L_x_3390:
        /* <DEDUP_REMOVED lines=15> */
.L_x_8053:


//--------------------- .text._ZN10layer_norm13ln_bwd_kernelINS_13Kernel_traitsIf13__nv_bfloat16fS2_fjLj2048ELj1ELj1ELj4ELj16ENS_18Kernel_traits_baseILj2048EfS2_fS2_fjLj128EEEEELb1ELb0ELb0ELb0EEEvNS_9BwdParamsE --------------------------
	.section	.text._ZN10layer_norm13ln_bwd_kernelINS_13Kernel_traitsIf13__nv_bfloat16fS2_fjLj2048ELj1ELj1ELj4ELj16ENS_18Kernel_traits_baseILj2048EfS2_fS2_fjLj128EEEEELb1ELb0ELb0ELb0EEEvNS_9BwdParamsE,"ax",@progbits
	.align	128
        .global         _ZN10layer_norm13ln_bwd_kernelINS_13Kernel_traitsIf13__nv_bfloat16fS2_fjLj2048ELj1ELj1ELj4ELj16ENS_18Kernel_traits_baseILj2048EfS2_fS2_fjLj128EEEEELb1ELb0ELb0ELb0EEEvNS_9BwdParamsE
        .type           _ZN10layer_norm13ln_bwd_kernelINS_13Kernel_traitsIf13__nv_bfloat16fS2_fjLj2048ELj1ELj1ELj4ELj16ENS_18Kernel_traits_baseILj2048EfS2_fS2_fjLj128EEEEELb1ELb0ELb0ELb0EEEvNS_9BwdParamsE,@function
        .size           _ZN10layer_norm13ln_bwd_kernelINS_13Kernel_traitsIf13__nv_bfloat16fS2_fjLj2048ELj1ELj1ELj4ELj16ENS_18Kernel_traits_baseILj2048EfS2_fS2_fjLj128EEEEELb1ELb0ELb0ELb0EEEvNS_9BwdParamsE,(.L_x_8054 - _ZN10layer_norm13ln_bwd_kernelINS_13Kernel_traitsIf13__nv_bfloat16fS2_fjLj2048ELj1ELj1ELj4ELj16ENS_18Kernel_traits_baseILj2048EfS2_fS2_fjLj128EEEEELb1ELb0ELb0ELb0EEEvNS_9BwdParamsE)
        .other          _ZN10layer_norm13ln_bwd_kernelINS_13Kernel_traitsIf13__nv_bfloat16fS2_fjLj2048ELj1ELj1ELj4ELj16ENS_18Kernel_traits_baseILj2048EfS2_fS2_fjLj128EEEEELb1ELb0ELb0ELb0EEEvNS_9BwdParamsE,@"STO_CUDA_ENTRY STV_DEFAULT"
_ZN10layer_norm13ln_bwd_kernelINS_13Kernel_traitsIf13__nv_bfloat16fS2_fjLj2048ELj1ELj1ELj4ELj16ENS_18Kernel_traits_baseILj2048EfS2_fS2_fjLj128EEEEELb1ELb0ELb0ELb0EEEvNS_9BwdParamsE:
.text._ZN10layer_norm13ln_bwd_kernelINS_13Kernel_traitsIf13__nv_bfloat16fS2_fjLj2048ELj1ELj1ELj4ELj16ENS_18Kernel_traits_baseILj2048EfS2_fS2_fjLj128EEEEELb1ELb0ELb0ELb0EEEvNS_9BwdParamsE:
        /* <DEDUP_REMOVED lines=69> */
.L_x_3413:
        /* <DEDUP_REMOVED lines=12> */
[----:B------:R-:W4:Y:S04]  /*0510*/  LDG.E R86, desc[UR14][R86.64] ;  /* 0x0000000e56567981 */ /* 0x000f28000c1e1900 */
[----:B------:R0:W4:Y:S01]  /*0520*/  LDG.E R88, desc[UR14][R88.64] ;  /* 0x0000000e58587981 */ /* 0x000122000c1e1900 */
[----:B------:R-:W-:Y:S01]  /*0530*/  UIMAD UR4, UR7, UR6, URZ ;  /* 0x00000006070472a4 */ /* 0x000fe2000f8e02ff */
[C---:B------:R-:W-:Y:S01]  /*0540*/  ISETP.GE.U32.AND P3, PT, R102.reuse, 0x80, PT ;  /* 0x000000806600780c */ /* 0x040fe20003f66070 */
[----:B------:R-:W-:Y:S01]  /*0550*/  UMOV UR12, 0x3f800000 ;  /* 0x3f800000000c7882 */ /* 0x000fe20000000000 */
[----:B--2---:R-:W-:Y:S01]  /*0560*/  ISETP.NE.AND P1, PT, RZ, UR16, PT ;  /* 0x00000010ff007c0c */ /* 0x004fe2000bf25270 */
[----:B------:R-:W-:Y:S01]  /*0570*/  USHF.R.S32.HI UR5, URZ, 0x1f, UR4 ;  /* 0x0000001fff057899 */ /* 0x000fe20008011404 */
[----:B------:R-:W-:Y:S01]  /*0580*/  BSSY.RECONVERGENT B0, `(.L_x_3392) ;  /* 0x0000062000007945 */ /* 0x000fe20003800200 */
[----:B------:R-:W-:-:S02]  /*0590*/  ISETP.GE.U32.AND P2, PT, R102, 0x100, PT ;  /* 0x000001006600780c */ /* 0x000fc40003f46070 */
[----:B------:R-:W-:Y:S01]  /*05a0*/  ULEA.HI UR5, UR5, UR4, URZ, 0x3 ;  /* 0x0000000405057291 */ /* 0x000fe2000f8f18ff */
[----:B0-----:R-:W-:Y:S01]  /*05b0*/  HFMA2 R89, -RZ, RZ, 0, 0 ;  /* 0x00000000ff597431 */ /* 0x001fe200000001ff */
[----:B------:R-:W-:-:S04]  /*05c0*/  MOV R90, RZ ;  /* 0x000000ff005a7202 */ /* 0x000fc80000000f00 */
[----:B------:R-:W-:-:S04]  /*05d0*/  MOV R85, UR5 ;  /* 0x0000000500557c02 */ /* 0x000fc80008000f00 */
[----:B------:R-:W-:Y:S02]  /*05e0*/  LEA.HI.SX32 R0, R85, R114, 0x1d ;  /* 0x0000007255007211 */ /* 0x000fe400078feaff */
[----:B---3--:R-:W-:Y:S02]  /*05f0*/  @P0 R2UR UR4, R84 ;  /* 0x00000000540402ca */ /* 0x008fe400000e0000 */
[----:B----4-:R-:W-:Y:S02]  /*0600*/  R2UR UR23, R86 ;  /* 0x00000000561772ca */ /* 0x010fe400000e0000 */
[----:B------:R-:W-:-:S09]  /*0610*/  FSEL R114, R88, RZ, !P1 ;  /* 0x000000ff58727208 */ /* 0x000fd20004800000 */
[----:B------:R-:W-:Y:S01]  /*0620*/  @UP0 USHF.L.U32 UR12, UR4, 0x10, URZ ;  /* 0x00000010040c0899 */ /* 0x000fe200080006ff */
[----:B------:R-:W-:Y:S01]  /*0630*/  MOV R88, R0 ;  /* 0x0000000000587202 */ /* 0x000fe20000000f00 */
[----:B------:R-:W-:Y:S10]  /*0640*/  @!P3 BRA `(.L_x_3393) ;  /* 0x000000040054b947 */ /* 0x000ff40003800000 */
        /* <DEDUP_REMOVED lines=12> */
[----:B------:R-:W1:Y:S02]  /*0710*/  @P0 LDC.64 R106, c[0x0][0x438] ;  /* 0x00010e00ff6a0b82 */ /* 0x000e640000000a00 */
[----:B-1----:R-:W-:-:S05]  /*0720*/  @P0 IMAD.WIDE.U32 R106, R0, 0x20, R106 ;  /* 0x00000020006a0825 */ /* 0x002fca00078e006a */
[----:B------:R-:W5:Y:S04]  /*0730*/  @P0 LDG.E.128 R24, desc[UR14][R106.64] ;  /* 0x0000000e6a180981 */ /* 0x000f68000c1e1d00 */
[----:B------:R1:W5:Y:S01]  /*0740*/  @P0 LDG.E.128 R20, desc[UR14][R106.64+0x10] ;  /* 0x0000100e6a140981 */ /* 0x000362000c1e1d00 */
[C---:B---3--:R-:W-:Y:S01]  /*0750*/  FADD.FTZ R115, -R114.reuse, R84 ;  /* 0x0000005472737221 */ /* 0x048fe20000010100 */
[----:B------:R-:W-:-:S03]  /*0760*/  FADD.FTZ R111, -R114, R86 ;  /* 0x00000056726f7221 */ /* 0x000fc60000010100 */
[----:B------:R-:W-:Y:S01]  /*0770*/  FMUL.FTZ R115, R115, UR23 ;  /* 0x0000001773737c20 */ /* 0x000fe20008410000 */
[----:B----4-:R-:W-:Y:S01]  /*0780*/  FADD.FTZ R92, -R114, R92 ;  /* 0x0000005c725c7221 */ /* 0x010fe20000010100 */
[C---:B------:R-:W-:Y:S02]  /*0790*/  SHF.L.U32 R113, R88.reuse, 0x10, RZ ;  /* 0x0000001058717819 */ /* 0x040fe400000006ff */
[----:B------:R-:W-:Y:S01]  /*07a0*/  PRMT R86, R88, 0x7632, R86 ;  /* 0x0000763258567816 */ /* 0x000fe20000000056 */
[C---:B------:R-:W-:Y:S01]  /*07b0*/  FADD.FTZ R112, -R114.reuse, R85 ;  /* 0x0000005572707221 */ /* 0x040fe20000010100 */
[----:B------:R-:W-:Y:S01]  /*07c0*/  FADD.FTZ R108, -R114, R87 ;  /* 0x00000057726c7221 */ /* 0x000fe20000010100 */
[----:B------:R-:W-:Y:S01]  /*07d0*/  PRMT R84, R90, 0x7632, R84 ;  /* 0x000076325a547816 */ /* 0x000fe20000000054 */
[----:B------:R-:W-:Y:S01]  /*07e0*/  FADD.FTZ R40, R40, R113 ;  /* 0x0000007128287221 */ /* 0x000fe20000010000 */
[----:B------:R-:W-:Y:S01]  /*07f0*/  SHF.L.U32 R87, R90, 0x10, RZ ;  /* 0x000000105a577819 */ /* 0x000fe200000006ff */
[-C--:B------:R-:W-:Y:S01]  /*0800*/  FFMA.FTZ R56, R115, R113.reuse, R56 ;  /* 0x0000007173387223 */ /* 0x080fe20000010038 */
[----:B------:R-:W-:Y:S01]  /*0810*/  PRMT R85, R91, 0x7632, R85 ;  /* 0x000076325b557816 */ /* 0x000fe20000000055 */
[----:B-----5:R-:W-:Y:S01]  /*0820*/  FMUL.FTZ R113, R64, R113 ;  /* 0x0000007140717220 */ /* 0x020fe20000410000 */
[----:B------:R-:W-:Y:S01]  /*0830*/  SHF.L.U32 R86, R86, 0x10, RZ ;  /* 0x0000001056567819 */ /* 0x000fe200000006ff */
[----:B0-----:R-:W-:Y:S01]  /*0840*/  FMUL.FTZ R105, R92, UR23 ;  /* 0x000000175c697c20 */ /* 0x001fe20008410000 */
[C---:B------:R-:W-:Y:S01]  /*0850*/  PRMT R88, R89.reuse, 0x7632, R88 ;  /* 0x0000763259587816 */ /* 0x040fe20000000058 */
[----:B------:R-:W-:Y:S01]  /*0860*/  FMUL.FTZ R112, R112, UR23 ;  /* 0x0000001770707c20 */ /* 0x000fe20008410000 */
[----:B------:R-:W-:Y:S01]  /*0870*/  SHF.L.U32 R104, R84, 0x10, RZ ;  /* 0x0000001054687819 */ /* 0x000fe200000006ff */
[----:B------:R-:W-:Y:S01]  /*0880*/  FADD.FTZ R36, R36, R87 ;  /* 0x0000005724247221 */ /* 0x000fe20000010000 */
[----:B------:R-:W-:Y:S01]  /*0890*/  SHF.L.U32 R89, R89, 0x10, RZ ;  /* 0x0000001059597819 */ /* 0x000fe200000006ff */
[-C--:B------:R-:W-:Y:S01]  /*08a0*/  FFMA.FTZ R52, R105, R87.reuse, R52 ;  /* 0x0000005769347223 */ /* 0x080fe20000010034 */
[----:B------:R-:W-:Y:S01]  /*08b0*/  SHF.L.U32 R84, R85, 0x10, RZ ;  /* 0x0000001055547819 */ /* 0x000fe200000006ff */
[----:B------:R-:W-:Y:S01]  /*08c0*/  FMUL.FTZ R92, R60, R87 ;  /* 0x000000573c5c7220 */ /* 0x000fe20000410000 */
[-C--:B------:R-:W-:Y:S01]  /*08d0*/  FMUL.FTZ R110, R65, R86.reuse ;  /* 0x00000056416e7220 */ /* 0x080fe20000410000 */
[----:B------:R-:W-:Y:S01]  /*08e0*/  FADD.FTZ R85, RZ, R113 ;  /* 0x00000071ff557221 */ /* 0x000fe20000010000 */
[----:B------:R-:W-:Y:S01]  /*08f0*/  FFMA.FTZ R87, R115, R113, RZ ;  /* 0x0000007173577223 */ /* 0x000fe200000100ff */
[----:B------:R-:W-:Y:S01]  /*0900*/  SHF.L.U32 R90, R88, 0x10, RZ ;  /* 0x00000010585a7819 */ /* 0x000fe200000006ff */
[----:B------:R-:W-:Y:S01]  /*0910*/  FFMA.FTZ R57, R112, R86, R57 ;  /* 0x0000005670397223 */ /* 0x000fe20000010039 */
[----:B------:R-:W-:Y:S01]  /*0920*/  FADD.FTZ R41, R41, R86 ;  /* 0x0000005629297221 */ /* 0x000fe20000010000 */
[----:B------:R-:W-:Y:S01]  /*0930*/  FMUL.FTZ R109, R66, R89 ;  /* 0x00000059426d7220 */ /* 0x000fe20000410000 */
[----:B------:R-:W-:Y:S01]  /*0940*/  FADD.FTZ R86, R85, R110 ;  /* 0x0000006e55567221 */ /* 0x000fe20000010000 */
[----:B------:R-:W-:Y:S01]  /*0950*/  FMUL.FTZ R111, R111, UR23 ;  /* 0x000000176f6f7c20 */ /* 0x000fe20008410000 */
[----:B------:R-:W-:Y:S01]  /*0960*/  FFMA.FTZ R88, R112, R110, R87 ;  /* 0x0000006e70587223 */ /* 0x000fe20000010057 */
[----:B-1----:R-:W-:Y:S01]  /*0970*/  FMUL.FTZ R107, R67, R90 ;  /* 0x0000005a436b7220 */ /* 0x002fe20000410000 */
[----:B------:R-:W-:Y:S01]  /*0980*/  FADD.FTZ R86, R86, R109 ;  /* 0x0000006d56567221 */ /* 0x000fe20000010000 */
[----:B------:R-:W-:Y:S01]  /*0990*/  FMUL.FTZ R108, R108, UR23 ;  /* 0x000000176c6c7c20 */ /* 0x000fe20008410000 */
[----:B------:R-:W-:Y:S01]  /*09a0*/  FFMA.FTZ R85, R111, R109, R88 ;  /* 0x0000006d6f557223 */ /* 0x000fe20000010058 */
[----:B------:R-:W-:Y:S01]  /*09b0*/  FADD.FTZ R103, -R114, R93 ;  /* 0x0000005d72677221 */ /* 0x000fe20000010100 */
[----:B------:R-:W-:Y:S01]  /*09c0*/  FADD.FTZ R87, R86, R107 ;  /* 0x0000006b56577221 */ /* 0x000fe20000010000 */
[----:B------:R-:W-:Y:S01]  /*09d0*/  FADD.FTZ R93, -R114, R94 ;  /* 0x0000005e725d7221 */ /* 0x000fe20000010100 */
[----:B------:R-:W-:Y:S01]  /*09e0*/  FFMA.FTZ R86, R108, R107, R85 ;  /* 0x0000006b6c567223 */ /* 0x000fe20000010055 */
[----:B------:R-:W-:Y:S01]  /*09f0*/  SHF.L.U32 R91, R91, 0x10, RZ ;  /* 0x000000105b5b7819 */ /* 0x000fe200000006ff */
[----:B------:R-:W-:Y:S01]  /*0a00*/  FADD.FTZ R106, -R114, R95 ;  /* 0x0000005f726a7221 */ /* 0x000fe20000010100 */
[----:B------:R-:W-:Y:S01]  /*0a10*/  FMUL.FTZ R94, R103, UR23 ;  /* 0x00000017675e7c20 */ /* 0x000fe20008410000 */
        /* <DEDUP_REMOVED lines=13> */
[----:B------:R-:W-:Y:S01]  /*0af0*/  FADD.FTZ R42, R42, R89 ;  /* 0x000000592a2a7221 */ /* 0x000fe20000010000 */
[----:B------:R-:W-:Y:S01]  /*0b00*/  FFMA.FTZ R58, R111, R89, R58 ;  /* 0x000000596f3a7223 */ /* 0x000fe2000001003a */
[----:B------:R-:W-:Y:S01]  /*0b10*/  FFMA.FTZ R59, R108, R90, R59 ;  /* 0x0000005a6c3b7223 */ /* 0x000fe2000001003b */
[----:B------:R-:W-:Y:S01]  /*0b20*/  FADD.FTZ R43, R43, R90 ;  /* 0x0000005a2b2b7221 */ /* 0x000fe20000010000 */
[----:B------:R-:W-:Y:S01]  /*0b30*/  FADD.FTZ R89, R88, R103 ;  /* 0x0000006758597221 */ /* 0x000fe20000010000 */
[----:B------:R-:W-:Y:S01]  /*0b40*/  FADD.FTZ R38, R38, R91 ;  /* 0x0000005b26267221 */ /* 0x000fe20000010000 */
[----:B------:R-:W-:Y:S01]  /*0b50*/  FFMA.FTZ R54, R93, R91, R54 ;  /* 0x0000005b5d367223 */ /* 0x000fe20000010036 */
[----:B------:R-:W-:Y:S01]  /*0b60*/  FADD.FTZ R39, R39, R84 ;  /* 0x0000005427277221 */ /* 0x000fe20000010000 */
[C---:B------:R-:W-:Y:S01]  /*0b70*/  FFMA.FTZ R55, R106.reuse, R84, R55 ;  /* 0x000000546a377223 */ /* 0x040fe20000010037 */
[----:B------:R-:W-:Y:S01]  /*0b80*/  FFMA.FTZ R90, R106, R103, R86 ;  /* 0x000000676a5a7223 */ /* 0x000fe20000010056 */
[----:B------:R-:W-:-:S07]  /*0b90*/  IADD3 R88, PT, PT, R0, 0x80, RZ ;  /* 0x0000008000587810 */ /* 0x000fce0007ffe0ff */
.L_x_3393:
[----:B------:R-:W-:Y:S05]  /*0ba0*/  BSYNC.RECONVERGENT B0 ;  /* 0x0000000000007941 */ /* 0x000fea0003800200 */
.L_x_3392:
        /* <DEDUP_REMOVED lines=19> */
[C---:B------:R-:W-:Y:S01]  /*0ce0*/  FADD.FTZ R7, -R114.reuse, R7 ;  /* 0x0000000772077221 */ /* 0x040fe20000010100 */
[C---:B------:R-:W-:Y:S01]  /*0cf0*/  FADD.FTZ R5, -R114.reuse, R5 ;  /* 0x0000000572057221 */ /* 0x040fe20000010100 */
[C---:B----4-:R-:W-:Y:S01]  /*0d00*/  FADD.FTZ R88, -R114.reuse, R8 ;  /* 0x0000000872587221 */ /* 0x050fe20000010100 */
[C---:B------:R-:W-:Y:S01]  /*0d10*/  FADD.FTZ R100, -R114.reuse, R11 ;  /* 0x0000000b72647221 */ /* 0x040fe20000010100 */
[----:B------:R-:W-:Y:S01]  /*0d20*/  FADD.FTZ R6, -R114, R6 ;  /* 0x0000000672067221 */ /* 0x000fe20000010100 */
[----:B0-----:R-:W-:Y:S01]  /*0d30*/  FMUL.FTZ R3, R4, UR23 ;  /* 0x0000001704037c20 */ /* 0x001fe20008410000 */
[----:B------:R-:W-:-:S02]  /*0d40*/  PRMT R8, R84, 0x7632, R8 ;  /* 0x0000763254087816 */ /* 0x000fc40000000008 */
[----:B------:R-:W-:Y:S01]  /*0d50*/  SHF.L.U32 R11, R84, 0x10, RZ ;  /* 0x00000010540b7819 */ /* 0x000fe200000006ff */
[C---:B------:R-:W-:Y:S01]  /*0d60*/  FADD.FTZ R9, -R114.reuse, R9 ;  /* 0x0000000972097221 */ /* 0x040fe20000010100 */
[--C-:B------:R-:W-:Y:S01]  /*0d70*/  FADD.FTZ R98, -R114, R10.reuse ;  /* 0x0000000a72627221 */ /* 0x100fe20000010100 */
[----:B------:R-:W-:Y:S01]  /*0d80*/  FMUL.FTZ R4, R7, UR23 ;  /* 0x0000001707047c20 */ /* 0x000fe20008410000 */
[C---:B------:R-:W-:Y:S01]  /*0d90*/  PRMT R10, R85.reuse, 0x7632, R10 ;  /* 0x00007632550a7816 */ /* 0x040fe2000000000a */
[----:B------:R-:W-:Y:S01]  /*0da0*/  FMUL.FTZ R7, R88, UR23 ;  /* 0x0000001758077c20 */ /* 0x000fe20008410000 */
[----:B------:R-:W-:Y:S01]  /*0db0*/  SHF.L.U32 R85, R85, 0x10, RZ ;  /* 0x0000001055557819 */ /* 0x000fe200000006ff */
[----:B------:R-:W-:Y:S01]  /*0dc0*/  FMUL.FTZ R2, R5, UR23 ;  /* 0x0000001705027c20 */ /* 0x000fe20008410000 */
[----:B------:R-:W-:Y:S01]  /*0dd0*/  SHF.L.U32 R88, R8, 0x10, RZ ;  /* 0x0000001008587819 */ /* 0x000fe200000006ff */
[----:B------:R-:W-:Y:S01]  /*0de0*/  FMUL.FTZ R5, R6, UR23 ;  /* 0x0000001706057c20 */ /* 0x000fe20008410000 */
[-C--:B-----5:R-:W-:Y:S01]  /*0df0*/  FMUL.FTZ R8, R72, R11.reuse ;  /* 0x0000000b48087220 */ /* 0x0a0fe20000410000 */
[----:B------:R-:W-:Y:S01]  /*0e00*/  FMUL.FTZ R6, R9, UR23 ;  /* 0x0000001709067c20 */ /* 0x000fe20008410000 */
[----:B------:R-:W-:Y:S01]  /*0e10*/  FMUL.FTZ R9, R98, UR23 ;  /* 0x0000001762097c20 */ /* 0x000fe20008410000 */
[----:B------:R-:W-:Y:S01]  /*0e20*/  PRMT R91, R86, 0x7632, R91 ;  /* 0x00007632565b7816 */ /* 0x000fe2000000005b */
[----:B------:R-:W-:Y:S01]  /*0e30*/  FADD.FTZ R32, R32, R11 ;  /* 0x0000000b20207221 */ /* 0x000fe20000010000 */
[----:B-1----:R-:W-:Y:S01]  /*0e40*/  SHF.L.U32 R97, R86, 0x10, RZ ;  /* 0x0000001056617819 */ /* 0x002fe200000006ff */
[----:B------:R-:W-:Y:S01]  /*0e50*/  FFMA.FTZ R48, R3, R11, R48 ;  /* 0x0000000b03307223 */ /* 0x000fe20000010030 */
[----:B------:R-:W-:Y:S01]  /*0e60*/  SHF.L.U32 R98, R10, 0x10, RZ ;  /* 0x000000100a627819 */ /* 0x000fe200000006ff */
[----:B------:R-:W-:Y:S01]  /*0e70*/  FADD.FTZ R34, R34, R85 ;  /* 0x0000005522227221 */ /* 0x000fe20000010000 */
[-C--:B------:R-:W-:Y:S01]  /*0e80*/  FFMA.FTZ R50, R5, R85.reuse, R50 ;  /* 0x0000005505327223 */ /* 0x080fe20000010032 */
[----:B------:R-:W-:Y:S01]  /*0e90*/  FMUL.FTZ R10, R74, R85 ;  /* 0x000000554a0a7220 */ /* 0x000fe20000410000 */
[----:B------:R-:W-:Y:S01]  /*0ea0*/  FADD.FTZ R86, R89, R8 ;  /* 0x0000000859567221 */ /* 0x000fe20000010000 */
[----:B------:R-:W-:Y:S01]  /*0eb0*/  FMUL.FTZ R11, R73, R88 ;  /* 0x00000058490b7220 */ /* 0x000fe20000410000 */
[----:B------:R-:W-:-:S03]  /*0ec0*/  FFMA.FTZ R85, R3, R8, R90 ;  /* 0x0000000803557223 */ /* 0x000fc6000001005a */
        /* <DEDUP_REMOVED lines=10> */
[----:B------:R-:W-:-:S02]  /*0f70*/  SHF.L.U32 R114, R91, 0x10, RZ ;  /* 0x000000105b727819 */ /* 0x000fc400000006ff */
[----:B------:R-:W-:Y:S01]  /*0f80*/  FADD.FTZ R89, R88, R97 ;  /* 0x0000006158597221 */ /* 0x000fe20000010000 */
[C---:B------:R-:W-:Y:S01]  /*0f90*/  FFMA.FTZ R86, R4.reuse, R97, R85 ;  /* 0x0000006104567223 */ /* 0x040fe20000010055 */
[C---:B------:R-:W-:Y:S02]  /*0fa0*/  PRMT R84, R87.reuse, 0x7632, R84 ;  /* 0x0000763257547816 */ /* 0x040fe40000000054 */
[----:B------:R-:W-:Y:S01]  /*0fb0*/  SHF.L.U32 R87, R87, 0x10, RZ ;  /* 0x0000001057577819 */ /* 0x000fe200000006ff */
        /* <DEDUP_REMOVED lines=21> */
.L_x_3395:
[----:B------:R-:W-:Y:S05]  /*1110*/  BSYNC.RECONVERGENT B0 ;  /* 0x0000000000007941 */ /* 0x000fea0003800200 */
.L_x_3394:
        /* <DEDUP_REMOVED lines=32> */
.L_x_3397:
[----:B------:R-:W-:Y:S05]  /*1320*/  BSYNC.RECONVERGENT B0 ;  /* 0x0000000000007941 */ /* 0x000fea0003800200 */
.L_x_3396:
        /* <DEDUP_REMOVED lines=33> */
[----:B------:R-:W-:Y:S01]  /*1540*/  ISETP.GE.U32.AND P1, PT, R118, RZ, PT ;  /* 0x000000ff7600720c */ /* 0x000fe20003f26070 */
[----:B------:R-:W-:Y:S01]  /*1550*/  FFMA.FTZ R90, R108, UR4, R88 ;  /* 0x000000046c5a7c23 */ /* 0x000fe20008010058 */
        /* <DEDUP_REMOVED lines=17> */
[----:B------:R-:W-:Y:S01]  /*1670*/  FADD.FTZ R90, R107, -R90 ;  /* 0x8000005a6b5a7221 */ /* 0x000fe20000010000 */
[----:B------:R-:W-:Y:S01]  /*1680*/  ISETP.GE.U32.AND.EX P1, PT, R119, 0x1000000, PT, P1 ;  /* 0x010000007700780c */ /* 0x000fe20003f26110 */
[----:B------:R-:W-:Y:S01]  /*1690*/  FMUL.FTZ R85, R85, UR22 ;  /* 0x0000001655557c20 */ /* 0x000fe20008410000 */
[----:B------:R-:W-:Y:S01]  /*16a0*/  FMUL.FTZ R84, R84, UR22 ;  /* 0x0000001654547c20 */ /* 0x000fe20008410000 */
[C---:B------:R-:W-:Y:S01]  /*16b0*/  LOP3.LUT P4, RZ, R119.reuse, 0xff, RZ, 0xc0, !PT ;  /* 0x000000ff77ff7812 */ /* 0x040fe2000788c0ff */
[----:B------:R-:W-:Y:S01]  /*16c0*/  FMUL.FTZ R90, R90, UR23 ;  /* 0x000000175a5a7c20 */ /* 0x000fe20008410000 */
[----:B------:R-:W-:-:S02]  /*16d0*/  LOP3.LUT P6, RZ, R119, 0xff00, RZ, 0xc0, !PT ;  /* 0x0000ff0077ff7812 */ /* 0x000fc400078cc0ff */
[----:B------:R-:W-:Y:S01]  /*16e0*/  FSEL R86, R86, RZ, P5 ;  /* 0x000000ff56567208 */ /* 0x000fe20002800000 */
[----:B------:R-:W-:Y:S01]  /*16f0*/  FMUL.FTZ R90, R90, UR12 ;  /* 0x0000000c5a5a7c20 */ /* 0x000fe20008410000 */
[----:B------:R-:W-:Y:S02]  /*1700*/  FSEL R87, R87, RZ, P1 ;  /* 0x000000ff57577208 */ /* 0x000fe40000800000 */
[----:B------:R-:W-:Y:S01]  /*1710*/  FSEL R85, R85, RZ, P4 ;  /* 0x000000ff55557208 */ /* 0x000fe20002000000 */
[----:B------:R-:W-:Y:S01]  /*1720*/  FMUL.FTZ R91, R90, UR22 ;  /* 0x000000165a5b7c20 */ /* 0x000fe20008410000 */
[----:B------:R-:W-:Y:S02]  /*1730*/  FSEL R84, R84, RZ, P6 ;  /* 0x000000ff54547208 */ /* 0x000fe40003000000 */
[----:B------:R-:W-:Y:S02]  /*1740*/  F2FP.BF16.F32.PACK_AB R87, R87, R86 ;  /* 0x000000565757723e */ /* 0x000fe400000010ff */
[----:B------:R-:W-:Y:S01]  /*1750*/  F2FP.BF16.F32.PACK_AB R86, R84, R85 ;  /* 0x000000555456723e */ /* 0x000fe200000010ff */
[--C-:B------:R-:W-:Y:S01]  /*1760*/  FFMA.FTZ R84, R111, UR4, R88.reuse ;  /* 0x000000046f547c23 */ /* 0x100fe20008010058 */
[----:B------:R-:W-:Y:S01]  /*1770*/  FFMA.FTZ R85, R112, UR4, R88 ;  /* 0x0000000470557c23 */ /* 0x000fe20008010058 */
[----:B------:R-:W-:-:S02]  /*1780*/  LOP3.LUT P5, RZ, R118, 0xff0000, RZ, 0xc0, !PT ;  /* 0x00ff000076ff7812 */ /* 0x000fc400078ac0ff */
[----:B------:R-:W-:Y:S01]  /*1790*/  FADD.FTZ R89, R109, -R84 ;  /* 0x800000546d597221 */ /* 0x000fe20000010000 */
[----:B------:R-:W-:Y:S01]  /*17a0*/  FFMA.FTZ R84, R115, UR4, R88 ;  /* 0x0000000473547c23 */ /* 0x000fe20008010058 */
[----:B------:R-:W-:Y:S01]  /*17b0*/  FADD.FTZ R85, R110, -R85 ;  /* 0x800000556e557221 */ /* 0x000fe20000010000 */
[C---:B------:R-:W-:Y:S01]  /*17c0*/  LOP3.LUT P6, RZ, R118.reuse, 0xff000000, RZ, 0xc0, !PT ;  /* 0xff00000076ff7812 */ /* 0x040fe200078cc0ff */
[----:B------:R-:W-:Y:S01]  /*17d0*/  FMUL.FTZ R89, R89, UR23 ;  /* 0x0000001759597c20 */ /* 0x000fe20008410000 */
[----:B------:R-:W-:Y:S01]  /*17e0*/  FADD.FTZ R84, R113, -R84 ;  /* 0x8000005471547221 */ /* 0x000fe20000010000 */
        /* <DEDUP_REMOVED lines=10> */
[----:B------:R-:W-:Y:S01]  /*1890*/  FMUL.FTZ R84, R84, UR22 ;  /* 0x0000001654547c20 */ /* 0x000fe20008410000 */
[----:B------:R-:W-:Y:S02]  /*18a0*/  FSEL R90, R89, RZ, P5 ;  /* 0x000000ff595a7208 */ /* 0x000fe40002800000 */
[----:B------:R-:W-:Y:S02]  /*18b0*/  FSEL R89, R85, RZ, P4 ;  /* 0x000000ff55597208 */ /* 0x000fe40002000000 */
[----:B------:R-:W-:Y:S02]  /*18c0*/  FSEL R84, R84, RZ, P1 ;  /* 0x000000ff54547208 */ /* 0x000fe40000800000 */
[----:B------:R-:W-:Y:S02]  /*18d0*/  F2FP.BF16.F32.PACK_AB R85, R91, R90 ;  /* 0x0000005a5b55723e */ /* 0x000fe400000010ff */
[----:B------:R-:W-:Y:S01]  /*18e0*/  F2FP.BF16.F32.PACK_AB R84, R89, R84 ;  /* 0x000000545954723e */ /* 0x000fe200000010ff */
[----:B------:R-:W-:Y:S06]  /*18f0*/  BRA `(.L_x_3403) ;  /* 0x0000000000f47947 */ /* 0x000fec0003800000 */
.L_x_3402:
        /* <DEDUP_REMOVED lines=20> */
[C---:B------:R-:W-:Y:S01]  /*1a40*/  LOP3.LUT P4, RZ, R118.reuse, 0xff00, RZ, 0xc0, !PT ;  /* 0x0000ff0076ff7812 */ /* 0x040fe2000788c0ff */
[----:B------:R-:W-:Y:S01]  /*1a50*/  FMUL.FTZ R83, R83, UR22 ;  /* 0x0000001653537c20 */ /* 0x000fe20008410000 */
[----:B------:R-:W-:Y:S01]  /*1a60*/  LOP3.LUT P5, RZ, R118, 0xff0000, RZ, 0xc0, !PT ;  /* 0x00ff000076ff7812 */ /* 0x000fe200078ac0ff */
[----:B------:R-:W-:Y:S01]  /*1a70*/  FFMA.FTZ R86, R106, UR4, R88 ;  /* 0x000000046a567c23 */ /* 0x000fe20008010058 */
[----:B------:R-:W-:-:S02]  /*1a80*/  LOP3.LUT P6, RZ, R118, 0xff000000, RZ, 0xc0, !PT ;  /* 0xff00000076ff7812 */ /* 0x000fc400078cc0ff */
[----:B------:R-:W-:Y:S01]  /*1a90*/  FSEL R80, R80, RZ, P1 ;  /* 0x000000ff50507208 */ /* 0x000fe20000800000 */
[----:B------:R-:W-:Y:S01]  /*1aa0*/  FADD.FTZ R87, R103, -R86 ;  /* 0x8000005667577221 */ /* 0x000fe20000010000 */
[----:B------:R-:W-:Y:S02]  /*1ab0*/  FSEL R81, R81, RZ, P4 ;  /* 0x000000ff51517208 */ /* 0x000fe40002000000 */
[----:B------:R-:W-:Y:S02]  /*1ac0*/  FSEL R82, R82, RZ, P5 ;  /* 0x000000ff52527208 */ /* 0x000fe40002800000 */
[----:B------:R-:W-:Y:S02]  /*1ad0*/  FSEL R83, R83, RZ, P6 ;  /* 0x000000ff53537208 */ /* 0x000fe40003000000 */
[----:B------:R-:W-:Y:S01]  /*1ae0*/  F2FP.BF16.F32.PACK_AB R84, R81, R80 ;  /* 0x000000505154723e */ /* 0x000fe200000010ff */
[--C-:B------:R-:W-:Y:S01]  /*1af0*/  FFMA.FTZ R81, R105, UR4, R88.reuse ;  /* 0x0000000469517c23 */ /* 0x100fe20008010058 */
[----:B------:R-:W-:Y:S01]  /*1b00*/  F2FP.BF16.F32.PACK_AB R85, R83, R82 ;  /* 0x000000525355723e */ /* 0x000fe200000010ff */
[--C-:B------:R-:W-:Y:S01]  /*1b10*/  FFMA.FTZ R80, R94, UR4, R88.reuse ;  /* 0x000000045e507c23 */ /* 0x100fe20008010058 */
[----:B------:R-:W-:Y:S01]  /*1b20*/  FFMA.FTZ R83, R93, UR4, R88 ;  /* 0x000000045d537c23 */ /* 0x000fe20008010058 */
[----:B------:R-:W-:Y:S01]  /*1b30*/  FADD.FTZ R81, R92, -R81 ;  /* 0x800000515c517221 */ /* 0x000fe20000010000 */
[----:B------:R-:W-:Y:S01]  /*1b40*/  ISETP.GE.U32.AND P1, PT, R118, RZ, PT ;  /* 0x000000ff7600720c */ /* 0x000fe20003f26070 */
[----:B------:R-:W-:Y:S01]  /*1b50*/  FADD.FTZ R82, R95, -R80 ;  /* 0x800000505f527221 */ /* 0x000fe20000010000 */
[----:B------:R-:W-:Y:S01]  /*1b60*/  FADD.FTZ R83, R104, -R83 ;  /* 0x8000005368537221 */ /* 0x000fe20000010000 */
[----:B------:R-:W-:Y:S01]  /*1b70*/  FMUL.FTZ R80, R81, UR23 ;  /* 0x0000001751507c20 */ /* 0x000fe20008410000 */
[----:B------:R-:W-:Y:S01]  /*1b80*/  LOP3.LUT P6, RZ, R119, 0xff, RZ, 0xc0, !PT ;  /* 0x000000ff77ff7812 */ /* 0x000fe200078cc0ff */
        /* <DEDUP_REMOVED lines=12> */
[----:B------:R-:W-:-:S02]  /*1c50*/  LOP3.LUT P4, RZ, R119, 0xff0000, RZ, 0xc0, !PT ;  /* 0x00ff000077ff7812 */ /* 0x000fc4000788c0ff */
[----:B------:R-:W-:Y:S02]  /*1c60*/  ISETP.GE.U32.AND.EX P1, PT, R119, 0x1000000, PT, P1 ;  /* 0x010000007700780c */ /* 0x000fe40003f26110 */
[----:B------:R-:W-:Y:S02]  /*1c70*/  FSEL R86, R86, RZ, P6 ;  /* 0x000000ff56567208 */ /* 0x000fe40003000000 */
[----:B------:R-:W-:Y:S02]  /*1c80*/  FSEL R87, R87, RZ, P5 ;  /* 0x000000ff57577208 */ /* 0x000fe40002800000 */
[----:B------:R-:W-:Y:S02]  /*1c90*/  FSEL R89, R89, RZ, P4 ;  /* 0x000000ff59597208 */ /* 0x000fe40002000000 */
[----:B------:R-:W-:Y:S02]  /*1ca0*/  FSEL R90, R90, RZ, P1 ;  /* 0x000000ff5a5a7208 */ /* 0x000fe40000800000 */
[----:B------:R-:W-:-:S02]  /*1cb0*/  F2FP.BF16.F32.PACK_AB R86, R87, R86 ;  /* 0x000000565756723e */ /* 0x000fc400000010ff */
[----:B------:R-:W-:-:S07]  /*1cc0*/  F2FP.BF16.F32.PACK_AB R87, R90, R89 ;  /* 0x000000595a57723e */ /* 0x000fce00000010ff */
.L_x_3403:
        /* <DEDUP_REMOVED lines=8> */
.L_x_3401:
[----:B------:R-:W-:Y:S05]  /*1d50*/  BSYNC.RECONVERGENT B1 ;  /* 0x0000000000017941 */ /* 0x000fea0003800200 */
.L_x_3400:
        /* <DEDUP_REMOVED lines=26> */
[----:B------:R-:W-:-:S02]  /*1f00*/  LOP3.LUT P5, RZ, R116, 0xff0000, RZ, 0xc0, !PT ;  /* 0x00ff000074ff7812 */ /* 0x000fc400078ac0ff */
[----:B------:R-:W-:Y:S02]  /*1f10*/  LOP3.LUT P6, RZ, R116, 0xff000000, RZ, 0xc0, !PT ;  /* 0xff00000074ff7812 */ /* 0x000fe400078cc0ff */
[----:B------:R-:W-:Y:S02]  /*1f20*/  FSEL R80, R80, RZ, P1 ;  /* 0x000000ff50507208 */ /* 0x000fe40000800000 */
[----:B------:R-:W-:Y:S02]  /*1f30*/  FSEL R81, R81, RZ, P4 ;  /* 0x000000ff51517208 */ /* 0x000fe40002000000 */
[----:B------:R-:W-:Y:S02]  /*1f40*/  FSEL R82, R82, RZ, P5 ;  /* 0x000000ff52527208 */ /* 0x000fe40002800000 */
[----:B------:R-:W-:Y:S02]  /*1f50*/  FSEL R83, R83, RZ, P6 ;  /* 0x000000ff53537208 */ /* 0x000fe40003000000 */
[----:B------:R-:W-:Y:S01]  /*1f60*/  F2FP.BF16.F32.PACK_AB R84, R81, R80 ;  /* 0x000000505154723e */ /* 0x000fe200000010ff */
[--C-:B------:R-:W-:Y:S01]  /*1f70*/  FFMA.FTZ R81, R7, UR4, R88.reuse ;  /* 0x0000000407517c23 */ /* 0x100fe20008010058 */
[----:B------:R-:W-:Y:S01]  /*1f80*/  F2FP.BF16.F32.PACK_AB R85, R83, R82 ;  /* 0x000000525355723e */ /* 0x000fe200000010ff */
        /* <DEDUP_REMOVED lines=18> */
[C---:B------:R-:W-:Y:S01]  /*20b0*/  LOP3.LUT P4, RZ, R117.reuse, 0xff, RZ, 0xc0, !PT ;  /* 0x000000ff75ff7812 */ /* 0x040fe2000788c0ff */
[----:B------:R-:W-:Y:S01]  /*20c0*/  FMUL.FTZ R88, R88, UR22 ;  /* 0x0000001658587c20 */ /* 0x000fe20008410000 */
[----:B------:R-:W-:Y:S01]  /*20d0*/  LOP3.LUT P6, RZ, R117, 0xff00, RZ, 0xc0, !PT ;  /* 0x0000ff0075ff7812 */ /* 0x000fe200078cc0ff */
        /* <DEDUP_REMOVED lines=8> */
[----:B------:R-:W-:Y:S01]  /*2160*/  F2FP.BF16.F32.PACK_AB R87, R89, R88 ;  /* 0x000000585957723e */ /* 0x000fe200000010ff */
[----:B------:R-:W-:Y:S06]  /*2170*/  BRA `(.L_x_3406) ;  /* 0x0000000000f47947 */ /* 0x000fec0003800000 */
.L_x_3405:
[--C-:B0-----:R-:W-:Y:S01]  /*2180*/  FFMA.FTZ R85, R7, UR4, R88.reuse ;  /* 0x0000000407557c23 */ /* 0x101fe20008010058 */
[--C-:B------:R-:W-:Y:S01]  /*2190*/  FFMA.FTZ R90, R6, UR4, R88.reuse ;  /* 0x00000004065a7c23 */ /* 0x100fe20008010058 */
[--C-:B------:R-:W-:Y:S01]  /*21a0*/  FFMA.FTZ R84, R4, UR4, R88.reuse ;  /* 0x0000000404547c23 */ /* 0x100fe20008010058 */
[----:B------:R-:W-:Y:S01]  /*21b0*/  LOP3.LUT P5, RZ, R117, 0xff, RZ, 0xc0, !PT ;  /* 0x000000ff75ff7812 */ /* 0x000fe200078ac0ff */
[----:B------:R-:W-:Y:S01]  /*21c0*/  FADD.FTZ R86, R96, -R85 ;  /* 0x8000005560567221 */ /* 0x000fe20000010000 */
[----:B------:R-:W-:Y:S01]  /*21d0*/  FFMA.FTZ R85, R5, UR4, R88 ;  /* 0x0000000405557c23 */ /* 0x000fe20008010058 */
[----:B------:R-:W-:Y:S01]  /*21e0*/  FADD.FTZ R90, R99, -R90 ;  /* 0x8000005a635a7221 */ /* 0x000fe20000010000 */
[----:B------:R-:W-:Y:S01]  /*21f0*/  FADD.FTZ R84, R97, -R84 ;  /* 0x8000005461547221 */ /* 0x000fe20000010000 */
        /* <DEDUP_REMOVED lines=15> */
[----:B------:R-:W-:Y:S01]  /*22f0*/  FFMA.FTZ R89, R9, UR4, R88 ;  /* 0x0000000409597c23 */ /* 0x000fe20008010058 */
[----:B------:R-:W-:-:S02]  /*2300*/  LOP3.LUT P4, RZ, R116, 0xff000000, RZ, 0xc0, !PT ;  /* 0xff00000074ff7812 */ /* 0x000fc4000788c0ff */
[----:B------:R-:W-:Y:S01]  /*2310*/  FSEL R86, R86, RZ, P5 ;  /* 0x000000ff56567208 */ /* 0x000fe20002800000 */
[----:B------:R-:W-:Y:S01]  /*2320*/  FADD.FTZ R89, R98, -R89 ;  /* 0x8000005962597221 */ /* 0x000fe20000010000 */
[----:B------:R-:W-:Y:S02]  /*2330*/  FSEL R87, R90, RZ, P6 ;  /* 0x000000ff5a577208 */ /* 0x000fe40003000000 */
[----:B------:R-:W-:Y:S01]  /*2340*/  FSEL R85, R85, RZ, P1 ;  /* 0x000000ff55557208 */ /* 0x000fe20000800000 */
[----:B------:R-:W-:Y:S01]  /*2350*/  FMUL.FTZ R89, R89, UR23 ;  /* 0x0000001759597c20 */ /* 0x000fe20008410000 */
[----:B------:R-:W-:Y:S02]  /*2360*/  FSEL R84, R84, RZ, P4 ;  /* 0x000000ff54547208 */ /* 0x000fe40002000000 */
[----:B------:R-:W-:Y:S01]  /*2370*/  F2FP.BF16.F32.PACK_AB R86, R87, R86 ;  /* 0x000000565756723e */ /* 0x000fe200000010ff */
[--C-:B------:R-:W-:Y:S01]  /*2380*/  FFMA.FTZ R87, R3, UR4, R88.reuse ;  /* 0x0000000403577c23 */ /* 0x100fe20008010058 */
[----:B------:R-:W-:Y:S01]  /*2390*/  F2FP.BF16.F32.PACK_AB R85, R84, R85 ;  /* 0x000000555455723e */ /* 0x000fe200000010ff */
[--C-:B------:R-:W-:Y:S01]  /*23a0*/  FFMA.FTZ R84, R2, UR4, R88.reuse ;  /* 0x0000000402547c23 */ /* 0x100fe20008010058 */
[----:B------:R-:W-:Y:S01]  /*23b0*/  FFMA.FTZ R88, R100, UR4, R88 ;  /* 0x0000000464587c23 */ /* 0x000fe20008010058 */
[----:B------:R-:W-:Y:S01]  /*23c0*/  FADD.FTZ R87, R8, -R87 ;  /* 0x8000005708577221 */ /* 0x000fe20000010000 */
[----:B------:R-:W-:Y:S01]  /*23d0*/  FMUL.FTZ R89, R89, UR12 ;  /* 0x0000000c59597c20 */ /* 0x000fe20008410000 */
[----:B------:R-:W-:Y:S01]  /*23e0*/  FADD.FTZ R84, R11, -R84 ;  /* 0x800000540b547221 */ /* 0x000fe20000010000 */
[----:B------:R-:W-:Y:S01]  /*23f0*/  FADD.FTZ R88, R101, -R88 ;  /* 0x8000005865587221 */ /* 0x000fe20000010000 */
[----:B------:R-:W-:Y:S01]  /*2400*/  FMUL.FTZ R87, R87, UR23 ;  /* 0x0000001757577c20 */ /* 0x000fe20008410000 */
[----:B------:R-:W-:Y:S01]  /*2410*/  ISETP.GE.U32.AND P1, PT, R116, RZ, PT ;  /* 0x000000ff7400720c */ /* 0x000fe20003f26070 */
        /* <DEDUP_REMOVED lines=10> */
[----:B------:R-:W-:-:S02]  /*24c0*/  LOP3.LUT P4, RZ, R117, 0xff0000, RZ, 0xc0, !PT ;  /* 0x00ff000075ff7812 */ /* 0x000fc4000788c0ff */
[----:B------:R-:W-:Y:S02]  /*24d0*/  ISETP.GE.U32.AND.EX P1, PT, R117, 0x1000000, PT, P1 ;  /* 0x010000007500780c */ /* 0x000fe40003f26110 */
[----:B------:R-:W-:Y:S02]  /*24e0*/  LOP3.LUT P6, RZ, R116, 0xff, RZ, 0xc0, !PT ;  /* 0x000000ff74ff7812 */ /* 0x000fe400078cc0ff */
[----:B------:R-:W-:Y:S02]  /*24f0*/  FSEL R89, R84, RZ, P5 ;  /* 0x000000ff54597208 */ /* 0x000fe40002800000 */
[----:B------:R-:W-:Y:S02]  /*2500*/  FSEL R88, R88, RZ, P4 ;  /* 0x000000ff58587208 */ /* 0x000fe40002000000 */
[----:B------:R-:W-:Y:S02]  /*2510*/  FSEL R91, R90, RZ, P1 ;  /* 0x000000ff5a5b7208 */ /* 0x000fe40000800000 */
[----:B------:R-:W-:-:S02]  /*2520*/  FSEL R84, R87, RZ, P6 ;  /* 0x000000ff57547208 */ /* 0x000fc40003000000 */
[----:B------:R-:W-:Y:S02]  /*2530*/  F2FP.BF16.F32.PACK_AB R87, R91, R88 ;  /* 0x000000585b57723e */ /* 0x000fe400000010ff */
[----:B------:R-:W-:-:S07]  /*2540*/  F2FP.BF16.F32.PACK_AB R84, R89, R84 ;  /* 0x000000545954723e */ /* 0x000fce00000010ff */
.L_x_3406:
        /* <DEDUP_REMOVED lines=8> */
.L_x_3399:
[----:B------:R-:W-:Y:S04]  /*25d0*/  BSSY.RECONVERGENT B1, `(.L_x_3407) ;  /* 0x000008a000017945 */ /* 0x000fe80003800200 */
[----:B------:R-:W-:Y:S05]  /*25e0*/  @!P3 BRA `(.L_x_3408) ;  /* 0x000000080020b947 */ /* 0x000fea0003800000 */
[----:B------:R-:W-:-:S04]  /*25f0*/  UISETP.NE.U32.AND UP1, UPT, UR20, URZ, UPT ;  /* 0x000000ff1400728c */ /* 0x000fc8000bf25070 */
[----:B------:R-:W-:-:S09]  /*2600*/  UISETP.NE.AND.EX UP1, UPT, UR21, URZ, UPT, UP1 ;  /* 0x000000ff1500728c */ /* 0x000fd2000bf25310 */
[----:B------:R-:W-:Y:S05]  /*2610*/  BRA.U UP1, `(.L_x_3409) ;  /* 0x0000000101f87547 */ /* 0x000fea000b800000 */
[--C-:B------:R-:W-:Y:S01]  /*2620*/  FFMA.FTZ R85, R93, UR4, R88.reuse ;  /* 0x000000045d557c23 */ /* 0x100fe20008010058 */
[----:B------:R-:W-:Y:S01]  /*2630*/  FFMA.FTZ R84, R106, UR4, R88 ;  /* 0x000000046a547c23 */ /* 0x000fe20008010058 */
[----:B------:R-:W-:Y:S02]  /*2640*/  ISETP.GE.U32.AND P0, PT, R118, RZ, PT ;  /* 0x000000ff7600720c */ /* 0x000fe40003f06070 */
[----:B------:R-:W-:Y:S01]  /*2650*/  FADD.FTZ R87, R104, -R85 ;  /* 0x8000005568577221 */ /* 0x000fe20000010000 */
[----:B------:R-:W-:Y:S01]  /*2660*/  FADD.FTZ R120, R103, -R84 ;  /* 0x8000005467787221 */ /* 0x000fe20000010000 */
[--C-:B------:R-:W-:Y:S01]  /*2670*/  FFMA.FTZ R85, R105, UR4, R88.reuse ;  /* 0x0000000469557c23 */ /* 0x100fe20008010058 */
[----:B------:R-:W-:Y:S01]  /*2680*/  FFMA.FTZ R84, R94, UR4, R88 ;  /* 0x000000045e547c23 */ /* 0x000fe20008010058 */
        /* <DEDUP_REMOVED lines=8> */
[----:B------:R-:W-:Y:S01]  /*2710*/  FMUL.FTZ R86, R86, UR22 ;  /* 0x0000001656567c20 */ /* 0x000fe20008410000 */
[----:B------:R-:W-:Y:S01]  /*2720*/  FMUL.FTZ R87, R87, UR22 ;  /* 0x0000001657577c20 */ /* 0x000fe20008410000 */
[----:B------:R-:W-:Y:S01]  /*2730*/  FMUL.FTZ R84, R84, UR12 ;  /* 0x0000000c54547c20 */ /* 0x000fe20008410000 */
[----:B------:R-:W-:Y:S01]  /*2740*/  FMUL.FTZ R85, R85, UR12 ;  /* 0x0000000c55557c20 */ /* 0x000fe20008410000 */
[C---:B------:R-:W-:Y:S01]  /*2750*/  LOP3.LUT P5, RZ, R119.reuse, 0xff0000, RZ, 0xc0, !PT ;  /* 0x00ff000077ff7812 */ /* 0x040fe200078ac0ff */
[----:B------:R-:W-:Y:S01]  /*2760*/  FFMA.FTZ R90, R108, UR4, R88 ;  /* 0x000000046c5a7c23 */ /* 0x000fe20008010058 */
[----:B------:R-:W-:Y:S01]  /*2770*/  ISETP.GE.U32.AND.EX P0, PT, R119, 0x1000000, PT, P0 ;  /* 0x010000007700780c */ /* 0x000fe20003f06100 */
[----:B------:R-:W-:Y:S01]  /*2780*/  FMUL.FTZ R84, R84, UR22 ;  /* 0x0000001654547c20 */ /* 0x000fe20008410000 */
[----:B------:R-:W-:Y:S01]  /*2790*/  FMUL.FTZ R85, R85, UR22 ;  /* 0x0000001655557c20 */ /* 0x000fe20008410000 */
[----:B------:R-:W-:Y:S01]  /*27a0*/  LOP3.LUT P1, RZ, R119, 0xff, RZ, 0xc0, !PT ;  /* 0x000000ff77ff7812 */ /* 0x000fe2000782c0ff */
[----:B------:R-:W-:Y:S01]  /*27b0*/  FADD.FTZ R90, R107, -R90 ;  /* 0x8000005a6b5a7221 */ /* 0x000fe20000010000 */
[----:B------:R-:W-:-:S02]  /*27c0*/  LOP3.LUT P4, RZ, R119, 0xff00, RZ, 0xc0, !PT ;  /* 0x0000ff0077ff7812 */ /* 0x000fc4000788c0ff */
[----:B------:R-:W-:Y:S01]  /*27d0*/  FSEL R86, R86, RZ, P5 ;  /* 0x000000ff56567208 */ /* 0x000fe20002800000 */
[----:B------:R-:W-:Y:S01]  /*27e0*/  FFMA.FTZ R90, R90, UR23, R27 ;  /* 0x000000175a5a7c23 */ /* 0x000fe2000801001b */
        /* <DEDUP_REMOVED lines=12> */
[----:B------:R-:W-:Y:S01]  /*28b0*/  LOP3.LUT P5, RZ, R118, 0xff000000, RZ, 0xc0, !PT ;  /* 0xff00000076ff7812 */ /* 0x000fe200078ac0ff */
[----:B------:R-:W-:Y:S01]  /*28c0*/  FFMA.FTZ R89, R89, UR23, R26 ;  /* 0x0000001759597c23 */ /* 0x000fe2000801001a */
[----:B------:R-:W-:Y:S01]  /*28d0*/  FADD.FTZ R91, R113, -R84 ;  /* 0x80000054715b7221 */ /* 0x000fe20000010000 */
[----:B------:R-:W-:Y:S01]  /*28e0*/  FFMA.FTZ R85, R120, UR23, R25 ;  /* 0x0000001778557c23 */ /* 0x000fe20008010019 */
[----:B------:R-:W-:Y:S01]  /*28f0*/  LOP3.LUT P1, RZ, R118, 0xff00, RZ, 0xc0, !PT ;  /* 0x0000ff0076ff7812 */ /* 0x000fe2000782c0ff */
[----:B------:R-:W-:Y:S01]  /*2900*/  FMUL.FTZ R89, R89, UR12 ;  /* 0x0000000c59597c20 */ /* 0x000fe20008410000 */
[----:B------:R-:W-:Y:S01]  /*2910*/  FFMA.FTZ R84, R91, UR23, R24 ;  /* 0x000000175b547c23 */ /* 0x000fe20008010018 */
[----:B------:R-:W-:Y:S01]  /*2920*/  FMUL.FTZ R85, R85, UR12 ;  /* 0x0000000c55557c20 */ /* 0x000fe20008410000 */
[----:B------:R-:W-:Y:S01]  /*2930*/  FMUL.FTZ R91, R90, UR22 ;  /* 0x000000165a5b7c20 */ /* 0x000fe20008410000 */
[----:B------:R-:W-:Y:S01]  /*2940*/  FMUL.FTZ R89, R89, UR22 ;  /* 0x0000001659597c20 */ /* 0x000fe20008410000 */
[----:B------:R-:W-:Y:S01]  /*2950*/  FMUL.FTZ R84, R84, UR12 ;  /* 0x0000000c54547c20 */ /* 0x000fe20008410000 */
[----:B------:R-:W-:Y:S01]  /*2960*/  FMUL.FTZ R85, R85, UR22 ;  /* 0x0000001655557c20 */ /* 0x000fe20008410000 */
[----:B------:R-:W-:-:S02]  /*2970*/  LOP3.LUT P0, RZ, R118, 0xff, RZ, 0xc0, !PT ;  /* 0x000000ff76ff7812 */ /* 0x000fc4000780c0ff */
[----:B------:R-:W-:Y:S01]  /*2980*/  FMUL.FTZ R84, R84, UR22 ;  /* 0x0000001654547c20 */ /* 0x000fe20008410000 */
[----:B------:R-:W-:Y:S02]  /*2990*/  FSEL R90, R89, RZ, P4 ;  /* 0x000000ff595a7208 */ /* 0x000fe40002000000 */
[----:B------:R-:W-:Y:S02]  /*29a0*/  FSEL R91, R91, RZ, P5 ;  /* 0x000000ff5b5b7208 */ /* 0x000fe40002800000 */
[----:B------:R-:W-:Y:S02]  /*29b0*/  FSEL R89, R85, RZ, P1 ;  /* 0x000000ff55597208 */ /* 0x000fe40000800000 */
[----:B------:R-:W-:Y:S02]  /*29c0*/  FSEL R84, R84, RZ, P0 ;  /* 0x000000ff54547208 */ /* 0x000fe40000000000 */
[----:B------:R-:W-:Y:S02]  /*29d0*/  F2FP.BF16.F32.PACK_AB R85, R91, R90 ;  /* 0x0000005a5b55723e */ /* 0x000fe400000010ff */
[----:B------:R-:W-:Y:S01]  /*29e0*/  F2FP.BF16.F32.PACK_AB R84, R89, R84 ;  /* 0x000000545954723e */ /* 0x000fe200000010ff */
[----:B------:R-:W-:Y:S06]  /*29f0*/  BRA `(.L_x_3410) ;  /* 0x0000000000f47947 */ /* 0x000fec0003800000 */
.L_x_3409:
        /* <DEDUP_REMOVED lines=39> */
[----:B------:R-:W-:Y:S01]  /*2c70*/  FFMA.FTZ R80, R81, UR23, R20 ;  /* 0x0000001751507c23 */ /* 0x000fe20008010014 */
[----:B------:R-:W-:Y:S01]  /*2c80*/  LOP3.LUT P1, RZ, R119, 0xff, RZ, 0xc0, !PT ;  /* 0x000000ff77ff7812 */ /* 0x000fe2000782c0ff */
        /* <DEDUP_REMOVED lines=20> */
.L_x_3410:
        /* <DEDUP_REMOVED lines=10> */
.L_x_3408:
[----:B------:R-:W-:Y:S05]  /*2e70*/  BSYNC.RECONVERGENT B1 ;  /* 0x0000000000017941 */ /* 0x000fea0003800200 */
.L_x_3407:
        /* <DEDUP_REMOVED lines=66> */
.L_x_3411:
        /* <DEDUP_REMOVED lines=8> */
[----:B------:R-:W-:Y:S01]  /*3320*/  FFMA.FTZ R87, R87, UR23, R12 ;  /* 0x0000001757577c23 */ /* 0x000fe2000801000c */
[----:B------:R-:W-:Y:S01]  /*3330*/  FADD.FTZ R85, R10, -R85 ;  /* 0x800000550a557221 */ /* 0x000fe20000010000 */
[----:B------:R-:W-:Y:S01]  /*3340*/  FFMA.FTZ R86, R86, UR23, R13 ;  /* 0x0000001756567c23 */ /* 0x000fe2000801000d */
[----:B------:R-:W-:Y:S01]  /*3350*/  FFMA.FTZ R84, R84, UR23, R19 ;  /* 0x0000001754547c23 */ /* 0x000fe20008010013 */
[----:B------:R-:W-:Y:S01]  /*3360*/  FMUL.FTZ R87, R87, UR12 ;  /* 0x0000000c57577c20 */ /* 0x000fe20008410000 */
        /* <DEDUP_REMOVED lines=9> */
[----:B------:R-:W-:-:S02]  /*3400*/  LOP3.LUT P1, RZ, R116, 0xff0000, RZ, 0xc0, !PT ;  /* 0x00ff000074ff7812 */ /* 0x000fc4000782c0ff */
[----:B------:R-:W-:Y:S02]  /*3410*/  LOP3.LUT P4, RZ, R116, 0xff000000, RZ, 0xc0, !PT ;  /* 0xff00000074ff7812 */ /* 0x000fe4000788c0ff */
[----:B------:R-:W-:Y:S01]  /*3420*/  FSEL R86, R87, RZ, P5 ;  /* 0x000000ff57567208 */ /* 0x000fe20002800000 */
[--C-:B------:R-:W-:Y:S01]  /*3430*/  FFMA.FTZ R87, R3, UR4, R88.reuse ;  /* 0x0000000403577c23 */ /* 0x100fe20008010058 */
[----:B------:R-:W-:Y:S02]  /*3440*/  FSEL R89, R89, RZ, P6 ;  /* 0x000000ff59597208 */ /* 0x000fe40003000000 */
[----:B------:R-:W-:Y:S01]  /*3450*/  FSEL R85, R85, RZ, P1 ;  /* 0x000000ff55557208 */ /* 0x000fe20000800000 */
[----:B------:R-:W-:Y:S01]  /*3460*/  FADD.FTZ R87, R8, -R87 ;  /* 0x8000005708577221 */ /* 0x000fe20000010000 */
[----:B------:R-:W-:Y:S02]  /*3470*/  FSEL R84, R84, RZ, P4 ;  /* 0x000000ff54547208 */ /* 0x000fe40002000000 */
[----:B------:R-:W-:Y:S01]  /*3480*/  F2FP.BF16.F32.PACK_AB R86, R89, R86 ;  /* 0x000000565956723e */ /* 0x000fe200000010ff */
[--C-:B------:R-:W-:Y:S01]  /*3490*/  FFMA.FTZ R89, R9, UR4, R88.reuse ;  /* 0x0000000409597c23 */ /* 0x100fe20008010058 */
[----:B------:R-:W-:Y:S01]  /*34a0*/  F2FP.BF16.F32.PACK_AB R85, R84, R85 ;  /* 0x000000555455723e */ /* 0x000fe200000010ff */
[--C-:B------:R-:W-:Y:S01]  /*34b0*/  FFMA.FTZ R84, R2, UR4, R88.reuse ;  /* 0x0000000402547c23 */ /* 0x100fe20008010058 */
[----:B------:R-:W-:Y:S01]  /*34c0*/  FFMA.FTZ R88, R100, UR4, R88 ;  /* 0x0000000464587c23 */ /* 0x000fe20008010058 */
[----:B------:R-:W-:Y:S01]  /*34d0*/  FADD.FTZ R89, R98, -R89 ;  /* 0x8000005962597221 */ /* 0x000fe20000010000 */
[----:B------:R-:W-:Y:S01]  /*34e0*/  FFMA.FTZ R87, R87, UR23, R16 ;  /* 0x0000001757577c23 */ /* 0x000fe20008010010 */
[----:B------:R-:W-:Y:S01]  /*34f0*/  FADD.FTZ R84, R11, -R84 ;  /* 0x800000540b547221 */ /* 0x000fe20000010000 */
[----:B------:R-:W-:Y:S01]  /*3500*/  FADD.FTZ R88, R101, -R88 ;  /* 0x8000005865587221 */ /* 0x000fe20000010000 */
[----:B------:R-:W-:Y:S01]  /*3510*/  FFMA.FTZ R89, R89, UR23, R14 ;  /* 0x0000001759597c23 */ /* 0x000fe2000801000e */
[----:B------:R-:W-:Y:S01]  /*3520*/  FMUL.FTZ R87, R87, UR12 ;  /* 0x0000000c57577c20 */ /* 0x000fe20008410000 */
[----:B------:R-:W-:Y:S01]  /*3530*/  FFMA.FTZ R84, R84, UR23, R17 ;  /* 0x0000001754547c23 */ /* 0x000fe20008010011 */
[----:B------:R-:W-:Y:S01]  /*3540*/  FFMA.FTZ R88, R88, UR23, R15 ;  /* 0x0000001758587c23 */ /* 0x000fe2000801000f */
[----:B------:R-:W-:Y:S01]  /*3550*/  FMUL.FTZ R89, R89, UR12 ;  /* 0x0000000c59597c20 */ /* 0x000fe20008410000 */
[----:B------:R-:W-:Y:S01]  /*3560*/  ISETP.GE.U32.AND P1, PT, R116, RZ, PT ;  /* 0x000000ff7400720c */ /* 0x000fe20003f26070 */
[----:B------:R-:W-:Y:S01]  /*3570*/  FMUL.FTZ R84, R84, UR12 ;  /* 0x0000000c54547c20 */ /* 0x000fe20008410000 */
[----:B------:R-:W-:Y:S01]  /*3580*/  FMUL.FTZ R90, R88, UR12 ;  /* 0x0000000c585a7c20 */ /* 0x000fe20008410000 */
[----:B------:R-:W-:Y:S01]  /*3590*/  LOP3.LUT P5, RZ, R116, 0xff00, RZ, 0xc0, !PT ;  /* 0x0000ff0074ff7812 */ /* 0x000fe200078ac0ff */
        /* <DEDUP_REMOVED lines=13> */
.L_x_3412:
[----:B------:R-:W0:Y:S08]  /*3670*/  @P0 LDC.64 R90, c[0x0][0x478] ;  /* 0x00011e00ff5a0b82 */ /* 0x000e300000000a00 */
[----:B------:R-:W1:Y:S01]  /*3680*/  LDC.64 R88, c[0x0][0x468] ;  /* 0x00011a00ff587b82 */ /* 0x000e620000000a00 */
[----:B0-----:R-:W-:-:S05]  /*3690*/  @P0 IMAD.WIDE.U32 R90, R0, 0x20, R90 ;  /* 0x00000020005a0825 */ /* 0x001fca00078e005a */
[----:B------:R2:W-:Y:S01]  /*36a0*/  @P0 STG.E.128 desc[UR14][R90.64], R76 ;  /* 0x0000004c5a000986 */ /* 0x0005e2000c101d0e */
[----:B-1----:R-:W-:-:S03]  /*36b0*/  IMAD.WIDE.U32 R88, R0, 0x10, R88 ;  /* 0x0000001000587825 */ /* 0x002fc600078e0058 */
[----:B------:R2:W-:Y:S04]  /*36c0*/  @P0 STG.E.128 desc[UR14][R90.64+0x10], R80 ;  /* 0x000010505a000986 */ /* 0x0005e8000c101d0e */
[----:B------:R2:W-:Y:S02]  /*36d0*/  STG.E.128 desc[UR14][R88.64], R84 ;  /* 0x0000005458007986 */ /* 0x0005e4000c101d0e */
.L_x_3404:
[----:B------:R-:W-:Y:S05]  /*36e0*/  BSYNC.RECONVERGENT B0 ;  /* 0x0000000000007941 */ /* 0x000fea0003800200 */
.L_x_3398:
[----:B------:R-:W-:Y:S02]  /*36f0*/  UIADD3 UR7, UPT, UPT, UR7, UR24, URZ ;  /* 0x0000001807077290 */ /* 0x000fe4000fffe0ff */
[----:B------:R-:W-:Y:S02]  /*3700*/  UPLOP3.LUT UP2, UPT, UPT, UPT, UP2, 0x40, 0x4 ;  /* 0x000000000004789c */ /* 0x000fe40003f4e820 */
[----:B------:R-:W-:-:S09]  /*3710*/  UISETP.GE.AND UP1, UPT, UR7, UR25, UPT ;  /* 0x000000190700728c */ /* 0x000fd2000bf26270 */
[----:B------:R-:W-:Y:S05]  /*3720*/  BRA.U !UP1, `(.L_x_3413) ;  /* 0xffffffcd09487547 */ /* 0x000fea000b83ffff */
.L_x_3391:
        /* <DEDUP_REMOVED lines=23> */
.L_x_3414:
        /* <DEDUP_REMOVED lines=14> */
.L_x_8054:


//--------------------- .text._ZN10layer_norm13ln_bwd_kernelINS_13Kernel_traitsIf13__nv_bfloat16fS2_fjLj2048ELj1ELj1ELj4ELj16ENS_18Kernel_traits_baseILj2048EfS2_fS2_fjLj128EEEEELb1ELb0ELb0ELb1EEEvNS_9BwdParamsE --------------------------
	.section	.text._ZN10layer_norm13ln_bwd_kernelINS_13Kernel_traitsIf13__nv_bfloat16fS2_fjLj2048ELj1ELj1ELj4ELj16ENS_18Kernel_traits_baseILj2048EfS2_fS2_fjLj128EEEEELb1ELb0ELb0ELb1EEEvNS_9BwdParamsE,"ax",@progbits
	.align	128
        .global         _ZN10layer_norm13ln_bwd_kernelINS_13Kernel_traitsIf13__nv_bfloat16fS2_fjLj2048ELj1ELj1ELj4ELj16ENS_18Kernel_traits_baseILj2048EfS2_fS2_fjLj128EEEEELb1ELb0ELb0ELb1EEEvNS_9BwdParamsE
        .type           _ZN10layer_norm13ln_bwd_kernelINS_13Kernel_traitsIf13__nv_bfloat16fS2_fjLj2048ELj1ELj1ELj4ELj16ENS_18Kernel_traits_baseILj2048EfS2_fS2_fjLj128EEEEELb1ELb0ELb0ELb1EEEvNS_9BwdParamsE,@function
        .size           _ZN10layer_norm13ln_bwd_kernelINS_13Kernel_traitsIf13__nv_bfloat16fS2_fjLj2048ELj1ELj1ELj4ELj16ENS_18Kernel_traits_baseILj2048EfS2_fS2_fjLj128EEEEELb1ELb0ELb0ELb1EEEvNS_9BwdParamsE,(.L_x_8055 - _ZN10layer_norm13ln_bwd_kernelINS_13Kernel_traitsIf13__nv_bfloat16fS2_fjLj2048ELj1ELj1ELj4ELj16ENS_18Kernel_traits_baseILj2048EfS2_fS2_fjLj128EEEEELb1ELb0ELb0ELb1EEEvNS_9BwdParamsE)
        .other          _ZN10layer_norm13ln_bwd_kernelINS_13Kernel_traitsIf13__nv_bfloat16fS2_fjLj2048ELj1ELj1ELj4ELj16ENS_18Kernel_traits_baseILj2048EfS2_fS2_fjLj128EEEEELb1ELb0ELb0ELb1EEEvNS_9BwdParamsE,@"STO_CUDA_ENTRY STV_DEFAULT"
_ZN10layer_norm13ln_bwd_kernelINS_13Kernel_traitsIf13__nv_bfloat16fS2_fjLj2048ELj1ELj1ELj4ELj16ENS_18Kernel_traits_baseILj2048EfS2_fS2_fjLj128EEEEELb1ELb0ELb0ELb1EEEvNS_9BwdParamsE:
.text._ZN10layer_norm13ln_bwd_kernelINS_13Kernel_traitsIf13__nv_bfloat16fS2_fjLj2048ELj1ELj1ELj4ELj16ENS_18Kernel_traits_baseILj2048EfS2_fS2_fjLj128EEEEELb1ELb0ELb0ELb1EEEvNS_9BwdParamsE:
        /* <DEDUP_REMOVED lines=28> */
[----:B------:R-:W-:Y:S02]  /*01c0*/  LOP3.LUT R100, R90, 0x1f, RZ, 0xc0, !PT ;  /* 0x0000001f5a647812 */ /* 0x000fe400078ec0ff */
        /* <DEDUP_REMOVED lines=14> */
[----:B------:R-:W0:Y:S01]  /*02b0*/  LDCU UR4, c[0x0][0x408] ;  /* 0x00008100ff0477ac */ /* 0x000e220008000800 */
[----:B------:R-:W-:Y:S01]  /*02c0*/  MOV R99, UR5 ;  /* 0x0000000500637c02 */ /* 0x000fe20008000f00 */
[----:B--2---:R-:W5:Y:S01]  /*02d0*/  LDG.E.128 R16, desc[UR6][R2.64] ;  /* 0x0000000602107981 */ /* 0x004f62000c1e1d00 */
[----:B------:R-:W2:Y:S01]  /*02e0*/  LDCU UR9, c[0x0][0x388] ;  /* 0x00007100ff0977ac */ /* 0x000ea20008000800 */
[----:B-1----:R-:W-:Y:S02]  /*02f0*/  ISETP.NE.U32.AND P1, PT, R4, RZ, PT ;  /* 0x000000ff0400720c */ /* 0x002fe40003f25070 */
[----:B------:R-:W5:Y:S01]  /*0300*/  LDG.E.128 R20, desc[UR6][R2.64+0x10] ;  /* 0x0000100602147981 */ /* 0x000f62000c1e1d00 */
[----:B------:R-:W1:Y:S01]  /*0310*/  LDCU.U8 UR8, c[0x0][0x410] ;  /* 0x00008200ff0877ac */ /* 0x000e620008000000 */
        /* <DEDUP_REMOVED lines=8> */
.L_x_3426:
[----:B------:R-:W2:Y:S01]  /*03a0*/  S2R R90, SR_TID.X ;  /* 0x00000000005a7919 */ /* 0x000ea20000002100 */
[----:B------:R-:W4:Y:S01]  /*03b0*/  LDC.64 R58, c[0x0][0x3c0] ;  /* 0x0000f000ff3a7b82 */ /* 0x000f220000000a00 */
[----:B------:R-:W-:-:S05]  /*03c0*/  IMAD R0, R99, UR9, RZ ;  /* 0x0000000963007c24 */ /* 0x000fca000f8e02ff */
[----:B------:R-:W-:Y:S02]  /*03d0*/  SHF.R.S32.HI R61, RZ, 0x1f, R0 ;  /* 0x0000001fff3d7819 */ /* 0x000fe40000011400 */
[----:B------:R-:W1:Y:S02]  /*03e0*/  LDC.64 R108, c[0x0][0x3a8] ;  /* 0x0000ea00ff6c7b82 */ /* 0x000e640000000a00 */
[----:B------:R-:W-:-:S06]  /*03f0*/  LEA.HI R61, R61, R0, RZ, 0x3 ;  /* 0x000000003d3d7211 */ /* 0x000fcc00078f18ff */
[----:B------:R-:W3:Y:S08]  /*0400*/  LDC.64 R56, c[0x0][0x428] ;  /* 0x00010a00ff387b82 */ /* 0x000ef00000000a00 */
[----:B------:R-:W0:Y:S01]  /*0410*/  LDC.64 R106, c[0x0][0x3c8] ;  /* 0x0000f200ff6a7b82 */ /* 0x000e220000000a00 */
[----:B----4-:R-:W-:Y:S01]  /*0420*/  IMAD.WIDE R58, R99, 0x4, R58 ;  /* 0x00000004633a7825 */ /* 0x010fe200078e023a */
[----:B--2---:R-:W-:-:S04]  /*0430*/  LOP3.LUT R63, R90, 0x60, RZ, 0xc0, !PT ;  /* 0x000000605a3f7812 */ /* 0x004fc800078ec0ff */
[----:B------:R-:W-:-:S04]  /*0440*/  LOP3.LUT R0, R63, R100, RZ, 0xfc, !PT ;  /* 0x000000643f007212 */ /* 0x000fc800078efcff */
[----:B------:R-:W-:Y:S02]  /*0450*/  LEA.HI.SX32 R103, R61, R0, 0x1d ;  /* 0x000000003d677211 */ /* 0x000fe400078feaff */
[----:B------:R-:W2:Y:S02]  /*0460*/  LDG.E R0, desc[UR6][R58.64] ;  /* 0x000000063a007981 */ /* 0x000ea4000c1e1900 */
[C---:B------:R-:W-:Y:S01]  /*0470*/  IADD3 R98, PT, PT, R103.reuse, 0x80, RZ ;  /* 0x0000008067627810 */ /* 0x040fe20007ffe0ff */
[----:B-1----:R-:W-:-:S04]  /*0480*/  IMAD.WIDE.U32 R104, R103, 0x20, R108 ;  /* 0x0000002067687825 */ /* 0x002fc800078e006c */
[----:B---3--:R-:W-:Y:S01]  /*0490*/  IMAD.WIDE.U32 R64, R103, 0x10, R56 ;  /* 0x0000001067407825 */ /* 0x008fe200078e0038 */
[----:B------:R-:W3:Y:S03]  /*04a0*/  LDG.E.128 R60, desc[UR6][R104.64] ;  /* 0x00000006683c7981 */ /* 0x000ee6000c1e1d00 */
[C---:B------:R-:W-:Y:S01]  /*04b0*/  IMAD.WIDE.U32 R108, R98.reuse, 0x20, R108 ;  /* 0x00000020626c7825 */ /* 0x040fe200078e006c */
[----:B------:R-:W4:Y:S03]  /*04c0*/  LDG.E.128 R68, desc[UR6][R104.64+0x10] ;  /* 0x0000100668447981 */ /* 0x000f26000c1e1d00 */
[----:B0-----:R-:W-:Y:S01]  /*04d0*/  IMAD.WIDE R106, R99, 0x4, R106 ;  /* 0x00000004636a7825 */ /* 0x001fe200078e026a */
[----:B------:R-:W4:Y:S04]  /*04e0*/  LDG.E.128 R64, desc[UR6][R64.64] ;  /* 0x0000000640407981 */ /* 0x000f28000c1e1d00 */
[----:B------:R-:W4:Y:S04]  /*04f0*/  LDG.E.128 R72, desc[UR6][R108.64] ;  /* 0x000000066c487981 */ /* 0x000f28000c1e1d00 */
[----:B------:R-:W4:Y:S04]  /*0500*/  LDG.E R102, desc[UR6][R106.64] ;  /* 0x000000066a667981 */ /* 0x000f28000c1e1900 */
[----:B------:R0:W4:Y:S01]  /*0510*/  LDG.E.128 R76, desc[UR6][R108.64+0x10] ;  /* 0x000010066c4c7981 */ /* 0x000122000c1e1d00 */
[----:B------:R-:W-:-:S06]  /*0520*/  IMAD.WIDE.U32 R56, R98, 0x10, R56 ;  /* 0x0000001062387825 */ /* 0x000fcc00078e0038 */
[----:B------:R-:W4:Y:S01]  /*0530*/  LDG.E.128 R56, desc[UR6][R56.64] ;  /* 0x0000000638387981 */ /* 0x000f22000c1e1d00 */
[----:B------:R-:W1:Y:S01]  /*0540*/  S2R R111, SR_CgaCtaId ;  /* 0x00000000006f7919 */ /* 0x000e620000008800 */
[----:B------:R-:W-:Y:S02]  /*0550*/  ISETP.NE.AND P4, PT, R100, RZ, PT ;  /* 0x000000ff6400720c */ /* 0x000fe40003f85270 */
[----:B------:R-:W-:Y:S02]  /*0560*/  PLOP3.LUT P0, PT, PT, PT, PT, 0x80, 0x8 ;  /* 0x000000000008781c */ /* 0x000fe40003f0f070 */
[----:B------:R-:W-:Y:S02]  /*0570*/  MOV R110, 0x400 ;  /* 0x00000400006e7802 */ /* 0x000fe40000000f00 */
[----:B------:R-:W-:-:S07]  /*0580*/  ISETP.NE.AND P2, PT, RZ, UR8, PT ;  /* 0x00000008ff007c0c */ /* 0x000fce000bf45270 */
[----:B------:R-:W-:Y:S02]  /*0590*/  @!P4 PLOP3.LUT P0, PT, P3, PT, PT, 0x80, 0x8 ;  /* 0x000000000008c81c */ /* 0x000fe40001f0f070 */
[----:B0-----:R-:W-:-:S04]  /*05a0*/  @!P4 SHF.R.U32.HI R109, RZ, 0x2, R90 ;  /* 0x00000002ff6dc819 */ /* 0x001fc8000001165a */
[----:B------:R-:W-:Y:S02]  /*05b0*/  @!P4 LOP3.LUT R106, R109, 0x18, RZ, 0xc0, !PT ;  /* 0x000000186d6ac812 */ /* 0x000fe400078ec0ff */
[----:B-1----:R-:W-:-:S04]  /*05c0*/  LEA R104, R111, R110, 0x18 ;  /* 0x0000006e6f687211 */ /* 0x002fc800078ec0ff */
[----:B------:R-:W-:-:S04]  /*05d0*/  IADD3 R105, PT, PT, R104, 0x2020, RZ ;  /* 0x0000202068697810 */ /* 0x000fc80007ffe0ff */
[----:B------:R-:W-:Y:S02]  /*05e0*/  @!P4 MOV R108, R105 ;  /* 0x00000069006cc202 */ /* 0x000fe40000000f00 */
[----:B------:R-:W-:-:S04]  /*05f0*/  @!P0 IADD3 R108, PT, PT, R104, 0x2000, RZ ;  /* 0x00002000686c8810 */ /* 0x000fc80007ffe0ff */
[----:B------:R-:W-:Y:S02]  /*0600*/  @!P4 IADD3 R106, PT, PT, R106, R108, RZ ;  /* 0x0000006c6a6ac210 */ /* 0x000fe40007ffe0ff */
[----:B--2---:R-:W-:-:S05]  /*0610*/  FSEL R0, R0, RZ, !P2 ;  /* 0x000000ff00007208 */ /* 0x004fca0005000000 */
[C---:B---3--:R-:W-:Y:S01]  /*0620*/  FADD.FTZ R109, -R0.reuse, R60 ;  /* 0x0000003c006d7221 */ /* 0x048fe20000010100 */
[C---:B------:R-:W-:Y:S01]  /*0630*/  FADD.FTZ R121, -R0.reuse, R61 ;  /* 0x0000003d00797221 */ /* 0x040fe20000010100 */
[C---:B------:R-:W-:Y:S01]  /*0640*/  FADD.FTZ R119, -R0.reuse, R62 ;  /* 0x0000003e00777221 */ /* 0x040fe20000010100 */
[----:B------:R-:W-:Y:S01]  /*0650*/  FADD.FTZ R117, -R0, R63 ;  /* 0x0000003f00757221 */ /* 0x000fe20000010100 */
[----:B----4-:R-:W-:Y:S02]  /*0660*/  PRMT R60, R64, 0x7632, R60 ;  /* 0x00007632403c7816 */ /* 0x010fe4000000003c */
[----:B------:R-:W-:Y:S02]  /*0670*/  PRMT R107, R66, 0x7632, R107 ;  /* 0x00007632426b7816 */ /* 0x000fe4000000006b */
[----:B------:R-:W-:Y:S01]  /*0680*/  SHF.L.U32 R64, R64, 0x10, RZ ;  /* 0x0000001040407819 */ /* 0x000fe200000006ff */
[----:B------:R-:W-:Y:S01]  /*0690*/  FADD.FTZ R61, -R0, R72 ;  /* 0x00000048003d7221 */ /* 0x000fe20000010100 */
[----:B------:R-:W-:Y:S01]  /*06a0*/  SHF.L.U32 R60, R60, 0x10, RZ ;  /* 0x000000103c3c7819 */ /* 0x000fe200000006ff */
[----:B------:R-:W-:Y:S01]  /*06b0*/  FADD.FTZ R113, -R0, R70 ;  /* 0x0000004600717221 */ /* 0x000fe20000010100 */
[----:B------:R-:W-:Y:S01]  /*06c0*/  FMUL.FTZ R121, R102, R121 ;  /* 0x0000007966797220 */ /* 0x000fe20000410000 */
[----:B------:R-:W-:Y:S01]  /*06d0*/  SHF.L.U32 R72, R107, 0x10, RZ ;  /* 0x000000106b487819 */ /* 0x000fe200000006ff */
[----:B------:R-:W-:Y:S01]  /*06e0*/  FADD.FTZ R63, -R0, R73 ;  /* 0x00000049003f7221 */ /* 0x000fe20000010100 */
[----:B-----5:R-:W-:Y:S01]  /*06f0*/  FMUL.FTZ R107, R16, R64 ;  /* 0x00000040106b7220 */ /* 0x020fe20000410000 */
[----:B------:R-:W-:Y:S01]  /*0700*/  PRMT R62, R67, 0x7632, R62 ;  /* 0x00007632433e7816 */ /* 0x000fe2000000003e */
[C---:B------:R-:W-:Y:S01]  /*0710*/  FADD.FTZ R73, -R0.reuse, R76 ;  /* 0x0000004c00497221 */ /* 0x040fe20000010100 */
[C---:B------:R-:W-:Y:S01]  /*0720*/  PRMT R108, R65.reuse, 0x7632, R108 ;  /* 0x00007632416c7816 */ /* 0x040fe2000000006c */
[----:B------:R-:W-:Y:S01]  /*0730*/  FADD.FTZ R76, -R0, R79 ;  /* 0x0000004f004c7221 */ /* 0x000fe20000010100 */
[----:B------:R-:W-:Y:S01]  /*0740*/  SHF.L.U32 R112, R65, 0x10, RZ ;  /* 0x0000001041707819 */ /* 0x000fe200000006ff */
[C---:B------:R-:W-:Y:S01]  /*0750*/  FMUL.FTZ R119, R102.reuse, R119 ;  /* 0x0000007766777220 */ /* 0x040fe20000410000 */
[----:B------:R-:W-:Y:S01]  /*0760*/  SHF.L.U32 R67, R67, 0x10, RZ ;  /* 0x0000001043437819 */ /* 0x000fe200000006ff */
[----:B------:R-:W-:Y:S01]  /*0770*/  FMUL.FTZ R113, R102, R113 ;  /* 0x0000007166717220 */ /* 0x000fe20000410000 */
[----:B------:R-:W-:Y:S01]  /*0780*/  SHF.L.U32 R111, R66, 0x10, RZ ;  /* 0x00000010426f7819 */ /* 0x000fe200000006ff */
[-C--:B------:R-:W-:Y:S01]  /*0790*/  FFMA.FTZ R96, R121, R60.reuse, R96 ;  /* 0x0000003c79607223 */ /* 0x080fe20000010060 */
[----:B------:R-:W-:Y:S01]  /*07a0*/  FADD.FTZ R95, R60, R95 ;  /* 0x0000005f3c5f7221 */ /* 0x000fe20000010000 */
[----:B------:R-:W-:Y:S01]  /*07b0*/  FMUL.FTZ R79, R17, R60 ;  /* 0x0000003c114f7220 */ /* 0x000fe20000410000 */
[C---:B------:R-:W-:Y:S01]  /*07c0*/  FADD.FTZ R66, -R0.reuse, R71 ;  /* 0x0000004700427221 */ /* 0x040fe20000010100 */
[----:B------:R-:W-:Y:S01]  /*07d0*/  FADD.FTZ R60, RZ, R107 ;  /* 0x0000006bff3c7221 */ /* 0x000fe20000010000 */
[C---:B------:R-:W-:Y:S01]  /*07e0*/  FADD.FTZ R115, -R0.reuse, R68 ;  /* 0x0000004400737221 */ /* 0x040fe20000010100 */
[C---:B------:R-:W-:Y:S01]  /*07f0*/  FADD.FTZ R69, -R0.reuse, R69 ;  /* 0x0000004500457221 */ /* 0x040fe20000010100 */
[C---:B------:R-:W-:Y:S01]  /*0800*/  FADD.FTZ R65, -R0.reuse, R74 ;  /* 0x0000004a00417221 */ /* 0x040fe20000010100 */
[C---:B------:R-:W-:Y:S01]  /*0810*/  FADD.FTZ R71, -R0.reuse, R75 ;  /* 0x0000004b00477221 */ /* 0x040fe20000010100 */
[C---:B------:R-:W-:Y:S01]  /*0820*/  FADD.FTZ R123, -R0.reuse, R77 ;  /* 0x0000004d007b7221 */ /* 0x040fe20000010100 */
[----:B------:R-:W-:Y:S01]  /*0830*/  FADD.FTZ R125, -R0, R78 ;  /* 0x0000004e007d7221 */ /* 0x000fe20000010100 */
[----:B------:R-:W-:Y:S01]  /*0840*/  FMUL.FTZ R0, R102, R109 ;  /* 0x0000006d66007220 */ /* 0x000fe20000410000 */
[----:B------:R-:W-:Y:S01]  /*0850*/  SHF.L.U32 R78, R108, 0x10, RZ ;  /* 0x000000106c4e7819 */ /* 0x000fe200000006ff */
[----:B------:R-:W-:Y:S01]  /*0860*/  FMUL.FTZ R117, R102, R117 ;  /* 0x0000007566757220 */ /* 0x000fe20000410000 */
[----:B------:R-:W-:Y:S01]  /*0870*/  FADD.FTZ R93, R112, R93 ;  /* 0x0000005d705d7221 */ /* 0x000fe20000010000 */
[-C--:B------:R-:W-:Y:S01]  /*0880*/  FFMA.FTZ R94, R119, R112.reuse, R94 ;  /* 0x00000070775e7223 */ /* 0x080fe2000001005e */
[----:B------:R-:W-:Y:S01]  /*0890*/  FADD.FTZ R80, R67, R80 ;  /* 0x0000005043507221 */ /* 0x000fe20000010000 */
[-C--:B------:R-:W-:Y:S01]  /*08a0*/  FFMA.FTZ R4, R113, R67.reuse, R4 ;  /* 0x0000004371047223 */ /* 0x080fe20000010004 */
[----:B------:R-:W-:Y:S01]  /*08b0*/  FMUL.FTZ R109, R22, R67 ;  /* 0x00000043166d7220 */ /* 0x000fe20000410000 */
[----:B------:R-:W-:Y:S01]  /*08c0*/  FMUL.FTZ R112, R18, R112 ;  /* 0x0000007012707220 */ /* 0x000fe20000410000 */
[----:B------:R-:W-:Y:S01]  /*08d0*/  FADD.FTZ R67, R79, R60 ;  /* 0x0000003c4f437221 */ /* 0x000fe20000010000 */
[----:B------:R-:W-:Y:S01]  /*08e0*/  SHF.L.U32 R62, R62, 0x10, RZ ;  /* 0x000000103e3e7819 */ /* 0x000fe200000006ff */
[C---:B------:R-:W-:Y:S01]  /*08f0*/  FMUL.FTZ R115, R102.reuse, R115 ;  /* 0x0000007366737220 */ /* 0x040fe20000410000 */
[----:B------:R-:W-:Y:S01]  /*0900*/  FMUL.FTZ R108, R102, R66 ;  /* 0x00000042666c7220 */ /* 0x000fe20000410000 */
[-C--:B------:R-:W-:Y:S01]  /*0910*/  FFMA.FTZ R92, R117, R78.reuse, R92 ;  /* 0x0000004e755c7223 */ /* 0x080fe2000001005c */
[----:B------:R-:W-:Y:S01]  /*0920*/  FADD.FTZ R91, R78, R91 ;  /* 0x0000005b4e5b7221 */ /* 0x000fe20000010000 */
[----:B------:R-:W-:Y:S01]  /*0930*/  FMUL.FTZ R78, R19, R78 ;  /* 0x0000004e134e7220 */ /* 0x000fe20000410000 */
[----:B------:R-:W-:Y:S01]  /*0940*/  FADD.FTZ R67, R112, R67 ;  /* 0x0000004370437221 */ /* 0x000fe20000010000 */
[----:B------:R-:W-:Y:S01]  /*0950*/  FADD.FTZ R14, R111, R14 ;  /* 0x0000000e6f0e7221 */ /* 0x000fe20000010000 */
[-C--:B------:R-:W-:Y:S01]  /*0960*/  FFMA.FTZ R2, R115, R111.reuse, R2 ;  /* 0x0000006f73027223 */ /* 0x080fe20000010002 */
[----:B------:R-:W-:Y:S01]  /*0970*/  FADD.FTZ R81, R62, R81 ;  /* 0x000000513e517221 */ /* 0x000fe20000010000 */
[-C--:B------:R-:W-:Y:S01]  /*0980*/  FFMA.FTZ R5, R108, R62.reuse, R5 ;  /* 0x0000003e6c057223 */ /* 0x080fe20000010005 */
[----:B------:R-:W-:Y:S01]  /*0990*/  FMUL.FTZ R75, R23, R62 ;  /* 0x0000003e174b7220 */ /* 0x000fe20000410000 */
[----:B------:R-:W-:Y:S01]  /*09a0*/  FMUL.FTZ R111, R20, R111 ;  /* 0x0000006f146f7220 */ /* 0x000fe20000410000 */
[----:B------:R-:W-:Y:S01]  /*09b0*/  FADD.FTZ R62, R78, R67 ;  /* 0x000000434e3e7221 */ /* 0x000fe20000010000 */
[----:B------:R-:W-:-:S03]  /*09c0*/  FMUL.FTZ R77, R21, R72 ;  /* 0x00000048154d7220 */ /* 0x000fc60000410000 */
[----:B------:R-:W-:Y:S01]  /*09d0*/  FADD.FTZ R62, R111, R62 ;  /* 0x0000003e6f3e7221 */ /* 0x000fe20000010000 */
[----:B------:R-:W-:Y:S01]  /*09e0*/  FADD.FTZ R97, R64, R97 ;  /* 0x0000006140617221 */ /* 0x000fe20000010000 */
[----:B------:R-:W-:Y:S02]  /*09f0*/  FFMA.FTZ R101, R0, R64, R101 ;  /* 0x0000004000657223 */ /* 0x000fe40000010065 */
[----:B------:R-:W-:Y:S01]  /*0a00*/  FADD.FTZ R64, R77, R62 ;  /* 0x0000003e4d407221 */ /* 0x000fe20000010000 */
[----:B------:R-:W-:Y:S01]  /*0a10*/  PRMT R68, R56, 0x7632, R68 ;  /* 0x0000763238447816 */ /* 0x000fe20000000044 */
[----:B------:R-:W-:Y:S01]  /*0a20*/  FFMA.FTZ R66, R0, R107, RZ ;  /* 0x0000006b00427223 */ /* 0x000fe200000100ff */
[----:B------:R-:W-:Y:S01]  /*0a30*/  SHF.L.U32 R70, R56, 0x10, RZ ;  /* 0x0000001038467819 */ /* 0x000fe200000006ff */
[----:B------:R-:W-:Y:S01]  /*0a40*/  FADD.FTZ R64, R109, R64 ;  /* 0x000000406d407221 */ /* 0x000fe20000010000 */
[----:B------:R-:W-:Y:S01]  /*0a50*/  PRMT R56, R57, 0x7632, R56 ;  /* 0x0000763239387816 */ /* 0x000fe20000000038 */
[----:B------:R-:W-:Y:S01]  /*0a60*/  FFMA.FTZ R66, R121, R79, R66 ;  /* 0x0000004f79427223 */ /* 0x000fe20000010042 */
[----:B------:R-:W-:Y:S01]  /*0a70*/  SHF.L.U32 R68, R68, 0x10, RZ ;  /* 0x0000001044447819 */ /* 0x000fe200000006ff */
[----:B------:R-:W-:Y:S01]  /*0a80*/  FMUL.FTZ R62, R24, R70 ;  /* 0x00000046183e7220 */ /* 0x000fe20000410000 */
[----:B------:R-:W-:Y:S01]  /*0a90*/  FADD.FTZ R67, R75, R64 ;  /* 0x000000404b437221 */ /* 0x000fe20000010000 */
[C---:B------:R-:W-:Y:S01]  /*0aa0*/  FMUL.FTZ R60, R102.reuse, R63 ;  /* 0x0000003f663c7220 */ /* 0x040fe20000410000 */
[----:B------:R-:W-:Y:S01]  /*0ab0*/  SHF.L.U32 R57, R57, 0x10, RZ ;  /* 0x0000001039397819 */ /* 0x000fe200000006ff */
[----:B------:R-:W-:Y:S01]  /*0ac0*/  FMUL.FTZ R63, R102, R65 ;  /* 0x00000041663f7220 */ /* 0x000fe20000410000 */
[----:B------:R-:W-:Y:S01]  /*0ad0*/  SHF.L.U32 R116, R56, 0x10, RZ ;  /* 0x0000001038747819 */ /* 0x000fe200000006ff */
[----:B------:R-:W-:Y:S01]  /*0ae0*/  FFMA.FTZ R66, R119, R112, R66 ;  /* 0x0000007077427223 */ /* 0x000fe20000010042 */
[----:B------:R-:W-:Y:S01]  /*0af0*/  FMUL.FTZ R65, R25, R68 ;  /* 0x0000004419417220 */ /* 0x000fe20000410000 */
[----:B------:R-:W-:Y:S01]  /*0b00*/  FADD.FTZ R56, R62, R67 ;  /* 0x000000433e387221 */ /* 0x000fe20000010000 */
[----:B------:R-:W-:Y:S01]  /*0b10*/  FMUL.FTZ R64, R26, R57 ;  /* 0x000000391a407220 */ /* 0x000fe20000410000 */
[----:B------:R-:W-:-:S02]  /*0b20*/  FFMA.FTZ R66, R117, R78, R66 ;  /* 0x0000004e75427223 */ /* 0x000fc40000010042 */
[----:B------:R-:W-:Y:S01]  /*0b30*/  FADD.FTZ R67, R56, R65 ;  /* 0x0000004138437221 */ /* 0x000fe20000010000 */
[----:B------:R-:W-:Y:S01]  /*0b40*/  FADD.FTZ R84, R57, R84 ;  /* 0x0000005439547221 */ /* 0x000fe20000010000 */
[----:B------:R-:W-:Y:S01]  /*0b50*/  FFMA.FTZ R8, R63, R57, R8 ;  /* 0x000000393f087223 */ /* 0x000fe20000010008 */
[C---:B------:R-:W-:Y:S01]  /*0b60*/  PRMT R118, R58.reuse, 0x7632, R118 ;  /* 0x000076323a767816 */ /* 0x040fe20000000076 */
[----:B------:R-:W-:Y:S01]  /*0b70*/  FFMA.FTZ R57, R115, R111, R66 ;  /* 0x0000006f73397223 */ /* 0x000fe20000010042 */
[----:B------:R-:W-:Y:S01]  /*0b80*/  SHF.L.U32 R58, R58, 0x10, RZ ;  /* 0x000000103a3a7819 */ /* 0x000fe200000006ff */
[----:B------:R-:W-:Y:S01]  /*0b90*/  FADD.FTZ R67, R67, R64 ;  /* 0x0000004043437221 */ /* 0x000fe20000010000 */
[----:B------:R-:W-:Y:S01]  /*0ba0*/  FMUL.FTZ R66, R27, R116 ;  /* 0x000000741b427220 */ /* 0x000fe20000410000 */
[----:B------:R-:W-:Y:S01]  /*0bb0*/  FMUL.FTZ R110, R102, R69 ;  /* 0x00000045666e7220 */ /* 0x000fe20000410000 */
[----:B------:R-:W-:Y:S01]  /*0bc0*/  FFMA.FTZ R7, R60, R68, R7 ;  /* 0x000000443c077223 */ /* 0x000fe20000010007 */
[----:B------:R-:W-:Y:S01]  /*0bd0*/  FADD.FTZ R83, R68, R83 ;  /* 0x0000005344537221 */ /* 0x000fe20000010000 */
[----:B------:R-:W-:Y:S01]  /*0be0*/  FADD.FTZ R68, R67, R66 ;  /* 0x0000004243447221 */ /* 0x000fe20000010000 */
[----:B------:R-:W-:Y:S01]  /*0bf0*/  SHF.L.U32 R118, R118, 0x10, RZ ;  /* 0x0000001076767819 */ /* 0x000fe200000006ff */
[----:B------:R-:W-:Y:S01]  /*0c00*/  FMUL.FTZ R67, R28, R58 ;  /* 0x0000003a1c437220 */ /* 0x000fe20000410000 */
[----:B------:R-:W-:Y:S01]  /*0c10*/  FFMA.FTZ R56, R110, R77, R57 ;  /* 0x0000004d6e387223 */ /* 0x000fe20000010039 */
[----:B------:R-:W-:Y:S01]  /*0c20*/  FMUL.FTZ R61, R102, R61 ;  /* 0x0000003d663d7220 */ /* 0x000fe20000410000 */
[C---:B------:R-:W-:Y:S01]  /*0c30*/  PRMT R114, R59.reuse, 0x7632, R114 ;  /* 0x000076323b727816 */ /* 0x040fe20000000072 */
[----:B------:R-:W-:Y:S01]  /*0c40*/  FADD.FTZ R69, R68, R67 ;  /* 0x0000004344457221 */ /* 0x000fe20000010000 */
[----:B------:R-:W-:Y:S01]  /*0c50*/  SHF.L.U32 R59, R59, 0x10, RZ ;  /* 0x000000103b3b7819 */ /* 0x000fe200000006ff */
[----:B------:R-:W-:Y:S01]  /*0c60*/  FFMA.FTZ R57, R113, R109, R56 ;  /* 0x0000006d71397223 */ /* 0x000fe20000010038 */
[----:B------:R-:W-:Y:S01]  /*0c70*/  FMUL.FTZ R68, R29, R118 ;  /* 0x000000761d447220 */ /* 0x000fe20000410000 */
[----:B------:R-:W-:Y:S01]  /*0c80*/  FADD.FTZ R82, R70, R82 ;  /* 0x0000005246527221 */ /* 0x000fe20000010000 */
[----:B------:R-:W-:Y:S01]  /*0c90*/  FFMA.FTZ R6, R61, R70, R6 ;  /* 0x000000463d067223 */ /* 0x000fe20000010006 */
[----:B------:R-:W-:Y:S01]  /*0ca0*/  FFMA.FTZ R56, R108, R75, R57 ;  /* 0x0000004b6c387223 */ /* 0x000fe20000010039 */
[----:B------:R-:W-:Y:S01]  /*0cb0*/  FADD.FTZ R70, R69, R68 ;  /* 0x0000004445467221 */ /* 0x000fe20000010000 */
[----:B------:R-:W-:Y:S01]  /*0cc0*/  SHF.L.U32 R114, R114, 0x10, RZ ;  /* 0x0000001072727819 */ /* 0x000fe200000006ff */
[----:B------:R-:W-:Y:S01]  /*0cd0*/  FMUL.FTZ R69, R30, R59 ;  /* 0x0000003b1e457220 */ /* 0x000fe20000410000 */
[----:B------:R-:W-:-:S03]  /*0ce0*/  FFMA.FTZ R57, R61, R62, R56 ;  /* 0x0000003e3d397223 */ /* 0x000fc60000010038 */
[----:B------:R-:W-:Y:S01]  /*0cf0*/  FADD.FTZ R56, R70, R69 ;  /* 0x0000004546387221 */ /* 0x000fe20000010000 */
[----:B------:R-:W-:Y:S01]  /*0d00*/  FMUL.FTZ R70, R31, R114 ;  /* 0x000000721f467220 */ /* 0x000fe20000410000 */
[----:B------:R-:W-:-:S03]  /*0d10*/  FFMA.FTZ R74, R60, R65, R57 ;  /* 0x000000413c4a7223 */ /* 0x000fc60000010039 */
[----:B------:R-:W-:Y:S01]  /*0d20*/  FADD.FTZ R56, R56, R70 ;  /* 0x0000004638387221 */ /* 0x000fe20000010000 */
[----:B------:R-:W-:Y:S01]  /*0d30*/  FADD.FTZ R15, R72, R15 ;  /* 0x0000000f480f7221 */ /* 0x000fe20000010000 */
[----:B------:R-:W-:Y:S01]  /*0d40*/  FFMA.FTZ R3, R110, R72, R3 ;  /* 0x000000486e037223 */ /* 0x000fe20000010003 */
[C---:B------:R-:W-:Y:S01]  /*0d50*/  FMUL.FTZ R72, R102.reuse, R71 ;  /* 0x0000004766487220 */ /* 0x040fe20000410000 */
        /* <DEDUP_REMOVED lines=26> */
[----:B------:R-:W-:-:S04]  /*0f00*/  ISETP.NE.U32.AND P0, PT, RZ, UR10, PT ;  /* 0x0000000aff007c0c */ /* 0x000fc8000bf05070 */
[----:B------:R-:W-:-:S13]  /*0f10*/  ISETP.NE.AND.EX P0, PT, RZ, UR11, PT, P0 ;  /* 0x0000000bff007c0c */ /* 0x000fda000bf05300 */
[----:B------:R-:W2:Y:S01]  /*0f20*/  @P0 LDC.64 R124, c[0x0][0x438] ;  /* 0x00010e00ff7c0b82 */ /* 0x000ea20000000a00 */
[----:B0-----:R-:W-:Y:S01]  /*0f30*/  FADD.FTZ R123, R122, R123 ;  /* 0x0000007b7a7b7221 */ /* 0x001fe20000010000 */
[----:B-1----:R-:W-:-:S04]  /*0f40*/  FADD.FTZ R56, R120, R57 ;  /* 0x0000003978387221 */ /* 0x002fc80000010000 */
[----:B------:R-:W0:Y:S02]  /*0f50*/  SHFL.DOWN PT, R57, R123, 0x1, 0x1f ;  /* 0x08201f007b397f89 */ /* 0x000e2400000e0000 */
[----:B0-----:R-:W-:Y:S02]  /*0f60*/  FADD.FTZ R57, R123, R57 ;  /* 0x000000397b397221 */ /* 0x001fe40000010000 */
[----:B------:R-:W0:Y:S03]  /*0f70*/  @P0 LDC.64 R122, c[0x0][0x438] ;  /* 0x00010e00ff7a0b82 */ /* 0x000e260000000a00 */
[----:B------:R2:W-:Y:S02]  /*0f80*/  @!P4 STS.64 [R106], R56 ;  /* 0x000000386a00c388 */ /* 0x0005e40000000a00 */
[----:B--2---:R-:W-:-:S03]  /*0f90*/  @P0 IMAD.WIDE.U32 R56, R103, 0x20, R124 ;  /* 0x0000002067380825 */ /* 0x004fc600078e007c */
[----:B------:R-:W1:Y:S02]  /*0fa0*/  @P1 LDC.64 R124, c[0x0][0x3e0] ;  /* 0x0000f800ff7c1b82 */ /* 0x000e640000000a00 */
[----:B------:R-:W5:Y:S04]  /*0fb0*/  @P0 LDG.E.128 R40, desc[UR6][R56.64] ;  /* 0x0000000638280981 */ /* 0x000f68000c1e1d00 */
[----:B------:R0:W5:Y:S01]  /*0fc0*/  @P0 LDG.E.128 R44, desc[UR6][R56.64+0x10] ;  /* 0x00001006382c0981 */ /* 0x000162000c1e1d00 */
[----:B-1----:R-:W-:-:S05]  /*0fd0*/  @P1 IMAD.WIDE R124, R99, 0x2, R124 ;  /* 0x00000002637c1825 */ /* 0x002fca00078e027c */
[----:B------:R1:W2:Y:S01]  /*0fe0*/  @P1 LDG.E.U16 R106, desc[UR6][R124.64] ;  /* 0x000000067c6a1981 */ /* 0x0002a2000c1e1500 */
[----:B0-----:R-:W-:Y:S02]  /*0ff0*/  @P0 IMAD.WIDE.U32 R56, R98, 0x20, R122 ;  /* 0x0000002062380825 */ /* 0x001fe400078e007a */
[----:B------:R-:W1:Y:S03]  /*1000*/  LDC.64 R122, c[0x0][0x3b0] ;  /* 0x0000ec00ff7a7b82 */ /* 0x000e660000000a00 */
[----:B------:R-:W5:Y:S04]  /*1010*/  @P0 LDG.E.128 R48, desc[UR6][R56.64] ;  /* 0x0000000638300981 */ /* 0x000f68000c1e1d00 */
[----:B------:R0:W5:Y:S01]  /*1020*/  @P0 LDG.E.128 R52, desc[UR6][R56.64+0x10] ;  /* 0x0000100638340981 */ /* 0x000162000c1e1d00 */
        /* <DEDUP_REMOVED lines=9> */
[----:B------:R-:W-:Y:S06]  /*10c0*/  BAR.SYNC.DEFER_BLOCKING 0x0 ;  /* 0x0000000000007b1d */ /* 0x000fec0000010000 */
[----:B0-----:R-:W0:Y:S01]  /*10d0*/  LDS.128 R56, [R105] ;  /* 0x0000000069387984 */ /* 0x001e220000000c00 */
[----:B------:R-:W-:Y:S01]  /*10e0*/  FFMA.FTZ R9, R72, R116, R9 ;  /* 0x0000007448097223 */ /* 0x000fe20000010009 */
[----:B------:R-:W-:Y:S01]  /*10f0*/  FADD.FTZ R85, R116, R85 ;  /* 0x0000005574557221 */ /* 0x000fe20000010000 */
        /* <DEDUP_REMOVED lines=17> */
[----:B------:R-:W-:Y:S01]  /*1210*/  FMUL.FTZ R105, R59, UR12 ;  /* 0x0000000c3b697c20 */ /* 0x000fe20008410000 */
[----:B--2---:R-:W-:Y:S02]  /*1220*/  @P1 SHF.L.U32 R104, R106, 0x10, RZ ;  /* 0x000000106a681819 */ /* 0x004fe400000006ff */
        /* <DEDUP_REMOVED lines=12> */
[----:B------:R-:W-:Y:S01]  /*12f0*/  FADD.FTZ R117, R78, -R117 ;  /* 0x800000754e757221 */ /* 0x000fe20000010000 */
[----:B-----5:R-:W-:Y:S01]  /*1300*/  FFMA.FTZ R57, R102, R56, R41 ;  /* 0x0000003866397223 */ /* 0x020fe20000010029 */
[-CC-:B------:R-:W-:Y:S01]  /*1310*/  FFMA.FTZ R108, R108, R105.reuse, R106.reuse ;  /* 0x000000696c6c7223 */ /* 0x180fe2000001006a */
[-CC-:B------:R-:W-:Y:S01]  /*1320*/  FFMA.FTZ R110, R110, R105.reuse, R106.reuse ;  /* 0x000000696e6e7223 */ /* 0x180fe2000001006a */
[-CC-:B------:R-:W-:Y:S01]  /*1330*/  FFMA.FTZ R78, R113, R105.reuse, R106.reuse ;  /* 0x00000069714e7223 */ /* 0x180fe2000001006a */
[----:B------:R-:W-:Y:S01]  /*1340*/  FFMA.FTZ R0, R0, R105, R106 ;  /* 0x0000006900007223 */ /* 0x000fe2000001006a */
[-C--:B------:R-:W-:Y:S01]  /*1350*/  FMUL.FTZ R57, R57, R104.reuse ;  /* 0x0000006839397220 */ /* 0x080fe20000410000 */
[C---:B------:R-:W-:Y:S01]  /*1360*/  FFMA.FTZ R119, R102.reuse, R119, R42 ;  /* 0x0000007766777223 */ /* 0x040fe2000001002a */
[----:B------:R-:W-:Y:S01]  /*1370*/  FFMA.FTZ R111, R102, R111, R44 ;  /* 0x0000006f666f7223 */ /* 0x000fe2000001002c */
[----:B------:R-:W-:Y:S01]  /*1380*/  FADD.FTZ R108, R75, -R108 ;  /* 0x8000006c4b6c7221 */ /* 0x000fe20000010000 */
[----:B------:R-:W-:Y:S01]  /*1390*/  FADD.FTZ R110, R77, -R110 ;  /* 0x8000006e4d6e7221 */ /* 0x000fe20000010000 */
[----:B------:R-:W-:Y:S01]  /*13a0*/  FADD.FTZ R109, R109, -R78 ;  /* 0x8000004e6d6d7221 */ /* 0x000fe20000010000 */
[----:B------:R-:W-:Y:S01]  /*13b0*/  FADD.FTZ R107, R107, -R0 ;  /* 0x800000006b6b7221 */ /* 0x000fe20000010000 */
[----:B------:R-:W-:Y:S01]  /*13c0*/  FMUL.FTZ R56, R57, UR4 ;  /* 0x0000000439387c20 */ /* 0x000fe20008410000 */
[----:B------:R-:W-:Y:S01]  /*13d0*/  LOP3.LUT P0, RZ, R124, 0xff00, RZ, 0xc0, !PT ;  /* 0x0000ff007cff7812 */ /* 0x000fe2000780c0ff */
[-C--:B------:R-:W-:Y:S01]  /*13e0*/  FMUL.FTZ R119, R119, R104.reuse ;  /* 0x0000006877777220 */ /* 0x080fe20000410000 */
[----:B------:R-:W-:Y:S01]  /*13f0*/  FMUL.FTZ R111, R111, R104 ;  /* 0x000000686f6f7220 */ /* 0x000fe20000410000 */
[C---:B------:R-:W-:Y:S01]  /*1400*/  FFMA.FTZ R75, R102.reuse, R108, R47 ;  /* 0x0000006c664b7223 */ /* 0x040fe2000001002f */
[C---:B------:R-:W-:Y:S01]  /*1410*/  FFMA.FTZ R117, R102.reuse, R117, R43 ;  /* 0x0000007566757223 */ /* 0x040fe2000001002b */
[C---:B------:R-:W-:Y:S01]  /*1420*/  FFMA.FTZ R59, R102.reuse, R110, R45 ;  /* 0x0000006e663b7223 */ /* 0x040fe2000001002d */
[C---:B------:R-:W-:Y:S01]  /*1430*/  FFMA.FTZ R109, R102.reuse, R109, R46 ;  /* 0x0000006d666d7223 */ /* 0x040fe2000001002e */
[----:B------:R-:W-:Y:S01]  /*1440*/  FFMA.FTZ R107, R102, R107, R40 ;  /* 0x0000006b666b7223 */ /* 0x000fe20000010028 */
[----:B------:R-:W-:Y:S01]  /*1450*/  FMUL.FTZ R57, R119, UR4 ;  /* 0x0000000477397c20 */ /* 0x000fe20008410000 */
[----:B------:R-:W-:Y:S01]  /*1460*/  FMUL.FTZ R58, R111, UR4 ;  /* 0x000000046f3a7c20 */ /* 0x000fe20008410000 */
[----:B------:R-:W-:Y:S01]  /*1470*/  FSEL R56, R56, RZ, P0 ;  /* 0x000000ff38387208 */ /* 0x000fe20000000000 */
[-C--:B------:R-:W-:Y:S01]  /*1480*/  FMUL.FTZ R75, R75, R104.reuse ;  /* 0x000000684b4b7220 */ /* 0x080fe20000410000 */
[C---:B------:R-:W-:Y:S01]  /*1490*/  LOP3.LUT P6, RZ, R124.reuse, 0xff0000, RZ, 0xc0, !PT ;  /* 0x00ff00007cff7812 */ /* 0x040fe200078cc0ff */
[-C--:B------:R-:W-:Y:S01]  /*14a0*/  FMUL.FTZ R117, R117, R104.reuse ;  /* 0x0000006875757220 */ /* 0x080fe20000410000 */
[----:B------:R-:W-:Y:S01]  /*14b0*/  LOP3.LUT P2, RZ, R125, 0xff, RZ, 0xc0, !PT ;  /* 0x000000ff7dff7812 */ /* 0x000fe2000784c0ff */
[-C--:B------:R-:W-:Y:S01]  /*14c0*/  FMUL.FTZ R109, R109, R104.reuse ;  /* 0x000000686d6d7220 */ /* 0x080fe20000410000 */
[----:B------:R-:W-:Y:S01]  /*14d0*/  ISETP.GE.U32.AND P0, PT, R124, RZ, PT ;  /* 0x000000ff7c00720c */ /* 0x000fe20003f06070 */
[-C--:B------:R-:W-:Y:S01]  /*14e0*/  FMUL.FTZ R59, R59, R104.reuse ;  /* 0x000000683b3b7220 */ /* 0x080fe20000410000 */
[----:B------:R-:W-:Y:S01]  /*14f0*/  FMUL.FTZ R107, R107, R104 ;  /* 0x000000686b6b7220 */ /* 0x000fe20000410000 */
[----:B------:R-:W-:Y:S01]  /*1500*/  FMUL.FTZ R75, R75, UR4 ;  /* 0x000000044b4b7c20 */ /* 0x000fe20008410000 */
[----:B------:R-:W-:Y:S01]  /*1510*/  FSEL R57, R57, RZ, P6 ;  /* 0x000000ff39397208 */ /* 0x000fe20003000000 */
[----:B------:R-:W-:Y:S01]  /*1520*/  FMUL.FTZ R109, R109, UR4 ;  /* 0x000000046d6d7c20 */ /* 0x000fe20008410000 */
[----:B------:R-:W-:Y:S01]  /*1530*/  FSEL R58, R58, RZ, P2 ;  /* 0x000000ff3a3a7208 */ /* 0x000fe20001000000 */
[----:B------:R-:W-:Y:S01]  /*1540*/  FMUL.FTZ R59, R59, UR4 ;  /* 0x000000043b3b7c20 */ /* 0x000fe20008410000 */
[----:B------:R-:W-:Y:S01]  /*1550*/  ISETP.GE.U32.AND.EX P0, PT, R125, 0x1000000, PT, P0 ;  /* 0x010000007d00780c */ /* 0x000fe20003f06100 */
[----:B------:R-:W-:Y:S01]  /*1560*/  FMUL.FTZ R117, R117, UR4 ;  /* 0x0000000475757c20 */ /* 0x000fe20008410000 */
[----:B------:R-:W-:Y:S01]  /*1570*/  FMUL.FTZ R107, R107, UR4 ;  /* 0x000000046b6b7c20 */ /* 0x000fe20008410000 */
[----:B------:R-:W-:-:S02]  /*1580*/  LOP3.LUT P4, RZ, R124, 0xff000000, RZ, 0xc0, !PT ;  /* 0xff0000007cff7812 */ /* 0x000fc4000788c0ff */
[C---:B------:R-:W-:Y:S02]  /*1590*/  LOP3.LUT P5, RZ, R125.reuse, 0xff00, RZ, 0xc0, !PT ;  /* 0x0000ff007dff7812 */ /* 0x040fe400078ac0ff */
[----:B------:R-:W-:Y:S02]  /*15a0*/  LOP3.LUT P6, RZ, R125, 0xff0000, RZ, 0xc0, !PT ;  /* 0x00ff00007dff7812 */ /* 0x000fe400078cc0ff */
[----:B------:R-:W-:Y:S02]  /*15b0*/  LOP3.LUT P2, RZ, R124, 0xff, RZ, 0xc0, !PT ;  /* 0x000000ff7cff7812 */ /* 0x000fe4000784c0ff */
        /* <DEDUP_REMOVED lines=10> */
.L_x_3417:
[-CC-:B------:R-:W-:Y:S01]  /*1660*/  FFMA.FTZ R32, R115, R105.reuse, R106.reuse ;  /* 0x0000006973207223 */ /* 0x180fe2000001006a */
[-CC-:B------:R-:W-:Y:S01]  /*1670*/  FFMA.FTZ R34, R113, R105.reuse, R106.reuse ;  /* 0x0000006971227223 */ /* 0x180fe2000001006a */
[-C--:B------:R-:W-:Y:S01]  /*1680*/  FFMA.FTZ R108, R108, R105.reuse, R106 ;  /* 0x000000696c6c7223 */ /* 0x080fe2000001006a */
[----:B-----5:R-:W-:Y:S01]  /*1690*/  ISETP.GE.U32.AND P0, PT, R124, RZ, PT ;  /* 0x000000ff7c00720c */ /* 0x020fe20003f06070 */
[----:B------:R-:W-:Y:S01]  /*16a0*/  FADD.FTZ R111, R111, -R32 ;  /* 0x800000206f6f7221 */ /* 0x000fe20000010000 */
[----:B------:R-:W-:Y:S01]  /*16b0*/  FADD.FTZ R109, R109, -R34 ;  /* 0x800000226d6d7221 */ /* 0x000fe20000010000 */
[----:B------:R-:W-:Y:S01]  /*16c0*/  FADD.FTZ R108, R75, -R108 ;  /* 0x8000006c4b6c7221 */ /* 0x000fe20000010000 */
[----:B------:R-:W-:Y:S01]  /*16d0*/  FFMA.FTZ R36, R121, R105, R106 ;  /* 0x0000006979247223 */ /* 0x000fe2000001006a */
[C---:B------:R-:W-:Y:S01]  /*16e0*/  FFMA.FTZ R32, R102.reuse, R111, R44 ;  /* 0x0000006f66207223 */ /* 0x040fe2000001002c */
[C---:B------:R-:W-:Y:S01]  /*16f0*/  FFMA.FTZ R34, R102.reuse, R109, R46 ;  /* 0x0000006d66227223 */ /* 0x040fe2000001002e */
[----:B------:R-:W-:Y:S01]  /*1700*/  FFMA.FTZ R35, R102, R108, R47 ;  /* 0x0000006c66237223 */ /* 0x000fe2000001002f */
[-CC-:B------:R-:W-:Y:S01]  /*1710*/  FFMA.FTZ R119, R119, R105.reuse, R106.reuse ;  /* 0x0000006977777223 */ /* 0x180fe2000001006a */
[-C--:B------:R-:W-:Y:S01]  /*1720*/  FMUL.FTZ R33, R32, R104.reuse ;  /* 0x0000006820217220 */ /* 0x080fe20000410000 */
[-C--:B------:R-:W-:Y:S01]  /*1730*/  FMUL.FTZ R37, R34, R104.reuse ;  /* 0x0000006822257220 */ /* 0x080fe20000410000 */
[----:B------:R-:W-:Y:S01]  /*1740*/  FMUL.FTZ R38, R35, R104 ;  /* 0x0000006823267220 */ /* 0x000fe20000410000 */
[-CC-:B------:R-:W-:Y:S01]  /*1750*/  FFMA.FTZ R110, R110, R105.reuse, R106.reuse ;  /* 0x000000696e6e7223 */ /* 0x180fe2000001006a */
[-CC-:B------:R-:W-:Y:S01]  /*1760*/  FFMA.FTZ R117, R117, R105.reuse, R106.reuse ;  /* 0x0000006975757223 */ /* 0x180fe2000001006a */
[----:B------:R-:W-:Y:S01]  /*1770*/  FFMA.FTZ R0, R0, R105, R106 ;  /* 0x0000006900007223 */ /* 0x000fe2000001006a */
[----:B------:R-:W-:Y:S01]  /*1780*/  FMUL.FTZ R37, R37, UR4 ;  /* 0x0000000425257c20 */ /* 0x000fe20008410000 */
[----:B------:R-:W-:Y:S01]  /*1790*/  FMUL.FTZ R38, R38, UR4 ;  /* 0x0000000426267c20 */ /* 0x000fe20008410000 */
[----:B------:R-:W-:Y:S01]  /*17a0*/  FMUL.FTZ R33, R33, UR4 ;  /* 0x0000000421217c20 */ /* 0x000fe20008410000 */
[----:B------:R-:W-:Y:S01]  /*17b0*/  LOP3.LUT P5, RZ, R125, 0xff, RZ, 0xc0, !PT ;  /* 0x000000ff7dff7812 */ /* 0x000fe200078ac0ff */
[----:B------:R-:W-:Y:S01]  /*17c0*/  FADD.FTZ R36, R79, -R36 ;  /* 0x800000244f247221 */ /* 0x000fe20000010000 */
[C---:B------:R-:W-:Y:S01]  /*17d0*/  LOP3.LUT P6, RZ, R125.reuse, 0xff0000, RZ, 0xc0, !PT ;  /* 0x00ff00007dff7812 */ /* 0x040fe200078cc0ff */
[----:B------:R-:W-:Y:S01]  /*17e0*/  FADD.FTZ R119, R112, -R119 ;  /* 0x8000007770777221 */ /* 0x000fe20000010000 */
[----:B------:R-:W-:Y:S01]  /*17f0*/  ISETP.GE.U32.AND.EX P0, PT, R125, 0x1000000, PT, P0 ;  /* 0x010000007d00780c */ /* 0x000fe20003f06100 */
[----:B------:R-:W-:Y:S01]  /*1800*/  FADD.FTZ R110, R77, -R110 ;  /* 0x8000006e4d6e7221 */ /* 0x000fe20000010000 */
[----:B------:R-:W-:Y:S01]  /*1810*/  FADD.FTZ R78, R78, -R117 ;  /* 0x800000754e4e7221 */ /* 0x000fe20000010000 */
[----:B------:R-:W-:Y:S01]  /*1820*/  FADD.FTZ R107, R107, -R0 ;  /* 0x800000006b6b7221 */ /* 0x000fe20000010000 */
[----:B------:R-:W-:Y:S01]  /*1830*/  FSEL R56, R37, RZ, P6 ;  /* 0x000000ff25387208 */ /* 0x000fe20003000000 */
[----:B------:R-:W-:Y:S01]  /*1840*/  FFMA.FTZ R37, R102, R36, R41 ;  /* 0x0000002466257223 */ /* 0x000fe20000010029 */
[----:B------:R-:W-:Y:S01]  /*1850*/  FSEL R59, R38, RZ, P0 ;  /* 0x000000ff263b7208 */ /* 0x000fe20000000000 */
[C---:B------:R-:W-:Y:S01]  /*1860*/  FFMA.FTZ R38, R102.reuse, R119, R42 ;  /* 0x0000007766267223 */ /* 0x040fe2000001002a */
[----:B------:R-:W-:Y:S01]  /*1870*/  FSEL R58, R33, RZ, P5 ;  /* 0x000000ff213a7208 */ /* 0x000fe20002800000 */
        /* <DEDUP_REMOVED lines=9> */
[----:B------:R-:W-:Y:S01]  /*1910*/  FMUL.FTZ R75, R75, UR4 ;  /* 0x000000044b4b7c20 */ /* 0x000fe20008410000 */
[----:B------:R-:W-:Y:S01]  /*1920*/  LOP3.LUT P6, RZ, R124, 0xff0000, RZ, 0xc0, !PT ;  /* 0x00ff00007cff7812 */ /* 0x000fe200078cc0ff */
[----:B------:R-:W-:Y:S01]  /*1930*/  FMUL.FTZ R78, R77, UR4 ;  /* 0x000000044d4e7c20 */ /* 0x000fe20008410000 */
        /* <DEDUP_REMOVED lines=15> */
.L_x_3418:
        /* <DEDUP_REMOVED lines=20> */
[C---:B------:R-:W-:Y:S01]  /*1b70*/  FFMA.FTZ R33, R102.reuse, R68, R53 ;  /* 0x0000004466217223 */ /* 0x040fe20000010035 */
[C---:B------:R-:W-:Y:S01]  /*1b80*/  FFMA.FTZ R38, R102.reuse, R63, R50 ;  /* 0x0000003f66267223 */ /* 0x040fe20000010032 */
[----:B------:R-:W-:Y:S01]  /*1b90*/  FFMA.FTZ R32, R102, R67, R52 ;  /* 0x0000004366207223 */ /* 0x000fe20000010034 */
[-CC-:B------:R-:W-:Y:S01]  /*1ba0*/  FFMA.FTZ R60, R60, R105.reuse, R106.reuse ;  /* 0x000000693c3c7223 */ /* 0x180fe2000001006a */
[-CC-:B------:R-:W-:Y:S01]  /*1bb0*/  FFMA.FTZ R61, R61, R105.reuse, R106.reuse ;  /* 0x000000693d3d7223 */ /* 0x180fe2000001006a */
[----:B------:R-:W-:Y:S01]  /*1bc0*/  FFMA.FTZ R105, R76, R105, R106 ;  /* 0x000000694c697223 */ /* 0x000fe2000001006a */
[-C--:B------:R-:W-:Y:S01]  /*1bd0*/  FMUL.FTZ R57, R33, R104.reuse ;  /* 0x0000006821397220 */ /* 0x080fe20000410000 */
[-C--:B------:R-:W-:Y:S01]  /*1be0*/  FMUL.FTZ R56, R32, R104.reuse ;  /* 0x0000006820387220 */ /* 0x080fe20000410000 */
[----:B------:R-:W-:Y:S01]  /*1bf0*/  FMUL.FTZ R0, R38, R104 ;  /* 0x0000006826007220 */ /* 0x000fe20000410000 */
[----:B------:R-:W-:Y:S01]  /*1c00*/  FADD.FTZ R60, R65, -R60 ;  /* 0x8000003c413c7221 */ /* 0x000fe20000010000 */
[----:B------:R-:W-:Y:S01]  /*1c10*/  FADD.FTZ R61, R62, -R61 ;  /* 0x8000003d3e3d7221 */ /* 0x000fe20000010000 */
[----:B------:R-:W-:Y:S01]  /*1c20*/  FFMA.FTZ R39, R102, R66, R51 ;  /* 0x0000004266277223 */ /* 0x000fe20000010033 */
[----:B------:R-:W-:Y:S01]  /*1c30*/  FADD.FTZ R70, R70, -R105 ;  /* 0x8000006946467221 */ /* 0x000fe20000010000 */
[----:B------:R-:W-:Y:S01]  /*1c40*/  FMUL.FTZ R57, R57, UR4 ;  /* 0x0000000439397c20 */ /* 0x000fe20008410000 */
[----:B------:R-:W-:Y:S01]  /*1c50*/  FMUL.FTZ R56, R56, UR4 ;  /* 0x0000000438387c20 */ /* 0x000fe20008410000 */
[C---:B------:R-:W-:Y:S01]  /*1c60*/  LOP3.LUT P6, RZ, R123.reuse, 0xff00, RZ, 0xc0, !PT ;  /* 0x0000ff007bff7812 */ /* 0x040fe200078cc0ff */
[----:B------:R-:W-:Y:S01]  /*1c70*/  FMUL.FTZ R0, R0, UR4 ;  /* 0x0000000400007c20 */ /* 0x000fe20008410000 */
[----:B------:R-:W-:Y:S01]  /*1c80*/  LOP3.LUT P5, RZ, R122, 0xff0000, RZ, 0xc0, !PT ;  /* 0x00ff00007aff7812 */ /* 0x000fe200078ac0ff */
[C---:B------:R-:W-:Y:S01]  /*1c90*/  FFMA.FTZ R37, R102.reuse, R60, R49 ;  /* 0x0000003c66257223 */ /* 0x040fe20000010031 */
[----:B------:R-:W-:Y:S01]  /*1ca0*/  LOP3.LUT P2, RZ, R123, 0xff, RZ, 0xc0, !PT ;  /* 0x000000ff7bff7812 */ /* 0x000fe2000784c0ff */
[C---:B------:R-:W-:Y:S01]  /*1cb0*/  FFMA.FTZ R34, R102.reuse, R69, R54 ;  /* 0x0000004566227223 */ /* 0x040fe20000010036 */
[C---:B------:R-:W-:Y:S01]  /*1cc0*/  FFMA.FTZ R36, R102.reuse, R61, R48 ;  /* 0x0000003d66247223 */ /* 0x040fe20000010030 */
[----:B------:R-:W-:Y:S01]  /*1cd0*/  FMUL.FTZ R58, R39, R104 ;  /* 0x00000068273a7220 */ /* 0x000fe20000410000 */
[----:B------:R-:W-:Y:S01]  /*1ce0*/  FFMA.FTZ R35, R102, R70, R55 ;  /* 0x0000004666237223 */ /* 0x000fe20000010037 */
[----:B------:R-:W-:Y:S01]  /*1cf0*/  FSEL R62, R57, RZ, P6 ;  /* 0x000000ff393e7208 */ /* 0x000fe20003000000 */
[-C--:B------:R-:W-:Y:S01]  /*1d00*/  FMUL.FTZ R60, R34, R104.reuse ;  /* 0x00000068223c7220 */ /* 0x080fe20000410000 */
[----:B------:R-:W-:Y:S01]  /*1d10*/  FSEL R59, R56, RZ, P2 ;  /* 0x000000ff383b7208 */ /* 0x000fe20001000000 */
        /* <DEDUP_REMOVED lines=25> */
.L_x_3419:
[-CC-:B------:R-:W-:Y:S01]  /*1eb0*/  FFMA.FTZ R0, R71, R105.reuse, R106.reuse ;  /* 0x0000006947007223 */ /* 0x180fe2000001006a */
[-CC-:B------:R-:W-:Y:S01]  /*1ec0*/  FFMA.FTZ R61, R61, R105.reuse, R106.reuse ;  /* 0x000000693d3d7223 */ /* 0x180fe2000001006a */
[-CC-:B------:R-:W-:Y:S01]  /*1ed0*/  FFMA.FTZ R63, R63, R105.reuse, R106.reuse ;  /* 0x000000693f3f7223 */ /* 0x180fe2000001006a */
[-C--:B0-----:R-:W-:Y:S01]  /*1ee0*/  FFMA.FTZ R56, R73, R105.reuse, R106 ;  /* 0x0000006949387223 */ /* 0x081fe2000001006a */
[----:B------:R-:W-:Y:S01]  /*1ef0*/  FADD.FTZ R67, R67, -R0 ;  /* 0x8000000043437221 */ /* 0x000fe20000010000 */
[----:B------:R-:W-:Y:S01]  /*1f00*/  FADD.FTZ R61, R62, -R61 ;  /* 0x8000003d3e3d7221 */ /* 0x000fe20000010000 */
[-CC-:B------:R-:W-:Y:S01]  /*1f10*/  FFMA.FTZ R60, R60, R105.reuse, R106.reuse ;  /* 0x000000693c3c7223 */ /* 0x180fe2000001006a */
[----:B------:R-:W-:Y:S01]  /*1f20*/  FFMA.FTZ R57, R72, R105, R106 ;  /* 0x0000006948397223 */ /* 0x000fe2000001006a */
[----:B------:R-:W-:Y:S01]  /*1f30*/  FFMA.FTZ R67, R102, R67, R52 ;  /* 0x0000004366437223 */ /* 0x000fe20000010034 */
[----:B------:R-:W-:Y:S01]  /*1f40*/  FFMA.FTZ R59, R74, R105, R106 ;  /* 0x000000694a3b7223 */ /* 0x000fe2000001006a */
[----:B------:R-:W-:Y:S01]  /*1f50*/  FADD.FTZ R63, R64, -R63 ;  /* 0x8000003f403f7221 */ /* 0x000fe20000010000 */
[----:B------:R-:W-:Y:S01]  /*1f60*/  FADD.FTZ R69, R69, -R56 ;  /* 0x8000003845457221 */ /* 0x000fe20000010000 */
[----:B------:R-:W-:Y:S01]  /*1f70*/  FFMA.FTZ R61, R102, R61, R48 ;  /* 0x0000003d663d7223 */ /* 0x000fe20000010030 */
[----:B------:R-:W-:Y:S01]  /*1f80*/  FFMA.FTZ R105, R76, R105, R106 ;  /* 0x000000694c697223 */ /* 0x000fe2000001006a */
[-C--:B------:R-:W-:Y:S01]  /*1f90*/  FMUL.FTZ R67, R67, R104.reuse ;  /* 0x0000006843437220 */ /* 0x080fe20000410000 */
[C---:B------:R-:W-:Y:S01]  /*1fa0*/  FFMA.FTZ R63, R102.reuse, R63, R50 ;  /* 0x0000003f663f7223 */ /* 0x040fe20000010032 */
[----:B------:R-:W-:Y:S01]  /*1fb0*/  FFMA.FTZ R69, R102, R69, R54 ;  /* 0x0000004566457223 */ /* 0x000fe20000010036 */
[-C--:B------:R-:W-:Y:S01]  /*1fc0*/  FMUL.FTZ R61, R61, R104.reuse ;  /* 0x000000683d3d7220 */ /* 0x080fe20000410000 */
[----:B------:R-:W-:Y:S01]  /*1fd0*/  FADD.FTZ R60, R65, -R60 ;  /* 0x8000003c413c7221 */ /* 0x000fe20000010000 */
[----:B------:R-:W-:Y:S01]  /*1fe0*/  FADD.FTZ R66, R66, -R57 ;  /* 0x8000003942427221 */ /* 0x000fe20000010000 */
[----:B------:R-:W-:Y:S01]  /*1ff0*/  FADD.FTZ R68, R68, -R59 ;  /* 0x8000003b44447221 */ /* 0x000fe20000010000 */
[----:B------:R-:W-:Y:S01]  /*2000*/  FADD.FTZ R70, R70, -R105 ;  /* 0x8000006946467221 */ /* 0x000fe20000010000 */
[----:B------:R-:W-:Y:S01]  /*2010*/  FMUL.FTZ R67, R67, UR4 ;  /* 0x0000000443437c20 */ /* 0x000fe20008410000 */
[-C--:B------:R-:W-:Y:S01]  /*2020*/  FMUL.FTZ R63, R63, R104.reuse ;  /* 0x000000683f3f7220 */ /* 0x080fe20000410000 */
[----:B------:R-:W-:Y:S01]  /*2030*/  FMUL.FTZ R69, R69, R104 ;  /* 0x0000006845457220 */ /* 0x000fe20000410000 */
[----:B------:R-:W-:Y:S01]  /*2040*/  FMUL.FTZ R61, R61, UR4 ;  /* 0x000000043d3d7c20 */ /* 0x000fe20008410000 */
[----:B------:R-:W-:Y:S01]  /*2050*/  LOP3.LUT P6, RZ, R123, 0xff, RZ, 0xc0, !PT ;  /* 0x000000ff7bff7812 */ /* 0x000fe200078cc0ff */
[C---:B------:R-:W-:Y:S01]  /*2060*/  FFMA.FTZ R57, R102.reuse, R60, R49 ;  /* 0x0000003c66397223 */ /* 0x040fe20000010031 */
[C---:B------:R-:W-:Y:S01]  /*2070*/  FFMA.FTZ R59, R102.reuse, R66, R51 ;  /* 0x00000042663b7223 */ /* 0x040fe20000010033 */
[C---:B------:R-:W-:Y:S01]  /*2080*/  FFMA.FTZ R65, R102.reuse, R68, R53 ;  /* 0x0000004466417223 */ /* 0x040fe20000010035 */
        /* <DEDUP_REMOVED lines=31> */
.L_x_3420:
[----:B------:R-:W0:Y:S01]  /*2280*/  @P0 LDC.64 R60, c[0x0][0x478] ;  /* 0x00011e00ff3c0b82 */ /* 0x000e220000000a00 */
[----:B------:R-:W-:-:S04]  /*2290*/  IMAD.WIDE.U32 R78, R98, 0x10, R78 ;  /* 0x00000010624e7825 */ /* 0x000fc800078e004e */
[----:B0-----:R-:W-:-:S05]  /*22a0*/  @P0 IMAD.WIDE.U32 R60, R98, 0x20, R60 ;  /* 0x00000020623c0825 */ /* 0x001fca00078e003c */
[----:B------:R1:W-:Y:S04]  /*22b0*/  @P0 STG.E.128 desc[UR6][R60.64], R36 ;  /* 0x000000243c000986 */ /* 0x0003e8000c101d06 */
[----:B------:R1:W-:Y:S04]  /*22c0*/  @P0 STG.E.128 desc[UR6][R60.64+0x10], R32 ;  /* 0x000010203c000986 */ /* 0x0003e8000c101d06 */
[----:B------:R1:W-:Y:S01]  /*22d0*/  STG.E.128 desc[UR6][R78.64], R56 ;  /* 0x000000384e007986 */ /* 0x0003e2000c101d06 */
[----:B------:R-:W-:Y:S05]  /*22e0*/  BRA `(.L_x_3421) ;  /* 0x00000010001c7947 */ /* 0x000fea0003800000 */
.L_x_3416:
        /* <DEDUP_REMOVED lines=8> */
[-CC-:B------:R-:W-:Y:S01]  /*2370*/  FFMA.FTZ R56, R115, R105.reuse, R106.reuse ;  /* 0x0000006973387223 */ /* 0x180fe2000001006a */
[----:B------:R-:W-:Y:S01]  /*2380*/  FADD.FTZ R59, R112, -R59 ;  /* 0x8000003b703b7221 */ /* 0x000fe20000010000 */
[----:B------:R-:W-:Y:S01]  /*2390*/  FFMA.FTZ R110, R110, R105, R106 ;  /* 0x000000696e6e7223 */ /* 0x000fe2000001006a */
[C---:B------:R-:W-:Y:S01]  /*23a0*/  FMUL.FTZ R79, R102.reuse, R79 ;  /* 0x0000004f664f7220 */ /* 0x040fe20000410000 */
[----:B------:R-:W-:Y:S01]  /*23b0*/  FADD.FTZ R115, R111, -R56 ;  /* 0x800000386f737221 */ /* 0x000fe20000010000 */
[----:B------:R-:W-:Y:S01]  /*23c0*/  FFMA.FTZ R56, R113, R105, R106 ;  /* 0x0000006971387223 */ /* 0x000fe2000001006a */
[----:B------:R-:W-:Y:S01]  /*23d0*/  FADD.FTZ R111, R107, -R0 ;  /* 0x800000006b6f7221 */ /* 0x000fe20000010000 */
[C---:B------:R-:W-:Y:S01]  /*23e0*/  FMUL.FTZ R59, R102.reuse, R59 ;  /* 0x0000003b663b7220 */ /* 0x040fe20000410000 */
[----:B------:R-:W-:Y:S01]  /*23f0*/  FMUL.FTZ R107, R102, R115 ;  /* 0x00000073666b7220 */ /* 0x000fe20000410000 */
[----:B------:R-:W-:Y:S01]  /*2400*/  FFMA.FTZ R108, R108, R105, R106 ;  /* 0x000000696c6c7223 */ /* 0x000fe2000001006a */
[----:B------:R-:W-:Y:S01]  /*2410*/  FADD.FTZ R109, R109, -R56 ;  /* 0x800000386d6d7221 */ /* 0x000fe20000010000 */
[-C--:B------:R-:W-:Y:S01]  /*2420*/  FMUL.FTZ R79, R79, R104.reuse ;  /* 0x000000684f4f7220 */ /* 0x080fe20000410000 */
[-C--:B------:R-:W-:Y:S01]  /*2430*/  FMUL.FTZ R59, R59, R104.reuse ;  /* 0x000000683b3b7220 */ /* 0x080fe20000410000 */
[-C--:B------:R-:W-:Y:S01]  /*2440*/  FMUL.FTZ R107, R107, R104.reuse ;  /* 0x000000686b6b7220 */ /* 0x080fe20000410000 */
[----:B------:R-:W-:Y:S01]  /*2450*/  FADD.FTZ R57, R78, -R57 ;  /* 0x800000394e397221 */ /* 0x000fe20000010000 */
[----:B------:R-:W-:Y:S01]  /*2460*/  FADD.FTZ R77, R77, -R110 ;  /* 0x8000006e4d4d7221 */ /* 0x000fe20000010000 */
[----:B------:R-:W-:Y:S01]  /*2470*/  FADD.FTZ R75, R75, -R108 ;  /* 0x8000006c4b4b7221 */ /* 0x000fe20000010000 */
[----:B------:R-:W-:Y:S01]  /*2480*/  FMUL.FTZ R109, R102, R109 ;  /* 0x0000006d666d7220 */ /* 0x000fe20000410000 */
[----:B------:R-:W-:Y:S01]  /*2490*/  FMUL.FTZ R56, R79, UR4 ;  /* 0x000000044f387c20 */ /* 0x000fe20008410000 */
[----:B------:R-:W-:Y:S01]  /*24a0*/  FMUL.FTZ R0, R59, UR4 ;  /* 0x000000043b007c20 */ /* 0x000fe20008410000 */
[----:B------:R-:W-:Y:S01]  /*24b0*/  FMUL.FTZ R58, R107, UR4 ;  /* 0x000000046b3a7c20 */ /* 0x000fe20008410000 */
[----:B-----5:R-:W-:Y:S01]  /*24c0*/  LOP3.LUT P2, RZ, R124, 0xff00, RZ, 0xc0, !PT ;  /* 0x0000ff007cff7812 */ /* 0x020fe2000784c0ff */
[C---:B------:R-:W-:Y:S01]  /*24d0*/  FMUL.FTZ R59, R102.reuse, R57 ;  /* 0x00000039663b7220 */ /* 0x040fe20000410000 */
[----:B------:R-:W-:Y:S01]  /*24e0*/  LOP3.LUT P6, RZ, R125, 0xff, RZ, 0xc0, !PT ;  /* 0x000000ff7dff7812 */ /* 0x000fe200078cc0ff */
[C---:B------:R-:W-:Y:S01]  /*24f0*/  FMUL.FTZ R77, R102.reuse, R77 ;  /* 0x0000004d664d7220 */ /* 0x040fe20000410000 */
[C---:B------:R-:W-:Y:S01]  /*2500*/  FMUL.FTZ R75, R102.reuse, R75 ;  /* 0x0000004b664b7220 */ /* 0x040fe20000410000 */
[-C--:B------:R-:W-:Y:S01]  /*2510*/  FMUL.FTZ R109, R109, R104.reuse ;  /* 0x000000686d6d7220 */ /* 0x080fe20000410000 */
[----:B------:R-:W-:Y:S01]  /*2520*/  FMUL.FTZ R57, R102, R111 ;  /* 0x0000006f66397220 */ /* 0x000fe20000410000 */
[----:B------:R-:W-:Y:S01]  /*2530*/  LOP3.LUT P5, RZ, R124, 0xff0000, RZ, 0xc0, !PT ;  /* 0x00ff00007cff7812 */ /* 0x000fe200078ac0ff */
[-C--:B------:R-:W-:Y:S01]  /*2540*/  FMUL.FTZ R77, R77, R104.reuse ;  /* 0x000000684d4d7220 */ /* 0x080fe20000410000 */
[----:B------:R-:W-:Y:S01]  /*2550*/  FSEL R56, R56, RZ, P2 ;  /* 0x000000ff38387208 */ /* 0x000fe20001000000 */
[-C--:B------:R-:W-:Y:S01]  /*2560*/  FMUL.FTZ R75, R75, R104.reuse ;  /* 0x000000684b4b7220 */ /* 0x080fe20000410000 */
[----:B------:R-:W-:Y:S01]  /*2570*/  FSEL R58, R58, RZ, P6 ;  /* 0x000000ff3a3a7208 */ /* 0x000fe20003000000 */
[----:B------:R-:W-:Y:S01]  /*2580*/  FMUL.FTZ R109, R109, UR4 ;  /* 0x000000046d6d7c20 */ /* 0x000fe20008410000 */
[----:B------:R-:W-:Y:S01]  /*2590*/  ISETP.GE.U32.AND P2, PT, R124, RZ, PT ;  /* 0x000000ff7c00720c */ /* 0x000fe20003f46070 */
[-C--:B------:R-:W-:Y:S01]  /*25a0*/  FMUL.FTZ R59, R59, R104.reuse ;  /* 0x000000683b3b7220 */ /* 0x080fe20000410000 */
[----:B------:R-:W-:Y:S01]  /*25b0*/  LOP3.LUT P6, RZ, R125, 0xff0000, RZ, 0xc0, !PT ;  /* 0x00ff00007dff7812 */ /* 0x000fe200078cc0ff */
[----:B------:R-:W-:Y:S01]  /*25c0*/  FMUL.FTZ R57, R57, R104 ;  /* 0x0000006839397220 */ /* 0x000fe20000410000 */
[----:B------:R-:W-:Y:S01]  /*25d0*/  FSEL R0, R0, RZ, P5 ;  /* 0x000000ff00007208 */ /* 0x000fe20002800000 */
[----:B------:R-:W-:Y:S01]  /*25e0*/  FMUL.FTZ R75, R75, UR4 ;  /* 0x000000044b4b7c20 */ /* 0x000fe20008410000 */
[----:B------:R-:W-:Y:S01]  /*25f0*/  FMUL.FTZ R77, R77, UR4 ;  /* 0x000000044d4d7c20 */ /* 0x000fe20008410000 */
[----:B------:R-:W-:Y:S01]  /*2600*/  LOP3.LUT P5, RZ, R125, 0xff00, RZ, 0xc0, !PT ;  /* 0x0000ff007dff7812 */ /* 0x000fe200078ac0ff */
[----:B------:R-:W-:Y:S01]  /*2610*/  FMUL.FTZ R59, R59, UR4 ;  /* 0x000000043b3b7c20 */ /* 0x000fe20008410000 */
[----:B------:R-:W-:Y:S01]  /*2620*/  ISETP.GE.U32.AND.EX P2, PT, R125, 0x1000000, PT, P2 ;  /* 0x010000007d00780c */ /* 0x000fe20003f46120 */
[----:B------:R-:W-:Y:S01]  /*2630*/  FMUL.FTZ R57, R57, UR4 ;  /* 0x0000000439397c20 */ /* 0x000fe20008410000 */
[----:B------:R-:W-:-:S02]  /*2640*/  FSEL R109, R109, RZ, P6 ;  /* 0x000000ff6d6d7208 */ /* 0x000fc40003000000 */
        /* <DEDUP_REMOVED lines=11> */
.L_x_3422:
        /* <DEDUP_REMOVED lines=8> */
[----:B------:R-:W-:Y:S01]  /*2780*/  FFMA.FTZ R0, R0, R105, R106 ;  /* 0x0000006900007223 */ /* 0x000fe2000001006a */
[----:B------:R-:W-:Y:S01]  /*2790*/  FADD.FTZ R109, R109, -R32 ;  /* 0x800000206d6d7221 */ /* 0x000fe20000010000 */
[C---:B------:R-:W-:Y:S01]  /*27a0*/  FMUL.FTZ R35, R102.reuse, R35 ;  /* 0x0000002366237220 */ /* 0x040fe20000410000 */
[----:B------:R-:W-:Y:S01]  /*27b0*/  FMUL.FTZ R32, R102, R111 ;  /* 0x0000006f66207220 */ /* 0x000fe20000410000 */
[----:B-----5:R-:W-:Y:S01]  /*27c0*/  ISETP.GE.U32.AND P2, PT, R124, RZ, PT ;  /* 0x000000ff7c00720c */ /* 0x020fe20003f46070 */
[----:B------:R-:W-:Y:S01]  /*27d0*/  FMUL.FTZ R34, R102, R109 ;  /* 0x0000006d66227220 */ /* 0x000fe20000410000 */
[-C--:B------:R-:W-:Y:S01]  /*27e0*/  FMUL.FTZ R38, R35, R104.reuse ;  /* 0x0000006823267220 */ /* 0x080fe20000410000 */
[-C--:B------:R-:W-:Y:S01]  /*27f0*/  FFMA.FTZ R39, R119, R105.reuse, R106 ;  /* 0x0000006977277223 */ /* 0x080fe2000001006a */
[----:B------:R-:W-:Y:S01]  /*2800*/  FADD.FTZ R33, R77, -R110 ;  /* 0x8000006e4d217221 */ /* 0x000fe20000010000 */
[-C--:B------:R-:W-:Y:S01]  /*2810*/  FMUL.FTZ R36, R34, R104.reuse ;  /* 0x0000006822247220 */ /* 0x080fe20000410000 */
[----:B------:R-:W-:Y:S01]  /*2820*/  FFMA.FTZ R57, R117, R105, R106 ;  /* 0x0000006975397223 */ /* 0x000fe2000001006a */
[----:B------:R-:W-:Y:S01]  /*2830*/  FADD.FTZ R107, R107, -R0 ;  /* 0x800000006b6b7221 */ /* 0x000fe20000010000 */
[----:B------:R-:W-:Y:S01]  /*2840*/  FMUL.FTZ R38, R38, UR4 ;  /* 0x0000000426267c20 */ /* 0x000fe20008410000 */
[-C--:B------:R-:W-:Y:S01]  /*2850*/  FMUL.FTZ R0, R32, R104.reuse ;  /* 0x0000006820007220 */ /* 0x080fe20000410000 */
[----:B------:R-:W-:Y:S01]  /*2860*/  FMUL.FTZ R36, R36, UR4 ;  /* 0x0000000424247c20 */ /* 0x000fe20008410000 */
[C---:B------:R-:W-:Y:S01]  /*2870*/  ISETP.GE.U32.AND.EX P2, PT, R125.reuse, 0x1000000, PT, P2 ;  /* 0x010000007d00780c */ /* 0x040fe20003f46120 */
[----:B------:R-:W-:Y:S01]  /*2880*/  FADD.FTZ R39, R112, -R39 ;  /* 0x8000002770277221 */ /* 0x000fe20000010000 */
[C---:B------:R-:W-:Y:S01]  /*2890*/  LOP3.LUT P6, RZ, R125.reuse, 0xff0000, RZ, 0xc0, !PT ;  /* 0x00ff00007dff7812 */ /* 0x040fe200078cc0ff */
[----:B------:R-:W-:Y:S01]  /*28a0*/  FMUL.FTZ R33, R102, R33 ;  /* 0x0000002166217220 */ /* 0x000fe20000410000 */
[----:B------:R-:W-:Y:S01]  /*28b0*/  FADD.FTZ R57, R78, -R57 ;  /* 0x800000394e397221 */ /* 0x000fe20000010000 */
[----:B------:R-:W-:Y:S01]  /*28c0*/  FMUL.FTZ R0, R0, UR4 ;  /* 0x0000000400007c20 */ /* 0x000fe20008410000 */
[----:B------:R-:W-:Y:S01]  /*28d0*/  FSEL R110, R38, RZ, P2 ;  /* 0x000000ff266e7208 */ /* 0x000fe20001000000 */
[----:B------:R-:W-:Y:S01]  /*28e0*/  FMUL.FTZ R38, R102, R39 ;  /* 0x0000002766267220 */ /* 0x000fe20000410000 */
[----:B------:R-:W-:Y:S01]  /*28f0*/  LOP3.LUT P5, RZ, R125, 0xff, RZ, 0xc0, !PT ;  /* 0x000000ff7dff7812 */ /* 0x000fe200078ac0ff */
[-C--:B------:R-:W-:Y:S01]  /*2900*/  FMUL.FTZ R75, R33, R104.reuse ;  /* 0x00000068214b7220 */ /* 0x080fe20000410000 */
[----:B------:R-:W-:Y:S01]  /*2910*/  FSEL R59, R36, RZ, P6 ;  /* 0x000000ff243b7208 */ /* 0x000fe20003000000 */
[C---:B------:R-:W-:Y:S01]  /*2920*/  FMUL.FTZ R37, R102.reuse, R37 ;  /* 0x0000002566257220 */ /* 0x040fe20000410000 */
[C---:B------:R-:W-:Y:S01]  /*2930*/  FMUL.FTZ R39, R102.reuse, R57 ;  /* 0x0000003966277220 */ /* 0x040fe20000410000 */
[----:B------:R-:W-:Y:S01]  /*2940*/  FMUL.FTZ R36, R102, R107 ;  /* 0x0000006b66247220 */ /* 0x000fe20000410000 */
[----:B------:R-:W-:Y:S01]  /*2950*/  FSEL R77, R0, RZ, P5 ;  /* 0x000000ff004d7208 */ /* 0x000fe20002800000 */
[----:B------:R-:W-:Y:S01]  /*2960*/  FMUL.FTZ R75, R75, UR4 ;  /* 0x000000044b4b7c20 */ /* 0x000fe20008410000 */
[----:B------:R-:W-:Y:S01]  /*2970*/  LOP3.LUT P5, RZ, R125, 0xff00, RZ, 0xc0, !PT ;  /* 0x0000ff007dff7812 */ /* 0x000fe200078ac0ff */
        /* <DEDUP_REMOVED lines=21> */
.L_x_3423:
        /* <DEDUP_REMOVED lines=12> */
[----:B------:R-:W-:Y:S01]  /*2b90*/  FADD.FTZ R33, R66, -R33 ;  /* 0x8000002142217221 */ /* 0x000fe20000010000 */
[----:B------:R-:W-:Y:S01]  /*2ba0*/  FFMA.FTZ R32, R73, R105, R106 ;  /* 0x0000006949207223 */ /* 0x000fe2000001006a */
[----:B------:R-:W-:Y:S01]  /*2bb0*/  FADD.FTZ R35, R68, -R35 ;  /* 0x8000002344237221 */ /* 0x000fe20000010000 */
[----:B------:R-:W-:Y:S01]  /*2bc0*/  FADD.FTZ R63, R64, -R63 ;  /* 0x8000003f403f7221 */ /* 0x000fe20000010000 */
[----:B------:R-:W-:Y:S01]  /*2bd0*/  FADD.FTZ R67, R67, -R0 ;  /* 0x8000000043437221 */ /* 0x000fe20000010000 */
[C---:B------:R-:W-:Y:S01]  /*2be0*/  FMUL.FTZ R39, R102.reuse, R33 ;  /* 0x0000002166277220 */ /* 0x040fe20000410000 */
[----:B------:R-:W-:Y:S01]  /*2bf0*/  FADD.FTZ R69, R69, -R32 ;  /* 0x8000002045457221 */ /* 0x000fe20000010000 */
[C---:B------:R-:W-:Y:S01]  /*2c00*/  FMUL.FTZ R33, R102.reuse, R35 ;  /* 0x0000002366217220 */ /* 0x040fe20000410000 */
[C---:B------:R-:W-:Y:S01]  /*2c10*/  FMUL.FTZ R38, R102.reuse, R63 ;  /* 0x0000003f66267220 */ /* 0x040fe20000410000 */
[----:B------:R-:W-:Y:S01]  /*2c20*/  FMUL.FTZ R32, R102, R67 ;  /* 0x0000004366207220 */ /* 0x000fe20000410000 */
[-CC-:B------:R-:W-:Y:S01]  /*2c30*/  FFMA.FTZ R60, R60, R105.reuse, R106.reuse ;  /* 0x000000693c3c7223 */ /* 0x180fe2000001006a */
[-CC-:B------:R-:W-:Y:S01]  /*2c40*/  FFMA.FTZ R61, R61, R105.reuse, R106.reuse ;  /* 0x000000693d3d7223 */ /* 0x180fe2000001006a */
[----:B------:R-:W-:Y:S01]  /*2c50*/  FFMA.FTZ R105, R76, R105, R106 ;  /* 0x000000694c697223 */ /* 0x000fe2000001006a */
[-C--:B------:R-:W-:Y:S01]  /*2c60*/  FMUL.FTZ R57, R33, R104.reuse ;  /* 0x0000006821397220 */ /* 0x080fe20000410000 */
[-C--:B------:R-:W-:Y:S01]  /*2c70*/  FMUL.FTZ R56, R32, R104.reuse ;  /* 0x0000006820387220 */ /* 0x080fe20000410000 */
[-C--:B------:R-:W-:Y:S01]  /*2c80*/  FMUL.FTZ R0, R38, R104.reuse ;  /* 0x0000006826007220 */ /* 0x080fe20000410000 */
[----:B------:R-:W-:Y:S01]  /*2c90*/  FADD.FTZ R37, R65, -R60 ;  /* 0x8000003c41257221 */ /* 0x000fe20000010000 */
[----:B------:R-:W-:Y:S01]  /*2ca0*/  FADD.FTZ R61, R62, -R61 ;  /* 0x8000003d3e3d7221 */ /* 0x000fe20000010000 */
[----:B------:R-:W-:Y:S01]  /*2cb0*/  FADD.FTZ R105, R70, -R105 ;  /* 0x8000006946697221 */ /* 0x000fe20000010000 */
[----:B------:R-:W-:Y:S01]  /*2cc0*/  FMUL.FTZ R57, R57, UR4 ;  /* 0x0000000439397c20 */ /* 0x000fe20008410000 */
[----:B------:R-:W-:Y:S01]  /*2cd0*/  FMUL.FTZ R56, R56, UR4 ;  /* 0x0000000438387c20 */ /* 0x000fe20008410000 */
[C---:B------:R-:W-:Y:S01]  /*2ce0*/  LOP3.LUT P6, RZ, R123.reuse, 0xff00, RZ, 0xc0, !PT ;  /* 0x0000ff007bff7812 */ /* 0x040fe200078cc0ff */
[----:B------:R-:W-:Y:S01]  /*2cf0*/  FMUL.FTZ R0, R0, UR4 ;  /* 0x0000000400007c20 */ /* 0x000fe20008410000 */
[----:B------:R-:W-:Y:S01]  /*2d00*/  LOP3.LUT P5, RZ, R122, 0xff0000, RZ, 0xc0, !PT ;  /* 0x00ff00007aff7812 */ /* 0x000fe200078ac0ff */
[C---:B------:R-:W-:Y:S01]  /*2d10*/  FMUL.FTZ R37, R102.reuse, R37 ;  /* 0x0000002566257220 */ /* 0x040fe20000410000 */
[----:B------:R-:W-:Y:S01]  /*2d20*/  LOP3.LUT P2, RZ, R123, 0xff, RZ, 0xc0, !PT ;  /* 0x000000ff7bff7812 */ /* 0x000fe2000784c0ff */
[C---:B------:R-:W-:Y:S01]  /*2d30*/  FMUL.FTZ R34, R102.reuse, R69 ;  /* 0x0000004566227220 */ /* 0x040fe20000410000 */
[C---:B------:R-:W-:Y:S01]  /*2d40*/  FMUL.FTZ R36, R102.reuse, R61 ;  /* 0x0000003d66247220 */ /* 0x040fe20000410000 */
[-C--:B------:R-:W-:Y:S01]  /*2d50*/  FMUL.FTZ R58, R39, R104.reuse ;  /* 0x00000068273a7220 */ /* 0x080fe20000410000 */
[----:B------:R-:W-:Y:S01]  /*2d60*/  FMUL.FTZ R35, R102, R105 ;  /* 0x0000006966237220 */ /* 0x000fe20000410000 */
        /* <DEDUP_REMOVED lines=28> */
.L_x_3424:
[-CC-:B------:R-:W-:Y:S01]  /*2f30*/  FFMA.FTZ R0, R71, R105.reuse, R106.reuse ;  /* 0x0000006947007223 */ /* 0x180fe2000001006a */
[-CC-:B------:R-:W-:Y:S01]  /*2f40*/  FFMA.FTZ R61, R61, R105.reuse, R106.reuse ;  /* 0x000000693d3d7223 */ /* 0x180fe2000001006a */
[-CC-:B------:R-:W-:Y:S01]  /*2f50*/  FFMA.FTZ R63, R63, R105.reuse, R106.reuse ;  /* 0x000000693f3f7223 */ /* 0x180fe2000001006a */
[-C--:B0-----:R-:W-:Y:S01]  /*2f60*/  FFMA.FTZ R56, R73, R105.reuse, R106 ;  /* 0x0000006949387223 */ /* 0x081fe2000001006a */
[----:B------:R-:W-:Y:S01]  /*2f70*/  FADD.FTZ R67, R67, -R0 ;  /* 0x8000000043437221 */ /* 0x000fe20000010000 */
[----:B------:R-:W-:Y:S01]  /*2f80*/  FADD.FTZ R61, R62, -R61 ;  /* 0x8000003d3e3d7221 */ /* 0x000fe20000010000 */
[-CC-:B------:R-:W-:Y:S01]  /*2f90*/  FFMA.FTZ R60, R60, R105.reuse, R106.reuse ;  /* 0x000000693c3c7223 */ /* 0x180fe2000001006a */
[--C-:B------:R-:W-:Y:S01]  /*2fa0*/  FFMA.FTZ R57, R72, R105, R106.reuse ;  /* 0x0000006948397223 */ /* 0x100fe2000001006a */
[----:B------:R-:W-:Y:S01]  /*2fb0*/  FMUL.FTZ R67, R102, R67 ;  /* 0x0000004366437220 */ /* 0x000fe20000410000 */
[----:B------:R-:W-:Y:S01]  /*2fc0*/  FFMA.FTZ R59, R74, R105, R106 ;  /* 0x000000694a3b7223 */ /* 0x000fe2000001006a */
[----:B------:R-:W-:Y:S01]  /*2fd0*/  FADD.FTZ R63, R64, -R63 ;  /* 0x8000003f403f7221 */ /* 0x000fe20000010000 */
[----:B------:R-:W-:Y:S01]  /*2fe0*/  FADD.FTZ R69, R69, -R56 ;  /* 0x8000003845457221 */ /* 0x000fe20000010000 */
[----:B------:R-:W-:Y:S01]  /*2ff0*/  FMUL.FTZ R61, R102, R61 ;  /* 0x0000003d663d7220 */ /* 0x000fe20000410000 */
[----:B------:R-:W-:Y:S01]  /*3000*/  FFMA.FTZ R105, R76, R105, R106 ;  /* 0x000000694c697223 */ /* 0x000fe2000001006a */
[-C--:B------:R-:W-:Y:S01]  /*3010*/  FMUL.FTZ R67, R67, R104.reuse ;  /* 0x0000006843437220 */ /* 0x080fe20000410000 */
[C---:B------:R-:W-:Y:S01]  /*3020*/  FMUL.FTZ R63, R102.reuse, R63 ;  /* 0x0000003f663f7220 */ /* 0x040fe20000410000 */
[----:B------:R-:W-:Y:S01]  /*3030*/  FMUL.FTZ R69, R102, R69 ;  /* 0x0000004566457220 */ /* 0x000fe20000410000 */
[-C--:B------:R-:W-:Y:S01]  /*3040*/  FMUL.FTZ R61, R61, R104.reuse ;  /* 0x000000683d3d7220 */ /* 0x080fe20000410000 */
[----:B------:R-:W-:Y:S01]  /*3050*/  FADD.FTZ R65, R65, -R60 ;  /* 0x8000003c41417221 */ /* 0x000fe20000010000 */
[----:B------:R-:W-:Y:S01]  /*3060*/  FADD.FTZ R57, R66, -R57 ;  /* 0x8000003942397221 */ /* 0x000fe20000010000 */
[----:B------:R-:W-:Y:S01]  /*3070*/  FADD.FTZ R59, R68, -R59 ;  /* 0x8000003b443b7221 */ /* 0x000fe20000010000 */
[----:B------:R-:W-:Y:S01]  /*3080*/  FADD.FTZ R105, R70, -R105 ;  /* 0x8000006946697221 */ /* 0x000fe20000010000 */
[----:B------:R-:W-:Y:S01]  /*3090*/  FMUL.FTZ R67, R67, UR4 ;  /* 0x0000000443437c20 */ /* 0x000fe20008410000 */
[-C--:B------:R-:W-:Y:S01]  /*30a0*/  FMUL.FTZ R63, R63, R104.reuse ;  /* 0x000000683f3f7220 */ /* 0x080fe20000410000 */
[-C--:B------:R-:W-:Y:S01]  /*30b0*/  FMUL.FTZ R69, R69, R104.reuse ;  /* 0x0000006845457220 */ /* 0x080fe20000410000 */
[----:B------:R-:W-:Y:S01]  /*30c0*/  FMUL.FTZ R61, R61, UR4 ;  /* 0x000000043d3d7c20 */ /* 0x000fe20008410000 */
[----:B------:R-:W-:Y:S01]  /*30d0*/  LOP3.LUT P6, RZ, R123, 0xff, RZ, 0xc0, !PT ;  /* 0x000000ff7bff7812 */ /* 0x000fe200078cc0ff */
[C---:B------:R-:W-:Y:S01]  /*30e0*/  FMUL.FTZ R65, R102.reuse, R65 ;  /* 0x0000004166417220 */ /* 0x040fe20000410000 */
[C---:B------:R-:W-:Y:S01]  /*30f0*/  FMUL.FTZ R57, R102.reuse, R57 ;  /* 0x0000003966397220 */ /* 0x040fe20000410000 */
[C---:B------:R-:W-:Y:S01]  /*3100*/  FMUL.FTZ R59, R102.reuse, R59 ;  /* 0x0000003b663b7220 */ /* 0x040fe20000410000 */
        /* <DEDUP_REMOVED lines=31> */
.L_x_3425:
[----:B------:R-:W0:Y:S01]  /*3300*/  @P0 LDC.64 R60, c[0x0][0x478] ;  /* 0x00011e00ff3c0b82 */ /* 0x000e220000000a00 */
[----:B------:R-:W-:-:S04]  /*3310*/  IMAD.WIDE.U32 R78, R98, 0x10, R78 ;  /* 0x00000010624e7825 */ /* 0x000fc800078e004e */
[----:B0-----:R-:W-:-:S05]  /*3320*/  @P0 IMAD.WIDE.U32 R60, R98, 0x20, R60 ;  /* 0x00000020623c0825 */ /* 0x001fca00078e003c */
[----:B------:R0:W-:Y:S04]  /*3330*/  @P0 STG.E.128 desc[UR6][R60.64], R36 ;  /* 0x000000243c000986 */ /* 0x0001e8000c101d06 */
[----:B------:R0:W-:Y:S04]  /*3340*/  @P0 STG.E.128 desc[UR6][R60.64+0x10], R32 ;  /* 0x000010203c000986 */ /* 0x0001e8000c101d06 */
[----:B------:R0:W-:Y:S02]  /*3350*/  STG.E.128 desc[UR6][R78.64], R56 ;  /* 0x000000384e007986 */ /* 0x0001e4000c101d06 */
.L_x_3421:
        /* <DEDUP_REMOVED lines=37> */
.L_x_3415:
        /* <DEDUP_REMOVED lines=16> */
.L_x_3427:
        /* <DEDUP_REMOVED lines=13> */
.L_x_8055:


//--------------------- .text._ZN10layer_norm22ln_bwd_finalize_kernelINS_22Kernel_traits_finalizeILj2048Ef13__nv_bfloat16fS2_fjLb0ELj1024ELj4ENS_18Kernel_traits_baseILj2048EfS2_fS2_fjLj1024EEEEELb0ELb0EEEvNS_9BwdParamsE --------------------------
	.section	.text._ZN10layer_norm22ln_bwd_finalize_kernelINS_22Kernel_traits_finalizeILj2048Ef13__nv_bfloat16fS2_fjLb0ELj1024ELj4ENS_18Kernel_traits_baseILj2048EfS2_fS2_fjLj1024EEEEELb0ELb0EEEvNS_9BwdParamsE,"ax",@progbits
	.align	128
        .global         _ZN10layer_norm22ln_bwd_finalize_kernelINS_22Kernel_traits_finalizeILj2048Ef13__nv_bfloat16fS2_fjLb0ELj1024ELj4ENS_18Kernel_traits_baseILj2048EfS2_fS2_fjLj1024EEEEELb0ELb0EEEvNS_9BwdParamsE
        .type           _ZN10layer_norm22ln_bwd_finalize_kernelINS_22Kernel_traits_finalizeILj2048Ef13__nv_bfloat16fS2_fjLb0ELj1024ELj4ENS_18Kernel_traits_baseILj2048EfS2_fS2_fjLj1024EEEEELb0ELb0EEEvNS_9BwdParamsE,@function
        .size           _ZN10layer_norm22ln_bwd_finalize_kernelINS_22Kernel_traits_finalizeILj2048Ef13__nv_bfloat16fS2_fjLb0ELj1024ELj4ENS_18Kernel_traits_baseILj2048EfS2_fS2_fjLj1024EEEEELb0ELb0EEEvNS_9BwdParamsE,(.L_x_8056 - _ZN10layer_norm22ln_bwd_finalize_kernelINS_22Kernel_traits_finalizeILj2048Ef13__nv_bfloat16fS2_fjLb0ELj1024ELj4ENS_18Kernel_traits_baseILj2048EfS2_fS2_fjLj1024EEEEELb0ELb0EEEvNS_9BwdParamsE)
        .other          _ZN10layer_norm22ln_bwd_finalize_kernelINS_22Kernel_traits_finalizeILj2048Ef13__nv_bfloat16fS2_fjLb0ELj1024ELj4ENS_18Kernel_traits_baseILj2048EfS2_fS2_fjLj1024EEEEELb0ELb0EEEvNS_9BwdParamsE,@"STO_CUDA_ENTRY STV_DEFAULT"
_ZN10layer_norm22ln_bwd_finalize_kernelINS_22Kernel_traits_finalizeILj2048Ef13__nv_bfloat16fS2_fjLb0ELj1024ELj4ENS_18Kernel_traits_baseILj2048EfS2_fS2_fjLj1024EEEEELb0ELb0EEEvNS_9BwdParamsE:
.text._ZN10layer_norm22ln_bwd_finalize_kernelINS_22Kernel_traits_finalizeILj2048Ef13__nv_bfloat16fS2_fjLb0ELj1024ELj4ENS_18Kernel_traits_baseILj2048EfS2_fS2_fjLj1024EEEEELb0ELb0EEEvNS_9BwdParamsE:
        /* <DEDUP_REMOVED lines=82> */
.L_x_3432:
        /* <DEDUP_REMOVED lines=118> */
.L_x_3431:
[----:B------:R-:W-:Y:S05]  /*0c80*/  BSYNC.RECONVERGENT B1 ;  /* 0x0000000000017941 */ /* 0x000fea0003800200 */
.L_x_3430:
        /* <DEDUP_REMOVED lines=75> */
.L_x_3434:
[----:B------:R-:W-:Y:S05]  /*1140*/  BSYNC.RECONVERGENT B1 ;  /* 0x0000000000017941 */ /* 0x000fea0003800200 */
.L_x_3433:
        /* <DEDUP_REMOVED lines=37> */
.L_x_3436:
[----:B------:R-:W-:Y:S05]  /*13a0*/  BSYNC.RECONVERGENT B1 ;  /* 0x0000000000017941 */ /* 0x000fea0003800200 */
.L_x_3435:
[----:B------:R-:W-:Y:S05]  /*13b0*/  @!P1 BRA `(.L_x_3429) ;  /* 0x0000000000409947 */ /* 0x000fea0003800000 */
[----:B------:R-:W0:Y:S01]  /*13c0*/  LDC.64 R6, c[0x0][0x440] ;  /* 0x00011000ff067b82 */ /* 0x000e220000000a00 */
[----:B------:R-:W-:Y:S01]  /*13d0*/  IMAD R59, R2, R56, R59 ;  /* 0x00000038023b7224 */ /* 0x000fe200078e023b */
[----:B------:R-:W-:Y:S02]  /*13e0*/  LOP3.LUT R8, R8, 0x1f, RZ, 0xc0, !PT ;  /* 0x0000001f08087812 */ /* 0x000fe400078ec0ff */
[----:B------:R-:W-:Y:S02]  /*13f0*/  IADD3 R9, PT, PT, -R9, RZ, RZ ;  /* 0x000000ff09097210 */ /* 0x000fe40007ffe1ff */
[----:B------:R-:W-:Y:S02]  /*1400*/  IADD3 R59, PT, PT, R8, R59, RZ ;  /* 0x0000003b083b7210 */ /* 0x000fe40007ffe0ff */
[----:B------:R-:W1:Y:S05]  /*1410*/  LDC.64 R10, c[0x0][0x448] ;  /* 0x00011200ff0a7b82 */ /* 0x000e6a0000000a00 */
.L_x_3437:
        /* <DEDUP_REMOVED lines=10> */
.L_x_3429:
[----:B------:R-:W-:Y:S05]  /*14c0*/  BSYNC.RECONVERGENT B0 ;  /* 0x0000000000007941 */ /* 0x000fea0003800200 */
.L_x_3428:
        /* <DEDUP_REMOVED lines=57> */
.L_x_3438:
        /* <DEDUP_REMOVED lines=10> */
.L_x_8056:


//--------------------- .text._ZN10layer_norm13ln_bwd_kernelINS_13Kernel_traitsIf13__nv_bfloat16fS2_fjLj2048ELj1ELj1ELj4ELj16ENS_18Kernel_traits_baseILj2048EfS2_fS2_fjLj128EEEEELb1ELb0ELb1ELb0EEEvNS_9BwdParamsE --------------------------
	.section	.text._ZN10layer_norm13ln_bwd_kernelINS_13Kernel_traitsIf13__nv_bfloat16fS2_fjLj2048ELj1ELj1ELj4ELj16ENS_18Kernel_traits_baseILj2048EfS2_fS2_fjLj128EEEEELb1ELb0ELb1ELb0EEEvNS_9BwdParamsE,"ax",@progbits
	.align	128
        .global         _ZN10layer_norm13ln_bwd_kernelINS_13Kernel_traitsIf13__nv_bfloat16fS2_fjLj2048ELj1ELj1ELj4ELj16ENS_18Kernel_traits_baseILj2048EfS2_fS2_fjLj128EEEEELb1ELb0ELb1ELb0EEEvNS_9BwdParamsE
        .type           _ZN10layer_norm13ln_bwd_kernelINS_13Kernel_traitsIf13__nv_bfloat16fS2_fjLj2048ELj1ELj1ELj4ELj16ENS_18Kernel_traits_baseILj2048EfS2_fS2_fjLj128EEEEELb1ELb0ELb1ELb0EEEvNS_9BwdParamsE,@function
        .size           _ZN10layer_norm13ln_bwd_kernelINS_13Kernel_traitsIf13__nv_bfloat16fS2_fjLj2048ELj1ELj1ELj4ELj16ENS_18Kernel_traits_baseILj2048EfS2_fS2_fjLj128EEEEELb1ELb0ELb1ELb0EEEvNS_9BwdParamsE,(.L_x_8057 - _ZN10layer_norm13ln_bwd_kernelINS_13Kernel_traitsIf13__nv_bfloat16fS2_fjLj2048ELj1ELj1ELj4ELj16ENS_18Kernel_traits_baseILj2048EfS2_fS2_fjLj128EEEEELb1ELb0ELb1ELb0EEEvNS_9BwdParamsE)
        .other          _ZN10layer_norm13ln_bwd_kernelINS_13Kernel_traitsIf13__nv_bfloat16fS2_fjLj2048ELj1ELj1ELj4ELj16ENS_18Kernel_traits_baseILj2048EfS2_fS2_fjLj128EEEEELb1ELb0ELb1ELb0EEEvNS_9BwdParamsE,@"STO_CUDA_ENTRY STV_DEFAULT"
_ZN10layer_norm13ln_bwd_kernelINS_13Kernel_traitsIf13__nv_bfloat16fS2_fjLj2048ELj1ELj1ELj4ELj16ENS_18Kernel_traits_baseILj2048EfS2_fS2_fjLj128EEEEELb1ELb0ELb1ELb0EEEvNS_9BwdParamsE:
.text._ZN10layer_norm13ln_bwd_kernelINS_13Kernel_traitsIf13__nv_bfloat16fS2_fjLj2048ELj1ELj1ELj4ELj16ENS_18Kernel_traits_baseILj2048EfS2_fS2_fjLj128EEEEELb1ELb0ELb1ELb0EEEvNS_9BwdParamsE:
        /* <DEDUP_REMOVED lines=67> */
.L_x_3518:
        /* <DEDUP_REMOVED lines=42> */
[----:B------:R-:W-:-:S05]  /*06d0*/  MOV R91, UR8 ;  /* 0x00000008005b7c02 */ /* 0x000fca0008000f00 */
[----:B------:R-:W-:Y:S02]  /*06e0*/  MOV R111, UR7 ;  /* 0x00000007006f7c02 */ /* 0x000fe40008000f00 */
[-C--:B---3--:R-:W-:Y:S02]  /*06f0*/  @P0 LEA.HI.SX32 R121, R91, R0.reuse, 0x1d ;  /* 0x000000005b790211 */ /* 0x088fe400078feaff */
        /* <DEDUP_REMOVED lines=18> */
[----:B------:R-:W1:Y:S02]  /*0820*/  @P0 LDC.64 R112, c[0x0][0x438] ;  /* 0x00010e00ff700b82 */ /* 0x000e640000000a00 */
[----:B-1----:R-:W-:-:S05]  /*0830*/  @P0 IMAD.WIDE.U32 R124, R122, 0x20, R112 ;  /* 0x000000207a7c0825 */ /* 0x002fca00078e0070 */
[----:B------:R-:W5:Y:S04]  /*0840*/  @P0 LDG.E.128 R24, desc[UR20][R124.64] ;  /* 0x000000147c180981 */ /* 0x000f68000c1e1d00 */
[----:B------:R1:W5:Y:S01]  /*0850*/  @P0 LDG.E.128 R20, desc[UR20][R124.64+0x10] ;  /* 0x000010147c140981 */ /* 0x000362000c1e1d00 */
[----:B------:R-:W-:Y:S02]  /*0860*/  IADD3 R123, PT, PT, R123, 0x80, RZ ;  /* 0x000000807b7b7810 */ /* 0x000fe40007ffe0ff */
[----:B------:R-:W-:Y:S02]  /*0870*/  IADD3 R121, PT, PT, R121, 0x80, RZ ;  /* 0x0000008079797810 */ /* 0x000fe40007ffe0ff */
[----:B------:R-:W-:Y:S01]  /*0880*/  IADD3 R122, PT, PT, R122, 0x80, RZ ;  /* 0x000000807a7a7810 */ /* 0x000fe20007ffe0ff */
[C---:B---3--:R-:W-:Y:S01]  /*0890*/  FADD.FTZ R119, -R120.reuse, R88 ;  /* 0x0000005878777221 */ /* 0x048fe20000010100 */
[C---:B0-----:R-:W-:Y:S01]  /*08a0*/  FADD.FTZ R115, -R120.reuse, R90 ;  /* 0x0000005a78737221 */ /* 0x041fe20000010100 */
[C---:B------:R-:W-:Y:S01]  /*08b0*/  FADD.FTZ R114, -R120.reuse, R91 ;  /* 0x0000005b78727221 */ /* 0x040fe20000010100 */
[----:B----4-:R-:W-:Y:S01]  /*08c0*/  FADD.FTZ R96, -R120, R96 ;  /* 0x0000006078607221 */ /* 0x010fe20000010100 */
[----:B------:R-:W-:Y:S01]  /*08d0*/  FMUL.FTZ R119, R119, UR28 ;  /* 0x0000001c77777c20 */ /* 0x000fe20008410000 */
[C---:B------:R-:W-:Y:S01]  /*08e0*/  PRMT R112, R92.reuse, 0x7632, R112 ;  /* 0x000076325c707816 */ /* 0x040fe20000000070 */
[----:B------:R-:W-:Y:S01]  /*08f0*/  IMAD.U32 R117, R92, 0x10000, RZ ;  /* 0x000100005c757824 */ /* 0x000fe200078e00ff */
[----:B------:R-:W-:-:S02]  /*0900*/  PRMT R92, R93, 0x7632, R92 ;  /* 0x000076325d5c7816 */ /* 0x000fc4000000005c */
[----:B------:R-:W-:Y:S02]  /*0910*/  SHF.L.U32 R113, R93, 0x10, RZ ;  /* 0x000000105d717819 */ /* 0x000fe400000006ff */
[C---:B------:R-:W-:Y:S02]  /*0920*/  PRMT R88, R95.reuse, 0x7632, R88 ;  /* 0x000076325f587816 */ /* 0x040fe40000000058 */
[----:B------:R-:W-:Y:S01]  /*0930*/  SHF.L.U32 R93, R95, 0x10, RZ ;  /* 0x000000105f5d7819 */ /* 0x000fe200000006ff */
[----:B------:R-:W-:Y:S01]  /*0940*/  FADD.FTZ R95, -R120, R98 ;  /* 0x00000062785f7221 */ /* 0x000fe20000010100 */
[C---:B------:R-:W-:Y:S02]  /*0950*/  PRMT R90, R94.reuse, 0x7632, R90 ;  /* 0x000076325e5a7816 */ /* 0x040fe4000000005a */
[----:B------:R-:W-:Y:S01]  /*0960*/  SHF.L.U32 R91, R94, 0x10, RZ ;  /* 0x000000105e5b7819 */ /* 0x000fe200000006ff */
[----:B------:R-:W-:Y:S01]  /*0970*/  FADD.FTZ R94, -R120, R99 ;  /* 0x00000063785e7221 */ /* 0x000fe20000010100 */
[----:B------:R-:W-:Y:S01]  /*0980*/  SHF.L.U32 R112, R112, 0x10, RZ ;  /* 0x0000001070707819 */ /* 0x000fe200000006ff */
[----:B------:R-:W-:Y:S01]  /*0990*/  FADD.FTZ R40, R40, R117 ;  /* 0x0000007528287221 */ /* 0x000fe20000010000 */
[-C--:B------:R-:W-:Y:S01]  /*09a0*/  FFMA.FTZ R56, R119, R117.reuse, R56 ;  /* 0x0000007577387223 */ /* 0x080fe20000010038 */
[----:B------:R-:W-:Y:S01]  /*09b0*/  FMUL.FTZ R99, R96, UR28 ;  /* 0x0000001c60637c20 */ /* 0x000fe20008410000 */
[----:B-----5:R-:W-:Y:S01]  /*09c0*/  FMUL.FTZ R117, R72, R117 ;  /* 0x0000007548757220 */ /* 0x020fe20000410000 */
[----:B------:R-:W-:Y:S01]  /*09d0*/  FMUL.FTZ R95, R95, UR28 ;  /* 0x0000001c5f5f7c20 */ /* 0x000fe20008410000 */
[C---:B------:R-:W-:Y:S01]  /*09e0*/  FADD.FTZ R118, -R120.reuse, R89 ;  /* 0x0000005978767221 */ /* 0x040fe20000010100 */
[----:B------:R-:W-:Y:S01]  /*09f0*/  FADD.FTZ R89, -R120, R97 ;  /* 0x0000006178597221 */ /* 0x000fe20000010100 */
[----:B------:R-:W-:Y:S01]  /*0a00*/  FMUL.FTZ R115, R115, UR28 ;  /* 0x0000001c73737c20 */ /* 0x000fe20008410000 */
[----:B------:R-:W-:Y:S01]  /*0a10*/  SHF.L.U32 R98, R92, 0x10, RZ ;  /* 0x000000105c627819 */ /* 0x000fe200000006ff */
[----:B------:R-:W-:Y:S01]  /*0a20*/  FADD.FTZ R36, R36, R91 ;  /* 0x0000005b24247221 */ /* 0x000fe20000010000 */
[-C--:B------:R-:W-:Y:S01]  /*0a30*/  FFMA.FTZ R52, R99, R91.reuse, R52 ;  /* 0x0000005b63347223 */ /* 0x080fe20000010034 */
[----:B------:R-:W-:Y:S01]  /*0a40*/  FMUL.FTZ R97, R68, R91 ;  /* 0x0000005b44617220 */ /* 0x000fe20000410000 */
[----:B------:R-:W-:Y:S01]  /*0a50*/  FADD.FTZ R38, R38, R93 ;  /* 0x0000005d26267221 */ /* 0x000fe20000010000 */
[-C--:B------:R-:W-:Y:S01]  /*0a60*/  FFMA.FTZ R54, R95, R93.reuse, R54 ;  /* 0x0000005d5f367223 */ /* 0x080fe20000010036 */
[----:B------:R-:W-:Y:S01]  /*0a70*/  FMUL.FTZ R92, R70, R93 ;  /* 0x0000005d465c7220 */ /* 0x000fe20000410000 */
[----:B------:R-:W-:Y:S01]  /*0a80*/  FMUL.FTZ R116, R73, R112 ;  /* 0x0000007049747220 */ /* 0x000fe20000410000 */
[----:B------:R-:W-:Y:S01]  /*0a90*/  FADD.FTZ R91, RZ, R117 ;  /* 0x00000075ff5b7221 */ /* 0x000fe20000010000 */
[----:B------:R-:W-:Y:S01]  /*0aa0*/  FMUL.FTZ R118, R118, UR28 ;  /* 0x0000001c76767c20 */ /* 0x000fe20008410000 */
[----:B------:R-:W-:Y:S01]  /*0ab0*/  FFMA.FTZ R93, R119, R117, RZ ;  /* 0x00000075775d7223 */ /* 0x000fe200000100ff */
[----:B------:R-:W-:Y:S01]  /*0ac0*/  FADD.FTZ R42, R42, R113 ;  /* 0x000000712a2a7221 */ /* 0x000fe20000010000 */
[-C--:B------:R-:W-:Y:S01]  /*0ad0*/  FFMA.FTZ R58, R115, R113.reuse, R58 ;  /* 0x00000071733a7223 */ /* 0x080fe2000001003a */
[----:B------:R-:W-:Y:S01]  /*0ae0*/  FMUL.FTZ R113, R74, R113 ;  /* 0x000000714a717220 */ /* 0x000fe20000410000 */
[----:B------:R-:W-:Y:S01]  /*0af0*/  FADD.FTZ R96, R91, R116 ;  /* 0x000000745b607221 */ /* 0x000fe20000010000 */
[C---:B-1----:R-:W-:Y:S01]  /*0b00*/  FFMA.FTZ R124, R118.reuse, R116, R93 ;  /* 0x00000074767c7223 */ /* 0x042fe2000001005d */
[----:B------:R-:W-:Y:S01]  /*0b10*/  FFMA.FTZ R57, R118, R112, R57 ;  /* 0x0000007076397223 */ /* 0x000fe20000010039 */
[----:B------:R-:W-:Y:S01]  /*0b20*/  FADD.FTZ R41, R41, R112 ;  /* 0x0000007029297221 */ /* 0x000fe20000010000 */
[-C--:B------:R-:W-:Y:S01]  /*0b30*/  FMUL.FTZ R112, R75, R98.reuse ;  /* 0x000000624b707220 */ /* 0x080fe20000410000 */
[----:B------:R-:W-:Y:S01]  /*0b40*/  FADD.FTZ R91, R96, R113 ;  /* 0x00000071605b7221 */ /* 0x000fe20000010000 */
[----:B------:R-:W-:Y:S01]  /*0b50*/  FMUL.FTZ R114, R114, UR28 ;  /* 0x0000001c72727c20 */ /* 0x000fe20008410000 */
[----:B------:R-:W-:Y:S01]  /*0b60*/  FFMA.FTZ R93, R115, R113, R124 ;  /* 0x00000071735d7223 */ /* 0x000fe2000001007c */
[----:B------:R-:W-:Y:S01]  /*0b70*/  SHF.L.U32 R90, R90, 0x10, RZ ;  /* 0x000000105a5a7819 */ /* 0x000fe200000006ff */
[----:B------:R-:W-:Y:S01]  /*0b80*/  FADD.FTZ R124, R91, R112 ;  /* 0x000000705b7c7221 */ /* 0x000fe20000010000 */
[C---:B------:R-:W-:Y:S01]  /*0b90*/  FFMA.FTZ R59, R114.reuse, R98, R59 ;  /* 0x00000062723b7223 */ /* 0x040fe2000001003b */
[----:B------:R-:W-:Y:S01]  /*0ba0*/  FFMA.FTZ R93, R114, R112, R93 ;  /* 0x00000070725d7223 */ /* 0x000fe2000001005d */
[----:B------:R-:W-:Y:S01]  /*0bb0*/  FADD.FTZ R43, R43, R98 ;  /* 0x000000622b2b7221 */ /* 0x000fe20000010000 */
[----:B------:R-:W-:Y:S01]  /*0bc0*/  FMUL.FTZ R98, R89, UR28 ;  /* 0x0000001c59627c20 */ /* 0x000fe20008410000 */
[-C--:B------:R-:W-:Y:S01]  /*0bd0*/  FMUL.FTZ R96, R69, R90.reuse ;  /* 0x0000005a45607220 */ /* 0x080fe20000410000 */
[----:B------:R-:W-:Y:S01]  /*0be0*/  FADD.FTZ R89, R124, R97 ;  /* 0x000000617c597221 */ /* 0x000fe20000010000 */
[----:B------:R-:W-:Y:S01]  /*0bf0*/  FFMA.FTZ R93, R99, R97, R93 ;  /* 0x00000061635d7223 */ /* 0x000fe2000001005d */
[----:B------:R-:W-:Y:S01]  /*0c00*/  SHF.L.U32 R88, R88, 0x10, RZ ;  /* 0x0000001058587819 */ /* 0x000fe200000006ff */
[----:B------:R-:W-:Y:S01]  /*0c10*/  FMUL.FTZ R94, R94, UR28 ;  /* 0x0000001c5e5e7c20 */ /* 0x000fe20008410000 */
[----:B------:R-:W-:Y:S01]  /*0c20*/  FADD.FTZ R37, R37, R90 ;  /* 0x0000005a25257221 */ /* 0x000fe20000010000 */
[C---:B------:R-:W-:Y:S01]  /*0c30*/  FFMA.FTZ R53, R98.reuse, R90, R53 ;  /* 0x0000005a62357223 */ /* 0x040fe20000010035 */
        /* <DEDUP_REMOVED lines=9> */
.L_x_3443:
[----:B------:R-:W-:Y:S05]  /*0cd0*/  BSYNC.RECONVERGENT B1 ;  /* 0x0000000000017941 */ /* 0x000fea0003800200 */
.L_x_3442:
        /* <DEDUP_REMOVED lines=12> */
[----:B------:R-:W5:Y:S07]  /*0da0*/  LDG.E.64 R104, desc[UR20][R100.64] ;  /* 0x0000001464687981 */ /* 0x000f6e000c1e1b00 */
[----:B------:R-:W0:Y:S02]  /*0db0*/  @P0 LDC.64 R102, c[0x0][0x438] ;  /* 0x00010e00ff660b82 */ /* 0x000e240000000a00 */
[----:B0-----:R-:W-:-:S05]  /*0dc0*/  @P0 IMAD.WIDE.U32 R102, R122, 0x20, R102 ;  /* 0x000000207a660825 */ /* 0x001fca00078e0066 */
[----:B------:R-:W5:Y:S04]  /*0dd0*/  @P0 LDG.E.128 R16, desc[UR20][R102.64] ;  /* 0x0000001466100981 */ /* 0x000f68000c1e1d00 */
[----:B------:R0:W5:Y:S01]  /*0de0*/  @P0 LDG.E.128 R12, desc[UR20][R102.64+0x10] ;  /* 0x00001014660c0981 */ /* 0x000162000c1e1d00 */
[C---:B---3--:R-:W-:Y:S01]  /*0df0*/  FADD.FTZ R3, -R120.reuse, R4 ;  /* 0x0000000478037221 */ /* 0x048fe20000010100 */
[C---:B------:R-:W-:Y:S01]  /*0e00*/  FADD.FTZ R4, -R120.reuse, R5 ;  /* 0x0000000578047221 */ /* 0x040fe20000010100 */
[C---:B------:R-:W-:Y:S01]  /*0e10*/  FADD.FTZ R5, -R120.reuse, R6 ;  /* 0x0000000678057221 */ /* 0x040fe20000010100 */
[C---:B------:R-:W-:Y:S01]  /*0e20*/  FADD.FTZ R6, -R120.reuse, R7 ;  /* 0x0000000778067221 */ /* 0x040fe20000010100 */
[C---:B----4-:R-:W-:Y:S01]  /*0e30*/  FADD.FTZ R7, -R120.reuse, R8 ;  /* 0x0000000878077221 */ /* 0x050fe20000010100 */
[C---:B------:R-:W-:Y:S01]  /*0e40*/  FADD.FTZ R8, -R120.reuse, R9 ;  /* 0x0000000978087221 */ /* 0x040fe20000010100 */
[C---:B------:R-:W-:Y:S01]  /*0e50*/  FADD.FTZ R9, -R120.reuse, R10 ;  /* 0x0000000a78097221 */ /* 0x040fe20000010100 */
[--C-:B------:R-:W-:Y:S01]  /*0e60*/  FADD.FTZ R10, -R120, R11.reuse ;  /* 0x0000000b780a7221 */ /* 0x100fe20000010100 */
[----:B------:R-:W-:-:S02]  /*0e70*/  PRMT R11, R88, 0x7632, R11 ;  /* 0x00007632580b7816 */ /* 0x000fc4000000000b */
[----:B------:R-:W-:Y:S02]  /*0e80*/  SHF.L.U32 R109, R88, 0x10, RZ ;  /* 0x00000010586d7819 */ /* 0x000fe400000006ff */
[C---:B------:R-:W-:Y:S02]  /*0e90*/  PRMT R88, R89.reuse, 0x7632, R88 ;  /* 0x0000763259587816 */ /* 0x040fe40000000058 */
[----:B0-----:R-:W-:Y:S01]  /*0ea0*/  SHF.L.U32 R103, R89, 0x10, RZ ;  /* 0x0000001059677819 */ /* 0x001fe200000006ff */
[----:B-----5:R-:W-:Y:S01]  /*0eb0*/  FMUL.FTZ R100, R64, R109 ;  /* 0x0000006d40647220 */ /* 0x020fe20000410000 */
[----:B------:R-:W-:Y:S01]  /*0ec0*/  SHF.L.U32 R122, R11, 0x10, RZ ;  /* 0x000000100b7a7819 */ /* 0x000fe200000006ff */
[----:B------:R-:W-:Y:S01]  /*0ed0*/  FMUL.FTZ R3, R3, UR28 ;  /* 0x0000001c03037c20 */ /* 0x000fe20008410000 */
[----:B------:R-:W-:Y:S01]  /*0ee0*/  PRMT R89, R90, 0x7632, R89 ;  /* 0x000076325a597816 */ /* 0x000fe20000000059 */
[----:B------:R-:W-:Y:S01]  /*0ef0*/  FMUL.FTZ R5, R5, UR28 ;  /* 0x0000001c05057c20 */ /* 0x000fe20008410000 */
[----:B------:R-:W-:Y:S01]  /*0f00*/  FADD.FTZ R120, R125, R100 ;  /* 0x000000647d787221 */ /* 0x000fe20000010000 */
[----:B------:R-:W-:Y:S01]  /*0f10*/  FMUL.FTZ R11, R65, R122 ;  /* 0x0000007a410b7220 */ /* 0x000fe20000410000 */
[----:B------:R-:W-:Y:S01]  /*0f20*/  SHF.L.U32 R110, R89, 0x10, RZ ;  /* 0x00000010596e7819 */ /* 0x000fe200000006ff */
[----:B------:R-:W-:Y:S01]  /*0f30*/  FMUL.FTZ R4, R4, UR28 ;  /* 0x0000001c04047c20 */ /* 0x000fe20008410000 */
[----:B------:R-:W-:Y:S01]  /*0f40*/  FFMA.FTZ R89, R3, R100, R124 ;  /* 0x0000006403597223 */ /* 0x000fe2000001007c */
[----:B------:R-:W-:-:S02]  /*0f50*/  IMAD.U32 R101, R90, 0x10000, RZ ;  /* 0x000100005a657824 */ /* 0x000fc400078e00ff */
[----:B------:R-:W-:Y:S01]  /*0f60*/  FMUL.FTZ R7, R7, UR28 ;  /* 0x0000001c07077c20 */ /* 0x000fe20008410000 */
[----:B------:R-:W-:Y:S01]  /*0f70*/  SHF.L.U32 R88, R88, 0x10, RZ ;  /* 0x0000001058587819 */ /* 0x000fe200000006ff */
        /* <DEDUP_REMOVED lines=14> */
[----:B------:R-:W-:Y:S01]  /*1060*/  FADD.FTZ R32, R32, R109 ;  /* 0x0000006d20207221 */ /* 0x000fe20000010000 */
[----:B------:R-:W-:Y:S01]  /*1070*/  FFMA.FTZ R48, R3, R109, R48 ;  /* 0x0000006d03307223 */ /* 0x000fe20000010030 */
[----:B------:R-:W-:Y:S01]  /*1080*/  FADD.FTZ R109, R88, R101 ;  /* 0x00000065586d7221 */ /* 0x000fe20000010000 */
[----:B------:R-:W-:Y:S01]  /*1090*/  FFMA.FTZ R88, R6, R101, R89 ;  /* 0x0000006506587223 */ /* 0x000fe20000010059 */
[C---:B------:R-:W-:Y:S01]  /*10a0*/  PRMT R90, R91.reuse, 0x7632, R90 ;  /* 0x000076325b5a7816 */ /* 0x040fe2000000005a */
[----:B------:R-:W-:Y:S01]  /*10b0*/  FMUL.FTZ R8, R8, UR28 ;  /* 0x0000001c08087c20 */ /* 0x000fe20008410000 */
[----:B------:R-:W-:Y:S01]  /*10c0*/  SHF.L.U32 R91, R91, 0x10, RZ ;  /* 0x000000105b5b7819 */ /* 0x000fe200000006ff */
[----:B------:R-:W-:Y:S01]  /*10d0*/  FMUL.FTZ R9, R9, UR28 ;  /* 0x0000001c09097c20 */ /* 0x000fe20008410000 */
[----:B------:R-:W-:Y:S01]  /*10e0*/  FMUL.FTZ R103, R61, R110 ;  /* 0x0000006e3d677220 */ /* 0x000fe20000410000 */
[----:B------:R-:W-:Y:S01]  /*10f0*/  FADD.FTZ R120, R109, R108 ;  /* 0x0000006c6d787221 */ /* 0x000fe20000010000 */
[----:B------:R-:W-:Y:S01]  /*1100*/  FFMA.FTZ R89, R7, R108, R88 ;  /* 0x0000006c07597223 */ /* 0x000fe20000010058 */
[----:B------:R-:W-:Y:S01]  /*1110*/  SHF.L.U32 R90, R90, 0x10, RZ ;  /* 0x000000105a5a7819 */ /* 0x000fe200000006ff */
[----:B------:R-:W-:Y:S01]  /*1120*/  FFMA.FTZ R45, R8, R110, R45 ;  /* 0x0000006e082d7223 */ /* 0x000fe2000001002d */
[----:B------:R-:W-:Y:S01]  /*1130*/  FADD.FTZ R29, R29, R110 ;  /* 0x0000006e1d1d7221 */ /* 0x000fe20000010000 */
[----:B------:R-:W-:Y:S01]  /*1140*/  FMUL.FTZ R10, R10, UR28 ;  /* 0x0000001c0a0a7c20 */ /* 0x000fe20008410000 */
[----:B------:R-:W-:Y:S01]  /*1150*/  FADD.FTZ R30, R30, R91 ;  /* 0x0000005b1e1e7221 */ /* 0x000fe20000010000 */
[-C--:B------:R-:W-:Y:S01]  /*1160*/  FFMA.FTZ R46, R9, R91.reuse, R46 ;  /* 0x0000005b092e7223 */ /* 0x080fe2000001002e */
        /* <DEDUP_REMOVED lines=13> */
.L_x_3441:
[----:B------:R-:W0:Y:S01]  /*1240*/  S2R R0, SR_TID.X ;  /* 0x0000000000007919 */ /* 0x000e220000002100 */
[----:B------:R-:W-:Y:S01]  /*1250*/  UISETP.GE.AND UP3, UPT, UR10, 0x1, UPT ;  /* 0x000000010a00788c */ /* 0x000fe2000bf66270 */
[----:B------:R-:W-:Y:S01]  /*1260*/  HFMA2 R123, -RZ, RZ, 0, 0 ;  /* 0x00000000ff7b7431 */ /* 0x000fe200000001ff */
[----:B------:R-:W-:Y:S02]  /*1270*/  UIMAD UR6, UR11, UR9, URZ ;  /* 0x000000090b0672a4 */ /* 0x000fe4000f8e02ff */
[----:B------:R-:W-:Y:S02]  /*1280*/  UISETP.NE.U32.AND UP0, UPT, UR24, URZ, UPT ;  /* 0x000000ff1800728c */ /* 0x000fe4000bf05070 */
        /* <DEDUP_REMOVED lines=8> */
[----:B------:R-:W-:-:S06]  /*1310*/  @UP3 ULEA.HI UR6, UR6, UR8, URZ, 0x3 ;  /* 0x0000000806063291 */ /* 0x000fcc000f8f18ff */
[----:B------:R-:W-:Y:S02]  /*1320*/  MOV R89, UR6 ;  /* 0x0000000600597c02 */ /* 0x000fe40008000f00 */
[-C--:B0-----:R-:W-:Y:S02]  /*1330*/  LEA.HI.SX32 R111, R111, R0.reuse, 0x1d ;  /* 0x000000006f6f7211 */ /* 0x081fe400078feaff */
        /* <DEDUP_REMOVED lines=11> */
.L_x_3447:
[----:B-1----:R-:W-:Y:S05]  /*13f0*/  BSYNC.RECONVERGENT B1 ;  /* 0x0000000000017941 */ /* 0x002fea0003800200 */
.L_x_3446:
[----:B------:R-:W-:Y:S01]  /*1400*/  CS2R R124, SRZ ;  /* 0x00000000007c7805 */ /* 0x000fe2000001ff00 */
[----:B------:R-:W-:Y:S06]  /*1410*/  @!P2 BRA `(.L_x_3444) ;  /* 0x00000000005ca947 */ /* 0x000fec0003800000 */
[----:B0-----:R-:W0:Y:S02]  /*1420*/  LDC.64 R88, c[0x0][0x3b0] ;  /* 0x0000ec00ff587b82 */ /* 0x001e240000000a00 */
[----:B0-----:R-:W-:-:S05]  /*1430*/  IMAD.WIDE.U32 R88, R123, 0x8, R88 ;  /* 0x000000087b587825 */ /* 0x001fca00078e0058 */
[----:B------:R1:W5:Y:S01]  /*1440*/  LDG.E.64 R104, desc[UR20][R88.64] ;  /* 0x0000001458687981 */ /* 0x000362000c1e1b00 */
[----:B------:R-:W-:Y:S05]  /*1450*/  BRA `(.L_x_3444) ;  /* 0x00000000004c7947 */ /* 0x000fea0003800000 */
.L_x_3445:
[C---:B------:R-:W-:Y:S02]  /*1460*/  ISETP.GE.U32.AND P1, PT, R2.reuse, 0x80, PT ;  /* 0x000000800200780c */ /* 0x040fe40003f26070 */
[----:B------:R-:W-:-:S11]  /*1470*/  ISETP.GE.U32.AND P2, PT, R2, 0x100, PT ;  /* 0x000001000200780c */ /* 0x000fd60003f46070 */
[----:B------:R-:W0:Y:S08]  /*1480*/  @P1 LDC.64 R120, c[0x0][0x3b0] ;  /* 0x0000ec00ff781b82 */ /* 0x000e300000000a00 */
[----:B------:R-:W2:Y:S08]  /*1490*/  @P1 LDC.64 R88, c[0x0][0x438] ;  /* 0x00010e00ff581b82 */ /* 0x000eb00000000a00 */
[----:B------:R-:W3:Y:S01]  /*14a0*/  @P2 LDC.64 R90, c[0x0][0x438] ;  /* 0x00010e00ff5a2b82 */ /* 0x000ee20000000a00 */
[----:B0-----:R-:W-:-:S05]  /*14b0*/  @P1 IMAD.WIDE.U32 R120, R123, 0x8, R120 ;  /* 0x000000087b781825 */ /* 0x001fca00078e0078 */
[----:B------:R2:W5:Y:S02]  /*14c0*/  @P1 LDG.E.64 R106, desc[UR20][R120.64] ;  /* 0x00000014786a1981 */ /* 0x000564000c1e1b00 */
[----:B--2---:R-:W-:Y:S02]  /*14d0*/  @P1 IMAD.WIDE.U32 R120, R125, 0x20, R88 ;  /* 0x000000207d781825 */ /* 0x004fe400078e0058 */
[----:B------:R-:W0:Y:S01]  /*14e0*/  @P2 LDC.64 R88, c[0x0][0x3b0] ;  /* 0x0000ec00ff582b82 */ /* 0x000e220000000a00 */
[----:B------:R-:W-:Y:S02]  /*14f0*/  @P1 IADD3 R123, PT, PT, R123, 0x80, RZ ;  /* 0x000000807b7b1810 */ /* 0x000fe40007ffe0ff */
[----:B------:R-:W-:Y:S01]  /*1500*/  @P1 IADD3 R125, PT, PT, R125, 0x80, RZ ;  /* 0x000000807d7d1810 */ /* 0x000fe20007ffe0ff */
[----:B------:R2:W5:Y:S04]  /*1510*/  @P1 LDG.E.128 R24, desc[UR20][R120.64] ;  /* 0x0000001478181981 */ /* 0x000568000c1e1d00 */
[----:B---3--:R-:W-:Y:S01]  /*1520*/  @P2 IMAD.WIDE.U32 R90, R125, 0x20, R90 ;  /* 0x000000207d5a2825 */ /* 0x008fe200078e005a */
[----:B------:R2:W5:Y:S04]  /*1530*/  @P1 LDG.E.128 R20, desc[UR20][R120.64+0x10] ;  /* 0x0000101478141981 */ /* 0x000568000c1e1d00 */
[----:B------:R2:W5:Y:S04]  /*1540*/  @P2 LDG.E.128 R16, desc[UR20][R90.64] ;  /* 0x000000145a102981 */ /* 0x000568000c1e1d00 */
[----:B------:R2:W5:Y:S01]  /*1550*/  @P2 LDG.E.128 R12, desc[UR20][R90.64+0x10] ;  /* 0x000010145a0c2981 */ /* 0x000562000c1e1d00 */
[----:B0-----:R-:W-:-:S05]  /*1560*/  @P2 IMAD.WIDE.U32 R88, R123, 0x8, R88 ;  /* 0x000000087b582825 */ /* 0x001fca00078e0058 */
[----:B------:R2:W5:Y:S01]  /*1570*/  @P2 LDG.E.64 R104, desc[UR20][R88.64] ;  /* 0x0000001458682981 */ /* 0x000562000c1e1b00 */
[----:B------:R-:W-:-:S07]  /*1580*/  CS2R R124, SRZ ;  /* 0x00000000007c7805 */ /* 0x000fce000001ff00 */
.L_x_3444:
[----:B-1----:R-:W-:Y:S05]  /*1590*/  BSYNC.RECONVERGENT B0 ;  /* 0x0000000000007941 */ /* 0x002fea0003800200 */
.L_x_3440:
        /* <DEDUP_REMOVED lines=31> */
.L_x_3449:
[----:B------:R-:W-:Y:S05]  /*1790*/  BSYNC.RECONVERGENT B0 ;  /* 0x0000000000007941 */ /* 0x000fea0003800200 */
.L_x_3448:
        /* <DEDUP_REMOVED lines=28> */
[----:B------:R-:W-:Y:S01]  /*1960*/  IMAD.MOV.U32 R90, RZ, RZ, RZ ;  /* 0x000000ffff5a7224 */ /* 0x000fe200078e00ff */
        /* <DEDUP_REMOVED lines=22> */
.L_x_3454:
        /* <DEDUP_REMOVED lines=12> */
.L_x_3455:
        /* <DEDUP_REMOVED lines=12> */
.L_x_3456:
        /* <DEDUP_REMOVED lines=12> */
.L_x_3457:
        /* <DEDUP_REMOVED lines=12> */
.L_x_3458:
        /* <DEDUP_REMOVED lines=12> */
.L_x_3459:
        /* <DEDUP_REMOVED lines=12> */
.L_x_3460:
        /* <DEDUP_REMOVED lines=14> */
.L_x_3453:
        /* <DEDUP_REMOVED lines=45> */
.L_x_3462:
        /* <DEDUP_REMOVED lines=12> */
.L_x_3463:
        /* <DEDUP_REMOVED lines=12> */
.L_x_3464:
        /* <DEDUP_REMOVED lines=12> */
.L_x_3465:
        /* <DEDUP_REMOVED lines=12> */
.L_x_3466:
        /* <DEDUP_REMOVED lines=12> */
.L_x_3467:
        /* <DEDUP_REMOVED lines=12> */
.L_x_3468:
        /* <DEDUP_REMOVED lines=9> */
.L_x_3452:
[----:B------:R-:W-:-:S04]  /*2810*/  UISETP.NE.U32.AND UP0, UPT, UR4, URZ, UPT ;  /* 0x000000ff0400728c */ /* 0x000fc8000bf05070 */
[----:B------:R-:W-:-:S09]  /*2820*/  UISETP.NE.AND.EX UP0, UPT, UR5, URZ, UPT, UP0 ;  /* 0x000000ff0500728c */ /* 0x000fd2000bf05300 */
[----:B------:R-:W-:Y:S05]  /*2830*/  BRA.U UP0, `(.L_x_3469) ;  /* 0x0000000500887547 */ /* 0x000fea000b800000 */
        /* <DEDUP_REMOVED lines=12> */
.L_x_3470:
        /* <DEDUP_REMOVED lines=12> */
.L_x_3471:
        /* <DEDUP_REMOVED lines=12> */
.L_x_3472:
        /* <DEDUP_REMOVED lines=12> */
.L_x_3473:
        /* <DEDUP_REMOVED lines=12> */
.L_x_3474:
        /* <DEDUP_REMOVED lines=12> */
.L_x_3475:
        /* <DEDUP_REMOVED lines=12> */
.L_x_3476:
        /* <DEDUP_REMOVED lines=14> */
.L_x_3469:
        /* <DEDUP_REMOVED lines=14> */
[----:B------:R-:W-:Y:S01]  /*2f40*/  @P0 FADD.FTZ R85, R97, -R84 ;  /* 0x8000005461550221 */ /* 0x000fe20000010000 */
[----:B------:R-:W-:-:S02]  /*2f50*/  IMAD.MOV.U32 R84, RZ, RZ, R20 ;  /* 0x000000ffff547224 */ /* 0x000fc400078e0014 */
[----:B------:R-:W-:Y:S01]  /*2f60*/  @P0 FFMA.FTZ R82, R83, UR28, R26 ;  /* 0x0000001c53520c23 */ /* 0x000fe2000801001a */
[----:B------:R-:W-:Y:S01]  /*2f70*/  MOV R83, R27 ;  /* 0x0000001b00537202 */ /* 0x000fe20000000f00 */
[----:B------:R-:W-:Y:S01]  /*2f80*/  @P0 FFMA.FTZ R84, R85, UR28, R20 ;  /* 0x0000001c55540c23 */ /* 0x000fe20008010014 */
[----:B------:R-:W-:Y:S01]  /*2f90*/  @P0 FFMA.FTZ R85, R98, UR8, R122 ;  /* 0x0000000862550c23 */ /* 0x000fe2000801007a */
[----:B------:R-:W-:Y:S01]  /*2fa0*/  @P0 FFMA.FTZ R83, R80, UR28, R27 ;  /* 0x0000001c50530c23 */ /* 0x000fe2000801001b */
[----:B------:R-:W-:Y:S01]  /*2fb0*/  @P0 FFMA.FTZ R86, R87, UR28, R22 ;  /* 0x0000001c57560c23 */ /* 0x000fe20008010016 */
[----:B------:R-:W-:Y:S01]  /*2fc0*/  MOV R87, R23 ;  /* 0x0000001700577202 */ /* 0x000fe20000000f00 */
[----:B------:R-:W-:Y:S01]  /*2fd0*/  @P0 FADD.FTZ R80, R96, -R85 ;  /* 0x8000005560500221 */ /* 0x000fe20000010000 */
[----:B------:R-:W-:-:S03]  /*2fe0*/  MOV R85, R21 ;  /* 0x0000001500557202 */ /* 0x000fc60000000f00 */
[----:B------:R-:W-:Y:S01]  /*2ff0*/  @P0 FFMA.FTZ R85, R80, UR28, R21 ;  /* 0x0000001c50550c23 */ /* 0x000fe20008010015 */
[----:B------:R-:W-:-:S04]  /*3000*/  @P0 FFMA.FTZ R80, R94, UR8, R122 ;  /* 0x000000085e500c23 */ /* 0x000fc8000801007a */
[----:B------:R-:W-:-:S04]  /*3010*/  @P0 FADD.FTZ R80, R93, -R80 ;  /* 0x800000505d500221 */ /* 0x000fc80000010000 */
[----:B------:R-:W-:Y:S01]  /*3020*/  @P0 FFMA.FTZ R87, R80, UR28, R23 ;  /* 0x0000001c50570c23 */ /* 0x000fe20008010017 */
[----:B------:R-:W-:-:S04]  /*3030*/  @P0 FFMA.FTZ R80, R119, UR8, R122 ;  /* 0x0000000877500c23 */ /* 0x000fc8000801007a */
[----:B------:R-:W-:Y:S01]  /*3040*/  @P0 FADD.FTZ R89, R117, -R80 ;  /* 0x8000005075590221 */ /* 0x000fe20000010000 */
[----:B------:R-:W-:-:S03]  /*3050*/  MOV R80, R24 ;  /* 0x0000001800507202 */ /* 0x000fc60000000f00 */
        /* <DEDUP_REMOVED lines=8> */
.L_x_3477:
[----:B------:R-:W-:Y:S05]  /*30e0*/  BRA.U !UP3, `(.L_x_3478) ;  /* 0x000000010b187547 */ /* 0x000fea000b800000 */
[----:B------:R-:W-:Y:S01]  /*30f0*/  FMUL.FTZ R88, R81, UR23 ;  /* 0x0000001751587c20 */ /* 0x000fe20008410000 */
[----:B------:R-:W-:-:S03]  /*3100*/  LOP3.LUT P0, RZ, R106, 0xff00, RZ, 0xc0, !PT ;  /* 0x0000ff006aff7812 */ /* 0x000fc6000780c0ff */
[----:B------:R-:W-:-:S05]  /*3110*/  FMUL.FTZ R88, R88, UR22 ;  /* 0x0000001658587c20 */ /* 0x000fca0008410000 */
[----:B------:R-:W-:-:S04]  /*3120*/  FSEL R88, R88, RZ, P0 ;  /* 0x000000ff58587208 */ /* 0x000fc80000000000 */
[----:B------:R-:W-:-:S04]  /*3130*/  F2FP.BF16.F32.PACK_AB R88, RZ, R88 ;  /* 0x00000058ff58723e */ /* 0x000fc800000010ff */
[----:B------:R-:W-:-:S07]  /*3140*/  PRMT R76, R76, 0x5410, R88 ;  /* 0x000054104c4c7816 */ /* 0x000fce0000000058 */
.L_x_3478:
[----:B------:R-:W-:Y:S05]  /*3150*/  BRA.U !UP3, `(.L_x_3479) ;  /* 0x000000010b187547 */ /* 0x000fea000b800000 */
[----:B------:R-:W-:Y:S01]  /*3160*/  FMUL.FTZ R88, R82, UR23 ;  /* 0x0000001752587c20 */ /* 0x000fe20008410000 */
[----:B------:R-:W-:-:S03]  /*3170*/  LOP3.LUT P0, RZ, R106, 0xff0000, RZ, 0xc0, !PT ;  /* 0x00ff00006aff7812 */ /* 0x000fc6000780c0ff */
[----:B------:R-:W-:-:S05]  /*3180*/  FMUL.FTZ R88, R88, UR22 ;  /* 0x0000001658587c20 */ /* 0x000fca0008410000 */
[----:B------:R-:W-:-:S04]  /*3190*/  FSEL R88, R88, RZ, P0 ;  /* 0x000000ff58587208 */ /* 0x000fc80000000000 */
[----:B------:R-:W-:-:S04]  /*31a0*/  F2FP.BF16.F32.PACK_AB R88, RZ, R88 ;  /* 0x00000058ff58723e */ /* 0x000fc800000010ff */
[----:B------:R-:W-:-:S07]  /*31b0*/  PRMT R77, R88, 0x7610, R77 ;  /* 0x00007610584d7816 */ /* 0x000fce000000004d */
.L_x_3479:
[----:B------:R-:W-:Y:S05]  /*31c0*/  BRA.U !UP3, `(.L_x_3480) ;  /* 0x000000010b187547 */ /* 0x000fea000b800000 */
[----:B------:R-:W-:Y:S01]  /*31d0*/  FMUL.FTZ R88, R83, UR23 ;  /* 0x0000001753587c20 */ /* 0x000fe20008410000 */
[----:B------:R-:W-:-:S03]  /*31e0*/  LOP3.LUT P0, RZ, R106, 0xff000000, RZ, 0xc0, !PT ;  /* 0xff0000006aff7812 */ /* 0x000fc6000780c0ff */
[----:B------:R-:W-:-:S05]  /*31f0*/  FMUL.FTZ R88, R88, UR22 ;  /* 0x0000001658587c20 */ /* 0x000fca0008410000 */
[----:B------:R-:W-:-:S04]  /*3200*/  FSEL R88, R88, RZ, P0 ;  /* 0x000000ff58587208 */ /* 0x000fc80000000000 */
[----:B------:R-:W-:-:S04]  /*3210*/  F2FP.BF16.F32.PACK_AB R88, RZ, R88 ;  /* 0x00000058ff58723e */ /* 0x000fc800000010ff */
[----:B------:R-:W-:-:S07]  /*3220*/  PRMT R77, R77, 0x5410, R88 ;  /* 0x000054104d4d7816 */ /* 0x000fce0000000058 */
.L_x_3480:
[----:B------:R-:W-:Y:S05]  /*3230*/  BRA.U !UP3, `(.L_x_3481) ;  /* 0x000000010b187547 */ /* 0x000fea000b800000 */
[----:B------:R-:W-:Y:S01]  /*3240*/  FMUL.FTZ R88, R84, UR23 ;  /* 0x0000001754587c20 */ /* 0x000fe20008410000 */
[----:B------:R-:W-:-:S03]  /*3250*/  LOP3.LUT P0, RZ, R107, 0xff, RZ, 0xc0, !PT ;  /* 0x000000ff6bff7812 */ /* 0x000fc6000780c0ff */
[----:B------:R-:W-:-:S05]  /*3260*/  FMUL.FTZ R88, R88, UR22 ;  /* 0x0000001658587c20 */ /* 0x000fca0008410000 */
[----:B------:R-:W-:-:S04]  /*3270*/  FSEL R88, R88, RZ, P0 ;  /* 0x000000ff58587208 */ /* 0x000fc80000000000 */
[----:B------:R-:W-:-:S04]  /*3280*/  F2FP.BF16.F32.PACK_AB R88, RZ, R88 ;  /* 0x00000058ff58723e */ /* 0x000fc800000010ff */
[----:B------:R-:W-:-:S07]  /*3290*/  PRMT R78, R88, 0x7610, R78 ;  /* 0x00007610584e7816 */ /* 0x000fce000000004e */
.L_x_3481:
[----:B------:R-:W-:Y:S05]  /*32a0*/  BRA.U !UP3, `(.L_x_3482) ;  /* 0x000000010b187547 */ /* 0x000fea000b800000 */
[----:B------:R-:W-:Y:S01]  /*32b0*/  FMUL.FTZ R88, R85, UR23 ;  /* 0x0000001755587c20 */ /* 0x000fe20008410000 */
[----:B------:R-:W-:-:S03]  /*32c0*/  LOP3.LUT P0, RZ, R107, 0xff00, RZ, 0xc0, !PT ;  /* 0x0000ff006bff7812 */ /* 0x000fc6000780c0ff */
[----:B------:R-:W-:-:S05]  /*32d0*/  FMUL.FTZ R88, R88, UR22 ;  /* 0x0000001658587c20 */ /* 0x000fca0008410000 */
[----:B------:R-:W-:-:S04]  /*32e0*/  FSEL R88, R88, RZ, P0 ;  /* 0x000000ff58587208 */ /* 0x000fc80000000000 */
[----:B------:R-:W-:-:S04]  /*32f0*/  F2FP.BF16.F32.PACK_AB R88, RZ, R88 ;  /* 0x00000058ff58723e */ /* 0x000fc800000010ff */
[----:B------:R-:W-:-:S07]  /*3300*/  PRMT R78, R78, 0x5410, R88 ;  /* 0x000054104e4e7816 */ /* 0x000fce0000000058 */
.L_x_3482:
[----:B------:R-:W-:Y:S05]  /*3310*/  BRA.U !UP3, `(.L_x_3483) ;  /* 0x000000010b187547 */ /* 0x000fea000b800000 */
[----:B------:R-:W-:Y:S01]  /*3320*/  FMUL.FTZ R88, R86, UR23 ;  /* 0x0000001756587c20 */ /* 0x000fe20008410000 */
[----:B------:R-:W-:-:S03]  /*3330*/  LOP3.LUT P0, RZ, R107, 0xff0000, RZ, 0xc0, !PT ;  /* 0x00ff00006bff7812 */ /* 0x000fc6000780c0ff */
[----:B------:R-:W-:-:S05]  /*3340*/  FMUL.FTZ R88, R88, UR22 ;  /* 0x0000001658587c20 */ /* 0x000fca0008410000 */
[----:B------:R-:W-:-:S04]  /*3350*/  FSEL R88, R88, RZ, P0 ;  /* 0x000000ff58587208 */ /* 0x000fc80000000000 */
[----:B------:R-:W-:-:S04]  /*3360*/  F2FP.BF16.F32.PACK_AB R88, RZ, R88 ;  /* 0x00000058ff58723e */ /* 0x000fc800000010ff */
[----:B------:R-:W-:-:S07]  /*3370*/  PRMT R79, R88, 0x7610, R79 ;  /* 0x00007610584f7816 */ /* 0x000fce000000004f */
.L_x_3483:
        /* <DEDUP_REMOVED lines=8> */
.L_x_3461:
        /* <DEDUP_REMOVED lines=13> */
.L_x_3451:
[----:B------:R-:W-:Y:S05]  /*34d0*/  BSYNC.RECONVERGENT B0 ;  /* 0x0000000000007941 */ /* 0x000fea0003800200 */
.L_x_3450:
        /* <DEDUP_REMOVED lines=30> */
[----:B------:R-:W-:Y:S01]  /*36c0*/  @P3 FFMA.FTZ R86, R87, UR28, R14 ;  /* 0x0000001c57563c23 */ /* 0x000fe2000801000e */
[----:B------:R-:W-:Y:S01]  /*36d0*/  @P3 FFMA.FTZ R83, R80, UR28, R19 ;  /* 0x0000001c50533c23 */ /* 0x000fe20008010013 */
[----:B------:R-:W-:Y:S01]  /*36e0*/  @P3 FFMA.FTZ R80, R8, UR8, R122 ;  /* 0x0000000808503c23 */ /* 0x000fe2000801007a */
[----:B------:R-:W-:Y:S01]  /*36f0*/  @P3 FADD.FTZ R89, R100, -R89 ;  /* 0x8000005964593221 */ /* 0x000fe20000010000 */
[----:B------:R-:W-:-:S02]  /*3700*/  MOV R87, R15 ;  /* 0x0000000f00577202 */ /* 0x000fc40000000f00 */
[----:B------:R-:W-:-:S04]  /*3710*/  @P3 FADD.FTZ R80, R103, -R80 ;  /* 0x8000005067503221 */ /* 0x000fc80000010000 */
[----:B------:R-:W-:Y:S01]  /*3720*/  @P3 FFMA.FTZ R85, R80, UR28, R13 ;  /* 0x0000001c50553c23 */ /* 0x000fe2000801000d */
[----:B------:R-:W-:-:S04]  /*3730*/  @P3 FFMA.FTZ R80, R10, UR8, R122 ;  /* 0x000000080a503c23 */ /* 0x000fc8000801007a */
[----:B------:R-:W-:-:S04]  /*3740*/  @P3 FADD.FTZ R80, R109, -R80 ;  /* 0x800000506d503221 */ /* 0x000fc80000010000 */
        /* <DEDUP_REMOVED lines=10> */
.L_x_3488:
[----:B------:R-:W-:Y:S05]  /*37f0*/  BRA.U !UP3, `(.L_x_3489) ;  /* 0x000000010b187547 */ /* 0x000fea000b800000 */
[----:B------:R-:W-:Y:S01]  /*3800*/  FMUL.FTZ R88, R81, UR23 ;  /* 0x0000001751587c20 */ /* 0x000fe20008410000 */
[----:B------:R-:W-:-:S03]  /*3810*/  LOP3.LUT P3, RZ, R104, 0xff00, RZ, 0xc0, !PT ;  /* 0x0000ff0068ff7812 */ /* 0x000fc6000786c0ff */
[----:B------:R-:W-:-:S05]  /*3820*/  FMUL.FTZ R88, R88, UR22 ;  /* 0x0000001658587c20 */ /* 0x000fca0008410000 */
[----:B------:R-:W-:-:S04]  /*3830*/  FSEL R88, R88, RZ, P3 ;  /* 0x000000ff58587208 */ /* 0x000fc80001800000 */
[----:B------:R-:W-:-:S04]  /*3840*/  F2FP.BF16.F32.PACK_AB R88, RZ, R88 ;  /* 0x00000058ff58723e */ /* 0x000fc800000010ff */
[----:B------:R-:W-:-:S07]  /*3850*/  PRMT R76, R76, 0x5410, R88 ;  /* 0x000054104c4c7816 */ /* 0x000fce0000000058 */
.L_x_3489:
[----:B------:R-:W-:Y:S05]  /*3860*/  BRA.U !UP3, `(.L_x_3490) ;  /* 0x000000010b187547 */ /* 0x000fea000b800000 */
[----:B------:R-:W-:Y:S01]  /*3870*/  FMUL.FTZ R88, R82, UR23 ;  /* 0x0000001752587c20 */ /* 0x000fe20008410000 */
[----:B------:R-:W-:-:S03]  /*3880*/  LOP3.LUT P3, RZ, R104, 0xff0000, RZ, 0xc0, !PT ;  /* 0x00ff000068ff7812 */ /* 0x000fc6000786c0ff */
[----:B------:R-:W-:-:S05]  /*3890*/  FMUL.FTZ R88, R88, UR22 ;  /* 0x0000001658587c20 */ /* 0x000fca0008410000 */
[----:B------:R-:W-:-:S04]  /*38a0*/  FSEL R88, R88, RZ, P3 ;  /* 0x000000ff58587208 */ /* 0x000fc80001800000 */
[----:B------:R-:W-:-:S04]  /*38b0*/  F2FP.BF16.F32.PACK_AB R88, RZ, R88 ;  /* 0x00000058ff58723e */ /* 0x000fc800000010ff */
[----:B------:R-:W-:-:S07]  /*38c0*/  PRMT R77, R88, 0x7610, R77 ;  /* 0x00007610584d7816 */ /* 0x000fce000000004d */
.L_x_3490:
[----:B------:R-:W-:Y:S05]  /*38d0*/  BRA.U !UP3, `(.L_x_3491) ;  /* 0x000000010b187547 */ /* 0x000fea000b800000 */
[----:B------:R-:W-:Y:S01]  /*38e0*/  FMUL.FTZ R88, R83, UR23 ;  /* 0x0000001753587c20 */ /* 0x000fe20008410000 */
[----:B------:R-:W-:-:S03]  /*38f0*/  LOP3.LUT P3, RZ, R104, 0xff000000, RZ, 0xc0, !PT ;  /* 0xff00000068ff7812 */ /* 0x000fc6000786c0ff */
[----:B------:R-:W-:-:S05]  /*3900*/  FMUL.FTZ R88, R88, UR22 ;  /* 0x0000001658587c20 */ /* 0x000fca0008410000 */
[----:B------:R-:W-:-:S04]  /*3910*/  FSEL R88, R88, RZ, P3 ;  /* 0x000000ff58587208 */ /* 0x000fc80001800000 */
[----:B------:R-:W-:-:S04]  /*3920*/  F2FP.BF16.F32.PACK_AB R88, RZ, R88 ;  /* 0x00000058ff58723e */ /* 0x000fc800000010ff */
[----:B------:R-:W-:-:S07]  /*3930*/  PRMT R77, R77, 0x5410, R88 ;  /* 0x000054104d4d7816 */ /* 0x000fce0000000058 */
.L_x_3491:
[----:B------:R-:W-:Y:S05]  /*3940*/  BRA.U !UP3, `(.L_x_3492) ;  /* 0x000000010b187547 */ /* 0x000fea000b800000 */
[----:B------:R-:W-:Y:S01]  /*3950*/  FMUL.FTZ R88, R84, UR23 ;  /* 0x0000001754587c20 */ /* 0x000fe20008410000 */
[----:B------:R-:W-:-:S03]  /*3960*/  LOP3.LUT P3, RZ, R105, 0xff, RZ, 0xc0, !PT ;  /* 0x000000ff69ff7812 */ /* 0x000fc6000786c0ff */
[----:B------:R-:W-:-:S05]  /*3970*/  FMUL.FTZ R88, R88, UR22 ;  /* 0x0000001658587c20 */ /* 0x000fca0008410000 */
[----:B------:R-:W-:-:S04]  /*3980*/  FSEL R88, R88, RZ, P3 ;  /* 0x000000ff58587208 */ /* 0x000fc80001800000 */
[----:B------:R-:W-:-:S04]  /*3990*/  F2FP.BF16.F32.PACK_AB R88, RZ, R88 ;  /* 0x00000058ff58723e */ /* 0x000fc800000010ff */
[----:B------:R-:W-:-:S07]  /*39a0*/  PRMT R78, R88, 0x7610, R78 ;  /* 0x00007610584e7816 */ /* 0x000fce000000004e */
.L_x_3492:
[----:B------:R-:W-:Y:S05]  /*39b0*/  BRA.U !UP3, `(.L_x_3493) ;  /* 0x000000010b187547 */ /* 0x000fea000b800000 */
[----:B------:R-:W-:Y:S01]  /*39c0*/  FMUL.FTZ R88, R85, UR23 ;  /* 0x0000001755587c20 */ /* 0x000fe20008410000 */
[----:B------:R-:W-:-:S03]  /*39d0*/  LOP3.LUT P3, RZ, R105, 0xff00, RZ, 0xc0, !PT ;  /* 0x0000ff0069ff7812 */ /* 0x000fc6000786c0ff */
[----:B------:R-:W-:-:S05]  /*39e0*/  FMUL.FTZ R88, R88, UR22 ;  /* 0x0000001658587c20 */ /* 0x000fca0008410000 */
[----:B------:R-:W-:-:S04]  /*39f0*/  FSEL R88, R88, RZ, P3 ;  /* 0x000000ff58587208 */ /* 0x000fc80001800000 */
[----:B------:R-:W-:-:S04]  /*3a00*/  F2FP.BF16.F32.PACK_AB R88, RZ, R88 ;  /* 0x00000058ff58723e */ /* 0x000fc800000010ff */
[----:B------:R-:W-:-:S07]  /*3a10*/  PRMT R78, R78, 0x5410, R88 ;  /* 0x000054104e4e7816 */ /* 0x000fce0000000058 */
.L_x_3493:
[----:B------:R-:W-:Y:S05]  /*3a20*/  BRA.U !UP3, `(.L_x_3494) ;  /* 0x000000010b187547 */ /* 0x000fea000b800000 */
[----:B------:R-:W-:Y:S01]  /*3a30*/  FMUL.FTZ R88, R86, UR23 ;  /* 0x0000001756587c20 */ /* 0x000fe20008410000 */
[----:B------:R-:W-:-:S03]  /*3a40*/  LOP3.LUT P3, RZ, R105, 0xff0000, RZ, 0xc0, !PT ;  /* 0x00ff000069ff7812 */ /* 0x000fc6000786c0ff */
[----:B------:R-:W-:-:S05]  /*3a50*/  FMUL.FTZ R88, R88, UR22 ;  /* 0x0000001658587c20 */ /* 0x000fca0008410000 */
[----:B------:R-:W-:-:S04]  /*3a60*/  FSEL R88, R88, RZ, P3 ;  /* 0x000000ff58587208 */ /* 0x000fc80001800000 */
[----:B------:R-:W-:-:S04]  /*3a70*/  F2FP.BF16.F32.PACK_AB R88, RZ, R88 ;  /* 0x00000058ff58723e */ /* 0x000fc800000010ff */
[----:B------:R-:W-:-:S07]  /*3a80*/  PRMT R79, R88, 0x7610, R79 ;  /* 0x00007610584f7816 */ /* 0x000fce000000004f */
.L_x_3494:
        /* <DEDUP_REMOVED lines=9> */
.L_x_3487:
        /* <DEDUP_REMOVED lines=12> */
.L_x_3496:
        /* <DEDUP_REMOVED lines=12> */
.L_x_3497:
        /* <DEDUP_REMOVED lines=12> */
.L_x_3498:
        /* <DEDUP_REMOVED lines=12> */
.L_x_3499:
        /* <DEDUP_REMOVED lines=12> */
.L_x_3500:
        /* <DEDUP_REMOVED lines=12> */
.L_x_3501:
        /* <DEDUP_REMOVED lines=12> */
.L_x_3502:
        /* <DEDUP_REMOVED lines=14> */
.L_x_3486:
        /* <DEDUP_REMOVED lines=21> */
.L_x_3504:
        /* <DEDUP_REMOVED lines=12> */
.L_x_3505:
        /* <DEDUP_REMOVED lines=12> */
.L_x_3506:
        /* <DEDUP_REMOVED lines=12> */
.L_x_3507:
        /* <DEDUP_REMOVED lines=12> */
.L_x_3508:
        /* <DEDUP_REMOVED lines=12> */
.L_x_3509:
        /* <DEDUP_REMOVED lines=12> */
.L_x_3510:
        /* <DEDUP_REMOVED lines=37> */
.L_x_3503:
        /* <DEDUP_REMOVED lines=12> */
.L_x_3511:
        /* <DEDUP_REMOVED lines=12> */
.L_x_3512:
        /* <DEDUP_REMOVED lines=12> */
.L_x_3513:
        /* <DEDUP_REMOVED lines=12> */
.L_x_3514:
        /* <DEDUP_REMOVED lines=12> */
.L_x_3515:
        /* <DEDUP_REMOVED lines=12> */
.L_x_3516:
        /* <DEDUP_REMOVED lines=12> */
.L_x_3517:
        /* <DEDUP_REMOVED lines=13> */
.L_x_3495:
        /* <DEDUP_REMOVED lines=9> */
.L_x_3485:
[----:B------:R-:W-:Y:S05]  /*5000*/  BSYNC.RECONVERGENT B0 ;  /* 0x0000000000007941 */ /* 0x000fea0003800200 */
.L_x_3484:
[----:B------:R-:W-:Y:S02]  /*5010*/  UIADD3 UR11, UPT, UPT, UR11, UR26, URZ ;  /* 0x0000001a0b0b7290 */ /* 0x000fe4000fffe0ff */
[----:B------:R-:W-:Y:S02]  /*5020*/  UPLOP3.LUT UP1, UPT, UPT, UPT, UP1, 0x40, 0x4 ;  /* 0x000000000004789c */ /* 0x000fe40003f2e810 */
[----:B------:R-:W-:-:S09]  /*5030*/  UISETP.GE.AND UP0, UPT, UR11, UR27, UPT ;  /* 0x0000001b0b00728c */ /* 0x000fd2000bf06270 */
[----:B------:R-:W-:Y:S05]  /*5040*/  BRA.U !UP0, `(.L_x_3518) ;  /* 0xffffffb108f87547 */ /* 0x000fea000b83ffff */
.L_x_3439:
        /* <DEDUP_REMOVED lines=23> */
.L_x_3519:
        /* <DEDUP_REMOVED lines=12> */
.L_x_8057:


//--------------------- .text._ZN10layer_norm22ln_bwd_finalize_kernelINS_22Kernel_traits_finalizeILj2048Ef13__nv_bfloat16fS2_fjLb0ELj1024ELj4ENS_18Kernel_traits_baseILj2048EfS2_fS2_fjLj1024EEEEELb0ELb1EEEvNS_9BwdParamsE --------------------------
	.section	.text._ZN10layer_norm22ln_bwd_finalize_kernelINS_22Kernel_traits_finalizeILj2048Ef13__nv_bfloat16fS2_fjLb0ELj1024ELj4ENS_18Kernel_traits_baseILj2048EfS2_fS2_fjLj1024EEEEELb0ELb1EEEvNS_9BwdParamsE,"ax",@progbits
	.align	128
        .global         _ZN10layer_norm22ln_bwd_finalize_kernelINS_22Kernel_traits_finalizeILj2048Ef13__nv_bfloat16fS2_fjLb0ELj1024ELj4ENS_18Kernel_traits_baseILj2048EfS2_fS2_fjLj1024EEEEELb0ELb1EEEvNS_9BwdParamsE
        .type           _ZN10layer_norm22ln_bwd_finalize_kernelINS_22Kernel_traits_finalizeILj2048Ef13__nv_bfloat16fS2_fjLb0ELj1024ELj4ENS_18Kernel_traits_baseILj2048EfS2_fS2_fjLj1024EEEEELb0ELb1EEEvNS_9BwdParamsE,@function
        .size           _ZN10layer_norm22ln_bwd_finalize_kernelINS_22Kernel_traits_finalizeILj2048Ef13__nv_bfloat16fS2_fjLb0ELj1024ELj4ENS_18Kernel_traits_baseILj2048EfS2_fS2_fjLj1024EEEEELb0ELb1EEEvNS_9BwdParamsE,(.L_x_8058 - _ZN10layer_norm22ln_bwd_finalize_kernelINS_22Kernel_traits_finalizeILj2048Ef13__nv_bfloat16fS2_fjLb0ELj1024ELj4ENS_18Kernel_traits_baseILj2048EfS2_fS2_fjLj1024EEEEELb0ELb1EEEvNS_9BwdParamsE)
        .other          _ZN10layer_norm22ln_bwd_finalize_kernelINS_22Kernel_traits_finalizeILj2048Ef13__nv_bfloat16fS2_fjLb0ELj1024ELj4ENS_18Kernel_traits_baseILj2048EfS2_fS2_fjLj1024EEEEELb0ELb1EEEvNS_9BwdParamsE,@"STO_CUDA_ENTRY STV_DEFAULT"
_ZN10layer_norm22ln_bwd_finalize_kernelINS_22Kernel_traits_finalizeILj2048Ef13__nv_bfloat16fS2_fjLb0ELj1024ELj4ENS_18Kernel_traits_baseILj2048EfS2_fS2_fjLj1024EEEEELb0ELb1EEEvNS_9BwdParamsE:
.text._ZN10layer_norm22ln_bwd_finalize_kernelINS_22Kernel_traits_finalizeILj2048Ef13__nv_bfloat16fS2_fjLb0ELj1024ELj4ENS_18Kernel_traits_baseILj2048EfS2_fS2_fjLj1024EEEEELb0ELb1EEEvNS_9BwdParamsE:
        /* <DEDUP_REMOVED lines=81> */
.L_x_3524:
        /* <DEDUP_REMOVED lines=118> */
.L_x_3523:
[----:B------:R-:W-:Y:S05]  /*0c70*/  BSYNC.RECONVERGENT B1 ;  /* 0x0000000000017941 */ /* 0x000fea0003800200 */
.L_x_3522:
        /* <DEDUP_REMOVED lines=77> */
.L_x_3526:
[----:B------:R-:W-:Y:S05]  /*1150*/  BSYNC.RECONVERGENT B1 ;  /* 0x0000000000017941 */ /* 0x000fea0003800200 */
.L_x_3525:
        /* <DEDUP_REMOVED lines=38> */
.L_x_3528:
[----:B------:R-:W-:Y:S05]  /*13c0*/  BSYNC.RECONVERGENT B1 ;  /* 0x0000000000017941 */ /* 0x000fea0003800200 */
.L_x_3527:
        /* <DEDUP_REMOVED lines=8> */
.L_x_3529:
        /* <DEDUP_REMOVED lines=10> */
.L_x_3521:
[----:B------:R-:W-:Y:S05]  /*14f0*/  BSYNC.RECONVERGENT B0 ;  /* 0x0000000000007941 */ /* 0x000fea0003800200 */
.L_x_3520:
        /* <DEDUP_REMOVED lines=55> */
.L_x_3530:
        /* <DEDUP_REMOVED lines=9> */
.L_x_8058:


//--------------------- .text._ZN10layer_norm13ln_bwd_kernelINS_13Kernel_traitsIf13__nv_bfloat16fS2_fjLj2048ELj1ELj1ELj4ELj16ENS_18Kernel_traits_baseILj2048EfS2_fS2_fjLj128EEEEELb1ELb0ELb1ELb1EEEvNS_9BwdParamsE --------------------------
	.section	.text._ZN10layer_norm13ln_bwd_kernelINS_13Kernel_traitsIf13__nv_bfloat16fS2_fjLj2048ELj1ELj1ELj4ELj16ENS_18Kernel_traits_baseILj2048EfS2_fS2_fjLj128EEEEELb1ELb0ELb1ELb1EEEvNS_9BwdParamsE,"ax",@progbits
	.align	128
        .global         _ZN10layer_norm13ln_bwd_kernelINS_13Kernel_traitsIf13__nv_bfloat16fS2_fjLj2048ELj1ELj1ELj4ELj16ENS_18Kernel_traits_baseILj2048EfS2_fS2_fjLj128EEEEELb1ELb0ELb1ELb1EEEvNS_9BwdParamsE
        .type           _ZN10layer_norm13ln_bwd_kernelINS_13Kernel_traitsIf13__nv_bfloat16fS2_fjLj2048ELj1ELj1ELj4ELj16ENS_18Kernel_traits_baseILj2048EfS2_fS2_fjLj128EEEEELb1ELb0ELb1ELb1EEEvNS_9BwdParamsE,@function
        .size           _ZN10layer_norm13ln_bwd_kernelINS_13Kernel_traitsIf13__nv_bfloat16fS2_fjLj2048ELj1ELj1ELj4ELj16ENS_18Kernel_traits_baseILj2048EfS2_fS2_fjLj128EEEEELb1ELb0ELb1ELb1EEEvNS_9BwdParamsE,(.L_x_8059 - _ZN10layer_norm13ln_bwd_kernelINS_13Kernel_traitsIf13__nv_bfloat16fS2_fjLj2048ELj1ELj1ELj4ELj16ENS_18Kernel_traits_baseILj2048EfS2_fS2_fjLj128EEEEELb1ELb0ELb1ELb1EEEvNS_9BwdParamsE)
        .other          _ZN10layer_norm13ln_bwd_kernelINS_13Kernel_traitsIf13__nv_bfloat16fS2_fjLj2048ELj1ELj1ELj4ELj16ENS_18Kernel_traits_baseILj2048EfS2_fS2_fjLj128EEEEELb1ELb0ELb1ELb1EEEvNS_9BwdParamsE,@"STO_CUDA_ENTRY STV_DEFAULT"
_ZN10layer_norm13ln_bwd_kernelINS_13Kernel_traitsIf13__nv_bfloat16fS2_fjLj2048ELj1ELj1ELj4ELj16ENS_18Kernel_traits_baseILj2048EfS2_fS2_fjLj128EEEEELb1ELb0ELb1ELb1EEEvNS_9BwdParamsE:
.text._ZN10layer_norm13ln_bwd_kernelINS_13Kernel_traitsIf13__nv_bfloat16fS2_fjLj2048ELj1ELj1ELj4ELj16ENS_18Kernel_traits_baseILj2048EfS2_fS2_fjLj128EEEEELb1ELb0ELb1ELb1EEEvNS_9BwdParamsE:
        /* <DEDUP_REMOVED lines=38> */
.L_x_3601:
[----:B------:R-:W1:Y:S08]  /*0260*/  LDC.64 R4, c[0x0][0x3f8] ;  /* 0x0000fe00ff047b82 */ /* 0x000e700000000a00 */
[----:B------:R-:W2:Y:S08]  /*0270*/  LDC.64 R2, c[0x0][0x3f0] ;  /* 0x0000fc00ff027b82 */ /* 0x000eb00000000a00 */
[----:B------:R-:W3:Y:S01]  /*0280*/  LDC.64 R88, c[0x0][0x3c8] ;  /* 0x0000f200ff587b82 */ /* 0x000ee20000000a00 */
[----:B-1----:R-:W-:-:S05]  /*0290*/  IMAD.WIDE R90, R6, 0x4, R4 ;  /* 0x00000004065a7825 */ /* 0x002fca00078e0204 */
[----:B------:R-:W4:Y:S01]  /*02a0*/  LDG.E R5, desc[UR10][R90.64] ;  /* 0x0000000a5a057981 */ /* 0x000f22000c1e1900 */
[----:B--2---:R-:W-:-:S06]  /*02b0*/  IMAD.WIDE R2, R6, 0x4, R2 ;  /* 0x0000000406027825 */ /* 0x004fcc00078e0202 */
[----:B-----5:R-:W5:Y:S01]  /*02c0*/  LDG.E R3, desc[UR10][R2.64] ;  /* 0x0000000a02037981 */ /* 0x020f62000c1e1900 */
[----:B---3--:R-:W-:-:S05]  /*02d0*/  IMAD.WIDE R88, R6, 0x4, R88 ;  /* 0x0000000406587825 */ /* 0x008fca00078e0258 */
[----:B------:R1:W5:Y:S02]  /*02e0*/  LDG.E R4, desc[UR10][R88.64] ;  /* 0x0000000a58047981 */ /* 0x000364000c1e1900 */
[----:B-1----:R-:W1:Y:S01]  /*02f0*/  LDC.64 R88, c[0x0][0x3c0] ;  /* 0x0000f000ff587b82 */ /* 0x002e620000000a00 */
[----:B----4-:R-:W-:-:S13]  /*0300*/  ISETP.GE.AND P2, PT, R5, 0x1, PT ;  /* 0x000000010500780c */ /* 0x010fda0003f46270 */
[----:B-1----:R-:W-:Y:S05]  /*0310*/  @!P2 BRA `(.L_x_3532) ;  /* 0x0000000800f8a947 */ /* 0x002fea0003800000 */
[----:B------:R-:W1:Y:S01]  /*0320*/  LDC R111, c[0x0][0x388] ;  /* 0x0000e200ff6f7b82 */ /* 0x000e620000000800 */
[----:B------:R-:W2:Y:S01]  /*0330*/  S2R R0, SR_TID.X ;  /* 0x0000000000007919 */ /* 0x000ea20000002100 */
[----:B------:R-:W-:-:S06]  /*0340*/  IMAD.WIDE R84, R6, 0x4, R88 ;  /* 0x0000000406547825 */ /* 0x000fcc00078e0258 */
[----:B------:R-:W3:Y:S08]  /*0350*/  LDC.64 R112, c[0x0][0x3a8] ;  /* 0x0000ea00ff707b82 */ /* 0x000ef00000000a00 */
[----:B------:R-:W4:Y:S01]  /*0360*/  LDC.64 R100, c[0x0][0x428] ;  /* 0x00010a00ff647b82 */ /* 0x000f220000000a00 */
[----:B-1----:R-:W-:-:S05]  /*0370*/  IMAD R2, R6, R111, RZ ;  /* 0x0000006f06027224 */ /* 0x002fca00078e02ff */
[----:B------:R-:W-:-:S04]  /*0380*/  SHF.R.S32.HI R7, RZ, 0x1f, R2 ;  /* 0x0000001fff077819 */ /* 0x000fc80000011402 */
[----:B------:R-:W-:Y:S02]  /*0390*/  LEA.HI R7, R7, R2, RZ, 0x3 ;  /* 0x0000000207077211 */ /* 0x000fe400078f18ff */
[----:B------:R-:W-:Y:S02]  /*03a0*/  IADD3 R2, PT, PT, R5, -0x1, RZ ;  /* 0xffffffff05027810 */ /* 0x000fe40007ffe0ff */
[----:B--2---:R-:W-:Y:S02]  /*03b0*/  LEA.HI.SX32 R117, R7, R0, 0x1d ;  /* 0x0000000007757211 */ /* 0x004fe400078feaff */
[----:B------:R-:W2:Y:S01]  /*03c0*/  LDG.E R7, desc[UR10][R84.64] ;  /* 0x0000000a54077981 */ /* 0x000ea2000c1e1900 */
[----:B------:R-:W-:-:S05]  /*03d0*/  IMAD R2, R2, R111, RZ ;  /* 0x0000006f02027224 */ /* 0x000fca00078e02ff */
[----:B------:R-:W-:-:S04]  /*03e0*/  SHF.R.S32.HI R87, RZ, 0x1f, R2 ;  /* 0x0000001fff577819 */ /* 0x000fc80000011402 */
[----:B------:R-:W-:Y:S02]  /*03f0*/  LEA.HI R87, R87, R2, RZ, 0x3 ;  /* 0x0000000257577211 */ /* 0x000fe400078f18ff */
[----:B------:R-:W-:Y:S02]  /*0400*/  IADD3 R115, PT, PT, R117, 0x80, RZ ;  /* 0x0000008075737810 */ /* 0x000fe40007ffe0ff */
[----:B------:R-:W-:Y:S01]  /*0410*/  LEA.HI.SX32 R103, R87, R0, 0x1d ;  /* 0x0000000057677211 */ /* 0x000fe200078feaff */
[----:B---3--:R-:W-:-:S04]  /*0420*/  IMAD.WIDE.U32 R108, R117, 0x20, R112 ;  /* 0x00000020756c7825 */ /* 0x008fc800078e0070 */
[----:B------:R-:W-:Y:S01]  /*0430*/  IMAD.WIDE.U32 R112, R115, 0x20, R112 ;  /* 0x0000002073707825 */ /* 0x000fe200078e0070 */
[----:B------:R-:W3:Y:S03]  /*0440*/  LDG.E.128 R104, desc[UR10][R108.64] ;  /* 0x0000000a6c687981 */ /* 0x000ee6000c1e1d00 */
[C-C-:B----4-:R-:W-:Y:S01]  /*0450*/  IMAD.WIDE.U32 R86, R103.reuse, 0x10, R100.reuse ;  /* 0x0000001067567825 */ /* 0x150fe200078e0064 */
[----:B------:R-:W-:Y:S01]  /*0460*/  IADD3 R103, PT, PT, R103, 0x80, RZ ;  /* 0x0000008067677810 */ /* 0x000fe20007ffe0ff */
[----:B------:R1:W4:Y:S04]  /*0470*/  LDG.E.128 R88, desc[UR10][R108.64+0x10] ;  /* 0x0000100a6c587981 */ /* 0x000328000c1e1d00 */
[----:B------:R-:W4:Y:S04]  /*0480*/  LDG.E.128 R92, desc[UR10][R112.64] ;  /* 0x0000000a705c7981 */ /* 0x000f28000c1e1d00 */
[----:B------:R0:W4:Y:S01]  /*0490*/  LDG.E.128 R96, desc[UR10][R112.64+0x10] ;  /* 0x0000100a70607981 */ /* 0x000122000c1e1d00 */
[----:B------:R-:W-:-:S03]  /*04a0*/  IMAD.WIDE.U32 R100, R103, 0x10, R100 ;  /* 0x0000001067647825 */ /* 0x000fc600078e0064 */
[----:B------:R-:W4:Y:S04]  /*04b0*/  LDG.E.128 R84, desc[UR10][R86.64] ;  /* 0x0000000a56547981 */ /* 0x000f28000c1e1d00 */
[----:B------:R-:W4:Y:S01]  /*04c0*/  LDG.E.128 R100, desc[UR10][R100.64] ;  /* 0x0000000a64647981 */ /* 0x000f22000c1e1d00 */
[----:B------:R-:W-:Y:S02]  /*04d0*/  MOV R2, UR7 ;  /* 0x0000000700027c02 */ /* 0x000fe40008000f00 */
[----:B------:R-:W-:Y:S02]  /*04e0*/  ISETP.NE.U32.AND P0, PT, RZ, UR6, PT ;  /* 0x00000006ff007c0c */ /* 0x000fe4000bf05070 */
[----:B-----5:R-:W-:Y:S02]  /*04f0*/  ISETP.GE.AND P1, PT, R3, 0x1, PT ;  /* 0x000000010300780c */ /* 0x020fe40003f26270 */
[----:B------:R-:W-:-:S11]  /*0500*/  ISETP.NE.AND.EX P0, PT, R2, RZ, PT, P0 ;  /* 0x000000ff0200720c */ /* 0x000fd60003f05300 */
[----:B------:R-:W-:Y:S02]  /*0510*/  @P1 IADD3 R110, PT, PT, R3, -0x1, RZ ;  /* 0xffffffff036e1810 */ /* 0x000fe40007ffe0ff */
[----:B-1----:R-:W1:Y:S03]  /*0520*/  @P0 LDC.64 R108, c[0x0][0x438] ;  /* 0x00010e00ff6c0b82 */ /* 0x002e660000000a00 */
[----:B------:R-:W-:-:S05]  /*0530*/  @P1 IMAD R114, R110, R111, RZ ;  /* 0x0000006f6e721224 */ /* 0x000fca00078e02ff */
[----:B------:R-:W1:Y:S01]  /*0540*/  LDC.64 R110, c[0x0][0x3b0] ;  /* 0x0000ec00ff6e7b82 */ /* 0x000e620000000a00 */
[----:B0-----:R-:W-:-:S04]  /*0550*/  @P1 SHF.R.S32.HI R119, RZ, 0x1f, R114 ;  /* 0x0000001fff771819 */ /* 0x001fc80000011472 */
[----:B------:R-:W-:Y:S02]  /*0560*/  @P1 LEA.HI R119, R119, R114, RZ, 0x3 ;  /* 0x0000007277771211 */ /* 0x000fe400078f18ff */
[----:B------:R-:W-:Y:S01]  /*0570*/  MOV R123, RZ ;  /* 0x000000ff007b7202 */ /* 0x000fe20000000f00 */
[----:B------:R-:W0:Y:S01]  /*0580*/  @P0 LDC.64 R112, c[0x0][0x438] ;  /* 0x00010e00ff700b82 */ /* 0x000e220000000a00 */
[----:B------:R-:W-:Y:S01]  /*0590*/  @P1 LEA.HI.SX32 R123, R119, R0, 0x1d ;  /* 0x00000000777b1211 */ /* 0x000fe200078feaff */
[----:B-1----:R-:W-:-:S03]  /*05a0*/  @P0 IMAD.WIDE.U32 R108, R117, 0x20, R108 ;  /* 0x00000020756c0825 */ /* 0x002fc600078e006c */
[C---:B------:R-:W-:Y:S02]  /*05b0*/  IADD3 R117, PT, PT, R123.reuse, 0x80, RZ ;  /* 0x000000807b757810 */ /* 0x040fe40007ffe0ff */
[----:B------:R-:W5:Y:S01]  /*05c0*/  @P0 LDG.E.128 R20, desc[UR10][R108.64] ;  /* 0x0000000a6c140981 */ /* 0x000f62000c1e1d00 */
[----:B------:R-:W-:-:S03]  /*05d0*/  IMAD.WIDE.U32 R122, R123, 0x8, R110 ;  /* 0x000000087b7a7825 */ /* 0x000fc600078e006e */
[----:B------:R-:W5:Y:S04]  /*05e0*/  @P0 LDG.E.128 R16, desc[UR10][R108.64+0x10] ;  /* 0x0000100a6c100981 */ /* 0x000f68000c1e1d00 */
[----:B------:R-:W5:Y:S01]  /*05f0*/  LDG.E.64 R122, desc[UR10][R122.64] ;  /* 0x0000000a7a7a7981 */ /* 0x000f62000c1e1b00 */
[----:B0-----:R-:W-:-:S05]  /*0600*/  @P0 IMAD.WIDE.U32 R112, R115, 0x20, R112 ;  /* 0x0000002073700825 */ /* 0x001fca00078e0070 */
[----:B------:R-:W5:Y:S04]  /*0610*/  @P0 LDG.E.128 R12, desc[UR10][R112.64] ;  /* 0x0000000a700c0981 */ /* 0x000f68000c1e1d00 */
[----:B------:R0:W5:Y:S01]  /*0620*/  @P0 LDG.E.128 R8, desc[UR10][R112.64+0x10] ;  /* 0x0000100a70080981 */ /* 0x000162000c1e1d00 */
[----:B------:R-:W-:Y:S01]  /*0630*/  ISETP.NE.AND P0, PT, RZ, UR12, PT ;  /* 0x0000000cff007c0c */ /* 0x000fe2000bf05270 */
[----:B------:R-:W-:-:S05]  /*0640*/  IMAD.WIDE.U32 R110, R117, 0x8, R110 ;  /* 0x00000008756e7825 */ /* 0x000fca00078e006e */
[----:B------:R1:W5:Y:S01]  /*0650*/  LDG.E.64 R120, desc[UR10][R110.64] ;  /* 0x0000000a6e787981 */ /* 0x000362000c1e1b00 */
[----:B--2---:R-:W-:-:S05]  /*0660*/  FSEL R7, R7, RZ, !P0 ;  /* 0x000000ff07077208 */ /* 0x004fca0004000000 */
[C---:B---3--:R-:W-:Y:S01]  /*0670*/  FADD.FTZ R0, -R7.reuse, R104 ;  /* 0x0000006807007221 */ /* 0x048fe20000010100 */
[C---:B------:R-:W-:Y:S01]  /*0680*/  FADD.FTZ R105, -R7.reuse, R105 ;  /* 0x0000006907697221 */ /* 0x040fe20000010100 */
[C---:B------:R-:W-:Y:S01]  /*0690*/  FADD.FTZ R106, -R7.reuse, R106 ;  /* 0x0000006a076a7221 */ /* 0x040fe20000010100 */
[C---:B------:R-:W-:Y:S01]  /*06a0*/  FADD.FTZ R107, -R7.reuse, R107 ;  /* 0x0000006b076b7221 */ /* 0x040fe20000010100 */
[C---:B----4-:R-:W-:Y:S01]  /*06b0*/  FADD.FTZ R88, -R7.reuse, R88 ;  /* 0x0000005807587221 */ /* 0x050fe20000010100 */
        /* <DEDUP_REMOVED lines=12> */
[----:B------:R-:W-:Y:S01]  /*0780*/  FMUL.FTZ R0, R4, R0 ;  /* 0x0000000004007220 */ /* 0x000fe20000410000 */
[----:B------:R-:W-:Y:S01]  /*0790*/  SHF.L.U32 R84, R84, 0x10, RZ ;  /* 0x0000001054547819 */ /* 0x000fe200000006ff */
[----:B------:R-:W-:Y:S01]  /*07a0*/  FMUL.FTZ R105, R4, R105 ;  /* 0x0000006904697220 */ /* 0x000fe20000410000 */
[----:B------:R-:W-:-:S02]  /*07b0*/  PRMT R115, R85, 0x7632, R115 ;  /* 0x0000763255737816 */ /* 0x000fc40000000073 */
[----:B------:R-:W-:Y:S01]  /*07c0*/  SHF.L.U32 R118, R7, 0x10, RZ ;  /* 0x0000001007767819 */ /* 0x000fe200000006ff */
[----:B------:R-:W-:Y:S01]  /*07d0*/  FADD.FTZ R28, R28, R84 ;  /* 0x000000541c1c7221 */ /* 0x000fe20000010000 */
[-C--:B------:R-:W-:Y:S01]  /*07e0*/  FFMA.FTZ R24, R0, R84.reuse, R24 ;  /* 0x0000005400187223 */ /* 0x080fe20000010018 */
[----:B------:R-:W-:Y:S01]  /*07f0*/  SHF.L.U32 R116, R85, 0x10, RZ ;  /* 0x0000001055747819 */ /* 0x000fe200000006ff */
[----:B------:R-:W-:Y:S01]  /*0800*/  FMUL.FTZ R84, R56, R84 ;  /* 0x0000005438547220 */ /* 0x000fe20000410000 */
[----:B0-----:R-:W-:Y:S01]  /*0810*/  PRMT R112, R86, 0x7632, R112 ;  /* 0x0000763256707816 */ /* 0x001fe20000000070 */
[----:B------:R-:W-:Y:S01]  /*0820*/  FMUL.FTZ R106, R4, R106 ;  /* 0x0000006a046a7220 */ /* 0x000fe20000410000 */
[----:B------:R-:W-:Y:S01]  /*0830*/  PRMT R109, R87, 0x7632, R109 ;  /* 0x00007632576d7816 */ /* 0x000fe2000000006d */
[----:B------:R-:W-:Y:S01]  /*0840*/  FFMA.FTZ R25, R105, R118, R25 ;  /* 0x0000007669197223 */ /* 0x000fe20000010019 */
[----:B------:R-:W-:Y:S01]  /*0850*/  SHF.L.U32 R113, R86, 0x10, RZ ;  /* 0x0000001056717819 */ /* 0x000fe200000006ff */
[C---:B------:R-:W-:Y:S01]  /*0860*/  FMUL.FTZ R86, R4.reuse, R88 ;  /* 0x0000005804567220 */ /* 0x040fe20000410000 */
[----:B-1----:R-:W-:Y:S01]  /*0870*/  PRMT R111, R103, 0x7632, R111 ;  /* 0x00007632676f7816 */ /* 0x002fe2000000006f */
[----:B------:R-:W-:Y:S01]  /*0880*/  FADD.FTZ R29, R29, R118 ;  /* 0x000000761d1d7221 */ /* 0x000fe20000010000 */
[----:B------:R-:W-:Y:S01]  /*0890*/  SHF.L.U32 R117, R103, 0x10, RZ ;  /* 0x0000001067757819 */ /* 0x000fe200000006ff */
[----:B------:R-:W-:Y:S01]  /*08a0*/  FMUL.FTZ R103, R4, R90 ;  /* 0x0000005a04677220 */ /* 0x000fe20000410000 */
[----:B------:R-:W-:Y:S01]  /*08b0*/  SHF.L.U32 R124, R115, 0x10, RZ ;  /* 0x00000010737c7819 */ /* 0x000fe200000006ff */
[----:B------:R-:W-:Y:S01]  /*08c0*/  FMUL.FTZ R115, R57, R118 ;  /* 0x0000007639737220 */ /* 0x000fe20000410000 */
[----:B------:R-:W-:Y:S01]  /*08d0*/  SHF.L.U32 R112, R112, 0x10, RZ ;  /* 0x0000001070707819 */ /* 0x000fe200000006ff */
[----:B------:R-:W-:Y:S01]  /*08e0*/  FADD.FTZ R90, RZ, R84 ;  /* 0x00000054ff5a7221 */ /* 0x000fe20000010000 */
[----:B------:R-:W-:Y:S01]  /*08f0*/  SHF.L.U32 R88, R109, 0x10, RZ ;  /* 0x000000106d587819 */ /* 0x000fe200000006ff */
[----:B------:R-:W-:Y:S01]  /*0900*/  FFMA.FTZ R118, R0, R84, RZ ;  /* 0x0000005400767223 */ /* 0x000fe200000100ff */
[----:B------:R-:W-:Y:S01]  /*0910*/  FADD.FTZ R30, R30, R116 ;  /* 0x000000741e1e7221 */ /* 0x000fe20000010000 */
[-C--:B------:R-:W-:Y:S01]  /*0920*/  FFMA.FTZ R26, R106, R116.reuse, R26 ;  /* 0x000000746a1a7223 */ /* 0x080fe2000001001a */
[----:B------:R-:W-:Y:S01]  /*0930*/  FMUL.FTZ R7, R58, R116 ;  /* 0x000000743a077220 */ /* 0x000fe20000410000 */
[C---:B------:R-:W-:Y:S01]  /*0940*/  FMUL.FTZ R109, R4.reuse, R89 ;  /* 0x00000059046d7220 */ /* 0x040fe20000410000 */
[----:B------:R-:W-:Y:S01]  /*0950*/  SHF.L.U32 R114, R87, 0x10, RZ ;  /* 0x0000001057727819 */ /* 0x000fe200000006ff */
[----:B------:R-:W-:Y:S01]  /*0960*/  FMUL.FTZ R116, R4, R91 ;  /* 0x0000005b04747220 */ /* 0x000fe20000410000 */
[----:B------:R-:W-:Y:S01]  /*0970*/  PRMT R85, R100, 0x7632, R85 ;  /* 0x0000763264557816 */ /* 0x000fe20000000055 */
[----:B------:R-:W-:Y:S01]  /*0980*/  FADD.FTZ R72, R72, R113 ;  /* 0x0000007148487221 */ /* 0x000fe20000010000 */
[----:B------:R-:W-:Y:S01]  /*0990*/  PRMT R108, R102, 0x7632, R108 ;  /* 0x00007632666c7816 */ /* 0x000fe2000000006c */
[-C--:B------:R-:W-:Y:S01]  /*09a0*/  FFMA.FTZ R32, R86, R113.reuse, R32 ;  /* 0x0000007156207223 */ /* 0x080fe20000010020 */
[----:B------:R-:W-:Y:S01]  /*09b0*/  SHF.L.U32 R110, R102, 0x10, RZ ;  /* 0x00000010666e7819 */ /* 0x000fe200000006ff */
[----:B------:R-:W-:Y:S01]  /*09c0*/  FMUL.FTZ R102, R60, R113 ;  /* 0x000000713c667220 */ /* 0x000fe20000410000 */
[----:B------:R-:W-:Y:S01]  /*09d0*/  FADD.FTZ R90, R115, R90 ;  /* 0x0000005a735a7221 */ /* 0x000fe20000010000 */
[----:B------:R-:W-:Y:S01]  /*09e0*/  FFMA.FTZ R89, R105, R115, R118 ;  /* 0x0000007369597223 */ /* 0x000fe20000010076 */
[----:B------:R-:W-:Y:S01]  /*09f0*/  FADD.FTZ R73, R73, R112 ;  /* 0x0000007049497221 */ /* 0x000fe20000010000 */
[-C--:B------:R-:W-:Y:S01]  /*0a00*/  FFMA.FTZ R33, R109, R112.reuse, R33 ;  /* 0x000000706d217223 */ /* 0x080fe20000010021 */
[----:B------:R-:W-:Y:S01]  /*0a10*/  FMUL.FTZ R113, R61, R112 ;  /* 0x000000703d717220 */ /* 0x000fe20000410000 */
[----:B------:R-:W-:Y:S01]  /*0a20*/  PRMT R87, R101, 0x7632, R87 ;  /* 0x0000763265577816 */ /* 0x000fe20000000057 */
[----:B------:R-:W-:Y:S01]  /*0a30*/  FADD.FTZ R75, R75, R88 ;  /* 0x000000584b4b7221 */ /* 0x000fe20000010000 */
[----:B------:R-:W-:Y:S01]  /*0a40*/  SHF.L.U32 R104, R101, 0x10, RZ ;  /* 0x0000001065687819 */ /* 0x000fe200000006ff */
[-C--:B------:R-:W-:Y:S01]  /*0a50*/  FFMA.FTZ R35, R116, R88.reuse, R35 ;  /* 0x0000005874237223 */ /* 0x080fe20000010023 */
[----:B------:R-:W-:Y:S01]  /*0a60*/  FMUL.FTZ R112, R63, R88 ;  /* 0x000000583f707220 */ /* 0x000fe20000410000 */
[----:B------:R-:W-:Y:S01]  /*0a70*/  FADD.FTZ R74, R74, R114 ;  /* 0x000000724a4a7221 */ /* 0x000fe20000010000 */
[-C--:B------:R-:W-:Y:S01]  /*0a80*/  FFMA.FTZ R34, R103, R114.reuse, R34 ;  /* 0x0000007267227223 */ /* 0x080fe20000010022 */
[----:B------:R-:W-:Y:S01]  /*0a90*/  FMUL.FTZ R101, R62, R114 ;  /* 0x000000723e657220 */ /* 0x000fe20000410000 */
[----:B------:R-:W-:Y:S01]  /*0aa0*/  SHF.L.U32 R88, R85, 0x10, RZ ;  /* 0x0000001055587819 */ /* 0x000fe200000006ff */
[----:B------:R-:W-:Y:S01]  /*0ab0*/  FMUL.FTZ R107, R4, R107 ;  /* 0x0000006b046b7220 */ /* 0x000fe20000410000 */
[----:B------:R-:W-:Y:S01]  /*0ac0*/  FMUL.FTZ R114, R59, R124 ;  /* 0x0000007c3b727220 */ /* 0x000fe20000410000 */
[----:B------:R-:W-:Y:S01]  /*0ad0*/  FADD.FTZ R85, R7, R90 ;  /* 0x0000005a07557221 */ /* 0x000fe20000010000 */
[----:B------:R-:W-:Y:S01]  /*0ae0*/  FFMA.FTZ R118, R106, R7, R89 ;  /* 0x000000076a767223 */ /* 0x000fe20000010059 */
[----:B------:R-:W-:-:S02]  /*0af0*/  SHF.L.U32 R90, R87, 0x10, RZ ;  /* 0x00000010575a7819 */ /* 0x000fc400000006ff */
[----:B------:R-:W-:Y:S01]  /*0b00*/  FADD.FTZ R85, R114, R85 ;  /* 0x0000005572557221 */ /* 0x000fe20000010000 */
[C---:B------:R-:W-:Y:S01]  /*0b10*/  FFMA.FTZ R87, R107.reuse, R114, R118 ;  /* 0x000000726b577223 */ /* 0x040fe20000010076 */
[----:B------:R-:W-:Y:S01]  /*0b20*/  FFMA.FTZ R27, R107, R124, R27 ;  /* 0x0000007c6b1b7223 */ /* 0x000fe2000001001b */
[----:B------:R-:W-:Y:S01]  /*0b30*/  FADD.FTZ R31, R31, R124 ;  /* 0x0000007c1f1f7221 */ /* 0x000fe20000010000 */
[----:B------:R-:W-:Y:S01]  /*0b40*/  FADD.FTZ R124, R102, R85 ;  /* 0x00000055667c7221 */ /* 0x000fe20000010000 */
[----:B------:R-:W-:Y:S01]  /*0b50*/  FFMA.FTZ R87, R86, R102, R87 ;  /* 0x0000006656577223 */ /* 0x000fe20000010057 */
[----:B------:R-:W-:Y:S02]  /*0b60*/  SHF.L.U32 R118, R108, 0x10, RZ ;  /* 0x000000106c767819 */ /* 0x000fe400000006ff */
[----:B------:R-:W-:Y:S01]  /*0b70*/  FADD.FTZ R124, R113, R124 ;  /* 0x0000007c717c7221 */ /* 0x000fe20000010000 */
[----:B------:R-:W-:Y:S01]  /*0b80*/  FFMA.FTZ R108, R109, R113, R87 ;  /* 0x000000716d6c7223 */ /* 0x000fe20000010057 */
[----:B------:R-:W-:Y:S01]  /*0b90*/  SHF.L.U32 R100, R100, 0x10, RZ ;  /* 0x0000001064647819 */ /* 0x000fe200000006ff */
[C---:B------:R-:W-:Y:S01]  /*0ba0*/  FMUL.FTZ R92, R4.reuse, R92 ;  /* 0x0000005c045c7220 */ /* 0x040fe20000410000 */
[----:B------:R-:W-:Y:S01]  /*0bb0*/  FADD.FTZ R85, R101, R124 ;  /* 0x0000007c65557221 */ /* 0x000fe20000010000 */
[----:B------:R-:W-:Y:S01]  /*0bc0*/  FFMA.FTZ R87, R103, R101, R108 ;  /* 0x0000006567577223 */ /* 0x000fe2000001006c */
[----:B------:R-:W-:Y:S01]  /*0bd0*/  FMUL.FTZ R93, R4, R93 ;  /* 0x0000005d045d7220 */ /* 0x000fe20000410000 */
[----:B------:R-:W-:Y:S01]  /*0be0*/  FADD.FTZ R80, R80, R100 ;  /* 0x0000006450507221 */ /* 0x000fe20000010000 */
[-C--:B------:R-:W-:Y:S01]  /*0bf0*/  FFMA.FTZ R40, R92, R100.reuse, R40 ;  /* 0x000000645c287223 */ /* 0x080fe20000010028 */
[----:B------:R-:W-:Y:S01]  /*0c00*/  FMUL.FTZ R100, R64, R100 ;  /* 0x0000006440647220 */ /* 0x000fe20000410000 */
[----:B------:R-:W-:Y:S01]  /*0c10*/  FADD.FTZ R85, R112, R85 ;  /* 0x0000005570557221 */ /* 0x000fe20000010000 */
[----:B------:R-:W-:Y:S01]  /*0c20*/  FFMA.FTZ R87, R116, R112, R87 ;  /* 0x0000007074577223 */ /* 0x000fe20000010057 */
[----:B------:R-:W-:Y:S01]  /*0c30*/  FMUL.FTZ R94, R4, R94 ;  /* 0x0000005e045e7220 */ /* 0x000fe20000410000 */
[-C--:B------:R-:W-:Y:S01]  /*0c40*/  FFMA.FTZ R41, R93, R88.reuse, R41 ;  /* 0x000000585d297223 */ /* 0x080fe20000010029 */
[----:B------:R-:W-:Y:S01]  /*0c50*/  FADD.FTZ R81, R81, R88 ;  /* 0x0000005851517221 */ /* 0x000fe20000010000 */
[----:B------:R-:W-:Y:S01]  /*0c60*/  FMUL.FTZ R108, R65, R88 ;  /* 0x00000058416c7220 */ /* 0x000fe20000410000 */
        /* <DEDUP_REMOVED lines=19> */
[C---:B------:R-:W-:Y:S01]  /*0da0*/  FMUL.FTZ R98, R4.reuse, R98 ;  /* 0x0000006204627220 */ /* 0x040fe20000410000 */
[----:B------:R-:W-:Y:S01]  /*0db0*/  FMUL.FTZ R97, R4, R97 ;  /* 0x0000006104617220 */ /* 0x000fe20000410000 */
[----:B------:R-:W-:Y:S01]  /*0dc0*/  FMUL.FTZ R85, R69, R118 ;  /* 0x0000007645557220 */ /* 0x000fe20000410000 */
        /* <DEDUP_REMOVED lines=19> */
.L_x_3532:
[----:B------:R-:W-:Y:S01]  /*0f00*/  MOV R2, UR7 ;  /* 0x0000000700027c02 */ /* 0x000fe20008000f00 */
[----:B------:R-:W1:Y:S01]  /*0f10*/  LDC.64 R120, c[0x0][0x3b0] ;  /* 0x0000ec00ff787b82 */ /* 0x000e620000000a00 */
[----:B------:R-:W-:-:S04]  /*0f20*/  ISETP.NE.U32.AND P0, PT, RZ, UR6, PT ;  /* 0x00000006ff007c0c */ /* 0x000fc8000bf05070 */
[----:B------:R-:W-:-:S13]  /*0f30*/  ISETP.NE.AND.EX P0, PT, R2, RZ, PT, P0 ;  /* 0x000000ff0200720c */ /* 0x000fda0003f05300 */
[----:B------:R-:W2:Y:S01]  /*0f40*/  @P0 LDC R91, c[0x0][0x388] ;  /* 0x0000e200ff5b0b82 */ /* 0x000ea20000000800 */
[----:B0-----:R-:W0:Y:S07]  /*0f50*/  @P0 S2R R119, SR_TID.X ;  /* 0x0000000000770919 */ /* 0x001e2e0000002100 */
[----:B------:R-:W3:Y:S01]  /*0f60*/  @P0 LDC.64 R88, c[0x0][0x438] ;  /* 0x00010e00ff580b82 */ /* 0x000ee20000000a00 */
[----:B--2---:R-:W-:-:S05]  /*0f70*/  @P0 IMAD R91, R6, R91, RZ ;  /* 0x0000005b065b0224 */ /* 0x004fca00078e02ff */
[----:B------:R-:W-:-:S04]  /*0f80*/  @P0 SHF.R.S32.HI R90, RZ, 0x1f, R91 ;  /* 0x0000001fff5a0819 */ /* 0x000fc8000001145b */
[----:B------:R-:W-:-:S04]  /*0f90*/  @P0 LEA.HI R90, R90, R91, RZ, 0x3 ;  /* 0x0000005b5a5a0211 */ /* 0x000fc800078f18ff */
[----:B0-----:R-:W-:-:S05]  /*0fa0*/  @P0 LEA.HI.SX32 R90, R90, R119, 0x1d ;  /* 0x000000775a5a0211 */ /* 0x001fca00078feaff */
        /* <DEDUP_REMOVED lines=12> */
.L_x_3534:
        /* <DEDUP_REMOVED lines=10> */
.L_x_3533:
        /* <DEDUP_REMOVED lines=15> */
[----:B0-----:R-:W-:Y:S02]  /*1200*/  FADD.FTZ R89, R90, R118 ;  /* 0x000000765a597221 */ /* 0x001fe40000010000 */
[----:B------:R-:W0:Y:S01]  /*1210*/  S2R R118, SR_TID.X ;  /* 0x0000000000767919 */ /* 0x000e220000002100 */
[----:B-1----:R-:W-:Y:S02]  /*1220*/  FADD.FTZ R91, R125, R91 ;  /* 0x0000005b7d5b7221 */ /* 0x002fe40000010000 */
[----:B------:R-:W1:Y:S04]  /*1230*/  SHFL.DOWN PT, R119, R89, 0x1, 0x1f ;  /* 0x08201f0059777f89 */ /* 0x000e6800000e0000 */
[----:B------:R-:W2:Y:S01]  /*1240*/  SHFL.DOWN PT, R88, R91, 0x1, 0x1f ;  /* 0x08201f005b587f89 */ /* 0x000ea200000e0000 */
[----:B-1----:R-:W-:Y:S01]  /*1250*/  FADD.FTZ R89, R89, R119 ;  /* 0x0000007759597221 */ /* 0x002fe20000010000 */
[----:B0-----:R-:W-:Y:S01]  /*1260*/  LOP3.LUT P0, RZ, R118, 0x1f, RZ, 0xc0, !PT ;  /* 0x0000001f76ff7812 */ /* 0x001fe2000780c0ff */
[----:B--2---:R-:W-:-:S12]  /*1270*/  FADD.FTZ R88, R91, R88 ;  /* 0x000000585b587221 */ /* 0x004fd80000010000 */
        /* <DEDUP_REMOVED lines=9> */
.L_x_3536:
[----:B------:R-:W-:Y:S05]  /*1310*/  BSYNC.RECONVERGENT B0 ;  /* 0x0000000000007941 */ /* 0x000fea0003800200 */
.L_x_3535:
        /* <DEDUP_REMOVED lines=23> */
[----:B------:R-:W-:Y:S01]  /*1490*/  MOV R91, RZ ;  /* 0x000000ff005b7202 */ /* 0x000fe20000000f00 */
[-C--:B0-----:R-:W-:Y:S02]  /*14a0*/  IMAD R3, R6, R89.reuse, RZ ;  /* 0x0000005906037224 */ /* 0x081fe400078e02ff */
[----:B------:R-:W-:-:S03]  /*14b0*/  @P1 IMAD R89, R124, R89, RZ ;  /* 0x000000597c591224 */ /* 0x000fc600078e02ff */
[----:B------:R-:W-:-:S04]  /*14c0*/  SHF.R.S32.HI R124, RZ, 0x1f, R3 ;  /* 0x0000001fff7c7819 */ /* 0x000fc80000011403 */
[----:B------:R-:W-:Y:S02]  /*14d0*/  LEA.HI R3, R124, R3, RZ, 0x3 ;  /* 0x000000037c037211 */ /* 0x000fe400078f18ff */
[----:B------:R-:W-:-:S04]  /*14e0*/  @P1 SHF.R.S32.HI R124, RZ, 0x1f, R89 ;  /* 0x0000001fff7c1819 */ /* 0x000fc80000011459 */
[----:B------:R-:W-:Y:S01]  /*14f0*/  @P1 LEA.HI R89, R124, R89, RZ, 0x3 ;  /* 0x000000597c591211 */ /* 0x000fe200078f18ff */
[----:B------:R-:W-:Y:S01]  /*1500*/  FMUL.FTZ R124, R90, UR13 ;  /* 0x0000000d5a7c7c20 */ /* 0x000fe20008410000 */
[-C--:B------:R-:W-:Y:S01]  /*1510*/  LEA.HI.SX32 R90, R3, R118.reuse, 0x1d ;  /* 0x00000076035a7211 */ /* 0x080fe200078feaff */
[----:B------:R-:W-:Y:S01]  /*1520*/  FMUL.FTZ R3, R88, UR13 ;  /* 0x0000000d58037c20 */ /* 0x000fe20008410000 */
        /* <DEDUP_REMOVED lines=20> */
.L_x_3539:
        /* <DEDUP_REMOVED lines=12> */
.L_x_3540:
        /* <DEDUP_REMOVED lines=12> */
.L_x_3541:
        /* <DEDUP_REMOVED lines=12> */
.L_x_3542:
        /* <DEDUP_REMOVED lines=12> */
.L_x_3543:
        /* <DEDUP_REMOVED lines=12> */
.L_x_3544:
        /* <DEDUP_REMOVED lines=12> */
.L_x_3545:
        /* <DEDUP_REMOVED lines=14> */
.L_x_3538:
[-CC-:B------:R-:W-:Y:S01]  /*1bd0*/  FFMA.FTZ R36, R103, R3.reuse, R124.reuse ;  /* 0x0000000367247223 */ /* 0x180fe2000001007c */
[-CC-:B------:R-:W-:Y:S01]  /*1be0*/  FFMA.FTZ R38, R109, R3.reuse, R124.reuse ;  /* 0x000000036d267223 */ /* 0x180fe2000001007c */
[-CC-:B------:R-:W-:Y:S01]  /*1bf0*/  FFMA.FTZ R89, R86, R3.reuse, R124.reuse ;  /* 0x0000000356597223 */ /* 0x180fe2000001007c */
[-C--:B------:R-:W-:Y:S01]  /*1c00*/  FFMA.FTZ R39, R107, R3.reuse, R124 ;  /* 0x000000036b277223 */ /* 0x080fe2000001007c */
        /* <DEDUP_REMOVED lines=19> */
.L_x_3547:
        /* <DEDUP_REMOVED lines=12> */
.L_x_3548:
        /* <DEDUP_REMOVED lines=12> */
.L_x_3549:
        /* <DEDUP_REMOVED lines=12> */
.L_x_3550:
        /* <DEDUP_REMOVED lines=12> */
.L_x_3551:
        /* <DEDUP_REMOVED lines=12> */
.L_x_3552:
        /* <DEDUP_REMOVED lines=12> */
.L_x_3553:
        /* <DEDUP_REMOVED lines=31> */
.L_x_3537:
[----:B------:R-:W-:Y:S01]  /*23b0*/  UMOV UR4, UR8 ;  /* 0x0000000800047c82 */ /* 0x000fe20008000000 */
[----:B------:R-:W-:Y:S01]  /*23c0*/  UMOV UR5, UR9 ;  /* 0x0000000900057c82 */ /* 0x000fe20008000000 */
[----:B------:R-:W-:-:S04]  /*23d0*/  UISETP.NE.U32.AND UP0, UPT, UR4, URZ, UPT ;  /* 0x000000ff0400728c */ /* 0x000fc8000bf05070 */
[----:B------:R-:W-:-:S09]  /*23e0*/  UISETP.NE.AND.EX UP0, UPT, UR5, URZ, UPT, UP0 ;  /* 0x000000ff0500728c */ /* 0x000fd2000bf05300 */
[----:B------:R-:W-:Y:S05]  /*23f0*/  BRA.U UP0, `(.L_x_3554) ;  /* 0x0000000500687547 */ /* 0x000fea000b800000 */
        /* <DEDUP_REMOVED lines=11> */
.L_x_3555:
        /* <DEDUP_REMOVED lines=11> */
.L_x_3556:
        /* <DEDUP_REMOVED lines=11> */
.L_x_3557:
        /* <DEDUP_REMOVED lines=11> */
.L_x_3558:
        /* <DEDUP_REMOVED lines=11> */
.L_x_3559:
        /* <DEDUP_REMOVED lines=11> */
.L_x_3560:
        /* <DEDUP_REMOVED lines=11> */
.L_x_3561:
        /* <DEDUP_REMOVED lines=13> */
.L_x_3554:
[-CC-:B------:R-:W-:Y:S01]  /*29a0*/  @P2 FFMA.FTZ R37, R0, R3.reuse, R124.reuse ;  /* 0x0000000300252223 */ /* 0x180fe2000001007c */
[-CC-:B------:R-:W-:Y:S01]  /*29b0*/  @P2 FFMA.FTZ R38, R105, R3.reuse, R124.reuse ;  /* 0x0000000369262223 */ /* 0x180fe2000001007c */
[----:B-----5:R-:W-:Y:S01]  /*29c0*/  MOV R36, R20 ;  /* 0x0000001400247202 */ /* 0x020fe20000000f00 */
[-C--:B------:R-:W-:Y:S01]  /*29d0*/  @P2 FFMA.FTZ R53, R86, R3.reuse, R124 ;  /* 0x0000000356352223 */ /* 0x080fe2000001007c */
[----:B------:R-:W-:Y:S01]  /*29e0*/  @P2 FADD.FTZ R37, R84, -R37 ;  /* 0x8000002554252221 */ /* 0x000fe20000010000 */
[----:B------:R-:W-:Y:S01]  /*29f0*/  @P2 FADD.FTZ R38, R115, -R38 ;  /* 0x8000002673262221 */ /* 0x000fe20000010000 */
[----:B------:R-:W-:Y:S01]  /*2a00*/  @P2 FFMA.FTZ R54, R109, R3, R124 ;  /* 0x000000036d362223 */ /* 0x000fe2000001007c */
[----:B------:R-:W-:Y:S01]  /*2a10*/  @P2 FADD.FTZ R53, R102, -R53 ;  /* 0x8000003566352221 */ /* 0x000fe20000010000 */
[C---:B------:R-:W-:Y:S01]  /*2a20*/  @P2 FFMA.FTZ R36, R4.reuse, R37, R20 ;  /* 0x0000002504242223 */ /* 0x040fe20000010014 */
[----:B------:R-:W-:Y:S01]  /*2a30*/  MOV R37, R21 ;  /* 0x0000001500257202 */ /* 0x000fe20000000f00 */
[----:B------:R-:W-:Y:S01]  /*2a40*/  @P2 FFMA.FTZ R37, R4, R38, R21 ;  /* 0x0000002604252223 */ /* 0x000fe20000010015 */
[----:B------:R-:W-:Y:S01]  /*2a50*/  @P2 FFMA.FTZ R38, R106, R3, R124 ;  /* 0x000000036a262223 */ /* 0x000fe2000001007c */
[----:B------:R-:W-:-:S03]  /*2a60*/  @P2 FADD.FTZ R54, R113, -R54 ;  /* 0x8000003671362221 */ /* 0x000fc60000010000 */
[----:B------:R-:W-:Y:S01]  /*2a70*/  @P2 FADD.FTZ R39, R7, -R38 ;  /* 0x8000002607272221 */ /* 0x000fe20000010000 */
[----:B------:R-:W-:-:S03]  /*2a80*/  MOV R38, R22 ;  /* 0x0000001600267202 */ /* 0x000fc60000000f00 */
[----:B------:R-:W-:Y:S01]  /*2a90*/  @P2 FFMA.FTZ R38, R4, R39, R22 ;  /* 0x0000002704262223 */ /* 0x000fe20000010016 */
[----:B------:R-:W-:-:S04]  /*2aa0*/  @P2 FFMA.FTZ R39, R107, R3, R124 ;  /* 0x000000036b272223 */ /* 0x000fc8000001007c */
[----:B------:R-:W-:Y:S01]  /*2ab0*/  @P2 FADD.FTZ R52, R114, -R39 ;  /* 0x8000002772342221 */ /* 0x000fe20000010000 */
[----:B------:R-:W-:-:S03]  /*2ac0*/  MOV R39, R23 ;  /* 0x0000001700277202 */ /* 0x000fc60000000f00 */
[C---:B------:R-:W-:Y:S01]  /*2ad0*/  @P2 FFMA.FTZ R39, R4.reuse, R52, R23 ;  /* 0x0000003404272223 */ /* 0x040fe20000010017 */
[----:B------:R-:W-:Y:S01]  /*2ae0*/  MOV R52, R16 ;  /* 0x0000001000347202 */ /* 0x000fe20000000f00 */
[C---:B------:R-:W-:Y:S01]  /*2af0*/  @P2 FFMA.FTZ R52, R4.reuse, R53, R16 ;  /* 0x0000003504342223 */ /* 0x040fe20000010010 */
[----:B------:R-:W-:Y:S01]  /*2b00*/  MOV R53, R17 ;  /* 0x0000001100357202 */ /* 0x000fe20000000f00 */
        /* <DEDUP_REMOVED lines=12> */
.L_x_3562:
[----:B------:R-:W-:Y:S05]  /*2bd0*/  @!P1 BRA `(.L_x_3563) ;  /* 0x0000000000189947 */ /* 0x000fea0003800000 */
[----:B------:R-:W-:Y:S01]  /*2be0*/  FMUL.FTZ R55, R37, UR15 ;  /* 0x0000000f25377c20 */ /* 0x000fe20008410000 */
[----:B------:R-:W-:-:S03]  /*2bf0*/  LOP3.LUT P0, RZ, R122, 0xff00, RZ, 0xc0, !PT ;  /* 0x0000ff007aff7812 */ /* 0x000fc6000780c0ff */
[----:B------:R-:W-:-:S05]  /*2c00*/  FMUL.FTZ R55, R55, UR14 ;  /* 0x0000000e37377c20 */ /* 0x000fca0008410000 */
[----:B------:R-:W-:-:S04]  /*2c10*/  FSEL R55, R55, RZ, P0 ;  /* 0x000000ff37377208 */ /* 0x000fc80000000000 */
[----:B------:R-:W-:-:S04]  /*2c20*/  F2FP.BF16.F32.PACK_AB R55, RZ, R55 ;  /* 0x00000037ff37723e */ /* 0x000fc800000010ff */
[----:B------:R-:W-:-:S07]  /*2c30*/  PRMT R76, R76, 0x5410, R55 ;  /* 0x000054104c4c7816 */ /* 0x000fce0000000037 */
.L_x_3563:
[----:B------:R-:W-:Y:S05]  /*2c40*/  @!P1 BRA `(.L_x_3564) ;  /* 0x0000000000189947 */ /* 0x000fea0003800000 */
[----:B------:R-:W-:Y:S01]  /*2c50*/  FMUL.FTZ R55, R38, UR15 ;  /* 0x0000000f26377c20 */ /* 0x000fe20008410000 */
[----:B------:R-:W-:-:S03]  /*2c60*/  LOP3.LUT P0, RZ, R122, 0xff0000, RZ, 0xc0, !PT ;  /* 0x00ff00007aff7812 */ /* 0x000fc6000780c0ff */
[----:B------:R-:W-:-:S05]  /*2c70*/  FMUL.FTZ R55, R55, UR14 ;  /* 0x0000000e37377c20 */ /* 0x000fca0008410000 */
[----:B------:R-:W-:-:S04]  /*2c80*/  FSEL R55, R55, RZ, P0 ;  /* 0x000000ff37377208 */ /* 0x000fc80000000000 */
[----:B------:R-:W-:-:S04]  /*2c90*/  F2FP.BF16.F32.PACK_AB R55, RZ, R55 ;  /* 0x00000037ff37723e */ /* 0x000fc800000010ff */
[----:B------:R-:W-:-:S07]  /*2ca0*/  PRMT R77, R55, 0x7610, R77 ;  /* 0x00007610374d7816 */ /* 0x000fce000000004d */
.L_x_3564:
[----:B------:R-:W-:Y:S05]  /*2cb0*/  @!P1 BRA `(.L_x_3565) ;  /* 0x0000000000189947 */ /* 0x000fea0003800000 */
[----:B------:R-:W-:Y:S01]  /*2cc0*/  FMUL.FTZ R55, R39, UR15 ;  /* 0x0000000f27377c20 */ /* 0x000fe20008410000 */
[----:B------:R-:W-:-:S03]  /*2cd0*/  LOP3.LUT P0, RZ, R122, 0xff000000, RZ, 0xc0, !PT ;  /* 0xff0000007aff7812 */ /* 0x000fc6000780c0ff */
[----:B------:R-:W-:-:S05]  /*2ce0*/  FMUL.FTZ R55, R55, UR14 ;  /* 0x0000000e37377c20 */ /* 0x000fca0008410000 */
[----:B------:R-:W-:-:S04]  /*2cf0*/  FSEL R55, R55, RZ, P0 ;  /* 0x000000ff37377208 */ /* 0x000fc80000000000 */
[----:B------:R-:W-:-:S04]  /*2d00*/  F2FP.BF16.F32.PACK_AB R55, RZ, R55 ;  /* 0x00000037ff37723e */ /* 0x000fc800000010ff */
[----:B------:R-:W-:-:S07]  /*2d10*/  PRMT R77, R77, 0x5410, R55 ;  /* 0x000054104d4d7816 */ /* 0x000fce0000000037 */
.L_x_3565:
[----:B------:R-:W-:Y:S05]  /*2d20*/  @!P1 BRA `(.L_x_3566) ;  /* 0x0000000000189947 */ /* 0x000fea0003800000 */
[----:B------:R-:W-:Y:S01]  /*2d30*/  FMUL.FTZ R55, R52, UR15 ;  /* 0x0000000f34377c20 */ /* 0x000fe20008410000 */
[----:B------:R-:W-:-:S03]  /*2d40*/  LOP3.LUT P0, RZ, R123, 0xff, RZ, 0xc0, !PT ;  /* 0x000000ff7bff7812 */ /* 0x000fc6000780c0ff */
[----:B------:R-:W-:-:S05]  /*2d50*/  FMUL.FTZ R55, R55, UR14 ;  /* 0x0000000e37377c20 */ /* 0x000fca0008410000 */
[----:B------:R-:W-:-:S04]  /*2d60*/  FSEL R55, R55, RZ, P0 ;  /* 0x000000ff37377208 */ /* 0x000fc80000000000 */
[----:B------:R-:W-:-:S04]  /*2d70*/  F2FP.BF16.F32.PACK_AB R55, RZ, R55 ;  /* 0x00000037ff37723e */ /* 0x000fc800000010ff */
[----:B------:R-:W-:-:S07]  /*2d80*/  PRMT R78, R55, 0x7610, R78 ;  /* 0x00007610374e7816 */ /* 0x000fce000000004e */
.L_x_3566:
[----:B------:R-:W-:Y:S05]  /*2d90*/  @!P1 BRA `(.L_x_3567) ;  /* 0x0000000000189947 */ /* 0x000fea0003800000 */
[----:B------:R-:W-:Y:S01]  /*2da0*/  FMUL.FTZ R55, R53, UR15 ;  /* 0x0000000f35377c20 */ /* 0x000fe20008410000 */
[----:B------:R-:W-:-:S03]  /*2db0*/  LOP3.LUT P0, RZ, R123, 0xff00, RZ, 0xc0, !PT ;  /* 0x0000ff007bff7812 */ /* 0x000fc6000780c0ff */
[----:B------:R-:W-:-:S05]  /*2dc0*/  FMUL.FTZ R55, R55, UR14 ;  /* 0x0000000e37377c20 */ /* 0x000fca0008410000 */
[----:B------:R-:W-:-:S04]  /*2dd0*/  FSEL R55, R55, RZ, P0 ;  /* 0x000000ff37377208 */ /* 0x000fc80000000000 */
[----:B------:R-:W-:-:S04]  /*2de0*/  F2FP.BF16.F32.PACK_AB R55, RZ, R55 ;  /* 0x00000037ff37723e */ /* 0x000fc800000010ff */
[----:B------:R-:W-:-:S07]  /*2df0*/  PRMT R78, R78, 0x5410, R55 ;  /* 0x000054104e4e7816 */ /* 0x000fce0000000037 */
.L_x_3567:
[----:B------:R-:W-:Y:S05]  /*2e00*/  @!P1 BRA `(.L_x_3568) ;  /* 0x0000000000189947 */ /* 0x000fea0003800000 */
[----:B------:R-:W-:Y:S01]  /*2e10*/  FMUL.FTZ R55, R54, UR15 ;  /* 0x0000000f36377c20 */ /* 0x000fe20008410000 */
[----:B------:R-:W-:-:S03]  /*2e20*/  LOP3.LUT P0, RZ, R123, 0xff0000, RZ, 0xc0, !PT ;  /* 0x00ff00007bff7812 */ /* 0x000fc6000780c0ff */
[----:B------:R-:W-:-:S05]  /*2e30*/  FMUL.FTZ R55, R55, UR14 ;  /* 0x0000000e37377c20 */ /* 0x000fca0008410000 */
[----:B------:R-:W-:-:S04]  /*2e40*/  FSEL R55, R55, RZ, P0 ;  /* 0x000000ff37377208 */ /* 0x000fc80000000000 */
[----:B------:R-:W-:-:S04]  /*2e50*/  F2FP.BF16.F32.PACK_AB R55, RZ, R55 ;  /* 0x00000037ff37723e */ /* 0x000fc800000010ff */
[----:B------:R-:W-:-:S07]  /*2e60*/  PRMT R79, R55, 0x7610, R79 ;  /* 0x00007610374f7816 */ /* 0x000fce000000004f */
.L_x_3568:
        /* <DEDUP_REMOVED lines=12> */
.L_x_3546:
        /* <DEDUP_REMOVED lines=22> */
[----:B------:R-:W-:Y:S01]  /*3090*/  @P2 FADD.FTZ R39, R104, -R39 ;  /* 0x8000002768272221 */ /* 0x000fe20000010000 */
[----:B------:R-:W-:Y:S01]  /*30a0*/  @P2 FADD.FTZ R53, R110, -R53 ;  /* 0x800000356e352221 */ /* 0x000fe20000010000 */
[----:B-----5:R-:W-:Y:S01]  /*30b0*/  MOV R37, R13 ;  /* 0x0000000d00257202 */ /* 0x020fe20000000f00 */
[----:B------:R-:W-:Y:S01]  /*30c0*/  @P2 FADD.FTZ R36, R87, -R36 ;  /* 0x8000002457242221 */ /* 0x000fe20000010000 */
[----:B------:R-:W-:Y:S01]  /*30d0*/  @P2 FADD.FTZ R54, R85, -R54 ;  /* 0x8000003655362221 */ /* 0x000fe20000010000 */
[C---:B------:R-:W-:Y:S01]  /*30e0*/  @P2 FFMA.FTZ R37, R4.reuse, R3, R13 ;  /* 0x0000000304252223 */ /* 0x040fe2000001000d */
[----:B------:R-:W-:Y:S01]  /*30f0*/  MOV R38, R14 ;  /* 0x0000000e00267202 */ /* 0x000fe20000000f00 */
[C---:B------:R-:W-:Y:S01]  /*3100*/  @P2 FFMA.FTZ R38, R4.reuse, R39, R14 ;  /* 0x0000002704262223 */ /* 0x040fe2000001000e */
[----:B------:R-:W-:Y:S01]  /*3110*/  MOV R52, R8 ;  /* 0x0000000800347202 */ /* 0x000fe20000000f00 */
        /* <DEDUP_REMOVED lines=20> */
[----:B0-----:R-:W-:-:S07]  /*3260*/  PRMT R76, R2, 0x7610, R76 ;  /* 0x00007610024c7816 */ /* 0x001fce000000004c */
.L_x_3571:
[----:B------:R-:W-:Y:S05]  /*3270*/  @!P1 BRA `(.L_x_3572) ;  /* 0x0000000000189947 */ /* 0x000fea0003800000 */
[----:B------:R-:W-:Y:S01]  /*3280*/  FMUL.FTZ R2, R37, UR15 ;  /* 0x0000000f25027c20 */ /* 0x000fe20008410000 */
[----:B------:R-:W-:-:S03]  /*3290*/  LOP3.LUT P2, RZ, R120, 0xff00, RZ, 0xc0, !PT ;  /* 0x0000ff0078ff7812 */ /* 0x000fc6000784c0ff */
[----:B------:R-:W-:-:S05]  /*32a0*/  FMUL.FTZ R2, R2, UR14 ;  /* 0x0000000e02027c20 */ /* 0x000fca0008410000 */
[----:B------:R-:W-:-:S04]  /*32b0*/  FSEL R2, R2, RZ, P2 ;  /* 0x000000ff02027208 */ /* 0x000fc80001000000 */
[----:B------:R-:W-:-:S04]  /*32c0*/  F2FP.BF16.F32.PACK_AB R2, RZ, R2 ;  /* 0x00000002ff02723e */ /* 0x000fc800000010ff */
[----:B0-----:R-:W-:-:S07]  /*32d0*/  PRMT R76, R76, 0x5410, R2 ;  /* 0x000054104c4c7816 */ /* 0x001fce0000000002 */
.L_x_3572:
[----:B------:R-:W-:Y:S05]  /*32e0*/  @!P1 BRA `(.L_x_3573) ;  /* 0x0000000000189947 */ /* 0x000fea0003800000 */
[----:B------:R-:W-:Y:S01]  /*32f0*/  FMUL.FTZ R2, R38, UR15 ;  /* 0x0000000f26027c20 */ /* 0x000fe20008410000 */
[----:B------:R-:W-:-:S03]  /*3300*/  LOP3.LUT P2, RZ, R120, 0xff0000, RZ, 0xc0, !PT ;  /* 0x00ff000078ff7812 */ /* 0x000fc6000784c0ff */
[----:B------:R-:W-:-:S05]  /*3310*/  FMUL.FTZ R2, R2, UR14 ;  /* 0x0000000e02027c20 */ /* 0x000fca0008410000 */
[----:B------:R-:W-:-:S04]  /*3320*/  FSEL R2, R2, RZ, P2 ;  /* 0x000000ff02027208 */ /* 0x000fc80001000000 */
[----:B------:R-:W-:-:S04]  /*3330*/  F2FP.BF16.F32.PACK_AB R2, RZ, R2 ;  /* 0x00000002ff02723e */ /* 0x000fc800000010ff */
[----:B0-----:R-:W-:-:S07]  /*3340*/  PRMT R77, R2, 0x7610, R77 ;  /* 0x00007610024d7816 */ /* 0x001fce000000004d */
.L_x_3573:
[----:B------:R-:W-:Y:S05]  /*3350*/  @!P1 BRA `(.L_x_3574) ;  /* 0x0000000000189947 */ /* 0x000fea0003800000 */
[----:B------:R-:W-:Y:S01]  /*3360*/  FMUL.FTZ R2, R39, UR15 ;  /* 0x0000000f27027c20 */ /* 0x000fe20008410000 */
[----:B------:R-:W-:-:S03]  /*3370*/  LOP3.LUT P2, RZ, R120, 0xff000000, RZ, 0xc0, !PT ;  /* 0xff00000078ff7812 */ /* 0x000fc6000784c0ff */
[----:B------:R-:W-:-:S05]  /*3380*/  FMUL.FTZ R2, R2, UR14 ;  /* 0x0000000e02027c20 */ /* 0x000fca0008410000 */
[----:B------:R-:W-:-:S04]  /*3390*/  FSEL R2, R2, RZ, P2 ;  /* 0x000000ff02027208 */ /* 0x000fc80001000000 */
[----:B------:R-:W-:-:S04]  /*33a0*/  F2FP.BF16.F32.PACK_AB R2, RZ, R2 ;  /* 0x00000002ff02723e */ /* 0x000fc800000010ff */
[----:B0-----:R-:W-:-:S07]  /*33b0*/  PRMT R77, R77, 0x5410, R2 ;  /* 0x000054104d4d7816 */ /* 0x001fce0000000002 */
.L_x_3574:
[----:B------:R-:W-:Y:S05]  /*33c0*/  @!P1 BRA `(.L_x_3575) ;  /* 0x0000000000189947 */ /* 0x000fea0003800000 */
[----:B------:R-:W-:Y:S01]  /*33d0*/  FMUL.FTZ R2, R52, UR15 ;  /* 0x0000000f34027c20 */ /* 0x000fe20008410000 */
[----:B------:R-:W-:-:S03]  /*33e0*/  LOP3.LUT P2, RZ, R121, 0xff, RZ, 0xc0, !PT ;  /* 0x000000ff79ff7812 */ /* 0x000fc6000784c0ff */
[----:B------:R-:W-:-:S05]  /*33f0*/  FMUL.FTZ R2, R2, UR14 ;  /* 0x0000000e02027c20 */ /* 0x000fca0008410000 */
[----:B------:R-:W-:-:S04]  /*3400*/  FSEL R2, R2, RZ, P2 ;  /* 0x000000ff02027208 */ /* 0x000fc80001000000 */
[----:B------:R-:W-:-:S04]  /*3410*/  F2FP.BF16.F32.PACK_AB R2, RZ, R2 ;  /* 0x00000002ff02723e */ /* 0x000fc800000010ff */
[----:B0-----:R-:W-:-:S07]  /*3420*/  PRMT R78, R2, 0x7610, R78 ;  /* 0x00007610024e7816 */ /* 0x001fce000000004e */
.L_x_3575:
[----:B------:R-:W-:Y:S05]  /*3430*/  @!P1 BRA `(.L_x_3576) ;  /* 0x0000000000189947 */ /* 0x000fea0003800000 */
[----:B------:R-:W-:Y:S01]  /*3440*/  FMUL.FTZ R2, R53, UR15 ;  /* 0x0000000f35027c20 */ /* 0x000fe20008410000 */
[----:B------:R-:W-:-:S03]  /*3450*/  LOP3.LUT P2, RZ, R121, 0xff00, RZ, 0xc0, !PT ;  /* 0x0000ff0079ff7812 */ /* 0x000fc6000784c0ff */
[----:B------:R-:W-:-:S05]  /*3460*/  FMUL.FTZ R2, R2, UR14 ;  /* 0x0000000e02027c20 */ /* 0x000fca0008410000 */
[----:B------:R-:W-:-:S04]  /*3470*/  FSEL R2, R2, RZ, P2 ;  /* 0x000000ff02027208 */ /* 0x000fc80001000000 */
[----:B------:R-:W-:-:S04]  /*3480*/  F2FP.BF16.F32.PACK_AB R2, RZ, R2 ;  /* 0x00000002ff02723e */ /* 0x000fc800000010ff */
[----:B0-----:R-:W-:-:S07]  /*3490*/  PRMT R78, R78, 0x5410, R2 ;  /* 0x000054104e4e7816 */ /* 0x001fce0000000002 */
.L_x_3576:
[----:B------:R-:W-:Y:S05]  /*34a0*/  @!P1 BRA `(.L_x_3577) ;  /* 0x0000000000189947 */ /* 0x000fea0003800000 */
[----:B------:R-:W-:Y:S01]  /*34b0*/  FMUL.FTZ R2, R54, UR15 ;  /* 0x0000000f36027c20 */ /* 0x000fe20008410000 */
[----:B------:R-:W-:-:S03]  /*34c0*/  LOP3.LUT P2, RZ, R121, 0xff0000, RZ, 0xc0, !PT ;  /* 0x00ff000079ff7812 */ /* 0x000fc6000784c0ff */
[----:B------:R-:W-:-:S05]  /*34d0*/  FMUL.FTZ R2, R2, UR14 ;  /* 0x0000000e02027c20 */ /* 0x000fca0008410000 */
[----:B------:R-:W-:-:S04]  /*34e0*/  FSEL R2, R2, RZ, P2 ;  /* 0x000000ff02027208 */ /* 0x000fc80001000000 */
[----:B------:R-:W-:-:S04]  /*34f0*/  F2FP.BF16.F32.PACK_AB R2, RZ, R2 ;  /* 0x00000002ff02723e */ /* 0x000fc800000010ff */
[----:B0-----:R-:W-:-:S07]  /*3500*/  PRMT R79, R2, 0x7610, R79 ;  /* 0x00007610024f7816 */ /* 0x001fce000000004f */
.L_x_3577:
[----:B------:R-:W-:Y:S05]  /*3510*/  @!P1 BRA `(.L_x_3578) ;  /* 0x0000001400089947 */ /* 0x000fea0003800000 */
[----:B------:R-:W-:Y:S01]  /*3520*/  FMUL.FTZ R2, R55, UR15 ;  /* 0x0000000f37027c20 */ /* 0x000fe20008410000 */
[----:B------:R-:W-:-:S03]  /*3530*/  ISETP.GE.U32.AND P2, PT, R120, RZ, PT ;  /* 0x000000ff7800720c */ /* 0x000fc60003f46070 */
[----:B------:R-:W-:Y:S01]  /*3540*/  FMUL.FTZ R2, R2, UR14 ;  /* 0x0000000e02027c20 */ /* 0x000fe20008410000 */
[----:B------:R-:W-:-:S04]  /*3550*/  ISETP.GE.U32.AND.EX P2, PT, R121, 0x1000000, PT, P2 ;  /* 0x010000007900780c */ /* 0x000fc80003f46120 */
[----:B------:R-:W-:-:S04]  /*3560*/  FSEL R2, R2, RZ, P2 ;  /* 0x000000ff02027208 */ /* 0x000fc80001000000 */
[----:B------:R-:W-:-:S04]  /*3570*/  F2FP.BF16.F32.PACK_AB R2, RZ, R2 ;  /* 0x00000002ff02723e */ /* 0x000fc800000010ff */
[----:B0-----:R-:W-:Y:S01]  /*3580*/  PRMT R79, R79, 0x5410, R2 ;  /* 0x000054104f4f7816 */ /* 0x001fe20000000002 */
[----:B------:R-:W-:Y:S06]  /*3590*/  BRA `(.L_x_3578) ;  /* 0x0000001000e87947 */ /* 0x000fec0003800000 */
.L_x_3570:
        /* <DEDUP_REMOVED lines=11> */
.L_x_3579:
        /* <DEDUP_REMOVED lines=11> */
.L_x_3580:
        /* <DEDUP_REMOVED lines=11> */
.L_x_3581:
        /* <DEDUP_REMOVED lines=11> */
.L_x_3582:
        /* <DEDUP_REMOVED lines=11> */
.L_x_3583:
        /* <DEDUP_REMOVED lines=11> */
.L_x_3584:
        /* <DEDUP_REMOVED lines=11> */
.L_x_3585:
[----:B------:R-:W-:Y:S05]  /*3a70*/  @!P1 BRA `(.L_x_3578) ;  /* 0x0000000c00b09947 */ /* 0x000fea0003800000 */
[----:B------:R-:W-:Y:S01]  /*3a80*/  @P2 FFMA.FTZ R124, R99, R3, R124 ;  /* 0x00000003637c2223 */ /* 0x000fe2000001007c */
[----:B-----5:R-:W-:-:S03]  /*3a90*/  MOV R2, R11 ;  /* 0x0000000b00027202 */ /* 0x020fc60000000f00 */
        /* <DEDUP_REMOVED lines=10> */
.L_x_3569:
        /* <DEDUP_REMOVED lines=15> */
.L_x_3587:
        /* <DEDUP_REMOVED lines=12> */
.L_x_3588:
        /* <DEDUP_REMOVED lines=12> */
.L_x_3589:
        /* <DEDUP_REMOVED lines=12> */
.L_x_3590:
        /* <DEDUP_REMOVED lines=12> */
.L_x_3591:
        /* <DEDUP_REMOVED lines=12> */
.L_x_3592:
        /* <DEDUP_REMOVED lines=12> */
.L_x_3593:
[-CC-:B------:R-:W-:Y:S01]  /*40b0*/  FFMA.FTZ R37, R96, R3.reuse, R124.reuse ;  /* 0x0000000360257223 */ /* 0x180fe2000001007c */
[-CC-:B------:R-:W-:Y:S01]  /*40c0*/  FFMA.FTZ R55, R93, R3.reuse, R124.reuse ;  /* 0x000000035d377223 */ /* 0x180fe2000001007c */
[-CC-:B------:R-:W-:Y:S01]  /*40d0*/  FFMA.FTZ R36, R98, R3.reuse, R124.reuse ;  /* 0x0000000362247223 */ /* 0x180fe2000001007c */
[-CC-:B------:R-:W-:Y:S01]  /*40e0*/  FFMA.FTZ R38, R97, R3.reuse, R124.reuse ;  /* 0x0000000361267223 */ /* 0x180fe2000001007c */
[-CC-:B------:R-:W-:Y:S01]  /*40f0*/  FFMA.FTZ R52, R95, R3.reuse, R124.reuse ;  /* 0x000000035f347223 */ /* 0x180fe2000001007c */
[-CC-:B------:R-:W-:Y:S01]  /*4100*/  FFMA.FTZ R53, R94, R3.reuse, R124.reuse ;  /* 0x000000035e357223 */ /* 0x180fe2000001007c */
[----:B0-----:R-:W-:Y:S01]  /*4110*/  FFMA.FTZ R89, R92, R3, R124 ;  /* 0x000000035c597223 */ /* 0x001fe2000001007c */
        /* <DEDUP_REMOVED lines=33> */
.L_x_3586:
        /* <DEDUP_REMOVED lines=12> */
.L_x_3594:
        /* <DEDUP_REMOVED lines=12> */
.L_x_3595:
        /* <DEDUP_REMOVED lines=12> */
.L_x_3596:
        /* <DEDUP_REMOVED lines=12> */
.L_x_3597:
        /* <DEDUP_REMOVED lines=12> */
.L_x_3598:
        /* <DEDUP_REMOVED lines=12> */
.L_x_3599:
        /* <DEDUP_REMOVED lines=12> */
.L_x_3600:
        /* <DEDUP_REMOVED lines=13> */
.L_x_3578:
        /* <DEDUP_REMOVED lines=13> */
[----:B---3--:R-:W-:Y:S05]  /*4a10*/  @!P0 BRA `(.L_x_3601) ;  /* 0xffffffb800108947 */ /* 0x008fea000383ffff */
.L_x_3531:
        /* <DEDUP_REMOVED lines=17> */
.L_x_3602:
        /* <DEDUP_REMOVED lines=13> */
.L_x_8059:


//--------------------- .text._ZN10layer_norm13ln_bwd_kernelINS_13Kernel_traitsIf13__nv_bfloat16fS2_fjLj2048ELj1ELj1ELj4ELj16ENS_18Kernel_traits_baseILj2048EfS2_fS2_fjLj128EEEEELb1ELb1ELb0ELb0EEEvNS_9BwdParamsE --------------------------
	.section	.text._ZN10layer_norm13ln_bwd_kernelINS_13Kernel_traitsIf13__nv_bfloat16fS2_fjLj2048ELj1ELj1ELj4ELj16ENS_18Kernel_traits_baseILj2048EfS2_fS2_fjLj128EEEEELb1ELb1ELb0ELb0EEEvNS_9BwdParamsE,"ax",@progbits
	.align	128
        .global         _ZN10layer_norm13ln_bwd_kernelINS_13Kernel_traitsIf13__nv_bfloat16fS2_fjLj2048ELj1ELj1ELj4ELj16ENS_18Kernel_traits_baseILj2048EfS2_fS2_fjLj128EEEEELb1ELb1ELb0ELb0EEEvNS_9BwdParamsE
        .type           _ZN10layer_norm13ln_bwd_kernelINS_13Kernel_traitsIf13__nv_bfloat16fS2_fjLj2048ELj1ELj1ELj4ELj16ENS_18Kernel_traits_baseILj2048EfS2_fS2_fjLj128EEEEELb1ELb1ELb0ELb0EEEvNS_9BwdParamsE,@function
        .size           _ZN10layer_norm13ln_bwd_kernelINS_13Kernel_traitsIf13__nv_bfloat16fS2_fjLj2048ELj1ELj1ELj4ELj16ENS_18Kernel_traits_baseILj2048EfS2_fS2_fjLj128EEEEELb1ELb1ELb0ELb0EEEvNS_9BwdParamsE,(.L_x_8060 - _ZN10layer_norm13ln_bwd_kernelINS_13Kernel_traitsIf13__nv_bfloat16fS2_fjLj2048ELj1ELj1ELj4ELj16ENS_18Kernel_traits_baseILj2048EfS2_fS2_fjLj128EEEEELb1ELb1ELb0ELb0EEEvNS_9BwdParamsE)
        .other          _ZN10layer_norm13ln_bwd_kernelINS_13Kernel_traitsIf13__nv_bfloat16fS2_fjLj2048ELj1ELj1ELj4ELj16ENS_18Kernel_traits_baseILj2048EfS2_fS2_fjLj128EEEEELb1ELb1ELb0ELb0EEEvNS_9BwdParamsE,@"STO_CUDA_ENTRY STV_DEFAULT"
_ZN10layer_norm13ln_bwd_kernelINS_13Kernel_traitsIf13__nv_bfloat16fS2_fjLj2048ELj1ELj1ELj4ELj16ENS_18Kernel_traits_baseILj2048EfS2_fS2_fjLj128EEEEELb1ELb1ELb0ELb0EEEvNS_9BwdParamsE:
.text._ZN10layer_norm13ln_bwd_kernelINS_13Kernel_traitsIf13__nv_bfloat16fS2_fjLj2048ELj1ELj1ELj4ELj16ENS_18Kernel_traits_baseILj2048EfS2_fS2_fjLj128EEEEELb1ELb1ELb0ELb0EEEvNS_9BwdParamsE:
        /* <DEDUP_REMOVED lines=94> */
.L_x_3622:
[----:B------:R-:W1:Y:S01]  /*05e0*/  @UP0 LDCU.64 UR4, c[0x0][0x3e0] ;  /* 0x00007c00ff0407ac */ /* 0x000e620008000a00 */
[----:B------:R-:W-:Y:S01]  /*05f0*/  PLOP3.LUT P0, PT, PT, PT, UP0, 0x80, 0x8 ;  /* 0x000000000008781c */ /* 0x000fe20003f0f008 */
[----:B0-----:R-:W-:Y:S02]  /*0600*/  UIMAD.WIDE UR18, UR6, 0x4, UR14 ;  /* 0x00000004061278a5 */ /* 0x001fe4000f8e020e */
[----:B-1----:R-:W-:-:S06]  /*0610*/  @UP0 UIMAD.WIDE UR4, UR6, 0x2, UR4 ;  /* 0x00000002060408a5 */ /* 0x002fcc000f8e0204 */
[----:B--2---:R-:W-:Y:S02]  /*0620*/  MOV R120, UR4 ;  /* 0x0000000400787c02 */ /* 0x004fe40008000f00 */
[----:B------:R-:W-:-:S05]  /*0630*/  MOV R121, UR5 ;  /* 0x0000000500797c02 */ /* 0x000fca0008000f00 */
[----:B------:R-:W3:Y:S01]  /*0640*/  @P0 LDG.E.U16 R120, desc[UR16][R120.64] ;  /* 0x0000001078780981 */ /* 0x000ee2000c1e1500 */
[----:B------:R-:W-:Y:S01]  /*0650*/  UIMAD.WIDE UR4, UR6, 0x4, UR12 ;  /* 0x00000004060478a5 */ /* 0x000fe2000f8e020c */
[----:B------:R-:W-:Y:S02]  /*0660*/  MOV R122, UR18 ;  /* 0x00000012007a7c02 */ /* 0x000fe40008000f00 */
[----:B------:R-:W-:-:S03]  /*0670*/  MOV R123, UR19 ;  /* 0x00000013007b7c02 */ /* 0x000fc60008000f00 */
        /* <DEDUP_REMOVED lines=16> */
[----:B---3--:R-:W-:Y:S02]  /*0780*/  @P0 R2UR UR4, R120 ;  /* 0x00000000780402ca */ /* 0x008fe400000e0000 */
[----:B----4-:R-:W-:-:S11]  /*0790*/  R2UR UR19, R122 ;  /* 0x000000007a1372ca */ /* 0x010fd600000e0000 */
[----:B------:R-:W-:Y:S01]  /*07a0*/  @UP0 USHF.L.U32 UR9, UR4, 0x10, URZ ;  /* 0x0000001004090899 */ /* 0x000fe200080006ff */
[----:B------:R-:W-:Y:S01]  /*07b0*/  FSEL R146, R126, RZ, !P3 ;  /* 0x000000ff7e927208 */ /* 0x000fe20005800000 */
[----:B------:R-:W-:Y:S10]  /*07c0*/  @!P2 BRA `(.L_x_3605) ;  /* 0x000000040054a947 */ /* 0x000ff40003800000 */
        /* <DEDUP_REMOVED lines=12> */
[----:B------:R-:W0:Y:S02]  /*0890*/  @P0 LDC.64 R136, c[0x0][0x438] ;  /* 0x00010e00ff880b82 */ /* 0x000e240000000a00 */
[----:B0-----:R-:W-:-:S05]  /*08a0*/  @P0 IMAD.WIDE.U32 R136, R0, 0x20, R136 ;  /* 0x0000002000880825 */ /* 0x001fca00078e0088 */
[----:B------:R-:W5:Y:S04]  /*08b0*/  @P0 LDG.E.128 R28, desc[UR16][R136.64] ;  /* 0x00000010881c0981 */ /* 0x000f68000c1e1d00 */
[----:B------:R0:W5:Y:S01]  /*08c0*/  @P0 LDG.E.128 R24, desc[UR16][R136.64+0x10] ;  /* 0x0000101088180981 */ /* 0x000162000c1e1d00 */
[C---:B---3--:R-:W-:Y:S01]  /*08d0*/  FADD.FTZ R120, -R146.reuse, R120 ;  /* 0x0000007892787221 */ /* 0x048fe20000010100 */
        /* <DEDUP_REMOVED lines=19> */
[----:B------:R-:W-:Y:S01]  /*0a10*/  PRMT R135, R126, 0x7632, R135 ;  /* 0x000076327e877816 */ /* 0x000fe20000000087 */
[----:B------:R-:W-:Y:S01]  /*0a20*/  FMUL.FTZ R143, R122, UR19 ;  /* 0x000000137a8f7c20 */ /* 0x000fe20008410000 */
[----:B------:R-:W-:Y:S01]  /*0a30*/  FMUL.FTZ R141, R94, R125 ;  /* 0x0000007d5e8d7220 */ /* 0x000fe20000410000 */
[----:B------:R-:W-:Y:S01]  /*0a40*/  FADD.FTZ R120, R121, R142 ;  /* 0x0000008e79787221 */ /* 0x000fe20000010000 */
[----:B------:R-:W-:Y:S01]  /*0a50*/  FFMA.FTZ R122, R144, R142, R123 ;  /* 0x0000008e907a7223 */ /* 0x000fe2000001007b */
[----:B0-----:R-:W-:Y:S01]  /*0a60*/  SHF.L.U32 R136, R135, 0x10, RZ ;  /* 0x0000001087887819 */ /* 0x001fe200000006ff */
[----:B------:R-:W-:Y:S01]  /*0a70*/  FADD.FTZ R128, -R146, R128 ;  /* 0x0000008092807221 */ /* 0x000fe20000010100 */
[----:B------:R-:W-:Y:S01]  /*0a80*/  SHF.L.U32 R137, R126, 0x10, RZ ;  /* 0x000000107e897819 */ /* 0x000fe200000006ff */
[----:B------:R-:W-:Y:S01]  /*0a90*/  FMUL.FTZ R135, R95, R124 ;  /* 0x0000007c5f877220 */ /* 0x000fe20000410000 */
[----:B------:R-:W-:Y:S01]  /*0aa0*/  FADD.FTZ R120, R120, R141 ;  /* 0x0000008d78787221 */ /* 0x000fe20000010000 */
[----:B------:R-:W-:Y:S01]  /*0ab0*/  FMUL.FTZ R140, R140, UR19 ;  /* 0x000000138c8c7c20 */ /* 0x000fe20008410000 */
[----:B------:R-:W-:Y:S01]  /*0ac0*/  FFMA.FTZ R121, R143, R141, R122 ;  /* 0x0000008d8f797223 */ /* 0x000fe2000001007a */
[----:B------:R-:W-:Y:S01]  /*0ad0*/  FADD.FTZ R126, -R146, R129 ;  /* 0x00000081927e7221 */ /* 0x000fe20000010100 */
[----:B------:R-:W-:Y:S01]  /*0ae0*/  FMUL.FTZ R129, R128, UR19 ;  /* 0x0000001380817c20 */ /* 0x000fe20008410000 */
[----:B------:R-:W-:Y:S01]  /*0af0*/  FADD.FTZ R123, R120, R135 ;  /* 0x00000087787b7221 */ /* 0x000fe20000010000 */
[----:B------:R-:W-:Y:S01]  /*0b00*/  FMUL.FTZ R128, R88, R137 ;  /* 0x0000008958807220 */ /* 0x000fe20000410000 */
[----:B------:R-:W-:Y:S01]  /*0b10*/  FFMA.FTZ R120, R140, R135, R121 ;  /* 0x000000878c787223 */ /* 0x000fe20000010079 */
[C---:B------:R-:W-:Y:S01]  /*0b20*/  PRMT R152, R127.reuse, 0x7632, R152 ;  /* 0x000076327f987816 */ /* 0x040fe20000000098 */
[----:B------:R-:W-:Y:S01]  /*0b30*/  FADD.FTZ R139, -R146, R130 ;  /* 0x00000082928b7221 */ /* 0x000fe20000010100 */
[----:B------:R-:W-:Y:S01]  /*0b40*/  SHF.L.U32 R127, R127, 0x10, RZ ;  /* 0x000000107f7f7819 */ /* 0x000fe200000006ff */
[----:B------:R-:W-:Y:S01]  /*0b50*/  FADD.FTZ R56, R56, R137 ;  /* 0x0000008938387221 */ /* 0x000fe20000010000 */
[----:B------:R-:W-:Y:S01]  /*0b60*/  FFMA.FTZ R72, R129, R137, R72 ;  /* 0x0000008981487223 */ /* 0x000fe20000010048 */
[----:B------:R-:W-:Y:S01]  /*0b70*/  FMUL.FTZ R130, R126, UR19 ;  /* 0x000000137e827c20 */ /* 0x000fe20008410000 */
[----:B------:R-:W-:Y:S01]  /*0b80*/  FMUL.FTZ R137, R89, R136 ;  /* 0x0000008859897220 */ /* 0x000fe20000410000 */
[----:B------:R-:W-:Y:S01]  /*0b90*/  FADD.FTZ R122, R123, R128 ;  /* 0x000000807b7a7221 */ /* 0x000fe20000010000 */
[----:B------:R-:W-:Y:S01]  /*0ba0*/  FFMA.FTZ R121, R129, R128, R120 ;  /* 0x0000008081797223 */ /* 0x000fe20000010078 */
        /* <DEDUP_REMOVED lines=23> */
.L_x_3605:
[----:B------:R-:W-:Y:S05]  /*0d20*/  BSYNC.RECONVERGENT B0 ;  /* 0x0000000000007941 */ /* 0x000fea0003800200 */
.L_x_3604:
        /* <DEDUP_REMOVED lines=24> */
[C-C-:B------:R-:W-:Y:S01]  /*0eb0*/  FADD.FTZ R9, -R146.reuse, R10.reuse ;  /* 0x0000000a92097221 */ /* 0x140fe20000010100 */
[----:B------:R-:W-:Y:S01]  /*0ec0*/  FADD.FTZ R134, -R146, R11 ;  /* 0x0000000b92867221 */ /* 0x000fe20000010100 */
[----:B------:R-:W-:-:S02]  /*0ed0*/  PRMT R10, R12, 0x7632, R10 ;  /* 0x000076320c0a7816 */ /* 0x000fc4000000000a */
[----:B------:R-:W-:Y:S01]  /*0ee0*/  SHF.L.U32 R11, R12, 0x10, RZ ;  /* 0x000000100c0b7819 */ /* 0x000fe200000006ff */
[----:B------:R-:W-:Y:S01]  /*0ef0*/  FMUL.FTZ R3, R3, UR19 ;  /* 0x0000001303037c20 */ /* 0x000fe20008410000 */
[----:B------:R-:W-:Y:S01]  /*0f00*/  PRMT R12, R13, 0x7632, R12 ;  /* 0x000076320d0c7816 */ /* 0x000fe2000000000c */
[----:B------:R-:W-:Y:S01]  /*0f10*/  FMUL.FTZ R5, R5, UR19 ;  /* 0x0000001305057c20 */ /* 0x000fe20008410000 */
[----:B------:R-:W-:Y:S02]  /*0f20*/  SHF.L.U32 R13, R13, 0x10, RZ ;  /* 0x000000100d0d7819 */ /* 0x000fe400000006ff */
[----:B0-----:R-:W-:Y:S02]  /*0f30*/  PRMT R120, R14, 0x7632, R120 ;  /* 0x000076320e787816 */ /* 0x001fe40000000078 */
[----:B-1----:R-:W-:Y:S01]  /*0f40*/  SHF.L.U32 R122, R10, 0x10, RZ ;  /* 0x000000100a7a7819 */ /* 0x002fe200000006ff */
[-C--:B-----5:R-:W-:Y:S01]  /*0f50*/  FMUL.FTZ R10, R108, R11.reuse ;  /* 0x0000000b6c0a7220 */ /* 0x0a0fe20000410000 */
        /* <DEDUP_REMOVED lines=9> */
[----:B------:R-:W-:Y:S01]  /*0ff0*/  FMUL.FTZ R4, R4, UR19 ;  /* 0x0000001304047c20 */ /* 0x000fe20008410000 */
[----:B------:R-:W-:Y:S01]  /*1000*/  FFMA.FTZ R13, R3, R10, R124 ;  /* 0x0000000a030d7223 */ /* 0x000fe2000001007c */
[----:B------:R-:W-:-:S02]  /*1010*/  PRMT R127, R15, 0x7632, R127 ;  /* 0x000076320f7f7816 */ /* 0x000fc4000000007f */
[----:B------:R-:W-:Y:S01]  /*1020*/  SHF.L.U32 R121, R15, 0x10, RZ ;  /* 0x000000100f797819 */ /* 0x000fe200000006ff */
[----:B------:R-:W-:Y:S01]  /*1030*/  FADD.FTZ R15, R120, R11 ;  /* 0x0000000b780f7221 */ /* 0x000fe20000010000 */
[----:B------:R-:W-:Y:S01]  /*1040*/  FFMA.FTZ R120, R4, R11, R13 ;  /* 0x0000000b04787223 */ /* 0x000fe2000001000d */
[----:B------:R-:W-:Y:S01]  /*1050*/  SHF.L.U32 R123, R14, 0x10, RZ ;  /* 0x000000100e7b7819 */ /* 0x000fe200000006ff */
[----:B------:R-:W-:Y:S01]  /*1060*/  FMUL.FTZ R7, R7, UR19 ;  /* 0x0000001307077c20 */ /* 0x000fe20008410000 */
[----:B------:R-:W-:Y:S01]  /*1070*/  FFMA.FTZ R69, R4, R122, R69 ;  /* 0x0000007a04457223 */ /* 0x000fe20000010045 */
[----:B------:R-:W-:Y:S01]  /*1080*/  FADD.FTZ R53, R53, R122 ;  /* 0x0000007a35357221 */ /* 0x000fe20000010000 */
[----:B------:R-:W-:Y:S01]  /*1090*/  FMUL.FTZ R13, R111, R126 ;  /* 0x0000007e6f0d7220 */ /* 0x000fe20000410000 */
[----:B------:R-:W-:Y:S01]  /*10a0*/  FADD.FTZ R122, R15, R12 ;  /* 0x0000000c0f7a7221 */ /* 0x000fe20000010000 */
[----:B------:R-:W-:Y:S01]  /*10b0*/  FMUL.FTZ R6, R6, UR19 ;  /* 0x0000001306067c20 */ /* 0x000fe20008410000 */
[----:B------:R-:W-:Y:S01]  /*10c0*/  FFMA.FTZ R15, R5, R12, R120 ;  /* 0x0000000c050f7223 */ /* 0x000fe20000010078 */
[----:B------:R-:W-:Y:S01]  /*10d0*/  FADD.FTZ R48, R48, R123 ;  /* 0x0000007b30307221 */ /* 0x000fe20000010000 */
[-C--:B------:R-:W-:Y:S01]  /*10e0*/  FFMA.FTZ R64, R7, R123.reuse, R64 ;  /* 0x0000007b07407223 */ /* 0x080fe20000010040 */
[----:B------:R-:W-:Y:S01]  /*10f0*/  FMUL.FTZ R14, R104, R123 ;  /* 0x0000007b680e7220 */ /* 0x000fe20000410000 */
[----:B------:R-:W-:Y:S01]  /*1100*/  FADD.FTZ R123, R122, R13 ;  /* 0x0000000d7a7b7221 */ /* 0x000fe20000010000 */
[----:B------:R-:W-:Y:S01]  /*1110*/  FFMA.FTZ R120, R6, R13, R15 ;  /* 0x0000000d06787223 */ /* 0x000fe2000001000f */
[----:B------:R-:W-:Y:S01]  /*1120*/  FMUL.FTZ R8, R8, UR19 ;  /* 0x0000001308087c20 */ /* 0x000fe20008410000 */
[----:B------:R-:W-:Y:S01]  /*1130*/  FMUL.FTZ R9, R9, UR19 ;  /* 0x0000001309097c20 */ /* 0x000fe20008410000 */
[----:B------:R-:W-:Y:S01]  /*1140*/  FADD.FTZ R122, R123, R14 ;  /* 0x0000000e7b7a7221 */ /* 0x000fe20000010000 */
[----:B------:R-:W-:Y:S01]  /*1150*/  FMUL.FTZ R15, R105, R132 ;  /* 0x00000084690f7220 */ /* 0x000fe20000410000 */
        /* <DEDUP_REMOVED lines=19> */
.L_x_3607:
[----:B------:R-:W-:Y:S05]  /*1290*/  BSYNC.RECONVERGENT B0 ;  /* 0x0000000000007941 */ /* 0x000fea0003800200 */
.L_x_3606:
        /* <DEDUP_REMOVED lines=32> */
.L_x_3609:
[----:B------:R-:W-:Y:S05]  /*14a0*/  BSYNC.RECONVERGENT B0 ;  /* 0x0000000000007941 */ /* 0x000fea0003800200 */
.L_x_3608:
        /* <DEDUP_REMOVED lines=43> */
[----:B------:R-:W-:Y:S01]  /*1760*/  FMUL.FTZ R124, R124, UR19 ;  /* 0x000000137c7c7c20 */ /* 0x000fe20008410000 */
[C---:B------:R-:W-:Y:S01]  /*1770*/  LOP3.LUT P0, RZ, R151.reuse, 0xff, RZ, 0xc0, !PT ;  /* 0x000000ff97ff7812 */ /* 0x040fe2000780c0ff */
[----:B------:R-:W-:Y:S01]  /*1780*/  FMUL.FTZ R152, R152, UR19 ;  /* 0x0000001398987c20 */ /* 0x000fe20008410000 */
[----:B------:R-:W-:Y:S01]  /*1790*/  LOP3.LUT P3, RZ, R151, 0xff00, RZ, 0xc0, !PT ;  /* 0x0000ff0097ff7812 */ /* 0x000fe2000786c0ff */
[----:B------:R-:W-:Y:S01]  /*17a0*/  FMUL.FTZ R124, R124, UR9 ;  /* 0x000000097c7c7c20 */ /* 0x000fe20008410000 */
[----:B------:R-:W-:-:S02]  /*17b0*/  CS2R R154, SRZ ;  /* 0x00000000009a7805 */ /* 0x000fc4000001ff00 */
[----:B------:R-:W-:Y:S01]  /*17c0*/  LOP3.LUT P4, RZ, R151, 0xff0000, RZ, 0xc0, !PT ;  /* 0x00ff000097ff7812 */ /* 0x000fe2000788c0ff */
[--C-:B------:R-:W-:Y:S01]  /*17d0*/  FFMA.FTZ R160, R138, UR18, R126.reuse ;  /* 0x000000128aa07c23 */ /* 0x100fe2000801007e */
[----:B------:R-:W-:Y:S01]  /*17e0*/  FMUL.FTZ R125, R124, UR24 ;  /* 0x000000187c7d7c20 */ /* 0x000fe20008410000 */
[C---:B-----5:R-:W-:Y:S01]  /*17f0*/  @P6 SHF.L.U32 R124, R121.reuse, 0x10, RZ ;  /* 0x00000010797c6819 */ /* 0x060fe200000006ff */
[----:B------:R-:W-:Y:S01]  /*1800*/  FFMA.FTZ R161, R144, UR18, R126 ;  /* 0x0000001290a17c23 */ /* 0x000fe2000801007e */
[----:B------:R-:W-:Y:S01]  /*1810*/  @P5 PRMT R121, R121, 0x7632, R121 ;  /* 0x0000763279795816 */ /* 0x000fe20000000079 */
[----:B------:R-:W-:Y:S02]  /*1820*/  FADD.FTZ R160, R139, -R160 ;  /* 0x800000a08ba07221 */ /* 0x000fe40000010000 */
[----:B------:R-:W-:Y:S01]  /*1830*/  @P6 FMUL.FTZ R159, R125, R124 ;  /* 0x0000007c7d9f6220 */ /* 0x000fe20000410000 */
[----:B------:R-:W-:Y:S01]  /*1840*/  FMUL.FTZ R124, R152, UR9 ;  /* 0x00000009987c7c20 */ /* 0x000fe20008410000 */
[----:B------:R-:W-:Y:S01]  /*1850*/  @P5 SHF.L.U32 R121, R121, 0x10, RZ ;  /* 0x0000001079795819 */ /* 0x000fe200000006ff */
[----:B------:R-:W-:Y:S01]  /*1860*/  FFMA.FTZ R152, R130, UR18, R126 ;  /* 0x0000001282987c23 */ /* 0x000fe2000801007e */
[----:B------:R-:W-:Y:S01]  /*1870*/  FMUL.FTZ R160, R160, UR19 ;  /* 0x00000013a0a07c20 */ /* 0x000fe20008410000 */
[----:B------:R-:W-:Y:S01]  /*1880*/  FMUL.FTZ R124, R124, UR24 ;  /* 0x000000187c7c7c20 */ /* 0x000fe20008410000 */
[----:B------:R-:W-:Y:S01]  /*1890*/  @P4 SHF.L.U32 R158, R123, 0x10, RZ ;  /* 0x000000107b9e4819 */ /* 0x000fe200000006ff */
[----:B------:R-:W-:Y:S01]  /*18a0*/  FADD.FTZ R152, R137, -R152 ;  /* 0x8000009889987221 */ /* 0x000fe20000010000 */
[----:B------:R-:W-:Y:S01]  /*18b0*/  FMUL.FTZ R160, R160, UR9 ;  /* 0x00000009a0a07c20 */ /* 0x000fe20008410000 */
[----:B------:R-:W-:Y:S01]  /*18c0*/  @P5 FMUL.FTZ R156, R124, R121 ;  /* 0x000000797c9c5220 */ /* 0x000fe20000410000 */
[----:B------:R-:W-:Y:S01]  /*18d0*/  FFMA.FTZ R121, R129, UR18, R126 ;  /* 0x0000001281797c23 */ /* 0x000fe2000801007e */
[----:B------:R-:W-:Y:S01]  /*18e0*/  FMUL.FTZ R152, R152, UR19 ;  /* 0x0000001398987c20 */ /* 0x000fe20008410000 */
[----:B------:R-:W-:Y:S01]  /*18f0*/  FADD.FTZ R161, R142, -R161 ;  /* 0x800000a18ea17221 */ /* 0x000fe20000010000 */
[----:B------:R-:W-:Y:S01]  /*1900*/  FMUL.FTZ R125, R86, R125 ;  /* 0x0000007d567d7220 */ /* 0x000fe20000410000 */
[----:B------:R-:W-:Y:S01]  /*1910*/  FADD.FTZ R121, R128, -R121 ;  /* 0x8000007980797221 */ /* 0x000fe20000010000 */
[----:B------:R-:W-:Y:S01]  /*1920*/  FMUL.FTZ R152, R152, UR9 ;  /* 0x0000000998987c20 */ /* 0x000fe20008410000 */
[----:B------:R-:W-:Y:S01]  /*1930*/  FMUL.FTZ R161, R161, UR19 ;  /* 0x00000013a1a17c20 */ /* 0x000fe20008410000 */
[----:B------:R-:W-:Y:S01]  /*1940*/  FMUL.FTZ R124, R87, R124 ;  /* 0x0000007c577c7220 */ /* 0x000fe20000410000 */
[----:B------:R-:W-:Y:S01]  /*1950*/  FMUL.FTZ R121, R121, UR19 ;  /* 0x0000001379797c20 */ /* 0x000fe20008410000 */
[----:B------:R-:W-:Y:S01]  /*1960*/  FMUL.FTZ R152, R152, UR24 ;  /* 0x0000001898987c20 */ /* 0x000fe20008410000 */
[----:B------:R-:W-:Y:S01]  /*1970*/  FADD.FTZ R47, R47, R156 ;  /* 0x0000009c2f2f7221 */ /* 0x000fe20000010000 */
[----:B------:R-:W-:Y:S01]  /*1980*/  FSEL R125, R125, RZ, P6 ;  /* 0x000000ff7d7d7208 */ /* 0x000fe20003000000 */
[----:B------:R-:W-:Y:S01]  /*1990*/  FMUL.FTZ R121, R121, UR9 ;  /* 0x0000000979797c20 */ /* 0x000fe20008410000 */
[----:B------:R-:W-:Y:S01]  /*19a0*/  FMUL.FTZ R153, R81, R152 ;  /* 0x0000009851997220 */ /* 0x000fe20000410000 */
[----:B------:R-:W-:Y:S01]  /*19b0*/  FSEL R124, R124, RZ, P5 ;  /* 0x000000ff7c7c7208 */ /* 0x000fe20002800000 */
[----:B------:R-:W-:Y:S01]  /*19c0*/  FADD.FTZ R46, R46, R159 ;  /* 0x0000009f2e2e7221 */ /* 0x000fe20000010000 */
[----:B------:R-:W-:Y:S01]  /*19d0*/  FMUL.FTZ R127, R121, UR24 ;  /* 0x00000018797f7c20 */ /* 0x000fe20008410000 */
[----:B------:R-:W-:-:S02]  /*19e0*/  @P0 SHF.L.U32 R121, R122, 0x10, RZ ;  /* 0x000000107a790819 */ /* 0x000fc400000006ff */
[----:B------:R-:W-:Y:S02]  /*19f0*/  @P3 PRMT R122, R122, 0x7632, R122 ;  /* 0x000076327a7a3816 */ /* 0x000fe4000000007a */
[----:B------:R-:W-:Y:S01]  /*1a00*/  FSEL R153, R153, RZ, P3 ;  /* 0x000000ff99997208 */ /* 0x000fe20001800000 */
[----:B------:R-:W-:Y:S01]  /*1a10*/  @P0 FMUL.FTZ R155, R127, R121 ;  /* 0x000000797f9b0220 */ /* 0x000fe20000410000 */
[----:B------:R-:W-:Y:S01]  /*1a20*/  @P3 SHF.L.U32 R121, R122, 0x10, RZ ;  /* 0x000000107a793819 */ /* 0x000fe200000006ff */
[----:B------:R-:W-:Y:S01]  /*1a30*/  FMUL.FTZ R122, R80, R127 ;  /* 0x0000007f507a7220 */ /* 0x000fe20000410000 */
[----:B------:R-:W-:Y:S02]  /*1a40*/  HFMA2 R127, -RZ, RZ, 0, 0 ;  /* 0x00000000ff7f7431 */ /* 0x000fe400000001ff */
[----:B------:R-:W-:Y:S01]  /*1a50*/  FADD.FTZ R156, R40, R155 ;  /* 0x0000009b289c7221 */ /* 0x000fe20000010000 */
[----:B------:R-:W-:Y:S01]  /*1a60*/  @P3 FMUL.FTZ R154, R152, R121 ;  /* 0x00000079989a3220 */ /* 0x000fe20000410000 */
[----:B------:R-:W-:Y:S01]  /*1a70*/  FFMA.FTZ R121, R131, UR18, R126 ;  /* 0x0000001283797c23 */ /* 0x000fe2000801007e */
[----:B------:R-:W-:-:S02]  /*1a80*/  FSEL R122, R122, RZ, P0 ;  /* 0x000000ff7a7a7208 */ /* 0x000fc40000000000 */
[----:B------:R-:W-:Y:S01]  /*1a90*/  ISETP.GE.U32.AND P0, PT, R150, RZ, PT ;  /* 0x000000ff9600720c */ /* 0x000fe20003f06070 */
[----:B------:R-:W-:Y:S01]  /*1aa0*/  FADD.FTZ R121, R136, -R121 ;  /* 0x8000007988797221 */ /* 0x000fe20000010000 */
[----:B------:R-:W-:Y:S01]  /*1ab0*/  LOP3.LUT P3, RZ, R150, 0xff, RZ, 0xc0, !PT ;  /* 0x000000ff96ff7812 */ /* 0x000fe2000786c0ff */
[----:B------:R-:W-:Y:S01]  /*1ac0*/  FADD.FTZ R155, R41, R154 ;  /* 0x0000009a299b7221 */ /* 0x000fe20000010000 */
[----:B------:R-:W-:Y:S01]  /*1ad0*/  ISETP.GE.U32.AND.EX P0, PT, R151, 0x1000000, PT, P0 ;  /* 0x010000009700780c */ /* 0x000fe20003f06100 */
[----:B------:R-:W-:Y:S01]  /*1ae0*/  FMUL.FTZ R121, R121, UR19 ;  /* 0x0000001379797c20 */ /* 0x000fe20008410000 */
[----:B------:R-:W-:-:S03]  /*1af0*/  F2FP.BF16.F32.PACK_AB R122, R153, R122 ;  /* 0x0000007a997a723e */ /* 0x000fc600000010ff */
[----:B------:R-:W-:-:S04]  /*1b00*/  FMUL.FTZ R121, R121, UR9 ;  /* 0x0000000979797c20 */ /* 0x000fc80008410000 */
[----:B------:R-:W-:Y:S02]  /*1b10*/  FMUL.FTZ R157, R121, UR24 ;  /* 0x00000018799d7c20 */ /* 0x000fe40008410000 */
[----:B------:R-:W-:Y:S02]  /*1b20*/  @P3 SHF.L.U32 R152, R120, 0x10, RZ ;  /* 0x0000001078983819 */ /* 0x000fe400000006ff */
[----:B------:R-:W-:Y:S01]  /*1b30*/  @P4 FMUL.FTZ R127, R157, R158 ;  /* 0x0000009e9d7f4220 */ /* 0x000fe20000410000 */
[----:B------:R-:W-:Y:S01]  /*1b40*/  FFMA.FTZ R158, R147, UR18, R126 ;  /* 0x00000012939e7c23 */ /* 0x000fe2000801007e */
[----:B------:R-:W-:Y:S02]  /*1b50*/  @P0 PRMT R123, R123, 0x7632, R123 ;  /* 0x000076327b7b0816 */ /* 0x000fe4000000007b */
[----:B------:R-:W-:Y:S01]  /*1b60*/  FADD.FTZ R154, R42, R127 ;  /* 0x0000007f2a9a7221 */ /* 0x000fe20000010000 */
[----:B------:R-:W-:Y:S01]  /*1b70*/  FADD.FTZ R158, R145, -R158 ;  /* 0x8000009e919e7221 */ /* 0x000fe20000010000 */
[----:B------:R-:W-:-:S03]  /*1b80*/  @P0 SHF.L.U32 R123, R123, 0x10, RZ ;  /* 0x000000107b7b0819 */ /* 0x000fc600000006ff */
[----:B------:R-:W-:Y:S01]  /*1b90*/  FMUL.FTZ R121, R158, UR19 ;  /* 0x000000139e797c20 */ /* 0x000fe20008410000 */
[----:B------:R-:W-:Y:S01]  /*1ba0*/  FMUL.FTZ R158, R160, UR24 ;  /* 0x00000018a09e7c20 */ /* 0x000fe20008410000 */
[----:B------:R-:W-:Y:S02]  /*1bb0*/  MOV R160, RZ ;  /* 0x000000ff00a07202 */ /* 0x000fe40000000f00 */
[----:B------:R-:W-:Y:S01]  /*1bc0*/  FMUL.FTZ R121, R121, UR9 ;  /* 0x0000000979797c20 */ /* 0x000fe20008410000 */
[----:B------:R-:W-:Y:S01]  /*1bd0*/  @P0 FMUL.FTZ R160, R158, R123 ;  /* 0x0000007b9ea00220 */ /* 0x000fe20000410000 */
[----:B------:R-:W-:Y:S01]  /*1be0*/  FMUL.FTZ R123, R82, R157 ;  /* 0x0000009d527b7220 */ /* 0x000fe20000410000 */
[----:B------:R-:W-:Y:S02]  /*1bf0*/  HFMA2 R157, -RZ, RZ, 0, 0 ;  /* 0x00000000ff9d7431 */ /* 0x000fe400000001ff */
[----:B------:R-:W-:Y:S01]  /*1c00*/  FMUL.FTZ R121, R121, UR24 ;  /* 0x0000001879797c20 */ /* 0x000fe20008410000 */
[----:B------:R-:W-:Y:S01]  /*1c10*/  FMUL.FTZ R158, R83, R158 ;  /* 0x0000009e539e7220 */ /* 0x000fe20000410000 */
[----:B------:R-:W-:Y:S01]  /*1c20*/  FADD.FTZ R127, R43, R160 ;  /* 0x000000a02b7f7221 */ /* 0x000fe20000010000 */
[----:B------:R-:W-:Y:S01]  /*1c30*/  FSEL R123, R123, RZ, P4 ;  /* 0x000000ff7b7b7208 */ /* 0x000fe20002000000 */
[----:B------:R-:W-:Y:S01]  /*1c40*/  @P3 FMUL.FTZ R157, R121, R152 ;  /* 0x00000098799d3220 */ /* 0x000fe20000410000 */
[----:B------:R-:W-:Y:S01]  /*1c50*/  LOP3.LUT P4, RZ, R150, 0xff00, RZ, 0xc0, !PT ;  /* 0x0000ff0096ff7812 */ /* 0x000fe2000788c0ff */
[----:B------:R-:W-:Y:S01]  /*1c60*/  FMUL.FTZ R121, R84, R121 ;  /* 0x0000007954797220 */ /* 0x000fe20000410000 */
[----:B------:R-:W-:Y:S01]  /*1c70*/  FSEL R158, R158, RZ, P0 ;  /* 0x000000ff9e9e7208 */ /* 0x000fe20000000000 */
[----:B------:R-:W-:-:S03]  /*1c80*/  FADD.FTZ R44, R44, R157 ;  /* 0x0000009d2c2c7221 */ /* 0x000fc60000010000 */
[----:B------:R-:W-:Y:S02]  /*1c90*/  FSEL R40, R121, RZ, P3 ;  /* 0x000000ff79287208 */ /* 0x000fe40001800000 */
[----:B------:R-:W-:Y:S02]  /*1ca0*/  F2FP.BF16.F32.PACK_AB R123, R158, R123 ;  /* 0x0000007b9e7b723e */ /* 0x000fe400000010ff */
[----:B------:R-:W-:-:S03]  /*1cb0*/  F2FP.BF16.F32.PACK_AB R121, R124, R125 ;  /* 0x0000007d7c79723e */ /* 0x000fc600000010ff */
[----:B------:R-:W-:Y:S01]  /*1cc0*/  @P4 PRMT R152, R120, 0x7632, R152 ;  /* 0x0000763278984816 */ /* 0x000fe20000000098 */
[----:B------:R-:W-:-:S03]  /*1cd0*/  FMUL.FTZ R120, R161, UR9 ;  /* 0x00000009a1787c20 */ /* 0x000fc60008410000 */
[----:B------:R-:W-:Y:S01]  /*1ce0*/  @P4 SHF.L.U32 R161, R152, 0x10, RZ ;  /* 0x0000001098a14819 */ /* 0x000fe200000006ff */
[----:B------:R-:W-:Y:S01]  /*1cf0*/  FMUL.FTZ R120, R120, UR24 ;  /* 0x0000001878787c20 */ /* 0x000fe20008410000 */
[----:B------:R-:W-:-:S03]  /*1d00*/  MOV R152, RZ ;  /* 0x000000ff00987202 */ /* 0x000fc60000000f00 */
[----:B------:R-:W-:Y:S01]  /*1d10*/  @P4 FMUL.FTZ R152, R120, R161 ;  /* 0x000000a178984220 */ /* 0x000fe20000410000 */
[----:B------:R-:W-:-:S03]  /*1d20*/  FMUL.FTZ R120, R85, R120 ;  /* 0x0000007855787220 */ /* 0x000fc60000410000 */
[----:B------:R-:W-:Y:S02]  /*1d30*/  FADD.FTZ R45, R45, R152 ;  /* 0x000000982d2d7221 */ /* 0x000fe40000010000 */
[----:B------:R-:W-:-:S04]  /*1d40*/  FSEL R41, R120, RZ, P4 ;  /* 0x000000ff78297208 */ /* 0x000fc80002000000 */
[----:B------:R-:W-:Y:S01]  /*1d50*/  F2FP.BF16.F32.PACK_AB R120, R41, R40 ;  /* 0x000000282978723e */ /* 0x000fe200000010ff */
[----:B------:R-:W-:Y:S06]  /*1d60*/  BRA `(.L_x_3614) ;  /* 0x0000001400007947 */ /* 0x000fec0003800000 */
.L_x_3613:
[--C-:B------:R-:W-:Y:S01]  /*1d70*/  FFMA.FTZ R112, R143, UR18, R126.reuse ;  /* 0x000000128f707c23 */ /* 0x100fe2000801007e */
[----:B------:R-:W-:Y:S01]  /*1d80*/  LOP3.LUT P5, RZ, R150, 0xff000000, RZ, 0xc0, !PT ;  /* 0xff00000096ff7812 */ /* 0x000fe200078ac0ff */
[----:B------:R-:W-:Y:S01]  /*1d90*/  FFMA.FTZ R114, R140, UR18, R126 ;  /* 0x000000128c727c23 */ /* 0x000fe2000801007e */
[----:B------:R-:W-:Y:S01]  /*1da0*/  LOP3.LUT P6, RZ, R150, 0xff0000, RZ, 0xc0, !PT ;  /* 0x00ff000096ff7812 */ /* 0x000fe200078cc0ff */
[----:B------:R-:W-:Y:S01]  /*1db0*/  FADD.FTZ R112, R141, -R112 ;  /* 0x800000708d707221 */ /* 0x000fe20000010000 */
[----:B------:R-:W-:Y:S01]  /*1dc0*/  FFMA.FTZ R115, R129, UR18, R126 ;  /* 0x0000001281737c23 */ /* 0x000fe2000801007e */
[----:B------:R-:W-:Y:S01]  /*1dd0*/  FADD.FTZ R114, R135, -R114 ;  /* 0x8000007287727221 */ /* 0x000fe20000010000 */
[C---:B------:R-:W-:Y:S01]  /*1de0*/  LOP3.LUT P0, RZ, R151.reuse, 0xff, RZ, 0xc0, !PT ;  /* 0x000000ff97ff7812 */ /* 0x040fe2000780c0ff */
[----:B------:R-:W-:Y:S01]  /*1df0*/  FMUL.FTZ R118, R112, UR19 ;  /* 0x0000001370767c20 */ /* 0x000fe20008410000 */
[----:B------:R-:W-:Y:S01]  /*1e00*/  LOP3.LUT P3, RZ, R151, 0xff00, RZ, 0xc0, !PT ;  /* 0x0000ff0097ff7812 */ /* 0x000fe2000786c0ff */
[----:B------:R-:W-:Y:S01]  /*1e10*/  FMUL.FTZ R119, R114, UR19 ;  /* 0x0000001372777c20 */ /* 0x000fe20008410000 */
[----:B------:R-:W-:Y:S01]  /*1e20*/  FADD.FTZ R115, R128, -R115 ;  /* 0x8000007380737221 */ /* 0x000fe20000010000 */
[----:B------:R-:W-:Y:S01]  /*1e30*/  FMUL.FTZ R112, R118, UR9 ;  /* 0x0000000976707c20 */ /* 0x000fe20008410000 */
[----:B------:R-:W-:Y:S01]  /*1e40*/  HFMA2 R159, -RZ, RZ, 0, 0 ;  /* 0x00000000ff9f7431 */ /* 0x000fe200000001ff */
[----:B-----5:R-:W-:Y:S01]  /*1e50*/  @P5 PRMT R113, R121, 0x7632, R113 ;  /* 0x0000763279715816 */ /* 0x020fe20000000071 */
[----:B------:R-:W-:Y:S01]  /*1e60*/  FMUL.FTZ R124, R119, UR9 ;  /* 0x00000009777c7c20 */ /* 0x000fe20008410000 */
[----:B------:R-:W-:Y:S01]  /*1e70*/  @P6 SHF.L.U32 R114, R121, 0x10, RZ ;  /* 0x0000001079726819 */ /* 0x000fe200000006ff */
[----:B------:R-:W-:Y:S01]  /*1e80*/  FMUL.FTZ R121, R112, UR24 ;  /* 0x0000001870797c20 */ /* 0x000fe20008410000 */
[----:B------:R-:W-:Y:S01]  /*1e90*/  @P5 SHF.L.U32 R113, R113, 0x10, RZ ;  /* 0x0000001071715819 */ /* 0x000fe200000006ff */
[----:B------:R-:W-:Y:S01]  /*1ea0*/  FMUL.FTZ R124, R124, UR24 ;  /* 0x000000187c7c7c20 */ /* 0x000fe20008410000 */
[----:B------:R-:W-:Y:S01]  /*1eb0*/  FMUL.FTZ R112, R115, UR19 ;  /* 0x0000001373707c20 */ /* 0x000fe20008410000 */
[----:B------:R-:W-:Y:S01]  /*1ec0*/  @P6 FMUL.FTZ R159, R114, R121 ;  /* 0x00000079729f6220 */ /* 0x000fe20000410000 */
[----:B------:R-:W-:Y:S01]  /*1ed0*/  CS2R R154, SRZ ;  /* 0x00000000009a7805 */ /* 0x000fe2000001ff00 */
[----:B------:R-:W-:Y:S01]  /*1ee0*/  FFMA.FTZ R114, R130, UR18, R126 ;  /* 0x0000001282727c23 */ /* 0x000fe2000801007e */
[----:B------:R-:W-:Y:S01]  /*1ef0*/  @P5 FMUL.FTZ R154, R113, R124 ;  /* 0x0000007c719a5220 */ /* 0x000fe20000410000 */
[----:B------:R-:W-:Y:S01]  /*1f00*/  FMUL.FTZ R113, R112, UR9 ;  /* 0x0000000970717c20 */ /* 0x000fe20008410000 */
[----:B------:R-:W-:Y:S01]  /*1f10*/  LOP3.LUT P4, RZ, R151, 0xff0000, RZ, 0xc0, !PT ;  /* 0x00ff000097ff7812 */ /* 0x000fe2000788c0ff */
[----:B------:R-:W-:Y:S01]  /*1f20*/  FADD.FTZ R116, R137, -R114 ;  /* 0x8000007289747221 */ /* 0x000fe20000010000 */
[C---:B------:R-:W-:Y:S01]  /*1f30*/  @P0 SHF.L.U32 R114, R122.reuse, 0x10, RZ ;  /* 0x000000107a720819 */ /* 0x040fe200000006ff */
[----:B------:R-:W-:Y:S01]  /*1f40*/  FMUL.FTZ R115, R113, UR24 ;  /* 0x0000001871737c20 */ /* 0x000fe20008410000 */
[----:B------:R-:W-:Y:S01]  /*1f50*/  @P3 PRMT R122, R122, 0x7632, R122 ;  /* 0x000076327a7a3816 */ /* 0x000fe2000000007a */
[----:B------:R-:W-:Y:S01]  /*1f60*/  FMUL.FTZ R113, R116, UR19 ;  /* 0x0000001374717c20 */ /* 0x000fe20008410000 */
[--C-:B------:R-:W-:Y:S01]  /*1f70*/  FFMA.FTZ R152, R138, UR18, R126.reuse ;  /* 0x000000128a987c23 */ /* 0x100fe2000801007e */
[-C--:B------:R-:W-:Y:S01]  /*1f80*/  @P0 FMUL.FTZ R155, R114, R115.reuse ;  /* 0x00000073729b0220 */ /* 0x080fe20000410000 */
[----:B------:R-:W-:Y:S01]  /*1f90*/  @P3 SHF.L.U32 R117, R122, 0x10, RZ ;  /* 0x000000107a753819 */ /* 0x000fe200000006ff */
[----:B------:R-:W-:Y:S01]  /*1fa0*/  FMUL.FTZ R122, R80, R115 ;  /* 0x00000073507a7220 */ /* 0x000fe20000410000 */
[----:B------:R-:W-:Y:S01]  /*1fb0*/  FFMA.FTZ R115, R131, UR18, R126 ;  /* 0x0000001283737c23 */ /* 0x000fe2000801007e */
[----:B------:R-:W-:Y:S01]  /*1fc0*/  FMUL.FTZ R116, R113, UR9 ;  /* 0x0000000971747c20 */ /* 0x000fe20008410000 */
[----:B------:R-:W-:Y:S01]  /*1fd0*/  FADD.FTZ R125, R139, -R152 ;  /* 0x800000988b7d7221 */ /* 0x000fe20000010000 */
[----:B------:R-:W-:Y:S01]  /*1fe0*/  MOV R162, RZ ;  /* 0x000000ff00a27202 */ /* 0x000fe20000000f00 */
[----:B------:R-:W-:Y:S01]  /*1ff0*/  FADD.FTZ R115, R136, -R115 ;  /* 0x8000007388737221 */ /* 0x000fe20000010000 */
[----:B------:R-:W-:Y:S01]  /*2000*/  FSEL R122, R122, RZ, P0 ;  /* 0x000000ff7a7a7208 */ /* 0x000fe20000000000 */
[----:B------:R-:W-:Y:S01]  /*2010*/  FMUL.FTZ R116, R116, UR24 ;  /* 0x0000001874747c20 */ /* 0x000fe20008410000 */
[----:B------:R-:W-:Y:S01]  /*2020*/  ISETP.GE.U32.AND P0, PT, R150, RZ, PT ;  /* 0x000000ff9600720c */ /* 0x000fe20003f06070 */
[----:B------:R-:W-:Y:S01]  /*2030*/  FMUL.FTZ R114, R115, UR19 ;  /* 0x0000001373727c20 */ /* 0x000fe20008410000 */
[----:B------:R-:W-:Y:S01]  /*2040*/  @P4 SHF.L.U32 R152, R123, 0x10, RZ ;  /* 0x000000107b984819 */ /* 0x000fe200000006ff */
[-C--:B------:R-:W-:Y:S01]  /*2050*/  @P3 FMUL.FTZ R162, R117, R116.reuse ;  /* 0x0000007475a23220 */ /* 0x080fe20000410000 */
[----:B------:R-:W-:Y:S01]  /*2060*/  ISETP.GE.U32.AND.EX P0, PT, R151, 0x1000000, PT, P0 ;  /* 0x010000009700780c */ /* 0x000fe20003f06100 */
[----:B------:R-:W-:Y:S01]  /*2070*/  FMUL.FTZ R115, R114, UR9 ;  /* 0x0000000972737c20 */ /* 0x000fe20008410000 */
[----:B------:R-:W-:Y:S01]  /*2080*/  FMUL.FTZ R153, R81, R116 ;  /* 0x0000007451997220 */ /* 0x000fe20000410000 */
[----:B------:R-:W-:Y:S01]  /*2090*/  MOV R160, RZ ;  /* 0x000000ff00a07202 */ /* 0x000fe20000000f00 */
[----:B------:R-:W-:Y:S01]  /*20a0*/  FFMA.FTZ R116, R147, UR18, R126 ;  /* 0x0000001293747c23 */ /* 0x000fe2000801007e */
[----:B------:R-:W-:Y:S01]  /*20b0*/  FMUL.FTZ R117, R115, UR24 ;  /* 0x0000001873757c20 */ /* 0x000fe20008410000 */
[----:B------:R-:W-:Y:S01]  /*20c0*/  FMUL.FTZ R115, R125, UR19 ;  /* 0x000000137d737c20 */ /* 0x000fe20008410000 */
[----:B------:R-:W-:Y:S01]  /*20d0*/  FSEL R153, R153, RZ, P3 ;  /* 0x000000ff99997208 */ /* 0x000fe20001800000 */
[----:B------:R-:W-:Y:S01]  /*20e0*/  FADD.FTZ R116, R145, -R116 ;  /* 0x8000007491747221 */ /* 0x000fe20000010000 */
[----:B------:R-:W-:Y:S01]  /*20f0*/  LOP3.LUT P3, RZ, R150, 0xff, RZ, 0xc0, !PT ;  /* 0x000000ff96ff7812 */ /* 0x000fe2000786c0ff */
[----:B------:R-:W-:Y:S01]  /*2100*/  FMUL.FTZ R158, R115, UR9 ;  /* 0x00000009739e7c20 */ /* 0x000fe20008410000 */
[----:B------:R-:W-:-:S02]  /*2110*/  HFMA2 R127, -RZ, RZ, 0, 0 ;  /* 0x00000000ff7f7431 */ /* 0x000fc400000001ff */
[----:B------:R-:W-:Y:S01]  /*2120*/  @P4 FMUL.FTZ R127, R152, R117 ;  /* 0x00000075987f4220 */ /* 0x000fe20000410000 */
[----:B------:R-:W-:Y:S01]  /*2130*/  @P0 PRMT R123, R123, 0x7632, R123 ;  /* 0x000076327b7b0816 */ /* 0x000fe2000000007b */
[----:B------:R-:W-:Y:S01]  /*2140*/  FMUL.FTZ R158, R158, UR24 ;  /* 0x000000189e9e7c20 */ /* 0x000fe20008410000 */
[----:B------:R-:W-:Y:S01]  /*2150*/  FMUL.FTZ R116, R116, UR19 ;  /* 0x0000001374747c20 */ /* 0x000fe20008410000 */
[----:B------:R-:W-:Y:S01]  /*2160*/  HFMA2 R157, -RZ, RZ, 0, 0 ;  /* 0x00000000ff9d7431 */ /* 0x000fe200000001ff */
[----:B------:R-:W-:Y:S01]  /*2170*/  @P0 SHF.L.U32 R123, R123, 0x10, RZ ;  /* 0x000000107b7b0819 */ /* 0x000fe200000006ff */
[----:B------:R-:W-:Y:S01]  /*2180*/  FMUL.FTZ R121, R86, R121 ;  /* 0x0000007956797220 */ /* 0x000fe20000410000 */
[----:B------:R-:W-:Y:S01]  /*2190*/  FMUL.FTZ R125, R116, UR9 ;  /* 0x00000009747d7c20 */ /* 0x000fe20008410000 */
[----:B------:R-:W-:Y:S01]  /*21a0*/  FMUL.FTZ R124, R87, R124 ;  /* 0x0000007c577c7220 */ /* 0x000fe20000410000 */
[----:B------:R-:W-:Y:S01]  /*21b0*/  FADD.FTZ R47, R47, R154 ;  /* 0x0000009a2f2f7221 */ /* 0x000fe20000010000 */
[-C--:B------:R-:W-:Y:S01]  /*21c0*/  @P0 FMUL.FTZ R160, R123, R158.reuse ;  /* 0x0000009e7ba00220 */ /* 0x080fe20000410000 */
[----:B------:R-:W-:Y:S01]  /*21d0*/  FMUL.FTZ R123, R82, R117 ;  /* 0x00000075527b7220 */ /* 0x000fe20000410000 */
[----:B------:R-:W-:Y:S01]  /*21e0*/  FFMA.FTZ R117, R144, UR18, R126 ;  /* 0x0000001290757c23 */ /* 0x000fe2000801007e */
[----:B------:R-:W-:Y:S01]  /*21f0*/  @P3 SHF.L.U32 R152, R120, 0x10, RZ ;  /* 0x0000001078983819 */ /* 0x000fe200000006ff */
[----:B------:R-:W-:Y:S01]  /*2200*/  FMUL.FTZ R125, R125, UR24 ;  /* 0x000000187d7d7c20 */ /* 0x000fe20008410000 */
[----:B------:R-:W-:Y:S01]  /*2210*/  FMUL.FTZ R158, R83, R158 ;  /* 0x0000009e539e7220 */ /* 0x000fe20000410000 */
[----:B------:R-:W-:Y:S01]  /*2220*/  FSEL R123, R123, RZ, P4 ;  /* 0x000000ff7b7b7208 */ /* 0x000fe20002000000 */
[----:B------:R-:W-:Y:S01]  /*2230*/  FADD.FTZ R117, R142, -R117 ;  /* 0x800000758e757221 */ /* 0x000fe20000010000 */
[----:B------:R-:W-:Y:S01]  /*2240*/  LOP3.LUT P4, RZ, R150, 0xff00, RZ, 0xc0, !PT ;  /* 0x0000ff0096ff7812 */ /* 0x000fe2000788c0ff */
[-C--:B------:R-:W-:Y:S01]  /*2250*/  @P3 FMUL.FTZ R157, R152, R125.reuse ;  /* 0x0000007d989d3220 */ /* 0x080fe20000410000 */
[----:B------:R-:W-:Y:S01]  /*2260*/  FMUL.FTZ R125, R84, R125 ;  /* 0x0000007d547d7220 */ /* 0x000fe20000410000 */
[----:B------:R-:W-:Y:S01]  /*2270*/  FMUL.FTZ R117, R117, UR19 ;  /* 0x0000001375757c20 */ /* 0x000fe20008410000 */
        /* <DEDUP_REMOVED lines=9> */
[----:B------:R-:W-:Y:S01]  /*2310*/  @P4 PRMT R152, R120, 0x7632, R152 ;  /* 0x0000763278984816 */ /* 0x000fe20000000098 */
[----:B------:R-:W-:Y:S01]  /*2320*/  FMUL.FTZ R120, R117, UR9 ;  /* 0x0000000975787c20 */ /* 0x000fe20008410000 */
[----:B------:R-:W-:Y:S01]  /*2330*/  FADD.FTZ R44, R44, R157 ;  /* 0x0000009d2c2c7221 */ /* 0x000fe20000010000 */
[----:B------:R-:W-:-:S02]  /*2340*/  F2FP.BF16.F32.PACK_AB R123, R158, R123 ;  /* 0x0000007b9e7b723e */ /* 0x000fc400000010ff */
[----:B------:R-:W-:Y:S01]  /*2350*/  @P4 SHF.L.U32 R161, R152, 0x10, RZ ;  /* 0x0000001098a14819 */ /* 0x000fe200000006ff */
[----:B------:R-:W-:Y:S01]  /*2360*/  FMUL.FTZ R120, R120, UR24 ;  /* 0x0000001878787c20 */ /* 0x000fe20008410000 */
[----:B------:R-:W-:Y:S02]  /*2370*/  MOV R152, RZ ;  /* 0x000000ff00987202 */ /* 0x000fe40000000f00 */
[----:B------:R-:W-:Y:S01]  /*2380*/  F2FP.BF16.F32.PACK_AB R122, R153, R122 ;  /* 0x0000007a997a723e */ /* 0x000fe200000010ff */
[-C--:B------:R-:W-:Y:S01]  /*2390*/  @P4 FMUL.FTZ R152, R161, R120.reuse ;  /* 0x00000078a1984220 */ /* 0x080fe20000410000 */
[----:B------:R-:W-:Y:S01]  /*23a0*/  FMUL.FTZ R120, R85, R120 ;  /* 0x0000007855787220 */ /* 0x000fe20000410000 */
[----:B------:R-:W-:Y:S02]  /*23b0*/  F2FP.BF16.F32.PACK_AB R121, R124, R121 ;  /* 0x000000797c79723e */ /* 0x000fe400000010ff */
[----:B------:R-:W-:Y:S02]  /*23c0*/  FADD.FTZ R45, R45, R152 ;  /* 0x000000982d2d7221 */ /* 0x000fe40000010000 */
[----:B------:R-:W-:-:S04]  /*23d0*/  FSEL R120, R120, RZ, P4 ;  /* 0x000000ff78787208 */ /* 0x000fc80002000000 */
[----:B------:R-:W-:Y:S01]  /*23e0*/  F2FP.BF16.F32.PACK_AB R120, R120, R125 ;  /* 0x0000007d7878723e */ /* 0x000fe200000010ff */
[----:B------:R-:W-:Y:S06]  /*23f0*/  BRA `(.L_x_3614) ;  /* 0x0000000c005c7947 */ /* 0x000fec0003800000 */
.L_x_3612:
        /* <DEDUP_REMOVED lines=10> */
[----:B------:R-:W-:Y:S01]  /*24a0*/  MOV R156, RZ ;  /* 0x000000ff009c7202 */ /* 0x000fe20000000f00 */
[----:B------:R-:W-:Y:S01]  /*24b0*/  FADD.FTZ R154, R135, -R152 ;  /* 0x80000098879a7221 */ /* 0x000fe20000010000 */
[----:B------:R-:W-:Y:S01]  /*24c0*/  LOP3.LUT P0, RZ, R151, 0xff, RZ, 0xc0, !PT ;  /* 0x000000ff97ff7812 */ /* 0x000fe2000780c0ff */
[----:B------:R-:W-:Y:S01]  /*24d0*/  FFMA.FTZ R124, R125, UR19, R30 ;  /* 0x000000137d7c7c23 */ /* 0x000fe2000801001e */
[----:B------:R-:W-:Y:S01]  /*24e0*/  HFMA2 R159, -RZ, RZ, 0, 0 ;  /* 0x00000000ff9f7431 */ /* 0x000fe200000001ff */
[----:B------:R-:W-:Y:S01]  /*24f0*/  LOP3.LUT P3, RZ, R151, 0xff00, RZ, 0xc0, !PT ;  /* 0x0000ff0097ff7812 */ /* 0x000fe2000786c0ff */
[----:B------:R-:W-:-:S02]  /*2500*/  HFMA2 R155, -RZ, RZ, 0, 0 ;  /* 0x00000000ff9b7431 */ /* 0x000fc400000001ff */
[----:B------:R-:W-:Y:S01]  /*2510*/  FMUL.FTZ R124, R124, UR9 ;  /* 0x000000097c7c7c20 */ /* 0x000fe20008410000 */
[----:B------:R-:W-:Y:S01]  /*2520*/  LOP3.LUT P4, RZ, R151, 0xff0000, RZ, 0xc0, !PT ;  /* 0x00ff000097ff7812 */ /* 0x000fe2000788c0ff */
[----:B------:R-:W-:Y:S01]  /*2530*/  FFMA.FTZ R160, R138, UR18, R126 ;  /* 0x000000128aa07c23 */ /* 0x000fe2000801007e */
[C---:B-----5:R-:W-:Y:S01]  /*2540*/  @P6 SHF.L.U32 R152, R121.reuse, 0x10, RZ ;  /* 0x0000001079986819 */ /* 0x060fe200000006ff */
[----:B------:R-:W-:Y:S01]  /*2550*/  FMUL.FTZ R125, R124, UR24 ;  /* 0x000000187c7d7c20 */ /* 0x000fe20008410000 */
[----:B------:R-:W-:Y:S01]  /*2560*/  FFMA.FTZ R124, R154, UR19, R31 ;  /* 0x000000139a7c7c23 */ /* 0x000fe2000801001f */
[----:B------:R-:W-:Y:S01]  /*2570*/  @P5 PRMT R121, R121, 0x7632, R121 ;  /* 0x0000763279795816 */ /* 0x000fe20000000079 */
[----:B------:R-:W-:Y:S01]  /*2580*/  FADD.FTZ R160, R139, -R160 ;  /* 0x800000a08ba07221 */ /* 0x000fe20000010000 */
[-C--:B------:R-:W-:Y:S01]  /*2590*/  @P6 FMUL.FTZ R159, R152, R125.reuse ;  /* 0x0000007d989f6220 */ /* 0x080fe20000410000 */
[----:B------:R-:W-:Y:S01]  /*25a0*/  FMUL.FTZ R124, R124, UR9 ;  /* 0x000000097c7c7c20 */ /* 0x000fe20008410000 */
[----:B------:R-:W-:Y:S01]  /*25b0*/  @P5 SHF.L.U32 R121, R121, 0x10, RZ ;  /* 0x0000001079795819 */ /* 0x000fe200000006ff */
[----:B------:R-:W-:Y:S01]  /*25c0*/  FFMA.FTZ R152, R130, UR18, R126 ;  /* 0x0000001282987c23 */ /* 0x000fe2000801007e */
[----:B------:R-:W-:Y:S01]  /*25d0*/  FMUL.FTZ R125, R86, R125 ;  /* 0x0000007d567d7220 */ /* 0x000fe20000410000 */
[----:B------:R-:W-:Y:S01]  /*25e0*/  FMUL.FTZ R124, R124, UR24 ;  /* 0x000000187c7c7c20 */ /* 0x000fe20008410000 */
[----:B------:R-:W-:Y:S01]  /*25f0*/  @P4 SHF.L.U32 R158, R123, 0x10, RZ ;  /* 0x000000107b9e4819 */ /* 0x000fe200000006ff */
[----:B------:R-:W-:Y:S01]  /*2600*/  FADD.FTZ R154, R137, -R152 ;  /* 0x80000098899a7221 */ /* 0x000fe20000010000 */
[C---:B------:R-:W-:Y:S01]  /*2610*/  @P0 SHF.L.U32 R152, R122.reuse, 0x10, RZ ;  /* 0x000000107a980819 */ /* 0x040fe200000006ff */
[-C--:B------:R-:W-:Y:S01]  /*2620*/  @P5 FMUL.FTZ R156, R121, R124.reuse ;  /* 0x0000007c799c5220 */ /* 0x080fe20000410000 */
[----:B------:R-:W-:Y:S01]  /*2630*/  FFMA.FTZ R121, R129, UR18, R126 ;  /* 0x0000001281797c23 */ /* 0x000fe2000801007e */
[----:B------:R-:W-:Y:S01]  /*2640*/  @P3 PRMT R122, R122, 0x7632, R122 ;  /* 0x000076327a7a3816 */ /* 0x000fe2000000007a */
[----:B------:R-:W-:Y:S01]  /*2650*/  FMUL.FTZ R124, R87, R124 ;  /* 0x0000007c577c7220 */ /* 0x000fe20000410000 */
[----:B------:R-:W-:Y:S01]  /*2660*/  FADD.FTZ R47, R47, R156 ;  /* 0x0000009c2f2f7221 */ /* 0x000fe20000010000 */
[----:B------:R-:W-:Y:S01]  /*2670*/  FADD.FTZ R121, R128, -R121 ;  /* 0x8000007980797221 */ /* 0x000fe20000010000 */
[----:B------:R-:W-:Y:S01]  /*2680*/  @P3 SHF.L.U32 R153, R122, 0x10, RZ ;  /* 0x000000107a993819 */ /* 0x000fe200000006ff */
[----:B------:R-:W-:Y:S01]  /*2690*/  FADD.FTZ R46, R46, R159 ;  /* 0x0000009f2e2e7221 */ /* 0x000fe20000010000 */
[----:B------:R-:W-:Y:S01]  /*26a0*/  FSEL R125, R125, RZ, P6 ;  /* 0x000000ff7d7d7208 */ /* 0x000fe20003000000 */
[----:B------:R-:W-:Y:S01]  /*26b0*/  FFMA.FTZ R121, R121, UR19, R24 ;  /* 0x0000001379797c23 */ /* 0x000fe20008010018 */
[----:B------:R-:W-:-:S03]  /*26c0*/  FSEL R124, R124, RZ, P5 ;  /* 0x000000ff7c7c7208 */ /* 0x000fc60002800000 */
[----:B------:R-:W-:-:S04]  /*26d0*/  FMUL.FTZ R121, R121, UR9 ;  /* 0x0000000979797c20 */ /* 0x000fc80008410000 */
[----:B------:R-:W-:Y:S01]  /*26e0*/  FMUL.FTZ R127, R121, UR24 ;  /* 0x00000018797f7c20 */ /* 0x000fe20008410000 */
[----:B------:R-:W-:Y:S01]  /*26f0*/  FFMA.FTZ R121, R154, UR19, R25 ;  /* 0x000000139a797c23 */ /* 0x000fe20008010019 */
[----:B------:R-:W-:Y:S02]  /*2700*/  MOV R154, RZ ;  /* 0x000000ff009a7202 */ /* 0x000fe40000000f00 */
[-C--:B------:R-:W-:Y:S01]  /*2710*/  @P0 FMUL.FTZ R155, R152, R127.reuse ;  /* 0x0000007f989b0220 */ /* 0x080fe20000410000 */
[----:B------:R-:W-:Y:S01]  /*2720*/  FMUL.FTZ R121, R121, UR9 ;  /* 0x0000000979797c20 */ /* 0x000fe20008410000 */
[----:B------:R-:W-:Y:S01]  /*2730*/  FMUL.FTZ R122, R80, R127 ;  /* 0x0000007f507a7220 */ /* 0x000fe20000410000 */
[----:B------:R-:W-:Y:S02]  /*2740*/  HFMA2 R127, -RZ, RZ, 0, 0 ;  /* 0x00000000ff7f7431 */ /* 0x000fe400000001ff */
[----:B------:R-:W-:Y:S01]  /*2750*/  FADD.FTZ R156, R40, R155 ;  /* 0x0000009b289c7221 */ /* 0x000fe20000010000 */
[----:B------:R-:W-:Y:S01]  /*2760*/  FMUL.FTZ R152, R121, UR24 ;  /* 0x0000001879987c20 */ /* 0x000fe20008410000 */
[----:B------:R-:W-:Y:S01]  /*2770*/  FFMA.FTZ R121, R131, UR18, R126 ;  /* 0x0000001283797c23 */ /* 0x000fe2000801007e */
[----:B------:R-:W-:-:S02]  /*2780*/  FSEL R122, R122, RZ, P0 ;  /* 0x000000ff7a7a7208 */ /* 0x000fc40000000000 */
[----:B------:R-:W-:Y:S01]  /*2790*/  ISETP.GE.U32.AND P0, PT, R150, RZ, PT ;  /* 0x000000ff9600720c */ /* 0x000fe20003f06070 */
[----:B------:R-:W-:Y:S01]  /*27a0*/  FADD.FTZ R121, R136, -R121 ;  /* 0x8000007988797221 */ /* 0x000fe20000010000 */
[-C--:B------:R-:W-:Y:S01]  /*27b0*/  @P3 FMUL.FTZ R154, R153, R152.reuse ;  /* 0x00000098999a3220 */ /* 0x080fe20000410000 */
[----:B------:R-:W-:Y:S01]  /*27c0*/  FMUL.FTZ R153, R81, R152 ;  /* 0x0000009851997220 */ /* 0x000fe20000410000 */
[----:B------:R-:W-:Y:S01]  /*27d0*/  ISETP.GE.U32.AND.EX P0, PT, R151, 0x1000000, PT, P0 ;  /* 0x010000009700780c */ /* 0x000fe20003f06100 */
[----:B------:R-:W-:Y:S01]  /*27e0*/  FFMA.FTZ R121, R121, UR19, R26 ;  /* 0x0000001379797c23 */ /* 0x000fe2000801001a */
[----:B------:R-:W-:Y:S02]  /*27f0*/  FADD.FTZ R155, R41, R154 ;  /* 0x0000009a299b7221 */ /* 0x000fe40000010000 */
[----:B------:R-:W-:Y:S01]  /*2800*/  FSEL R153, R153, RZ, P3 ;  /* 0x000000ff99997208 */ /* 0x000fe20001800000 */
[----:B------:R-:W-:Y:S01]  /*2810*/  FMUL.FTZ R121, R121, UR9 ;  /* 0x0000000979797c20 */ /* 0x000fe20008410000 */
[----:B------:R-:W-:-:S02]  /*2820*/  LOP3.LUT P3, RZ, R150, 0xff, RZ, 0xc0, !PT ;  /* 0x000000ff96ff7812 */ /* 0x000fc4000786c0ff */
[----:B------:R-:W-:Y:S01]  /*2830*/  F2FP.BF16.F32.PACK_AB R122, R153, R122 ;  /* 0x0000007a997a723e */ /* 0x000fe200000010ff */
[----:B------:R-:W-:Y:S01]  /*2840*/  FMUL.FTZ R157, R121, UR24 ;  /* 0x00000018799d7c20 */ /* 0x000fe20008410000 */
[----:B------:R-:W-:Y:S01]  /*2850*/  FFMA.FTZ R121, R160, UR19, R27 ;  /* 0x00000013a0797c23 */ /* 0x000fe2000801001b */
[----:B------:R-:W-:Y:S02]  /*2860*/  MOV R160, RZ ;  /* 0x000000ff00a07202 */ /* 0x000fe40000000f00 */
[----:B------:R-:W-:Y:S01]  /*2870*/  @P4 FMUL.FTZ R127, R158, R157 ;  /* 0x0000009d9e7f4220 */ /* 0x000fe20000410000 */
[----:B------:R-:W-:Y:S01]  /*2880*/  FFMA.FTZ R158, R147, UR18, R126 ;  /* 0x00000012939e7c23 */ /* 0x000fe2000801007e */
[----:B------:R-:W-:Y:S02]  /*2890*/  @P0 PRMT R123, R123, 0x7632, R123 ;  /* 0x000076327b7b0816 */ /* 0x000fe4000000007b */
[----:B------:R-:W-:Y:S01]  /*28a0*/  FADD.FTZ R154, R42, R127 ;  /* 0x0000007f2a9a7221 */ /* 0x000fe20000010000 */
[----:B------:R-:W-:Y:S01]  /*28b0*/  FADD.FTZ R161, R145, -R158 ;  /* 0x8000009e91a17221 */ /* 0x000fe20000010000 */
[----:B------:R-:W-:Y:S01]  /*28c0*/  FMUL.FTZ R158, R121, UR9 ;  /* 0x00000009799e7c20 */ /* 0x000fe20008410000 */
[----:B------:R-:W-:-:S02]  /*28d0*/  @P0 SHF.L.U32 R123, R123, 0x10, RZ ;  /* 0x000000107b7b0819 */ /* 0x000fc400000006ff */
[----:B------:R-:W-:Y:S01]  /*28e0*/  FFMA.FTZ R121, R161, UR19, R28 ;  /* 0x00000013a1797c23 */ /* 0x000fe2000801001c */
[----:B------:R-:W-:Y:S01]  /*28f0*/  FMUL.FTZ R158, R158, UR24 ;  /* 0x000000189e9e7c20 */ /* 0x000fe20008410000 */
[----:B------:R-:W-:Y:S01]  /*2900*/  @P3 SHF.L.U32 R152, R120, 0x10, RZ ;  /* 0x0000001078983819 */ /* 0x000fe200000006ff */
[----:B------:R-:W-:Y:S01]  /*2910*/  FFMA.FTZ R161, R144, UR18, R126 ;  /* 0x0000001290a17c23 */ /* 0x000fe2000801007e */
[----:B------:R-:W-:Y:S01]  /*2920*/  FMUL.FTZ R121, R121, UR9 ;  /* 0x0000000979797c20 */ /* 0x000fe20008410000 */
[-C--:B------:R-:W-:Y:S01]  /*2930*/  @P0 FMUL.FTZ R160, R123, R158.reuse ;  /* 0x0000009e7ba00220 */ /* 0x080fe20000410000 */
[----:B------:R-:W-:Y:S01]  /*2940*/  FMUL.FTZ R123, R82, R157 ;  /* 0x0000009d527b7220 */ /* 0x000fe20000410000 */
[----:B------:R-:W-:Y:S02]  /*2950*/  HFMA2 R157, -RZ, RZ, 0, 0 ;  /* 0x00000000ff9d7431 */ /* 0x000fe400000001ff */
[----:B------:R-:W-:Y:S01]  /*2960*/  FMUL.FTZ R121, R121, UR24 ;  /* 0x0000001879797c20 */ /* 0x000fe20008410000 */
[----:B------:R-:W-:Y:S01]  /*2970*/  FMUL.FTZ R158, R83, R158 ;  /* 0x0000009e539e7220 */ /* 0x000fe20000410000 */
[----:B------:R-:W-:Y:S01]  /*2980*/  FADD.FTZ R127, R43, R160 ;  /* 0x000000a02b7f7221 */ /* 0x000fe20000010000 */
[----:B------:R-:W-:Y:S01]  /*2990*/  FSEL R123, R123, RZ, P4 ;  /* 0x000000ff7b7b7208 */ /* 0x000fe20002000000 */
[-C--:B------:R-:W-:Y:S01]  /*29a0*/  @P3 FMUL.FTZ R157, R152, R121.reuse ;  /* 0x00000079989d3220 */ /* 0x080fe20000410000 */
[----:B------:R-:W-:Y:S01]  /*29b0*/  LOP3.LUT P4, RZ, R150, 0xff00, RZ, 0xc0, !PT ;  /* 0x0000ff0096ff7812 */ /* 0x000fe2000788c0ff */
[----:B------:R-:W-:Y:S01]  /*29c0*/  FADD.FTZ R152, R142, -R161 ;  /* 0x800000a18e987221 */ /* 0x000fe20000010000 */
[----:B------:R-:W-:Y:S01]  /*29d0*/  FMUL.FTZ R121, R84, R121 ;  /* 0x0000007954797220 */ /* 0x000fe20000410000 */
[----:B------:R-:W-:Y:S01]  /*29e0*/  FSEL R158, R158, RZ, P0 ;  /* 0x000000ff9e9e7208 */ /* 0x000fe20000000000 */
[----:B------:R-:W-:Y:S01]  /*29f0*/  FADD.FTZ R44, R44, R157 ;  /* 0x0000009d2c2c7221 */ /* 0x000fe20000010000 */
[----:B------:R-:W-:-:S02]  /*2a00*/  FFMA.FTZ R152, R152, UR19, R29 ;  /* 0x0000001398987c23 */ /* 0x000fc4000801001d */
[----:B------:R-:W-:Y:S02]  /*2a10*/  FSEL R40, R121, RZ, P3 ;  /* 0x000000ff79287208 */ /* 0x000fe40001800000 */
[----:B------:R-:W-:Y:S02]  /*2a20*/  F2FP.BF16.F32.PACK_AB R123, R158, R123 ;  /* 0x0000007b9e7b723e */ /* 0x000fe400000010ff */
[----:B------:R-:W-:Y:S02]  /*2a30*/  F2FP.BF16.F32.PACK_AB R121, R124, R125 ;  /* 0x0000007d7c79723e */ /* 0x000fe400000010ff */
[----:B------:R-:W-:Y:S01]  /*2a40*/  @P4 PRMT R161, R120, 0x7632, R161 ;  /* 0x0000763278a14816 */ /* 0x000fe200000000a1 */
[----:B------:R-:W-:Y:S01]  /*2a50*/  FMUL.FTZ R120, R152, UR9 ;  /* 0x0000000998787c20 */ /* 0x000fe20008410000 */
[----:B------:R-:W-:Y:S02]  /*2a60*/  MOV R152, RZ ;  /* 0x000000ff00987202 */ /* 0x000fe40000000f00 */
[----:B------:R-:W-:Y:S01]  /*2a70*/  @P4 SHF.L.U32 R161, R161, 0x10, RZ ;  /* 0x00000010a1a14819 */ /* 0x000fe200000006ff */
[----:B------:R-:W-:-:S04]  /*2a80*/  FMUL.FTZ R120, R120, UR24 ;  /* 0x0000001878787c20 */ /* 0x000fc80008410000 */
[-C--:B------:R-:W-:Y:S01]  /*2a90*/  @P4 FMUL.FTZ R152, R161, R120.reuse ;  /* 0x00000078a1984220 */ /* 0x080fe20000410000 */
[----:B------:R-:W-:-:S03]  /*2aa0*/  FMUL.FTZ R120, R85, R120 ;  /* 0x0000007855787220 */ /* 0x000fc60000410000 */
[----:B------:R-:W-:Y:S02]  /*2ab0*/  FADD.FTZ R45, R45, R152 ;  /* 0x000000982d2d7221 */ /* 0x000fe40000010000 */
[----:B------:R-:W-:-:S04]  /*2ac0*/  FSEL R41, R120, RZ, P4 ;  /* 0x000000ff78297208 */ /* 0x000fc80002000000 */
[----:B------:R-:W-:Y:S01]  /*2ad0*/  F2FP.BF16.F32.PACK_AB R120, R41, R40 ;  /* 0x000000282978723e */ /* 0x000fe200000010ff */
[----:B------:R-:W-:Y:S06]  /*2ae0*/  BRA `(.L_x_3614) ;  /* 0x0000000400a07947 */ /* 0x000fec0003800000 */
.L_x_3615:
[--C-:B------:R-:W-:Y:S01]  /*2af0*/  FFMA.FTZ R112, R143, UR18, R126.reuse ;  /* 0x000000128f707c23 */ /* 0x100fe2000801007e */
[----:B------:R-:W-:Y:S01]  /*2b00*/  LOP3.LUT P5, RZ, R150, 0xff000000, RZ, 0xc0, !PT ;  /* 0xff00000096ff7812 */ /* 0x000fe200078ac0ff */
[----:B------:R-:W-:Y:S01]  /*2b10*/  FFMA.FTZ R114, R140, UR18, R126 ;  /* 0x000000128c727c23 */ /* 0x000fe2000801007e */
[----:B------:R-:W-:Y:S01]  /*2b20*/  LOP3.LUT P6, RZ, R150, 0xff0000, RZ, 0xc0, !PT ;  /* 0x00ff000096ff7812 */ /* 0x000fe200078cc0ff */
[----:B------:R-:W-:Y:S01]  /*2b30*/  FADD.FTZ R113, R141, -R112 ;  /* 0x800000708d717221 */ /* 0x000fe20000010000 */
[----:B------:R-:W-:Y:S01]  /*2b40*/  FFMA.FTZ R115, R129, UR18, R126 ;  /* 0x0000001281737c23 */ /* 0x000fe2000801007e */
[----:B------:R-:W-:Y:S01]  /*2b50*/  FADD.FTZ R114, R135, -R114 ;  /* 0x8000007287727221 */ /* 0x000fe20000010000 */
[----:B------:R-:W-:Y:S01]  /*2b60*/  LOP3.LUT P0, RZ, R151, 0xff, RZ, 0xc0, !PT ;  /* 0x000000ff97ff7812 */ /* 0x000fe2000780c0ff */
[----:B------:R-:W-:Y:S01]  /*2b70*/  FFMA.FTZ R118, R113, UR19, R30 ;  /* 0x0000001371767c23 */ /* 0x000fe2000801001e */
[----:B------:R-:W-:Y:S01]  /*2b80*/  LOP3.LUT P3, RZ, R151, 0xff00, RZ, 0xc0, !PT ;  /* 0x0000ff0097ff7812 */ /* 0x000fe2000786c0ff */
[----:B------:R-:W-:Y:S01]  /*2b90*/  FFMA.FTZ R119, R114, UR19, R31 ;  /* 0x0000001372777c23 */ /* 0x000fe2000801001f */
        /* <DEDUP_REMOVED lines=9> */
[----:B------:R-:W-:Y:S01]  /*2c30*/  FFMA.FTZ R112, R115, UR19, R24 ;  /* 0x0000001373707c23 */ /* 0x000fe20008010018 */
        /* <DEDUP_REMOVED lines=10> */
[----:B------:R-:W-:Y:S01]  /*2ce0*/  FFMA.FTZ R113, R116, UR19, R25 ;  /* 0x0000001374717c23 */ /* 0x000fe20008010019 */
        /* <DEDUP_REMOVED lines=12> */
[----:B------:R-:W-:Y:S01]  /*2db0*/  FFMA.FTZ R114, R115, UR19, R26 ;  /* 0x0000001373727c23 */ /* 0x000fe2000801001a */
        /* <DEDUP_REMOVED lines=8> */
[----:B------:R-:W-:Y:S01]  /*2e40*/  FFMA.FTZ R115, R156, UR19, R27 ;  /* 0x000000139c737c23 */ /* 0x000fe2000801001b */
        /* <DEDUP_REMOVED lines=8> */
[----:B------:R-:W-:Y:S01]  /*2ed0*/  FFMA.FTZ R116, R125, UR19, R28 ;  /* 0x000000137d747c23 */ /* 0x000fe2000801001c */
        /* <DEDUP_REMOVED lines=17> */
[----:B------:R-:W-:Y:S01]  /*2ff0*/  FFMA.FTZ R117, R156, UR19, R29 ;  /* 0x000000139c757c23 */ /* 0x000fe2000801001d */
        /* <DEDUP_REMOVED lines=22> */
[----:B------:R-:W-:-:S07]  /*3160*/  F2FP.BF16.F32.PACK_AB R120, R120, R125 ;  /* 0x0000007d7878723e */ /* 0x000fce00000010ff */
.L_x_3614:
        /* <DEDUP_REMOVED lines=14> */
.L_x_3611:
[----:B------:R-:W-:Y:S05]  /*3250*/  BSYNC.RECONVERGENT B0 ;  /* 0x0000000000007941 */ /* 0x000fea0003800200 */
.L_x_3610:
        /* <DEDUP_REMOVED lines=23> */
[----:B------:R-:W-:Y:S01]  /*33d0*/  CS2R R158, SRZ ;  /* 0x00000000009e7805 */ /* 0x000fe2000001ff00 */
[----:B------:R-:W-:Y:S01]  /*33e0*/  FMUL.FTZ R112, R116, UR9 ;  /* 0x0000000974707c20 */ /* 0x000fe20008410000 */
[----:B------:R-:W-:Y:S01]  /*33f0*/  FFMA.FTZ R118, R115, UR19, R22 ;  /* 0x0000001373767c23 */ /* 0x000fe20008010016 */
[C---:B-----5:R-:W-:Y:S01]  /*3400*/  @P4 SHF.L.U32 R113, R120.reuse, 0x10, RZ ;  /* 0x0000001078714819 */ /* 0x060fe200000006ff */
[----:B------:R-:W-:Y:S01]  /*3410*/  FMUL.FTZ R114, R117, UR9 ;  /* 0x0000000975727c20 */ /* 0x000fe20008410000 */
[----:B------:R-:W-:Y:S01]  /*3420*/  @P3 PRMT R120, R120, 0x7632, R120 ;  /* 0x0000763278783816 */ /* 0x000fe20000000078 */
[----:B------:R-:W-:Y:S01]  /*3430*/  FMUL.FTZ R127, R112, UR24 ;  /* 0x00000018707f7c20 */ /* 0x000fe20008410000 */
[----:B------:R-:W-:Y:S01]  /*3440*/  FFMA.FTZ R112, R6, UR18, R126 ;  /* 0x0000001206707c23 */ /* 0x000fe2000801007e */
[----:B------:R-:W-:Y:S01]  /*3450*/  FMUL.FTZ R152, R114, UR24 ;  /* 0x0000001872987c20 */ /* 0x000fe20008410000 */
[----:B------:R-:W-:Y:S01]  /*3460*/  @P3 SHF.L.U32 R120, R120, 0x10, RZ ;  /* 0x0000001078783819 */ /* 0x000fe200000006ff */
[----:B------:R-:W-:Y:S01]  /*3470*/  @P4 FMUL.FTZ R159, R127, R113 ;  /* 0x000000717f9f4220 */ /* 0x000fe20000410000 */
[----:B------:R-:W-:Y:S01]  /*3480*/  FMUL.FTZ R127, R100, R127 ;  /* 0x0000007f647f7220 */ /* 0x000fe20000410000 */
[----:B------:R-:W-:-:S02]  /*3490*/  HFMA2 R156, -RZ, RZ, 0, 0 ;  /* 0x00000000ff9c7431 */ /* 0x000fc400000001ff */
[----:B------:R-:W-:Y:S01]  /*34a0*/  FMUL.FTZ R125, R118, UR9 ;  /* 0x00000009767d7c20 */ /* 0x000fe20008410000 */
[----:B------:R-:W-:Y:S01]  /*34b0*/  @P3 FMUL.FTZ R156, R152, R120 ;  /* 0x00000078989c3220 */ /* 0x000fe20000410000 */
[----:B------:R-:W-:Y:S01]  /*34c0*/  FFMA.FTZ R113, R7, UR18, R126 ;  /* 0x0000001207717c23 */ /* 0x000fe2000801007e */
[----:B------:R-:W-:Y:S01]  /*34d0*/  FADD.FTZ R114, R13, -R112 ;  /* 0x800000700d727221 */ /* 0x000fe20000010000 */
[----:B------:R-:W-:Y:S01]  /*34e0*/  FMUL.FTZ R120, R101, R152 ;  /* 0x0000009865787220 */ /* 0x000fe20000410000 */
[----:B------:R-:W-:Y:S01]  /*34f0*/  FSEL R127, R127, RZ, P4 ;  /* 0x000000ff7f7f7208 */ /* 0x000fe20002000000 */
[----:B------:R-:W-:Y:S01]  /*3500*/  FMUL.FTZ R125, R125, UR24 ;  /* 0x000000187d7d7c20 */ /* 0x000fe20008410000 */
[----:B------:R-:W-:Y:S01]  /*3510*/  @P6 SHF.L.U32 R112, R121, 0x10, RZ ;  /* 0x0000001079706819 */ /* 0x000fe200000006ff */
[----:B------:R-:W-:Y:S01]  /*3520*/  FADD.FTZ R113, R14, -R113 ;  /* 0x800000710e717221 */ /* 0x000fe20000010000 */
[----:B------:R-:W-:Y:S01]  /*3530*/  LOP3.LUT P4, RZ, R149, 0xff, RZ, 0xc0, !PT ;  /* 0x000000ff95ff7812 */ /* 0x000fe2000788c0ff */
[----:B------:R-:W-:Y:S01]  /*3540*/  FFMA.FTZ R119, R114, UR19, R23 ;  /* 0x0000001372777c23 */ /* 0x000fe20008010017 */
[----:B------:R-:W-:Y:S01]  /*3550*/  MOV R161, RZ ;  /* 0x000000ff00a17202 */ /* 0x000fe20000000f00 */
[----:B------:R-:W-:Y:S01]  /*3560*/  @P6 FMUL.FTZ R161, R125, R112 ;  /* 0x000000707da16220 */ /* 0x000fe20000410000 */
[----:B------:R-:W-:Y:S01]  /*3570*/  FSEL R120, R120, RZ, P3 ;  /* 0x000000ff78787208 */ /* 0x000fe20001800000 */
[----:B------:R-:W-:Y:S01]  /*3580*/  FFMA.FTZ R112, R113, UR19, R16 ;  /* 0x0000001371707c23 */ /* 0x000fe20008010010 */
[----:B------:R-:W-:Y:S01]  /*3590*/  LOP3.LUT P3, RZ, R149, 0xff00, RZ, 0xc0, !PT ;  /* 0x0000ff0095ff7812 */ /* 0x000fe2000786c0ff */
[----:B------:R-:W-:Y:S01]  /*35a0*/  FFMA.FTZ R114, R8, UR18, R126 ;  /* 0x0000001208727c23 */ /* 0x000fe2000801007e */
[----:B------:R-:W-:Y:S01]  /*35b0*/  LOP3.LUT P5, RZ, R148, 0xff000000, RZ, 0xc0, !PT ;  /* 0xff00000094ff7812 */ /* 0x000fe200078ac0ff */
[----:B------:R-:W-:Y:S01]  /*35c0*/  FMUL.FTZ R113, R112, UR9 ;  /* 0x0000000970717c20 */ /* 0x000fe20008410000 */
[----:B------:R-:W-:Y:S01]  /*35d0*/  CS2R R154, SRZ ;  /* 0x00000000009a7805 */ /* 0x000fe2000001ff00 */
[----:B------:R-:W-:Y:S01]  /*35e0*/  FADD.FTZ R152, R15, -R114 ;  /* 0x800000720f987221 */ /* 0x000fe20000010000 */
[----:B------:R-:W-:Y:S01]  /*35f0*/  FMUL.FTZ R124, R119, UR9 ;  /* 0x00000009777c7c20 */ /* 0x000fe20008410000 */
[----:B------:R-:W-:Y:S01]  /*3600*/  @P4 SHF.L.U32 R114, R122, 0x10, RZ ;  /* 0x000000107a724819 */ /* 0x000fe200000006ff */
[----:B------:R-:W-:Y:S01]  /*3610*/  FMUL.FTZ R115, R113, UR24 ;  /* 0x0000001871737c20 */ /* 0x000fe20008410000 */
[----:B------:R-:W-:Y:S01]  /*3620*/  FFMA.FTZ R113, R152, UR19, R17 ;  /* 0x0000001398717c23 */ /* 0x000fe20008010011 */
[----:B------:R-:W-:Y:S01]  /*3630*/  FMUL.FTZ R124, R124, UR24 ;  /* 0x000000187c7c7c20 */ /* 0x000fe20008410000 */
[----:B------:R-:W-:-:S02]  /*3640*/  HFMA2 R153, -RZ, RZ, 0, 0 ;  /* 0x00000000ff997431 */ /* 0x000fc400000001ff */
[----:B------:R-:W-:Y:S01]  /*3650*/  @P4 FMUL.FTZ R155, R115, R114 ;  /* 0x00000072739b4220 */ /* 0x000fe20000410000 */
[----:B------:R-:W-:Y:S01]  /*3660*/  @P3 PRMT R122, R122, 0x7632, R122 ;  /* 0x000076327a7a3816 */ /* 0x000fe2000000007a */
[----:B------:R-:W-:Y:S01]  /*3670*/  FMUL.FTZ R114, R113, UR9 ;  /* 0x0000000971727c20 */ /* 0x000fe20008410000 */
[----:B------:R-:W-:Y:S01]  /*3680*/  @P5 PRMT R121, R121, 0x7632, R121 ;  /* 0x0000763279795816 */ /* 0x000fe20000000079 */
[----:B------:R-:W-:Y:S01]  /*3690*/  FMUL.FTZ R125, R102, R125 ;  /* 0x0000007d667d7220 */ /* 0x000fe20000410000 */
[----:B------:R-:W-:Y:S01]  /*36a0*/  @P3 SHF.L.U32 R122, R122, 0x10, RZ ;  /* 0x000000107a7a3819 */ /* 0x000fe200000006ff */
[----:B------:R-:W-:Y:S01]  /*36b0*/  FMUL.FTZ R114, R114, UR24 ;  /* 0x0000001872727c20 */ /* 0x000fe20008410000 */
[----:B------:R-:W-:Y:S01]  /*36c0*/  @P5 SHF.L.U32 R121, R121, 0x10, RZ ;  /* 0x0000001079795819 */ /* 0x000fe200000006ff */
[----:B------:R-:W-:Y:S01]  /*36d0*/  FADD.FTZ R155, R32, R155 ;  /* 0x0000009b209b7221 */ /* 0x000fe20000010000 */
[----:B------:R-:W-:Y:S01]  /*36e0*/  FADD.FTZ R36, R36, R159 ;  /* 0x0000009f24247221 */ /* 0x000fe20000010000 */
[----:B------:R-:W-:Y:S01]  /*36f0*/  @P3 FMUL.FTZ R154, R114, R122 ;  /* 0x0000007a729a3220 */ /* 0x000fe20000410000 */
[----:B------:R-:W-:Y:S01]  /*3700*/  FMUL.FTZ R122, R96, R115 ;  /* 0x00000073607a7220 */ /* 0x000fe20000410000 */
[----:B------:R-:W-:Y:S01]  /*3710*/  @P5 FMUL.FTZ R158, R124, R121 ;  /* 0x000000797c9e5220 */ /* 0x000fe20000410000 */
[----:B------:R-:W-:Y:S01]  /*3720*/  FMUL.FTZ R121, R97, R114 ;  /* 0x0000007261797220 */ /* 0x000fe20000410000 */
[--C-:B------:R-:W-:Y:S01]  /*3730*/  FFMA.FTZ R115, R9, UR18, R126.reuse ;  /* 0x0000001209737c23 */ /* 0x100fe2000801007e */
[----:B------:R-:W-:Y:S01]  /*3740*/  FFMA.FTZ R126, R134, UR18, R126 ;  /* 0x00000012867e7c23 */ /* 0x000fe2000801007e */
[----:B------:R-:W-:Y:S01]  /*3750*/  FSEL R122, R122, RZ, P4 ;  /* 0x000000ff7a7a7208 */ /* 0x000fe20002000000 */
[----:B------:R-:W-:Y:S01]  /*3760*/  FMUL.FTZ R124, R103, R124 ;  /* 0x0000007c677c7220 */ /* 0x000fe20000410000 */
[----:B------:R-:W-:Y:S01]  /*3770*/  LOP3.LUT P4, RZ, R149, 0xff0000, RZ, 0xc0, !PT ;  /* 0x00ff000095ff7812 */ /* 0x000fe2000788c0ff */
[----:B------:R-:W-:Y:S01]  /*3780*/  FADD.FTZ R115, R132, -R115 ;  /* 0x8000007384737221 */ /* 0x000fe20000010000 */
[----:B------:R-:W-:Y:S01]  /*3790*/  FSEL R121, R121, RZ, P3 ;  /* 0x000000ff79797208 */ /* 0x000fe20001800000 */
[----:B------:R-:W-:Y:S01]  /*37a0*/  FADD.FTZ R152, R133, -R126 ;  /* 0x8000007e85987221 */ /* 0x000fe20000010000 */
[----:B------:R-:W-:Y:S01]  /*37b0*/  ISETP.GE.U32.AND P3, PT, R148, RZ, PT ;  /* 0x000000ff9400720c */ /* 0x000fe20003f66070 */
[----:B------:R-:W-:Y:S01]  /*37c0*/  FFMA.FTZ R114, R115, UR19, R18 ;  /* 0x0000001373727c23 */ /* 0x000fe20008010012 */
[----:B------:R-:W-:Y:S01]  /*37d0*/  F2FP.BF16.F32.PACK_AB R122, R121, R122 ;  /* 0x0000007a797a723e */ /* 0x000fe200000010ff */
[----:B------:R-:W-:Y:S01]  /*37e0*/  FFMA.FTZ R115, R152, UR19, R19 ;  /* 0x0000001398737c23 */ /* 0x000fe20008010013 */
[----:B------:R-:W-:Y:S01]  /*37f0*/  ISETP.GE.U32.AND.EX P3, PT, R149, 0x1000000, PT, P3 ;  /* 0x010000009500780c */ /* 0x000fe20003f66130 */
[----:B------:R-:W-:Y:S01]  /*3800*/  FMUL.FTZ R157, R114, UR9 ;  /* 0x00000009729d7c20 */ /* 0x000fe20008410000 */
[----:B------:R-:W-:Y:S01]  /*3810*/  MOV R152, RZ ;  /* 0x000000ff00987202 */ /* 0x000fe20000000f00 */
[----:B------:R-:W-:Y:S01]  /*3820*/  FADD.FTZ R37, R37, R156 ;  /* 0x0000009c25257221 */ /* 0x000fe20000010000 */
[----:B------:R-:W-:Y:S01]  /*3830*/  FSEL R121, R125, RZ, P6 ;  /* 0x000000ff7d797208 */ /* 0x000fe20003000000 */
[----:B------:R-:W-:Y:S01]  /*3840*/  FMUL.FTZ R157, R157, UR24 ;  /* 0x000000189d9d7c20 */ /* 0x000fe20008410000 */
[----:B------:R-:W-:Y:S01]  /*3850*/  @P4 SHF.L.U32 R126, R123, 0x10, RZ ;  /* 0x000000107b7e4819 */ /* 0x000fe200000006ff */
[----:B------:R-:W-:Y:S01]  /*3860*/  FADD.FTZ R38, R38, R161 ;  /* 0x000000a126267221 */ /* 0x000fe20000010000 */
[----:B------:R-:W-:Y:S01]  /*3870*/  FSEL R124, R124, RZ, P5 ;  /* 0x000000ff7c7c7208 */ /* 0x000fe20002800000 */
[----:B------:R-:W-:Y:S01]  /*3880*/  FADD.FTZ R39, R39, R158 ;  /* 0x0000009e27277221 */ /* 0x000fe20000010000 */
[----:B------:R-:W-:Y:S01]  /*3890*/  FADD.FTZ R154, R33, R154 ;  /* 0x0000009a219a7221 */ /* 0x000fe20000010000 */
[----:B------:R-:W-:Y:S01]  /*38a0*/  @P4 FMUL.FTZ R153, R157, R126 ;  /* 0x0000007e9d994220 */ /* 0x000fe20000410000 */
[----:B------:R-:W-:Y:S01]  /*38b0*/  FMUL.FTZ R126, R115, UR9 ;  /* 0x00000009737e7c20 */ /* 0x000fe20008410000 */
[----:B------:R-:W-:Y:S01]  /*38c0*/  @P3 PRMT R123, R123, 0x7632, R123 ;  /* 0x000076327b7b3816 */ /* 0x000fe2000000007b */
[----:B------:R-:W-:Y:S01]  /*38d0*/  FMUL.FTZ R157, R98, R157 ;  /* 0x0000009d629d7220 */ /* 0x000fe20000410000 */
[----:B------:R-:W-:Y:S01]  /*38e0*/  FADD.FTZ R153, R34, R153 ;  /* 0x0000009922997221 */ /* 0x000fe20000010000 */
[----:B------:R-:W-:Y:S01]  /*38f0*/  FMUL.FTZ R126, R126, UR24 ;  /* 0x000000187e7e7c20 */ /* 0x000fe20008410000 */
[----:B------:R-:W-:-:S02]  /*3900*/  @P3 SHF.L.U32 R123, R123, 0x10, RZ ;  /* 0x000000107b7b3819 */ /* 0x000fc400000006ff */
[----:B------:R-:W-:Y:S02]  /*3910*/  FSEL R32, R157, RZ, P4 ;  /* 0x000000ff9d207208 */ /* 0x000fe40002000000 */
[----:B------:R-:W-:Y:S01]  /*3920*/  F2FP.BF16.F32.PACK_AB R121, R124, R121 ;  /* 0x000000797c79723e */ /* 0x000fe200000010ff */
[----:B------:R-:W-:Y:S01]  /*3930*/  @P3 FMUL.FTZ R152, R126, R123 ;  /* 0x0000007b7e983220 */ /* 0x000fe20000410000 */
[----:B------:R-:W-:Y:S01]  /*3940*/  FMUL.FTZ R126, R99, R126 ;  /* 0x0000007e637e7220 */ /* 0x000fe20000410000 */
[----:B------:R-:W-:Y:S02]  /*3950*/  F2FP.BF16.F32.PACK_AB R120, R120, R127 ;  /* 0x0000007f7878723e */ /* 0x000fe400000010ff */
[----:B------:R-:W-:Y:S02]  /*3960*/  FADD.FTZ R152, R35, R152 ;  /* 0x0000009823987221 */ /* 0x000fe40000010000 */
[----:B------:R-:W-:-:S04]  /*3970*/  FSEL R123, R126, RZ, P3 ;  /* 0x000000ff7e7b7208 */ /* 0x000fc80001800000 */
[----:B------:R-:W-:Y:S01]  /*3980*/  F2FP.BF16.F32.PACK_AB R123, R123, R32 ;  /* 0x000000207b7b723e */ /* 0x000fe200000010ff */
[----:B------:R-:W-:Y:S06]  /*3990*/  BRA `(.L_x_3620) ;  /* 0x0000001000ec7947 */ /* 0x000fec0003800000 */
.L_x_3619:
[--C-:B------:R-:W-:Y:S01]  /*39a0*/  FFMA.FTZ R125, R5, UR18, R126.reuse ;  /* 0x00000012057d7c23 */ /* 0x100fe2000801007e */
[----:B------:R-:W-:Y:S01]  /*39b0*/  LOP3.LUT P4, RZ, R148, 0xff0000, RZ, 0xc0, !PT ;  /* 0x00ff000094ff7812 */ /* 0x000fe2000788c0ff */
[----:B------:R-:W-:Y:S01]  /*39c0*/  FFMA.FTZ R124, R6, UR18, R126 ;  /* 0x00000012067c7c23 */ /* 0x000fe2000801007e */
[----:B------:R-:W-:Y:S01]  /*39d0*/  LOP3.LUT P3, RZ, R148, 0xff000000, RZ, 0xc0, !PT ;  /* 0xff00000094ff7812 */ /* 0x000fe2000786c0ff */
[----:B------:R-:W-:Y:S01]  /*39e0*/  FADD.FTZ R125, R12, -R125 ;  /* 0x8000007d0c7d7221 */ /* 0x000fe20000010000 */
[----:B------:R-:W-:Y:S01]  /*39f0*/  CS2R R158, SRZ ;  /* 0x00000000009e7805 */ /* 0x000fe2000001ff00 */
[----:B------:R-:W-:Y:S01]  /*3a00*/  FADD.FTZ R152, R13, -R124 ;  /* 0x8000007c0d987221 */ /* 0x000fe20000010000 */
[----:B------:R-:W-:Y:S01]  /*3a10*/  LOP3.LUT P6, RZ, R149, 0xff, RZ, 0xc0, !PT ;  /* 0x000000ff95ff7812 */ /* 0x000fe200078cc0ff */
[----:B------:R-:W-:Y:S01]  /*3a20*/  FFMA.FTZ R125, R125, UR19, R22 ;  /* 0x000000137d7d7c23 */ /* 0x000fe20008010016 */
[----:B------:R-:W-:Y:S01]  /*3a30*/  LOP3.LUT P5, RZ, R149, 0xff00, RZ, 0xc0, !PT ;  /* 0x0000ff0095ff7812 */ /* 0x000fe200078ac0ff */
[----:B------:R-:W-:Y:S01]  /*3a40*/  FFMA.FTZ R152, R152, UR19, R23 ;  /* 0x0000001398987c23 */ /* 0x000fe20008010017 */
[----:B------:R-:W-:-:S02]  /*3a50*/  HFMA2 R155, -RZ, RZ, 0, 0 ;  /* 0x00000000ff9b7431 */ /* 0x000fc400000001ff */
[----:B------:R-:W-:Y:S01]  /*3a60*/  FMUL.FTZ R125, R125, UR9 ;  /* 0x000000097d7d7c20 */ /* 0x000fe20008410000 */
[----:B------:R-:W-:Y:S01]  /*3a70*/  HFMA2 R153, -RZ, RZ, 0, 0 ;  /* 0x00000000ff997431 */ /* 0x000fe200000001ff */
[----:B-----5:R-:W-:Y:S01]  /*3a80*/  @P4 SHF.L.U32 R124, R121, 0x10, RZ ;  /* 0x00000010797c4819 */ /* 0x020fe200000006ff */
[----:B------:R-:W-:Y:S02]  /*3a90*/  HFMA2 R157, -RZ, RZ, 0, 0 ;  /* 0x00000000ff9d7431 */ /* 0x000fe400000001ff */
[----:B------:R-:W-:Y:S01]  /*3aa0*/  FMUL.FTZ R125, R125, UR24 ;  /* 0x000000187d7d7c20 */ /* 0x000fe20008410000 */
[----:B------:R-:W-:-:S03]  /*3ab0*/  @P3 PRMT R121, R121, 0x7632, R121 ;  /* 0x0000763279793816 */ /* 0x000fc60000000079 */
[-C--:B------:R-:W-:Y:S01]  /*3ac0*/  @P4 FMUL.FTZ R159, R124, R125.reuse ;  /* 0x0000007d7c9f4220 */ /* 0x080fe20000410000 */
[----:B------:R-:W-:Y:S01]  /*3ad0*/  FMUL.FTZ R124, R152, UR9 ;  /* 0x00000009987c7c20 */ /* 0x000fe20008410000 */
[----:B------:R-:W-:Y:S01]  /*3ae0*/  @P3 SHF.L.U32 R121, R121, 0x10, RZ ;  /* 0x0000001079793819 */ /* 0x000fe200000006ff */
[----:B------:R-:W-:Y:S01]  /*3af0*/  FFMA.FTZ R152, R8, UR18, R126 ;  /* 0x0000001208987c23 */ /* 0x000fe2000801007e */
[----:B------:R-:W-:Y:S01]  /*3b00*/  FMUL.FTZ R125, R102, R125 ;  /* 0x0000007d667d7220 */ /* 0x000fe20000410000 */
[----:B------:R-:W-:Y:S01]  /*3b10*/  FMUL.FTZ R124, R124, UR24 ;  /* 0x000000187c7c7c20 */ /* 0x000fe20008410000 */
[----:B------:R-:W-:Y:S01]  /*3b20*/  FADD.FTZ R38, R38, R159 ;  /* 0x0000009f26267221 */ /* 0x000fe20000010000 */
[----:B------:R-:W-:Y:S01]  /*3b30*/  FADD.FTZ R154, R15, -R152 ;  /* 0x800000980f9a7221 */ /* 0x000fe20000010000 */
[----:B------:R-:W-:Y:S01]  /*3b40*/  @P6 SHF.L.U32 R152, R122, 0x10, RZ ;  /* 0x000000107a986819 */ /* 0x000fe200000006ff */
[-C--:B------:R-:W-:Y:S01]  /*3b50*/  @P3 FMUL.FTZ R158, R121, R124.reuse ;  /* 0x0000007c799e3220 */ /* 0x080fe20000410000 */
[----:B------:R-:W-:Y:S01]  /*3b60*/  FFMA.FTZ R121, R7, UR18, R126 ;  /* 0x0000001207797c23 */ /* 0x000fe2000801007e */
[----:B------:R-:W-:Y:S01]  /*3b70*/  FFMA.FTZ R154, R154, UR19, R17 ;  /* 0x000000139a9a7c23 */ /* 0x000fe20008010011 */
[----:B------:R-:W-:Y:S01]  /*3b80*/  @P5 PRMT R122, R122, 0x7632, R122 ;  /* 0x000076327a7a5816 */ /* 0x000fe2000000007a */
[----:B------:R-:W-:Y:S01]  /*3b90*/  FMUL.FTZ R124, R103, R124 ;  /* 0x0000007c677c7220 */ /* 0x000fe20000410000 */
[----:B------:R-:W-:Y:S01]  /*3ba0*/  FADD.FTZ R121, R14, -R121 ;  /* 0x800000790e797221 */ /* 0x000fe20000010000 */
[----:B------:R-:W-:Y:S01]  /*3bb0*/  FMUL.FTZ R160, R154, UR9 ;  /* 0x000000099aa07c20 */ /* 0x000fe20008410000 */
[----:B------:R-:W-:Y:S01]  /*3bc0*/  MOV R154, RZ ;  /* 0x000000ff009a7202 */ /* 0x000fe20000000f00 */
[----:B------:R-:W-:Y:S01]  /*3bd0*/  FADD.FTZ R39, R39, R158 ;  /* 0x0000009e27277221 */ /* 0x000fe20000010000 */
[----:B------:R-:W-:Y:S01]  /*3be0*/  FFMA.FTZ R121, R121, UR19, R16 ;  /* 0x0000001379797c23 */ /* 0x000fe20008010010 */
[----:B------:R-:W-:Y:S01]  /*3bf0*/  FMUL.FTZ R160, R160, UR24 ;  /* 0x00000018a0a07c20 */ /* 0x000fe20008410000 */
[----:B------:R-:W-:-:S02]  /*3c00*/  FSEL R124, R124, RZ, P3 ;  /* 0x000000ff7c7c7208 */ /* 0x000fc40001800000 */
[----:B------:R-:W-:Y:S01]  /*3c10*/  FMUL.FTZ R127, R121, UR9 ;  /* 0x00000009797f7c20 */ /* 0x000fe20008410000 */
[----:B------:R-:W-:Y:S01]  /*3c20*/  @P5 SHF.L.U32 R121, R122, 0x10, RZ ;  /* 0x000000107a795819 */ /* 0x000fe200000006ff */
[--C-:B------:R-:W-:Y:S01]  /*3c30*/  FFMA.FTZ R122, R134, UR18, R126.reuse ;  /* 0x00000012867a7c23 */ /* 0x100fe2000801007e */
[----:B------:R-:W-:Y:S01]  /*3c40*/  ISETP.GE.U32.AND P3, PT, R148, RZ, PT ;  /* 0x000000ff9400720c */ /* 0x000fe20003f66070 */
[----:B------:R-:W-:Y:S01]  /*3c50*/  FMUL.FTZ R127, R127, UR24 ;  /* 0x000000187f7f7c20 */ /* 0x000fe20008410000 */
[----:B------:R-:W-:Y:S01]  /*3c60*/  FSEL R125, R125, RZ, P4 ;  /* 0x000000ff7d7d7208 */ /* 0x000fe20002000000 */
[----:B------:R-:W-:Y:S01]  /*3c70*/  @P5 FMUL.FTZ R154, R121, R160 ;  /* 0x000000a0799a5220 */ /* 0x000fe20000410000 */
[----:B------:R-:W-:Y:S01]  /*3c80*/  FFMA.FTZ R121, R9, UR18, R126 ;  /* 0x0000001209797c23 */ /* 0x000fe2000801007e */
[C---:B------:R-:W-:Y:S01]  /*3c90*/  LOP3.LUT P4, RZ, R149.reuse, 0xff0000, RZ, 0xc0, !PT ;  /* 0x00ff000095ff7812 */ /* 0x040fe2000788c0ff */
[----:B------:R-:W-:Y:S01]  /*3ca0*/  @P6 FMUL.FTZ R155, R152, R127 ;  /* 0x0000007f989b6220 */ /* 0x000fe20000410000 */
[----:B------:R-:W-:Y:S01]  /*3cb0*/  ISETP.GE.U32.AND.EX P3, PT, R149, 0x1000000, PT, P3 ;  /* 0x010000009500780c */ /* 0x000fe20003f66130 */
[----:B------:R-:W-:Y:S01]  /*3cc0*/  FADD.FTZ R121, R132, -R121 ;  /* 0x8000007984797221 */ /* 0x000fe20000010000 */
[----:B------:R-:W-:Y:S01]  /*3cd0*/  FADD.FTZ R152, R133, -R122 ;  /* 0x8000007a85987221 */ /* 0x000fe20000010000 */
[----:B------:R-:W-:Y:S01]  /*3ce0*/  FADD.FTZ R155, R32, R155 ;  /* 0x0000009b209b7221 */ /* 0x000fe20000010000 */
[----:B------:R-:W-:Y:S01]  /*3cf0*/  FADD.FTZ R154, R33, R154 ;  /* 0x0000009a219a7221 */ /* 0x000fe20000010000 */
[----:B------:R-:W-:Y:S01]  /*3d00*/  FFMA.FTZ R121, R121, UR19, R18 ;  /* 0x0000001379797c23 */ /* 0x000fe20008010012 */
[----:B------:R-:W-:-:S03]  /*3d10*/  FFMA.FTZ R152, R152, UR19, R19 ;  /* 0x0000001398987c23 */ /* 0x000fc60008010013 */
[----:B------:R-:W-:Y:S01]  /*3d20*/  FMUL.FTZ R121, R121, UR9 ;  /* 0x0000000979797c20 */ /* 0x000fe20008410000 */
[----:B------:R-:W-:Y:S01]  /*3d30*/  FMUL.FTZ R156, R152, UR9 ;  /* 0x00000009989c7c20 */ /* 0x000fe20008410000 */
[C---:B------:R-:W-:Y:S02]  /*3d40*/  @P4 SHF.L.U32 R122, R123.reuse, 0x10, RZ ;  /* 0x000000107b7a4819 */ /* 0x040fe400000006ff */
[----:B------:R-:W-:Y:S01]  /*3d50*/  @P3 PRMT R123, R123, 0x7632, R123 ;  /* 0x000076327b7b3816 */ /* 0x000fe2000000007b */
[----:B------:R-:W-:Y:S01]  /*3d60*/  FMUL.FTZ R121, R121, UR24 ;  /* 0x0000001879797c20 */ /* 0x000fe20008410000 */
[----:B------:R-:W-:Y:S01]  /*3d70*/  FMUL.FTZ R156, R156, UR24 ;  /* 0x000000189c9c7c20 */ /* 0x000fe20008410000 */
[----:B------:R-:W-:Y:S02]  /*3d80*/  MOV R152, RZ ;  /* 0x000000ff00987202 */ /* 0x000fe40000000f00 */
[----:B------:R-:W-:Y:S01]  /*3d90*/  @P3 SHF.L.U32 R123, R123, 0x10, RZ ;  /* 0x000000107b7b3819 */ /* 0x000fe200000006ff */
[----:B------:R-:W-:Y:S01]  /*3da0*/  @P4 FMUL.FTZ R153, R122, R121 ;  /* 0x000000797a994220 */ /* 0x000fe20000410000 */
[----:B------:R-:W-:Y:S01]  /*3db0*/  FMUL.FTZ R122, R96, R127 ;  /* 0x0000007f607a7220 */ /* 0x000fe20000410000 */
[----:B------:R-:W-:Y:S01]  /*3dc0*/  FMUL.FTZ R127, R97, R160 ;  /* 0x000000a0617f7220 */ /* 0x000fe20000410000 */
[----:B------:R-:W-:Y:S01]  /*3dd0*/  FMUL.FTZ R121, R98, R121 ;  /* 0x0000007962797220 */ /* 0x000fe20000410000 */
[-C--:B------:R-:W-:Y:S01]  /*3de0*/  @P3 FMUL.FTZ R152, R123, R156.reuse ;  /* 0x0000009c7b983220 */ /* 0x080fe20000410000 */
[--C-:B------:R-:W-:Y:S01]  /*3df0*/  FFMA.FTZ R123, R3, UR18, R126.reuse ;  /* 0x00000012037b7c23 */ /* 0x100fe2000801007e */
[----:B------:R-:W-:Y:S01]  /*3e00*/  FSEL R122, R122, RZ, P6 ;  /* 0x000000ff7a7a7208 */ /* 0x000fe20003000000 */
[----:B------:R-:W-:Y:S01]  /*3e10*/  FFMA.FTZ R126, R4, UR18, R126 ;  /* 0x00000012047e7c23 */ /* 0x000fe2000801007e */
[----:B------:R-:W-:Y:S01]  /*3e20*/  LOP3.LUT P6, RZ, R148, 0xff, RZ, 0xc0, !PT ;  /* 0x000000ff94ff7812 */ /* 0x000fe200078cc0ff */
[----:B------:R-:W-:Y:S01]  /*3e30*/  FADD.FTZ R123, R10, -R123 ;  /* 0x8000007b0a7b7221 */ /* 0x000fe20000010000 */
[----:B------:R-:W-:Y:S01]  /*3e40*/  FSEL R127, R127, RZ, P5 ;  /* 0x000000ff7f7f7208 */ /* 0x000fe20002800000 */
[----:B------:R-:W-:Y:S01]  /*3e50*/  FADD.FTZ R160, R11, -R126 ;  /* 0x8000007e0ba07221 */ /* 0x000fe20000010000 */
[----:B------:R-:W-:Y:S01]  /*3e60*/  LOP3.LUT P5, RZ, R148, 0xff00, RZ, 0xc0, !PT ;  /* 0x0000ff0094ff7812 */ /* 0x000fe200078ac0ff */
[----:B------:R-:W-:Y:S01]  /*3e70*/  FFMA.FTZ R123, R123, UR19, R20 ;  /* 0x000000137b7b7c23 */ /* 0x000fe20008010014 */
[----:B------:R-:W-:Y:S01]  /*3e80*/  FMUL.FTZ R156, R99, R156 ;  /* 0x0000009c639c7220 */ /* 0x000fe20000410000 */
[----:B------:R-:W-:Y:S01]  /*3e90*/  FFMA.FTZ R160, R160, UR19, R21 ;  /* 0x00000013a0a07c23 */ /* 0x000fe20008010015 */
[----:B------:R-:W-:Y:S01]  /*3ea0*/  FADD.FTZ R152, R35, R152 ;  /* 0x0000009823987221 */ /* 0x000fe20000010000 */
[----:B------:R-:W-:Y:S01]  /*3eb0*/  FMUL.FTZ R123, R123, UR9 ;  /* 0x000000097b7b7c20 */ /* 0x000fe20008410000 */
[----:B------:R-:W-:Y:S01]  /*3ec0*/  FSEL R35, R121, RZ, P4 ;  /* 0x000000ff79237208 */ /* 0x000fe20002000000 */
[----:B------:R-:W-:Y:S01]  /*3ed0*/  FADD.FTZ R153, R34, R153 ;  /* 0x0000009922997221 */ /* 0x000fe20000010000 */
[----:B------:R-:W-:Y:S01]  /*3ee0*/  FSEL R156, R156, RZ, P3 ;  /* 0x000000ff9c9c7208 */ /* 0x000fe20001800000 */
[----:B------:R-:W-:Y:S01]  /*3ef0*/  FMUL.FTZ R123, R123, UR24 ;  /* 0x000000187b7b7c20 */ /* 0x000fe20008410000 */
[----:B------:R-:W-:-:S02]  /*3f00*/  @P6 SHF.L.U32 R126, R120, 0x10, RZ ;  /* 0x00000010787e6819 */ /* 0x000fc400000006ff */
[----:B------:R-:W-:Y:S02]  /*3f10*/  F2FP.BF16.F32.PACK_AB R122, R127, R122 ;  /* 0x0000007a7f7a723e */ /* 0x000fe400000010ff */
[----:B------:R-:W-:Y:S01]  /*3f20*/  F2FP.BF16.F32.PACK_AB R121, R124, R125 ;  /* 0x0000007d7c79723e */ /* 0x000fe200000010ff */
[-C--:B------:R-:W-:Y:S01]  /*3f30*/  @P6 FMUL.FTZ R157, R126, R123.reuse ;  /* 0x0000007b7e9d6220 */ /* 0x080fe20000410000 */
[----:B------:R-:W-:Y:S01]  /*3f40*/  @P5 PRMT R126, R120, 0x7632, R126 ;  /* 0x00007632787e5816 */ /* 0x000fe2000000007e */
[----:B------:R-:W-:Y:S01]  /*3f50*/  FMUL.FTZ R120, R160, UR9 ;  /* 0x00000009a0787c20 */ /* 0x000fe20008410000 */
[----:B------:R-:W-:Y:S01]  /*3f60*/  FMUL.FTZ R123, R100, R123 ;  /* 0x0000007b647b7220 */ /* 0x000fe20000410000 */
[----:B------:R-:W-:Y:S01]  /*3f70*/  FADD.FTZ R36, R36, R157 ;  /* 0x0000009d24247221 */ /* 0x000fe20000010000 */
[----:B------:R-:W-:Y:S01]  /*3f80*/  @P5 SHF.L.U32 R161, R126, 0x10, RZ ;  /* 0x000000107ea15819 */ /* 0x000fe200000006ff */
[----:B------:R-:W-:Y:S01]  /*3f90*/  FMUL.FTZ R120, R120, UR24 ;  /* 0x0000001878787c20 */ /* 0x000fe20008410000 */
[----:B------:R-:W-:-:S02]  /*3fa0*/  MOV R126, RZ ;  /* 0x000000ff007e7202 */ /* 0x000fc40000000f00 */
[----:B------:R-:W-:Y:S01]  /*3fb0*/  FSEL R32, R123, RZ, P6 ;  /* 0x000000ff7b207208 */ /* 0x000fe20003000000 */
[-C--:B------:R-:W-:Y:S01]  /*3fc0*/  @P5 FMUL.FTZ R126, R161, R120.reuse ;  /* 0x00000078a17e5220 */ /* 0x080fe20000410000 */
[----:B------:R-:W-:Y:S01]  /*3fd0*/  FMUL.FTZ R120, R101, R120 ;  /* 0x0000007865787220 */ /* 0x000fe20000410000 */
[----:B------:R-:W-:Y:S02]  /*3fe0*/  F2FP.BF16.F32.PACK_AB R123, R156, R35 ;  /* 0x000000239c7b723e */ /* 0x000fe400000010ff */
[----:B------:R-:W-:Y:S02]  /*3ff0*/  FADD.FTZ R37, R37, R126 ;  /* 0x0000007e25257221 */ /* 0x000fe40000010000 */
[----:B------:R-:W-:-:S04]  /*4000*/  FSEL R33, R120, RZ, P5 ;  /* 0x000000ff78217208 */ /* 0x000fc80002800000 */
[----:B------:R-:W-:Y:S01]  /*4010*/  F2FP.BF16.F32.PACK_AB R120, R33, R32 ;  /* 0x000000202178723e */ /* 0x000fe200000010ff */
[----:B------:R-:W-:Y:S06]  /*4020*/  BRA `(.L_x_3620) ;  /* 0x0000000c00487947 */ /* 0x000fec0003800000 */
.L_x_3618:
[----:B------:R-:W0:Y:S02]  /*4030*/  LDC.64 R124, c[0x0][0x478] ;  /* 0x00011e00ff7c7b82 */ /* 0x000e240000000a00 */
[----:B0-----:R-:W-:-:S04]  /*4040*/  ISETP.NE.U32.AND P0, PT, R124, RZ, PT ;  /* 0x000000ff7c00720c */ /* 0x001fc80003f05070 */
[----:B------:R-:W-:-:S13]  /*4050*/  ISETP.NE.AND.EX P0, PT, R125, RZ, PT, P0 ;  /* 0x000000ff7d00720c */ /* 0x000fda0003f05300 */
        /* <DEDUP_REMOVED lines=15> */
[C---:B-----5:R-:W-:Y:S01]  /*4150*/  @P4 SHF.L.U32 R114, R120.reuse, 0x10, RZ ;  /* 0x0000001078724819 */ /* 0x060fe200000006ff */
[----:B------:R-:W-:Y:S01]  /*4160*/  FMUL.FTZ R113, R117, UR9 ;  /* 0x0000000975717c20 */ /* 0x000fe20008410000 */
[----:B------:R-:W-:Y:S01]  /*4170*/  @P3 PRMT R120, R120, 0x7632, R120 ;  /* 0x0000763278783816 */ /* 0x000fe20000000078 */
[----:B------:R-:W-:Y:S01]  /*4180*/  FMUL.FTZ R127, R112, UR24 ;  /* 0x00000018707f7c20 */ /* 0x000fe20008410000 */
[----:B------:R-:W-:Y:S01]  /*4190*/  FFMA.FTZ R112, R6, UR18, R126 ;  /* 0x0000001206707c23 */ /* 0x000fe2000801007e */
[----:B------:R-:W-:Y:S01]  /*41a0*/  FMUL.FTZ R118, R118, UR19 ;  /* 0x0000001376767c20 */ /* 0x000fe20008410000 */
[----:B------:R-:W-:Y:S01]  /*41b0*/  @P3 SHF.L.U32 R115, R120, 0x10, RZ ;  /* 0x0000001078733819 */ /* 0x000fe200000006ff */
[-C--:B------:R-:W-:Y:S01]  /*41c0*/  @P4 FMUL.FTZ R161, R114, R127.reuse ;  /* 0x0000007f72a14220 */ /* 0x080fe20000410000 */
[----:B------:R-:W-:Y:S01]  /*41d0*/  FMUL.FTZ R120, R113, UR24 ;  /* 0x0000001871787c20 */ /* 0x000fe20008410000 */
[----:B------:R-:W-:Y:S01]  /*41e0*/  FADD.FTZ R119, R13, -R112 ;  /* 0x800000700d777221 */ /* 0x000fe20000010000 */
[----:B------:R-:W-:Y:S01]  /*41f0*/  FMUL.FTZ R127, R100, R127 ;  /* 0x0000007f647f7220 */ /* 0x000fe20000410000 */
[----:B------:R-:W-:Y:S01]  /*4200*/  MOV R156, RZ ;  /* 0x000000ff009c7202 */ /* 0x000fe20000000f00 */
[----:B------:R-:W-:Y:S01]  /*4210*/  FMUL.FTZ R125, R118, UR9 ;  /* 0x00000009767d7c20 */ /* 0x000fe20008410000 */
[-C--:B------:R-:W-:Y:S01]  /*4220*/  @P3 FMUL.FTZ R156, R115, R120.reuse ;  /* 0x00000078739c3220 */ /* 0x080fe20000410000 */
[----:B------:R-:W-:Y:S01]  /*4230*/  FMUL.FTZ R119, R119, UR19 ;  /* 0x0000001377777c20 */ /* 0x000fe20008410000 */
[----:B------:R-:W-:Y:S01]  /*4240*/  FFMA.FTZ R113, R7, UR18, R126 ;  /* 0x0000001207717c23 */ /* 0x000fe2000801007e */
[----:B------:R-:W-:Y:S01]  /*4250*/  FMUL.FTZ R120, R101, R120 ;  /* 0x0000007865787220 */ /* 0x000fe20000410000 */
[----:B------:R-:W-:Y:S01]  /*4260*/  FSEL R127, R127, RZ, P4 ;  /* 0x000000ff7f7f7208 */ /* 0x000fe20002000000 */
[----:B------:R-:W-:Y:S01]  /*4270*/  FMUL.FTZ R125, R125, UR24 ;  /* 0x000000187d7d7c20 */ /* 0x000fe20008410000 */
[----:B------:R-:W-:Y:S01]  /*4280*/  @P6 SHF.L.U32 R112, R121, 0x10, RZ ;  /* 0x0000001079706819 */ /* 0x000fe200000006ff */
[----:B------:R-:W-:Y:S01]  /*4290*/  FMUL.FTZ R124, R119, UR9 ;  /* 0x00000009777c7c20 */ /* 0x000fe20008410000 */
[----:B------:R-:W-:Y:S01]  /*42a0*/  LOP3.LUT P4, RZ, R149, 0xff, RZ, 0xc0, !PT ;  /* 0x000000ff95ff7812 */ /* 0x000fe2000788c0ff */
[----:B------:R-:W-:Y:S01]  /*42b0*/  FADD.FTZ R113, R14, -R113 ;  /* 0x800000710e717221 */ /* 0x000fe20000010000 */
[----:B------:R-:W-:-:S02]  /*42c0*/  @P5 PRMT R121, R121, 0x7632, R121 ;  /* 0x0000763279795816 */ /* 0x000fc40000000079 */
[----:B------:R-:W-:Y:S02]  /*42d0*/  CS2R R158, SRZ ;  /* 0x00000000009e7805 */ /* 0x000fe4000001ff00 */
[----:B------:R-:W-:Y:S01]  /*42e0*/  FSEL R120, R120, RZ, P3 ;  /* 0x000000ff78787208 */ /* 0x000fe20001800000 */
[----:B------:R-:W-:Y:S01]  /*42f0*/  @P6 FMUL.FTZ R159, R112, R125 ;  /* 0x0000007d709f6220 */ /* 0x000fe20000410000 */
[----:B------:R-:W-:Y:S01]  /*4300*/  @P5 SHF.L.U32 R121, R121, 0x10, RZ ;  /* 0x0000001079795819 */ /* 0x000fe200000006ff */
[----:B------:R-:W-:Y:S01]  /*4310*/  FMUL.FTZ R124, R124, UR24 ;  /* 0x000000187c7c7c20 */ /* 0x000fe20008410000 */
[----:B------:R-:W-:Y:S01]  /*4320*/  LOP3.LUT P3, RZ, R149, 0xff00, RZ, 0xc0, !PT ;  /* 0x0000ff0095ff7812 */ /* 0x000fe2000786c0ff */
[----:B------:R-:W-:Y:S01]  /*4330*/  FMUL.FTZ R112, R113, UR19 ;  /* 0x0000001371707c20 */ /* 0x000fe20008410000 */
[----:B------:R-:W-:Y:S01]  /*4340*/  FFMA.FTZ R114, R8, UR18, R126 ;  /* 0x0000001208727c23 */ /* 0x000fe2000801007e */
[----:B------:R-:W-:Y:S01]  /*4350*/  @P5 FMUL.FTZ R158, R121, R124 ;  /* 0x0000007c799e5220 */ /* 0x000fe20000410000 */
[----:B------:R-:W-:Y:S01]  /*4360*/  CS2R R154, SRZ ;  /* 0x00000000009a7805 */ /* 0x000fe2000001ff00 */
[----:B------:R-:W-:Y:S01]  /*4370*/  FMUL.FTZ R113, R112, UR9 ;  /* 0x0000000970717c20 */ /* 0x000fe20008410000 */
[----:B------:R-:W-:Y:S01]  /*4380*/  FADD.FTZ R121, R15, -R114 ;  /* 0x800000720f797221 */ /* 0x000fe20000010000 */
[----:B------:R-:W-:-:S02]  /*4390*/  @P4 SHF.L.U32 R114, R122, 0x10, RZ ;  /* 0x000000107a724819 */ /* 0x000fc400000006ff */
[----:B------:R-:W-:Y:S01]  /*43a0*/  CS2R R152, SRZ ;  /* 0x0000000000987805 */ /* 0x000fe2000001ff00 */
[----:B------:R-:W-:Y:S01]  /*43b0*/  FMUL.FTZ R115, R113, UR24 ;  /* 0x0000001871737c20 */ /* 0x000fe20008410000 */
[----:B------:R-:W-:Y:S01]  /*43c0*/  FMUL.FTZ R113, R121, UR19 ;  /* 0x0000001379717c20 */ /* 0x000fe20008410000 */
[----:B------:R-:W-:Y:S01]  /*43d0*/  FMUL.FTZ R125, R102, R125 ;  /* 0x0000007d667d7220 */ /* 0x000fe20000410000 */
[----:B------:R-:W-:Y:S01]  /*43e0*/  FMUL.FTZ R124, R103, R124 ;  /* 0x0000007c677c7220 */ /* 0x000fe20000410000 */
[-C--:B------:R-:W-:Y:S01]  /*43f0*/  @P4 FMUL.FTZ R155, R114, R115.reuse ;  /* 0x00000073729b4220 */ /* 0x080fe20000410000 */
[----:B------:R-:W-:Y:S01]  /*4400*/  @P3 PRMT R122, R122, 0x7632, R122 ;  /* 0x000076327a7a3816 */ /* 0x000fe2000000007a */
[----:B------:R-:W-:Y:S01]  /*4410*/  FMUL.FTZ R114, R113, UR9 ;  /* 0x0000000971727c20 */ /* 0x000fe20008410000 */
[----:B------:R-:W-:Y:S01]  /*4420*/  FADD.FTZ R36, R36, R161 ;  /* 0x000000a124247221 */ /* 0x000fe20000010000 */
[----:B------:R-:W-:Y:S01]  /*4430*/  FADD.FTZ R155, R32, R155 ;  /* 0x0000009b209b7221 */ /* 0x000fe20000010000 */
[----:B------:R-:W-:Y:S01]  /*4440*/  @P3 SHF.L.U32 R121, R122, 0x10, RZ ;  /* 0x000000107a793819 */ /* 0x000fe200000006ff */
[----:B------:R-:W-:Y:S01]  /*4450*/  FMUL.FTZ R114, R114, UR24 ;  /* 0x0000001872727c20 */ /* 0x000fe20008410000 */
[----:B------:R-:W-:Y:S01]  /*4460*/  FMUL.FTZ R122, R96, R115 ;  /* 0x00000073607a7220 */ /* 0x000fe20000410000 */
[--C-:B------:R-:W-:Y:S01]  /*4470*/  FFMA.FTZ R115, R9, UR18, R126.reuse ;  /* 0x0000001209737c23 */ /* 0x100fe2000801007e */
[----:B------:R-:W-:Y:S01]  /*4480*/  FFMA.FTZ R126, R134, UR18, R126 ;  /* 0x00000012867e7c23 */ /* 0x000fe2000801007e */
[-C--:B------:R-:W-:Y:S01]  /*4490*/  @P3 FMUL.FTZ R154, R121, R114.reuse ;  /* 0x00000072799a3220 */ /* 0x080fe20000410000 */
[----:B------:R-:W-:Y:S01]  /*44a0*/  FMUL.FTZ R121, R97, R114 ;  /* 0x0000007261797220 */ /* 0x000fe20000410000 */
[----:B------:R-:W-:Y:S01]  /*44b0*/  FSEL R122, R122, RZ, P4 ;  /* 0x000000ff7a7a7208 */ /* 0x000fe20002000000 */
[----:B------:R-:W-:Y:S01]  /*44c0*/  FADD.FTZ R115, R132, -R115 ;  /* 0x8000007384737221 */ /* 0x000fe20000010000 */
[----:B------:R-:W-:Y:S01]  /*44d0*/  LOP3.LUT P4, RZ, R149, 0xff0000, RZ, 0xc0, !PT ;  /* 0x00ff000095ff7812 */ /* 0x000fe2000788c0ff */
[----:B------:R-:W-:Y:S01]  /*44e0*/  FADD.FTZ R37, R37, R156 ;  /* 0x0000009c25257221 */ /* 0x000fe20000010000 */
[----:B------:R-:W-:Y:S01]  /*44f0*/  FSEL R121, R121, RZ, P3 ;  /* 0x000000ff79797208 */ /* 0x000fe20001800000 */
[----:B------:R-:W-:Y:S01]  /*4500*/  FMUL.FTZ R114, R115, UR19 ;  /* 0x0000001373727c20 */ /* 0x000fe20008410000 */
[----:B------:R-:W-:Y:S01]  /*4510*/  ISETP.GE.U32.AND P3, PT, R148, RZ, PT ;  /* 0x000000ff9400720c */ /* 0x000fe20003f66070 */
[----:B------:R-:W-:Y:S01]  /*4520*/  FADD.FTZ R115, R133, -R126 ;  /* 0x8000007e85737221 */ /* 0x000fe20000010000 */
[----:B------:R-:W-:Y:S01]  /*4530*/  F2FP.BF16.F32.PACK_AB R122, R121, R122 ;  /* 0x0000007a797a723e */ /* 0x000fe200000010ff */
[----:B------:R-:W-:Y:S01]  /*4540*/  FMUL.FTZ R157, R114, UR9 ;  /* 0x00000009729d7c20 */ /* 0x000fe20008410000 */
[----:B------:R-:W-:Y:S01]  /*4550*/  ISETP.GE.U32.AND.EX P3, PT, R149, 0x1000000, PT, P3 ;  /* 0x010000009500780c */ /* 0x000fe20003f66130 */
[----:B------:R-:W-:Y:S01]  /*4560*/  FMUL.FTZ R115, R115, UR19 ;  /* 0x0000001373737c20 */ /* 0x000fe20008410000 */
[----:B------:R-:W-:Y:S01]  /*4570*/  FSEL R121, R125, RZ, P6 ;  /* 0x000000ff7d797208 */ /* 0x000fe20003000000 */
[----:B------:R-:W-:Y:S01]  /*4580*/  FMUL.FTZ R157, R157, UR24 ;  /* 0x000000189d9d7c20 */ /* 0x000fe20008410000 */
[----:B------:R-:W-:Y:S01]  /*4590*/  FSEL R124, R124, RZ, P5 ;  /* 0x000000ff7c7c7208 */ /* 0x000fe20002800000 */
[----:B------:R-:W-:Y:S01]  /*45a0*/  FADD.FTZ R38, R38, R159 ;  /* 0x0000009f26267221 */ /* 0x000fe20000010000 */
[----:B------:R-:W-:Y:S01]  /*45b0*/  @P4 SHF.L.U32 R126, R123, 0x10, RZ ;  /* 0x000000107b7e4819 */ /* 0x000fe200000006ff */
[----:B------:R-:W-:Y:S01]  /*45c0*/  FADD.FTZ R39, R39, R158 ;  /* 0x0000009e27277221 */ /* 0x000fe20000010000 */
[----:B------:R-:W-:Y:S01]  /*45d0*/  FADD.FTZ R154, R33, R154 ;  /* 0x0000009a219a7221 */ /* 0x000fe20000010000 */
[----:B------:R-:W-:-:S02]  /*45e0*/  F2FP.BF16.F32.PACK_AB R121, R124, R121 ;  /* 0x000000797c79723e */ /* 0x000fc400000010ff */
[-C--:B------:R-:W-:Y:S01]  /*45f0*/  @P4 FMUL.FTZ R153, R126, R157.reuse ;  /* 0x0000009d7e994220 */ /* 0x080fe20000410000 */
[----:B------:R-:W-:Y:S01]  /*4600*/  FMUL.FTZ R126, R115, UR9 ;  /* 0x00000009737e7c20 */ /* 0x000fe20008410000 */
[----:B------:R-:W-:Y:S01]  /*4610*/  @P3 PRMT R123, R123, 0x7632, R123 ;  /* 0x000076327b7b3816 */ /* 0x000fe2000000007b */
[----:B------:R-:W-:Y:S01]  /*4620*/  FMUL.FTZ R157, R98, R157 ;  /* 0x0000009d629d7220 */ /* 0x000fe20000410000 */
[----:B------:R-:W-:Y:S01]  /*4630*/  FADD.FTZ R153, R34, R153 ;  /* 0x0000009922997221 */ /* 0x000fe20000010000 */
[----:B------:R-:W-:Y:S01]  /*4640*/  FMUL.FTZ R126, R126, UR24 ;  /* 0x000000187e7e7c20 */ /* 0x000fe20008410000 */
[----:B------:R-:W-:Y:S02]  /*4650*/  @P3 SHF.L.U32 R123, R123, 0x10, RZ ;  /* 0x000000107b7b3819 */ /* 0x000fe400000006ff */
[----:B------:R-:W-:Y:S02]  /*4660*/  FSEL R32, R157, RZ, P4 ;  /* 0x000000ff9d207208 */ /* 0x000fe40002000000 */
[----:B------:R-:W-:Y:S01]  /*4670*/  F2FP.BF16.F32.PACK_AB R120, R120, R127 ;  /* 0x0000007f7878723e */ /* 0x000fe200000010ff */
[-C--:B------:R-:W-:Y:S01]  /*4680*/  @P3 FMUL.FTZ R152, R123, R126.reuse ;  /* 0x0000007e7b983220 */ /* 0x080fe20000410000 */
[----:B------:R-:W-:-:S03]  /*4690*/  FMUL.FTZ R126, R99, R126 ;  /* 0x0000007e637e7220 */ /* 0x000fc60000410000 */
[----:B------:R-:W-:Y:S02]  /*46a0*/  FADD.FTZ R152, R35, R152 ;  /* 0x0000009823987221 */ /* 0x000fe40000010000 */
[----:B------:R-:W-:-:S04]  /*46b0*/  FSEL R123, R126, RZ, P3 ;  /* 0x000000ff7e7b7208 */ /* 0x000fc80001800000 */
[----:B------:R-:W-:Y:S01]  /*46c0*/  F2FP.BF16.F32.PACK_AB R123, R123, R32 ;  /* 0x000000207b7b723e */ /* 0x000fe200000010ff */
[----:B------:R-:W-:Y:S06]  /*46d0*/  BRA `(.L_x_3620) ;  /* 0x00000004009c7947 */ /* 0x000fec0003800000 */
.L_x_3621:
        /* <DEDUP_REMOVED lines=8> */
[----:B------:R-:W-:Y:S01]  /*4760*/  FMUL.FTZ R125, R125, UR19 ;  /* 0x000000137d7d7c20 */ /* 0x000fe20008410000 */
[----:B------:R-:W-:Y:S01]  /*4770*/  LOP3.LUT P5, RZ, R149, 0xff00, RZ, 0xc0, !PT ;  /* 0x0000ff0095ff7812 */ /* 0x000fe200078ac0ff */
[----:B------:R-:W-:Y:S01]  /*4780*/  FMUL.FTZ R127, R127, UR19 ;  /* 0x000000137f7f7c20 */ /* 0x000fe20008410000 */
[----:B------:R-:W-:Y:S01]  /*4790*/  FFMA.FTZ R152, R8, UR18, R126 ;  /* 0x0000001208987c23 */ /* 0x000fe2000801007e */
[----:B------:R-:W-:Y:S01]  /*47a0*/  FMUL.FTZ R125, R125, UR9 ;  /* 0x000000097d7d7c20 */ /* 0x000fe20008410000 */
[----:B------:R-:W-:-:S02]  /*47b0*/  CS2R R154, SRZ ;  /* 0x00000000009a7805 */ /* 0x000fc4000001ff00 */
[----:B-----5:R-:W-:Y:S01]  /*47c0*/  @P4 SHF.L.U32 R124, R121, 0x10, RZ ;  /* 0x00000010797c4819 */ /* 0x020fe200000006ff */
[----:B------:R-:W-:Y:S02]  /*47d0*/  HFMA2 R153, -RZ, RZ, 0, 0 ;  /* 0x00000000ff997431 */ /* 0x000fe400000001ff */
[----:B------:R-:W-:Y:S01]  /*47e0*/  FMUL.FTZ R125, R125, UR24 ;  /* 0x000000187d7d7c20 */ /* 0x000fe20008410000 */
[----:B------:R-:W-:Y:S01]  /*47f0*/  @P3 PRMT R121, R121, 0x7632, R121 ;  /* 0x0000763279793816 */ /* 0x000fe20000000079 */
[----:B------:R-:W-:Y:S02]  /*4800*/  HFMA2 R157, -RZ, RZ, 0, 0 ;  /* 0x00000000ff9d7431 */ /* 0x000fe400000001ff */
[-C--:B------:R-:W-:Y:S01]  /*4810*/  @P4 FMUL.FTZ R159, R124, R125.reuse ;  /* 0x0000007d7c9f4220 */ /* 0x080fe20000410000 */
[----:B------:R-:W-:Y:S01]  /*4820*/  FMUL.FTZ R124, R127, UR9 ;  /* 0x000000097f7c7c20 */ /* 0x000fe20008410000 */
[----:B------:R-:W-:Y:S01]  /*4830*/  @P3 SHF.L.U32 R121, R121, 0x10, RZ ;  /* 0x0000001079793819 */ /* 0x000fe200000006ff */
[----:B------:R-:W-:Y:S01]  /*4840*/  FMUL.FTZ R125, R102, R125 ;  /* 0x0000007d667d7220 */ /* 0x000fe20000410000 */
[----:B------:R-:W-:Y:S01]  /*4850*/  FADD.FTZ R38, R38, R159 ;  /* 0x0000009f26267221 */ /* 0x000fe20000010000 */
[----:B------:R-:W-:-:S03]  /*4860*/  FMUL.FTZ R124, R124, UR24 ;  /* 0x000000187c7c7c20 */ /* 0x000fc60008410000 */
[----:B------:R-:W-:Y:S01]  /*4870*/  FSEL R125, R125, RZ, P4 ;  /* 0x000000ff7d7d7208 */ /* 0x000fe20002000000 */
[-C--:B------:R-:W-:Y:S01]  /*4880*/  @P3 FMUL.FTZ R158, R121, R124.reuse ;  /* 0x0000007c799e3220 */ /* 0x080fe20000410000 */
[----:B------:R-:W-:Y:S01]  /*4890*/  FFMA.FTZ R121, R7, UR18, R126 ;  /* 0x0000001207797c23 */ /* 0x000fe2000801007e */
[----:B------:R-:W-:Y:S01]  /*48a0*/  FMUL.FTZ R124, R103, R124 ;  /* 0x0000007c677c7220 */ /* 0x000fe20000410000 */
[----:B------:R-:W-:Y:S01]  /*48b0*/  LOP3.LUT P4, RZ, R149, 0xff0000, RZ, 0xc0, !PT ;  /* 0x00ff000095ff7812 */ /* 0x000fe2000788c0ff */
[----:B------:R-:W-:Y:S01]  /*48c0*/  FADD.FTZ R39, R39, R158 ;  /* 0x0000009e27277221 */ /* 0x000fe20000010000 */
[----:B------:R-:W-:Y:S02]  /*48d0*/  FADD.FTZ R121, R14, -R121 ;  /* 0x800000790e797221 */ /* 0x000fe40000010000 */
[----:B------:R-:W-:Y:S02]  /*48e0*/  FSEL R124, R124, RZ, P3 ;  /* 0x000000ff7c7c7208 */ /* 0x000fe40001800000 */
[----:B------:R-:W-:Y:S01]  /*48f0*/  FMUL.FTZ R121, R121, UR19 ;  /* 0x0000001379797c20 */ /* 0x000fe20008410000 */
[----:B------:R-:W-:-:S03]  /*4900*/  ISETP.GE.U32.AND P3, PT, R148, RZ, PT ;  /* 0x000000ff9400720c */ /* 0x000fc60003f66070 */
[----:B------:R-:W-:Y:S01]  /*4910*/  FMUL.FTZ R127, R121, UR9 ;  /* 0x00000009797f7c20 */ /* 0x000fe20008410000 */
[----:B------:R-:W-:Y:S01]  /*4920*/  FADD.FTZ R121, R15, -R152 ;  /* 0x800000980f797221 */ /* 0x000fe20000010000 */
[C---:B------:R-:W-:Y:S02]  /*4930*/  @P6 SHF.L.U32 R152, R122.reuse, 0x10, RZ ;  /* 0x000000107a986819 */ /* 0x040fe400000006ff */
[----:B------:R-:W-:Y:S01]  /*4940*/  @P5 PRMT R122, R122, 0x7632, R122 ;  /* 0x000076327a7a5816 */ /* 0x000fe2000000007a */
[----:B------:R-:W-:Y:S01]  /*4950*/  FMUL.FTZ R121, R121, UR19 ;  /* 0x0000001379797c20 */ /* 0x000fe20008410000 */
[----:B------:R-:W-:Y:S01]  /*4960*/  ISETP.GE.U32.AND.EX P3, PT, R149, 0x1000000, PT, P3 ;  /* 0x010000009500780c */ /* 0x000fe20003f66130 */
[----:B------:R-:W-:Y:S02]  /*4970*/  FMUL.FTZ R127, R127, UR24 ;  /* 0x000000187f7f7c20 */ /* 0x000fe40008410000 */
[----:B------:R-:W-:Y:S01]  /*4980*/  FMUL.FTZ R160, R121, UR9 ;  /* 0x0000000979a07c20 */ /* 0x000fe20008410000 */
[----:B------:R-:W-:Y:S01]  /*4990*/  @P5 SHF.L.U32 R121, R122, 0x10, RZ ;  /* 0x000000107a795819 */ /* 0x000fe200000006ff */
[----:B------:R-:W-:Y:S01]  /*49a0*/  FFMA.FTZ R122, R134, UR18, R126 ;  /* 0x00000012867a7c23 */ /* 0x000fe2000801007e */
[----:B------:R-:W-:Y:S01]  /*49b0*/  @P6 FMUL.FTZ R155, R152, R127 ;  /* 0x0000007f989b6220 */ /* 0x000fe20000410000 */
[----:B------:R-:W-:-:S02]  /*49c0*/  FMUL.FTZ R160, R160, UR24 ;  /* 0x00000018a0a07c20 */ /* 0x000fc40008410000 */
[----:B------:R-:W-:Y:S01]  /*49d0*/  FADD.FTZ R152, R133, -R122 ;  /* 0x8000007a85987221 */ /* 0x000fe20000010000 */
[----:B------:R-:W-:Y:S01]  /*49e0*/  @P4 SHF.L.U32 R122, R123, 0x10, RZ ;  /* 0x000000107b7a4819 */ /* 0x000fe200000006ff */
[----:B------:R-:W-:Y:S01]  /*49f0*/  @P5 FMUL.FTZ R154, R121, R160 ;  /* 0x000000a0799a5220 */ /* 0x000fe20000410000 */
[----:B------:R-:W-:Y:S01]  /*4a00*/  FFMA.FTZ R121, R9, UR18, R126 ;  /* 0x0000001209797c23 */ /* 0x000fe2000801007e */
[----:B------:R-:W-:Y:S01]  /*4a10*/  FMUL.FTZ R152, R152, UR19 ;  /* 0x0000001398987c20 */ /* 0x000fe20008410000 */
[----:B------:R-:W-:Y:S01]  /*4a20*/  @P3 PRMT R123, R123, 0x7632, R123 ;  /* 0x000076327b7b3816 */ /* 0x000fe2000000007b */
[----:B------:R-:W-:Y:S01]  /*4a30*/  FADD.FTZ R155, R32, R155 ;  /* 0x0000009b209b7221 */ /* 0x000fe20000010000 */
[----:B------:R-:W-:Y:S01]  /*4a40*/  FADD.FTZ R121, R132, -R121 ;  /* 0x8000007984797221 */ /* 0x000fe20000010000 */
[----:B------:R-:W-:Y:S01]  /*4a50*/  FMUL.FTZ R156, R152, UR9 ;  /* 0x00000009989c7c20 */ /* 0x000fe20008410000 */
[----:B------:R-:W-:Y:S01]  /*4a60*/  @P3 SHF.L.U32 R123, R123, 0x10, RZ ;  /* 0x000000107b7b3819 */ /* 0x000fe200000006ff */
[----:B------:R-:W-:Y:S01]  /*4a70*/  FADD.FTZ R154, R33, R154 ;  /* 0x0000009a219a7221 */ /* 0x000fe20000010000 */
[----:B------:R-:W-:Y:S01]  /*4a80*/  FMUL.FTZ R121, R121, UR19 ;  /* 0x0000001379797c20 */ /* 0x000fe20008410000 */
[----:B------:R-:W-:Y:S01]  /*4a90*/  FMUL.FTZ R156, R156, UR24 ;  /* 0x000000189c9c7c20 */ /* 0x000fe20008410000 */
[----:B------:R-:W-:-:S02]  /*4aa0*/  MOV R152, RZ ;  /* 0x000000ff00987202 */ /* 0x000fc40000000f00 */
[----:B------:R-:W-:Y:S01]  /*4ab0*/  FMUL.FTZ R121, R121, UR9 ;  /* 0x0000000979797c20 */ /* 0x000fe20008410000 */
[-C--:B------:R-:W-:Y:S01]  /*4ac0*/  @P3 FMUL.FTZ R152, R123, R156.reuse ;  /* 0x0000009c7b983220 */ /* 0x080fe20000410000 */
[--C-:B------:R-:W-:Y:S01]  /*4ad0*/  FFMA.FTZ R123, R3, UR18, R126.reuse ;  /* 0x00000012037b7c23 */ /* 0x100fe2000801007e */
[----:B------:R-:W-:Y:S01]  /*4ae0*/  FFMA.FTZ R126, R4, UR18, R126 ;  /* 0x00000012047e7c23 */ /* 0x000fe2000801007e */
[----:B------:R-:W-:Y:S01]  /*4af0*/  FMUL.FTZ R121, R121, UR24 ;  /* 0x0000001879797c20 */ /* 0x000fe20008410000 */
[----:B------:R-:W-:Y:S01]  /*4b00*/  FMUL.FTZ R156, R99, R156 ;  /* 0x0000009c639c7220 */ /* 0x000fe20000410000 */
[----:B------:R-:W-:Y:S01]  /*4b10*/  FADD.FTZ R123, R10, -R123 ;  /* 0x8000007b0a7b7221 */ /* 0x000fe20000010000 */
[----:B------:R-:W-:Y:S01]  /*4b20*/  FADD.FTZ R152, R35, R152 ;  /* 0x0000009823987221 */ /* 0x000fe20000010000 */
[----:B------:R-:W-:Y:S01]  /*4b30*/  @P4 FMUL.FTZ R153, R122, R121 ;  /* 0x000000797a994220 */ /* 0x000fe20000410000 */
[----:B------:R-:W-:Y:S01]  /*4b40*/  FMUL.FTZ R122, R96, R127 ;  /* 0x0000007f607a7220 */ /* 0x000fe20000410000 */
[----:B------:R-:W-:Y:S01]  /*4b50*/  FMUL.FTZ R127, R97, R160 ;  /* 0x000000a0617f7220 */ /* 0x000fe20000410000 */
[----:B------:R-:W-:Y:S01]  /*4b60*/  FMUL.FTZ R123, R123, UR19 ;  /* 0x000000137b7b7c20 */ /* 0x000fe20008410000 */
[----:B------:R-:W-:Y:S01]  /*4b70*/  FADD.FTZ R160, R11, -R126 ;  /* 0x8000007e0ba07221 */ /* 0x000fe20000010000 */
[----:B------:R-:W-:Y:S01]  /*4b80*/  FMUL.FTZ R121, R98, R121 ;  /* 0x0000007962797220 */ /* 0x000fe20000410000 */
[----:B------:R-:W-:Y:S01]  /*4b90*/  FSEL R122, R122, RZ, P6 ;  /* 0x000000ff7a7a7208 */ /* 0x000fe20003000000 */
[----:B------:R-:W-:Y:S01]  /*4ba0*/  FMUL.FTZ R123, R123, UR9 ;  /* 0x000000097b7b7c20 */ /* 0x000fe20008410000 */
[----:B------:R-:W-:Y:S01]  /*4bb0*/  LOP3.LUT P6, RZ, R148, 0xff, RZ, 0xc0, !PT ;  /* 0x000000ff94ff7812 */ /* 0x000fe200078cc0ff */
[----:B------:R-:W-:Y:S01]  /*4bc0*/  FMUL.FTZ R160, R160, UR19 ;  /* 0x00000013a0a07c20 */ /* 0x000fe20008410000 */
[----:B------:R-:W-:Y:S01]  /*4bd0*/  FSEL R127, R127, RZ, P5 ;  /* 0x000000ff7f7f7208 */ /* 0x000fe20002800000 */
[----:B------:R-:W-:Y:S01]  /*4be0*/  FMUL.FTZ R123, R123, UR24 ;  /* 0x000000187b7b7c20 */ /* 0x000fe20008410000 */
[----:B------:R-:W-:Y:S01]  /*4bf0*/  LOP3.LUT P5, RZ, R148, 0xff00, RZ, 0xc0, !PT ;  /* 0x0000ff0094ff7812 */ /* 0x000fe200078ac0ff */
[----:B------:R-:W-:Y:S01]  /*4c00*/  FADD.FTZ R153, R34, R153 ;  /* 0x0000009922997221 */ /* 0x000fe20000010000 */
[----:B------:R-:W-:-:S02]  /*4c10*/  FSEL R35, R121, RZ, P4 ;  /* 0x000000ff79237208 */ /* 0x000fc40002000000 */
[----:B------:R-:W-:Y:S02]  /*4c20*/  FSEL R156, R156, RZ, P3 ;  /* 0x000000ff9c9c7208 */ /* 0x000fe40001800000 */
[----:B------:R-:W-:Y:S02]  /*4c30*/  F2FP.BF16.F32.PACK_AB R122, R127, R122 ;  /* 0x0000007a7f7a723e */ /* 0x000fe400000010ff */
[----:B------:R-:W-:Y:S02]  /*4c40*/  F2FP.BF16.F32.PACK_AB R121, R124, R125 ;  /* 0x0000007d7c79723e */ /* 0x000fe400000010ff */
[----:B------:R-:W-:-:S05]  /*4c50*/  @P6 SHF.L.U32 R126, R120, 0x10, RZ ;  /* 0x00000010787e6819 */ /* 0x000fca00000006ff */
[-C--:B------:R-:W-:Y:S01]  /*4c60*/  @P6 FMUL.FTZ R157, R126, R123.reuse ;  /* 0x0000007b7e9d6220 */ /* 0x080fe20000410000 */
[----:B------:R-:W-:Y:S01]  /*4c70*/  @P5 PRMT R126, R120, 0x7632, R126 ;  /* 0x00007632787e5816 */ /* 0x000fe2000000007e */
[----:B------:R-:W-:Y:S01]  /*4c80*/  FMUL.FTZ R120, R160, UR9 ;  /* 0x00000009a0787c20 */ /* 0x000fe20008410000 */
[----:B------:R-:W-:Y:S01]  /*4c90*/  FMUL.FTZ R123, R100, R123 ;  /* 0x0000007b647b7220 */ /* 0x000fe20000410000 */
[----:B------:R-:W-:Y:S01]  /*4ca0*/  FADD.FTZ R36, R36, R157 ;  /* 0x0000009d24247221 */ /* 0x000fe20000010000 */
[----:B------:R-:W-:Y:S01]  /*4cb0*/  @P5 SHF.L.U32 R161, R126, 0x10, RZ ;  /* 0x000000107ea15819 */ /* 0x000fe200000006ff */
[----:B------:R-:W-:Y:S01]  /*4cc0*/  FMUL.FTZ R120, R120, UR24 ;  /* 0x0000001878787c20 */ /* 0x000fe20008410000 */
[----:B------:R-:W-:Y:S02]  /*4cd0*/  MOV R126, RZ ;  /* 0x000000ff007e7202 */ /* 0x000fe40000000f00 */
[----:B------:R-:W-:Y:S01]  /*4ce0*/  FSEL R32, R123, RZ, P6 ;  /* 0x000000ff7b207208 */ /* 0x000fe20003000000 */
[-C--:B------:R-:W-:Y:S01]  /*4cf0*/  @P5 FMUL.FTZ R126, R161, R120.reuse ;  /* 0x00000078a17e5220 */ /* 0x080fe20000410000 */
[----:B------:R-:W-:Y:S01]  /*4d00*/  FMUL.FTZ R120, R101, R120 ;  /* 0x0000007865787220 */ /* 0x000fe20000410000 */
[----:B------:R-:W-:-:S02]  /*4d10*/  F2FP.BF16.F32.PACK_AB R123, R156, R35 ;  /* 0x000000239c7b723e */ /* 0x000fc400000010ff */
[----:B------:R-:W-:Y:S02]  /*4d20*/  FADD.FTZ R37, R37, R126 ;  /* 0x0000007e25257221 */ /* 0x000fe40000010000 */
[----:B------:R-:W-:-:S04]  /*4d30*/  FSEL R33, R120, RZ, P5 ;  /* 0x000000ff78217208 */ /* 0x000fc80002800000 */
[----:B------:R-:W-:-:S07]  /*4d40*/  F2FP.BF16.F32.PACK_AB R120, R33, R32 ;  /* 0x000000202178723e */ /* 0x000fce00000010ff */
.L_x_3620:
        /* <DEDUP_REMOVED lines=11> */
.L_x_3617:
[----:B------:R-:W-:Y:S05]  /*4e00*/  BSYNC.RECONVERGENT B0 ;  /* 0x0000000000007941 */ /* 0x000fea0003800200 */
.L_x_3616:
[----:B------:R-:W-:Y:S02]  /*4e10*/  UIADD3 UR6, UPT, UPT, UR6, UR26, URZ ;  /* 0x0000001a06067290 */ /* 0x000fe4000fffe0ff */
[----:B------:R-:W-:Y:S02]  /*4e20*/  UPLOP3.LUT UP2, UPT, UPT, UPT, UP2, 0x40, 0x4 ;  /* 0x000000000004789c */ /* 0x000fe40003f4e820 */
[----:B------:R-:W-:-:S09]  /*4e30*/  UISETP.GE.AND UP1, UPT, UR6, UR27, UPT ;  /* 0x0000001b0600728c */ /* 0x000fd2000bf26270 */
[----:B------:R-:W-:Y:S05]  /*4e40*/  BRA.U !UP1, `(.L_x_3622) ;  /* 0xffffffb509e47547 */ /* 0x000fea000b83ffff */
.L_x_3603:
        /* <DEDUP_REMOVED lines=18> */
.L_x_3624:
[----:B------:R-:W-:Y:S05]  /*4f70*/  BSYNC.RECONVERGENT B0 ;  /* 0x0000000000007941 */ /* 0x000fea0003800200 */
.L_x_3623:
        /* <DEDUP_REMOVED lines=14> */
.L_x_3625:
        /* <DEDUP_REMOVED lines=10> */
.L_x_8060:


//--------------------- .text._ZN10layer_norm13ln_bwd_kernelINS_13Kernel_traitsIf13__nv_bfloat16fS2_fjLj2048ELj1ELj1ELj4ELj16ENS_18Kernel_traits_baseILj2048EfS2_fS2_fjLj128EEEEELb1ELb1ELb0ELb1EEEvNS_9BwdParamsE --------------------------
	.section	.text._ZN10layer_norm13ln_bwd_kernelINS_13Kernel_traitsIf13__nv_bfloat16fS2_fjLj2048ELj1ELj1ELj4ELj16ENS_18Kernel_traits_baseILj2048EfS2_fS2_fjLj128EEEEELb1ELb1ELb0ELb1EEEvNS_9BwdParamsE,"ax",@progbits
	.align	128
        .global         _ZN10layer_norm13ln_bwd_kernelINS_13Kernel_traitsIf13__nv_bfloat16fS2_fjLj2048ELj1ELj1ELj4ELj16ENS_18Kernel_traits_baseILj2048EfS2_fS2_fjLj128EEEEELb1ELb1ELb0ELb1EEEvNS_9BwdParamsE
        .type           _ZN10layer_norm13ln_bwd_kernelINS_13Kernel_traitsIf13__nv_bfloat16fS2_fjLj2048ELj1ELj1ELj4ELj16ENS_18Kernel_traits_baseILj2048EfS2_fS2_fjLj128EEEEELb1ELb1ELb0ELb1EEEvNS_9BwdParamsE,@function
        .size           _ZN10layer_norm13ln_bwd_kernelINS_13Kernel_traitsIf13__nv_bfloat16fS2_fjLj2048ELj1ELj1ELj4ELj16ENS_18Kernel_traits_baseILj2048EfS2_fS2_fjLj128EEEEELb1ELb1ELb0ELb1EEEvNS_9BwdParamsE,(.L_x_8061 - _ZN10layer_norm13ln_bwd_kernelINS_13Kernel_traitsIf13__nv_bfloat16fS2_fjLj2048ELj1ELj1ELj4ELj16ENS_18Kernel_traits_baseILj2048EfS2_fS2_fjLj128EEEEELb1ELb1ELb0ELb1EEEvNS_9BwdParamsE)
        .other          _ZN10layer_norm13ln_bwd_kernelINS_13Kernel_traitsIf13__nv_bfloat16fS2_fjLj2048ELj1ELj1ELj4ELj16ENS_18Kernel_traits_baseILj2048EfS2_fS2_fjLj128EEEEELb1ELb1ELb0ELb1EEEvNS_9BwdParamsE,@"STO_CUDA_ENTRY STV_DEFAULT"
_ZN10layer_norm13ln_bwd_kernelINS_13Kernel_traitsIf13__nv_bfloat16fS2_fjLj2048ELj1ELj1ELj4ELj16ENS_18Kernel_traits_baseILj2048EfS2_fS2_fjLj128EEEEELb1ELb1ELb0ELb1EEEvNS_9BwdParamsE:
.text._ZN10layer_norm13ln_bwd_kernelINS_13Kernel_traitsIf13__nv_bfloat16fS2_fjLj2048ELj1ELj1ELj4ELj16ENS_18Kernel_traits_baseILj2048EfS2_fS2_fjLj128EEEEELb1ELb1ELb0ELb1EEEvNS_9BwdParamsE:
        /* <DEDUP_REMOVED lines=65> */
[----:B------:R-:W-:Y:S01]  /*0410*/  CS2R R6, SRZ ;  /* 0x0000000000067805 */ /* 0x000fe2000001ff00 */
[----:B------:R-:W5:Y:S01]  /*0420*/  LDG.E.128 R44, desc[UR8][R4.64+0x1000] ;  /* 0x00100008042c7981 */ /* 0x000f62000c1e1d00 */
[----:B------:R-:W-:-:S02]  /*0430*/  MOV R132, RZ ;  /* 0x000000ff00847202 */ /* 0x000fc40000000f00 */
[----:B0-----:R-:W-:Y:S02]  /*0440*/  CS2R R2, SRZ ;  /* 0x0000000000027805 */ /* 0x001fe4000001ff00 */
[----:B------:R-:W-:Y:S01]  /*0450*/  MOV R131, UR7 ;  /* 0x0000000700837c02 */ /* 0x000fe20008000f00 */
[----:B------:R-:W5:Y:S01]  /*0460*/  LDG.E.128 R48, desc[UR8][R4.64+0x10] ;  /* 0x0000100804307981 */ /* 0x000f62000c1e1d00 */
[----:B------:R-:W0:Y:S03]  /*0470*/  LDCU UR6, c[0x0][0x408] ;  /* 0x00008100ff0677ac */ /* 0x000e260008000800 */
[----:B------:R1:W5:Y:S01]  /*0480*/  LDG.E.128 R52, desc[UR8][R4.64] ;  /* 0x0000000804347981 */ /* 0x000362000c1e1d00 */
[----:B------:R-:W2:Y:S01]  /*0490*/  LDCU UR11, c[0x0][0x388] ;  /* 0x00007100ff0b77ac */ /* 0x000ea20008000800 */
[----:B------:R-:W3:Y:S01]  /*04a0*/  LDCU.U8 UR10, c[0x0][0x410] ;  /* 0x00008200ff0a77ac */ /* 0x000ee20008000000 */
[----:B------:R-:W4:Y:S01]  /*04b0*/  LDCU UR14, c[0x0][0x400] ;  /* 0x00008000ff0e77ac */ /* 0x000f220008000800 */
[----:B-1----:R-:W-:Y:S01]  /*04c0*/  CS2R R4, SRZ ;  /* 0x0000000000047805 */ /* 0x002fe2000001ff00 */
[----:B------:R-:W1:Y:S01]  /*04d0*/  LDCU.64 UR4, c[0x0][0x478] ;  /* 0x00008f00ff0477ac */ /* 0x000e620008000a00 */
[----:B------:R-:W0:Y:S05]  /*04e0*/  LDCU.64 UR12, c[0x0][0x438] ;  /* 0x00008700ff0c77ac */ /* 0x000e2a0008000a00 */
.L_x_3635:
[----:B-1----:R-:W3:Y:S01]  /*04f0*/  LDC.64 R82, c[0x0][0x3c0] ;  /* 0x0000f000ff527b82 */ /* 0x002ee20000000a00 */
[----:B--2---:R-:W-:-:S05]  /*0500*/  IMAD R0, R131, UR11, RZ ;  /* 0x0000000b83007c24 */ /* 0x004fca000f8e02ff */
[----:B------:R-:W-:Y:S02]  /*0510*/  SHF.R.S32.HI R85, RZ, 0x1f, R0 ;  /* 0x0000001fff557819 */ /* 0x000fe40000011400 */
[----:B------:R-:W2:Y:S02]  /*0520*/  LDC.64 R100, c[0x0][0x3a8] ;  /* 0x0000ea00ff647b82 */ /* 0x000ea40000000a00 */
[----:B------:R-:W-:-:S04]  /*0530*/  LEA.HI R85, R85, R0, RZ, 0x3 ;  /* 0x0000000055557211 */ /* 0x000fc800078f18ff */
[----:B------:R-:W-:Y:S02]  /*0540*/  LEA.HI.SX32 R134, R85, R114, 0x1d ;  /* 0x0000007255867211 */ /* 0x000fe400078feaff */
[----:B------:R-:W4:Y:S08]  /*0550*/  LDC.64 R80, c[0x0][0x428] ;  /* 0x00010a00ff507b82 */ /* 0x000f300000000a00 */
[----:B------:R-:W1:Y:S01]  /*0560*/  LDC.64 R136, c[0x0][0x3c8] ;  /* 0x0000f200ff887b82 */ /* 0x000e620000000a00 */
[----:B---3--:R-:W-:-:S05]  /*0570*/  IMAD.WIDE R82, R131, 0x4, R82 ;  /* 0x0000000483527825 */ /* 0x008fca00078e0252 */
[----:B------:R-:W3:Y:S01]  /*0580*/  LDG.E R138, desc[UR8][R82.64] ;  /* 0x00000008528a7981 */ /* 0x000ee2000c1e1900 */
[C---:B--2---:R-:W-:Y:S01]  /*0590*/  IMAD.WIDE.U32 R92, R134.reuse, 0x20, R100 ;  /* 0x00000020865c7825 */ /* 0x044fe200078e0064 */
[----:B------:R-:W-:-:S04]  /*05a0*/  IADD3 R130, PT, PT, R134, 0x80, RZ ;  /* 0x0000008086827810 */ /* 0x000fc80007ffe0ff */
[----:B------:R-:W2:Y:S01]  /*05b0*/  LDG.E.128 R84, desc[UR8][R92.64] ;  /* 0x000000085c547981 */ /* 0x000ea2000c1e1d00 */
[----:B----4-:R-:W-:-:S06]  /*05c0*/  IMAD.WIDE.U32 R88, R134, 0x10, R80 ;  /* 0x0000001086587825 */ /* 0x010fcc00078e0050 */
[----:B------:R-:W4:Y:S01]  /*05d0*/  LDG.E.128 R88, desc[UR8][R88.64] ;  /* 0x0000000858587981 */ /* 0x000f22000c1e1d00 */
[----:B-1----:R-:W-:-:S03]  /*05e0*/  IMAD.WIDE R136, R131, 0x4, R136 ;  /* 0x0000000483887825 */ /* 0x002fc600078e0288 */
[----:B------:R-:W4:Y:S04]  /*05f0*/  LDG.E.128 R92, desc[UR8][R92.64+0x10] ;  /* 0x000010085c5c7981 */ /* 0x000f28000c1e1d00 */
[----:B------:R1:W4:Y:S01]  /*0600*/  LDG.E R133, desc[UR8][R136.64] ;  /* 0x0000000888857981 */ /* 0x000322000c1e1900 */
[----:B------:R-:W-:-:S06]  /*0610*/  IMAD.WIDE.U32 R80, R130, 0x10, R80 ;  /* 0x0000001082507825 */ /* 0x000fcc00078e0050 */
[----:B------:R-:W4:Y:S01]  /*0620*/  LDG.E.128 R80, desc[UR8][R80.64] ;  /* 0x0000000850507981 */ /* 0x000f22000c1e1d00 */
[----:B------:R-:W-:-:S05]  /*0630*/  IMAD.WIDE.U32 R100, R130, 0x20, R100 ;  /* 0x0000002082647825 */ /* 0x000fca00078e0064 */
[----:B------:R-:W4:Y:S04]  /*0640*/  LDG.E.128 R96, desc[UR8][R100.64] ;  /* 0x0000000864607981 */ /* 0x000f28000c1e1d00 */
[----:B------:R-:W4:Y:S01]  /*0650*/  LDG.E.128 R100, desc[UR8][R100.64+0x10] ;  /* 0x0000100864647981 */ /* 0x000f22000c1e1d00 */
[----:B0-----:R-:W0:Y:S01]  /*0660*/  S2R R114, SR_TID.X ;  /* 0x0000000000727919 */ /* 0x001e220000002100 */
[----:B------:R-:W1:Y:S01]  /*0670*/  S2R R135, SR_CgaCtaId ;  /* 0x0000000000877919 */ /* 0x000e620000008800 */
[----:B------:R-:W-:Y:S02]  /*0680*/  PLOP3.LUT P0, PT, PT, PT, PT, 0x80, 0x8 ;  /* 0x000000000008781c */ /* 0x000fe40003f0f070 */
[----:B------:R-:W-:Y:S02]  /*0690*/  MOV R0, 0x400 ;  /* 0x0000040000007802 */ /* 0x000fe40000000f00 */
[----:B------:R-:W-:-:S02]  /*06a0*/  ISETP.NE.AND P4, PT, RZ, UR10, PT ;  /* 0x0000000aff007c0c */ /* 0x000fc4000bf85270 */
[----:B0-----:R-:W-:Y:S02]  /*06b0*/  LOP3.LUT P2, RZ, R114, 0x1f, RZ, 0xc0, !PT ;  /* 0x0000001f72ff7812 */ /* 0x001fe4000784c0ff */
[----:B-1----:R-:W-:-:S11]  /*06c0*/  LEA R136, R135, R0, 0x18 ;  /* 0x0000000087887211 */ /* 0x002fd600078ec0ff */
[----:B------:R-:W-:Y:S02]  /*06d0*/  @!P2 PLOP3.LUT P0, PT, P3, PT, PT, 0x80, 0x8 ;  /* 0x000000000008a81c */ /* 0x000fe40001f0f070 */
[----:B------:R-:W-:Y:S02]  /*06e0*/  IADD3 R135, PT, PT, R136, 0x2020, RZ ;  /* 0x0000202088877810 */ /* 0x000fe40007ffe0ff */
[----:B------:R-:W-:Y:S02]  /*06f0*/  @!P2 SHF.R.U32.HI R137, RZ, 0x2, R114 ;  /* 0x00000002ff89a819 */ /* 0x000fe40000011672 */
[----:B------:R-:W-:Y:S02]  /*0700*/  @!P2 MOV R0, R135 ;  /* 0x000000870000a202 */ /* 0x000fe40000000f00 */
[----:B------:R-:W-:-:S05]  /*0710*/  @!P2 LOP3.LUT R137, R137, 0x18, RZ, 0xc0, !PT ;  /* 0x000000188989a812 */ /* 0x000fca00078ec0ff */
[----:B------:R-:W-:-:S04]  /*0720*/  @!P0 IADD3 R0, PT, PT, R136, 0x2000, RZ ;  /* 0x0000200088008810 */ /* 0x000fc80007ffe0ff */
[----:B------:R-:W-:Y:S02]  /*0730*/  @!P2 IADD3 R137, PT, PT, R137, R0, RZ ;  /* 0x000000008989a210 */ /* 0x000fe40007ffe0ff */
[----:B---3--:R-:W-:-:S05]  /*0740*/  FSEL R161, R138, RZ, !P4 ;  /* 0x000000ff8aa17208 */ /* 0x008fca0006000000 */
[C---:B--2---:R-:W-:Y:S01]  /*0750*/  FADD.FTZ R0, -R161.reuse, R84 ;  /* 0x00000054a1007221 */ /* 0x044fe20000010100 */
[----:B------:R-:W-:Y:S01]  /*0760*/  FADD.FTZ R152, -R161, R85 ;  /* 0x00000055a1987221 */ /* 0x000fe20000010100 */
[C---:B----4-:R-:W-:Y:S02]  /*0770*/  SHF.L.U32 R147, R88.reuse, 0x10, RZ ;  /* 0x0000001058937819 */ /* 0x050fe400000006ff */
[----:B------:R-:W-:Y:S01]  /*0780*/  PRMT R158, R88, 0x7632, R158 ;  /* 0x00007632589e7816 */ /* 0x000fe2000000009e */
[----:B------:R-:W-:Y:S02]  /*0790*/  FMUL.FTZ R0, R133, R0 ;  /* 0x0000000085007220 */ /* 0x000fe40000410000 */
[----:B------:R-:W-:Y:S01]  /*07a0*/  FADD.FTZ R129, R147, R129 ;  /* 0x0000008193817221 */ /* 0x000fe20000010000 */
[----:B------:R-:W-:Y:S01]  /*07b0*/  SHF.L.U32 R158, R158, 0x10, RZ ;  /* 0x000000109e9e7819 */ /* 0x000fe200000006ff */
[-C--:B------:R-:W-:Y:S01]  /*07c0*/  FFMA.FTZ R132, R0, R147.reuse, R132 ;  /* 0x0000009300847223 */ /* 0x080fe20000010084 */
[----:B-----5:R-:W-:Y:S01]  /*07d0*/  FMUL.FTZ R147, R24, R147 ;  /* 0x0000009318937220 */ /* 0x020fe20000410000 */
[----:B------:R-:W-:-:S02]  /*07e0*/  PRMT R142, R89, 0x7632, R142 ;  /* 0x00007632598e7816 */ /* 0x000fc4000000008e */
[----:B------:R-:W-:Y:S01]  /*07f0*/  FMUL.FTZ R145, R25, R158 ;  /* 0x0000009e19917220 */ /* 0x000fe20000410000 */
[----:B------:R-:W-:Y:S01]  /*0800*/  SHF.L.U32 R85, R89, 0x10, RZ ;  /* 0x0000001059557819 */ /* 0x000fe200000006ff */
[----:B------:R-:W-:Y:S01]  /*0810*/  FADD.FTZ R88, RZ, R147 ;  /* 0x00000093ff587221 */ /* 0x000fe20000010000 */
[----:B------:R-:W-:Y:S01]  /*0820*/  FADD.FTZ R146, -R161, R87 ;  /* 0x00000057a1927221 */ /* 0x000fe20000010100 */
[C---:B------:R-:W-:Y:S02]  /*0830*/  PRMT R89, R80.reuse, 0x7632, R89 ;  /* 0x0000763250597816 */ /* 0x040fe40000000059 */
[----:B------:R-:W-:Y:S01]  /*0840*/  SHF.L.U32 R87, R80, 0x10, RZ ;  /* 0x0000001050577819 */ /* 0x000fe200000006ff */
[-C--:B------:R-:W-:Y:S01]  /*0850*/  FMUL.FTZ R144, R26, R85.reuse ;  /* 0x000000551a907220 */ /* 0x080fe20000410000 */
[C---:B------:R-:W-:Y:S02]  /*0860*/  PRMT R80, R81.reuse, 0x7632, R80 ;  /* 0x0000763251507816 */ /* 0x040fe40000000050 */
[----:B------:R-:W-:Y:S01]  /*0870*/  SHF.L.U32 R84, R81, 0x10, RZ ;  /* 0x0000001051547819 */ /* 0x000fe200000006ff */
[----:B------:R-:W-:Y:S01]  /*0880*/  FADD.FTZ R81, R88, R145 ;  /* 0x0000009158517221 */ /* 0x000fe20000010000 */
[----:B------:R-:W-:Y:S01]  /*0890*/  SHF.L.U32 R142, R142, 0x10, RZ ;  /* 0x000000108e8e7819 */ /* 0x000fe200000006ff */
[----:B------:R-:W-:Y:S01]  /*08a0*/  FADD.FTZ R148, -R161, R86 ;  /* 0x00000056a1947221 */ /* 0x000fe20000010100 */
[C---:B------:R-:W-:Y:S01]  /*08b0*/  PRMT R159, R90.reuse, 0x7632, R159 ;  /* 0x000076325a9f7816 */ /* 0x040fe2000000009f */
[----:B------:R-:W-:Y:S01]  /*08c0*/  FMUL.FTZ R146, R133, R146 ;  /* 0x0000009285927220 */ /* 0x000fe20000410000 */
[----:B------:R-:W-:Y:S01]  /*08d0*/  SHF.L.U32 R90, R90, 0x10, RZ ;  /* 0x000000105a5a7819 */ /* 0x000fe200000006ff */
[----:B------:R-:W-:Y:S01]  /*08e0*/  FMUL.FTZ R143, R27, R142 ;  /* 0x0000008e1b8f7220 */ /* 0x000fe20000410000 */
[----:B------:R-:W-:Y:S01]  /*08f0*/  FADD.FTZ R88, R81, R144 ;  /* 0x0000009051587221 */ /* 0x000fe20000010000 */
[----:B------:R-:W-:Y:S01]  /*0900*/  FMUL.FTZ R148, R133, R148 ;  /* 0x0000009485947220 */ /* 0x000fe20000410000 */
[----:B------:R-:W-:Y:S01]  /*0910*/  FADD.FTZ R154, -R161, R93 ;  /* 0x0000005da19a7221 */ /* 0x000fe20000010100 */
[----:B------:R-:W-:Y:S01]  /*0920*/  FFMA.FTZ R124, R146, R142, R124 ;  /* 0x0000008e927c7223 */ /* 0x000fe2000001007c */
[----:B------:R-:W-:Y:S01]  /*0930*/  FADD.FTZ R123, R142, R123 ;  /* 0x0000007b8e7b7221 */ /* 0x000fe20000010000 */
[----:B------:R-:W-:Y:S01]  /*0940*/  SHF.L.U32 R159, R159, 0x10, RZ ;  /* 0x000000109f9f7819 */ /* 0x000fe200000006ff */
[----:B------:R-:W-:Y:S01]  /*0950*/  FMUL.FTZ R142, R28, R90 ;  /* 0x0000005a1c8e7220 */ /* 0x000fe20000410000 */
[----:B------:R-:W-:Y:S01]  /*0960*/  FADD.FTZ R93, R88, R143 ;  /* 0x0000008f585d7221 */ /* 0x000fe20000010000 */
[----:B------:R-:W-:Y:S01]  /*0970*/  PRMT R86, R91, 0x7632, R86 ;  /* 0x000076325b567816 */ /* 0x000fe20000000056 */
[----:B------:R-:W-:Y:S01]  /*0980*/  FADD.FTZ R125, R85, R125 ;  /* 0x0000007d557d7221 */ /* 0x000fe20000010000 */
[----:B------:R-:W-:Y:S01]  /*0990*/  FFMA.FTZ R126, R148, R85, R126 ;  /* 0x00000055947e7223 */ /* 0x000fe2000001007e */
        /* <DEDUP_REMOVED lines=8> */
[C---:B------:R-:W-:Y:S01]  /*0a20*/  FMUL.FTZ R151, R133.reuse, R152 ;  /* 0x0000009885977220 */ /* 0x040fe20000410000 */
        /* <DEDUP_REMOVED lines=162> */
[-CC-:B------:R-:W-:Y:S01]  /*1450*/  FFMA.FTZ R87, R148, R85.reuse, R88.reuse ;  /* 0x0000005594577223 */ /* 0x180fe20000010058 */
[----:B------:R-:W-:Y:S01]  /*1460*/  LOP3.LUT P5, RZ, R163, 0xff, RZ, 0xc0, !PT ;  /* 0x000000ffa3ff7812 */ /* 0x000fe200078ac0ff */
[----:B------:R-:W-:Y:S01]  /*1470*/  FADD.FTZ R142, R142, -R153 ;  /* 0x800000998e8e7221 */ /* 0x000fe20000010000 */
[----:B------:R-:W-:Y:S01]  /*1480*/  FMUL.FTZ R91, R133, R146 ;  /* 0x00000092855b7220 */ /* 0x000fe20000410000 */
[----:B------:R-:W-:Y:S01]  /*1490*/  FADD.FTZ R144, R144, -R87 ;  /* 0x8000005790907221 */ /* 0x000fe20000010000 */
[----:B------:R-:W-:Y:S01]  /*14a0*/  FFMA.FTZ R87, R156, R85, R88 ;  /* 0x000000559c577223 */ /* 0x000fe20000010058 */
[----:B------:R-:W-:Y:S01]  /*14b0*/  LOP3.LUT P4, RZ, R163, 0xff0000, RZ, 0xc0, !PT ;  /* 0x00ff0000a3ff7812 */ /* 0x000fe2000788c0ff */
[----:B------:R-:W-:Y:S01]  /*14c0*/  FMUL.FTZ R91, R91, R84 ;  /* 0x000000545b5b7220 */ /* 0x000fe20000410000 */
[----:B------:R-:W-:Y:S01]  /*14d0*/  MOV R136, RZ ;  /* 0x000000ff00887202 */ /* 0x000fe20000000f00 */
[----:B------:R-:W-:Y:S01]  /*14e0*/  FADD.FTZ R152, R152, -R87 ;  /* 0x8000005798987221 */ /* 0x000fe20000010000 */
[----:B------:R-:W-:Y:S01]  /*14f0*/  @P6 SHF.L.U32 R86, R81, 0x10, RZ ;  /* 0x0000001051566819 */ /* 0x000fe200000006ff */
[----:B------:R-:W-:Y:S01]  /*1500*/  FMUL.FTZ R90, R91, UR6 ;  /* 0x000000065b5a7c20 */ /* 0x000fe20008410000 */
[----:B------:R-:W-:Y:S01]  /*1510*/  @P2 PRMT R81, R81, 0x7632, R81 ;  /* 0x0000763251512816 */ /* 0x000fe20000000051 */
[C---:B------:R-:W-:Y:S01]  /*1520*/  FMUL.FTZ R91, R133.reuse, R142 ;  /* 0x0000008e855b7220 */ /* 0x040fe20000410000 */
[C---:B------:R-:W-:Y:S01]  /*1530*/  FMUL.FTZ R87, R133.reuse, R144 ;  /* 0x0000009085577220 */ /* 0x040fe20000410000 */
[----:B------:R-:W-:Y:S01]  /*1540*/  FMUL.FTZ R137, R133, R152 ;  /* 0x0000009885897220 */ /* 0x000fe20000410000 */
[----:B------:R-:W-:Y:S01]  /*1550*/  @P2 SHF.L.U32 R81, R81, 0x10, RZ ;  /* 0x0000001051512819 */ /* 0x000fe200000006ff */
[-C--:B------:R-:W-:Y:S01]  /*1560*/  FMUL.FTZ R91, R91, R84.reuse ;  /* 0x000000545b5b7220 */ /* 0x080fe20000410000 */
[-C--:B------:R-:W-:Y:S01]  /*1570*/  FMUL.FTZ R87, R87, R84.reuse ;  /* 0x0000005457577220 */ /* 0x080fe20000410000 */
[----:B------:R-:W-:Y:S01]  /*1580*/  FMUL.FTZ R137, R137, R84 ;  /* 0x0000005489897220 */ /* 0x000fe20000410000 */
[----:B------:R-:W-:-:S02]  /*1590*/  HFMA2 R135, -RZ, RZ, 0, 0 ;  /* 0x00000000ff877431 */ /* 0x000fc400000001ff */
[----:B------:R-:W-:Y:S01]  /*15a0*/  @P2 FMUL.FTZ R136, R90, R81 ;  /* 0x000000515a882220 */ /* 0x000fe20000410000 */
[----:B------:R-:W-:Y:S01]  /*15b0*/  @P5 SHF.L.U32 R81, R82, 0x10, RZ ;  /* 0x0000001052515819 */ /* 0x000fe200000006ff */
[----:B------:R-:W-:Y:S01]  /*15c0*/  FMUL.FTZ R91, R91, UR6 ;  /* 0x000000065b5b7c20 */ /* 0x000fe20008410000 */
[----:B------:R-:W-:Y:S01]  /*15d0*/  FMUL.FTZ R87, R87, UR6 ;  /* 0x0000000657577c20 */ /* 0x000fe20008410000 */
[----:B------:R-:W-:Y:S01]  /*15e0*/  FMUL.FTZ R137, R137, UR6 ;  /* 0x0000000689897c20 */ /* 0x000fe20008410000 */
[----:B------:R-:W-:Y:S02]  /*15f0*/  HFMA2 R89, -RZ, RZ, 0, 0 ;  /* 0x00000000ff597431 */ /* 0x000fe400000001ff */
[----:B------:R-:W-:Y:S01]  /*1600*/  @P5 FMUL.FTZ R135, R91, R81 ;  /* 0x000000515b875220 */ /* 0x000fe20000410000 */
[----:B------:R-:W-:Y:S01]  /*1610*/  @P4 SHF.L.U32 R81, R83, 0x10, RZ ;  /* 0x0000001053514819 */ /* 0x000fe200000006ff */
[----:B------:R-:W-:Y:S01]  /*1620*/  @P6 FMUL.FTZ R89, R87, R86 ;  /* 0x0000005657596220 */ /* 0x000fe20000410000 */
[----:B------:R-:W-:Y:S01]  /*1630*/  MOV R142, RZ ;  /* 0x000000ff008e7202 */ /* 0x000fe20000000f00 */
[----:B------:R-:W-:Y:S01]  /*1640*/  FMUL.FTZ R86, R54, R87 ;  /* 0x0000005736567220 */ /* 0x000fe20000410000 */
[--C-:B------:R-:W-:Y:S01]  /*1650*/  FFMA.FTZ R154, R154, R85, R88.reuse ;  /* 0x000000559a9a7223 */ /* 0x100fe20000010058 */
[----:B------:R-:W-:Y:S01]  /*1660*/  @P4 FMUL.FTZ R142, R137, R81 ;  /* 0x00000051898e4220 */ /* 0x000fe20000410000 */
[----:B------:R-:W-:Y:S01]  /*1670*/  FMUL.FTZ R81, R55, R90 ;  /* 0x0000005a37517220 */ /* 0x000fe20000410000 */
[----:B------:R-:W-:Y:S01]  /*1680*/  FFMA.FTZ R150, R150, R85, R88 ;  /* 0x0000005596967223 */ /* 0x000fe20000010058 */
[----:B------:R-:W-:Y:S01]  /*1690*/  FSEL R86, R86, RZ, P6 ;  /* 0x000000ff56567208 */ /* 0x000fe20003000000 */
[----:B------:R-:W-:Y:S01]  /*16a0*/  FMUL.FTZ R87, R48, R91 ;  /* 0x0000005b30577220 */ /* 0x000fe20000410000 */
[----:B------:R-:W-:Y:S01]  /*16b0*/  LOP3.LUT P6, RZ, R163, 0xff00, RZ, 0xc0, !PT ;  /* 0x0000ff00a3ff7812 */ /* 0x000fe200078cc0ff */
[----:B------:R-:W-:Y:S01]  /*16c0*/  FMUL.FTZ R90, R50, R137 ;  /* 0x00000089325a7220 */ /* 0x000fe20000410000 */
[----:B------:R-:W-:Y:S01]  /*16d0*/  FSEL R81, R81, RZ, P2 ;  /* 0x000000ff51517208 */ /* 0x000fe20001000000 */
[----:B------:R-:W-:Y:S01]  /*16e0*/  FADD.FTZ R154, R149, -R154 ;  /* 0x8000009a959a7221 */ /* 0x000fe20000010000 */
[----:B------:R-:W-:Y:S01]  /*16f0*/  ISETP.GE.U32.AND P2, PT, R162, RZ, PT ;  /* 0x000000ffa200720c */ /* 0x000fe20003f46070 */
[----:B------:R-:W-:Y:S01]  /*1700*/  FADD.FTZ R150, R155, -R150 ;  /* 0x800000969b967221 */ /* 0x000fe20000010000 */
[----:B------:R-:W-:Y:S01]  /*1710*/  FSEL R87, R87, RZ, P5 ;  /* 0x000000ff57577208 */ /* 0x000fe20002800000 */
[----:B------:R-:W-:Y:S01]  /*1720*/  FMUL.FTZ R91, R133, R154 ;  /* 0x0000009a855b7220 */ /* 0x000fe20000410000 */
[----:B------:R-:W-:Y:S01]  /*1730*/  ISETP.GE.U32.AND.EX P2, PT, R163, 0x1000000, PT, P2 ;  /* 0x01000000a300780c */ /* 0x000fe20003f46120 */
[-CC-:B------:R-:W-:Y:S01]  /*1740*/  FFMA.FTZ R0, R0, R85.reuse, R88.reuse ;  /* 0x0000005500007223 */ /* 0x180fe20000010058 */
[----:B------:R-:W-:Y:S01]  /*1750*/  FSEL R90, R90, RZ, P4 ;  /* 0x000000ff5a5a7208 */ /* 0x000fe20002000000 */
[----:B------:R-:W-:Y:S01]  /*1760*/  FMUL.FTZ R137, R133, R150 ;  /* 0x0000009685897220 */ /* 0x000fe20000410000 */
[----:B------:R-:W-:Y:S01]  /*1770*/  LOP3.LUT P5, RZ, R162, 0xff, RZ, 0xc0, !PT ;  /* 0x000000ffa2ff7812 */ /* 0x000fe200078ac0ff */
[----:B------:R-:W-:Y:S01]  /*1780*/  FFMA.FTZ R144, R151, R85, R88 ;  /* 0x0000005597907223 */ /* 0x000fe20000010058 */
[----:B------:R-:W-:Y:S01]  /*1790*/  @P6 PRMT R83, R82, 0x7632, R83 ;  /* 0x0000763252536816 */ /* 0x000fe20000000053 */
[-C--:B------:R-:W-:Y:S01]  /*17a0*/  FMUL.FTZ R82, R91, R84.reuse ;  /* 0x000000545b527220 */ /* 0x080fe20000410000 */
[----:B------:R-:W-:Y:S01]  /*17b0*/  LOP3.LUT P4, RZ, R162, 0xff00, RZ, 0xc0, !PT ;  /* 0x0000ff00a2ff7812 */ /* 0x000fe2000788c0ff */
[----:B------:R-:W-:Y:S01]  /*17c0*/  FADD.FTZ R0, R147, -R0 ;  /* 0x8000000093007221 */ /* 0x000fe20000010000 */
[----:B------:R-:W-:Y:S01]  /*17d0*/  @P6 SHF.L.U32 R91, R83, 0x10, RZ ;  /* 0x00000010535b6819 */ /* 0x000fe200000006ff */
[----:B------:R-:W-:Y:S01]  /*17e0*/  FMUL.FTZ R137, R137, R84 ;  /* 0x0000005489897220 */ /* 0x000fe20000410000 */
[----:B------:R-:W-:Y:S01]  /*17f0*/  FADD.FTZ R144, R145, -R144 ;  /* 0x8000009091907221 */ /* 0x000fe20000010000 */
[----:B------:R-:W-:Y:S01]  /*1800*/  @P2 PRMT R83, R83, 0x7632, R83 ;  /* 0x0000763253532816 */ /* 0x000fe20000000053 */
[----:B------:R-:W-:Y:S01]  /*1810*/  FMUL.FTZ R82, R82, UR6 ;  /* 0x0000000652527c20 */ /* 0x000fe20008410000 */
[----:B------:R-:W-:Y:S01]  /*1820*/  FMUL.FTZ R152, R137, UR6 ;  /* 0x0000000689987c20 */ /* 0x000fe20008410000 */
[----:B------:R-:W-:Y:S01]  /*1830*/  FMUL.FTZ R137, R133, R144 ;  /* 0x0000009085897220 */ /* 0x000fe20000410000 */
[----:B------:R-:W-:Y:S01]  /*1840*/  @P2 SHF.L.U32 R145, R83, 0x10, RZ ;  /* 0x0000001053912819 */ /* 0x000fe200000006ff */
[----:B------:R-:W-:Y:S01]  /*1850*/  FMUL.FTZ R83, R133, R0 ;  /* 0x0000000085537220 */ /* 0x000fe20000410000 */
[----:B------:R-:W-:-:S02]  /*1860*/  HFMA2 R146, -RZ, RZ, 0, 0 ;  /* 0x00000000ff927431 */ /* 0x000fc400000001ff */
[----:B------:R-:W-:Y:S01]  /*1870*/  @P6 FMUL.FTZ R146, R82, R91 ;  /* 0x0000005b52926220 */ /* 0x000fe20000410000 */
[C---:B------:R-:W-:Y:S01]  /*1880*/  @P5 SHF.L.U32 R91, R80.reuse, 0x10, RZ ;  /* 0x00000010505b5819 */ /* 0x040fe200000006ff */
[-C--:B------:R-:W-:Y:S01]  /*1890*/  FMUL.FTZ R83, R83, R84.reuse ;  /* 0x0000005453537220 */ /* 0x080fe20000410000 */
[----:B------:R-:W-:Y:S01]  /*18a0*/  @P4 PRMT R143, R80, 0x7632, R143 ;  /* 0x00007632508f4816 */ /* 0x000fe2000000008f */
[----:B------:R-:W-:Y:S01]  /*18b0*/  FMUL.FTZ R80, R137, R84 ;  /* 0x0000005489507220 */ /* 0x000fe20000410000 */
[----:B------:R-:W-:Y:S02]  /*18c0*/  HFMA2 R0, -RZ, RZ, 0, 0 ;  /* 0x00000000ff007431 */ /* 0x000fe400000001ff */
[----:B------:R-:W-:Y:S01]  /*18d0*/  FMUL.FTZ R144, R83, UR6 ;  /* 0x0000000653907c20 */ /* 0x000fe20008410000 */
[----:B------:R-:W-:Y:S01]  /*18e0*/  @P4 SHF.L.U32 R143, R143, 0x10, RZ ;  /* 0x000000108f8f4819 */ /* 0x000fe200000006ff */
[----:B------:R-:W-:Y:S01]  /*18f0*/  FMUL.FTZ R150, R80, UR6 ;  /* 0x0000000650967c20 */ /* 0x000fe20008410000 */
[----:B------:R-:W-:Y:S01]  /*1900*/  FMUL.FTZ R83, R49, R82 ;  /* 0x0000005231537220 */ /* 0x000fe20000410000 */
[----:B------:R-:W-:Y:S01]  /*1910*/  @P5 FMUL.FTZ R0, R144, R91 ;  /* 0x0000005b90005220 */ /* 0x000fe20000410000 */
[----:B------:R-:W-:Y:S01]  /*1920*/  FMUL.FTZ R91, R51, R152 ;  /* 0x00000098335b7220 */ /* 0x000fe20000410000 */
[----:B------:R-:W-:Y:S01]  /*1930*/  FMUL.FTZ R80, R52, R144 ;  /* 0x0000009034507220 */ /* 0x000fe20000410000 */
[----:B------:R-:W-:Y:S01]  /*1940*/  FMUL.FTZ R82, R53, R150 ;  /* 0x0000009635527220 */ /* 0x000fe20000410000 */
[----:B------:R-:W-:Y:S01]  /*1950*/  MOV R137, RZ ;  /* 0x000000ff00897202 */ /* 0x000fe20000000f00 */
[----:B------:R-:W-:Y:S01]  /*1960*/  @P4 FMUL.FTZ R137, R150, R143 ;  /* 0x0000008f96894220 */ /* 0x000fe20000410000 */
[----:B------:R-:W-:-:S02]  /*1970*/  FSEL R91, R91, RZ, P2 ;  /* 0x000000ff5b5b7208 */ /* 0x000fc40001000000 */
[----:B------:R-:W-:Y:S02]  /*1980*/  FSEL R144, R83, RZ, P6 ;  /* 0x000000ff53907208 */ /* 0x000fe40003000000 */
[----:B------:R-:W-:Y:S02]  /*1990*/  FSEL R80, R80, RZ, P5 ;  /* 0x000000ff50507208 */ /* 0x000fe40002800000 */
[----:B------:R-:W-:Y:S02]  /*19a0*/  FSEL R143, R82, RZ, P4 ;  /* 0x000000ff528f7208 */ /* 0x000fe40002000000 */
[----:B------:R-:W-:Y:S01]  /*19b0*/  MOV R148, RZ ;  /* 0x000000ff00947202 */ /* 0x000fe20000000f00 */
[----:B------:R-:W-:Y:S01]  /*19c0*/  @P2 FMUL.FTZ R148, R152, R145 ;  /* 0x0000009198942220 */ /* 0x000fe20000410000 */
[----:B------:R-:W-:Y:S02]  /*19d0*/  F2FP.BF16.F32.PACK_AB R83, R91, R90 ;  /* 0x0000005a5b53723e */ /* 0x000fe400000010ff */
[----:B------:R-:W-:-:S02]  /*19e0*/  F2FP.BF16.F32.PACK_AB R82, R144, R87 ;  /* 0x000000579052723e */ /* 0x000fc400000010ff */
[----:B------:R-:W-:Y:S02]  /*19f0*/  F2FP.BF16.F32.PACK_AB R81, R81, R86 ;  /* 0x000000565151723e */ /* 0x000fe400000010ff */
[----:B------:R-:W-:Y:S01]  /*1a00*/  F2FP.BF16.F32.PACK_AB R80, R143, R80 ;  /* 0x000000508f50723e */ /* 0x000fe200000010ff */
[----:B------:R-:W-:Y:S06]  /*1a10*/  BRA `(.L_x_3629) ;  /* 0x0000001000d87947 */ /* 0x000fec0003800000 */
.L_x_3628:
[----:B-----5:R-:W-:Y:S01]  /*1a20*/  LOP3.LUT P2, RZ, R162, 0xff00, RZ, 0xc0, !PT ;  /* 0x0000ff00a2ff7812 */ /* 0x020fe2000784c0ff */
[-CC-:B------:R-:W-:Y:S01]  /*1a30*/  FFMA.FTZ R56, R151, R85.reuse, R88.reuse ;  /* 0x0000005597387223 */ /* 0x180fe20000010058 */
[-CC-:B------:R-:W-:Y:S01]  /*1a40*/  FFMA.FTZ R0, R0, R85.reuse, R88.reuse ;  /* 0x0000005500007223 */ /* 0x180fe20000010058 */
[-C--:B------:R-:W-:Y:S01]  /*1a50*/  FFMA.FTZ R57, R148, R85.reuse, R88 ;  /* 0x0000005594397223 */ /* 0x080fe20000010058 */
[----:B------:R-:W-:Y:S01]  /*1a60*/  LOP3.LUT P5, RZ, R162, 0xff, RZ, 0xc0, !PT ;  /* 0x000000ffa2ff7812 */ /* 0x000fe200078ac0ff */
[----:B------:R-:W-:Y:S01]  /*1a70*/  FADD.FTZ R58, R145, -R56 ;  /* 0x80000038913a7221 */ /* 0x000fe20000010000 */
[----:B------:R-:W-:Y:S01]  /*1a80*/  FADD.FTZ R56, R147, -R0 ;  /* 0x8000000093387221 */ /* 0x000fe20000010000 */
[----:B------:R-:W-:Y:S01]  /*1a90*/  FADD.FTZ R144, R144, -R57 ;  /* 0x8000003990907221 */ /* 0x000fe20000010000 */
[----:B------:R-:W-:Y:S01]  /*1aa0*/  LOP3.LUT P6, RZ, R162, 0xff0000, RZ, 0xc0, !PT ;  /* 0x00ff0000a2ff7812 */ /* 0x000fe200078cc0ff */
[C---:B------:R-:W-:Y:S01]  /*1ab0*/  FMUL.FTZ R57, R133.reuse, R58 ;  /* 0x0000003a85397220 */ /* 0x040fe20000410000 */
[----:B------:R-:W-:Y:S01]  /*1ac0*/  FMUL.FTZ R56, R133, R56 ;  /* 0x0000003885387220 */ /* 0x000fe20000410000 */
[----:B------:R-:W-:Y:S01]  /*1ad0*/  FFMA.FTZ R153, R153, R85, R88 ;  /* 0x0000005599997223 */ /* 0x000fe20000010058 */
[----:B------:R-:W-:Y:S01]  /*1ae0*/  LOP3.LUT P4, RZ, R163, 0xff, RZ, 0xc0, !PT ;  /* 0x000000ffa3ff7812 */ /* 0x000fe2000788c0ff */
[-C--:B------:R-:W-:Y:S01]  /*1af0*/  FMUL.FTZ R65, R57, R84.reuse ;  /* 0x0000005439417220 */ /* 0x080fe20000410000 */
[----:B------:R-:W-:Y:S01]  /*1b00*/  @P2 PRMT R58, R80, 0x7632, R58 ;  /* 0x00007632503a2816 */ /* 0x000fe2000000003a */
[----:B------:R-:W-:Y:S01]  /*1b10*/  FMUL.FTZ R59, R56, R84 ;  /* 0x00000054383b7220 */ /* 0x000fe20000410000 */
[----:B------:R-:W-:Y:S01]  /*1b20*/  CS2R R136, SRZ ;  /* 0x0000000000887805 */ /* 0x000fe2000001ff00 */
[----:B------:R-:W-:Y:S01]  /*1b30*/  @P2 FMUL.FTZ R66, R65, UR6 ;  /* 0x0000000641422c20 */ /* 0x000fe20008410000 */
[----:B------:R-:W-:Y:S01]  /*1b40*/  @P2 SHF.L.U32 R87, R58, 0x10, RZ ;  /* 0x000000103a572819 */ /* 0x000fe200000006ff */
[----:B------:R-:W-:Y:S01]  /*1b50*/  FMUL.FTZ R58, R133, R144 ;  /* 0x00000090853a7220 */ /* 0x000fe20000410000 */
[----:B------:R-:W-:Y:S01]  /*1b60*/  @P5 SHF.L.U32 R67, R80, 0x10, RZ ;  /* 0x0000001050435819 */ /* 0x000fe200000006ff */
[----:B------:R-:W-:Y:S01]  /*1b70*/  @P5 FMUL.FTZ R64, R59, UR6 ;  /* 0x000000063b405c20 */ /* 0x000fe20008410000 */
[----:B------:R-:W-:Y:S01]  /*1b80*/  FADD.FTZ R142, R142, -R153 ;  /* 0x800000998e8e7221 */ /* 0x000fe20000010000 */
[----:B------:R-:W-:Y:S01]  /*1b90*/  @P2 FMUL.FTZ R137, R87, R66 ;  /* 0x0000004257892220 */ /* 0x000fe20000410000 */
[----:B------:R-:W-:-:S02]  /*1ba0*/  HFMA2 R0, -RZ, RZ, 0, 0 ;  /* 0x00000000ff007431 */ /* 0x000fc400000001ff */
[----:B------:R-:W-:Y:S01]  /*1bb0*/  FMUL.FTZ R66, R58, R84 ;  /* 0x000000543a427220 */ /* 0x000fe20000410000 */
[----:B------:R-:W-:Y:S01]  /*1bc0*/  @P5 FMUL.FTZ R0, R67, R64 ;  /* 0x0000004043005220 */ /* 0x000fe20000410000 */
[----:B------:R-:W-:Y:S01]  /*1bd0*/  FMUL.FTZ R64, R133, R142 ;  /* 0x0000008e85407220 */ /* 0x000fe20000410000 */
[----:B------:R-:W-:Y:S01]  /*1be0*/  @P6 SHF.L.U32 R80, R81, 0x10, RZ ;  /* 0x0000001051506819 */ /* 0x000fe200000006ff */
[----:B------:R-:W-:Y:S01]  /*1bf0*/  @P6 FMUL.FTZ R67, R66, UR6 ;  /* 0x0000000642436c20 */ /* 0x000fe20008410000 */
[----:B------:R-:W-:Y:S01]  /*1c00*/  MOV R89, RZ ;  /* 0x000000ff00597202 */ /* 0x000fe20000000f00 */
[----:B------:R-:W-:Y:S01]  /*1c10*/  FMUL.FTZ R86, R64, R84 ;  /* 0x0000005440567220 */ /* 0x000fe20000410000 */
[----:B------:R-:W-:Y:S01]  /*1c20*/  FMUL.FTZ R59, R59, UR6 ;  /* 0x000000063b3b7c20 */ /* 0x000fe20008410000 */
[----:B------:R-:W-:Y:S01]  /*1c30*/  @P6 FMUL.FTZ R89, R80, R67 ;  /* 0x0000004350596220 */ /* 0x000fe20000410000 */
[----:B------:R-:W-:Y:S01]  /*1c40*/  @P4 SHF.L.U32 R80, R82, 0x10, RZ ;  /* 0x0000001052504819 */ /* 0x000fe200000006ff */
[----:B------:R-:W-:Y:S01]  /*1c50*/  @P4 FMUL.FTZ R67, R86, UR6 ;  /* 0x0000000656434c20 */ /* 0x000fe20008410000 */
[----:B------:R-:W-:Y:S01]  /*1c60*/  FMUL.FTZ R90, R65, UR6 ;  /* 0x00000006415a7c20 */ /* 0x000fe20008410000 */
[----:B------:R-:W-:-:S02]  /*1c70*/  HFMA2 R135, -RZ, RZ, 0, 0 ;  /* 0x00000000ff877431 */ /* 0x000fc400000001ff */
[----:B------:R-:W-:Y:S01]  /*1c80*/  FMUL.FTZ R65, R66, UR6 ;  /* 0x0000000642417c20 */ /* 0x000fe20008410000 */
[----:B------:R-:W-:Y:S01]  /*1c90*/  @P4 FMUL.FTZ R135, R80, R67 ;  /* 0x0000004350874220 */ /* 0x000fe20000410000 */
[----:B------:R-:W-:Y:S01]  /*1ca0*/  FMUL.FTZ R80, R52, R59 ;  /* 0x0000003b34507220 */ /* 0x000fe20000410000 */
[----:B------:R-:W-:Y:S01]  /*1cb0*/  FMUL.FTZ R59, R86, UR6 ;  /* 0x00000006563b7c20 */ /* 0x000fe20008410000 */
[----:B------:R-:W-:Y:S01]  /*1cc0*/  FMUL.FTZ R86, R54, R65 ;  /* 0x0000004136567220 */ /* 0x000fe20000410000 */
[-CC-:B------:R-:W-:Y:S01]  /*1cd0*/  FFMA.FTZ R146, R146, R85.reuse, R88.reuse ;  /* 0x0000005592927223 */ /* 0x180fe20000010058 */
[----:B------:R-:W-:Y:S01]  /*1ce0*/  FMUL.FTZ R87, R53, R90 ;  /* 0x0000005a35577220 */ /* 0x000fe20000410000 */
[----:B------:R-:W-:Y:S01]  /*1cf0*/  FSEL R80, R80, RZ, P5 ;  /* 0x000000ff50507208 */ /* 0x000fe20002800000 */
[--C-:B------:R-:W-:Y:S01]  /*1d00*/  FFMA.FTZ R154, R154, R85, R88.reuse ;  /* 0x000000559a9a7223 */ /* 0x100fe20000010058 */
[----:B------:R-:W-:Y:S01]  /*1d10*/  LOP3.LUT P5, RZ, R162, 0xff000000, RZ, 0xc0, !PT ;  /* 0xff000000a2ff7812 */ /* 0x000fe200078ac0ff */
[----:B------:R-:W-:Y:S01]  /*1d20*/  FMUL.FTZ R90, R48, R59 ;  /* 0x0000003b305a7220 */ /* 0x000fe20000410000 */
[----:B------:R-:W-:Y:S01]  /*1d30*/  FSEL R86, R86, RZ, P6 ;  /* 0x000000ff56567208 */ /* 0x000fe20003000000 */
[-C--:B------:R-:W-:Y:S01]  /*1d40*/  FFMA.FTZ R59, R156, R85.reuse, R88 ;  /* 0x000000559c3b7223 */ /* 0x080fe20000010058 */
[----:B------:R-:W-:Y:S01]  /*1d50*/  LOP3.LUT P6, RZ, R163, 0xff00, RZ, 0xc0, !PT ;  /* 0x0000ff00a3ff7812 */ /* 0x000fe200078cc0ff */
[----:B------:R-:W-:Y:S01]  /*1d60*/  FADD.FTZ R66, R143, -R146 ;  /* 0x800000928f427221 */ /* 0x000fe20000010000 */
[----:B------:R-:W-:Y:S01]  /*1d70*/  FADD.FTZ R154, R149, -R154 ;  /* 0x8000009a959a7221 */ /* 0x000fe20000010000 */
[----:B------:R-:W-:Y:S01]  /*1d80*/  FSEL R87, R87, RZ, P2 ;  /* 0x000000ff57577208 */ /* 0x000fe20001000000 */
[----:B------:R-:W-:Y:S01]  /*1d90*/  FADD.FTZ R152, R152, -R59 ;  /* 0x8000003b98987221 */ /* 0x000fe20000010000 */
[----:B------:R-:W-:Y:S01]  /*1da0*/  ISETP.GE.U32.AND P2, PT, R162, RZ, PT ;  /* 0x000000ffa200720c */ /* 0x000fe20003f46070 */
[C---:B------:R-:W-:Y:S01]  /*1db0*/  FMUL.FTZ R59, R133.reuse, R66 ;  /* 0x00000042853b7220 */ /* 0x040fe20000410000 */
[----:B------:R-:W-:Y:S01]  /*1dc0*/  FSEL R90, R90, RZ, P4 ;  /* 0x000000ff5a5a7208 */ /* 0x000fe20002000000 */
[----:B------:R-:W-:Y:S01]  /*1dd0*/  FMUL.FTZ R65, R133, R154 ;  /* 0x0000009a85417220 */ /* 0x000fe20000410000 */
[----:B------:R-:W-:Y:S01]  /*1de0*/  LOP3.LUT P4, RZ, R163, 0xff0000, RZ, 0xc0, !PT ;  /* 0x00ff0000a3ff7812 */ /* 0x000fe2000788c0ff */
[----:B------:R-:W-:Y:S01]  /*1df0*/  FFMA.FTZ R150, R150, R85, R88 ;  /* 0x0000005596967223 */ /* 0x000fe20000010058 */
[----:B------:R-:W-:Y:S01]  /*1e00*/  @P5 PRMT R66, R81, 0x7632, R66 ;  /* 0x0000763251425816 */ /* 0x000fe20000000042 */
[-C--:B------:R-:W-:Y:S01]  /*1e10*/  FMUL.FTZ R81, R59, R84.reuse ;  /* 0x000000543b517220 */ /* 0x080fe20000410000 */
[----:B------:R-:W-:Y:S01]  /*1e20*/  ISETP.GE.U32.AND.EX P2, PT, R163, 0x1000000, PT, P2 ;  /* 0x01000000a300780c */ /* 0x000fe20003f46120 */
[----:B------:R-:W-:Y:S01]  /*1e30*/  FADD.FTZ R150, R155, -R150 ;  /* 0x800000969b967221 */ /* 0x000fe20000010000 */
[----:B------:R-:W-:Y:S01]  /*1e40*/  @P6 PRMT R67, R82, 0x7632, R67 ;  /* 0x0000763252436816 */ /* 0x000fe20000000043 */
[----:B------:R-:W-:Y:S01]  /*1e50*/  FMUL.FTZ R82, R65, R84 ;  /* 0x0000005441527220 */ /* 0x000fe20000410000 */
[----:B------:R-:W-:Y:S01]  /*1e60*/  @P5 SHF.L.U32 R142, R66, 0x10, RZ ;  /* 0x00000010428e5819 */ /* 0x000fe200000006ff */
[----:B------:R-:W-:Y:S01]  /*1e70*/  FMUL.FTZ R66, R133, R152 ;  /* 0x0000009885427220 */ /* 0x000fe20000410000 */
[----:B------:R-:W-:Y:S01]  /*1e80*/  @P6 SHF.L.U32 R144, R67, 0x10, RZ ;  /* 0x0000001043906819 */ /* 0x000fe200000006ff */
[----:B------:R-:W-:Y:S01]  /*1e90*/  @P5 FMUL.FTZ R67, R81, UR6 ;  /* 0x0000000651435c20 */ /* 0x000fe20008410000 */
[----:B------:R-:W-:Y:S01]  /*1ea0*/  @P6 FMUL.FTZ R91, R82, UR6 ;  /* 0x00000006525b6c20 */ /* 0x000fe20008410000 */
[----:B------:R-:W-:Y:S01]  /*1eb0*/  FMUL.FTZ R143, R66, R84 ;  /* 0x00000054428f7220 */ /* 0x000fe20000410000 */
[----:B------:R-:W-:Y:S01]  /*1ec0*/  MOV R146, RZ ;  /* 0x000000ff00927202 */ /* 0x000fe20000000f00 */
[----:B------:R-:W-:Y:S01]  /*1ed0*/  @P5 FMUL.FTZ R136, R142, R67 ;  /* 0x000000438e885220 */ /* 0x000fe20000410000 */
[----:B------:R-:W-:Y:S01]  /*1ee0*/  @P6 FMUL.FTZ R146, R144, R91 ;  /* 0x0000005b90926220 */ /* 0x000fe20000410000 */
[----:B------:R-:W-:Y:S01]  /*1ef0*/  FMUL.FTZ R67, R133, R150 ;  /* 0x0000009685437220 */ /* 0x000fe20000410000 */
[----:B------:R-:W-:Y:S01]  /*1f00*/  @P4 SHF.L.U32 R144, R83, 0x10, RZ ;  /* 0x0000001053904819 */ /* 0x000fe200000006ff */
[----:B------:R-:W-:Y:S01]  /*1f10*/  @P4 FMUL.FTZ R91, R143, UR6 ;  /* 0x000000068f5b4c20 */ /* 0x000fe20008410000 */
[----:B------:R-:W-:Y:S01]  /*1f20*/  @P2 PRMT R145, R83, 0x7632, R145 ;  /* 0x0000763253912816 */ /* 0x000fe20000000091 */
[----:B------:R-:W-:Y:S01]  /*1f30*/  FMUL.FTZ R83, R67, R84 ;  /* 0x0000005443537220 */ /* 0x000fe20000410000 */
[----:B------:R-:W-:-:S02]  /*1f40*/  HFMA2 R142, -RZ, RZ, 0, 0 ;  /* 0x00000000ff8e7431 */ /* 0x000fc400000001ff */
[----:B------:R-:W-:Y:S01]  /*1f50*/  @P4 FMUL.FTZ R142, R144, R91 ;  /* 0x0000005b908e4220 */ /* 0x000fe20000410000 */
[----:B------:R-:W-:Y:S01]  /*1f60*/  @P2 SHF.L.U32 R144, R145, 0x10, RZ ;  /* 0x0000001091902819 */ /* 0x000fe200000006ff */
[----:B------:R-:W-:Y:S01]  /*1f70*/  @P2 FMUL.FTZ R91, R83, UR6 ;  /* 0x00000006535b2c20 */ /* 0x000fe20008410000 */
[----:B------:R-:W-:Y:S01]  /*1f80*/  MOV R148, RZ ;  /* 0x000000ff00947202 */ /* 0x000fe20000000f00 */
[----:B------:R-:W-:Y:S01]  /*1f90*/  FMUL.FTZ R143, R143, UR6 ;  /* 0x000000068f8f7c20 */ /* 0x000fe20008410000 */
[----:B------:R-:W-:Y:S01]  /*1fa0*/  FMUL.FTZ R82, R82, UR6 ;  /* 0x0000000652527c20 */ /* 0x000fe20008410000 */
[----:B------:R-:W-:Y:S01]  /*1fb0*/  @P2 FMUL.FTZ R148, R144, R91 ;  /* 0x0000005b90942220 */ /* 0x000fe20000410000 */
[----:B------:R-:W-:Y:S01]  /*1fc0*/  FMUL.FTZ R144, R81, UR6 ;  /* 0x0000000651907c20 */ /* 0x000fe20008410000 */
[----:B------:R-:W-:Y:S01]  /*1fd0*/  FMUL.FTZ R150, R83, UR6 ;  /* 0x0000000653967c20 */ /* 0x000fe20008410000 */
        /* <DEDUP_REMOVED lines=9> */
[----:B------:R-:W-:Y:S02]  /*2070*/  F2FP.BF16.F32.PACK_AB R82, R143, R90 ;  /* 0x0000005a8f52723e */ /* 0x000fe400000010ff */
[----:B------:R-:W-:-:S02]  /*2080*/  F2FP.BF16.F32.PACK_AB R81, R81, R86 ;  /* 0x000000565151723e */ /* 0x000fc400000010ff */
[----:B------:R-:W-:Y:S01]  /*2090*/  F2FP.BF16.F32.PACK_AB R83, R83, R144 ;  /* 0x000000905353723e */ /* 0x000fe200000010ff */
[----:B------:R-:W-:Y:S06]  /*20a0*/  BRA `(.L_x_3629) ;  /* 0x0000000c00347947 */ /* 0x000fec0003800000 */
.L_x_3627:
[----:B------:R-:W-:-:S04]  /*20b0*/  UISETP.NE.U32.AND UP0, UPT, UR4, URZ, UPT ;  /* 0x000000ff0400728c */ /* 0x000fc8000bf05070 */
[----:B------:R-:W-:-:S09]  /*20c0*/  UISETP.NE.AND.EX UP0, UPT, UR5, URZ, UPT, UP0 ;  /* 0x000000ff0500728c */ /* 0x000fd2000bf05300 */
[----:B------:R-:W-:Y:S05]  /*20d0*/  BRA.U UP0, `(.L_x_3630) ;  /* 0x0000000500887547 */ /* 0x000fea000b800000 */
[----:B-----5:R-:W-:Y:S01]  /*20e0*/  LOP3.LUT P6, RZ, R162, 0xff0000, RZ, 0xc0, !PT ;  /* 0x00ff0000a2ff7812 */ /* 0x020fe200078cc0ff */
[-CC-:B------:R-:W-:Y:S01]  /*20f0*/  FFMA.FTZ R87, R148, R85.reuse, R88.reuse ;  /* 0x0000005594577223 */ /* 0x180fe20000010058 */
[----:B------:R-:W-:Y:S01]  /*2100*/  LOP3.LUT P2, RZ, R162, 0xff000000, RZ, 0xc0, !PT ;  /* 0xff000000a2ff7812 */ /* 0x000fe2000784c0ff */
[-CC-:B------:R-:W-:Y:S01]  /*2110*/  FFMA.FTZ R146, R146, R85.reuse, R88.reuse ;  /* 0x0000005592927223 */ /* 0x180fe20000010058 */
[----:B------:R-:W-:Y:S01]  /*2120*/  FFMA.FTZ R153, R153, R85, R88 ;  /* 0x0000005599997223 */ /* 0x000fe20000010058 */
[----:B------:R-:W-:Y:S01]  /*2130*/  FADD.FTZ R87, R144, -R87 ;  /* 0x8000005790577221 */ /* 0x000fe20000010000 */
[----:B------:R-:W-:Y:S01]  /*2140*/  LOP3.LUT P5, RZ, R163, 0xff, RZ, 0xc0, !PT ;  /* 0x000000ffa3ff7812 */ /* 0x000fe200078ac0ff */
[----:B------:R-:W-:Y:S01]  /*2150*/  FADD.FTZ R146, R143, -R146 ;  /* 0x800000928f927221 */ /* 0x000fe20000010000 */
[----:B------:R-:W-:Y:S01]  /*2160*/  FADD.FTZ R153, R142, -R153 ;  /* 0x800000998e997221 */ /* 0x000fe20000010000 */
[C---:B------:R-:W-:Y:S01]  /*2170*/  FFMA.FTZ R87, R133.reuse, R87, R70 ;  /* 0x0000005785577223 */ /* 0x040fe20000010046 */
[----:B------:R-:W-:Y:S01]  /*2180*/  FFMA.FTZ R89, R156, R85, R88 ;  /* 0x000000559c597223 */ /* 0x000fe20000010058 */
[----:B------:R-:W-:Y:S01]  /*2190*/  FFMA.FTZ R91, R133, R146, R71 ;  /* 0x00000092855b7223 */ /* 0x000fe20000010047 */
[----:B------:R-:W-:Y:S01]  /*21a0*/  MOV R136, RZ ;  /* 0x000000ff00887202 */ /* 0x000fe20000000f00 */
[-C--:B------:R-:W-:Y:S01]  /*21b0*/  FMUL.FTZ R87, R87, R84.reuse ;  /* 0x0000005457577220 */ /* 0x080fe20000410000 */
[----:B------:R-:W-:Y:S01]  /*21c0*/  @P6 SHF.L.U32 R86, R81, 0x10, RZ ;  /* 0x0000001051566819 */ /* 0x000fe200000006ff */
[-C--:B------:R-:W-:Y:S01]  /*21d0*/  FMUL.FTZ R91, R91, R84.reuse ;  /* 0x000000545b5b7220 */ /* 0x080fe20000410000 */
[----:B------:R-:W-:Y:S01]  /*21e0*/  @P2 PRMT R81, R81, 0x7632, R81 ;  /* 0x0000763251512816 */ /* 0x000fe20000000051 */
[----:B------:R-:W-:Y:S01]  /*21f0*/  FMUL.FTZ R87, R87, UR6 ;  /* 0x0000000657577c20 */ /* 0x000fe20008410000 */
[----:B------:R-:W-:Y:S01]  /*2200*/  FADD.FTZ R152, R152, -R89 ;  /* 0x8000005998987221 */ /* 0x000fe20000010000 */
[----:B------:R-:W-:Y:S01]  /*2210*/  HFMA2 R89, -RZ, RZ, 0, 0 ;  /* 0x00000000ff597431 */ /* 0x000fe200000001ff */
[----:B------:R-:W-:Y:S01]  /*2220*/  @P2 SHF.L.U32 R135, R81, 0x10, RZ ;  /* 0x0000001051872819 */ /* 0x000fe200000006ff */
[----:B------:R-:W-:Y:S01]  /*2230*/  FFMA.FTZ R81, R133, R153, R72 ;  /* 0x0000009985517223 */ /* 0x000fe20000010048 */
[----:B------:R-:W-:Y:S01]  /*2240*/  @P6 FMUL.FTZ R89, R86, R87 ;  /* 0x0000005756596220 */ /* 0x000fe20000410000 */
[----:B------:R-:W-:Y:S01]  /*2250*/  FMUL.FTZ R90, R91, UR6 ;  /* 0x000000065b5a7c20 */ /* 0x000fe20008410000 */
[----:B------:R-:W-:Y:S01]  /*2260*/  @P5 SHF.L.U32 R86, R82, 0x10, RZ ;  /* 0x0000001052565819 */ /* 0x000fe200000006ff */
[----:B------:R-:W-:Y:S01]  /*2270*/  FMUL.FTZ R81, R81, R84 ;  /* 0x0000005451517220 */ /* 0x000fe20000410000 */
[----:B------:R-:W-:Y:S01]  /*2280*/  LOP3.LUT P4, RZ, R163, 0xff0000, RZ, 0xc0, !PT ;  /* 0x00ff0000a3ff7812 */ /* 0x000fe2000788c0ff */
[----:B------:R-:W-:Y:S01]  /*2290*/  @P2 FMUL.FTZ R136, R135, R90 ;  /* 0x0000005a87882220 */ /* 0x000fe20000410000 */
[----:B------:R-:W-:-:S02]  /*22a0*/  HFMA2 R135, -RZ, RZ, 0, 0 ;  /* 0x00000000ff877431 */ /* 0x000fc400000001ff */
[----:B------:R-:W-:Y:S01]  /*22b0*/  FMUL.FTZ R137, R81, UR6 ;  /* 0x0000000651897c20 */ /* 0x000fe20008410000 */
[----:B------:R-:W-:Y:S01]  /*22c0*/  FMUL.FTZ R81, R55, R90 ;  /* 0x0000005a37517220 */ /* 0x000fe20000410000 */
[----:B------:R-:W-:Y:S01]  /*22d0*/  FFMA.FTZ R91, R133, R152, R74 ;  /* 0x00000098855b7223 */ /* 0x000fe2000001004a */
[----:B------:R-:W-:Y:S01]  /*22e0*/  FFMA.FTZ R154, R154, R85, R88 ;  /* 0x000000559a9a7223 */ /* 0x000fe20000010058 */
[----:B------:R-:W-:Y:S01]  /*22f0*/  @P5 FMUL.FTZ R135, R86, R137 ;  /* 0x0000008956875220 */ /* 0x000fe20000410000 */
[----:B------:R-:W-:Y:S01]  /*2300*/  FMUL.FTZ R86, R54, R87 ;  /* 0x0000005736567220 */ /* 0x000fe20000410000 */
[----:B------:R-:W-:Y:S01]  /*2310*/  FMUL.FTZ R91, R91, R84 ;  /* 0x000000545b5b7220 */ /* 0x000fe20000410000 */
[----:B------:R-:W-:Y:S01]  /*2320*/  FSEL R81, R81, RZ, P2 ;  /* 0x000000ff51517208 */ /* 0x000fe20001000000 */
[----:B------:R-:W-:Y:S01]  /*2330*/  FADD.FTZ R154, R149, -R154 ;  /* 0x8000009a959a7221 */ /* 0x000fe20000010000 */
[----:B------:R-:W-:Y:S01]  /*2340*/  ISETP.GE.U32.AND P2, PT, R162, RZ, PT ;  /* 0x000000ffa200720c */ /* 0x000fe20003f46070 */
[----:B------:R-:W-:Y:S01]  /*2350*/  FMUL.FTZ R91, R91, UR6 ;  /* 0x000000065b5b7c20 */ /* 0x000fe20008410000 */
[----:B------:R-:W-:Y:S01]  /*2360*/  FSEL R86, R86, RZ, P6 ;  /* 0x000000ff56567208 */ /* 0x000fe20003000000 */
[----:B------:R-:W-:Y:S01]  /*2370*/  FFMA.FTZ R150, R150, R85, R88 ;  /* 0x0000005596967223 */ /* 0x000fe20000010058 */
[----:B------:R-:W-:Y:S01]  /*2380*/  LOP3.LUT P6, RZ, R163, 0xff00, RZ, 0xc0, !PT ;  /* 0x0000ff00a3ff7812 */ /* 0x000fe200078cc0ff */
[----:B------:R-:W-:Y:S01]  /*2390*/  FMUL.FTZ R90, R50, R91 ;  /* 0x0000005b325a7220 */ /* 0x000fe20000410000 */
[----:B------:R-:W-:Y:S01]  /*23a0*/  @P4 SHF.L.U32 R144, R83, 0x10, RZ ;  /* 0x0000001053904819 */ /* 0x000fe200000006ff */
[----:B------:R-:W-:Y:S01]  /*23b0*/  FMUL.FTZ R87, R48, R137 ;  /* 0x0000008930577220 */ /* 0x000fe20000410000 */
[----:B------:R-:W-:Y:S01]  /*23c0*/  ISETP.GE.U32.AND.EX P2, PT, R163, 0x1000000, PT, P2 ;  /* 0x01000000a300780c */ /* 0x000fe20003f46120 */
[----:B------:R-:W-:Y:S01]  /*23d0*/  FADD.FTZ R150, R155, -R150 ;  /* 0x800000969b967221 */ /* 0x000fe20000010000 */
[----:B------:R-:W-:Y:S01]  /*23e0*/  MOV R142, RZ ;  /* 0x000000ff008e7202 */ /* 0x000fe20000000f00 */
[----:B------:R-:W-:Y:S01]  /*23f0*/  @P4 FMUL.FTZ R142, R144, R91 ;  /* 0x0000005b908e4220 */ /* 0x000fe20000410000 */
[----:B------:R-:W-:Y:S01]  /*2400*/  FFMA.FTZ R91, R133, R154, R73 ;  /* 0x0000009a855b7223 */ /* 0x000fe20000010049 */
[----:B------:R-:W-:Y:S01]  /*2410*/  FSEL R87, R87, RZ, P5 ;  /* 0x000000ff57577208 */ /* 0x000fe20002800000 */
[-CC-:B------:R-:W-:Y:S01]  /*2420*/  FFMA.FTZ R144, R151, R85.reuse, R88.reuse ;  /* 0x0000005597907223 */ /* 0x180fe20000010058 */
[----:B------:R-:W-:Y:S01]  /*2430*/  FFMA.FTZ R0, R0, R85, R88 ;  /* 0x0000005500007223 */ /* 0x000fe20000010058 */
[----:B------:R-:W-:Y:S01]  /*2440*/  LOP3.LUT P5, RZ, R162, 0xff, RZ, 0xc0, !PT ;  /* 0x000000ffa2ff7812 */ /* 0x000fe200078ac0ff */
[----:B------:R-:W-:Y:S01]  /*2450*/  HFMA2 R146, -RZ, RZ, 0, 0 ;  /* 0x00000000ff927431 */ /* 0x000fe200000001ff */
[----:B------:R-:W-:Y:S01]  /*2460*/  @P6 PRMT R83, R82, 0x7632, R83 ;  /* 0x0000763252536816 */ /* 0x000fe20000000053 */
[----:B------:R-:W-:Y:S01]  /*2470*/  FMUL.FTZ R82, R91, R84 ;  /* 0x000000545b527220 */ /* 0x000fe20000410000 */
[----:B------:R-:W-:Y:S01]  /*2480*/  FFMA.FTZ R91, R133, R150, R75 ;  /* 0x00000096855b7223 */ /* 0x000fe2000001004b */
[----:B------:R-:W-:Y:S01]  /*2490*/  FSEL R90, R90, RZ, P4 ;  /* 0x000000ff5a5a7208 */ /* 0x000fe20002000000 */
[----:B------:R-:W-:Y:S01]  /*24a0*/  FADD.FTZ R144, R145, -R144 ;  /* 0x8000009091907221 */ /* 0x000fe20000010000 */
[----:B------:R-:W-:Y:S01]  /*24b0*/  @P6 SHF.L.U32 R137, R83, 0x10, RZ ;  /* 0x0000001053896819 */ /* 0x000fe200000006ff */
[----:B------:R-:W-:Y:S01]  /*24c0*/  FMUL.FTZ R82, R82, UR6 ;  /* 0x0000000652527c20 */ /* 0x000fe20008410000 */
[----:B------:R-:W-:Y:S01]  /*24d0*/  LOP3.LUT P4, RZ, R162, 0xff00, RZ, 0xc0, !PT ;  /* 0x0000ff00a2ff7812 */ /* 0x000fe2000788c0ff */
[----:B------:R-:W-:Y:S01]  /*24e0*/  FMUL.FTZ R91, R91, R84 ;  /* 0x000000545b5b7220 */ /* 0x000fe20000410000 */
[----:B------:R-:W-:Y:S01]  /*24f0*/  @P2 PRMT R83, R83, 0x7632, R83 ;  /* 0x0000763253532816 */ /* 0x000fe20000000053 */
[----:B------:R-:W-:Y:S01]  /*2500*/  FADD.FTZ R0, R147, -R0 ;  /* 0x8000000093007221 */ /* 0x000fe20000010000 */
[----:B------:R-:W-:Y:S01]  /*2510*/  @P6 FMUL.FTZ R146, R137, R82 ;  /* 0x0000005289926220 */ /* 0x000fe20000410000 */
[----:B------:R-:W-:Y:S01]  /*2520*/  FMUL.FTZ R150, R91, UR6 ;  /* 0x000000065b967c20 */ /* 0x000fe20008410000 */
[----:B------:R-:W-:Y:S01]  /*2530*/  @P2 SHF.L.U32 R137, R83, 0x10, RZ ;  /* 0x0000001053892819 */ /* 0x000fe200000006ff */
[C---:B------:R-:W-:Y:S01]  /*2540*/  FFMA.FTZ R83, R133.reuse, R0, R68 ;  /* 0x0000000085537223 */ /* 0x040fe20000010044 */
[----:B------:R-:W-:Y:S01]  /*2550*/  FFMA.FTZ R91, R133, R144, R69 ;  /* 0x00000090855b7223 */ /* 0x000fe20000010045 */
[----:B------:R-:W-:Y:S01]  /*2560*/  @P5 SHF.L.U32 R152, R80, 0x10, RZ ;  /* 0x0000001050985819 */ /* 0x000fe200000006ff */
[----:B------:R-:W-:-:S02]  /*2570*/  HFMA2 R0, -RZ, RZ, 0, 0 ;  /* 0x00000000ff007431 */ /* 0x000fc400000001ff */
[-C--:B------:R-:W-:Y:S01]  /*2580*/  FMUL.FTZ R83, R83, R84.reuse ;  /* 0x0000005453537220 */ /* 0x080fe20000410000 */
[----:B------:R-:W-:Y:S01]  /*2590*/  FMUL.FTZ R91, R91, R84 ;  /* 0x000000545b5b7220 */ /* 0x000fe20000410000 */
[----:B------:R-:W-:Y:S02]  /*25a0*/  @P4 PRMT R80, R80, 0x7632, R80 ;  /* 0x0000763250504816 */ /* 0x000fe40000000050 */
[----:B------:R-:W-:Y:S01]  /*25b0*/  FMUL.FTZ R143, R83, UR6 ;  /* 0x00000006538f7c20 */ /* 0x000fe20008410000 */
[----:B------:R-:W-:Y:S01]  /*25c0*/  FMUL.FTZ R144, R91, UR6 ;  /* 0x000000065b907c20 */ /* 0x000fe20008410000 */
[----:B------:R-:W-:Y:S01]  /*25d0*/  @P4 SHF.L.U32 R145, R80, 0x10, RZ ;  /* 0x0000001050914819 */ /* 0x000fe200000006ff */
[----:B------:R-:W-:Y:S01]  /*25e0*/  FMUL.FTZ R83, R49, R82 ;  /* 0x0000005231537220 */ /* 0x000fe20000410000 */
[----:B------:R-:W-:Y:S01]  /*25f0*/  FMUL.FTZ R91, R51, R150 ;  /* 0x00000096335b7220 */ /* 0x000fe20000410000 */
[-C--:B------:R-:W-:Y:S01]  /*2600*/  FMUL.FTZ R80, R52, R143.reuse ;  /* 0x0000008f34507220 */ /* 0x080fe20000410000 */
[----:B------:R-:W-:Y:S01]  /*2610*/  FMUL.FTZ R82, R53, R144 ;  /* 0x0000009035527220 */ /* 0x000fe20000410000 */
[----:B------:R-:W-:Y:S01]  /*2620*/  MOV R148, RZ ;  /* 0x000000ff00947202 */ /* 0x000fe20000000f00 */
[----:B------:R-:W-:Y:S01]  /*2630*/  @P2 FMUL.FTZ R148, R137, R150 ;  /* 0x0000009689942220 */ /* 0x000fe20000410000 */
[----:B------:R-:W-:Y:S01]  /*2640*/  MOV R137, RZ ;  /* 0x000000ff00897202 */ /* 0x000fe20000000f00 */
[----:B------:R-:W-:Y:S01]  /*2650*/  @P5 FMUL.FTZ R0, R152, R143 ;  /* 0x0000008f98005220 */ /* 0x000fe20000410000 */
        /* <DEDUP_REMOVED lines=10> */
.L_x_3630:
        /* <DEDUP_REMOVED lines=9> */
[C---:B------:R-:W-:Y:S01]  /*2790*/  FFMA.FTZ R57, R133.reuse, R58, R69 ;  /* 0x0000003a85397223 */ /* 0x040fe20000010045 */
[----:B------:R-:W-:Y:S01]  /*27a0*/  FFMA.FTZ R56, R133, R56, R68 ;  /* 0x0000003885387223 */ /* 0x000fe20000010044 */
        /* <DEDUP_REMOVED lines=8> */
[----:B------:R-:W-:Y:S01]  /*2830*/  FFMA.FTZ R58, R133, R144, R70 ;  /* 0x00000090853a7223 */ /* 0x000fe20000010046 */
[----:B------:R-:W-:Y:S01]  /*2840*/  @P5 SHF.L.U32 R67, R80, 0x10, RZ ;  /* 0x0000001050435819 */ /* 0x000fe200000006ff */
[----:B------:R-:W-:Y:S01]  /*2850*/  @P5 FMUL.FTZ R64, R59, UR6 ;  /* 0x000000063b405c20 */ /* 0x000fe20008410000 */
[----:B------:R-:W-:Y:S01]  /*2860*/  FADD.FTZ R153, R142, -R153 ;  /* 0x800000998e997221 */ /* 0x000fe20000010000 */
[----:B------:R-:W-:Y:S01]  /*2870*/  @P2 FMUL.FTZ R137, R87, R66 ;  /* 0x0000004257892220 */ /* 0x000fe20000410000 */
[----:B------:R-:W-:-:S02]  /*2880*/  HFMA2 R0, -RZ, RZ, 0, 0 ;  /* 0x00000000ff007431 */ /* 0x000fc400000001ff */
[----:B------:R-:W-:Y:S01]  /*2890*/  FMUL.FTZ R66, R58, R84 ;  /* 0x000000543a427220 */ /* 0x000fe20000410000 */
[----:B------:R-:W-:Y:S01]  /*28a0*/  @P5 FMUL.FTZ R0, R67, R64 ;  /* 0x0000004043005220 */ /* 0x000fe20000410000 */
[----:B------:R-:W-:Y:S01]  /*28b0*/  FFMA.FTZ R64, R133, R153, R72 ;  /* 0x0000009985407223 */ /* 0x000fe20000010048 */
        /* <DEDUP_REMOVED lines=29> */
[C---:B------:R-:W-:Y:S01]  /*2a90*/  FFMA.FTZ R59, R133.reuse, R66, R71 ;  /* 0x00000042853b7223 */ /* 0x040fe20000010047 */
[----:B------:R-:W-:Y:S01]  /*2aa0*/  FSEL R90, R90, RZ, P4 ;  /* 0x000000ff5a5a7208 */ /* 0x000fe20002000000 */
[----:B------:R-:W-:Y:S01]  /*2ab0*/  FFMA.FTZ R65, R133, R154, R73 ;  /* 0x0000009a85417223 */ /* 0x000fe20000010049 */
        /* <DEDUP_REMOVED lines=9> */
[----:B------:R-:W-:Y:S01]  /*2b50*/  FFMA.FTZ R66, R133, R152, R74 ;  /* 0x0000009885427223 */ /* 0x000fe2000001004a */
[----:B------:R-:W-:Y:S01]  /*2b60*/  @P6 SHF.L.U32 R144, R67, 0x10, RZ ;  /* 0x0000001043906819 */ /* 0x000fe200000006ff */
[----:B------:R-:W-:Y:S01]  /*2b70*/  @P5 FMUL.FTZ R67, R81, UR6 ;  /* 0x0000000651435c20 */ /* 0x000fe20008410000 */
[----:B------:R-:W-:Y:S01]  /*2b80*/  @P6 FMUL.FTZ R91, R82, UR6 ;  /* 0x00000006525b6c20 */ /* 0x000fe20008410000 */
[----:B------:R-:W-:Y:S01]  /*2b90*/  FMUL.FTZ R143, R66, R84 ;  /* 0x00000054428f7220 */ /* 0x000fe20000410000 */
[----:B------:R-:W-:Y:S01]  /*2ba0*/  MOV R146, RZ ;  /* 0x000000ff00927202 */ /* 0x000fe20000000f00 */
[----:B------:R-:W-:Y:S01]  /*2bb0*/  @P5 FMUL.FTZ R136, R142, R67 ;  /* 0x000000438e885220 */ /* 0x000fe20000410000 */
[----:B------:R-:W-:Y:S01]  /*2bc0*/  @P6 FMUL.FTZ R146, R144, R91 ;  /* 0x0000005b90926220 */ /* 0x000fe20000410000 */
[----:B------:R-:W-:Y:S01]  /*2bd0*/  FFMA.FTZ R67, R133, R150, R75 ;  /* 0x0000009685437223 */ /* 0x000fe2000001004b */
        /* <DEDUP_REMOVED lines=25> */
[----:B------:R-:W-:-:S07]  /*2d70*/  F2FP.BF16.F32.PACK_AB R83, R83, R144 ;  /* 0x000000905353723e */ /* 0x000fce00000010ff */
.L_x_3629:
[----:B------:R-:W-:Y:S01]  /*2d80*/  ISETP.NE.U32.AND P2, PT, RZ, UR4, PT ;  /* 0x00000004ff007c0c */ /* 0x000fe2000bf45070 */
[----:B------:R-:W0:Y:S01]  /*2d90*/  LDC.64 R86, c[0x0][0x468] ;  /* 0x00011a00ff567b82 */ /* 0x000e220000000a00 */
[----:B------:R-:W-:Y:S02]  /*2da0*/  IMAD.WIDE.U32 R160, R130, 0x10, R160 ;  /* 0x0000001082a07825 */ /* 0x000fe400078e00a0 */
[----:B------:R-:W-:-:S13]  /*2db0*/  ISETP.NE.AND.EX P2, PT, RZ, UR5, PT, P2 ;  /* 0x00000005ff007c0c */ /* 0x000fda000bf45320 */
[----:B------:R-:W1:Y:S01]  /*2dc0*/  @P2 LDC.64 R90, c[0x0][0x478] ;  /* 0x00011e00ff5a2b82 */ /* 0x000e620000000a00 */
[----:B0-----:R-:W-:-:S04]  /*2dd0*/  IMAD.WIDE.U32 R144, R134, 0x10, R86 ;  /* 0x0000001086907825 */ /* 0x001fc800078e0056 */
[----:B------:R-:W-:Y:S01]  /*2de0*/  FADD.FTZ R18, R0, R18 ;  /* 0x0000001200127221 */ /* 0x000fe20000010000 */
[----:B------:R-:W-:Y:S01]  /*2df0*/  FADD.FTZ R19, R137, R19 ;  /* 0x0000001389137221 */ /* 0x000fe20000010000 */
[----:B------:R-:W-:Y:S01]  /*2e00*/  FADD.FTZ R20, R89, R20 ;  /* 0x0000001459147221 */ /* 0x000fe20000010000 */
[----:B------:R-:W-:Y:S01]  /*2e10*/  FADD.FTZ R21, R136, R21 ;  /* 0x0000001588157221 */ /* 0x000fe20000010000 */
[----:B------:R-:W-:Y:S01]  /*2e20*/  FADD.FTZ R22, R135, R22 ;  /* 0x0000001687167221 */ /* 0x000fe20000010000 */
[----:B------:R-:W-:Y:S01]  /*2e30*/  FADD.FTZ R23, R146, R23 ;  /* 0x0000001792177221 */ /* 0x000fe20000010000 */
[----:B-1----:R-:W-:-:S05]  /*2e40*/  @P2 IMAD.WIDE.U32 R90, R134, 0x20, R90 ;  /* 0x00000020865a2825 */ /* 0x002fca00078e005a */
[----:B------:R-:W-:Y:S04]  /*2e50*/  @P2 STG.E.128 desc[UR8][R90.64], R56 ;  /* 0x000000385a002986 */ /* 0x000fe8000c101d08 */
[----:B------:R-:W-:Y:S04]  /*2e60*/  @P2 STG.E.128 desc[UR8][R90.64+0x10], R64 ;  /* 0x000010405a002986 */ /* 0x000fe8000c101d08 */
[----:B------:R0:W-:Y:S01]  /*2e70*/  STG.E.128 desc[UR8][R144.64], R80 ;  /* 0x0000005090007986 */ /* 0x0001e2000c101d08 */
[----:B------:R-:W-:Y:S01]  /*2e80*/  FADD.FTZ R104, R142, R104 ;  /* 0x000000688e687221 */ /* 0x000fe20000010000 */
[----:B------:R-:W-:-:S02]  /*2e90*/  FADD.FTZ R105, R148, R105 ;  /* 0x0000006994697221 */ /* 0x000fc40000010000 */
[----:B0-----:R0:W5:Y:S01]  /*2ea0*/  LDG.E.128 R80, desc[UR8][R160.64] ;  /* 0x00000008a0507981 */ /* 0x001162000c1e1d00 */
[----:B------:R-:W-:Y:S05]  /*2eb0*/  @!P0 BRA `(.L_x_3631) ;  /* 0x0000000c00088947 */ /* 0x000fea0003800000 */
[----:B------:R-:W-:Y:S05]  /*2ec0*/  @!P2 BRA `(.L_x_3632) ;  /* 0x000000040080a947 */ /* 0x000fea0003800000 */
[-CC-:B------:R-:W-:Y:S01]  /*2ed0*/  FFMA.FTZ R57, R102, R85.reuse, R88.reuse ;  /* 0x0000005566397223 */ /* 0x180fe20000010058 */
[C---:B------:R-:W-:Y:S01]  /*2ee0*/  LOP3.LUT P6, RZ, R158.reuse, 0xff0000, RZ, 0xc0, !PT ;  /* 0x00ff00009eff7812 */ /* 0x040fe200078cc0ff */
[-CC-:B------:R-:W-:Y:S01]  /*2ef0*/  FFMA.FTZ R64, R103, R85.reuse, R88.reuse ;  /* 0x0000005567407223 */ /* 0x180fe20000010058 */
[----:B------:R-:W-:Y:S01]  /*2f00*/  LOP3.LUT P0, RZ, R158, 0xff000000, RZ, 0xc0, !PT ;  /* 0xff0000009eff7812 */ /* 0x000fe2000780c0ff */
[----:B------:R-:W-:Y:S01]  /*2f10*/  FADD.FTZ R57, R94, -R57 ;  /* 0x800000395e397221 */ /* 0x000fe20000010000 */
[----:B------:R-:W-:Y:S01]  /*2f20*/  FFMA.FTZ R140, R140, R85, R88 ;  /* 0x000000558c8c7223 */ /* 0x000fe20000010058 */
[----:B------:R-:W-:Y:S01]  /*2f30*/  FADD.FTZ R64, R95, -R64 ;  /* 0x800000405f407221 */ /* 0x000fe20000010000 */
[----:B------:R-:W-:Y:S01]  /*2f40*/  LOP3.LUT P4, RZ, R159, 0xff0000, RZ, 0xc0, !PT ;  /* 0x00ff00009fff7812 */ /* 0x000fe2000788c0ff */
[----:B------:R-:W-:Y:S01]  /*2f50*/  FFMA.FTZ R58, R133, R57, R78 ;  /* 0x00000039853a7223 */ /* 0x000fe2000001004e */
[----:B------:R-:W-:Y:S01]  /*2f60*/  FFMA.FTZ R57, R138, R85, R88 ;  /* 0x000000558a397223 */ /* 0x000fe20000010058 */
[----:B------:R-:W-:Y:S01]  /*2f70*/  FADD.FTZ R67, R99, -R140 ;  /* 0x8000008c63437221 */ /* 0x000fe20000010000 */
[----:B------:R-:W-:Y:S01]  /*2f80*/  FFMA.FTZ R59, R133, R64, R79 ;  /* 0x00000040853b7223 */ /* 0x000fe2000001004f */
[----:B------:R-:W-:Y:S01]  /*2f90*/  FMUL.FTZ R0, R58, R84 ;  /* 0x000000543a007220 */ /* 0x000fe20000410000 */
[----:B------:R-:W-:Y:S01]  /*2fa0*/  FADD.FTZ R57, R96, -R57 ;  /* 0x8000003960397221 */ /* 0x000fe20000010000 */
[----:B-----5:R-:W-:Y:S01]  /*2fb0*/  @P6 SHF.L.U32 R56, R81, 0x10, RZ ;  /* 0x0000001051386819 */ /* 0x020fe200000006ff */
[----:B------:R-:W-:Y:S01]  /*2fc0*/  FFMA.FTZ R66, R133, R67, R62 ;  /* 0x0000004385427223 */ /* 0x000fe2000001003e */
[----:B------:R-:W-:Y:S01]  /*2fd0*/  FMUL.FTZ R89, R0, UR6 ;  /* 0x0000000600597c20 */ /* 0x000fe20008410000 */
[----:B------:R-:W-:Y:S01]  /*2fe0*/  HFMA2 R91, -RZ, RZ, 0, 0 ;  /* 0x00000000ff5b7431 */ /* 0x000fe200000001ff */
[----:B------:R-:W-:Y:S01]  /*2ff0*/  LOP3.LUT P5, RZ, R159, 0xff, RZ, 0xc0, !PT ;  /* 0x000000ff9fff7812 */ /* 0x000fe200078ac0ff */
[----:B------:R-:W-:Y:S01]  /*3000*/  FFMA.FTZ R64, R133, R57, R60 ;  /* 0x0000003985407223 */ /* 0x000fe2000001003c */
[----:B------:R-:W-:Y:S01]  /*3010*/  @P6 FMUL.FTZ R91, R89, R56 ;  /* 0x00000038595b6220 */ /* 0x000fe20000410000 */
[----:B------:R-:W-:Y:S01]  /*3020*/  @P0 PRMT R81, R81, 0x7632, R81 ;  /* 0x0000763251510816 */ /* 0x000fe20000000051 */
[-C--:B------:R-:W-:Y:S01]  /*3030*/  FMUL.FTZ R56, R59, R84.reuse ;  /* 0x000000543b387220 */ /* 0x080fe20000410000 */
[-C--:B------:R-:W-:Y:S01]  /*3040*/  FMUL.FTZ R67, R66, R84.reuse ;  /* 0x0000005442437220 */ /* 0x080fe20000410000 */
[----:B------:R-:W-:Y:S01]  /*3050*/  FMUL.FTZ R57, R64, R84 ;  /* 0x0000005440397220 */ /* 0x000fe20000410000 */
[----:B------:R-:W-:Y:S01]  /*3060*/  @P0 SHF.L.U32 R81, R81, 0x10, RZ ;  /* 0x0000001051510819 */ /* 0x000fe200000006ff */
[----:B------:R-:W-:Y:S01]  /*3070*/  FMUL.FTZ R90, R56, UR6 ;  /* 0x00000006385a7c20 */ /* 0x000fe20008410000 */
[----:B------:R-:W-:Y:S01]  /*3080*/  FMUL.FTZ R67, R67, UR6 ;  /* 0x0000000643437c20 */ /* 0x000fe20008410000 */
[----:B------:R-:W-:Y:S01]  /*3090*/  MOV R0, RZ ;  /* 0x000000ff00007202 */ /* 0x000fe20000000f00 */
[----:B------:R-:W-:Y:S01]  /*30a0*/  FMUL.FTZ R57, R57, UR6 ;  /* 0x0000000639397c20 */ /* 0x000fe20008410000 */
[----:B------:R-:W-:Y:S01]  /*30b0*/  @P0 FMUL.FTZ R0, R90, R81 ;  /* 0x000000515a000220 */ /* 0x000fe20000410000 */
[----:B------:R-:W-:Y:S01]  /*30c0*/  @P4 SHF.L.U32 R56, R83, 0x10, RZ ;  /* 0x0000001053384819 */ /* 0x000fe200000006ff */
[----:B------:R-:W-:Y:S01]  /*30d0*/  FMUL.FTZ R81, R46, R89 ;  /* 0x000000592e517220 */ /* 0x000fe20000410000 */
[----:B------:R-:W-:Y:S01]  /*30e0*/  FMUL.FTZ R90, R47, R90 ;  /* 0x0000005a2f5a7220 */ /* 0x000fe20000410000 */
[----:B------:R-:W-:Y:S01]  /*30f0*/  FMUL.FTZ R102, R42, R67 ;  /* 0x000000432a667220 */ /* 0x000fe20000410000 */
[----:B------:R-:W-:Y:S01]  /*3100*/  @P5 SHF.L.U32 R65, R82, 0x10, RZ ;  /* 0x0000001052415819 */ /* 0x000fe200000006ff */
[----:B------:R-:W-:Y:S01]  /*3110*/  FMUL.FTZ R89, R40, R57 ;  /* 0x0000003928597220 */ /* 0x000fe20000410000 */
[----:B------:R-:W-:-:S02]  /*3120*/  HFMA2 R99, -RZ, RZ, 0, 0 ;  /* 0x00000000ff637431 */ /* 0x000fc400000001ff */
[----:B------:R-:W-:Y:S01]  /*3130*/  @P4 FMUL.FTZ R99, R67, R56 ;  /* 0x0000003843634220 */ /* 0x000fe20000410000 */
[----:B------:R-:W-:Y:S02]  /*3140*/  FSEL R81, R81, RZ, P6 ;  /* 0x000000ff51517208 */ /* 0x000fe40003000000 */
[----:B------:R-:W-:Y:S02]  /*3150*/  CS2R R94, SRZ ;  /* 0x00000000005e7805 */ /* 0x000fe4000001ff00 */
[----:B------:R-:W-:Y:S01]  /*3160*/  FSEL R90, R90, RZ, P0 ;  /* 0x000000ff5a5a7208 */ /* 0x000fe20000000000 */
[----:B------:R-:W-:Y:S01]  /*3170*/  @P5 FMUL.FTZ R95, R57, R65 ;  /* 0x00000041395f5220 */ /* 0x000fe20000410000 */
[----:B------:R-:W-:Y:S01]  /*3180*/  FSEL R102, R102, RZ, P4 ;  /* 0x000000ff66667208 */ /* 0x000fe20002000000 */
[-CC-:B------:R-:W-:Y:S01]  /*3190*/  FFMA.FTZ R100, R100, R85.reuse, R88.reuse ;  /* 0x0000005564647223 */ /* 0x180fe20000010058 */
[----:B------:R-:W-:Y:S01]  /*31a0*/  LOP3.LUT P6, RZ, R159, 0xff00, RZ, 0xc0, !PT ;  /* 0x0000ff009fff7812 */ /* 0x000fe200078cc0ff */
[-CC-:B------:R-:W-:Y:S01]  /*31b0*/  FFMA.FTZ R139, R139, R85.reuse, R88.reuse ;  /* 0x000000558b8b7223 */ /* 0x180fe20000010058 */
[C---:B------:R-:W-:Y:S01]  /*31c0*/  ISETP.GE.U32.AND P0, PT, R158.reuse, RZ, PT ;  /* 0x000000ff9e00720c */ /* 0x040fe20003f06070 */
[-CC-:B------:R-:W-:Y:S01]  /*31d0*/  FFMA.FTZ R97, R97, R85.reuse, R88.reuse ;  /* 0x0000005561617223 */ /* 0x180fe20000010058 */
[----:B------:R-:W-:Y:S01]  /*31e0*/  LOP3.LUT P4, RZ, R158, 0xff00, RZ, 0xc0, !PT ;  /* 0x0000ff009eff7812 */ /* 0x000fe2000788c0ff */
[----:B------:R-:W-:Y:S01]  /*31f0*/  FFMA.FTZ R88, R141, R85, R88 ;  /* 0x000000558d587223 */ /* 0x000fe20000010058 */
[----:B------:R-:W-:Y:S01]  /*3200*/  FSEL R89, R89, RZ, P5 ;  /* 0x000000ff59597208 */ /* 0x000fe20002800000 */
[----:B------:R-:W-:Y:S01]  /*3210*/  FADD.FTZ R98, R98, -R139 ;  /* 0x8000008b62627221 */ /* 0x000fe20000010000 */
[----:B------:R-:W-:Y:S01]  /*3220*/  LOP3.LUT P5, RZ, R158, 0xff, RZ, 0xc0, !PT ;  /* 0x000000ff9eff7812 */ /* 0x000fe200078ac0ff */
[----:B------:R-:W-:Y:S01]  /*3230*/  FADD.FTZ R88, R101, -R88 ;  /* 0x8000005865587221 */ /* 0x000fe20000010000 */
[----:B------:R-:W-:Y:S01]  /*3240*/  ISETP.GE.U32.AND.EX P0, PT, R159, 0x1000000, PT, P0 ;  /* 0x010000009f00780c */ /* 0x000fe20003f06100 */
[----:B------:R-:W-:Y:S01]  /*3250*/  FADD.FTZ R97, R92, -R97 ;  /* 0x800000615c617221 */ /* 0x000fe20000010000 */
[----:B------:R-:W-:Y:S01]  /*3260*/  FFMA.FTZ R65, R133, R98, R61 ;  /* 0x0000006285417223 */ /* 0x000fe2000001003d */
[----:B------:R-:W-:Y:S01]  /*3270*/  @P6 PRMT R85, R82, 0x7632, R85 ;  /* 0x0000763252556816 */ /* 0x000fe20000000055 */
[----:B------:R-:W-:Y:S01]  /*3280*/  FADD.FTZ R100, R93, -R100 ;  /* 0x800000645d647221 */ /* 0x000fe20000010000 */
[C---:B------:R-:W-:Y:S01]  /*3290*/  FFMA.FTZ R67, R133.reuse, R88, R63 ;  /* 0x0000005885437223 */ /* 0x040fe2000001003f */
[C---:B------:R-:W-:Y:S01]  /*32a0*/  FFMA.FTZ R56, R133.reuse, R97, R76 ;  /* 0x0000006185387223 */ /* 0x040fe2000001004c */
[C---:B------:R-:W-:Y:S01]  /*32b0*/  @P4 PRMT R83, R80.reuse, 0x7632, R83 ;  /* 0x0000763250534816 */ /* 0x040fe20000000053 */
[----:B------:R-:W-:Y:S01]  /*32c0*/  FFMA.FTZ R57, R133, R100, R77 ;  /* 0x0000006485397223 */ /* 0x000fe2000001004d */
[----:B------:R-:W-:Y:S01]  /*32d0*/  @P6 SHF.L.U32 R88, R85, 0x10, RZ ;  /* 0x0000001055586819 */ /* 0x000fe200000006ff */
[-C--:B------:R-:W-:Y:S01]  /*32e0*/  FMUL.FTZ R85, R65, R84.reuse ;  /* 0x0000005441557220 */ /* 0x080fe20000410000 */
[----:B------:R-:W-:Y:S01]  /*32f0*/  @P5 SHF.L.U32 R82, R80, 0x10, RZ ;  /* 0x0000001050525819 */ /* 0x000fe200000006ff */
[-C--:B------:R-:W-:Y:S01]  /*3300*/  FMUL.FTZ R93, R67, R84.reuse ;  /* 0x00000054435d7220 */ /* 0x080fe20000410000 */
[----:B------:R-:W-:Y:S01]  /*3310*/  @P0 PRMT R80, R83, 0x7632, R80 ;  /* 0x0000763253500816 */ /* 0x000fe20000000050 */
[----:B------:R-:W-:Y:S01]  /*3320*/  FMUL.FTZ R98, R85, UR6 ;  /* 0x0000000655627c20 */ /* 0x000fe20008410000 */
[----:B------:R-:W-:Y:S01]  /*3330*/  @P4 SHF.L.U32 R83, R83, 0x10, RZ ;  /* 0x0000001053534819 */ /* 0x000fe200000006ff */
[----:B------:R-:W-:Y:S01]  /*3340*/  FMUL.FTZ R85, R93, UR6 ;  /* 0x000000065d557c20 */ /* 0x000fe20008410000 */
[----:B------:R-:W-:Y:S01]  /*3350*/  @P0 SHF.L.U32 R96, R80, 0x10, RZ ;  /* 0x0000001050600819 */ /* 0x000fe200000006ff */
[-C--:B------:R-:W-:Y:S01]  /*3360*/  FMUL.FTZ R80, R56, R84.reuse ;  /* 0x0000005438507220 */ /* 0x080fe20000410000 */
[----:B------:R-:W-:Y:S01]  /*3370*/  FMUL.FTZ R84, R57, R84 ;  /* 0x0000005439547220 */ /* 0x000fe20000410000 */
[----:B------:R-:W-:-:S02]  /*3380*/  CS2R R92, SRZ ;  /* 0x00000000005c7805 */ /* 0x000fc4000001ff00 */
[----:B------:R-:W-:Y:S01]  /*3390*/  F2FP.BF16.F32.PACK_AB R81, R90, R81 ;  /* 0x000000515a51723e */ /* 0x000fe200000010ff */
[----:B------:R-:W-:Y:S01]  /*33a0*/  FMUL.FTZ R97, R80, UR6 ;  /* 0x0000000650617c20 */ /* 0x000fe20008410000 */
[----:B------:R-:W-:Y:S01]  /*33b0*/  @P6 FMUL.FTZ R92, R98, R88 ;  /* 0x00000058625c6220 */ /* 0x000fe20000410000 */
[----:B------:R-:W-:Y:S01]  /*33c0*/  FMUL.FTZ R88, R84, UR6 ;  /* 0x0000000654587c20 */ /* 0x000fe20008410000 */
[----:B------:R-:W-:Y:S01]  /*33d0*/  @P0 FMUL.FTZ R94, R85, R96 ;  /* 0x00000060555e0220 */ /* 0x000fe20000410000 */
[----:B------:R-:W-:Y:S01]  /*33e0*/  @P5 FMUL.FTZ R93, R97, R82 ;  /* 0x00000052615d5220 */ /* 0x000fe20000410000 */
[----:B------:R-:W-:Y:S01]  /*33f0*/  FMUL.FTZ R85, R43, R85 ;  /* 0x000000552b557220 */ /* 0x000fe20000410000 */
        /* <DEDUP_REMOVED lines=9> */
[----:B------:R-:W-:Y:S02]  /*3490*/  F2FP.BF16.F32.PACK_AB R83, R83, R102 ;  /* 0x000000665353723e */ /* 0x000fe400000010ff */
[----:B------:R-:W-:Y:S02]  /*34a0*/  F2FP.BF16.F32.PACK_AB R82, R84, R89 ;  /* 0x000000595452723e */ /* 0x000fe400000010ff */
[----:B------:R-:W-:Y:S01]  /*34b0*/  F2FP.BF16.F32.PACK_AB R80, R85, R80 ;  /* 0x000000505550723e */ /* 0x000fe200000010ff */
[----:B------:R-:W-:Y:S06]  /*34c0*/  BRA `(.L_x_3633) ;  /* 0x00000010008c7947 */ /* 0x000fec0003800000 */
.L_x_3632:
[-CC-:B------:R-:W-:Y:S01]  /*34d0*/  FFMA.FTZ R89, R102, R85.reuse, R88.reuse ;  /* 0x0000005566597223 */ /* 0x180fe20000010058 */
[----:B------:R-:W-:Y:S01]  /*34e0*/  LOP3.LUT P6, RZ, R158, 0xff0000, RZ, 0xc0, !PT ;  /* 0x00ff00009eff7812 */ /* 0x000fe200078cc0ff */
[-CC-:B------:R-:W-:Y:S01]  /*34f0*/  FFMA.FTZ R135, R138, R85.reuse, R88.reuse ;  /* 0x000000558a877223 */ /* 0x180fe20000010058 */
[----:B------:R-:W-:Y:S01]  /*3500*/  LOP3.LUT P0, RZ, R158, 0xff000000, RZ, 0xc0, !PT ;  /* 0xff0000009eff7812 */ /* 0x000fe2000780c0ff */
[----:B------:R-:W-:Y:S01]  /*3510*/  FADD.FTZ R89, R94, -R89 ;  /* 0x800000595e597221 */ /* 0x000fe20000010000 */
[-CC-:B------:R-:W-:Y:S01]  /*3520*/  FFMA.FTZ R94, R103, R85.reuse, R88.reuse ;  /* 0x00000055675e7223 */ /* 0x180fe20000010058 */
[----:B------:R-:W-:Y:S01]  /*3530*/  FFMA.FTZ R140, R140, R85, R88 ;  /* 0x000000558c8c7223 */ /* 0x000fe20000010058 */
[----:B------:R-:W-:Y:S01]  /*3540*/  LOP3.LUT P5, RZ, R159, 0xff, RZ, 0xc0, !PT ;  /* 0x000000ff9fff7812 */ /* 0x000fe200078ac0ff */
[----:B------:R-:W-:Y:S01]  /*3550*/  FFMA.FTZ R89, R133, R89, R78 ;  /* 0x0000005985597223 */ /* 0x000fe2000001004e */
[----:B------:R-:W-:Y:S01]  /*3560*/  LOP3.LUT P4, RZ, R159, 0xff0000, RZ, 0xc0, !PT ;  /* 0x00ff00009fff7812 */ /* 0x000fe2000788c0ff */
[----:B------:R-:W-:Y:S01]  /*3570*/  FADD.FTZ R94, R95, -R94 ;  /* 0x8000005e5f5e7221 */ /* 0x000fe20000010000 */
[----:B------:R-:W-:Y:S01]  /*3580*/  FADD.FTZ R135, R96, -R135 ;  /* 0x8000008760877221 */ /* 0x000fe20000010000 */
[----:B------:R-:W-:Y:S01]  /*3590*/  FMUL.FTZ R0, R84, R89 ;  /* 0x0000005954007220 */ /* 0x000fe20000410000 */
[----:B------:R-:W-:Y:S01]  /*35a0*/  FADD.FTZ R137, R99, -R140 ;  /* 0x8000008c63897221 */ /* 0x000fe20000010000 */
[----:B-----5:R-:W-:Y:S01]  /*35b0*/  @P6 SHF.L.U32 R90, R81, 0x10, RZ ;  /* 0x00000010515a6819 */ /* 0x020fe200000006ff */
[----:B------:R-:W-:Y:S01]  /*35c0*/  FFMA.FTZ R135, R133, R135, R60 ;  /* 0x0000008785877223 */ /* 0x000fe2000001003c */
[----:B------:R-:W-:Y:S01]  /*35d0*/  FMUL.FTZ R103, R0, UR6 ;  /* 0x0000000600677c20 */ /* 0x000fe20008410000 */
[----:B------:R-:W-:Y:S01]  /*35e0*/  @P0 PRMT R89, R81, 0x7632, R89 ;  /* 0x0000763251590816 */ /* 0x000fe20000000059 */
[C---:B------:R-:W-:Y:S01]  /*35f0*/  FFMA.FTZ R81, R133.reuse, R94, R79 ;  /* 0x0000005e85517223 */ /* 0x040fe2000001004f */
[----:B------:R-:W-:Y:S01]  /*3600*/  FFMA.FTZ R143, R133, R137, R62 ;  /* 0x00000089858f7223 */ /* 0x000fe2000001003e */
[----:B------:R-:W-:-:S02]  /*3610*/  HFMA2 R91, -RZ, RZ, 0, 0 ;  /* 0x00000000ff5b7431 */ /* 0x000fc400000001ff */
[----:B------:R-:W-:Y:S01]  /*3620*/  @P6 FMUL.FTZ R91, R90, R103 ;  /* 0x000000675a5b6220 */ /* 0x000fe20000410000 */
[----:B------:R-:W-:Y:S01]  /*3630*/  @P0 SHF.L.U32 R137, R89, 0x10, RZ ;  /* 0x0000001059890819 */ /* 0x000fe200000006ff */
[C---:B------:R-:W-:Y:S01]  /*3640*/  FMUL.FTZ R81, R84.reuse, R81 ;  /* 0x0000005154517220 */ /* 0x040fe20000410000 */
[C---:B------:R-:W-:Y:S01]  /*3650*/  FMUL.FTZ R89, R84.reuse, R135 ;  /* 0x0000008754597220 */ /* 0x040fe20000410000 */
[----:B------:R-:W-:Y:S01]  /*3660*/  FMUL.FTZ R90, R84, R143 ;  /* 0x0000008f545a7220 */ /* 0x000fe20000410000 */
[----:B------:R-:W-:Y:S01]  /*3670*/  @P5 SHF.L.U32 R96, R82, 0x10, RZ ;  /* 0x0000001052605819 */ /* 0x000fe200000006ff */
[----:B------:R-:W-:Y:S01]  /*3680*/  FMUL.FTZ R94, R81, UR6 ;  /* 0x00000006515e7c20 */ /* 0x000fe20008410000 */
[----:B------:R-:W-:Y:S01]  /*3690*/  @P4 SHF.L.U32 R102, R83, 0x10, RZ ;  /* 0x0000001053664819 */ /* 0x000fe200000006ff */
[----:B------:R-:W-:Y:S01]  /*36a0*/  FMUL.FTZ R89, R89, UR6 ;  /* 0x0000000659597c20 */ /* 0x000fe20008410000 */
[----:B------:R-:W-:Y:S01]  /*36b0*/  FMUL.FTZ R135, R90, UR6 ;  /* 0x000000065a877c20 */ /* 0x000fe20008410000 */
[----:B------:R-:W-:Y:S01]  /*36c0*/  HFMA2 R95, -RZ, RZ, 0, 0 ;  /* 0x00000000ff5f7431 */ /* 0x000fe200000001ff */
[----:B------:R-:W-:Y:S01]  /*36d0*/  MOV R99, RZ ;  /* 0x000000ff00637202 */ /* 0x000fe20000000f00 */
[----:B------:R-:W-:Y:S01]  /*36e0*/  FMUL.FTZ R81, R46, R103 ;  /* 0x000000672e517220 */ /* 0x000fe20000410000 */
[----:B------:R-:W-:Y:S01]  /*36f0*/  @P5 FMUL.FTZ R95, R96, R89 ;  /* 0x00000059605f5220 */ /* 0x000fe20000410000 */
[----:B------:R-:W-:Y:S01]  /*3700*/  @P4 FMUL.FTZ R99, R102, R135 ;  /* 0x0000008766634220 */ /* 0x000fe20000410000 */
[-C--:B------:R-:W-:Y:S01]  /*3710*/  FMUL.FTZ R90, R47, R94.reuse ;  /* 0x0000005e2f5a7220 */ /* 0x080fe20000410000 */
[----:B------:R-:W-:Y:S01]  /*3720*/  FMUL.FTZ R89, R40, R89 ;  /* 0x0000005928597220 */ /* 0x000fe20000410000 */
[----:B------:R-:W-:Y:S01]  /*3730*/  FMUL.FTZ R102, R42, R135 ;  /* 0x000000872a667220 */ /* 0x000fe20000410000 */
[----:B------:R-:W-:Y:S01]  /*3740*/  MOV R0, RZ ;  /* 0x000000ff00007202 */ /* 0x000fe20000000f00 */
[----:B------:R-:W-:Y:S01]  /*3750*/  @P0 FMUL.FTZ R0, R137, R94 ;  /* 0x0000005e89000220 */ /* 0x000fe20000410000 */
[----:B------:R-:W-:Y:S01]  /*3760*/  FSEL R81, R81, RZ, P6 ;  /* 0x000000ff51517208 */ /* 0x000fe20003000000 */
[-CC-:B------:R-:W-:Y:S01]  /*3770*/  FFMA.FTZ R97, R97, R85.reuse, R88.reuse ;  /* 0x0000005561617223 */ /* 0x180fe20000010058 */
[----:B------:R-:W-:Y:S01]  /*3780*/  FSEL R90, R90, RZ, P0 ;  /* 0x000000ff5a5a7208 */ /* 0x000fe20000000000 */
[-CC-:B------:R-:W-:Y:S01]  /*3790*/  FFMA.FTZ R100, R100, R85.reuse, R88.reuse ;  /* 0x0000005564647223 */ /* 0x180fe20000010058 */
[----:B------:R-:W-:Y:S01]  /*37a0*/  LOP3.LUT P6, RZ, R159, 0xff00, RZ, 0xc0, !PT ;  /* 0x0000ff009fff7812 */ /* 0x000fe200078cc0ff */
[-CC-:B------:R-:W-:Y:S01]  /*37b0*/  FFMA.FTZ R139, R139, R85.reuse, R88.reuse ;  /* 0x000000558b8b7223 */ /* 0x180fe20000010058 */
[----:B------:R-:W-:Y:S01]  /*37c0*/  ISETP.GE.U32.AND P0, PT, R158, RZ, PT ;  /* 0x000000ff9e00720c */ /* 0x000fe20003f06070 */
[----:B------:R-:W-:Y:S01]  /*37d0*/  FFMA.FTZ R88, R141, R85, R88 ;  /* 0x000000558d587223 */ /* 0x000fe20000010058 */
[----:B------:R-:W-:Y:S01]  /*37e0*/  FSEL R89, R89, RZ, P5 ;  /* 0x000000ff59597208 */ /* 0x000fe20002800000 */
[----:B------:R-:W-:Y:S01]  /*37f0*/  FADD.FTZ R97, R92, -R97 ;  /* 0x800000615c617221 */ /* 0x000fe20000010000 */
[----:B------:R-:W-:Y:S01]  /*3800*/  FSEL R102, R102, RZ, P4 ;  /* 0x000000ff66667208 */ /* 0x000fe20002000000 */
[----:B------:R-:W-:Y:S01]  /*3810*/  FADD.FTZ R100, R93, -R100 ;  /* 0x800000645d647221 */ /* 0x000fe20000010000 */
[----:B------:R-:W-:Y:S01]  /*3820*/  LOP3.LUT P5, RZ, R158, 0xff, RZ, 0xc0, !PT ;  /* 0x000000ff9eff7812 */ /* 0x000fe200078ac0ff */
[----:B------:R-:W-:Y:S01]  /*3830*/  FADD.FTZ R98, R98, -R139 ;  /* 0x8000008b62627221 */ /* 0x000fe20000010000 */
[----:B------:R-:W-:Y:S01]  /*3840*/  LOP3.LUT P4, RZ, R158, 0xff00, RZ, 0xc0, !PT ;  /* 0x0000ff009eff7812 */ /* 0x000fe2000788c0ff */
[----:B------:R-:W-:Y:S01]  /*3850*/  FADD.FTZ R88, R101, -R88 ;  /* 0x8000005865587221 */ /* 0x000fe20000010000 */
[----:B------:R-:W-:Y:S01]  /*3860*/  ISETP.GE.U32.AND.EX P0, PT, R159, 0x1000000, PT, P0 ;  /* 0x010000009f00780c */ /* 0x000fe20003f06100 */
[C---:B------:R-:W-:Y:S01]  /*3870*/  FFMA.FTZ R97, R133.reuse, R97, R76 ;  /* 0x0000006185617223 */ /* 0x040fe2000001004c */
[C---:B------:R-:W-:Y:S01]  /*3880*/  FFMA.FTZ R101, R133.reuse, R100, R77 ;  /* 0x0000006485657223 */ /* 0x040fe2000001004d */
[C---:B------:R-:W-:Y:S01]  /*3890*/  FFMA.FTZ R85, R133.reuse, R98, R61 ;  /* 0x0000006285557223 */ /* 0x040fe2000001003d */
[----:B------:R-:W-:Y:S01]  /*38a0*/  FFMA.FTZ R133, R133, R88, R63 ;  /* 0x0000005885857223 */ /* 0x000fe2000001003f */
[----:B------:R-:W-:-:S02]  /*38b0*/  @P6 PRMT R82, R82, 0x7632, R82 ;  /* 0x0000763252526816 */ /* 0x000fc40000000052 */
[----:B------:R-:W-:Y:S01]  /*38c0*/  CS2R R92, SRZ ;  /* 0x00000000005c7805 */ /* 0x000fe2000001ff00 */
[----:B------:R-:W-:Y:S01]  /*38d0*/  HFMA2 R94, -RZ, RZ, 0, 0 ;  /* 0x00000000ff5e7431 */ /* 0x000fe200000001ff */
[----:B------:R-:W-:Y:S02]  /*38e0*/  F2FP.BF16.F32.PACK_AB R81, R90, R81 ;  /* 0x000000515a51723e */ /* 0x000fe400000010ff */
[C---:B------:R-:W-:Y:S02]  /*38f0*/  @P5 SHF.L.U32 R88, R80.reuse, 0x10, RZ ;  /* 0x0000001050585819 */ /* 0x040fe400000006ff */
[----:B------:R-:W-:Y:S01]  /*3900*/  @P4 PRMT R100, R80, 0x7632, R100 ;  /* 0x0000763250644816 */ /* 0x000fe20000000064 */
[C---:B------:R-:W-:Y:S01]  /*3910*/  FMUL.FTZ R80, R84.reuse, R97 ;  /* 0x0000006154507220 */ /* 0x040fe20000410000 */
[----:B------:R-:W-:Y:S01]  /*3920*/  @P0 PRMT R96, R83, 0x7632, R96 ;  /* 0x0000763253600816 */ /* 0x000fe20000000060 */
[----:B------:R-:W-:Y:S01]  /*3930*/  FMUL.FTZ R83, R84, R133 ;  /* 0x0000008554537220 */ /* 0x000fe20000410000 */
[----:B------:R-:W-:Y:S01]  /*3940*/  @P6 SHF.L.U32 R103, R82, 0x10, RZ ;  /* 0x0000001052676819 */ /* 0x000fe200000006ff */
[----:B------:R-:W-:Y:S01]  /*3950*/  FMUL.FTZ R82, R84, R85 ;  /* 0x0000005554527220 */ /* 0x000fe20000410000 */
[----:B------:R-:W-:Y:S01]  /*3960*/  FMUL.FTZ R85, R80, UR6 ;  /* 0x0000000650557c20 */ /* 0x000fe20008410000 */
[----:B------:R-:W-:Y:S01]  /*3970*/  FMUL.FTZ R84, R84, R101 ;  /* 0x0000006554547220 */ /* 0x000fe20000410000 */
[----:B------:R-:W-:Y:S01]  /*3980*/  @P0 SHF.L.U32 R97, R96, 0x10, RZ ;  /* 0x0000001060610819 */ /* 0x000fe200000006ff */
[----:B------:R-:W-:Y:S01]  /*3990*/  FMUL.FTZ R98, R83, UR6 ;  /* 0x0000000653627c20 */ /* 0x000fe20008410000 */
[----:B------:R-:W-:Y:S01]  /*39a0*/  FMUL.FTZ R82, R82, UR6 ;  /* 0x0000000652527c20 */ /* 0x000fe20008410000 */
[-C--:B------:R-:W-:Y:S01]  /*39b0*/  @P5 FMUL.FTZ R93, R88, R85.reuse ;  /* 0x00000055585d5220 */ /* 0x080fe20000410000 */
[----:B------:R-:W-:Y:S01]  /*39c0*/  FMUL.FTZ R88, R84, UR6 ;  /* 0x0000000654587c20 */ /* 0x000fe20008410000 */
[----:B------:R-:W-:Y:S01]  /*39d0*/  @P0 FMUL.FTZ R94, R97, R98 ;  /* 0x00000062615e0220 */ /* 0x000fe20000410000 */
[----:B------:R-:W-:Y:S01]  /*39e0*/  @P6 FMUL.FTZ R92, R103, R82 ;  /* 0x00000052675c6220 */ /* 0x000fe20000410000 */
[----:B------:R-:W-:Y:S01]  /*39f0*/  @P4 SHF.L.U32 R97, R100, 0x10, RZ ;  /* 0x0000001064614819 */ /* 0x000fe200000006ff */
[----:B------:R-:W-:Y:S01]  /*3a00*/  FMUL.FTZ R84, R43, R98 ;  /* 0x000000622b547220 */ /* 0x000fe20000410000 */
[----:B------:R-:W-:Y:S01]  /*3a10*/  FMUL.FTZ R83, R41, R82 ;  /* 0x0000005229537220 */ /* 0x000fe20000410000 */
[----:B------:R-:W-:Y:S01]  /*3a20*/  FMUL.FTZ R80, R44, R85 ;  /* 0x000000552c507220 */ /* 0x000fe20000410000 */
[-C--:B------:R-:W-:Y:S01]  /*3a30*/  FMUL.FTZ R82, R45, R88.reuse ;  /* 0x000000582d527220 */ /* 0x080fe20000410000 */
        /* <DEDUP_REMOVED lines=10> */
.L_x_3631:
        /* <DEDUP_REMOVED lines=8> */
[----:B------:R-:W-:Y:S01]  /*3b60*/  LOP3.LUT P0, RZ, R158, 0xff000000, RZ, 0xc0, !PT ;  /* 0xff0000009eff7812 */ /* 0x000fe2000780c0ff */
[C---:B------:R-:W-:Y:S01]  /*3b70*/  FMUL.FTZ R58, R133.reuse, R58 ;  /* 0x0000003a853a7220 */ /* 0x040fe20000410000 */
[----:B------:R-:W-:Y:S01]  /*3b80*/  FFMA.FTZ R140, R140, R85, R88 ;  /* 0x000000558c8c7223 */ /* 0x000fe20000010058 */
[----:B------:R-:W-:Y:S01]  /*3b90*/  FADD.FTZ R96, R96, -R57 ;  /* 0x8000003960607221 */ /* 0x000fe20000010000 */
[----:B------:R-:W-:Y:S01]  /*3ba0*/  FMUL.FTZ R59, R133, R64 ;  /* 0x00000040853b7220 */ /* 0x000fe20000410000 */
[----:B------:R-:W-:Y:S01]  /*3bb0*/  FMUL.FTZ R0, R58, R84 ;  /* 0x000000543a007220 */ /* 0x000fe20000410000 */
[----:B------:R-:W-:Y:S01]  /*3bc0*/  FADD.FTZ R140, R99, -R140 ;  /* 0x8000008c638c7221 */ /* 0x000fe20000010000 */
[----:B-----5:R-:W-:Y:S01]  /*3bd0*/  @P6 SHF.L.U32 R56, R81, 0x10, RZ ;  /* 0x0000001051386819 */ /* 0x020fe200000006ff */
[----:B------:R-:W-:Y:S01]  /*3be0*/  FMUL.FTZ R64, R133, R96 ;  /* 0x0000006085407220 */ /* 0x000fe20000410000 */
[----:B------:R-:W-:Y:S01]  /*3bf0*/  FMUL.FTZ R67, R0, UR6 ;  /* 0x0000000600437c20 */ /* 0x000fe20008410000 */
[----:B------:R-:W-:Y:S01]  /*3c00*/  HFMA2 R91, -RZ, RZ, 0, 0 ;  /* 0x00000000ff5b7431 */ /* 0x000fe200000001ff */
[----:B------:R-:W-:Y:S01]  /*3c10*/  LOP3.LUT P4, RZ, R159, 0xff0000, RZ, 0xc0, !PT ;  /* 0x00ff00009fff7812 */ /* 0x000fe2000788c0ff */
[----:B------:R-:W-:Y:S01]  /*3c20*/  FMUL.FTZ R66, R133, R140 ;  /* 0x0000008c85427220 */ /* 0x000fe20000410000 */
[----:B------:R-:W-:Y:S01]  /*3c30*/  @P6 FMUL.FTZ R91, R56, R67 ;  /* 0x00000043385b6220 */ /* 0x000fe20000410000 */
[-C--:B------:R-:W-:Y:S01]  /*3c40*/  FMUL.FTZ R57, R64, R84.reuse ;  /* 0x0000005440397220 */ /* 0x080fe20000410000 */
[-C--:B------:R-:W-:Y:S01]  /*3c50*/  FMUL.FTZ R56, R59, R84.reuse ;  /* 0x000000543b387220 */ /* 0x080fe20000410000 */
[----:B------:R-:W-:Y:S01]  /*3c60*/  @P5 SHF.L.U32 R90, R82, 0x10, RZ ;  /* 0x00000010525a5819 */ /* 0x000fe200000006ff */
[----:B------:R-:W-:Y:S01]  /*3c70*/  FMUL.FTZ R65, R66, R84 ;  /* 0x0000005442417220 */ /* 0x000fe20000410000 */
[----:B------:R-:W-:Y:S01]  /*3c80*/  FMUL.FTZ R57, R57, UR6 ;  /* 0x0000000639397c20 */ /* 0x000fe20008410000 */
[----:B------:R-:W-:Y:S01]  /*3c90*/  @P0 PRMT R81, R81, 0x7632, R81 ;  /* 0x0000763251510816 */ /* 0x000fe20000000051 */
[----:B------:R-:W-:Y:S01]  /*3ca0*/  FMUL.FTZ R56, R56, UR6 ;  /* 0x0000000638387c20 */ /* 0x000fe20008410000 */
[----:B------:R-:W-:-:S02]  /*3cb0*/  HFMA2 R95, -RZ, RZ, 0, 0 ;  /* 0x00000000ff5f7431 */ /* 0x000fc400000001ff */
[----:B------:R-:W-:Y:S01]  /*3cc0*/  FMUL.FTZ R65, R65, UR6 ;  /* 0x0000000641417c20 */ /* 0x000fe20008410000 */
[-C--:B------:R-:W-:Y:S01]  /*3cd0*/  @P5 FMUL.FTZ R95, R90, R57.reuse ;  /* 0x000000395a5f5220 */ /* 0x080fe20000410000 */
[----:B------:R-:W-:Y:S01]  /*3ce0*/  @P0 SHF.L.U32 R81, R81, 0x10, RZ ;  /* 0x0000001051510819 */ /* 0x000fe200000006ff */
[-C--:B------:R-:W-:Y:S01]  /*3cf0*/  FMUL.FTZ R90, R47, R56.reuse ;  /* 0x000000382f5a7220 */ /* 0x080fe20000410000 */
[----:B------:R-:W-:Y:S01]  /*3d00*/  @P4 SHF.L.U32 R94, R83, 0x10, RZ ;  /* 0x00000010535e4819 */ /* 0x000fe200000006ff */
[----:B------:R-:W-:Y:S01]  /*3d10*/  FMUL.FTZ R89, R40, R57 ;  /* 0x0000003928597220 */ /* 0x000fe20000410000 */
[----:B------:R-:W-:Y:S01]  /*3d20*/  FMUL.FTZ R102, R42, R65 ;  /* 0x000000412a667220 */ /* 0x000fe20000410000 */
[----:B------:R-:W-:Y:S01]  /*3d30*/  MOV R0, RZ ;  /* 0x000000ff00007202 */ /* 0x000fe20000000f00 */
[----:B------:R-:W-:Y:S01]  /*3d40*/  @P0 FMUL.FTZ R0, R81, R56 ;  /* 0x0000003851000220 */ /* 0x000fe20000410000 */
[----:B------:R-:W-:Y:S01]  /*3d50*/  FSEL R90, R90, RZ, P0 ;  /* 0x000000ff5a5a7208 */ /* 0x000fe20000000000 */
[----:B------:R-:W-:Y:S01]  /*3d60*/  FMUL.FTZ R81, R46, R67 ;  /* 0x000000432e517220 */ /* 0x000fe20000410000 */
[----:B------:R-:W-:Y:S01]  /*3d70*/  ISETP.GE.U32.AND P0, PT, R158, RZ, PT ;  /* 0x000000ff9e00720c */ /* 0x000fe20003f06070 */
[--C-:B------:R-:W-:Y:S01]  /*3d80*/  FFMA.FTZ R100, R100, R85, R88.reuse ;  /* 0x0000005564647223 */ /* 0x100fe20000010058 */
[----:B------:R-:W-:Y:S01]  /*3d90*/  MOV R99, RZ ;  /* 0x000000ff00637202 */ /* 0x000fe20000000f00 */
[----:B------:R-:W-:Y:S01]  /*3da0*/  @P4 FMUL.FTZ R99, R94, R65 ;  /* 0x000000415e634220 */ /* 0x000fe20000410000 */
[----:B------:R-:W-:Y:S01]  /*3db0*/  FSEL R89, R89, RZ, P5 ;  /* 0x000000ff59597208 */ /* 0x000fe20002800000 */
[-CC-:B------:R-:W-:Y:S01]  /*3dc0*/  FFMA.FTZ R139, R139, R85.reuse, R88.reuse ;  /* 0x000000558b8b7223 */ /* 0x180fe20000010058 */
[----:B------:R-:W-:Y:S01]  /*3dd0*/  FSEL R102, R102, RZ, P4 ;  /* 0x000000ff66667208 */ /* 0x000fe20002000000 */
[-CC-:B------:R-:W-:Y:S01]  /*3de0*/  FFMA.FTZ R97, R97, R85.reuse, R88.reuse ;  /* 0x0000005561617223 */ /* 0x180fe20000010058 */
[C---:B------:R-:W-:Y:S01]  /*3df0*/  LOP3.LUT P5, RZ, R158.reuse, 0xff, RZ, 0xc0, !PT ;  /* 0x000000ff9eff7812 */ /* 0x040fe200078ac0ff */
[----:B------:R-:W-:Y:S01]  /*3e00*/  FFMA.FTZ R88, R141, R85, R88 ;  /* 0x000000558d587223 */ /* 0x000fe20000010058 */
[----:B------:R-:W-:Y:S01]  /*3e10*/  LOP3.LUT P4, RZ, R158, 0xff00, RZ, 0xc0, !PT ;  /* 0x0000ff009eff7812 */ /* 0x000fe2000788c0ff */
[----:B------:R-:W-:Y:S01]  /*3e20*/  FADD.FTZ R56, R92, -R97 ;  /* 0x800000615c387221 */ /* 0x000fe20000010000 */
[----:B------:R-:W-:Y:S01]  /*3e30*/  ISETP.GE.U32.AND.EX P0, PT, R159, 0x1000000, PT, P0 ;  /* 0x010000009f00780c */ /* 0x000fe20003f06100 */
[----:B------:R-:W-:Y:S01]  /*3e40*/  FADD.FTZ R92, R101, -R88 ;  /* 0x80000058655c7221 */ /* 0x000fe20000010000 */
[----:B------:R-:W-:Y:S01]  /*3e50*/  FSEL R81, R81, RZ, P6 ;  /* 0x000000ff51517208 */ /* 0x000fe20003000000 */
[----:B------:R-:W-:Y:S01]  /*3e60*/  FADD.FTZ R98, R98, -R139 ;  /* 0x8000008b62627221 */ /* 0x000fe20000010000 */
[----:B------:R-:W-:Y:S01]  /*3e70*/  LOP3.LUT P6, RZ, R159, 0xff00, RZ, 0xc0, !PT ;  /* 0x0000ff009fff7812 */ /* 0x000fe200078cc0ff */
[----:B------:R-:W-:Y:S01]  /*3e80*/  FMUL.FTZ R56, R133, R56 ;  /* 0x0000003885387220 */ /* 0x000fe20000410000 */
[----:B------:R-:W-:Y:S01]  /*3e90*/  FADD.FTZ R100, R93, -R100 ;  /* 0x800000645d647221 */ /* 0x000fe20000010000 */
[C---:B------:R-:W-:Y:S01]  /*3ea0*/  FMUL.FTZ R65, R133.reuse, R98 ;  /* 0x0000006285417220 */ /* 0x040fe20000410000 */
[C---:B------:R-:W-:Y:S01]  /*3eb0*/  FMUL.FTZ R67, R133.reuse, R92 ;  /* 0x0000005c85437220 */ /* 0x040fe20000410000 */
[C---:B------:R-:W-:Y:S01]  /*3ec0*/  @P5 SHF.L.U32 R88, R80.reuse, 0x10, RZ ;  /* 0x0000001050585819 */ /* 0x040fe200000006ff */
[----:B------:R-:W-:Y:S01]  /*3ed0*/  FMUL.FTZ R57, R133, R100 ;  /* 0x0000006485397220 */ /* 0x000fe20000410000 */
[----:B------:R-:W-:-:S02]  /*3ee0*/  @P4 PRMT R97, R80, 0x7632, R97 ;  /* 0x0000763250614816 */ /* 0x000fc40000000061 */
[----:B------:R-:W-:Y:S02]  /*3ef0*/  CS2R R92, SRZ ;  /* 0x00000000005c7805 */ /* 0x000fe4000001ff00 */
[----:B------:R-:W-:Y:S01]  /*3f00*/  @P0 PRMT R80, R83, 0x7632, R80 ;  /* 0x0000763253500816 */ /* 0x000fe20000000050 */
[-C--:B------:R-:W-:Y:S01]  /*3f10*/  FMUL.FTZ R83, R67, R84.reuse ;  /* 0x0000005443537220 */ /* 0x080fe20000410000 */
[----:B------:R-:W-:Y:S01]  /*3f20*/  @P4 SHF.L.U32 R97, R97, 0x10, RZ ;  /* 0x0000001061614819 */ /* 0x000fe200000006ff */
[----:B------:R-:W-:Y:S01]  /*3f30*/  HFMA2 R94, -RZ, RZ, 0, 0 ;  /* 0x00000000ff5e7431 */ /* 0x000fe200000001ff */
[----:B------:R-:W-:Y:S01]  /*3f40*/  @P6 PRMT R82, R82, 0x7632, R82 ;  /* 0x0000763252526816 */ /* 0x000fe20000000052 */
[----:B------:R-:W-:Y:S01]  /*3f50*/  FMUL.FTZ R98, R83, UR6 ;  /* 0x0000000653627c20 */ /* 0x000fe20008410000 */
[----:B------:R-:W-:Y:S01]  /*3f60*/  @P0 SHF.L.U32 R103, R80, 0x10, RZ ;  /* 0x0000001050670819 */ /* 0x000fe200000006ff */
[-C--:B------:R-:W-:Y:S01]  /*3f70*/  FMUL.FTZ R80, R56, R84.reuse ;  /* 0x0000005438507220 */ /* 0x080fe20000410000 */
[----:B------:R-:W-:Y:S01]  /*3f80*/  @P6 SHF.L.U32 R101, R82, 0x10, RZ ;  /* 0x0000001052656819 */ /* 0x000fe200000006ff */
[-C--:B------:R-:W-:Y:S01]  /*3f90*/  FMUL.FTZ R82, R65, R84.reuse ;  /* 0x0000005441527220 */ /* 0x080fe20000410000 */
[----:B------:R-:W-:Y:S01]  /*3fa0*/  FMUL.FTZ R84, R57, R84 ;  /* 0x0000005439547220 */ /* 0x000fe20000410000 */
[----:B------:R-:W-:Y:S01]  /*3fb0*/  FMUL.FTZ R85, R80, UR6 ;  /* 0x0000000650557c20 */ /* 0x000fe20008410000 */
[----:B------:R-:W-:Y:S01]  /*3fc0*/  MOV R96, RZ ;  /* 0x000000ff00607202 */ /* 0x000fe20000000f00 */
[----:B------:R-:W-:Y:S01]  /*3fd0*/  FMUL.FTZ R82, R82, UR6 ;  /* 0x0000000652527c20 */ /* 0x000fe20008410000 */
[----:B------:R-:W-:Y:S01]  /*3fe0*/  @P0 FMUL.FTZ R94, R103, R98 ;  /* 0x00000062675e0220 */ /* 0x000fe20000410000 */
[-C--:B------:R-:W-:Y:S01]  /*3ff0*/  @P5 FMUL.FTZ R93, R88, R85.reuse ;  /* 0x00000055585d5220 */ /* 0x080fe20000410000 */
[----:B------:R-:W-:Y:S01]  /*4000*/  FMUL.FTZ R88, R84, UR6 ;  /* 0x0000000654587c20 */ /* 0x000fe20008410000 */
[----:B------:R-:W-:Y:S01]  /*4010*/  @P6 FMUL.FTZ R92, R101, R82 ;  /* 0x00000052655c6220 */ /* 0x000fe20000410000 */
[----:B------:R-:W-:Y:S01]  /*4020*/  FMUL.FTZ R84, R43, R98 ;  /* 0x000000622b547220 */ /* 0x000fe20000410000 */
[----:B------:R-:W-:Y:S01]  /*4030*/  FMUL.FTZ R83, R41, R82 ;  /* 0x0000005229537220 */ /* 0x000fe20000410000 */
[----:B------:R-:W-:Y:S01]  /*4040*/  FMUL.FTZ R80, R44, R85 ;  /* 0x000000552c507220 */ /* 0x000fe20000410000 */
[-C--:B------:R-:W-:Y:S01]  /*4050*/  FMUL.FTZ R82, R45, R88.reuse ;  /* 0x000000582d527220 */ /* 0x080fe20000410000 */
        /* <DEDUP_REMOVED lines=10> */
.L_x_3634:
        /* <DEDUP_REMOVED lines=8> */
[----:B------:R-:W-:Y:S01]  /*4180*/  FMUL.FTZ R89, R133, R94 ;  /* 0x0000005e85597220 */ /* 0x000fe20000410000 */
[----:B------:R-:W-:Y:S01]  /*4190*/  FADD.FTZ R96, R96, -R135 ;  /* 0x8000008760607221 */ /* 0x000fe20000010000 */
[----:B------:R-:W-:Y:S01]  /*41a0*/  FADD.FTZ R102, R95, -R102 ;  /* 0x800000665f667221 */ /* 0x000fe20000010000 */
[----:B------:R-:W-:Y:S01]  /*41b0*/  FADD.FTZ R140, R99, -R140 ;  /* 0x8000008c638c7221 */ /* 0x000fe20000010000 */
[----:B------:R-:W-:Y:S01]  /*41c0*/  FMUL.FTZ R0, R84, R89 ;  /* 0x0000005954007220 */ /* 0x000fe20000410000 */
[----:B------:R-:W-:Y:S01]  /*41d0*/  LOP3.LUT P4, RZ, R159, 0xff0000, RZ, 0xc0, !PT ;  /* 0x00ff00009fff7812 */ /* 0x000fe2000788c0ff */
[----:B------:R-:W-:Y:S01]  /*41e0*/  FMUL.FTZ R135, R133, R96 ;  /* 0x0000006085877220 */ /* 0x000fe20000410000 */
[C---:B-----5:R-:W-:Y:S01]  /*41f0*/  @P6 SHF.L.U32 R90, R81.reuse, 0x10, RZ ;  /* 0x00000010515a6819 */ /* 0x060fe200000006ff */
[----:B------:R-:W-:Y:S01]  /*4200*/  FMUL.FTZ R103, R0, UR6 ;  /* 0x0000000600677c20 */ /* 0x000fe20008410000 */
[----:B------:R-:W-:Y:S01]  /*4210*/  @P0 PRMT R89, R81, 0x7632, R89 ;  /* 0x0000763251590816 */ /* 0x000fe20000000059 */
[C---:B------:R-:W-:Y:S01]  /*4220*/  FMUL.FTZ R81, R133.reuse, R102 ;  /* 0x0000006685517220 */ /* 0x040fe20000410000 */
[----:B------:R-:W-:Y:S01]  /*4230*/  FMUL.FTZ R143, R133, R140 ;  /* 0x0000008c858f7220 */ /* 0x000fe20000410000 */
[----:B------:R-:W-:Y:S01]  /*4240*/  HFMA2 R91, -RZ, RZ, 0, 0 ;  /* 0x00000000ff5b7431 */ /* 0x000fe200000001ff */
[----:B------:R-:W-:Y:S01]  /*4250*/  @P0 SHF.L.U32 R137, R89, 0x10, RZ ;  /* 0x0000001059890819 */ /* 0x000fe200000006ff */
[----:B------:R-:W-:Y:S01]  /*4260*/  @P6 FMUL.FTZ R91, R90, R103 ;  /* 0x000000675a5b6220 */ /* 0x000fe20000410000 */
[C---:B------:R-:W-:Y:S01]  /*4270*/  FMUL.FTZ R89, R84.reuse, R135 ;  /* 0x0000008754597220 */ /* 0x040fe20000410000 */
[C---:B------:R-:W-:Y:S01]  /*4280*/  FMUL.FTZ R81, R84.reuse, R81 ;  /* 0x0000005154517220 */ /* 0x040fe20000410000 */
[----:B------:R-:W-:Y:S01]  /*4290*/  FMUL.FTZ R90, R84, R143 ;  /* 0x0000008f545a7220 */ /* 0x000fe20000410000 */
[----:B------:R-:W-:Y:S01]  /*42a0*/  @P5 SHF.L.U32 R102, R82, 0x10, RZ ;  /* 0x0000001052665819 */ /* 0x000fe200000006ff */
[----:B------:R-:W-:Y:S01]  /*42b0*/  FMUL.FTZ R89, R89, UR6 ;  /* 0x0000000659597c20 */ /* 0x000fe20008410000 */
[----:B------:R-:W-:Y:S01]  /*42c0*/  FMUL.FTZ R94, R81, UR6 ;  /* 0x00000006515e7c20 */ /* 0x000fe20008410000 */
[----:B------:R-:W-:Y:S01]  /*42d0*/  FMUL.FTZ R135, R90, UR6 ;  /* 0x000000065a877c20 */ /* 0x000fe20008410000 */
[----:B------:R-:W-:-:S02]  /*42e0*/  HFMA2 R95, -RZ, RZ, 0, 0 ;  /* 0x00000000ff5f7431 */ /* 0x000fc400000001ff */
[----:B------:R-:W-:Y:S01]  /*42f0*/  @P5 FMUL.FTZ R95, R102, R89 ;  /* 0x00000059665f5220 */ /* 0x000fe20000410000 */
[----:B------:R-:W-:Y:S01]  /*4300*/  @P4 SHF.L.U32 R96, R83, 0x10, RZ ;  /* 0x0000001053604819 */ /* 0x000fe200000006ff */
[----:B------:R-:W-:Y:S01]  /*4310*/  FMUL.FTZ R81, R46, R103 ;  /* 0x000000672e517220 */ /* 0x000fe20000410000 */
[-C--:B------:R-:W-:Y:S01]  /*4320*/  FMUL.FTZ R90, R47, R94.reuse ;  /* 0x0000005e2f5a7220 */ /* 0x080fe20000410000 */
[----:B------:R-:W-:Y:S01]  /*4330*/  FMUL.FTZ R89, R40, R89 ;  /* 0x0000005928597220 */ /* 0x000fe20000410000 */
[-C--:B------:R-:W-:Y:S01]  /*4340*/  FMUL.FTZ R102, R42, R135.reuse ;  /* 0x000000872a667220 */ /* 0x080fe20000410000 */
[----:B------:R-:W-:Y:S01]  /*4350*/  MOV R0, RZ ;  /* 0x000000ff00007202 */ /* 0x000fe20000000f00 */
[----:B------:R-:W-:Y:S01]  /*4360*/  @P0 FMUL.FTZ R0, R137, R94 ;  /* 0x0000005e89000220 */ /* 0x000fe20000410000 */
[----:B------:R-:W-:Y:S01]  /*4370*/  MOV R99, RZ ;  /* 0x000000ff00637202 */ /* 0x000fe20000000f00 */
[----:B------:R-:W-:Y:S01]  /*4380*/  @P4 FMUL.FTZ R99, R96, R135 ;  /* 0x0000008760634220 */ /* 0x000fe20000410000 */
[----:B------:R-:W-:Y:S01]  /*4390*/  FSEL R81, R81, RZ, P6 ;  /* 0x000000ff51517208 */ /* 0x000fe20003000000 */
[-CC-:B------:R-:W-:Y:S01]  /*43a0*/  FFMA.FTZ R97, R97, R85.reuse, R88.reuse ;  /* 0x0000005561617223 */ /* 0x180fe20000010058 */
[----:B------:R-:W-:Y:S01]  /*43b0*/  FSEL R90, R90, RZ, P0 ;  /* 0x000000ff5a5a7208 */ /* 0x000fe20000000000 */
[-CC-:B------:R-:W-:Y:S01]  /*43c0*/  FFMA.FTZ R100, R100, R85.reuse, R88.reuse ;  /* 0x0000005564647223 */ /* 0x180fe20000010058 */
[----:B------:R-:W-:Y:S01]  /*43d0*/  FSEL R89, R89, RZ, P5 ;  /* 0x000000ff59597208 */ /* 0x000fe20002800000 */
[-CC-:B------:R-:W-:Y:S01]  /*43e0*/  FFMA.FTZ R139, R139, R85.reuse, R88.reuse ;  /* 0x000000558b8b7223 */ /* 0x180fe20000010058 */
[----:B------:R-:W-:Y:S01]  /*43f0*/  FSEL R102, R102, RZ, P4 ;  /* 0x000000ff66667208 */ /* 0x000fe20002000000 */
[----:B------:R-:W-:Y:S01]  /*4400*/  FFMA.FTZ R88, R141, R85, R88 ;  /* 0x000000558d587223 */ /* 0x000fe20000010058 */
[----:B------:R-:W-:Y:S01]  /*4410*/  LOP3.LUT P6, RZ, R159, 0xff00, RZ, 0xc0, !PT ;  /* 0x0000ff009fff7812 */ /* 0x000fe200078cc0ff */
[----:B------:R-:W-:Y:S01]  /*4420*/  FADD.FTZ R92, R92, -R97 ;  /* 0x800000615c5c7221 */ /* 0x000fe20000010000 */
[C---:B------:R-:W-:Y:S01]  /*4430*/  ISETP.GE.U32.AND P0, PT, R158.reuse, RZ, PT ;  /* 0x000000ff9e00720c */ /* 0x040fe20003f06070 */
[----:B------:R-:W-:Y:S01]  /*4440*/  FADD.FTZ R100, R93, -R100 ;  /* 0x800000645d647221 */ /* 0x000fe20000010000 */
[----:B------:R-:W-:Y:S01]  /*4450*/  LOP3.LUT P5, RZ, R158, 0xff, RZ, 0xc0, !PT ;  /* 0x000000ff9eff7812 */ /* 0x000fe200078ac0ff */
[----:B------:R-:W-:Y:S01]  /*4460*/  FADD.FTZ R98, R98, -R139 ;  /* 0x8000008b62627221 */ /* 0x000fe20000010000 */
[----:B------:R-:W-:Y:S01]  /*4470*/  LOP3.LUT P4, RZ, R158, 0xff00, RZ, 0xc0, !PT ;  /* 0x0000ff009eff7812 */ /* 0x000fe2000788c0ff */
[----:B------:R-:W-:Y:S01]  /*4480*/  FADD.FTZ R88, R101, -R88 ;  /* 0x8000005865587221 */ /* 0x000fe20000010000 */
[----:B------:R-:W-:Y:S01]  /*4490*/  ISETP.GE.U32.AND.EX P0, PT, R159, 0x1000000, PT, P0 ;  /* 0x010000009f00780c */ /* 0x000fe20003f06100 */
[C---:B------:R-:W-:Y:S01]  /*44a0*/  FMUL.FTZ R85, R133.reuse, R92 ;  /* 0x0000005c85557220 */ /* 0x040fe20000410000 */
[C---:B------:R-:W-:Y:S01]  /*44b0*/  FMUL.FTZ R97, R133.reuse, R100 ;  /* 0x0000006485617220 */ /* 0x040fe20000410000 */
[C---:B------:R-:W-:Y:S01]  /*44c0*/  FMUL.FTZ R101, R133.reuse, R98 ;  /* 0x0000006285657220 */ /* 0x040fe20000410000 */
[----:B------:R-:W-:Y:S01]  /*44d0*/  FMUL.FTZ R133, R133, R88 ;  /* 0x0000005885857220 */ /* 0x000fe20000410000 */
        /* <DEDUP_REMOVED lines=13> */
[----:B------:R-:W-:Y:S01]  /*45b0*/  FMUL.FTZ R98, R83, UR6 ;  /* 0x0000000653627c20 */ /* 0x000fe20008410000 */
[----:B------:R-:W-:Y:S01]  /*45c0*/  FMUL.FTZ R82, R82, UR6 ;  /* 0x0000000652527c20 */ /* 0x000fe20008410000 */
[-C--:B------:R-:W-:Y:S01]  /*45d0*/  @P5 FMUL.FTZ R93, R88, R85.reuse ;  /* 0x00000055585d5220 */ /* 0x080fe20000410000 */
[----:B------:R-:W-:Y:S01]  /*45e0*/  FMUL.FTZ R88, R84, UR6 ;  /* 0x0000000654587c20 */ /* 0x000fe20008410000 */
[----:B------:R-:W-:Y:S01]  /*45f0*/  @P4 SHF.L.U32 R97, R100, 0x10, RZ ;  /* 0x0000001064614819 */ /* 0x000fe200000006ff */
[----:B------:R-:W-:Y:S01]  /*4600*/  @P6 FMUL.FTZ R92, R103, R82 ;  /* 0x00000052675c6220 */ /* 0x000fe20000410000 */
[----:B------:R-:W-:Y:S01]  /*4610*/  FMUL.FTZ R84, R43, R98 ;  /* 0x000000622b547220 */ /* 0x000fe20000410000 */
[----:B------:R-:W-:Y:S01]  /*4620*/  FMUL.FTZ R83, R41, R82 ;  /* 0x0000005229537220 */ /* 0x000fe20000410000 */
[----:B------:R-:W-:Y:S01]  /*4630*/  FMUL.FTZ R80, R44, R85 ;  /* 0x000000552c507220 */ /* 0x000fe20000410000 */
[----:B------:R-:W-:Y:S01]  /*4640*/  FMUL.FTZ R82, R45, R88 ;  /* 0x000000582d527220 */ /* 0x000fe20000410000 */
[----:B------:R-:W-:-:S02]  /*4650*/  @P0 SHF.L.U32 R101, R96, 0x10, RZ ;  /* 0x0000001060650819 */ /* 0x000fc400000006ff */
[----:B------:R-:W-:Y:S01]  /*4660*/  MOV R96, RZ ;  /* 0x000000ff00607202 */ /* 0x000fe20000000f00 */
[----:B------:R-:W-:Y:S01]  /*4670*/  @P4 FMUL.FTZ R96, R97, R88 ;  /* 0x0000005861604220 */ /* 0x000fe20000410000 */
[----:B------:R-:W-:Y:S01]  /*4680*/  FSEL R85, R84, RZ, P0 ;  /* 0x000000ff54557208 */ /* 0x000fe20000000000 */
[----:B------:R-:W-:Y:S01]  /*4690*/  @P0 FMUL.FTZ R94, R101, R98 ;  /* 0x00000062655e0220 */ /* 0x000fe20000410000 */
[----:B------:R-:W-:Y:S02]  /*46a0*/  FSEL R84, R83, RZ, P6 ;  /* 0x000000ff53547208 */ /* 0x000fe40003000000 */
[----:B------:R-:W-:Y:S02]  /*46b0*/  FSEL R80, R80, RZ, P5 ;  /* 0x000000ff50507208 */ /* 0x000fe40002800000 */
[----:B------:R-:W-:Y:S02]  /*46c0*/  FSEL R97, R82, RZ, P4 ;  /* 0x000000ff52617208 */ /* 0x000fe40002000000 */
[----:B------:R-:W-:-:S02]  /*46d0*/  F2FP.BF16.F32.PACK_AB R83, R85, R102 ;  /* 0x000000665553723e */ /* 0x000fc400000010ff */
[----:B------:R-:W-:Y:S02]  /*46e0*/  F2FP.BF16.F32.PACK_AB R82, R84, R89 ;  /* 0x000000595452723e */ /* 0x000fe400000010ff */
[----:B------:R-:W-:-:S07]  /*46f0*/  F2FP.BF16.F32.PACK_AB R80, R97, R80 ;  /* 0x000000506150723e */ /* 0x000fce00000010ff */
.L_x_3633:
        /* <DEDUP_REMOVED lines=67> */
.L_x_3626:
[----:B-1----:R-:W1:Y:S08]  /*4b30*/  LDC R57, c[0x0][0x388] ;  /* 0x0000e200ff397b82 */ /* 0x002e700000000800 */
        /* <DEDUP_REMOVED lines=21> */
.L_x_3636:
        /* <DEDUP_REMOVED lines=15> */
.L_x_8061:


//--------------------- .text._ZN10layer_norm22ln_bwd_finalize_kernelINS_22Kernel_traits_finalizeILj2048Ef13__nv_bfloat16fS2_fjLb1ELj1024ELj4ENS_18Kernel_traits_baseILj2048EfS2_fS2_fjLj1024EEEEELb1ELb0EEEvNS_9BwdParamsE --------------------------
	.section	.text._ZN10layer_norm22ln_bwd_finalize_kernelINS_22Kernel_traits_finalizeILj2048Ef13__nv_bfloat16fS2_fjLb1ELj1024ELj4ENS_18Kernel_traits_baseILj2048EfS2_fS2_fjLj1024EEEEELb1ELb0EEEvNS_9BwdParamsE,"ax",@progbits
	.align	128
        .global         _ZN10layer_norm22ln_bwd_finalize_kernelINS_22Kernel_traits_finalizeILj2048Ef13__nv_bfloat16fS2_fjLb1ELj1024ELj4ENS_18Kernel_traits_baseILj2048EfS2_fS2_fjLj1024EEEEELb1ELb0EEEvNS_9BwdParamsE
        .type           _ZN10layer_norm22ln_bwd_finalize_kernelINS_22Kernel_traits_finalizeILj2048Ef13__nv_bfloat16fS2_fjLb1ELj1024ELj4ENS_18Kernel_traits_baseILj2048EfS2_fS2_fjLj1024EEEEELb1ELb0EEEvNS_9BwdParamsE,@function
        .size           _ZN10layer_norm22ln_bwd_finalize_kernelINS_22Kernel_traits_finalizeILj2048Ef13__nv_bfloat16fS2_fjLb1ELj1024ELj4ENS_18Kernel_traits_baseILj2048EfS2_fS2_fjLj1024EEEEELb1ELb0EEEvNS_9BwdParamsE,(.L_x_8062 - _ZN10layer_norm22ln_bwd_finalize_kernelINS_22Kernel_traits_finalizeILj2048Ef13__nv_bfloat16fS2_fjLb1ELj1024ELj4ENS_18Kernel_traits_baseILj2048EfS2_fS2_fjLj1024EEEEELb1ELb0EEEvNS_9BwdParamsE)
        .other          _ZN10layer_norm22ln_bwd_finalize_kernelINS_22Kernel_traits_finalizeILj2048Ef13__nv_bfloat16fS2_fjLb1ELj1024ELj4ENS_18Kernel_traits_baseILj2048EfS2_fS2_fjLj1024EEEEELb1ELb0EEEvNS_9BwdParamsE,@"STO_CUDA_ENTRY STV_DEFAULT"
_ZN10layer_norm22ln_bwd_finalize_kernelINS_22Kernel_traits_finalizeILj2048Ef13__nv_bfloat16fS2_fjLb1ELj1024ELj4ENS_18Kernel_traits_baseILj2048EfS2_fS2_fjLj1024EEEEELb1ELb0EEEvNS_9BwdParamsE:
.text._ZN10layer_norm22ln_bwd_finalize_kernelINS_22Kernel_traits_finalizeILj2048Ef13__nv_bfloat16fS2_fjLb1ELj1024ELj4ENS_18Kernel_traits_baseILj2048EfS2_fS2_fjLj1024EEEEELb1ELb0EEEvNS_9BwdParamsE:
        /* <DEDUP_REMOVED lines=60> */
.L_x_3641:
        /* <DEDUP_REMOVED lines=87> */
.L_x_3640:
[----:B------:R-:W-:Y:S05]  /*0930*/  BSYNC.RECONVERGENT B1 ;  /* 0x0000000000017941 */ /* 0x000fea0003800200 */
.L_x_3639:
        /* <DEDUP_REMOVED lines=49> */
.L_x_3643:
[----:B------:R-:W-:Y:S05]  /*0c50*/  BSYNC.RECONVERGENT B1 ;  /* 0x0000000000017941 */ /* 0x000fea0003800200 */
.L_x_3642:
        /* <DEDUP_REMOVED lines=29> */
.L_x_3645:
[----:B------:R-:W-:Y:S05]  /*0e30*/  BSYNC.RECONVERGENT B1 ;  /* 0x0000000000017941 */ /* 0x000fea0003800200 */
.L_x_3644:
        /* <DEDUP_REMOVED lines=14> */
.L_x_3638:
[----:B------:R-:W-:Y:S05]  /*0f20*/  BSYNC.RECONVERGENT B0 ;  /* 0x0000000000007941 */ /* 0x000fea0003800200 */
.L_x_3637:
        /* <DEDUP_REMOVED lines=72> */
.L_x_3646:
        /* <DEDUP_REMOVED lines=13> */
.L_x_8062:


//--------------------- .text._ZN10layer_norm13ln_bwd_kernelINS_13Kernel_traitsIf13__nv_bfloat16fS2_fjLj2048ELj1ELj1ELj4ELj16ENS_18Kernel_traits_baseILj2048EfS2_fS2_fjLj128EEEEELb1ELb1ELb1ELb0EEEvNS_9BwdParamsE --------------------------
	.section	.text._ZN10layer_norm13ln_bwd_kernelINS_13Kernel_traitsIf13__nv_bfloat16fS2_fjLj2048ELj1ELj1ELj4ELj16ENS_18Kernel_traits_baseILj2048EfS2_fS2_fjLj128EEEEELb1ELb1ELb1ELb0EEEvNS_9BwdParamsE,"ax",@progbits
	.align	128
        .global         _ZN10layer_norm13ln_bwd_kernelINS_13Kernel_traitsIf13__nv_bfloat16fS2_fjLj2048ELj1ELj1ELj4ELj16ENS_18Kernel_traits_baseILj2048EfS2_fS2_fjLj128EEEEELb1ELb1ELb1ELb0EEEvNS_9BwdParamsE
        .type           _ZN10layer_norm13ln_bwd_kernelINS_13Kernel_traitsIf13__nv_bfloat16fS2_fjLj2048ELj1ELj1ELj4ELj16ENS_18Kernel_traits_baseILj2048EfS2_fS2_fjLj128EEEEELb1ELb1ELb1ELb0EEEvNS_9BwdParamsE,@function
        .size           _ZN10layer_norm13ln_bwd_kernelINS_13Kernel_traitsIf13__nv_bfloat16fS2_fjLj2048ELj1ELj1ELj4ELj16ENS_18Kernel_traits_baseILj2048EfS2_fS2_fjLj128EEEEELb1ELb1ELb1ELb0EEEvNS_9BwdParamsE,(.L_x_8063 - _ZN10layer_norm13ln_bwd_kernelINS_13Kernel_traitsIf13__nv_bfloat16fS2_fjLj2048ELj1ELj1ELj4ELj16ENS_18Kernel_traits_baseILj2048EfS2_fS2_fjLj128EEEEELb1ELb1ELb1ELb0EEEvNS_9BwdParamsE)
        .other          _ZN10layer_norm13ln_bwd_kernelINS_13Kernel_traitsIf13__nv_bfloat16fS2_fjLj2048ELj1ELj1ELj4ELj16ENS_18Kernel_traits_baseILj2048EfS2_fS2_fjLj128EEEEELb1ELb1ELb1ELb0EEEvNS_9BwdParamsE,@"STO_CUDA_ENTRY STV_DEFAULT"
_ZN10layer_norm13ln_bwd_kernelINS_13Kernel_traitsIf13__nv_bfloat16fS2_fjLj2048ELj1ELj1ELj4ELj16ENS_18Kernel_traits_baseILj2048EfS2_fS2_fjLj128EEEEELb1ELb1ELb1ELb0EEEvNS_9BwdParamsE:
.text._ZN10layer_norm13ln_bwd_kernelINS_13Kernel_traitsIf13__nv_bfloat16fS2_fjLj2048ELj1ELj1ELj4ELj16ENS_18Kernel_traits_baseILj2048EfS2_fS2_fjLj128EEEEELb1ELb1ELb1ELb0EEEvNS_9BwdParamsE:
        /* <DEDUP_REMOVED lines=91> */
.L_x_3786:
[----:B0-----:R-:W-:Y:S02]  /*05b0*/  UIMAD.WIDE UR28, UR9, 0x4, UR18 ;  /* 0x00000004091c78a5 */ /* 0x001fe4000f8e0212 */
[----:B------:R-:W-:-:S04]  /*05c0*/  UIMAD.WIDE UR4, UR9, 0x4, UR14 ;  /* 0x00000004090478a5 */ /* 0x000fc8000f8e020e */
[----:B-1----:R-:W-:Y:S02]  /*05d0*/  MOV R128, UR28 ;  /* 0x0000001c00807c02 */ /* 0x002fe40008000f00 */
[----:B------:R-:W-:Y:S01]  /*05e0*/  MOV R129, UR29 ;  /* 0x0000001d00817c02 */ /* 0x000fe20008000f00 */
[----:B------:R-:W-:-:S04]  /*05f0*/  UIMAD.WIDE UR28, UR9, 0x4, UR16 ;  /* 0x00000004091c78a5 */ /* 0x000fc8000f8e0210 */
[----:B------:R-:W2:Y:S01]  /*0600*/  LDG.E R128, desc[UR10][R128.64] ;  /* 0x0000000a80807981 */ /* 0x000ea2000c1e1900 */
[----:B------:R-:W-:Y:S02]  /*0610*/  MOV R130, UR4 ;  /* 0x0000000400827c02 */ /* 0x000fe40008000f00 */
        /* <DEDUP_REMOVED lines=41> */
[----:B--2---:R-:W-:-:S02]  /*08b0*/  FSEL R5, R4, RZ, !P0 ;  /* 0x000000ff04057208 */ /* 0x004fc40004000000 */
[----:B------:R-:W-:Y:S01]  /*08c0*/  MOV R4, R0 ;  /* 0x0000000000047202 */ /* 0x000fe20000000f00 */
[----:B------:R-:W-:Y:S06]  /*08d0*/  @!P1 BRA `(.L_x_3651) ;  /* 0x00000004005c9947 */ /* 0x000fec0003800000 */
        /* <DEDUP_REMOVED lines=16> */
[----:B------:R-:W-:Y:S02]  /*09e0*/  IADD3 R162, PT, PT, R162, 0x80, RZ ;  /* 0x00000080a2a27810 */ /* 0x000fe40007ffe0ff */
[----:B------:R-:W-:Y:S02]  /*09f0*/  IADD3 R6, PT, PT, R6, 0x80, RZ ;  /* 0x0000008006067810 */ /* 0x000fe40007ffe0ff */
[----:B------:R-:W-:Y:S01]  /*0a00*/  IADD3 R4, PT, PT, R4, 0x80, RZ ;  /* 0x0000008004047810 */ /* 0x000fe20007ffe0ff */
[C---:B---3--:R-:W-:Y:S01]  /*0a10*/  FADD.FTZ R163, -R5.reuse, R8 ;  /* 0x0000000805a37221 */ /* 0x048fe20000010100 */
[C---:B------:R-:W-:Y:S01]  /*0a20*/  FADD.FTZ R160, -R5.reuse, R9 ;  /* 0x0000000905a07221 */ /* 0x040fe20000010100 */
[C---:B------:R-:W-:Y:S01]  /*0a30*/  FADD.FTZ R159, -R5.reuse, R10 ;  /* 0x0000000a059f7221 */ /* 0x040fe20000010100 */
[----:B------:R-:W-:Y:S01]  /*0a40*/  FADD.FTZ R156, -R5, R11 ;  /* 0x0000000b059c7221 */ /* 0x000fe20000010100 */
[----:B------:R-:W-:Y:S01]  /*0a50*/  FMUL.FTZ R163, R163, UR28 ;  /* 0x0000001ca3a37c20 */ /* 0x000fe20008410000 */
[----:B----4-:R-:W-:-:S02]  /*0a60*/  PRMT R9, R128, 0x7632, R9 ;  /* 0x0000763280097816 */ /* 0x010fc40000000009 */
[----:B------:R-:W-:Y:S02]  /*0a70*/  SHF.L.U32 R161, R128, 0x10, RZ ;  /* 0x0000001080a17819 */ /* 0x000fe400000006ff */
[C---:B------:R-:W-:Y:S01]  /*0a80*/  PRMT R11, R129.reuse, 0x7632, R11 ;  /* 0x00007632810b7816 */ /* 0x040fe2000000000b */
[----:B------:R-:W-:Y:S01]  /*0a90*/  FMUL.FTZ R160, R160, UR28 ;  /* 0x0000001ca0a07c20 */ /* 0x000fe20008410000 */
[----:B------:R-:W-:Y:S01]  /*0aa0*/  SHF.L.U32 R129, R129, 0x10, RZ ;  /* 0x0000001081817819 */ /* 0x000fe200000006ff */
[----:B------:R-:W-:Y:S01]  /*0ab0*/  FMUL.FTZ R159, R159, UR28 ;  /* 0x0000001c9f9f7c20 */ /* 0x000fe20008410000 */
[----:B------:R-:W-:Y:S01]  /*0ac0*/  SHF.L.U32 R158, R9, 0x10, RZ ;  /* 0x00000010099e7819 */ /* 0x000fe200000006ff */
[----:B------:R-:W-:Y:S01]  /*0ad0*/  FADD.FTZ R48, R48, R161 ;  /* 0x000000a130307221 */ /* 0x000fe20000010000 */
[-C--:B------:R-:W-:Y:S01]  /*0ae0*/  FFMA.FTZ R64, R163, R161.reuse, R64 ;  /* 0x000000a1a3407223 */ /* 0x080fe20000010040 */
[----:B-----5:R-:W-:Y:S01]  /*0af0*/  FMUL.FTZ R161, R96, R161 ;  /* 0x000000a160a17220 */ /* 0x020fe20000410000 */
[----:B------:R-:W-:Y:S01]  /*0b00*/  FADD.FTZ R132, -R5, R132 ;  /* 0x0000008405847221 */ /* 0x000fe20000010100 */
[----:B------:R-:W-:Y:S01]  /*0b10*/  SHF.L.U32 R154, R11, 0x10, RZ ;  /* 0x000000100b9a7819 */ /* 0x000fe200000006ff */
[----:B------:R-:W-:Y:S01]  /*0b20*/  FADD.FTZ R50, R50, R129 ;  /* 0x0000008132327221 */ /* 0x000fe20000010000 */
[-C--:B------:R-:W-:Y:S01]  /*0b30*/  FFMA.FTZ R66, R159, R129.reuse, R66 ;  /* 0x000000819f427223 */ /* 0x080fe20000010042 */
[----:B------:R-:W-:Y:S01]  /*0b40*/  FMUL.FTZ R157, R98, R129 ;  /* 0x00000081629d7220 */ /* 0x000fe20000410000 */
[-C--:B------:R-:W-:Y:S01]  /*0b50*/  FFMA.FTZ R65, R160, R158.reuse, R65 ;  /* 0x0000009ea0417223 */ /* 0x080fe20000010041 */
[----:B------:R-:W-:Y:S01]  /*0b60*/  FADD.FTZ R49, R49, R158 ;  /* 0x0000009e31317221 */ /* 0x000fe20000010000 */
[----:B------:R-:W-:Y:S01]  /*0b70*/  FMUL.FTZ R158, R97, R158 ;  /* 0x0000009e619e7220 */ /* 0x000fe20000410000 */
[----:B------:R-:W-:Y:S01]  /*0b80*/  FADD.FTZ R11, RZ, R161 ;  /* 0x000000a1ff0b7221 */ /* 0x000fe20000010000 */
[----:B------:R-:W-:Y:S01]  /*0b90*/  FFMA.FTZ R129, R163, R161, RZ ;  /* 0x000000a1a3817223 */ /* 0x000fe200000100ff */
[----:B------:R-:W-:Y:S01]  /*0ba0*/  PRMT R8, R130, 0x7632, R8 ;  /* 0x0000763282087816 */ /* 0x000fe20000000008 */
[----:B------:R-:W-:Y:S01]  /*0bb0*/  FMUL.FTZ R156, R156, UR28 ;  /* 0x0000001c9c9c7c20 */ /* 0x000fe20008410000 */
[----:B0-----:R-:W-:Y:S01]  /*0bc0*/  SHF.L.U32 R153, R130, 0x10, RZ ;  /* 0x0000001082997819 */ /* 0x001fe200000006ff */
[----:B------:R-:W-:Y:S01]  /*0bd0*/  FMUL.FTZ R155, R132, UR28 ;  /* 0x0000001c849b7c20 */ /* 0x000fe20008410000 */
[----:B------:R-:W-:Y:S01]  /*0be0*/  FADD.FTZ R130, R11, R158 ;  /* 0x0000009e0b827221 */ /* 0x000fe20000010000 */
[----:B------:R-:W-:Y:S01]  /*0bf0*/  FFMA.FTZ R132, R160, R158, R129 ;  /* 0x0000009ea0847223 */ /* 0x000fe20000010081 */
[----:B------:R-:W-:Y:S01]  /*0c00*/  FADD.FTZ R133, -R5, R133 ;  /* 0x0000008505857221 */ /* 0x000fe20000010100 */
[-C--:B------:R-:W-:Y:S01]  /*0c10*/  FFMA.FTZ R67, R156, R154.reuse, R67 ;  /* 0x0000009a9c437223 */ /* 0x080fe20000010043 */
[----:B------:R-:W-:Y:S01]  /*0c20*/  FADD.FTZ R51, R51, R154 ;  /* 0x0000009a33337221 */ /* 0x000fe20000010000 */
[----:B------:R-:W-:Y:S01]  /*0c30*/  FMUL.FTZ R154, R99, R154 ;  /* 0x0000009a639a7220 */ /* 0x000fe20000410000 */
[----:B------:R-:W-:Y:S01]  /*0c40*/  FADD.FTZ R11, R130, R157 ;  /* 0x0000009d820b7221 */ /* 0x000fe20000010000 */
[----:B------:R-:W-:Y:S01]  /*0c50*/  FFMA.FTZ R129, R159, R157, R132 ;  /* 0x0000009d9f817223 */ /* 0x000fe20000010084 */
[----:B------:R-:W-:Y:S01]  /*0c60*/  SHF.L.U32 R8, R8, 0x10, RZ ;  /* 0x0000001008087819 */ /* 0x000fe200000006ff */
[----:B------:R-:W-:Y:S01]  /*0c70*/  FADD.FTZ R44, R44, R153 ;  /* 0x000000992c2c7221 */ /* 0x000fe20000010000 */
[-C--:B------:R-:W-:Y:S01]  /*0c80*/  FFMA.FTZ R60, R155, R153.reuse, R60 ;  /* 0x000000999b3c7223 */ /* 0x080fe2000001003c */
[----:B------:R-:W-:Y:S01]  /*0c90*/  FMUL.FTZ R152, R133, UR28 ;  /* 0x0000001c85987c20 */ /* 0x000fe20008410000 */
[----:B------:R-:W-:Y:S01]  /*0ca0*/  FMUL.FTZ R153, R92, R153 ;  /* 0x000000995c997220 */ /* 0x000fe20000410000 */
[----:B------:R-:W-:Y:S01]  /*0cb0*/  FADD.FTZ R130, R11, R154 ;  /* 0x0000009a0b827221 */ /* 0x000fe20000010000 */
[----:B------:R-:W-:Y:S01]  /*0cc0*/  FFMA.FTZ R132, R156, R154, R129 ;  /* 0x0000009a9c847223 */ /* 0x000fe20000010081 */
[----:B------:R-:W-:Y:S01]  /*0cd0*/  PRMT R7, R131, 0x7632, R7 ;  /* 0x0000763283077816 */ /* 0x000fe20000000007 */
[----:B------:R-:W-:Y:S01]  /*0ce0*/  FADD.FTZ R45, R45, R8 ;  /* 0x000000082d2d7221 */ /* 0x000fe20000010000 */
[----:B------:R-:W-:Y:S01]  /*0cf0*/  SHF.L.U32 R131, R131, 0x10, RZ ;  /* 0x0000001083837819 */ /* 0x000fe200000006ff */
[-C--:B------:R-:W-:Y:S01]  /*0d00*/  FFMA.FTZ R61, R152, R8.reuse, R61 ;  /* 0x00000008983d7223 */ /* 0x080fe2000001003d */
[----:B------:R-:W-:Y:S01]  /*0d10*/  FADD.FTZ R134, -R5, R134 ;  /* 0x0000008605867221 */ /* 0x000fe20000010100 */
[----:B------:R-:W-:Y:S01]  /*0d20*/  FMUL.FTZ R8, R93, R8 ;  /* 0x000000085d087220 */ /* 0x000fe20000410000 */
[----:B------:R-:W-:Y:S01]  /*0d30*/  FADD.FTZ R11, R130, R153 ;  /* 0x00000099820b7221 */ /* 0x000fe20000010000 */
[----:B------:R-:W-:Y:S01]  /*0d40*/  FFMA.FTZ R129, R155, R153, R132 ;  /* 0x000000999b817223 */ /* 0x000fe20000010084 */
[----:B------:R-:W-:Y:S01]  /*0d50*/  SHF.L.U32 R128, R7, 0x10, RZ ;  /* 0x0000001007807819 */ /* 0x000fe200000006ff */
[----:B------:R-:W-:Y:S01]  /*0d60*/  FADD.FTZ R10, -R5, R135 ;  /* 0x00000087050a7221 */ /* 0x000fe20000010100 */
[----:B------:R-:W-:Y:S01]  /*0d70*/  FMUL.FTZ R9, R134, UR28 ;  /* 0x0000001c86097c20 */ /* 0x000fe20008410000 */
[----:B------:R-:W-:Y:S01]  /*0d80*/  FMUL.FTZ R7, R94, R131 ;  /* 0x000000835e077220 */ /* 0x000fe20000410000 */
[----:B------:R-:W-:Y:S01]  /*0d90*/  FADD.FTZ R130, R11, R8 ;  /* 0x000000080b827221 */ /* 0x000fe20000010000 */
[----:B------:R-:W-:Y:S01]  /*0da0*/  FFMA.FTZ R132, R152, R8, R129 ;  /* 0x0000000898847223 */ /* 0x000fe20000010081 */
[----:B------:R-:W-:Y:S01]  /*0db0*/  FMUL.FTZ R10, R10, UR28 ;  /* 0x0000001c0a0a7c20 */ /* 0x000fe20008410000 */
[-C--:B------:R-:W-:Y:S01]  /*0dc0*/  FMUL.FTZ R11, R95, R128.reuse ;  /* 0x000000805f0b7220 */ /* 0x080fe20000410000 */
[----:B------:R-:W-:Y:S01]  /*0dd0*/  FADD.FTZ R130, R130, R7 ;  /* 0x0000000782827221 */ /* 0x000fe20000010000 */
[C---:B------:R-:W-:Y:S01]  /*0de0*/  FFMA.FTZ R129, R9.reuse, R7, R132 ;  /* 0x0000000709817223 */ /* 0x040fe20000010084 */
[----:B------:R-:W-:Y:S01]  /*0df0*/  FADD.FTZ R46, R46, R131 ;  /* 0x000000832e2e7221 */ /* 0x000fe20000010000 */
[----:B------:R-:W-:Y:S01]  /*0e00*/  FFMA.FTZ R62, R9, R131, R62 ;  /* 0x00000083093e7223 */ /* 0x000fe2000001003e */
[----:B------:R-:W-:Y:S01]  /*0e10*/  FADD.FTZ R47, R47, R128 ;  /* 0x000000802f2f7221 */ /* 0x000fe20000010000 */
[----:B------:R-:W-:Y:S01]  /*0e20*/  FFMA.FTZ R63, R10, R128, R63 ;  /* 0x000000800a3f7223 */ /* 0x000fe2000001003f */
[----:B------:R-:W-:Y:S01]  /*0e30*/  FADD.FTZ R165, R130, R11 ;  /* 0x0000000b82a57221 */ /* 0x000fe20000010000 */
[----:B------:R-:W-:-:S07]  /*0e40*/  FFMA.FTZ R164, R10, R11, R129 ;  /* 0x0000000b0aa47223 */ /* 0x000fce0000010081 */
.L_x_3651:
[----:B------:R-:W-:Y:S05]  /*0e50*/  BSYNC.RECONVERGENT B1 ;  /* 0x0000000000017941 */ /* 0x000fea0003800200 */
.L_x_3650:
        /* <DEDUP_REMOVED lines=23> */
[----:B------:R-:W-:-:S02]  /*0fd0*/  PRMT R128, R132, 0x7632, R128 ;  /* 0x0000763284807816 */ /* 0x000fc40000000080 */
[----:B------:R-:W-:Y:S01]  /*0fe0*/  SHF.L.U32 R131, R132, 0x10, RZ ;  /* 0x0000001084837819 */ /* 0x000fe200000006ff */
[C---:B------:R-:W-:Y:S01]  /*0ff0*/  FADD.FTZ R142, -R5.reuse, R125 ;  /* 0x0000007d058e7221 */ /* 0x040fe20000010100 */
[----:B------:R-:W-:Y:S01]  /*1000*/  FADD.FTZ R145, -R5, R129 ;  /* 0x0000008105917221 */ /* 0x000fe20000010100 */
[----:B------:R-:W-:Y:S01]  /*1010*/  PRMT R6, R133, 0x7632, R6 ;  /* 0x0000763285067816 */ /* 0x000fe20000000006 */
[----:B0-----:R-:W-:Y:S01]  /*1020*/  FMUL.FTZ R141, R144, UR28 ;  /* 0x0000001c908d7c20 */ /* 0x001fe20008410000 */
[----:B------:R-:W-:Y:S01]  /*1030*/  SHF.L.U32 R128, R128, 0x10, RZ ;  /* 0x0000001080807819 */ /* 0x000fe200000006ff */
[----:B------:R-:W-:Y:S01]  /*1040*/  FMUL.FTZ R127, R126, UR28 ;  /* 0x0000001c7e7f7c20 */ /* 0x000fe20008410000 */
[----:B------:R-:W-:Y:S01]  /*1050*/  PRMT R5, R134, 0x7632, R5 ;  /* 0x0000763286057816 */ /* 0x000fe20000000005 */
[----:B-----5:R-:W-:Y:S01]  /*1060*/  FMUL.FTZ R144, R80, R131 ;  /* 0x0000008350907220 */ /* 0x020fe20000410000 */
[----:B------:R-:W-:Y:S01]  /*1070*/  FMUL.FTZ R125, R124, UR28 ;  /* 0x0000001c7c7d7c20 */ /* 0x000fe20008410000 */
[----:B------:R-:W-:Y:S01]  /*1080*/  FMUL.FTZ R126, R143, UR28 ;  /* 0x0000001c8f7e7c20 */ /* 0x000fe20008410000 */
[----:B------:R-:W-:Y:S01]  /*1090*/  SHF.L.U32 R129, R134, 0x10, RZ ;  /* 0x0000001086817819 */ /* 0x000fe200000006ff */
[----:B------:R-:W-:Y:S01]  /*10a0*/  FMUL.FTZ R143, R130, UR28 ;  /* 0x0000001c828f7c20 */ /* 0x000fe20008410000 */
[----:B------:R-:W-:Y:S01]  /*10b0*/  FMUL.FTZ R140, R145, UR28 ;  /* 0x0000001c918c7c20 */ /* 0x000fe20008410000 */
[----:B------:R-:W-:Y:S01]  /*10c0*/  SHF.L.U32 R130, R6, 0x10, RZ ;  /* 0x0000001006827819 */ /* 0x000fe200000006ff */
[----:B------:R-:W-:Y:S01]  /*10d0*/  FADD.FTZ R6, R165, R144 ;  /* 0x00000090a5067221 */ /* 0x000fe20000010000 */
[----:B------:R-:W-:Y:S01]  /*10e0*/  SHF.L.U32 R133, R133, 0x10, RZ ;  /* 0x0000001085857819 */ /* 0x000fe200000006ff */
[----:B------:R-:W-:Y:S01]  /*10f0*/  FMUL.FTZ R145, R81, R128 ;  /* 0x0000008051917220 */ /* 0x000fe20000410000 */
[----:B------:R-:W-:Y:S01]  /*1100*/  SHF.L.U32 R132, R5, 0x10, RZ ;  /* 0x0000001005847819 */ /* 0x000fe200000006ff */
[----:B------:R-:W-:Y:S01]  /*1110*/  FMUL.FTZ R124, R142, UR28 ;  /* 0x0000001c8e7c7c20 */ /* 0x000fe20008410000 */
[----:B------:R-:W-:Y:S01]  /*1120*/  FFMA.FTZ R5, R125, R144, R164 ;  /* 0x000000907d057223 */ /* 0x000fe200000100a4 */
[----:B------:R-:W-:Y:S01]  /*1130*/  FADD.FTZ R36, R36, R129 ;  /* 0x0000008124247221 */ /* 0x000fe20000010000 */
[-C--:B------:R-:W-:Y:S01]  /*1140*/  FFMA.FTZ R52, R141, R129.reuse, R52 ;  /* 0x000000818d347223 */ /* 0x080fe20000010034 */
[----:B------:R-:W-:Y:S01]  /*1150*/  FMUL.FTZ R148, R76, R129 ;  /* 0x000000814c947220 */ /* 0x000fe20000410000 */
[----:B------:R-:W-:Y:S01]  /*1160*/  FMUL.FTZ R142, R146, UR28 ;  /* 0x0000001c928e7c20 */ /* 0x000fe20008410000 */
[----:B------:R-:W-:Y:S01]  /*1170*/  FADD.FTZ R129, R6, R145 ;  /* 0x0000009106817221 */ /* 0x000fe20000010000 */
[----:B------:R-:W-:Y:S01]  /*1180*/  FMUL.FTZ R146, R82, R133 ;  /* 0x0000008552927220 */ /* 0x000fe20000410000 */
[C---:B------:R-:W-:Y:S01]  /*1190*/  FFMA.FTZ R6, R124.reuse, R145, R5 ;  /* 0x000000917c067223 */ /* 0x040fe20000010005 */
[----:B------:R-:W-:Y:S01]  /*11a0*/  FFMA.FTZ R57, R124, R128, R57 ;  /* 0x000000807c397223 */ /* 0x000fe20000010039 */
[----:B------:R-:W-:Y:S01]  /*11b0*/  FADD.FTZ R41, R41, R128 ;  /* 0x0000008029297221 */ /* 0x000fe20000010000 */
[----:B------:R-:W-:Y:S01]  /*11c0*/  FMUL.FTZ R147, R83, R130 ;  /* 0x0000008253937220 */ /* 0x000fe20000410000 */
[----:B------:R-:W-:Y:S01]  /*11d0*/  FADD.FTZ R128, R129, R146 ;  /* 0x0000009281807221 */ /* 0x000fe20000010000 */
[----:B------:R-:W-:Y:S01]  /*11e0*/  FFMA.FTZ R5, R127, R146, R6 ;  /* 0x000000927f057223 */ /* 0x000fe20000010006 */
[----:B------:R-:W-:-:S02]  /*11f0*/  PRMT R4, R135, 0x7632, R4 ;  /* 0x0000763287047816 */ /* 0x000fc40000000004 */
[----:B------:R-:W-:Y:S01]  /*1200*/  FADD.FTZ R129, R128, R147 ;  /* 0x0000009380817221 */ /* 0x000fe20000010000 */
[----:B------:R-:W-:Y:S01]  /*1210*/  FFMA.FTZ R6, R126, R147, R5 ;  /* 0x000000937e067223 */ /* 0x000fe20000010005 */
[----:B------:R-:W-:Y:S01]  /*1220*/  SHF.L.U32 R135, R135, 0x10, RZ ;  /* 0x0000001087877819 */ /* 0x000fe200000006ff */
[----:B------:R-:W-:Y:S01]  /*1230*/  FMUL.FTZ R149, R77, R132 ;  /* 0x000000844d957220 */ /* 0x000fe20000410000 */
[----:B------:R-:W-:Y:S01]  /*1240*/  FADD.FTZ R128, R129, R148 ;  /* 0x0000009481807221 */ /* 0x000fe20000010000 */
[----:B------:R-:W-:Y:S01]  /*1250*/  FFMA.FTZ R5, R141, R148, R6 ;  /* 0x000000948d057223 */ /* 0x000fe20000010006 */
[----:B------:R-:W-:Y:S01]  /*1260*/  SHF.L.U32 R4, R4, 0x10, RZ ;  /* 0x0000001004047819 */ /* 0x000fe200000006ff */
[----:B------:R-:W-:Y:S01]  /*1270*/  FMUL.FTZ R150, R78, R135 ;  /* 0x000000874e967220 */ /* 0x000fe20000410000 */
[----:B------:R-:W-:Y:S01]  /*1280*/  FADD.FTZ R129, R128, R149 ;  /* 0x0000009580817221 */ /* 0x000fe20000010000 */
[----:B------:R-:W-:Y:S02]  /*1290*/  FFMA.FTZ R6, R140, R149, R5 ;  /* 0x000000958c067223 */ /* 0x000fe40000010005 */
        /* <DEDUP_REMOVED lines=18> */
.L_x_3649:
        /* <DEDUP_REMOVED lines=27> */
.L_x_3655:
[----:B-1----:R-:W-:Y:S05]  /*1570*/  BSYNC.RECONVERGENT B1 ;  /* 0x0000000000017941 */ /* 0x002fea0003800200 */
.L_x_3654:
[----:B------:R-:W-:Y:S01]  /*1580*/  CS2R R164, SRZ ;  /* 0x0000000000a47805 */ /* 0x000fe2000001ff00 */
[----:B------:R-:W-:Y:S06]  /*1590*/  @!P2 BRA `(.L_x_3652) ;  /* 0x00000000005ca947 */ /* 0x000fec0003800000 */
[----:B0-----:R-:W0:Y:S02]  /*15a0*/  LDC.64 R4, c[0x0][0x3b0] ;  /* 0x0000ec00ff047b82 */ /* 0x001e240000000a00 */
[----:B0-----:R-:W-:-:S05]  /*15b0*/  IMAD.WIDE.U32 R4, R135, 0x8, R4 ;  /* 0x0000000887047825 */ /* 0x001fca00078e0004 */
[----:B------:R1:W5:Y:S01]  /*15c0*/  LDG.E.64 R138, desc[UR10][R4.64] ;  /* 0x0000000a048a7981 */ /* 0x000362000c1e1b00 */
[----:B------:R-:W-:Y:S05]  /*15d0*/  BRA `(.L_x_3652) ;  /* 0x00000000004c7947 */ /* 0x000fea0003800000 */
.L_x_3653:
        /* <DEDUP_REMOVED lines=8> */
[----:B------:R0:W5:Y:S01]  /*1660*/  @P1 LDG.E.64 R136, desc[UR10][R132.64] ;  /* 0x0000000a84881981 */ /* 0x000162000c1e1b00 */
[C---:B--2---:R-:W-:Y:S01]  /*1670*/  @P1 IMAD.WIDE.U32 R130, R165.reuse, 0x20, R130 ;  /* 0x00000020a5821825 */ /* 0x044fe200078e0082 */
[----:B------:R-:W-:-:S04]  /*1680*/  @P1 IADD3 R165, PT, PT, R165, 0x80, RZ ;  /* 0x00000080a5a51810 */ /* 0x000fc80007ffe0ff */
[----:B------:R0:W5:Y:S01]  /*1690*/  @P1 LDG.E.128 R16, desc[UR10][R130.64] ;  /* 0x0000000a82101981 */ /* 0x000162000c1e1d00 */
[----:B---3--:R-:W-:-:S03]  /*16a0*/  @P2 IMAD.WIDE.U32 R4, R135, 0x8, R4 ;  /* 0x0000000887042825 */ /* 0x008fc600078e0004 */
[----:B------:R0:W5:Y:S04]  /*16b0*/  @P1 LDG.E.128 R12, desc[UR10][R130.64+0x10] ;  /* 0x0000100a820c1981 */ /* 0x000168000c1e1d00 */
[----:B------:R0:W5:Y:S01]  /*16c0*/  @P2 LDG.E.64 R138, desc[UR10][R4.64] ;  /* 0x0000000a048a2981 */ /* 0x000162000c1e1b00 */
[----:B----4-:R-:W-:-:S05]  /*16d0*/  @P2 IMAD.WIDE.U32 R128, R165, 0x20, R128 ;  /* 0x00000020a5802825 */ /* 0x010fca00078e0080 */
[----:B------:R0:W5:Y:S04]  /*16e0*/  @P2 LDG.E.128 R100, desc[UR10][R128.64] ;  /* 0x0000000a80642981 */ /* 0x000168000c1e1d00 */
[----:B------:R0:W5:Y:S01]  /*16f0*/  @P2 LDG.E.128 R104, desc[UR10][R128.64+0x10] ;  /* 0x0000100a80682981 */ /* 0x000162000c1e1d00 */
[----:B------:R-:W-:-:S07]  /*1700*/  CS2R R164, SRZ ;  /* 0x0000000000a47805 */ /* 0x000fce000001ff00 */
.L_x_3652:
[----:B-1----:R-:W-:Y:S05]  /*1710*/  BSYNC.RECONVERGENT B0 ;  /* 0x0000000000007941 */ /* 0x002fea0003800200 */
.L_x_3648:
        /* <DEDUP_REMOVED lines=31> */
.L_x_3657:
[----:B------:R-:W-:Y:S05]  /*1910*/  BSYNC.RECONVERGENT B0 ;  /* 0x0000000000007941 */ /* 0x000fea0003800200 */
.L_x_3656:
        /* <DEDUP_REMOVED lines=14> */
[----:B------:R-:W0:Y:S01]  /*1a00*/  LDS.128 R128, [UR5] ;  /* 0x00000005ff807984 */ /* 0x000e220008000c00 */
[----:B------:R-:W-:-:S03]  /*1a10*/  @UP3 ULEA.HI UR4, UR4, UR8, URZ, 0x3 ;  /* 0x0000000804043291 */ /* 0x000fc6000f8f18ff */
[----:B------:R-:W1:Y:S01]  /*1a20*/  LDS.128 R132, [UR6] ;  /* 0x00000006ff847984 */ /* 0x000e620008000c00 */
[----:B0-----:R-:W-:Y:S01]  /*1a30*/  FADD.FTZ R4, RZ, R129 ;  /* 0x00000081ff047221 */ /* 0x001fe20000010000 */
[----:B------:R-:W-:-:S03]  /*1a40*/  FADD.FTZ R5, RZ, R128 ;  /* 0x00000080ff057221 */ /* 0x000fc60000010000 */
[----:B------:R-:W-:Y:S01]  /*1a50*/  FADD.FTZ R4, R131, R4 ;  /* 0x0000000483047221 */ /* 0x000fe20000010000 */
[----:B------:R-:W-:Y:S01]  /*1a60*/  FADD.FTZ R5, R130, R5 ;  /* 0x0000000582057221 */ /* 0x000fe20000010000 */
[----:B------:R-:W-:Y:S02]  /*1a70*/  HFMA2 R131, -RZ, RZ, 0, 0 ;  /* 0x00000000ff837431 */ /* 0x000fe400000001ff */
[----:B-1----:R-:W-:Y:S01]  /*1a80*/  FADD.FTZ R4, R4, R133 ;  /* 0x0000008504047221 */ /* 0x002fe20000010000 */
[----:B------:R-:W-:-:S03]  /*1a90*/  FADD.FTZ R5, R5, R132 ;  /* 0x0000008405057221 */ /* 0x000fc60000010000 */
[----:B------:R-:W-:Y:S01]  /*1aa0*/  FADD.FTZ R4, R135, R4 ;  /* 0x0000000487047221 */ /* 0x000fe20000010000 */
[----:B------:R-:W-:-:S03]  /*1ab0*/  FADD.FTZ R5, R134, R5 ;  /* 0x0000000586057221 */ /* 0x000fc60000010000 */
[----:B------:R-:W-:Y:S01]  /*1ac0*/  FMUL.FTZ R4, R4, UR31 ;  /* 0x0000001f04047c20 */ /* 0x000fe20008410000 */
[----:B------:R-:W-:-:S04]  /*1ad0*/  FMUL.FTZ R6, R5, UR31 ;  /* 0x0000001f05067c20 */ /* 0x000fc80008410000 */
[----:B------:R-:W-:Y:S02]  /*1ae0*/  R2UR UR6, R4 ;  /* 0x00000000040672ca */ /* 0x000fe400000e0000 */
[----:B------:R-:W-:Y:S02]  /*1af0*/  MOV R4, UR4 ;  /* 0x0000000400047c02 */ /* 0x000fe40008000f00 */
[----:B------:R-:W-:Y:S02]  /*1b00*/  FSEL R6, R6, RZ, !P0 ;  /* 0x000000ff06067208 */ /* 0x000fe40004000000 */
[----:B------:R-:W-:Y:S01]  /*1b10*/  @P3 LEA.HI.SX32 R131, R4, R3, 0x1d ;  /* 0x0000000304833211 */ /* 0x000fe200078feaff */
[----:B------:R-:W-:Y:S08]  /*1b20*/  @!P1 BRA `(.L_x_3659) ;  /* 0x0000003000009947 */ /* 0x000ff00003800000 */
[----:B------:R-:W-:-:S04]  /*1b30*/  UISETP.NE.U32.AND UP0, UPT, UR22, URZ, UPT ;  /* 0x000000ff1600728c */ /* 0x000fc8000bf05070 */
[----:B------:R-:W-:Y:S01]  /*1b40*/  UISETP.NE.AND.EX UP0, UPT, UR23, URZ, UPT, UP0 ;  /* 0x000000ff1700728c */ /* 0x000fe2000bf05300 */
[----:B------:R-:W-:Y:S10]  /*1b50*/  BRA.U !UP3, `(.L_x_3660) ;  /* 0x000000010b0c7547 */ /* 0x000ff4000b800000 */
[----:B------:R-:W0:Y:S02]  /*1b60*/  LDC.64 R4, c[0x0][0x390] ;  /* 0x0000e400ff047b82 */ /* 0x000e240000000a00 */
[----:B0-----:R-:W-:-:S05]  /*1b70*/  IMAD.WIDE.U32 R4, R131, 0x10, R4 ;  /* 0x0000001083047825 */ /* 0x001fca00078e0004 */
[----:B------:R0:W5:Y:S02]  /*1b80*/  LDG.E.128 R108, desc[UR10][R4.64] ;  /* 0x0000000a046c7981 */ /* 0x000164000c1e1d00 */
.L_x_3660:
[----:B------:R-:W-:Y:S05]  /*1b90*/  BRA.U UP0, `(.L_x_3661) ;  /* 0x0000001d004c7547 */ /* 0x000fea000b800000 */
[----:B0-----:R-:W-:Y:S02]  /*1ba0*/  MOV R5, UR24 ;  /* 0x0000001800057c02 */ /* 0x001fe40008000f00 */
[----:B------:R-:W-:Y:S02]  /*1bb0*/  MOV R4, UR25 ;  /* 0x0000001900047c02 */ /* 0x000fe40008000f00 */
[----:B------:R-:W-:-:S04]  /*1bc0*/  ISETP.NE.U32.AND P0, PT, R5, RZ, PT ;  /* 0x000000ff0500720c */ /* 0x000fc80003f05070 */
[----:B------:R-:W-:-:S13]  /*1bd0*/  ISETP.NE.AND.EX P0, PT, R4, RZ, PT, P0 ;  /* 0x000000ff0400720c */ /* 0x000fda0003f05300 */
[----:B------:R-:W-:Y:S05]  /*1be0*/  @P0 BRA `(.L_x_3662) ;  /* 0x0000000c00780947 */ /* 0x000fea0003800000 */
[----:B------:R-:W-:Y:S05]  /*1bf0*/  BRA.U !UP3, `(.L_x_3663) ;  /* 0x000000010b687547 */ /* 0x000fea000b800000 */
[----:B------:R-:W-:Y:S01]  /*1c00*/  FFMA.FTZ R128, R163, UR6, R6 ;  /* 0x00000006a3807c23 */ /* 0x000fe20008010006 */
[----:B------:R-:W-:Y:S01]  /*1c10*/  ISETP.LT.AND P0, PT, RZ, UR29, PT ;  /* 0x0000001dff007c0c */ /* 0x000fe2000bf01270 */
[----:B------:R-:W-:Y:S02]  /*1c20*/  BSSY.RECONVERGENT B1, `(.L_x_3664) ;  /* 0x0000014000017945 */ /* 0x000fe40003800200 */
[----:B------:R-:W-:-:S04]  /*1c30*/  FADD.FTZ R128, R161, -R128 ;  /* 0x80000080a1807221 */ /* 0x000fc80000010000 */
[----:B------:R-:W-:-:S05]  /*1c40*/  FMUL.FTZ R128, R128, UR28 ;  /* 0x0000001c80807c20 */ /* 0x000fca0008410000 */
[----:B------:R-:W-:Y:S02]  /*1c50*/  FSEL R128, R128, RZ, P0 ;  /* 0x000000ff80807208 */ /* 0x000fe40000000000 */
[----:B-----5:R-:W-:-:S03]  /*1c60*/  LOP3.LUT P0, RZ, R136, 0xff, RZ, 0xc0, !PT ;  /* 0x000000ff88ff7812 */ /* 0x020fc6000780c0ff */
[----:B------:R-:W-:-:S04]  /*1c70*/  FMUL.FTZ R128, R128, UR21 ;  /* 0x0000001580807c20 */ /* 0x000fc80008410000 */
[----:B------:R-:W-:-:S04]  /*1c80*/  FMUL.FTZ R129, R128, UR20 ;  /* 0x0000001480817c20 */ /* 0x000fc80008410000 */
[----:B------:R-:W-:Y:S01]  /*1c90*/  FMUL.FTZ R128, R88, R129 ;  /* 0x0000008158807220 */ /* 0x000fe20000410000 */
[----:B------:R-:W-:-:S04]  /*1ca0*/  MOV R129, RZ ;  /* 0x000000ff00817202 */ /* 0x000fc80000000f00 */
[----:B------:R-:W-:Y:S01]  /*1cb0*/  FSEL R130, R128, RZ, P0 ;  /* 0x000000ff80827208 */ /* 0x000fe20000000000 */
[----:B------:R-:W-:Y:S06]  /*1cc0*/  @!P0 BRA `(.L_x_3665) ;  /* 0x0000000000248947 */ /* 0x000fec0003800000 */
        /* <DEDUP_REMOVED lines=9> */
.L_x_3665:
[----:B------:R-:W-:Y:S05]  /*1d60*/  BSYNC.RECONVERGENT B1 ;  /* 0x0000000000017941 */ /* 0x000fea0003800200 */
.L_x_3664:
[----:B------:R-:W-:Y:S01]  /*1d70*/  F2FP.BF16.F32.PACK_AB R130, RZ, R130 ;  /* 0x00000082ff82723e */ /* 0x000fe200000010ff */
[----:B------:R-:W-:-:S03]  /*1d80*/  FADD.FTZ R32, R32, R129 ;  /* 0x0000008120207221 */ /* 0x000fc60000010000 */
[----:B------:R-:W-:-:S07]  /*1d90*/  PRMT R112, R130, 0x7610, R112 ;  /* 0x0000761082707816 */ /* 0x000fce0000000070 */
.L_x_3663:
        /* <DEDUP_REMOVED lines=10> */
[----:B------:R-:W-:-:S05]  /*1e40*/  FMUL.FTZ R128, R89, R128 ;  /* 0x0000008059807220 */ /* 0x000fca0000410000 */
[----:B------:R-:W-:Y:S01]  /*1e50*/  FSEL R130, R128, RZ, P0 ;  /* 0x000000ff80827208 */ /* 0x000fe20000000000 */
[----:B------:R-:W-:Y:S01]  /*1e60*/  HFMA2 R128, -RZ, RZ, 0, 0 ;  /* 0x00000000ff807431 */ /* 0x000fe200000001ff */
[----:B------:R-:W-:Y:S06]  /*1e70*/  @!P0 BRA `(.L_x_3668) ;  /* 0x0000000000288947 */ /* 0x000fec0003800000 */
        /* <DEDUP_REMOVED lines=10> */
.L_x_3668:
[----:B------:R-:W-:Y:S05]  /*1f20*/  BSYNC.RECONVERGENT B1 ;  /* 0x0000000000017941 */ /* 0x000fea0003800200 */
.L_x_3667:
[----:B------:R-:W-:Y:S01]  /*1f30*/  F2FP.BF16.F32.PACK_AB R130, RZ, R130 ;  /* 0x00000082ff82723e */ /* 0x000fe200000010ff */
[----:B------:R-:W-:-:S03]  /*1f40*/  FADD.FTZ R33, R33, R128 ;  /* 0x0000008021217221 */ /* 0x000fc60000010000 */
[----:B------:R-:W-:-:S07]  /*1f50*/  PRMT R112, R112, 0x5410, R130 ;  /* 0x0000541070707816 */ /* 0x000fce0000000082 */
.L_x_3666:
        /* <DEDUP_REMOVED lines=23> */
.L_x_3671:
[----:B------:R-:W-:Y:S05]  /*20d0*/  BSYNC.RECONVERGENT B1 ;  /* 0x0000000000017941 */ /* 0x000fea0003800200 */
.L_x_3670:
[----:B------:R-:W-:Y:S01]  /*20e0*/  F2FP.BF16.F32.PACK_AB R130, RZ, R130 ;  /* 0x00000082ff82723e */ /* 0x000fe200000010ff */
[----:B------:R-:W-:-:S03]  /*20f0*/  FADD.FTZ R34, R34, R129 ;  /* 0x0000008122227221 */ /* 0x000fc60000010000 */
[----:B------:R-:W-:-:S07]  /*2100*/  PRMT R113, R130, 0x7610, R113 ;  /* 0x0000761082717816 */ /* 0x000fce0000000071 */
.L_x_3669:
        /* <DEDUP_REMOVED lines=24> */
.L_x_3674:
[----:B------:R-:W-:Y:S05]  /*2290*/  BSYNC.RECONVERGENT B1 ;  /* 0x0000000000017941 */ /* 0x000fea0003800200 */
.L_x_3673:
[----:B------:R-:W-:Y:S01]  /*22a0*/  F2FP.BF16.F32.PACK_AB R130, RZ, R130 ;  /* 0x00000082ff82723e */ /* 0x000fe200000010ff */
[----:B------:R-:W-:-:S03]  /*22b0*/  FADD.FTZ R35, R35, R128 ;  /* 0x0000008023237221 */ /* 0x000fc60000010000 */
[----:B------:R-:W-:-:S07]  /*22c0*/  PRMT R113, R113, 0x5410, R130 ;  /* 0x0000541071717816 */ /* 0x000fce0000000082 */
.L_x_3672:
        /* <DEDUP_REMOVED lines=23> */
.L_x_3677:
[----:B------:R-:W-:Y:S05]  /*2440*/  BSYNC.RECONVERGENT B1 ;  /* 0x0000000000017941 */ /* 0x000fea0003800200 */
.L_x_3676:
[----:B------:R-:W-:Y:S01]  /*2450*/  F2FP.BF16.F32.PACK_AB R130, RZ, R130 ;  /* 0x00000082ff82723e */ /* 0x000fe200000010ff */
[----:B------:R-:W-:-:S03]  /*2460*/  FADD.FTZ R28, R28, R129 ;  /* 0x000000811c1c7221 */ /* 0x000fc60000010000 */
[----:B------:R-:W-:-:S07]  /*2470*/  PRMT R114, R130, 0x7610, R114 ;  /* 0x0000761082727816 */ /* 0x000fce0000000072 */
.L_x_3675:
        /* <DEDUP_REMOVED lines=24> */
.L_x_3680:
[----:B------:R-:W-:Y:S05]  /*2600*/  BSYNC.RECONVERGENT B1 ;  /* 0x0000000000017941 */ /* 0x000fea0003800200 */
.L_x_3679:
[----:B------:R-:W-:Y:S01]  /*2610*/  F2FP.BF16.F32.PACK_AB R130, RZ, R130 ;  /* 0x00000082ff82723e */ /* 0x000fe200000010ff */
[----:B------:R-:W-:-:S03]  /*2620*/  FADD.FTZ R29, R29, R128 ;  /* 0x000000801d1d7221 */ /* 0x000fc60000010000 */
[----:B------:R-:W-:-:S07]  /*2630*/  PRMT R114, R114, 0x5410, R130 ;  /* 0x0000541072727816 */ /* 0x000fce0000000082 */
.L_x_3678:
        /* <DEDUP_REMOVED lines=23> */
.L_x_3683:
[----:B------:R-:W-:Y:S05]  /*27b0*/  BSYNC.RECONVERGENT B1 ;  /* 0x0000000000017941 */ /* 0x000fea0003800200 */
.L_x_3682:
[----:B------:R-:W-:Y:S01]  /*27c0*/  F2FP.BF16.F32.PACK_AB R130, RZ, R130 ;  /* 0x00000082ff82723e */ /* 0x000fe200000010ff */
[----:B------:R-:W-:-:S03]  /*27d0*/  FADD.FTZ R30, R30, R129 ;  /* 0x000000811e1e7221 */ /* 0x000fc60000010000 */
[----:B------:R-:W-:-:S07]  /*27e0*/  PRMT R115, R130, 0x7610, R115 ;  /* 0x0000761082737816 */ /* 0x000fce0000000073 */
.L_x_3681:
[----:B------:R-:W-:Y:S05]  /*27f0*/  BRA.U !UP3, `(.L_x_3684) ;  /* 0x000000210b987547 */ /* 0x000fea000b800000 */
[----:B------:R-:W-:Y:S01]  /*2800*/  FFMA.FTZ R128, R10, UR6, R6 ;  /* 0x000000060a807c23 */ /* 0x000fe20008010006 */
[----:B------:R-:W-:Y:S01]  /*2810*/  ISETP.LT.AND P0, PT, RZ, UR29, PT ;  /* 0x0000001dff007c0c */ /* 0x000fe2000bf01270 */
[----:B------:R-:W-:Y:S02]  /*2820*/  BSSY.RECONVERGENT B1, `(.L_x_3685) ;  /* 0x0000017000017945 */ /* 0x000fe40003800200 */
[----:B------:R-:W-:-:S04]  /*2830*/  FADD.FTZ R128, R11, -R128 ;  /* 0x800000800b807221 */ /* 0x000fc80000010000 */
[----:B------:R-:W-:-:S05]  /*2840*/  FMUL.FTZ R128, R128, UR28 ;  /* 0x0000001c80807c20 */ /* 0x000fca0008410000 */
[----:B------:R-:W-:Y:S02]  /*2850*/  FSEL R128, R128, RZ, P0 ;  /* 0x000000ff80807208 */ /* 0x000fe40000000000 */
[----:B-----5:R-:W-:-:S03]  /*2860*/  ISETP.GE.U32.AND P0, PT, R136, RZ, PT ;  /* 0x000000ff8800720c */ /* 0x020fc60003f06070 */
[----:B------:R-:W-:Y:S01]  /*2870*/  FMUL.FTZ R128, R128, UR21 ;  /* 0x0000001580807c20 */ /* 0x000fe20008410000 */
[----:B------:R-:W-:-:S03]  /*2880*/  ISETP.GE.U32.AND.EX P0, PT, R137, 0x1000000, PT, P0 ;  /* 0x010000008900780c */ /* 0x000fc60003f06100 */
[----:B------:R-:W-:-:S04]  /*2890*/  FMUL.FTZ R128, R128, UR20 ;  /* 0x0000001480807c20 */ /* 0x000fc80008410000 */
[----:B------:R-:W-:-:S05]  /*28a0*/  FMUL.FTZ R128, R87, R128 ;  /* 0x0000008057807220 */ /* 0x000fca0000410000 */
[----:B------:R-:W-:-:S04]  /*28b0*/  FSEL R128, R128, RZ, P0 ;  /* 0x000000ff80807208 */ /* 0x000fc80000000000 */
[----:B------:R-:W-:Y:S01]  /*28c0*/  F2FP.BF16.F32.PACK_AB R130, RZ, R128 ;  /* 0x00000080ff82723e */ /* 0x000fe200000010ff */
[----:B------:R-:W-:Y:S01]  /*28d0*/  HFMA2 R128, -RZ, RZ, 0, 0 ;  /* 0x00000000ff807431 */ /* 0x000fe200000001ff */
[----:B------:R-:W-:Y:S06]  /*28e0*/  @!P0 BRA `(.L_x_3686) ;  /* 0x0000000000288947 */ /* 0x000fec0003800000 */
        /* <DEDUP_REMOVED lines=10> */
.L_x_3686:
[----:B------:R-:W-:Y:S05]  /*2990*/  BSYNC.RECONVERGENT B1 ;  /* 0x0000000000017941 */ /* 0x000fea0003800200 */
.L_x_3685:
[----:B------:R-:W-:Y:S01]  /*29a0*/  FADD.FTZ R31, R31, R128 ;  /* 0x000000801f1f7221 */ /* 0x000fe20000010000 */
[----:B------:R-:W-:Y:S01]  /*29b0*/  PRMT R115, R115, 0x5410, R130 ;  /* 0x0000541073737816 */ /* 0x000fe20000000082 */
[----:B------:R-:W-:Y:S06]  /*29c0*/  BRA `(.L_x_3684) ;  /* 0x0000002000247947 */ /* 0x000fec0003800000 */
.L_x_3662:
        /* <DEDUP_REMOVED lines=11> */
[----:B------:R-:W-:Y:S02]  /*2a80*/  FSEL R118, R117, RZ, P0 ;  /* 0x000000ff75767208 */ /* 0x000fe40000000000 */
[----:B------:R-:W-:Y:S01]  /*2a90*/  MOV R117, RZ ;  /* 0x000000ff00757202 */ /* 0x000fe20000000f00 */
        /* <DEDUP_REMOVED lines=10> */
.L_x_3689:
[----:B------:R-:W-:Y:S05]  /*2b40*/  BSYNC.RECONVERGENT B1 ;  /* 0x0000000000017941 */ /* 0x000fea0003800200 */
.L_x_3688:
[----:B------:R-:W-:Y:S01]  /*2b50*/  F2FP.BF16.F32.PACK_AB R118, RZ, R118 ;  /* 0x00000076ff76723e */ /* 0x000fe200000010ff */
[----:B------:R-:W-:-:S03]  /*2b60*/  FADD.FTZ R32, R32, R117 ;  /* 0x0000007520207221 */ /* 0x000fc60000010000 */
[----:B------:R-:W-:-:S07]  /*2b70*/  PRMT R112, R118, 0x7610, R112 ;  /* 0x0000761076707816 */ /* 0x000fce0000000070 */
.L_x_3687:
        /* <DEDUP_REMOVED lines=24> */
.L_x_3692:
[----:B------:R-:W-:Y:S05]  /*2d00*/  BSYNC.RECONVERGENT B1 ;  /* 0x0000000000017941 */ /* 0x000fea0003800200 */
.L_x_3691:
[----:B------:R-:W-:Y:S01]  /*2d10*/  F2FP.BF16.F32.PACK_AB R118, RZ, R118 ;  /* 0x00000076ff76723e */ /* 0x000fe200000010ff */
[----:B------:R-:W-:-:S03]  /*2d20*/  FADD.FTZ R33, R33, R116 ;  /* 0x0000007421217221 */ /* 0x000fc60000010000 */
[----:B------:R-:W-:-:S07]  /*2d30*/  PRMT R112, R112, 0x5410, R118 ;  /* 0x0000541070707816 */ /* 0x000fce0000000076 */
.L_x_3690:
        /* <DEDUP_REMOVED lines=23> */
.L_x_3695:
[----:B------:R-:W-:Y:S05]  /*2eb0*/  BSYNC.RECONVERGENT B1 ;  /* 0x0000000000017941 */ /* 0x000fea0003800200 */
.L_x_3694:
[----:B------:R-:W-:Y:S01]  /*2ec0*/  F2FP.BF16.F32.PACK_AB R118, RZ, R118 ;  /* 0x00000076ff76723e */ /* 0x000fe200000010ff */
[----:B------:R-:W-:-:S03]  /*2ed0*/  FADD.FTZ R34, R34, R117 ;  /* 0x0000007522227221 */ /* 0x000fc60000010000 */
[----:B------:R-:W-:-:S07]  /*2ee0*/  PRMT R113, R118, 0x7610, R113 ;  /* 0x0000761076717816 */ /* 0x000fce0000000071 */
.L_x_3693:
        /* <DEDUP_REMOVED lines=24> */
.L_x_3698:
[----:B------:R-:W-:Y:S05]  /*3070*/  BSYNC.RECONVERGENT B1 ;  /* 0x0000000000017941 */ /* 0x000fea0003800200 */
.L_x_3697:
[----:B------:R-:W-:Y:S01]  /*3080*/  F2FP.BF16.F32.PACK_AB R118, RZ, R118 ;  /* 0x00000076ff76723e */ /* 0x000fe200000010ff */
[----:B------:R-:W-:-:S03]  /*3090*/  FADD.FTZ R35, R35, R116 ;  /* 0x0000007423237221 */ /* 0x000fc60000010000 */
[----:B------:R-:W-:-:S07]  /*30a0*/  PRMT R113, R113, 0x5410, R118 ;  /* 0x0000541071717816 */ /* 0x000fce0000000076 */
.L_x_3696:
        /* <DEDUP_REMOVED lines=23> */
.L_x_3701:
[----:B------:R-:W-:Y:S05]  /*3220*/  BSYNC.RECONVERGENT B1 ;  /* 0x0000000000017941 */ /* 0x000fea0003800200 */
.L_x_3700:
[----:B------:R-:W-:Y:S01]  /*3230*/  F2FP.BF16.F32.PACK_AB R118, RZ, R118 ;  /* 0x00000076ff76723e */ /* 0x000fe200000010ff */
[----:B------:R-:W-:-:S03]  /*3240*/  FADD.FTZ R28, R28, R117 ;  /* 0x000000751c1c7221 */ /* 0x000fc60000010000 */
[----:B------:R-:W-:-:S07]  /*3250*/  PRMT R114, R118, 0x7610, R114 ;  /* 0x0000761076727816 */ /* 0x000fce0000000072 */
.L_x_3699:
        /* <DEDUP_REMOVED lines=24> */
.L_x_3704:
[----:B------:R-:W-:Y:S05]  /*33e0*/  BSYNC.RECONVERGENT B1 ;  /* 0x0000000000017941 */ /* 0x000fea0003800200 */
.L_x_3703:
[----:B------:R-:W-:Y:S01]  /*33f0*/  F2FP.BF16.F32.PACK_AB R118, RZ, R118 ;  /* 0x00000076ff76723e */ /* 0x000fe200000010ff */
[----:B------:R-:W-:-:S03]  /*3400*/  FADD.FTZ R29, R29, R116 ;  /* 0x000000741d1d7221 */ /* 0x000fc60000010000 */
[----:B------:R-:W-:-:S07]  /*3410*/  PRMT R114, R114, 0x5410, R118 ;  /* 0x0000541072727816 */ /* 0x000fce0000000076 */
.L_x_3702:
        /* <DEDUP_REMOVED lines=23> */
.L_x_3707:
[----:B------:R-:W-:Y:S05]  /*3590*/  BSYNC.RECONVERGENT B1 ;  /* 0x0000000000017941 */ /* 0x000fea0003800200 */
.L_x_3706:
[----:B------:R-:W-:Y:S01]  /*35a0*/  F2FP.BF16.F32.PACK_AB R118, RZ, R118 ;  /* 0x00000076ff76723e */ /* 0x000fe200000010ff */
[----:B------:R-:W-:-:S03]  /*35b0*/  FADD.FTZ R30, R30, R117 ;  /* 0x000000751e1e7221 */ /* 0x000fc60000010000 */
[----:B------:R-:W-:-:S07]  /*35c0*/  PRMT R115, R118, 0x7610, R115 ;  /* 0x0000761076737816 */ /* 0x000fce0000000073 */
.L_x_3705:
        /* <DEDUP_REMOVED lines=35> */
[----:B------:R-:W-:-:S03]  /*3800*/  FMUL.FTZ R129, R123, UR21 ;  /* 0x000000157b817c20 */ /* 0x000fc60008410000 */
[----:B------:R-:W-:Y:S01]  /*3810*/  ISETP.GE.U32.AND.EX P0, PT, R137, 0x1000000, PT, P0 ;  /* 0x010000008900780c */ /* 0x000fe20003f06100 */
[----:B------:R-:W-:-:S12]  /*3820*/  FMUL.FTZ R130, R129, UR20 ;  /* 0x0000001481827c20 */ /* 0x000fd80008410000 */
[----:B------:R-:W-:-:S04]  /*3830*/  @P0 PRMT R128, R111, 0x7632, R128 ;  /* 0x000076326f800816 */ /* 0x000fc80000000080 */
[----:B------:R-:W-:Y:S01]  /*3840*/  @P0 SHF.L.U32 R129, R128, 0x10, RZ ;  /* 0x0000001080810819 */ /* 0x000fe200000006ff */
[----:B------:R-:W-:-:S04]  /*3850*/  HFMA2 R128, -RZ, RZ, 0, 0 ;  /* 0x00000000ff807431 */ /* 0x000fc800000001ff */
[-C--:B------:R-:W-:Y:S01]  /*3860*/  @P0 FMUL.FTZ R128, R129, R130.reuse ;  /* 0x0000008281800220 */ /* 0x080fe20000410000 */
[----:B------:R-:W-:-:S03]  /*3870*/  FMUL.FTZ R130, R87, R130 ;  /* 0x0000008257827220 */ /* 0x000fc60000410000 */
[----:B------:R-:W-:Y:S02]  /*3880*/  FADD.FTZ R31, R31, R128 ;  /* 0x000000801f1f7221 */ /* 0x000fe40000010000 */
[----:B------:R-:W-:-:S04]  /*3890*/  FSEL R130, R130, RZ, P0 ;  /* 0x000000ff82827208 */ /* 0x000fc80000000000 */
[----:B------:R-:W-:-:S04]  /*38a0*/  F2FP.BF16.F32.PACK_AB R130, RZ, R130 ;  /* 0x00000082ff82723e */ /* 0x000fc800000010ff */
[----:B------:R-:W-:Y:S01]  /*38b0*/  PRMT R115, R115, 0x5410, R130 ;  /* 0x0000541073737816 */ /* 0x000fe20000000082 */
[----:B------:R-:W-:Y:S06]  /*38c0*/  BRA `(.L_x_3684) ;  /* 0x0000001000647947 */ /* 0x000fec0003800000 */
.L_x_3661:
[----:B0-----:R-:W-:Y:S02]  /*38d0*/  MOV R5, UR24 ;  /* 0x0000001800057c02 */ /* 0x001fe40008000f00 */
[----:B------:R-:W-:Y:S02]  /*38e0*/  MOV R4, UR25 ;  /* 0x0000001900047c02 */ /* 0x000fe40008000f00 */
[----:B------:R-:W-:-:S04]  /*38f0*/  ISETP.NE.U32.AND P0, PT, R5, RZ, PT ;  /* 0x000000ff0500720c */ /* 0x000fc80003f05070 */
[----:B------:R-:W-:-:S13]  /*3900*/  ISETP.NE.AND.EX P0, PT, R4, RZ, PT, P0 ;  /* 0x000000ff0400720c */ /* 0x000fda0003f05300 */
[----:B------:R-:W-:Y:S05]  /*3910*/  @P0 BRA `(.L_x_3708) ;  /* 0x0000000800380947 */ /* 0x000fea0003800000 */
[----:B------:R-:W-:Y:S05]  /*3920*/  BRA.U !UP3, `(.L_x_3709) ;  /* 0x000000010b407547 */ /* 0x000fea000b800000 */
[----:B------:R-:W-:Y:S02]  /*3930*/  PLOP3.LUT P3, PT, PT, PT, UP2, 0x80, 0x8 ;  /* 0x000000000008781c */ /* 0x000fe40003f6f028 */
[----:B-----5:R-:W-:-:S11]  /*3940*/  LOP3.LUT P0, RZ, R136, 0xff, RZ, 0xc0, !PT ;  /* 0x000000ff88ff7812 */ /* 0x020fd6000780c0ff */
[----:B------:R-:W-:-:S04]  /*3950*/  @P3 FFMA.FTZ R128, R163, UR6, R6 ;  /* 0x00000006a3803c23 */ /* 0x000fc80008010006 */
[----:B------:R-:W-:Y:S01]  /*3960*/  @P3 FADD.FTZ R129, R161, -R128 ;  /* 0x80000080a1813221 */ /* 0x000fe20000010000 */
[----:B------:R-:W-:-:S03]  /*3970*/  MOV R128, R16 ;  /* 0x0000001000807202 */ /* 0x000fc60000000f00 */
        /* <DEDUP_REMOVED lines=11> */
.L_x_3709:
[----:B------:R-:W-:Y:S05]  /*3a30*/  BRA.U !UP3, `(.L_x_3710) ;  /* 0x000000010b447547 */ /* 0x000fea000b800000 */
[----:B------:R-:W-:Y:S02]  /*3a40*/  PLOP3.LUT P3, PT, PT, PT, UP2, 0x80, 0x8 ;  /* 0x000000000008781c */ /* 0x000fe40003f6f028 */
[----:B-----5:R-:W-:Y:S02]  /*3a50*/  LOP3.LUT P0, RZ, R136, 0xff00, RZ, 0xc0, !PT ;  /* 0x0000ff0088ff7812 */ /* 0x020fe4000780c0ff */
[----:B------:R-:W-:-:S09]  /*3a60*/  MOV R128, R17 ;  /* 0x0000001100807202 */ /* 0x000fd20000000f00 */
[----:B------:R-:W-:-:S04]  /*3a70*/  @P3 FFMA.FTZ R129, R160, UR6, R6 ;  /* 0x00000006a0813c23 */ /* 0x000fc80008010006 */
        /* <DEDUP_REMOVED lines=13> */
.L_x_3710:
        /* <DEDUP_REMOVED lines=17> */
.L_x_3711:
        /* <DEDUP_REMOVED lines=18> */
.L_x_3712:
        /* <DEDUP_REMOVED lines=17> */
.L_x_3713:
        /* <DEDUP_REMOVED lines=18> */
.L_x_3714:
        /* <DEDUP_REMOVED lines=17> */
.L_x_3715:
[----:B------:R-:W-:Y:S05]  /*40c0*/  BRA.U !UP3, `(.L_x_3684) ;  /* 0x000000090b647547 */ /* 0x000fea000b800000 */
[----:B------:R-:W-:Y:S02]  /*40d0*/  PLOP3.LUT P3, PT, PT, PT, UP2, 0x80, 0x8 ;  /* 0x000000000008781c */ /* 0x000fe40003f6f028 */
[----:B-----5:R-:W-:-:S04]  /*40e0*/  ISETP.GE.U32.AND P0, PT, R136, RZ, PT ;  /* 0x000000ff8800720c */ /* 0x020fc80003f06070 */
[----:B------:R-:W-:-:S07]  /*40f0*/  ISETP.GE.U32.AND.EX P0, PT, R137, 0x1000000, PT, P0 ;  /* 0x010000008900780c */ /* 0x000fce0003f06100 */
[----:B------:R-:W-:-:S04]  /*4100*/  @P3 FFMA.FTZ R128, R10, UR6, R6 ;  /* 0x000000060a803c23 */ /* 0x000fc80008010006 */
[----:B------:R-:W-:Y:S01]  /*4110*/  @P3 FADD.FTZ R130, R11, -R128 ;  /* 0x800000800b823221 */ /* 0x000fe20000010000 */
[----:B------:R-:W-:Y:S02]  /*4120*/  MOV R128, R15 ;  /* 0x0000000f00807202 */ /* 0x000fe40000000f00 */
[----:B------:R-:W-:Y:S01]  /*4130*/  @P0 PRMT R129, R111, 0x7632, R129 ;  /* 0x000076326f810816 */ /* 0x000fe20000000081 */
[----:B------:R-:W-:-:S03]  /*4140*/  @P3 FFMA.FTZ R128, R130, UR28, R15 ;  /* 0x0000001c82803c23 */ /* 0x000fc6000801000f */
[----:B------:R-:W-:Y:S01]  /*4150*/  @P0 SHF.L.U32 R129, R129, 0x10, RZ ;  /* 0x0000001081810819 */ /* 0x000fe200000006ff */
        /* <DEDUP_REMOVED lines=8> */
[----:B------:R-:W-:Y:S01]  /*41e0*/  PRMT R115, R115, 0x5410, R129 ;  /* 0x0000541073737816 */ /* 0x000fe20000000081 */
[----:B------:R-:W-:Y:S06]  /*41f0*/  BRA `(.L_x_3684) ;  /* 0x0000000800187947 */ /* 0x000fec0003800000 */
.L_x_3708:
[----:B------:R-:W-:Y:S02]  /*4200*/  PLOP3.LUT P0, PT, PT, PT, UP2, 0x80, 0x8 ;  /* 0x000000000008781c */ /* 0x000fe40003f0f028 */
[----:B-----5:R-:W-:Y:S02]  /*4210*/  MOV R120, R12 ;  /* 0x0000000c00787202 */ /* 0x020fe40000000f00 */
[----:B------:R-:W-:-:S09]  /*4220*/  MOV R122, R14 ;  /* 0x0000000e007a7202 */ /* 0x000fd20000000f00 */
[--C-:B------:R-:W-:Y:S01]  /*4230*/  @P0 FFMA.FTZ R118, R159, UR6, R6.reuse ;  /* 0x000000069f760c23 */ /* 0x100fe20008010006 */
[----:B------:R-:W-:-:S03]  /*4240*/  @P0 FFMA.FTZ R117, R160, UR6, R6 ;  /* 0x00000006a0750c23 */ /* 0x000fc60008010006 */
[----:B------:R-:W-:Y:S01]  /*4250*/  @P0 FADD.FTZ R119, R157, -R118 ;  /* 0x800000769d770221 */ /* 0x000fe20000010000 */
[----:B------:R-:W-:Y:S01]  /*4260*/  MOV R118, R18 ;  /* 0x0000001200767202 */ /* 0x000fe20000000f00 */
[----:B------:R-:W-:Y:S01]  /*4270*/  @P0 FADD.FTZ R116, R158, -R117 ;  /* 0x800000759e740221 */ /* 0x000fe20000010000 */
[----:B------:R-:W-:Y:S01]  /*4280*/  MOV R117, R17 ;  /* 0x0000001100757202 */ /* 0x000fe20000000f00 */
[----:B------:R-:W-:Y:S01]  /*4290*/  @P0 FFMA.FTZ R118, R119, UR28, R18 ;  /* 0x0000001c77760c23 */ /* 0x000fe20008010012 */
[----:B------:R-:W-:Y:S01]  /*42a0*/  @P0 FFMA.FTZ R119, R156, UR6, R6 ;  /* 0x000000069c770c23 */ /* 0x000fe20008010006 */
[----:B------:R-:W-:-:S03]  /*42b0*/  @P0 FFMA.FTZ R117, R116, UR28, R17 ;  /* 0x0000001c74750c23 */ /* 0x000fc60008010011 */
        /* <DEDUP_REMOVED lines=10> */
[----:B------:R-:W-:-:S04]  /*4360*/  @P0 FFMA.FTZ R116, R9, UR6, R6 ;  /* 0x0000000609740c23 */ /* 0x000fc80008010006 */
[----:B------:R-:W-:Y:S01]  /*4370*/  @P0 FADD.FTZ R123, R7, -R116 ;  /* 0x80000074077b0221 */ /* 0x000fe20000010000 */
[----:B------:R-:W-:-:S03]  /*4380*/  @P0 FFMA.FTZ R116, R10, UR6, R6 ;  /* 0x000000060a740c23 */ /* 0x000fc60008010006 */
[----:B------:R-:W-:Y:S01]  /*4390*/  @P0 FFMA.FTZ R122, R123, UR28, R14 ;  /* 0x0000001c7b7a0c23 */ /* 0x000fe2000801000e */
[----:B------:R-:W-:Y:S01]  /*43a0*/  @P0 FADD.FTZ R116, R11, -R116 ;  /* 0x800000740b740221 */ /* 0x000fe20000010000 */
[----:B------:R-:W-:-:S03]  /*43b0*/  MOV R123, R15 ;  /* 0x0000000f007b7202 */ /* 0x000fc60000000f00 */
[----:B------:R-:W-:Y:S01]  /*43c0*/  @P0 FFMA.FTZ R123, R116, UR28, R15 ;  /* 0x0000001c747b0c23 */ /* 0x000fe2000801000f */
[----:B------:R-:W-:-:S04]  /*43d0*/  @P0 FFMA.FTZ R116, R163, UR6, R6 ;  /* 0x00000006a3740c23 */ /* 0x000fc80008010006 */
[----:B------:R-:W-:Y:S01]  /*43e0*/  @P0 FADD.FTZ R129, R161, -R116 ;  /* 0x80000074a1810221 */ /* 0x000fe20000010000 */
[----:B------:R-:W-:-:S03]  /*43f0*/  MOV R116, R16 ;  /* 0x0000001000747202 */ /* 0x000fc60000000f00 */
        /* <DEDUP_REMOVED lines=13> */
.L_x_3716:
[----:B------:R-:W-:Y:S05]  /*44d0*/  BRA.U !UP3, `(.L_x_3717) ;  /* 0x000000010b307547 */ /* 0x000fea000b800000 */
[----:B------:R-:W-:Y:S01]  /*44e0*/  LOP3.LUT P0, RZ, R136, 0xff00, RZ, 0xc0, !PT ;  /* 0x0000ff0088ff7812 */ /* 0x000fe2000780c0ff */
[----:B------:R-:W-:-:S04]  /*44f0*/  FMUL.FTZ R129, R117, UR21 ;  /* 0x0000001575817c20 */ /* 0x000fc80008410000 */
[----:B------:R-:W-:-:S08]  /*4500*/  FMUL.FTZ R130, R129, UR20 ;  /* 0x0000001481827c20 */ /* 0x000fd00008410000 */
[----:B------:R-:W-:-:S04]  /*4510*/  @P0 PRMT R128, R108, 0x7632, R128 ;  /* 0x000076326c800816 */ /* 0x000fc80000000080 */
        /* <DEDUP_REMOVED lines=8> */
.L_x_3717:
[----:B------:R-:W-:Y:S05]  /*45a0*/  BRA.U !UP3, `(.L_x_3718) ;  /* 0x000000010b2c7547 */ /* 0x000fea000b800000 */
        /* <DEDUP_REMOVED lines=11> */
.L_x_3718:
        /* <DEDUP_REMOVED lines=13> */
.L_x_3719:
        /* <DEDUP_REMOVED lines=12> */
.L_x_3720:
        /* <DEDUP_REMOVED lines=13> */
.L_x_3721:
        /* <DEDUP_REMOVED lines=12> */
.L_x_3722:
[----:B------:R-:W-:Y:S05]  /*4980*/  BRA.U !UP3, `(.L_x_3684) ;  /* 0x000000010b347547 */ /* 0x000fea000b800000 */
[----:B------:R-:W-:Y:S01]  /*4990*/  ISETP.GE.U32.AND P0, PT, R136, RZ, PT ;  /* 0x000000ff8800720c */ /* 0x000fe20003f06070 */
[----:B------:R-:W-:-:S03]  /*49a0*/  FMUL.FTZ R128, R123, UR21 ;  /* 0x000000157b807c20 */ /* 0x000fc60008410000 */
[----:B------:R-:W-:Y:S01]  /*49b0*/  ISETP.GE.U32.AND.EX P0, PT, R137, 0x1000000, PT, P0 ;  /* 0x010000008900780c */ /* 0x000fe20003f06100 */
[----:B------:R-:W-:Y:S01]  /*49c0*/  FMUL.FTZ R130, R128, UR20 ;  /* 0x0000001480827c20 */ /* 0x000fe20008410000 */
[----:B------:R-:W-:-:S11]  /*49d0*/  MOV R128, RZ ;  /* 0x000000ff00807202 */ /* 0x000fd60000000f00 */
[----:B------:R-:W-:-:S04]  /*49e0*/  @P0 PRMT R129, R111, 0x7632, R129 ;  /* 0x000076326f810816 */ /* 0x000fc80000000081 */
[----:B------:R-:W-:-:S05]  /*49f0*/  @P0 SHF.L.U32 R129, R129, 0x10, RZ ;  /* 0x0000001081810819 */ /* 0x000fca00000006ff */
[----:B------:R-:W-:Y:S01]  /*4a00*/  @P0 FMUL.FTZ R128, R130, R129 ;  /* 0x0000008182800220 */ /* 0x000fe20000410000 */
[----:B------:R-:W-:-:S03]  /*4a10*/  FMUL.FTZ R129, R87, R130 ;  /* 0x0000008257817220 */ /* 0x000fc60000410000 */
[----:B------:R-:W-:Y:S02]  /*4a20*/  FADD.FTZ R31, R31, R128 ;  /* 0x000000801f1f7221 */ /* 0x000fe40000010000 */
[----:B------:R-:W-:-:S04]  /*4a30*/  FSEL R129, R129, RZ, P0 ;  /* 0x000000ff81817208 */ /* 0x000fc80000000000 */
[----:B------:R-:W-:-:S04]  /*4a40*/  F2FP.BF16.F32.PACK_AB R129, RZ, R129 ;  /* 0x00000081ff81723e */ /* 0x000fc800000010ff */
[----:B------:R-:W-:-:S07]  /*4a50*/  PRMT R115, R115, 0x5410, R129 ;  /* 0x0000541073737816 */ /* 0x000fce0000000081 */
.L_x_3684:
[----:B------:R-:W-:Y:S01]  /*4a60*/  ISETP.NE.U32.AND P0, PT, R5, RZ, PT ;  /* 0x000000ff0500720c */ /* 0x000fe20003f05070 */
[----:B------:R-:W0:Y:S01]  /*4a70*/  @UP3 LDCU.64 UR4, c[0x0][0x468] ;  /* 0x00008d00ff0437ac */ /* 0x000e220008000a00 */
[----:B------:R-:W-:Y:S02]  /*4a80*/  PLOP3.LUT P3, PT, PT, PT, UP3, 0x80, 0x8 ;  /* 0x000000000008781c */ /* 0x000fe40003f6f038 */
[----:B------:R-:W-:-:S13]  /*4a90*/  ISETP.NE.AND.EX P0, PT, R4, RZ, PT, P0 ;  /* 0x000000ff0400720c */ /* 0x000fda0003f05300 */
[----:B------:R-:W1:Y:S02]  /*4aa0*/  @P0 LDC.64 R4, c[0x0][0x478] ;  /* 0x00011e00ff040b82 */ /* 0x000e640000000a00 */
[C---:B-1----:R-:W-:Y:S01]  /*4ab0*/  @P0 IMAD.WIDE.U32 R128, R0.reuse, 0x20, R4 ;  /* 0x0000002000800825 */ /* 0x042fe200078e0004 */
[----:B------:R-:W-:Y:S02]  /*4ac0*/  MOV R4, 0x10 ;  /* 0x0000001000047802 */ /* 0x000fe40000000f00 */
[----:B------:R-:W-:Y:S02]  /*4ad0*/  IADD3 R0, PT, PT, R0, 0x80, RZ ;  /* 0x0000008000007810 */ /* 0x000fe40007ffe0ff */
[----:B------:R1:W-:Y:S01]  /*4ae0*/  @P0 STG.E.128 desc[UR10][R128.64], R116 ;  /* 0x0000007480000986 */ /* 0x0003e2000c101d0a */
[C---:B0-----:R-:W-:Y:S01]  /*4af0*/  @P3 IMAD.WIDE.U32 R4, R131.reuse, R4, UR4 ;  /* 0x0000000483043e25 */ /* 0x041fe2000f8e0004 */
[----:B------:R-:W-:Y:S02]  /*4b00*/  IADD3 R131, PT, PT, R131, 0x80, RZ ;  /* 0x0000008083837810 */ /* 0x000fe40007ffe0ff */
[----:B------:R1:W-:Y:S04]  /*4b10*/  @P0 STG.E.128 desc[UR10][R128.64+0x10], R120 ;  /* 0x0000107880000986 */ /* 0x0003e8000c101d0a */
[----:B------:R1:W-:Y:S02]  /*4b20*/  @P3 STG.E.128 desc[UR10][R4.64], R112 ;  /* 0x0000007004003986 */ /* 0x0003e4000c101d0a */
.L_x_3659:
[----:B------:R-:W-:Y:S05]  /*4b30*/  BSYNC.RECONVERGENT B0 ;  /* 0x0000000000007941 */ /* 0x000fea0003800200 */
.L_x_3658:
[----:B------:R-:W-:Y:S04]  /*4b40*/  BSSY.RECONVERGENT B0, `(.L_x_3723) ;  /* 0x00002f2000007945 */ /* 0x000fe80003800200 */
[----:B------:R-:W-:Y:S05]  /*4b50*/  @!P2 BRA `(.L_x_3724) ;  /* 0x0000002c00c0a947 */ /* 0x000fea0003800000 */
[----:B------:R-:W-:-:S04]  /*4b60*/  UISETP.NE.U32.AND UP0, UPT, UR22, URZ, UPT ;  /* 0x000000ff1600728c */ /* 0x000fc8000bf05070 */
[----:B------:R-:W-:Y:S01]  /*4b70*/  UISETP.NE.AND.EX UP0, UPT, UR23, URZ, UPT, UP0 ;  /* 0x000000ff1700728c */ /* 0x000fe2000bf05300 */
[----:B------:R-:W-:Y:S10]  /*4b80*/  BRA.U !UP3, `(.L_x_3725) ;  /* 0x000000010b0c7547 */ /* 0x000ff4000b800000 */
[----:B-1----:R-:W0:Y:S02]  /*4b90*/  LDC.64 R4, c[0x0][0x390] ;  /* 0x0000e400ff047b82 */ /* 0x002e240000000a00 */
[----:B0-----:R-:W-:-:S05]  /*4ba0*/  IMAD.WIDE.U32 R4, R131, 0x10, R4 ;  /* 0x0000001083047825 */ /* 0x001fca00078e0004 */
[----:B-----5:R0:W5:Y:S02]  /*4bb0*/  LDG.E.128 R108, desc[UR10][R4.64] ;  /* 0x0000000a046c7981 */ /* 0x020164000c1e1d00 */
.L_x_3725:
[----:B------:R-:W-:Y:S05]  /*4bc0*/  BRA.U !UP0, `(.L_x_3726) ;  /* 0x0000001108647547 */ /* 0x000fea000b800000 */
[----:B------:R-:W-:-:S04]  /*4bd0*/  UISETP.NE.U32.AND UP0, UPT, UR24, URZ, UPT ;  /* 0x000000ff1800728c */ /* 0x000fc8000bf05070 */
[----:B------:R-:W-:-:S06]  /*4be0*/  UISETP.NE.AND.EX UP0, UPT, UR25, URZ, UPT, UP0 ;  /* 0x000000ff1900728c */ /* 0x000fcc000bf05300 */
[----:B------:R-:W-:-:S13]  /*4bf0*/  PLOP3.LUT P3, PT, PT, PT, UP0, 0x80, 0x8 ;  /* 0x000000000008781c */ /* 0x000fda0003f6f008 */
[----:B------:R-:W-:Y:S05]  /*4c00*/  @!P3 BRA `(.L_x_3727) ;  /* 0x00000008001cb947 */ /* 0x000fea0003800000 */
[----:B------:R-:W-:Y:S02]  /*4c10*/  PLOP3.LUT P0, PT, PT, PT, UP2, 0x80, 0x8 ;  /* 0x000000000008781c */ /* 0x000fe40003f0f028 */
[----:B-1---5:R-:W-:Y:S02]  /*4c20*/  MOV R117, R101 ;  /* 0x0000006500757202 */ /* 0x022fe40000000f00 */
[----:B------:R-:W-:Y:S02]  /*4c30*/  MOV R118, R102 ;  /* 0x0000006600767202 */ /* 0x000fe40000000f00 */
[----:B------:R-:W-:Y:S02]  /*4c40*/  MOV R120, R104 ;  /* 0x0000006800787202 */ /* 0x000fe40000000f00 */
[----:B------:R-:W-:Y:S02]  /*4c50*/  MOV R121, R105 ;  /* 0x0000006900797202 */ /* 0x000fe40000000f00 */
[----:B------:R-:W-:-:S02]  /*4c60*/  MOV R122, R106 ;  /* 0x0000006a007a7202 */ /* 0x000fc40000000f00 */
[----:B------:R-:W-:Y:S01]  /*4c70*/  MOV R123, R107 ;  /* 0x0000006b007b7202 */ /* 0x000fe20000000f00 */
[--C-:B0-----:R-:W-:Y:S01]  /*4c80*/  @P0 FFMA.FTZ R4, R124, UR6, R6.reuse ;  /* 0x000000067c040c23 */ /* 0x101fe20008010006 */
[--C-:B------:R-:W-:Y:S01]  /*4c90*/  @P0 FFMA.FTZ R5, R127, UR6, R6.reuse ;  /* 0x000000067f050c23 */ /* 0x100fe20008010006 */
[----:B------:R-:W-:Y:S01]  /*4ca0*/  @P0 FFMA.FTZ R119, R141, UR6, R6 ;  /* 0x000000068d770c23 */ /* 0x000fe20008010006 */
[----:B------:R-:W-:Y:S01]  /*4cb0*/  MOV R116, R100 ;  /* 0x0000006400747202 */ /* 0x000fe20000000f00 */
[----:B------:R-:W-:Y:S01]  /*4cc0*/  @P0 FADD.FTZ R4, R145, -R4 ;  /* 0x8000000491040221 */ /* 0x000fe20000010000 */
[----:B------:R-:W-:-:S03]  /*4cd0*/  @P0 FADD.FTZ R5, R146, -R5 ;  /* 0x8000000592050221 */ /* 0x000fc60000010000 */
[----:B------:R-:W-:Y:S01]  /*4ce0*/  @P0 FFMA.FTZ R117, R4, UR28, R101 ;  /* 0x0000001c04750c23 */ /* 0x000fe20008010065 */
[----:B------:R-:W-:Y:S01]  /*4cf0*/  @P0 FFMA.FTZ R4, R126, UR6, R6 ;  /* 0x000000067e040c23 */ /* 0x000fe20008010006 */
[----:B------:R-:W-:Y:S01]  /*4d00*/  @P0 FFMA.FTZ R118, R5, UR28, R102 ;  /* 0x0000001c05760c23 */ /* 0x000fe20008010066 */
[----:B------:R-:W-:Y:S01]  /*4d10*/  @P0 FADD.FTZ R5, R148, -R119 ;  /* 0x8000007794050221 */ /* 0x000fe20000010000 */
[----:B------:R-:W-:Y:S01]  /*4d20*/  MOV R119, R103 ;  /* 0x0000006700777202 */ /* 0x000fe20000000f00 */
[----:B------:R-:W-:Y:S02]  /*4d30*/  @P0 FADD.FTZ R4, R147, -R4 ;  /* 0x8000000493040221 */ /* 0x000fe40000010000 */
[----:B------:R-:W-:Y:S01]  /*4d40*/  @P0 FFMA.FTZ R120, R5, UR28, R104 ;  /* 0x0000001c05780c23 */ /* 0x000fe20008010068 */
[--C-:B------:R-:W-:Y:S01]  /*4d50*/  @P0 FFMA.FTZ R5, R143, UR6, R6.reuse ;  /* 0x000000068f050c23 */ /* 0x100fe20008010006 */
[----:B------:R-:W-:Y:S01]  /*4d60*/  @P0 FFMA.FTZ R119, R4, UR28, R103 ;  /* 0x0000001c04770c23 */ /* 0x000fe20008010067 */
[----:B------:R-:W-:-:S02]  /*4d70*/  @P0 FFMA.FTZ R4, R140, UR6, R6 ;  /* 0x000000068c040c23 */ /* 0x000fc40008010006 */
[----:B------:R-:W-:Y:S02]  /*4d80*/  @P0 FADD.FTZ R5, R150, -R5 ;  /* 0x8000000596050221 */ /* 0x000fe40000010000 */
[----:B------:R-:W-:Y:S02]  /*4d90*/  @P0 FADD.FTZ R4, R149, -R4 ;  /* 0x8000000495040221 */ /* 0x000fe40000010000 */
[----:B------:R-:W-:Y:S01]  /*4da0*/  @P0 FFMA.FTZ R122, R5, UR28, R106 ;  /* 0x0000001c057a0c23 */ /* 0x000fe2000801006a */
[--C-:B------:R-:W-:Y:S01]  /*4db0*/  @P0 FFMA.FTZ R5, R125, UR6, R6.reuse ;  /* 0x000000067d050c23 */ /* 0x100fe20008010006 */
[----:B------:R-:W-:Y:S01]  /*4dc0*/  @P0 FFMA.FTZ R121, R4, UR28, R105 ;  /* 0x0000001c04790c23 */ /* 0x000fe20008010069 */
[----:B------:R-:W-:Y:S02]  /*4dd0*/  @P0 FFMA.FTZ R4, R142, UR6, R6 ;  /* 0x000000068e040c23 */ /* 0x000fe40008010006 */
[----:B------:R-:W-:Y:S02]  /*4de0*/  @P0 FADD.FTZ R5, R144, -R5 ;  /* 0x8000000590050221 */ /* 0x000fe40000010000 */
[----:B------:R-:W-:-:S02]  /*4df0*/  @P0 FADD.FTZ R4, R151, -R4 ;  /* 0x8000000497040221 */ /* 0x000fc40000010000 */
[----:B------:R-:W-:Y:S02]  /*4e00*/  @P0 FFMA.FTZ R116, R5, UR28, R100 ;  /* 0x0000001c05740c23 */ /* 0x000fe40008010064 */
        /* <DEDUP_REMOVED lines=13> */
.L_x_3728:
        /* <DEDUP_REMOVED lines=13> */
.L_x_3729:
        /* <DEDUP_REMOVED lines=12> */
.L_x_3730:
        /* <DEDUP_REMOVED lines=13> */
.L_x_3731:
        /* <DEDUP_REMOVED lines=12> */
.L_x_3732:
        /* <DEDUP_REMOVED lines=13> */
.L_x_3733:
        /* <DEDUP_REMOVED lines=12> */
.L_x_3734:
        /* <DEDUP_REMOVED lines=13> */
[----:B------:R-:W-:Y:S01]  /*5460*/  PRMT R115, R115, 0x5410, R5 ;  /* 0x0000541073737816 */ /* 0x000fe20000000005 */
[----:B------:R-:W-:Y:S06]  /*5470*/  BRA `(.L_x_3735) ;  /* 0x0000002400547947 */ /* 0x000fec0003800000 */
.L_x_3727:
[----:B------:R-:W-:Y:S05]  /*5480*/  BRA.U !UP3, `(.L_x_3736) ;  /* 0x000000010b407547 */ /* 0x000fea000b800000 */
[----:B------:R-:W-:Y:S02]  /*5490*/  PLOP3.LUT P4, PT, PT, PT, UP2, 0x80, 0x8 ;  /* 0x000000000008781c */ /* 0x000fe40003f8f028 */
[----:B-----5:R-:W-:Y:S02]  /*54a0*/  LOP3.LUT P0, RZ, R138, 0xff, RZ, 0xc0, !PT ;  /* 0x000000ff8aff7812 */ /* 0x020fe4000780c0ff */
[----:B01----:R-:W-:-:S09]  /*54b0*/  MOV R4, R100 ;  /* 0x0000006400047202 */ /* 0x003fd20000000f00 */
[----:B------:R-:W-:-:S04]  /*54c0*/  @P4 FFMA.FTZ R5, R125, UR6, R6 ;  /* 0x000000067d054c23 */ /* 0x000fc80008010006 */
        /* <DEDUP_REMOVED lines=12> */
.L_x_3736:
[----:B------:R-:W-:Y:S05]  /*5590*/  BRA.U !UP3, `(.L_x_3737) ;  /* 0x000000010b447547 */ /* 0x000fea000b800000 */
[----:B------:R-:W-:Y:S02]  /*55a0*/  PLOP3.LUT P4, PT, PT, PT, UP2, 0x80, 0x8 ;  /* 0x000000000008781c */ /* 0x000fe40003f8f028 */
[----:B-----5:R-:W-:-:S11]  /*55b0*/  LOP3.LUT P0, RZ, R138, 0xff00, RZ, 0xc0, !PT ;  /* 0x0000ff008aff7812 */ /* 0x020fd6000780c0ff */
[----:B01----:R-:W-:Y:S02]  /*55c0*/  @P4 FFMA.FTZ R4, R124, UR6, R6 ;  /* 0x000000067c044c23 */ /* 0x003fe40008010006 */
[----:B------:R-:W-:Y:S02]  /*55d0*/  @P0 PRMT R5, R108, 0x7632, R5 ;  /* 0x000076326c050816 */ /* 0x000fe40000000005 */
[----:B------:R-:W-:Y:S01]  /*55e0*/  @P4 FADD.FTZ R128, R145, -R4 ;  /* 0x8000000491804221 */ /* 0x000fe20000010000 */
[----:B------:R-:W-:Y:S02]  /*55f0*/  MOV R4, R101 ;  /* 0x0000006500047202 */ /* 0x000fe40000000f00 */
[----:B------:R-:W-:Y:S01]  /*5600*/  @P0 SHF.L.U32 R5, R5, 0x10, RZ ;  /* 0x0000001005050819 */ /* 0x000fe200000006ff */
[----:B------:R-:W-:-:S04]  /*5610*/  @P4 FFMA.FTZ R4, R128, UR28, R101 ;  /* 0x0000001c80044c23 */ /* 0x000fc80008010065 */
        /* <DEDUP_REMOVED lines=9> */
.L_x_3737:
        /* <DEDUP_REMOVED lines=17> */
.L_x_3738:
        /* <DEDUP_REMOVED lines=18> */
.L_x_3739:
        /* <DEDUP_REMOVED lines=17> */
.L_x_3740:
        /* <DEDUP_REMOVED lines=18> */
.L_x_3741:
        /* <DEDUP_REMOVED lines=17> */
.L_x_3742:
[----:B------:R-:W-:Y:S05]  /*5c20*/  BRA.U !UP3, `(.L_x_3735) ;  /* 0x0000001d0b687547 */ /* 0x000fea000b800000 */
[----:B------:R-:W-:Y:S02]  /*5c30*/  PLOP3.LUT P4, PT, PT, PT, UP2, 0x80, 0x8 ;  /* 0x000000000008781c */ /* 0x000fe40003f8f028 */
[----:B-----5:R-:W-:Y:S02]  /*5c40*/  ISETP.GE.U32.AND P0, PT, R138, RZ, PT ;  /* 0x000000ff8a00720c */ /* 0x020fe40003f06070 */
[----:B01----:R-:W-:Y:S02]  /*5c50*/  MOV R4, R107 ;  /* 0x0000006b00047202 */ /* 0x003fe40000000f00 */
[----:B------:R-:W-:-:S07]  /*5c60*/  ISETP.GE.U32.AND.EX P0, PT, R139, 0x1000000, PT, P0 ;  /* 0x010000008b00780c */ /* 0x000fce0003f06100 */
[----:B------:R-:W-:-:S04]  /*5c70*/  @P4 FFMA.FTZ R6, R142, UR6, R6 ;  /* 0x000000068e064c23 */ /* 0x000fc80008010006 */
[----:B------:R-:W-:Y:S02]  /*5c80*/  @P4 FADD.FTZ R6, R151, -R6 ;  /* 0x8000000697064221 */ /* 0x000fe40000010000 */
[----:B------:R-:W-:Y:S02]  /*5c90*/  @P0 PRMT R5, R111, 0x7632, R5 ;  /* 0x000076326f050816 */ /* 0x000fe40000000005 */
[----:B------:R-:W-:Y:S02]  /*5ca0*/  @P4 FFMA.FTZ R4, R6, UR28, R107 ;  /* 0x0000001c06044c23 */ /* 0x000fe4000801006b */
[----:B------:R-:W-:Y:S02]  /*5cb0*/  @P0 SHF.L.U32 R5, R5, 0x10, RZ ;  /* 0x0000001005050819 */ /* 0x000fe400000006ff */
        /* <DEDUP_REMOVED lines=10> */
.L_x_3726:
[----:B------:R-:W-:-:S04]  /*5d60*/  UISETP.NE.U32.AND UP0, UPT, UR24, URZ, UPT ;  /* 0x000000ff1800728c */ /* 0x000fc8000bf05070 */
[----:B------:R-:W-:-:S06]  /*5d70*/  UISETP.NE.AND.EX UP0, UPT, UR25, URZ, UPT, UP0 ;  /* 0x000000ff1900728c */ /* 0x000fcc000bf05300 */
[----:B------:R-:W-:-:S13]  /*5d80*/  PLOP3.LUT P3, PT, PT, PT, UP0, 0x80, 0x8 ;  /* 0x000000000008781c */ /* 0x000fda0003f6f008 */
[----:B------:R-:W-:Y:S05]  /*5d90*/  @!P3 BRA `(.L_x_3743) ;  /* 0x0000000c00c0b947 */ /* 0x000fea0003800000 */
[----:B------:R-:W-:Y:S05]  /*5da0*/  BRA.U !UP3, `(.L_x_3744) ;  /* 0x000000010b687547 */ /* 0x000fea000b800000 */
[----:B01----:R-:W-:Y:S01]  /*5db0*/  FFMA.FTZ R5, R125, UR6, R6 ;  /* 0x000000067d057c23 */ /* 0x003fe20008010006 */
        /* <DEDUP_REMOVED lines=13> */
[----:B------:R-:W-:-:S03]  /*5e90*/  ISETP.LT.AND P0, PT, RZ, UR29, PT ;  /* 0x0000001dff007c0c */ /* 0x000fc6000bf01270 */
[----:B------:R-:W-:Y:S01]  /*5ea0*/  FADD.FTZ R4, R144, -R5 ;  /* 0x8000000590047221 */ /* 0x000fe20000010000 */
[----:B------:R-:W-:-:S03]  /*5eb0*/  SHF.L.U32 R5, R108, 0x10, RZ ;  /* 0x000000106c057819 */ /* 0x000fc600000006ff */
[----:B------:R-:W-:-:S05]  /*5ec0*/  FMUL.FTZ R4, R4, UR28 ;  /* 0x0000001c04047c20 */ /* 0x000fca0008410000 */
[----:B------:R-:W-:-:S05]  /*5ed0*/  FSEL R4, R4, RZ, P0 ;  /* 0x000000ff04047208 */ /* 0x000fca0000000000 */
[----:B------:R-:W-:-:S04]  /*5ee0*/  FMUL.FTZ R4, R4, UR21 ;  /* 0x0000001504047c20 */ /* 0x000fc80008410000 */
[----:B------:R-:W-:-:S04]  /*5ef0*/  FMUL.FTZ R4, R4, UR20 ;  /* 0x0000001404047c20 */ /* 0x000fc80008410000 */
[----:B------:R-:W-:-:S07]  /*5f00*/  FMUL.FTZ R5, R5, R4 ;  /* 0x0000000405057220 */ /* 0x000fce0000410000 */
.L_x_3746:
[----:B------:R-:W-:Y:S05]  /*5f10*/  BSYNC.RECONVERGENT B1 ;  /* 0x0000000000017941 */ /* 0x000fea0003800200 */
.L_x_3745:
[----:B------:R-:W-:Y:S01]  /*5f20*/  F2FP.BF16.F32.PACK_AB R116, RZ, R116 ;  /* 0x00000074ff74723e */ /* 0x000fe200000010ff */
[----:B------:R-:W-:-:S03]  /*5f30*/  FADD.FTZ R24, R24, R5 ;  /* 0x0000000518187221 */ /* 0x000fc60000010000 */
[----:B------:R-:W-:-:S07]  /*5f40*/  PRMT R112, R116, 0x7610, R112 ;  /* 0x0000761074707816 */ /* 0x000fce0000000070 */
.L_x_3744:
        /* <DEDUP_REMOVED lines=24> */
.L_x_3749:
[----:B------:R-:W-:Y:S05]  /*60d0*/  BSYNC.RECONVERGENT B1 ;  /* 0x0000000000017941 */ /* 0x000fea0003800200 */
.L_x_3748:
[----:B------:R-:W-:Y:S01]  /*60e0*/  F2FP.BF16.F32.PACK_AB R116, RZ, R116 ;  /* 0x00000074ff74723e */ /* 0x000fe200000010ff */
[----:B------:R-:W-:-:S03]  /*60f0*/  FADD.FTZ R25, R25, R4 ;  /* 0x0000000419197221 */ /* 0x000fc60000010000 */
[----:B------:R-:W-:-:S07]  /*6100*/  PRMT R112, R112, 0x5410, R116 ;  /* 0x0000541070707816 */ /* 0x000fce0000000074 */
.L_x_3747:
        /* <DEDUP_REMOVED lines=23> */
.L_x_3752:
[----:B------:R-:W-:Y:S05]  /*6280*/  BSYNC.RECONVERGENT B1 ;  /* 0x0000000000017941 */ /* 0x000fea0003800200 */
.L_x_3751:
[----:B------:R-:W-:Y:S01]  /*6290*/  F2FP.BF16.F32.PACK_AB R116, RZ, R116 ;  /* 0x00000074ff74723e */ /* 0x000fe200000010ff */
[----:B------:R-:W-:-:S03]  /*62a0*/  FADD.FTZ R26, R26, R5 ;  /* 0x000000051a1a7221 */ /* 0x000fc60000010000 */
[----:B------:R-:W-:-:S07]  /*62b0*/  PRMT R113, R116, 0x7610, R113 ;  /* 0x0000761074717816 */ /* 0x000fce0000000071 */
.L_x_3750:
        /* <DEDUP_REMOVED lines=24> */
.L_x_3755:
[----:B------:R-:W-:Y:S05]  /*6440*/  BSYNC.RECONVERGENT B1 ;  /* 0x0000000000017941 */ /* 0x000fea0003800200 */
.L_x_3754:
[----:B------:R-:W-:Y:S01]  /*6450*/  F2FP.BF16.F32.PACK_AB R116, RZ, R116 ;  /* 0x00000074ff74723e */ /* 0x000fe200000010ff */
[----:B------:R-:W-:-:S03]  /*6460*/  FADD.FTZ R27, R27, R4 ;  /* 0x000000041b1b7221 */ /* 0x000fc60000010000 */
[----:B------:R-:W-:-:S07]  /*6470*/  PRMT R113, R113, 0x5410, R116 ;  /* 0x0000541071717816 */ /* 0x000fce0000000074 */
.L_x_3753:
        /* <DEDUP_REMOVED lines=23> */
.L_x_3758:
[----:B------:R-:W-:Y:S05]  /*65f0*/  BSYNC.RECONVERGENT B1 ;  /* 0x0000000000017941 */ /* 0x000fea0003800200 */
.L_x_3757:
[----:B------:R-:W-:Y:S01]  /*6600*/  F2FP.BF16.F32.PACK_AB R116, RZ, R116 ;  /* 0x00000074ff74723e */ /* 0x000fe200000010ff */
[----:B------:R-:W-:-:S03]  /*6610*/  FADD.FTZ R20, R20, R5 ;  /* 0x0000000514147221 */ /* 0x000fc60000010000 */
[----:B------:R-:W-:-:S07]  /*6620*/  PRMT R114, R116, 0x7610, R114 ;  /* 0x0000761074727816 */ /* 0x000fce0000000072 */
.L_x_3756:
        /* <DEDUP_REMOVED lines=24> */
.L_x_3761:
[----:B------:R-:W-:Y:S05]  /*67b0*/  BSYNC.RECONVERGENT B1 ;  /* 0x0000000000017941 */ /* 0x000fea0003800200 */
.L_x_3760:
[----:B------:R-:W-:Y:S01]  /*67c0*/  F2FP.BF16.F32.PACK_AB R116, RZ, R116 ;  /* 0x00000074ff74723e */ /* 0x000fe200000010ff */
[----:B------:R-:W-:-:S03]  /*67d0*/  FADD.FTZ R21, R21, R4 ;  /* 0x0000000415157221 */ /* 0x000fc60000010000 */
[----:B------:R-:W-:-:S07]  /*67e0*/  PRMT R114, R114, 0x5410, R116 ;  /* 0x0000541072727816 */ /* 0x000fce0000000074 */
.L_x_3759:
        /* <DEDUP_REMOVED lines=23> */
.L_x_3764:
[----:B------:R-:W-:Y:S05]  /*6960*/  BSYNC.RECONVERGENT B1 ;  /* 0x0000000000017941 */ /* 0x000fea0003800200 */
.L_x_3763:
[----:B------:R-:W-:Y:S01]  /*6970*/  F2FP.BF16.F32.PACK_AB R116, RZ, R116 ;  /* 0x00000074ff74723e */ /* 0x000fe200000010ff */
[----:B------:R-:W-:-:S03]  /*6980*/  FADD.FTZ R22, R22, R5 ;  /* 0x0000000516167221 */ /* 0x000fc60000010000 */
[----:B------:R-:W-:-:S07]  /*6990*/  PRMT R115, R116, 0x7610, R115 ;  /* 0x0000761074737816 */ /* 0x000fce0000000073 */
.L_x_3762:
[--C-:B-1----:R-:W-:Y:S01]  /*69a0*/  FFMA.FTZ R120, R142, UR6, R6.reuse ;  /* 0x000000068e787c23 */ /* 0x102fe20008010006 */
[--C-:B------:R-:W-:Y:S01]  /*69b0*/  FFMA.FTZ R117, R141, UR6, R6.reuse ;  /* 0x000000068d757c23 */ /* 0x100fe20008010006 */
[--C-:B------:R-:W-:Y:S01]  /*69c0*/  FFMA.FTZ R116, R126, UR6, R6.reuse ;  /* 0x000000067e747c23 */ /* 0x100fe20008010006 */
[--C-:B0-----:R-:W-:Y:S01]  /*69d0*/  FFMA.FTZ R5, R143, UR6, R6.reuse ;  /* 0x000000068f057c23 */ /* 0x101fe20008010006 */
        /* <DEDUP_REMOVED lines=33> */
[----:B------:R-:W-:Y:S01]  /*6bf0*/  FMUL.FTZ R6, R4, UR20 ;  /* 0x0000001404067c20 */ /* 0x000fe20008410000 */
[----:B------:R-:W-:-:S11]  /*6c00*/  HFMA2 R4, -RZ, RZ, 0, 0 ;  /* 0x00000000ff047431 */ /* 0x000fd600000001ff */
        /* <DEDUP_REMOVED lines=9> */
.L_x_3743:
        /* <DEDUP_REMOVED lines=23> */
.L_x_3767:
[----:B------:R-:W-:Y:S05]  /*6e10*/  BSYNC.RECONVERGENT B1 ;  /* 0x0000000000017941 */ /* 0x000fea0003800200 */
.L_x_3766:
[----:B------:R-:W-:Y:S01]  /*6e20*/  F2FP.BF16.F32.PACK_AB R128, RZ, R128 ;  /* 0x00000080ff80723e */ /* 0x000fe200000010ff */
[----:B------:R-:W-:-:S03]  /*6e30*/  FADD.FTZ R24, R24, R5 ;  /* 0x0000000518187221 */ /* 0x000fc60000010000 */
[----:B------:R-:W-:-:S07]  /*6e40*/  PRMT R112, R128, 0x7610, R112 ;  /* 0x0000761080707816 */ /* 0x000fce0000000070 */
.L_x_3765:
        /* <DEDUP_REMOVED lines=24> */
.L_x_3770:
[----:B------:R-:W-:Y:S05]  /*6fd0*/  BSYNC.RECONVERGENT B1 ;  /* 0x0000000000017941 */ /* 0x000fea0003800200 */
.L_x_3769:
[----:B------:R-:W-:Y:S01]  /*6fe0*/  F2FP.BF16.F32.PACK_AB R128, RZ, R128 ;  /* 0x00000080ff80723e */ /* 0x000fe200000010ff */
[----:B------:R-:W-:-:S03]  /*6ff0*/  FADD.FTZ R25, R25, R4 ;  /* 0x0000000419197221 */ /* 0x000fc60000010000 */
[----:B------:R-:W-:-:S07]  /*7000*/  PRMT R112, R112, 0x5410, R128 ;  /* 0x0000541070707816 */ /* 0x000fce0000000080 */
.L_x_3768:
        /* <DEDUP_REMOVED lines=23> */
.L_x_3773:
[----:B------:R-:W-:Y:S05]  /*7180*/  BSYNC.RECONVERGENT B1 ;  /* 0x0000000000017941 */ /* 0x000fea0003800200 */
.L_x_3772:
[----:B------:R-:W-:Y:S01]  /*7190*/  F2FP.BF16.F32.PACK_AB R128, RZ, R128 ;  /* 0x00000080ff80723e */ /* 0x000fe200000010ff */
[----:B------:R-:W-:-:S03]  /*71a0*/  FADD.FTZ R26, R26, R5 ;  /* 0x000000051a1a7221 */ /* 0x000fc60000010000 */
[----:B------:R-:W-:-:S07]  /*71b0*/  PRMT R113, R128, 0x7610, R113 ;  /* 0x0000761080717816 */ /* 0x000fce0000000071 */
.L_x_3771:
        /* <DEDUP_REMOVED lines=24> */
.L_x_3776:
[----:B------:R-:W-:Y:S05]  /*7340*/  BSYNC.RECONVERGENT B1 ;  /* 0x0000000000017941 */ /* 0x000fea0003800200 */
.L_x_3775:
[----:B------:R-:W-:Y:S01]  /*7350*/  F2FP.BF16.F32.PACK_AB R128, RZ, R128 ;  /* 0x00000080ff80723e */ /* 0x000fe200000010ff */
[----:B------:R-:W-:-:S03]  /*7360*/  FADD.FTZ R27, R27, R4 ;  /* 0x000000041b1b7221 */ /* 0x000fc60000010000 */
[----:B------:R-:W-:-:S07]  /*7370*/  PRMT R113, R113, 0x5410, R128 ;  /* 0x0000541071717816 */ /* 0x000fce0000000080 */
.L_x_3774:
        /* <DEDUP_REMOVED lines=23> */
.L_x_3779:
[----:B------:R-:W-:Y:S05]  /*74f0*/  BSYNC.RECONVERGENT B1 ;  /* 0x0000000000017941 */ /* 0x000fea0003800200 */
.L_x_3778:
[----:B------:R-:W-:Y:S01]  /*7500*/  F2FP.BF16.F32.PACK_AB R128, RZ, R128 ;  /* 0x00000080ff80723e */ /* 0x000fe200000010ff */
[----:B------:R-:W-:-:S03]  /*7510*/  FADD.FTZ R20, R20, R5 ;  /* 0x0000000514147221 */ /* 0x000fc60000010000 */
[----:B------:R-:W-:-:S07]  /*7520*/  PRMT R114, R128, 0x7610, R114 ;  /* 0x0000761080727816 */ /* 0x000fce0000000072 */
.L_x_3777:
        /* <DEDUP_REMOVED lines=24> */
.L_x_3782:
[----:B------:R-:W-:Y:S05]  /*76b0*/  BSYNC.RECONVERGENT B1 ;  /* 0x0000000000017941 */ /* 0x000fea0003800200 */
.L_x_3781:
[----:B------:R-:W-:Y:S01]  /*76c0*/  F2FP.BF16.F32.PACK_AB R128, RZ, R128 ;  /* 0x00000080ff80723e */ /* 0x000fe200000010ff */
[----:B------:R-:W-:-:S03]  /*76d0*/  FADD.FTZ R21, R21, R4 ;  /* 0x0000000415157221 */ /* 0x000fc60000010000 */
[----:B------:R-:W-:-:S07]  /*76e0*/  PRMT R114, R114, 0x5410, R128 ;  /* 0x0000541072727816 */ /* 0x000fce0000000080 */
.L_x_3780:
        /* <DEDUP_REMOVED lines=23> */
.L_x_3785:
[----:B------:R-:W-:Y:S05]  /*7860*/  BSYNC.RECONVERGENT B1 ;  /* 0x0000000000017941 */ /* 0x000fea0003800200 */
.L_x_3784:
[----:B------:R-:W-:Y:S01]  /*7870*/  F2FP.BF16.F32.PACK_AB R128, RZ, R128 ;  /* 0x00000080ff80723e */ /* 0x000fe200000010ff */
[----:B------:R-:W-:-:S03]  /*7880*/  FADD.FTZ R22, R22, R5 ;  /* 0x0000000516167221 */ /* 0x000fc60000010000 */
[----:B------:R-:W-:-:S07]  /*7890*/  PRMT R115, R128, 0x7610, R115 ;  /* 0x0000761080737816 */ /* 0x000fce0000000073 */
.L_x_3783:
[----:B------:R-:W-:Y:S05]  /*78a0*/  BRA.U !UP3, `(.L_x_3735) ;  /* 0x000000010b487547 */ /* 0x000fea000b800000 */
[----:B------:R-:W-:Y:S01]  /*78b0*/  FFMA.FTZ R6, R142, UR6, R6 ;  /* 0x000000068e067c23 */ /* 0x000fe20008010006 */
[----:B-----5:R-:W-:Y:S02]  /*78c0*/  ISETP.GE.U32.AND P0, PT, R138, RZ, PT ;  /* 0x000000ff8a00720c */ /* 0x020fe40003f06070 */
[----:B------:R-:W-:Y:S01]  /*78d0*/  ISETP.LT.AND P4, PT, RZ, UR29, PT ;  /* 0x0000001dff007c0c */ /* 0x000fe2000bf81270 */
[----:B------:R-:W-:Y:S01]  /*78e0*/  FADD.FTZ R6, R151, -R6 ;  /* 0x8000000697067221 */ /* 0x000fe20000010000 */
[----:B------:R-:W-:-:S03]  /*78f0*/  ISETP.GE.U32.AND.EX P0, PT, R139, 0x1000000, PT, P0 ;  /* 0x010000008b00780c */ /* 0x000fc60003f06100 */
[----:B------:R-:W-:-:S05]  /*7900*/  FMUL.FTZ R6, R6, UR28 ;  /* 0x0000001c06067c20 */ /* 0x000fca0008410000 */
[----:B01----:R-:W-:-:S05]  /*7910*/  FSEL R4, R6, RZ, P4 ;  /* 0x000000ff06047208 */ /* 0x003fca0002000000 */
[----:B------:R-:W-:Y:S01]  /*7920*/  @P0 PRMT R5, R111, 0x7632, R5 ;  /* 0x000076326f050816 */ /* 0x000fe20000000005 */
[----:B------:R-:W-:-:S03]  /*7930*/  FMUL.FTZ R4, R4, UR21 ;  /* 0x0000001504047c20 */ /* 0x000fc60008410000 */
[----:B------:R-:W-:Y:S01]  /*7940*/  @P0 SHF.L.U32 R5, R5, 0x10, RZ ;  /* 0x0000001005050819 */ /* 0x000fe200000006ff */
        /* <DEDUP_REMOVED lines=8> */
.L_x_3735:
[----:B01----:R-:W0:Y:S01]  /*79d0*/  @P3 LDC.64 R4, c[0x0][0x478] ;  /* 0x00011e00ff043b82 */ /* 0x003e220000000a00 */
        /* <DEDUP_REMOVED lines=8> */
.L_x_3724:
[----:B------:R-:W-:Y:S05]  /*7a60*/  BSYNC.RECONVERGENT B0 ;  /* 0x0000000000007941 */ /* 0x000fea0003800200 */
.L_x_3723:
[----:B------:R-:W-:Y:S02]  /*7a70*/  UIADD3 UR9, UPT, UPT, UR9, UR26, URZ ;  /* 0x0000001a09097290 */ /* 0x000fe4000fffe0ff */
[----:B------:R-:W-:Y:S02]  /*7a80*/  UPLOP3.LUT UP1, UPT, UPT, UPT, UP1, 0x40, 0x4 ;  /* 0x000000000004789c */ /* 0x000fe40003f2e810 */
[----:B------:R-:W-:-:S09]  /*7a90*/  UISETP.GE.AND UP0, UPT, UR9, UR27, UPT ;  /* 0x0000001b0900728c */ /* 0x000fd2000bf06270 */
[----:B------:R-:W-:Y:S05]  /*7aa0*/  BRA.U !UP0, `(.L_x_3786) ;  /* 0xffffff8908c07547 */ /* 0x000fea000b83ffff */
.L_x_3647:
[----:B------:R-:W2:Y:S01]  /*7ab0*/  S2UR UR4, SR_CTAID.X ;  /* 0x00000000000479c3 */ /* 0x000ea20000002500 */
[----:B------:R-:W-:Y:S01]  /*7ac0*/  BSSY.RECONVERGENT B0, `(.L_x_3787) ;  /* 0x0000012000007945 */ /* 0x000fe20003800200 */
[----:B--2---:R-:W-:-:S06]  /*7ad0*/  UIMAD UR4, UR4, UR7, URZ ;  /* 0x00000007040472a4 */ /* 0x004fcc000f8e02ff */
[----:B------:R-:W-:-:S04]  /*7ae0*/  MOV R0, UR4 ;  /* 0x0000000400007c02 */ /* 0x000fc80008000f00 */
[----:B------:R-:W-:Y:S01]  /*7af0*/  LEA.HI R9, R0, R3, RZ, 0x1d ;  /* 0x0000000300097211 */ /* 0x000fe200078fe8ff */
[----:B------:R-:W-:Y:S06]  /*7b00*/  @!P1 BRA `(.L_x_3788) ;  /* 0x0000000000349947 */ /* 0x000fec0003800000 */
[----:B------:R-:W2:Y:S08]  /*7b10*/  LDC.64 R2, c[0x0][0x440] ;  /* 0x00011000ff027b82 */ /* 0x000eb00000000a00 */
[----:B01----:R-:W0:Y:S08]  /*7b20*/  LDC.64 R4, c[0x0][0x448] ;  /* 0x00011200ff047b82 */ /* 0x003e300000000a00 */
[----:B------:R-:W1:Y:S01]  /*7b30*/  LDC.64 R6, c[0x0][0x460] ;  /* 0x00011800ff067b82 */ /* 0x000e620000000a00 */
[----:B--2---:R-:W-:-:S05]  /*7b40*/  IMAD.WIDE.U32 R2, R9, 0x20, R2 ;  /* 0x0000002009027825 */ /* 0x004fca00078e0002 */
[----:B------:R2:W-:Y:S01]  /*7b50*/  STG.E.128 desc[UR10][R2.64], R48 ;  /* 0x0000003002007986 */ /* 0x0005e2000c101d0a */
[----:B0-----:R-:W-:-:S03]  /*7b60*/  IMAD.WIDE.U32 R4, R9, 0x20, R4 ;  /* 0x0000002009047825 */ /* 0x001fc600078e0004 */
[----:B------:R2:W-:Y:S04]  /*7b70*/  STG.E.128 desc[UR10][R2.64+0x10], R44 ;  /* 0x0000102c02007986 */ /* 0x0005e8000c101d0a */
[----:B------:R2:W-:Y:S01]  /*7b80*/  STG.E.128 desc[UR10][R4.64], R64 ;  /* 0x0000004004007986 */ /* 0x0005e2000c101d0a */
[----:B-1----:R-:W-:-:S03]  /*7b90*/  IMAD.WIDE.U32 R6, R9, 0x20, R6 ;  /* 0x0000002009067825 */ /* 0x002fc600078e0006 */
[----:B------:R2:W-:Y:S01]  /*7ba0*/  STG.E.128 desc[UR10][R4.64+0x10], R60 ;  /* 0x0000103c04007986 */ /* 0x0005e2000c101d0a */
[----:B------:R-:W-:-:S03]  /*7bb0*/  IADD3 R9, PT, PT, R9, 0x80, RZ ;  /* 0x0000008009097810 */ /* 0x000fc60007ffe0ff */
[----:B------:R2:W-:Y:S04]  /*7bc0*/  STG.E.128 desc[UR10][R6.64], R32 ;  /* 0x0000002006007986 */ /* 0x0005e8000c101d0a */
[----:B------:R2:W-:Y:S02]  /*7bd0*/  STG.E.128 desc[UR10][R6.64+0x10], R28 ;  /* 0x0000101c06007986 */ /* 0x0005e4000c101d0a */
.L_x_3788:
[----:B------:R-:W-:Y:S05]  /*7be0*/  BSYNC.RECONVERGENT B0 ;  /* 0x0000000000007941 */ /* 0x000fea0003800200 */
.L_x_3787:
[----:B------:R-:W-:Y:S05]  /*7bf0*/  @!P2 EXIT ;  /* 0x000000000000a94d */ /* 0x000fea0003800000 */
[----:B--2---:R-:W2:Y:S08]  /*7c00*/  LDC.64 R2, c[0x0][0x440] ;  /* 0x00011000ff027b82 */ /* 0x004eb00000000a00 */
[----:B01----:R-:W0:Y:S08]  /*7c10*/  LDC.64 R4, c[0x0][0x448] ;  /* 0x00011200ff047b82 */ /* 0x003e300000000a00 */
[----:B------:R-:W1:Y:S01]  /*7c20*/  LDC.64 R6, c[0x0][0x460] ;  /* 0x00011800ff067b82 */ /* 0x000e620000000a00 */
[----:B--2---:R-:W-:-:S05]  /*7c30*/  IMAD.WIDE.U32 R2, R9, 0x20, R2 ;  /* 0x0000002009027825 */ /* 0x004fca00078e0002 */
[----:B------:R-:W-:Y:S01]  /*7c40*/  STG.E.128 desc[UR10][R2.64], R40 ;  /* 0x0000002802007986 */ /* 0x000fe2000c101d0a */
[----:B0-----:R-:W-:-:S03]  /*7c50*/  IMAD.WIDE.U32 R4, R9, 0x20, R4 ;  /* 0x0000002009047825 */ /* 0x001fc600078e0004 */
[----:B------:R-:W-:Y:S04]  /*7c60*/  STG.E.128 desc[UR10][R2.64+0x10], R36 ;  /* 0x0000102402007986 */ /* 0x000fe8000c101d0a */
[----:B------:R-:W-:Y:S01]  /*7c70*/  STG.E.128 desc[UR10][R4.64], R56 ;  /* 0x0000003804007986 */ /* 0x000fe2000c101d0a */
[----:B-1----:R-:W-:-:S03]  /*7c80*/  IMAD.WIDE.U32 R6, R9, 0x20, R6 ;  /* 0x0000002009067825 */ /* 0x002fc600078e0006 */
[----:B------:R-:W-:Y:S04]  /*7c90*/  STG.E.128 desc[UR10][R4.64+0x10], R52 ;  /* 0x0000103404007986 */ /* 0x000fe8000c101d0a */
[----:B------:R-:W-:Y:S04]  /*7ca0*/  STG.E.128 desc[UR10][R6.64], R24 ;  /* 0x0000001806007986 */ /* 0x000fe8000c101d0a */
[----:B------:R-:W-:Y:S01]  /*7cb0*/  STG.E.128 desc[UR10][R6.64+0x10], R20 ;  /* 0x0000101406007986 */ /* 0x000fe2000c101d0a */
[----:B------:R-:W-:Y:S05]  /*7cc0*/  EXIT ;  /* 0x000000000000794d */ /* 0x000fea0003800000 */
.L_x_3789:
        /* <DEDUP_REMOVED lines=11> */
.L_x_8063:


//--------------------- .text._ZN10layer_norm22ln_bwd_finalize_kernelINS_22Kernel_traits_finalizeILj2048Ef13__nv_bfloat16fS2_fjLb1ELj1024ELj4ENS_18Kernel_traits_baseILj2048EfS2_fS2_fjLj1024EEEEELb1ELb1EEEvNS_9BwdParamsE --------------------------
	.section	.text._ZN10layer_norm22ln_bwd_finalize_kernelINS_22Kernel_traits_finalizeILj2048Ef13__nv_bfloat16fS2_fjLb1ELj1024ELj4ENS_18Kernel_traits_baseILj2048EfS2_fS2_fjLj1024EEEEELb1ELb1EEEvNS_9BwdParamsE,"ax",@progbits
	.align	128
        .global         _ZN10layer_norm22ln_bwd_finalize_kernelINS_22Kernel_traits_finalizeILj2048Ef13__nv_bfloat16fS2_fjLb1ELj1024ELj4ENS_18Kernel_traits_baseILj2048EfS2_fS2_fjLj1024EEEEELb1ELb1EEEvNS_9BwdParamsE
        .type           _ZN10layer_norm22ln_bwd_finalize_kernelINS_22Kernel_traits_finalizeILj2048Ef13__nv_bfloat16fS2_fjLb1ELj1024ELj4ENS_18Kernel_traits_baseILj2048EfS2_fS2_fjLj1024EEEEELb1ELb1EEEvNS_9BwdParamsE,@function
        .size           _ZN10layer_norm22ln_bwd_finalize_kernelINS_22Kernel_traits_finalizeILj2048Ef13__nv_bfloat16fS2_fjLb1ELj1024ELj4ENS_18Kernel_traits_baseILj2048EfS2_fS2_fjLj1024EEEEELb1ELb1EEEvNS_9BwdParamsE,(.L_x_8064 - _ZN10layer_norm22ln_bwd_finalize_kernelINS_22Kernel_traits_finalizeILj2048Ef13__nv_bfloat16fS2_fjLb1ELj1024ELj4ENS_18Kernel_traits_baseILj2048EfS2_fS2_fjLj1024EEEEELb1ELb1EEEvNS_9BwdParamsE)
        .other          _ZN10layer_norm22ln_bwd_finalize_kernelINS_22Kernel_traits_finalizeILj2048Ef13__nv_bfloat16fS2_fjLb1ELj1024ELj4ENS_18Kernel_traits_baseILj2048EfS2_fS2_fjLj1024EEEEELb1ELb1EEEvNS_9BwdParamsE,@"STO_CUDA_ENTRY STV_DEFAULT"
_ZN10layer_norm22ln_bwd_finalize_kernelINS_22Kernel_traits_finalizeILj2048Ef13__nv_bfloat16fS2_fjLb1ELj1024ELj4ENS_18Kernel_traits_baseILj2048EfS2_fS2_fjLj1024EEEEELb1ELb1EEEvNS_9BwdParamsE:
.text._ZN10layer_norm22ln_bwd_finalize_kernelINS_22Kernel_traits_finalizeILj2048Ef13__nv_bfloat16fS2_fjLb1ELj1024ELj4ENS_18Kernel_traits_baseILj2048EfS2_fS2_fjLj1024EEEEELb1ELb1EEEvNS_9BwdParamsE:
        /* <DEDUP_REMOVED lines=60> */
.L_x_3794:
        /* <DEDUP_REMOVED lines=87> */
.L_x_3793:
[----:B------:R-:W-:Y:S05]  /*0930*/  BSYNC.RECONVERGENT B1 ;  /* 0x0000000000017941 */ /* 0x000fea0003800200 */
.L_x_3792:
        /* <DEDUP_REMOVED lines=50> */
.L_x_3796:
[----:B------:R-:W-:Y:S05]  /*0c60*/  BSYNC.RECONVERGENT B1 ;  /* 0x0000000000017941 */ /* 0x000fea0003800200 */
.L_x_3795:
        /* <DEDUP_REMOVED lines=30> */
.L_x_3798:
[----:B------:R-:W-:Y:S05]  /*0e50*/  BSYNC.RECONVERGENT B1 ;  /* 0x0000000000017941 */ /* 0x000fea0003800200 */
.L_x_3797:
        /* <DEDUP_REMOVED lines=15> */
.L_x_3791:
[----:B------:R-:W-:Y:S05]  /*0f50*/  BSYNC.RECONVERGENT B0 ;  /* 0x0000000000007941 */ /* 0x000fea0003800200 */
.L_x_3790:
        /* <DEDUP_REMOVED lines=70> */
.L_x_3799:
        /* <DEDUP_REMOVED lines=12> */
.L_x_8064:


//--------------------- .text._ZN10layer_norm13ln_bwd_kernelINS_13Kernel_traitsIf13__nv_bfloat16fS2_fjLj2048ELj1ELj1ELj4ELj16ENS_18Kernel_traits_baseILj2048EfS2_fS2_fjLj128EEEEELb1ELb1ELb1ELb1EEEvNS_9BwdParamsE --------------------------
	.section	.text._ZN10layer_norm13ln_bwd_kernelINS_13Kernel_traitsIf13__nv_bfloat16fS2_fjLj2048ELj1ELj1ELj4ELj16ENS_18Kernel_traits_baseILj2048EfS2_fS2_fjLj128EEEEELb1ELb1ELb1ELb1EEEvNS_9BwdParamsE,"ax",@progbits
	.align	128
        .global         _ZN10layer_norm13ln_bwd_kernelINS_13Kernel_traitsIf13__nv_bfloat16fS2_fjLj2048ELj1ELj1ELj4ELj16ENS_18Kernel_traits_baseILj2048EfS2_fS2_fjLj128EEEEELb1ELb1ELb1ELb1EEEvNS_9BwdParamsE
        .type           _ZN10layer_norm13ln_bwd_kernelINS_13Kernel_traitsIf13__nv_bfloat16fS2_fjLj2048ELj1ELj1ELj4ELj16ENS_18Kernel_traits_baseILj2048EfS2_fS2_fjLj128EEEEELb1ELb1ELb1ELb1EEEvNS_9BwdParamsE,@function
        .size           _ZN10layer_norm13ln_bwd_kernelINS_13Kernel_traitsIf13__nv_bfloat16fS2_fjLj2048ELj1ELj1ELj4ELj16ENS_18Kernel_traits_baseILj2048EfS2_fS2_fjLj128EEEEELb1ELb1ELb1ELb1EEEvNS_9BwdParamsE,(.L_x_8065 - _ZN10layer_norm13ln_bwd_kernelINS_13Kernel_traitsIf13__nv_bfloat16fS2_fjLj2048ELj1ELj1ELj4ELj16ENS_18Kernel_traits_baseILj2048EfS2_fS2_fjLj128EEEEELb1ELb1ELb1ELb1EEEvNS_9BwdParamsE)
        .other          _ZN10layer_norm13ln_bwd_kernelINS_13Kernel_traitsIf13__nv_bfloat16fS2_fjLj2048ELj1ELj1ELj4ELj16ENS_18Kernel_traits_baseILj2048EfS2_fS2_fjLj128EEEEELb1ELb1ELb1ELb1EEEvNS_9BwdParamsE,@"STO_CUDA_ENTRY STV_DEFAULT"
_ZN10layer_norm13ln_bwd_kernelINS_13Kernel_traitsIf13__nv_bfloat16fS2_fjLj2048ELj1ELj1ELj4ELj16ENS_18Kernel_traits_baseILj2048EfS2_fS2_fjLj128EEEEELb1ELb1ELb1ELb1EEEvNS_9BwdParamsE:
.text._ZN10layer_norm13ln_bwd_kernelINS_13Kernel_traitsIf13__nv_bfloat16fS2_fjLj2048ELj1ELj1ELj4ELj16ENS_18Kernel_traits_baseILj2048EfS2_fS2_fjLj128EEEEELb1ELb1ELb1ELb1EEEvNS_9BwdParamsE:
        /* <DEDUP_REMOVED lines=33> */
[----:B------:R-:W3:Y:S06]  /*0210*/  LDCU.U8 UR12, c[0x0][0x410] ;  /* 0x00008200ff0c77ac */ /* 0x000eec0008000000 */
[----:B------:R-:W4:Y:S01]  /*0220*/  LDC.64 R4, c[0x0][0x3e8] ;  /* 0x0000fa00ff047b82 */ /* 0x000f220000000a00 */
[----:B------:R-:W0:Y:S01]  /*0230*/  LDCU UR13, c[0x0][0x400] ;  /* 0x00008000ff0d77ac */ /* 0x000e220008000800 */
        /* <DEDUP_REMOVED lines=8> */
[----:B------:R0:W5:Y:S04]  /*02c0*/  LDG.E.128 R84, desc[UR10][R2.64+0x1010] ;  /* 0x0010100a02547981 */ /* 0x000168000c1e1d00 */
[----:B------:R0:W5:Y:S04]  /*02d0*/  LDG.E.128 R88, desc[UR10][R4.64+0x1010] ;  /* 0x0010100a04587981 */ /* 0x000168000c1e1d00 */
[----:B------:R0:W5:Y:S04]  /*02e0*/  LDG.E.128 R92, desc[UR10][R4.64+0x1000] ;  /* 0x0010000a045c7981 */ /* 0x000168000c1e1d00 */
[----:B------:R0:W5:Y:S04]  /*02f0*/  LDG.E.128 R96, desc[UR10][R4.64+0x10] ;  /* 0x0000100a04607981 */ /* 0x000168000c1e1d00 */
[----:B------:R0:W5:Y:S01]  /*0300*/  LDG.E.128 R100, desc[UR10][R4.64] ;  /* 0x0000000a04647981 */ /* 0x000162000c1e1d00 */
[----:B------:R-:W-:Y:S01]  /*0310*/  HFMA2 R24, -RZ, RZ, 0, 0 ;  /* 0x00000000ff187431 */ /* 0x000fe200000001ff */
[----:B------:R-:W-:Y:S01]  /*0320*/  MOV R0, UR4 ;  /* 0x0000000400007c02 */ /* 0x000fe20008000f00 */
[----:B--23--:R-:W-:-:S11]  /*0330*/  UPLOP3.LUT UP1, UPT, UPT, UPT, UPT, 0x40, 0x4 ;  /* 0x000000000004789c */ /* 0x00cfd60003f2e870 */
.L_x_3929:
[----:B------:R-:W1:Y:S08]  /*0340*/  LDC.64 R128, c[0x0][0x3f8] ;  /* 0x0000fe00ff807b82 */ /* 0x000e700000000a00 */
[----:B0-----:R-:W0:Y:S08]  /*0350*/  LDC.64 R4, c[0x0][0x3c8] ;  /* 0x0000f200ff047b82 */ /* 0x001e300000000a00 */
[----:B------:R-:W2:Y:S01]  /*0360*/  LDC.64 R130, c[0x0][0x3f0] ;  /* 0x0000fc00ff827b82 */ /* 0x000ea20000000a00 */
[----:B-1---5:R-:W-:-:S07]  /*0370*/  IMAD.WIDE R148, R0, 0x4, R128 ;  /* 0x0000000400947825 */ /* 0x022fce00078e0280 */
[----:B------:R-:W1:Y:S01]  /*0380*/  LDC.64 R128, c[0x0][0x3c0] ;  /* 0x0000f000ff807b82 */ /* 0x000e620000000a00 */
[----:B------:R-:W3:Y:S01]  /*0390*/  LDG.E R2, desc[UR10][R148.64] ;  /* 0x0000000a94027981 */ /* 0x000ee2000c1e1900 */
[----:B0-----:R-:W-:-:S06]  /*03a0*/  IMAD.WIDE R4, R0, 0x4, R4 ;  /* 0x0000000400047825 */ /* 0x001fcc00078e0204 */
        /* <DEDUP_REMOVED lines=10> */
[-C--:B0-----:R-:W-:Y:S02]  /*0450*/  IMAD R3, R0, R145.reuse, RZ ;  /* 0x0000009100037224 */ /* 0x081fe400078e02ff */
[----:B------:R-:W-:-:S03]  /*0460*/  IMAD R122, R122, R145, RZ ;  /* 0x000000917a7a7224 */ /* 0x000fc600078e02ff */
[----:B------:R-:W-:Y:S02]  /*0470*/  SHF.R.S32.HI R120, RZ, 0x1f, R3 ;  /* 0x0000001fff787819 */ /* 0x000fe40000011403 */
[----:B------:R-:W-:Y:S02]  /*0480*/  SHF.R.S32.HI R5, RZ, 0x1f, R122 ;  /* 0x0000001fff057819 */ /* 0x000fe4000001147a */
[----:B------:R-:W-:Y:S01]  /*0490*/  LEA.HI R146, R120, R3, RZ, 0x3 ;  /* 0x0000000378927211 */ /* 0x000fe200078f18ff */
[----:B------:R-:W-:Y:S01]  /*04a0*/  IMAD.WIDE R120, R0, 0x4, R128 ;  /* 0x0000000400787825 */ /* 0x000fe200078e0280 */
[----:B------:R-:W-:Y:S02]  /*04b0*/  LEA.HI R122, R5, R122, RZ, 0x3 ;  /* 0x0000007a057a7211 */ /* 0x000fe400078f18ff */
[-C--:B-1----:R-:W-:Y:S02]  /*04c0*/  LEA.HI.SX32 R146, R146, R7.reuse, 0x1d ;  /* 0x0000000792927211 */ /* 0x082fe400078feaff */
[----:B------:R-:W-:Y:S01]  /*04d0*/  LEA.HI.SX32 R5, R122, R7, 0x1d ;  /* 0x000000077a057211 */ /* 0x000fe200078feaff */
[----:B------:R-:W4:Y:S01]  /*04e0*/  LDG.E R3, desc[UR10][R120.64] ;  /* 0x0000000a78037981 */ /* 0x000f22000c1e1900 */
[C---:B------:R-:W-:Y:S01]  /*04f0*/  IADD3 R147, PT, PT, R146.reuse, 0x80, RZ ;  /* 0x0000008092937810 */ /* 0x040fe20007ffe0ff */
[----:B--2---:R-:W-:-:S04]  /*0500*/  IMAD.WIDE.U32 R148, R146, 0x20, R150 ;  /* 0x0000002092947825 */ /* 0x004fc800078e0096 */
[C---:B---3--:R-:W-:Y:S01]  /*0510*/  IMAD.WIDE.U32 R122, R5.reuse, 0x10, R136 ;  /* 0x00000010057a7825 */ /* 0x048fe200078e0088 */
[----:B------:R-:W-:Y:S01]  /*0520*/  IADD3 R5, PT, PT, R5, 0x80, RZ ;  /* 0x0000008005057810 */ /* 0x000fe20007ffe0ff */
[----:B------:R-:W2:Y:S02]  /*0530*/  LDG.E.128 R124, desc[UR10][R148.64+0x10] ;  /* 0x0000100a947c7981 */ /* 0x000ea4000c1e1d00 */
[----:B------:R-:W-:Y:S02]  /*0540*/  IMAD.WIDE.U32 R150, R147, 0x20, R150 ;  /* 0x0000002093967825 */ /* 0x000fe400078e0096 */
[----:B------:R-:W3:Y:S02]  /*0550*/  LDG.E.128 R120, desc[UR10][R122.64] ;  /* 0x0000000a7a787981 */ /* 0x000ee4000c1e1d00 */
[----:B------:R-:W-:Y:S02]  /*0560*/  IMAD.WIDE.U32 R136, R5, 0x10, R136 ;  /* 0x0000001005887825 */ /* 0x000fe400078e0088 */
[----:B------:R0:W3:Y:S04]  /*0570*/  LDG.E.128 R140, desc[UR10][R148.64] ;  /* 0x0000000a948c7981 */ /* 0x0000e8000c1e1d00 */
[----:B------:R-:W3:Y:S04]  /*0580*/  LDG.E.128 R128, desc[UR10][R150.64] ;  /* 0x0000000a96807981 */ /* 0x000ee8000c1e1d00 */
[----:B------:R1:W3:Y:S04]  /*0590*/  LDG.E.128 R132, desc[UR10][R150.64+0x10] ;  /* 0x0000100a96847981 */ /* 0x0002e8000c1e1d00 */
[----:B------:R-:W3:Y:S01]  /*05a0*/  LDG.E.128 R136, desc[UR10][R136.64] ;  /* 0x0000000a88887981 */ /* 0x000ee2000c1e1d00 */
[----:B------:R-:W-:-:S02]  /*05b0*/  MOV R5, UR7 ;  /* 0x0000000700057c02 */ /* 0x000fc40008000f00 */
[----:B------:R-:W-:Y:S02]  /*05c0*/  ISETP.NE.U32.AND P0, PT, RZ, UR6, PT ;  /* 0x00000006ff007c0c */ /* 0x000fe4000bf05070 */
[----:B-----5:R-:W-:Y:S02]  /*05d0*/  ISETP.GE.AND P1, PT, R6, 0x1, PT ;  /* 0x000000010600780c */ /* 0x020fe40003f26270 */
[----:B------:R-:W-:-:S11]  /*05e0*/  ISETP.NE.AND.EX P0, PT, R5, RZ, PT, P0 ;  /* 0x000000ff0500720c */ /* 0x000fd60003f05300 */
[----:B------:R-:W-:Y:S02]  /*05f0*/  @P1 IADD3 R144, PT, PT, R6, -0x1, RZ ;  /* 0xffffffff06901810 */ /* 0x000fe40007ffe0ff */
[----:B0-----:R-:W0:Y:S03]  /*0600*/  @P0 LDC.64 R148, c[0x0][0x438] ;  /* 0x00010e00ff940b82 */ /* 0x001e260000000a00 */
[----:B------:R-:W-:-:S05]  /*0610*/  @P1 IMAD R152, R144, R145, RZ ;  /* 0x0000009190981224 */ /* 0x000fca00078e02ff */
[----:B------:R-:W0:Y:S01]  /*0620*/  LDC.64 R144, c[0x0][0x3b0] ;  /* 0x0000ec00ff907b82 */ /* 0x000e220000000a00 */
[----:B------:R-:W-:-:S04]  /*0630*/  @P1 SHF.R.S32.HI R153, RZ, 0x1f, R152 ;  /* 0x0000001fff991819 */ /* 0x000fc80000011498 */
[----:B------:R-:W-:Y:S02]  /*0640*/  @P1 LEA.HI R154, R153, R152, RZ, 0x3 ;  /* 0x00000098999a1211 */ /* 0x000fe400078f18ff */
[----:B------:R-:W-:Y:S01]  /*0650*/  MOV R163, RZ ;  /* 0x000000ff00a37202 */ /* 0x000fe20000000f00 */
[----:B-1----:R-:W1:Y:S01]  /*0660*/  @P0 LDC.64 R150, c[0x0][0x438] ;  /* 0x00010e00ff960b82 */ /* 0x002e620000000a00 */
[----:B------:R-:W-:Y:S01]  /*0670*/  @P1 LEA.HI.SX32 R163, R154, R7, 0x1d ;  /* 0x000000079aa31211 */ /* 0x000fe200078feaff */
[----:B0-----:R-:W-:-:S03]  /*0680*/  @P0 IMAD.WIDE.U32 R152, R146, 0x20, R148 ;  /* 0x0000002092980825 */ /* 0x001fc600078e0094 */
[C---:B------:R-:W-:Y:S02]  /*0690*/  IADD3 R149, PT, PT, R163.reuse, 0x80, RZ ;  /* 0x00000080a3957810 */ /* 0x040fe40007ffe0ff */
[----:B------:R-:W5:Y:S01]  /*06a0*/  @P0 LDG.E.128 R20, desc[UR10][R152.64] ;  /* 0x0000000a98140981 */ /* 0x000f62000c1e1d00 */
[----:B------:R-:W-:-:S03]  /*06b0*/  IMAD.WIDE.U32 R162, R163, 0x8, R144 ;  /* 0x00000008a3a27825 */ /* 0x000fc600078e0090 */
[----:B------:R-:W5:Y:S01]  /*06c0*/  @P0 LDG.E.128 R16, desc[UR10][R152.64+0x10] ;  /* 0x0000100a98100981 */ /* 0x000f62000c1e1d00 */
[----:B------:R-:W-:-:S03]  /*06d0*/  IMAD.WIDE.U32 R148, R149, 0x8, R144 ;  /* 0x0000000895947825 */ /* 0x000fc600078e0090 */
[----:B------:R-:W5:Y:S04]  /*06e0*/  LDG.E.64 R162, desc[UR10][R162.64] ;  /* 0x0000000aa2a27981 */ /* 0x000f68000c1e1b00 */
[----:B------:R-:W5:Y:S01]  /*06f0*/  LDG.E.64 R148, desc[UR10][R148.64] ;  /* 0x0000000a94947981 */ /* 0x000f62000c1e1b00 */
[----:B-1----:R-:W-:-:S05]  /*0700*/  @P0 IMAD.WIDE.U32 R150, R147, 0x20, R150 ;  /* 0x0000002093960825 */ /* 0x002fca00078e0096 */
[----:B------:R-:W5:Y:S04]  /*0710*/  @P0 LDG.E.128 R12, desc[UR10][R150.64] ;  /* 0x0000000a960c0981 */ /* 0x000f68000c1e1d00 */
[----:B------:R0:W5:Y:S01]  /*0720*/  @P0 LDG.E.128 R8, desc[UR10][R150.64+0x10] ;  /* 0x0000100a96080981 */ /* 0x000162000c1e1d00 */
[----:B------:R-:W-:-:S04]  /*0730*/  ISETP.NE.AND P0, PT, RZ, UR12, PT ;  /* 0x0000000cff007c0c */ /* 0x000fc8000bf05270 */
[----:B----4-:R-:W-:-:S05]  /*0740*/  FSEL R144, R3, RZ, !P0 ;  /* 0x000000ff03907208 */ /* 0x010fca0004000000 */
[C---:B--2---:R-:W-:Y:S01]  /*0750*/  FADD.FTZ R145, -R144.reuse, R124 ;  /* 0x0000007c90917221 */ /* 0x044fe20000010100 */
[----:B------:R-:W-:Y:S01]  /*0760*/  FADD.FTZ R147, -R144, R126 ;  /* 0x0000007e90937221 */ /* 0x000fe20000010100 */
[C---:B---3--:R-:W-:Y:S02]  /*0770*/  PRMT R124, R120.reuse, 0x7632, R124 ;  /* 0x00007632787c7816 */ /* 0x048fe4000000007c */
[----:B------:R-:W-:Y:S01]  /*0780*/  SHF.L.U32 R146, R120, 0x10, RZ ;  /* 0x0000001078927819 */ /* 0x000fe200000006ff */
[C---:B------:R-:W-:Y:S01]  /*0790*/  FADD.FTZ R7, -R144.reuse, R141 ;  /* 0x0000008d90077221 */ /* 0x040fe20000010100 */
[C---:B------:R-:W-:Y:S01]  /*07a0*/  FADD.FTZ R3, -R144.reuse, R140 ;  /* 0x0000008c90037221 */ /* 0x040fe20000010100 */
[----:B------:R-:W-:Y:S01]  /*07b0*/  FADD.FTZ R143, -R144, R143 ;  /* 0x0000008f908f7221 */ /* 0x000fe20000010100 */
[----:B------:R-:W-:Y:S01]  /*07c0*/  SHF.L.U32 R140, R123, 0x10, RZ ;  /* 0x000000107b8c7819 */ /* 0x000fe200000006ff */
[----:B------:R-:W-:Y:S01]  /*07d0*/  FMUL.FTZ R120, R4, R7 ;  /* 0x0000000704787220 */ /* 0x000fe20000410000 */
[----:B0-----:R-:W-:Y:S01]  /*07e0*/  SHF.L.U32 R150, R124, 0x10, RZ ;  /* 0x000000107c967819 */ /* 0x001fe200000006ff */
[----:B------:R-:W-:Y:S01]  /*07f0*/  FMUL.FTZ R147, R4, R147 ;  /* 0x0000009304937220 */ /* 0x000fe20000410000 */
[----:B------:R-:W-:Y:S01]  /*0800*/  FADD.FTZ R129, -R144, R129 ;  /* 0x0000008190817221 */ /* 0x000fe20000010100 */
[----:B------:R-:W-:Y:S01]  /*0810*/  FMUL.FTZ R124, R72, R146 ;  /* 0x00000092487c7220 */ /* 0x000fe20000410000 */
        /* <DEDUP_REMOVED lines=10> */
[C---:B------:R-:W-:Y:S01]  /*08c0*/  FMUL.FTZ R3, R4.reuse, R3 ;  /* 0x0000000304037220 */ /* 0x040fe20000410000 */
[C---:B------:R-:W-:Y:S01]  /*08d0*/  PRMT R142, R121.reuse, 0x7632, R142 ;  /* 0x00007632798e7816 */ /* 0x040fe2000000008e */
[----:B------:R-:W-:Y:S01]  /*08e0*/  FMUL.FTZ R126, R4, R143 ;  /* 0x0000008f047e7220 */ /* 0x000fe20000410000 */
[----:B------:R-:W-:Y:S01]  /*08f0*/  SHF.L.U32 R144, R121, 0x10, RZ ;  /* 0x0000001079907819 */ /* 0x000fe200000006ff */
[----:B------:R-:W-:Y:S01]  /*0900*/  FADD.FTZ R110, R110, R140 ;  /* 0x0000008c6e6e7221 */ /* 0x000fe20000010000 */
[----:B------:R-:W-:Y:S01]  /*0910*/  PRMT R121, R136, 0x7632, R121 ;  /* 0x0000763288797816 */ /* 0x000fe20000000079 */
[-C--:B------:R-:W-:Y:S01]  /*0920*/  FFMA.FTZ R50, R147, R140.reuse, R50 ;  /* 0x0000008c93327223 */ /* 0x080fe20000010032 */
[----:B------:R-:W-:Y:S01]  /*0930*/  FMUL.FTZ R7, R78, R140 ;  /* 0x0000008c4e077220 */ /* 0x000fe20000410000 */
[-C--:B------:R-:W-:Y:S01]  /*0940*/  FFMA.FTZ R57, R120, R150.reuse, R57 ;  /* 0x0000009678397223 */ /* 0x080fe20000010039 */
[----:B------:R-:W-:Y:S01]  /*0950*/  FADD.FTZ R53, R53, R150 ;  /* 0x0000009635357221 */ /* 0x000fe20000010000 */
[----:B------:R-:W-:Y:S01]  /*0960*/  FMUL.FTZ R143, R73, R150 ;  /* 0x00000096498f7220 */ /* 0x000fe20000410000 */
[C---:B------:R-:W-:Y:S01]  /*0970*/  FMUL.FTZ R140, R4.reuse, R129 ;  /* 0x00000081048c7220 */ /* 0x040fe20000410000 */
[----:B------:R-:W-:Y:S01]  /*0980*/  FADD.FTZ R150, RZ, R124 ;  /* 0x0000007cff967221 */ /* 0x000fe20000010000 */
[----:B------:R-:W-:Y:S01]  /*0990*/  FFMA.FTZ R129, R3, R124, RZ ;  /* 0x0000007c03817223 */ /* 0x000fe200000100ff */
[----:B------:R-:W-:Y:S01]  /*09a0*/  PRMT R134, R123, 0x7632, R134 ;  /* 0x000076327b867816 */ /* 0x000fe20000000086 */
[----:B------:R-:W-:Y:S01]  /*09b0*/  FMUL.FTZ R151, R4, R151 ;  /* 0x0000009704977220 */ /* 0x000fe20000410000 */
[----:B------:R-:W-:-:S02]  /*09c0*/  PRMT R132, R122, 0x7632, R132 ;  /* 0x000076327a847816 */ /* 0x000fc40000000084 */
[----:B------:R-:W-:Y:S01]  /*09d0*/  SHF.L.U32 R165, R122, 0x10, RZ ;  /* 0x000000107aa57819 */ /* 0x000fe200000006ff */
[----:B------:R-:W-:Y:S01]  /*09e0*/  FMUL.FTZ R122, R74, R144 ;  /* 0x000000904a7a7220 */ /* 0x000fe20000410000 */
[----:B------:R-:W-:Y:S02]  /*09f0*/  SHF.L.U32 R123, R136, 0x10, RZ ;  /* 0x00000010887b7819 */ /* 0x000fe400000006ff */
[----:B------:R-:W-:Y:S02]  /*0a00*/  SHF.L.U32 R142, R142, 0x10, RZ ;  /* 0x000000108e8e7819 */ /* 0x000fe400000006ff */
[----:B------:R-:W-:Y:S01]  /*0a10*/  SHF.L.U32 R156, R121, 0x10, RZ ;  /* 0x00000010799c7819 */ /* 0x000fe200000006ff */
[----:B------:R-:W-:Y:S01]  /*0a20*/  FADD.FTZ R121, R143, R150 ;  /* 0x000000968f797221 */ /* 0x000fe20000010000 */
[----:B------:R-:W-:Y:S01]  /*0a30*/  FMUL.FTZ R141, R4, R141 ;  /* 0x0000008d048d7220 */ /* 0x000fe20000410000 */
[----:B------:R-:W-:Y:S01]  /*0a40*/  FFMA.FTZ R154, R120, R143, R129 ;  /* 0x0000008f789a7223 */ /* 0x000fe20000010081 */
[C---:B------:R-:W-:Y:S01]  /*0a50*/  PRMT R136, R139.reuse, 0x7632, R136 ;  /* 0x000076328b887816 */ /* 0x040fe20000000088 */
[----:B------:R-:W-:Y:S01]  /*0a60*/  FADD.FTZ R116, R116, R123 ;  /* 0x0000007b74747221 */ /* 0x000fe20000010000 */
[----:B------:R-:W-:Y:S01]  /*0a70*/  SHF.L.U32 R161, R139, 0x10, RZ ;  /* 0x000000108ba17819 */ /* 0x000fe200000006ff */
[----:B------:R-:W-:Y:S01]  /*0a80*/  FMUL.FTZ R139, R75, R142 ;  /* 0x0000008e4b8b7220 */ /* 0x000fe20000410000 */
[-C--:B------:R-:W-:Y:S01]  /*0a90*/  FFMA.FTZ R40, R151, R123.reuse, R40 ;  /* 0x0000007b97287223 */ /* 0x080fe20000010028 */
[----:B------:R-:W-:Y:S01]  /*0aa0*/  FMUL.FTZ R150, R80, R123 ;  /* 0x0000007b50967220 */ /* 0x000fe20000410000 */
[----:B------:R-:W-:Y:S01]  /*0ab0*/  FADD.FTZ R152, R122, R121 ;  /* 0x000000797a987221 */ /* 0x000fe20000010000 */
[C---:B------:R-:W-:Y:S01]  /*0ac0*/  FFMA.FTZ R123, R141.reuse, R122, R154 ;  /* 0x0000007a8d7b7223 */ /* 0x040fe2000001009a */
[----:B------:R-:W-:Y:S01]  /*0ad0*/  FADD.FTZ R54, R54, R144 ;  /* 0x0000009036367221 */ /* 0x000fe20000010000 */
[----:B------:R-:W-:Y:S01]  /*0ae0*/  FFMA.FTZ R58, R141, R144, R58 ;  /* 0x000000908d3a7223 */ /* 0x000fe2000001003a */
[----:B------:R-:W-:Y:S01]  /*0af0*/  SHF.L.U32 R144, R132, 0x10, RZ ;  /* 0x0000001084907819 */ /* 0x000fe200000006ff */
[----:B------:R-:W-:Y:S01]  /*0b00*/  FMUL.FTZ R132, R76, R165 ;  /* 0x000000a54c847220 */ /* 0x000fe20000410000 */
[----:B------:R-:W-:Y:S01]  /*0b10*/  FADD.FTZ R121, R139, R152 ;  /* 0x000000988b797221 */ /* 0x000fe20000010000 */
[----:B------:R-:W-:Y:S01]  /*0b20*/  FMUL.FTZ R145, R4, R145 ;  /* 0x0000009104917220 */ /* 0x000fe20000410000 */
[----:B------:R-:W-:Y:S01]  /*0b30*/  FFMA.FTZ R158, R126, R139, R123 ;  /* 0x0000008b7e9e7223 */ /* 0x000fe2000001007b */
[----:B------:R-:W-:Y:S01]  /*0b40*/  PRMT R130, R138, 0x7632, R130 ;  /* 0x000076328a827816 */ /* 0x000fe20000000082 */
[----:B------:R-:W-:Y:S01]  /*0b50*/  FADD.FTZ R52, R52, R146 ;  /* 0x0000009234347221 */ /* 0x000fe20000010000 */
[----:B------:R-:W-:Y:S01]  /*0b60*/  SHF.L.U32 R159, R138, 0x10, RZ ;  /* 0x000000108a9f7819 */ /* 0x000fe200000006ff */
[----:B------:R-:W-:Y:S01]  /*0b70*/  FFMA.FTZ R56, R3, R146, R56 ;  /* 0x0000009203387223 */ /* 0x000fe20000010038 */
[----:B------:R-:W-:Y:S01]  /*0b80*/  FMUL.FTZ R138, R4, R127 ;  /* 0x0000007f048a7220 */ /* 0x000fe20000410000 */
[----:B------:R-:W-:Y:S01]  /*0b90*/  SHF.L.U32 R146, R134, 0x10, RZ ;  /* 0x0000001086927819 */ /* 0x000fe200000006ff */
[----:B------:R-:W-:Y:S01]  /*0ba0*/  FMUL.FTZ R127, R77, R144 ;  /* 0x000000904d7f7220 */ /* 0x000fe20000410000 */
[----:B------:R-:W-:Y:S01]  /*0bb0*/  FADD.FTZ R154, R132, R121 ;  /* 0x00000079849a7221 */ /* 0x000fe20000010000 */
[----:B------:R-:W-:Y:S01]  /*0bc0*/  FMUL.FTZ R134, R4, R125 ;  /* 0x0000007d04867220 */ /* 0x000fe20000410000 */
[----:B------:R-:W-:-:S02]  /*0bd0*/  FFMA.FTZ R121, R145, R132, R158 ;  /* 0x0000008491797223 */ /* 0x000fc4000001009e */
[----:B------:R-:W-:Y:S02]  /*0be0*/  FADD.FTZ R158, R127, R154 ;  /* 0x0000009a7f9e7221 */ /* 0x000fe40000010000 */
[----:B------:R-:W-:Y:S01]  /*0bf0*/  FFMA.FTZ R164, R134, R127, R121 ;  /* 0x0000007f86a47223 */ /* 0x000fe20000010079 */
[----:B------:R-:W-:Y:S01]  /*0c00*/  FMUL.FTZ R125, R79, R146 ;  /* 0x000000924f7d7220 */ /* 0x000fe20000410000 */
[----:B------:R-:W-:Y:S02]  /*0c10*/  FADD.FTZ R160, R7, R158 ;  /* 0x0000009e07a07221 */ /* 0x000fe40000010000 */
[----:B------:R-:W-:Y:S02]  /*0c20*/  FFMA.FTZ R121, R147, R7, R164 ;  /* 0x0000000793797223 */ /* 0x000fe400000100a4 */
[----:B------:R-:W-:Y:S01]  /*0c30*/  FADD.FTZ R123, R125, R160 ;  /* 0x000000a07d7b7221 */ /* 0x000fe20000010000 */
[C---:B------:R-:W-:Y:S01]  /*0c40*/  PRMT R128, R137.reuse, 0x7632, R128 ;  /* 0x0000763289807816 */ /* 0x040fe20000000080 */
[----:B------:R-:W-:Y:S01]  /*0c50*/  FFMA.FTZ R160, R138, R125, R121 ;  /* 0x0000007d8aa07223 */ /* 0x000fe20000010079 */
[----:B------:R-:W-:Y:S01]  /*0c60*/  SHF.L.U32 R137, R137, 0x10, RZ ;  /* 0x0000001089897819 */ /* 0x000fe200000006ff */
[----:B------:R-:W-:Y:S01]  /*0c70*/  FMUL.FTZ R121, R81, R156 ;  /* 0x0000009c51797220 */ /* 0x000fe20000410000 */
[----:B------:R-:W-:Y:S01]  /*0c80*/  SHF.L.U32 R158, R136, 0x10, RZ ;  /* 0x00000010889e7819 */ /* 0x000fe200000006ff */
[----:B------:R-:W-:Y:S01]  /*0c90*/  FADD.FTZ R136, R150, R123 ;  /* 0x0000007b96887221 */ /* 0x000fe20000010000 */
[----:B------:R-:W-:Y:S01]  /*0ca0*/  FFMA.FTZ R123, R151, R150, R160 ;  /* 0x00000096977b7223 */ /* 0x000fe200000100a0 */
[----:B------:R-:W-:Y:S01]  /*0cb0*/  FFMA.FTZ R59, R126, R142, R59 ;  /* 0x0000008e7e3b7223 */ /* 0x000fe2000001003b */
[----:B------:R-:W-:Y:S01]  /*0cc0*/  FADD.FTZ R55, R55, R142 ;  /* 0x0000008e37377221 */ /* 0x000fe20000010000 */
[----:B------:R-:W-:Y:S01]  /*0cd0*/  SHF.L.U32 R128, R128, 0x10, RZ ;  /* 0x0000001080807819 */ /* 0x000fe200000006ff */
[----:B------:R-:W-:Y:S01]  /*0ce0*/  FMUL.FTZ R142, R4, R131 ;  /* 0x00000083048e7220 */ /* 0x000fe20000410000 */
[----:B------:R-:W-:Y:S01]  /*0cf0*/  FMUL.FTZ R152, R82, R137 ;  /* 0x0000008952987220 */ /* 0x000fe20000410000 */
[----:B------:R-:W-:Y:S01]  /*0d00*/  FADD.FTZ R129, R136, R121 ;  /* 0x0000007988817221 */ /* 0x000fe20000010000 */
[----:B------:R-:W-:Y:S01]  /*0d10*/  FMUL.FTZ R153, R4, R153 ;  /* 0x0000009904997220 */ /* 0x000fe20000410000 */
        /* <DEDUP_REMOVED lines=8> */
[----:B------:R-:W-:Y:S01]  /*0da0*/  SHF.L.U32 R130, R130, 0x10, RZ ;  /* 0x0000001082827819 */ /* 0x000fe200000006ff */
[----:B------:R-:W-:Y:S01]  /*0db0*/  FMUL.FTZ R144, R4, R133 ;  /* 0x0000008504907220 */ /* 0x000fe20000410000 */
[----:B------:R-:W-:Y:S01]  /*0dc0*/  FADD.FTZ R131, R128, R123 ;  /* 0x0000007b80837221 */ /* 0x000fe20000010000 */
[----:B------:R-:W-:Y:S01]  /*0dd0*/  FMUL.FTZ R155, R4, R155 ;  /* 0x0000009b049b7220 */ /* 0x000fe20000410000 */
[----:B------:R-:W-:Y:S01]  /*0de0*/  FMUL.FTZ R154, R84, R159 ;  /* 0x0000009f549a7220 */ /* 0x000fe20000410000 */
[----:B------:R-:W-:Y:S01]  /*0df0*/  FFMA.FTZ R128, R142, R123, R129 ;  /* 0x0000007b8e807223 */ /* 0x000fe20000010081 */
[-C--:B------:R-:W-:Y:S01]  /*0e00*/  FFMA.FTZ R65, R144, R130.reuse, R65 ;  /* 0x0000008290417223 */ /* 0x080fe20000010041 */
[----:B------:R-:W-:Y:S01]  /*0e10*/  FADD.FTZ R61, R61, R130 ;  /* 0x000000823d3d7221 */ /* 0x000fe20000010000 */
        /* <DEDUP_REMOVED lines=27> */
[----:B------:R-:W-:Y:S06]  /*0fd0*/  BRA `(.L_x_3802) ;  /* 0x0000000000887947 */ /* 0x000fec0003800000 */
.L_x_3801:
        /* <DEDUP_REMOVED lines=15> */
.L_x_3803:
[----:B------:R-:W3:Y:S01]  /*10d0*/  @P0 LDC.64 R128, c[0x0][0x438] ;  /* 0x00010e00ff800b82 */ /* 0x000ee20000000a00 */
[----:B--2---:R-:W-:Y:S01]  /*10e0*/  @P0 IMAD R135, R0, R131, RZ ;  /* 0x0000008300870224 */ /* 0x004fe200078e02ff */
[C---:B------:R-:W-:Y:S01]  /*10f0*/  IADD3 R131, PT, PT, R161.reuse, 0x80, RZ ;  /* 0x00000080a1837810 */ /* 0x040fe20007ffe0ff */
[----:B0-----:R-:W-:-:S03]  /*1100*/  IMAD.WIDE.U32 R160, R161, 0x8, R158 ;  /* 0x00000008a1a07825 */ /* 0x001fc600078e009e */
[----:B------:R-:W-:Y:S01]  /*1110*/  @P0 SHF.R.S32.HI R148, RZ, 0x1f, R135 ;  /* 0x0000001fff940819 */ /* 0x000fe20000011487 */
[----:B------:R-:W-:Y:S01]  /*1120*/  IMAD.WIDE.U32 R158, R131, 0x8, R158 ;  /* 0x00000008839e7825 */ /* 0x000fe200078e009e */
[----:B------:R0:W5:Y:S02]  /*1130*/  LDG.E.64 R162, desc[UR10][R160.64] ;  /* 0x0000000aa0a27981 */ /* 0x000164000c1e1b00 */
[----:B------:R-:W-:Y:S02]  /*1140*/  @P0 LEA.HI R135, R148, R135, RZ, 0x3 ;  /* 0x0000008794870211 */ /* 0x000fe400078f18ff */
[----:B------:R0:W5:Y:S02]  /*1150*/  LDG.E.64 R148, desc[UR10][R158.64] ;  /* 0x0000000a9e947981 */ /* 0x000164000c1e1b00 */
[----:B-1----:R-:W-:-:S04]  /*1160*/  @P0 LEA.HI.SX32 R131, R135, R130, 0x1d ;  /* 0x0000008287830211 */ /* 0x002fc800078feaff */
        /* <DEDUP_REMOVED lines=9> */
.L_x_3802:
        /* <DEDUP_REMOVED lines=32> */
.L_x_3805:
[----:B------:R-:W-:Y:S05]  /*1400*/  BSYNC.RECONVERGENT B0 ;  /* 0x0000000000007941 */ /* 0x000fea0003800200 */
.L_x_3804:
[----:B------:R-:W1:Y:S08]  /*1410*/  S2UR UR5, SR_CgaCtaId ;  /* 0x00000000000579c3 */ /* 0x000e700000008800 */
[----:B------:R-:W-:Y:S01]  /*1420*/  BAR.SYNC.DEFER_BLOCKING 0x0 ;  /* 0x0000000000007b1d */ /* 0x000fe20000010000 */
[----:B------:R-:W-:-:S05]  /*1430*/  @P1 IADD3 R6, PT, PT, R6, -0x1, RZ ;  /* 0xffffffff06061810 */ /* 0x000fca0007ffe0ff */
[----:B------:R-:W-:Y:S02]  /*1440*/  UMOV UR4, 0x400 ;  /* 0x0000040000047882 */ /* 0x000fe40000000000 */
[----:B------:R-:W2:Y:S01]  /*1450*/  LDC R161, c[0x0][0x388] ;  /* 0x0000e200ffa17b82 */ /* 0x000ea20000000800 */
        /* <DEDUP_REMOVED lines=12> */
[----:B--2---:R-:W-:Y:S02]  /*1520*/  @P1 IMAD R128, R6, R161, RZ ;  /* 0x000000a106801224 */ /* 0x004fe400078e02ff */
[----:B------:R-:W-:Y:S01]  /*1530*/  FADD.FTZ R6, R156, R129 ;  /* 0x000000819c067221 */ /* 0x000fe20000010000 */
[----:B------:R-:W-:Y:S01]  /*1540*/  MOV R159, RZ ;  /* 0x000000ff009f7202 */ /* 0x000fe20000000f00 */
[----:B------:R-:W-:Y:S01]  /*1550*/  FADD.FTZ R130, R130, R165 ;  /* 0x000000a582827221 */ /* 0x000fe20000010000 */
[----:B------:R-:W-:-:S04]  /*1560*/  @P1 SHF.R.S32.HI R129, RZ, 0x1f, R128 ;  /* 0x0000001fff811819 */ /* 0x000fc80000011480 */
[----:B------:R-:W-:-:S04]  /*1570*/  @P1 LEA.HI R128, R129, R128, RZ, 0x3 ;  /* 0x0000008081801211 */ /* 0x000fc800078f18ff */
[----:B------:R-:W-:Y:S02]  /*1580*/  @P1 LEA.HI.SX32 R159, R128, R135, 0x1d ;  /* 0x00000087809f1211 */ /* 0x000fe400078feaff */
[----:B------:R-:W0:Y:S03]  /*1590*/  @P1 LDC.64 R128, c[0x0][0x390] ;  /* 0x0000e400ff801b82 */ /* 0x000e260000000a00 */
[----:B0-----:R-:W-:-:S05]  /*15a0*/  @P1 IMAD.WIDE.U32 R128, R159, 0x10, R128 ;  /* 0x000000109f801825 */ /* 0x001fca00078e0080 */
[----:B------:R0:W5:Y:S01]  /*15b0*/  @P1 LDG.E.128 R112, desc[UR10][R128.64] ;  /* 0x0000000a80701981 */ /* 0x000162000c1e1d00 */
[----:B------:R-:W-:Y:S01]  /*15c0*/  ISETP.NE.U32.AND P0, PT, RZ, UR6, PT ;  /* 0x00000006ff007c0c */ /* 0x000fe2000bf05070 */
[----:B------:R-:W-:Y:S02]  /*15d0*/  IMAD R161, R0, R161, RZ ;  /* 0x000000a100a17224 */ /* 0x000fe400078e02ff */
[----:B------:R-:W-:Y:S01]  /*15e0*/  FMUL.FTZ R130, R130, UR13 ;  /* 0x0000000d82827c20 */ /* 0x000fe20008410000 */
[----:B------:R-:W-:Y:S01]  /*15f0*/  FADD.FTZ R6, R131, R6 ;  /* 0x0000000683067221 */ /* 0x000fe20000010000 */
[----:B------:R-:W-:Y:S02]  /*1600*/  ISETP.NE.AND.EX P0, PT, R5, RZ, PT, P0 ;  /* 0x000000ff0500720c */ /* 0x000fe40003f05300 */
[----:B------:R-:W-:Y:S01]  /*1610*/  SHF.R.S32.HI R156, RZ, 0x1f, R161 ;  /* 0x0000001fff9c7819 */ /* 0x000fe200000114a1 */
[----:B------:R-:W-:Y:S01]  /*1620*/  FMUL.FTZ R6, R6, UR13 ;  /* 0x0000000d06067c20 */ /* 0x000fe20008410000 */
[----:B------:R-:W-:-:S02]  /*1630*/  ISETP.NE.AND P3, PT, RZ, UR12, PT ;  /* 0x0000000cff007c0c */ /* 0x000fc4000bf65270 */
[----:B------:R-:W-:Y:S02]  /*1640*/  LEA.HI R156, R156, R161, RZ, 0x3 ;  /* 0x000000a19c9c7211 */ /* 0x000fe400078f18ff */
[----:B------:R-:W-:Y:S02]  /*1650*/  FSEL R165, R130, RZ, !P3 ;  /* 0x000000ff82a57208 */ /* 0x000fe40005800000 */
[----:B------:R-:W-:-:S03]  /*1660*/  LEA.HI.SX32 R161, R156, R135, 0x1d ;  /* 0x000000879ca17211 */ /* 0x000fc600078feaff */
[----:B0-----:R-:W-:Y:S05]  /*1670*/  @P0 BRA `(.L_x_3806) ;  /* 0x0000001c004c0947 */ /* 0x001fea0003800000 */
        /* <DEDUP_REMOVED lines=8> */
[----:B------:R-:W-:Y:S02]  /*1700*/  BSSY.RECONVERGENT B0, `(.L_x_3809) ;  /* 0x0000014000007945 */ /* 0x000fe40003800200 */
[----:B------:R-:W-:-:S04]  /*1710*/  FADD.FTZ R129, R124, -R129 ;  /* 0x800000817c817221 */ /* 0x000fc80000010000 */
[----:B------:R-:W-:-:S05]  /*1720*/  FMUL.FTZ R129, R4, R129 ;  /* 0x0000008104817220 */ /* 0x000fca0000410000 */
[----:B------:R-:W-:Y:S02]  /*1730*/  FSEL R129, R129, RZ, P0 ;  /* 0x000000ff81817208 */ /* 0x000fe40000000000 */
[----:B-----5:R-:W-:-:S03]  /*1740*/  LOP3.LUT P0, RZ, R162, 0xff, RZ, 0xc0, !PT ;  /* 0x000000ffa2ff7812 */ /* 0x020fc6000780c0ff */
[----:B------:R-:W-:-:S04]  /*1750*/  FMUL.FTZ R129, R129, UR17 ;  /* 0x0000001181817c20 */ /* 0x000fc80008410000 */
[----:B------:R-:W-:-:S04]  /*1760*/  FMUL.FTZ R129, R129, UR16 ;  /* 0x0000001081817c20 */ /* 0x000fc80008410000 */
[----:B------:R-:W-:Y:S01]  /*1770*/  FMUL.FTZ R128, R100, R129 ;  /* 0x0000008164807220 */ /* 0x000fe20000410000 */
[----:B------:R-:W-:-:S04]  /*1780*/  HFMA2 R129, -RZ, RZ, 0, 0 ;  /* 0x00000000ff817431 */ /* 0x000fc800000001ff */
[----:B------:R-:W-:Y:S01]  /*1790*/  FSEL R128, R128, RZ, P0 ;  /* 0x000000ff80807208 */ /* 0x000fe20000000000 */
[----:B------:R-:W-:Y:S06]  /*17a0*/  @!P0 BRA `(.L_x_3810) ;  /* 0x0000000000248947 */ /* 0x000fec0003800000 */
        /* <DEDUP_REMOVED lines=9> */
.L_x_3810:
[----:B------:R-:W-:Y:S05]  /*1840*/  BSYNC.RECONVERGENT B0 ;  /* 0x0000000000007941 */ /* 0x000fea0003800200 */
.L_x_3809:
[----:B------:R-:W-:Y:S01]  /*1850*/  F2FP.BF16.F32.PACK_AB R128, RZ, R128 ;  /* 0x00000080ff80723e */ /* 0x000fe200000010ff */
[----:B------:R-:W-:-:S03]  /*1860*/  FADD.FTZ R24, R24, R129 ;  /* 0x0000008118187221 */ /* 0x000fc60000010000 */
[----:B------:R-:W-:-:S07]  /*1870*/  PRMT R104, R128, 0x7610, R104 ;  /* 0x0000761080687816 */ /* 0x000fce0000000068 */
.L_x_3808:
[----:B------:R-:W-:Y:S05]  /*1880*/  @!P1 BRA `(.L_x_3811) ;  /* 0x00000000006c9947 */ /* 0x000fea0003800000 */
[----:B------:R-:W-:Y:S01]  /*1890*/  FFMA.FTZ R128, R120, R6, R165 ;  /* 0x0000000678807223 */ /* 0x000fe200000100a5 */
[----:B------:R-:W-:Y:S01]  /*18a0*/  ISETP.GT.AND P0, PT, R2, RZ, PT ;  /* 0x000000ff0200720c */ /* 0x000fe20003f04270 */
[----:B------:R-:W-:Y:S01]  /*18b0*/  BSSY.RECONVERGENT B0, `(.L_x_3812) ;  /* 0x0000015000007945 */ /* 0x000fe20003800200 */
[----:B------:R-:W-:Y:S01]  /*18c0*/  MOV R130, RZ ;  /* 0x000000ff00827202 */ /* 0x000fe20000000f00 */
[----:B------:R-:W-:-:S04]  /*18d0*/  FADD.FTZ R129, R143, -R128 ;  /* 0x800000808f817221 */ /* 0x000fc80000010000 */
[----:B------:R-:W-:-:S05]  /*18e0*/  FMUL.FTZ R129, R4, R129 ;  /* 0x0000008104817220 */ /* 0x000fca0000410000 */
[----:B------:R-:W-:Y:S02]  /*18f0*/  FSEL R129, R129, RZ, P0 ;  /* 0x000000ff81817208 */ /* 0x000fe40000000000 */
[----:B-----5:R-:W-:-:S03]  /*1900*/  LOP3.LUT P0, RZ, R162, 0xff00, RZ, 0xc0, !PT ;  /* 0x0000ff00a2ff7812 */ /* 0x020fc6000780c0ff */
[----:B------:R-:W-:-:S04]  /*1910*/  FMUL.FTZ R129, R129, UR17 ;  /* 0x0000001181817c20 */ /* 0x000fc80008410000 */
[----:B------:R-:W-:-:S04]  /*1920*/  FMUL.FTZ R128, R129, UR16 ;  /* 0x0000001081807c20 */ /* 0x000fc80008410000 */
[----:B------:R-:W-:-:S05]  /*1930*/  FMUL.FTZ R128, R101, R128 ;  /* 0x0000008065807220 */ /* 0x000fca0000410000 */
[----:B------:R-:W-:Y:S01]  /*1940*/  FSEL R128, R128, RZ, P0 ;  /* 0x000000ff80807208 */ /* 0x000fe20000000000 */
[----:B------:R-:W-:Y:S06]  /*1950*/  @!P0 BRA `(.L_x_3813) ;  /* 0x0000000000288947 */ /* 0x000fec0003800000 */
        /* <DEDUP_REMOVED lines=10> */
.L_x_3813:
[----:B------:R-:W-:Y:S05]  /*1a00*/  BSYNC.RECONVERGENT B0 ;  /* 0x0000000000007941 */ /* 0x000fea0003800200 */
.L_x_3812:
[----:B------:R-:W-:Y:S01]  /*1a10*/  F2FP.BF16.F32.PACK_AB R128, RZ, R128 ;  /* 0x00000080ff80723e */ /* 0x000fe200000010ff */
[----:B------:R-:W-:-:S03]  /*1a20*/  FADD.FTZ R25, R25, R130 ;  /* 0x0000008219197221 */ /* 0x000fc60000010000 */
[----:B------:R-:W-:-:S07]  /*1a30*/  PRMT R104, R104, 0x5410, R128 ;  /* 0x0000541068687816 */ /* 0x000fce0000000080 */
.L_x_3811:
        /* <DEDUP_REMOVED lines=23> */
.L_x_3816:
[----:B------:R-:W-:Y:S05]  /*1bb0*/  BSYNC.RECONVERGENT B0 ;  /* 0x0000000000007941 */ /* 0x000fea0003800200 */
.L_x_3815:
[----:B------:R-:W-:Y:S01]  /*1bc0*/  F2FP.BF16.F32.PACK_AB R128, RZ, R128 ;  /* 0x00000080ff80723e */ /* 0x000fe200000010ff */
[----:B------:R-:W-:-:S03]  /*1bd0*/  FADD.FTZ R26, R26, R129 ;  /* 0x000000811a1a7221 */ /* 0x000fc60000010000 */
[----:B------:R-:W-:-:S07]  /*1be0*/  PRMT R105, R128, 0x7610, R105 ;  /* 0x0000761080697816 */ /* 0x000fce0000000069 */
.L_x_3814:
        /* <DEDUP_REMOVED lines=24> */
.L_x_3819:
[----:B------:R-:W-:Y:S05]  /*1d70*/  BSYNC.RECONVERGENT B0 ;  /* 0x0000000000007941 */ /* 0x000fea0003800200 */
.L_x_3818:
[----:B------:R-:W-:Y:S01]  /*1d80*/  F2FP.BF16.F32.PACK_AB R128, RZ, R128 ;  /* 0x00000080ff80723e */ /* 0x000fe200000010ff */
[----:B------:R-:W-:-:S03]  /*1d90*/  FADD.FTZ R27, R27, R130 ;  /* 0x000000821b1b7221 */ /* 0x000fc60000010000 */
[----:B------:R-:W-:-:S07]  /*1da0*/  PRMT R105, R105, 0x5410, R128 ;  /* 0x0000541069697816 */ /* 0x000fce0000000080 */
.L_x_3817:
        /* <DEDUP_REMOVED lines=23> */
.L_x_3822:
[----:B------:R-:W-:Y:S05]  /*1f20*/  BSYNC.RECONVERGENT B0 ;  /* 0x0000000000007941 */ /* 0x000fea0003800200 */
.L_x_3821:
[----:B------:R-:W-:Y:S01]  /*1f30*/  F2FP.BF16.F32.PACK_AB R128, RZ, R128 ;  /* 0x00000080ff80723e */ /* 0x000fe200000010ff */
[----:B------:R-:W-:-:S03]  /*1f40*/  FADD.FTZ R28, R28, R129 ;  /* 0x000000811c1c7221 */ /* 0x000fc60000010000 */
[----:B------:R-:W-:-:S07]  /*1f50*/  PRMT R106, R128, 0x7610, R106 ;  /* 0x00007610806a7816 */ /* 0x000fce000000006a */
.L_x_3820:
        /* <DEDUP_REMOVED lines=24> */
.L_x_3825:
[----:B------:R-:W-:Y:S05]  /*20e0*/  BSYNC.RECONVERGENT B0 ;  /* 0x0000000000007941 */ /* 0x000fea0003800200 */
.L_x_3824:
[----:B------:R-:W-:Y:S01]  /*20f0*/  F2FP.BF16.F32.PACK_AB R128, RZ, R128 ;  /* 0x00000080ff80723e */ /* 0x000fe200000010ff */
[----:B------:R-:W-:-:S03]  /*2100*/  FADD.FTZ R29, R29, R130 ;  /* 0x000000821d1d7221 */ /* 0x000fc60000010000 */
[----:B------:R-:W-:-:S07]  /*2110*/  PRMT R106, R106, 0x5410, R128 ;  /* 0x000054106a6a7816 */ /* 0x000fce0000000080 */
.L_x_3823:
        /* <DEDUP_REMOVED lines=23> */
.L_x_3828:
[----:B------:R-:W-:Y:S05]  /*2290*/  BSYNC.RECONVERGENT B0 ;  /* 0x0000000000007941 */ /* 0x000fea0003800200 */
.L_x_3827:
[----:B------:R-:W-:Y:S01]  /*22a0*/  F2FP.BF16.F32.PACK_AB R128, RZ, R128 ;  /* 0x00000080ff80723e */ /* 0x000fe200000010ff */
[----:B------:R-:W-:-:S03]  /*22b0*/  FADD.FTZ R30, R30, R129 ;  /* 0x000000811e1e7221 */ /* 0x000fc60000010000 */
[----:B------:R-:W-:-:S07]  /*22c0*/  PRMT R107, R128, 0x7610, R107 ;  /* 0x00007610806b7816 */ /* 0x000fce000000006b */
.L_x_3826:
[----:B------:R-:W-:Y:S05]  /*22d0*/  @!P1 BRA `(.L_x_3829) ;  /* 0x0000002000749947 */ /* 0x000fea0003800000 */
[----:B------:R-:W-:Y:S01]  /*22e0*/  FFMA.FTZ R128, R138, R6, R165 ;  /* 0x000000068a807223 */ /* 0x000fe200000100a5 */
[----:B------:R-:W-:Y:S01]  /*22f0*/  ISETP.GT.AND P3, PT, R2, RZ, PT ;  /* 0x000000ff0200720c */ /* 0x000fe20003f64270 */
[----:B------:R-:W-:Y:S01]  /*2300*/  BSSY.RECONVERGENT B0, `(.L_x_3830) ;  /* 0x0000017000007945 */ /* 0x000fe20003800200 */
[----:B-----5:R-:W-:Y:S01]  /*2310*/  ISETP.GE.U32.AND P0, PT, R162, RZ, PT ;  /* 0x000000ffa200720c */ /* 0x020fe20003f06070 */
[----:B------:R-:W-:-:S03]  /*2320*/  FADD.FTZ R129, R125, -R128 ;  /* 0x800000807d817221 */ /* 0x000fc60000010000 */
[----:B------:R-:W-:Y:S01]  /*2330*/  ISETP.GE.U32.AND.EX P0, PT, R163, 0x1000000, PT, P0 ;  /* 0x01000000a300780c */ /* 0x000fe20003f06100 */
[----:B------:R-:W-:-:S05]  /*2340*/  FMUL.FTZ R129, R4, R129 ;  /* 0x0000008104817220 */ /* 0x000fca0000410000 */
[----:B------:R-:W-:-:S05]  /*2350*/  FSEL R129, R129, RZ, P3 ;  /* 0x000000ff81817208 */ /* 0x000fca0001800000 */
[----:B------:R-:W-:-:S04]  /*2360*/  FMUL.FTZ R129, R129, UR17 ;  /* 0x0000001181817c20 */ /* 0x000fc80008410000 */
[----:B------:R-:W-:-:S04]  /*2370*/  FMUL.FTZ R128, R129, UR16 ;  /* 0x0000001081807c20 */ /* 0x000fc80008410000 */
[----:B------:R-:W-:-:S05]  /*2380*/  FMUL.FTZ R128, R99, R128 ;  /* 0x0000008063807220 */ /* 0x000fca0000410000 */
[----:B------:R-:W-:-:S04]  /*2390*/  FSEL R128, R128, RZ, P0 ;  /* 0x000000ff80807208 */ /* 0x000fc80000000000 */
[----:B------:R-:W-:Y:S02]  /*23a0*/  F2FP.BF16.F32.PACK_AB R130, RZ, R128 ;  /* 0x00000080ff82723e */ /* 0x000fe400000010ff */
[----:B------:R-:W-:Y:S01]  /*23b0*/  MOV R128, RZ ;  /* 0x000000ff00807202 */ /* 0x000fe20000000f00 */
[----:B------:R-:W-:Y:S06]  /*23c0*/  @!P0 BRA `(.L_x_3831) ;  /* 0x0000000000288947 */ /* 0x000fec0003800000 */
        /* <DEDUP_REMOVED lines=10> */
.L_x_3831:
[----:B------:R-:W-:Y:S05]  /*2470*/  BSYNC.RECONVERGENT B0 ;  /* 0x0000000000007941 */ /* 0x000fea0003800200 */
.L_x_3830:
[----:B------:R-:W-:Y:S01]  /*2480*/  FADD.FTZ R31, R31, R128 ;  /* 0x000000801f1f7221 */ /* 0x000fe20000010000 */
[----:B------:R-:W-:Y:S01]  /*2490*/  PRMT R107, R107, 0x5410, R130 ;  /* 0x000054106b6b7816 */ /* 0x000fe20000000082 */
[----:B------:R-:W-:Y:S06]  /*24a0*/  BRA `(.L_x_3829) ;  /* 0x0000002000007947 */ /* 0x000fec0003800000 */
.L_x_3807:
        /* <DEDUP_REMOVED lines=23> */
.L_x_3834:
[----:B------:R-:W-:Y:S05]  /*2620*/  BSYNC.RECONVERGENT B0 ;  /* 0x0000000000007941 */ /* 0x000fea0003800200 */
.L_x_3833:
[----:B------:R-:W-:Y:S01]  /*2630*/  F2FP.BF16.F32.PACK_AB R46, RZ, R46 ;  /* 0x0000002eff2e723e */ /* 0x000fe200000010ff */
[----:B------:R-:W-:-:S03]  /*2640*/  FADD.FTZ R24, R24, R45 ;  /* 0x0000002d18187221 */ /* 0x000fc60000010000 */
[----:B------:R-:W-:-:S07]  /*2650*/  PRMT R104, R46, 0x7610, R104 ;  /* 0x000076102e687816 */ /* 0x000fce0000000068 */
.L_x_3832:
        /* <DEDUP_REMOVED lines=24> */
.L_x_3837:
[----:B------:R-:W-:Y:S05]  /*27e0*/  BSYNC.RECONVERGENT B0 ;  /* 0x0000000000007941 */ /* 0x000fea0003800200 */
.L_x_3836:
[----:B------:R-:W-:Y:S01]  /*27f0*/  F2FP.BF16.F32.PACK_AB R46, RZ, R46 ;  /* 0x0000002eff2e723e */ /* 0x000fe200000010ff */
[----:B------:R-:W-:-:S03]  /*2800*/  FADD.FTZ R25, R25, R44 ;  /* 0x0000002c19197221 */ /* 0x000fc60000010000 */
[----:B------:R-:W-:-:S07]  /*2810*/  PRMT R104, R104, 0x5410, R46 ;  /* 0x0000541068687816 */ /* 0x000fce000000002e */
.L_x_3835:
        /* <DEDUP_REMOVED lines=23> */
.L_x_3840:
[----:B------:R-:W-:Y:S05]  /*2990*/  BSYNC.RECONVERGENT B0 ;  /* 0x0000000000007941 */ /* 0x000fea0003800200 */
.L_x_3839:
[----:B------:R-:W-:Y:S01]  /*29a0*/  F2FP.BF16.F32.PACK_AB R46, RZ, R46 ;  /* 0x0000002eff2e723e */ /* 0x000fe200000010ff */
[----:B------:R-:W-:-:S03]  /*29b0*/  FADD.FTZ R26, R26, R45 ;  /* 0x0000002d1a1a7221 */ /* 0x000fc60000010000 */
[----:B------:R-:W-:-:S07]  /*29c0*/  PRMT R105, R46, 0x7610, R105 ;  /* 0x000076102e697816 */ /* 0x000fce0000000069 */
.L_x_3838:
        /* <DEDUP_REMOVED lines=24> */
.L_x_3843:
[----:B------:R-:W-:Y:S05]  /*2b50*/  BSYNC.RECONVERGENT B0 ;  /* 0x0000000000007941 */ /* 0x000fea0003800200 */
.L_x_3842:
[----:B------:R-:W-:Y:S01]  /*2b60*/  F2FP.BF16.F32.PACK_AB R46, RZ, R46 ;  /* 0x0000002eff2e723e */ /* 0x000fe200000010ff */
[----:B------:R-:W-:-:S03]  /*2b70*/  FADD.FTZ R27, R27, R44 ;  /* 0x0000002c1b1b7221 */ /* 0x000fc60000010000 */
[----:B------:R-:W-:-:S07]  /*2b80*/  PRMT R105, R105, 0x5410, R46 ;  /* 0x0000541069697816 */ /* 0x000fce000000002e */
.L_x_3841:
        /* <DEDUP_REMOVED lines=23> */
.L_x_3846:
[----:B------:R-:W-:Y:S05]  /*2d00*/  BSYNC.RECONVERGENT B0 ;  /* 0x0000000000007941 */ /* 0x000fea0003800200 */
.L_x_3845:
[----:B------:R-:W-:Y:S01]  /*2d10*/  F2FP.BF16.F32.PACK_AB R46, RZ, R46 ;  /* 0x0000002eff2e723e */ /* 0x000fe200000010ff */
[----:B------:R-:W-:-:S03]  /*2d20*/  FADD.FTZ R28, R28, R45 ;  /* 0x0000002d1c1c7221 */ /* 0x000fc60000010000 */
[----:B------:R-:W-:-:S07]  /*2d30*/  PRMT R106, R46, 0x7610, R106 ;  /* 0x000076102e6a7816 */ /* 0x000fce000000006a */
.L_x_3844:
        /* <DEDUP_REMOVED lines=24> */
.L_x_3849:
[----:B------:R-:W-:Y:S05]  /*2ec0*/  BSYNC.RECONVERGENT B0 ;  /* 0x0000000000007941 */ /* 0x000fea0003800200 */
.L_x_3848:
[----:B------:R-:W-:Y:S01]  /*2ed0*/  F2FP.BF16.F32.PACK_AB R46, RZ, R46 ;  /* 0x0000002eff2e723e */ /* 0x000fe200000010ff */
[----:B------:R-:W-:-:S03]  /*2ee0*/  FADD.FTZ R29, R29, R44 ;  /* 0x0000002c1d1d7221 */ /* 0x000fc60000010000 */
[----:B------:R-:W-:-:S07]  /*2ef0*/  PRMT R106, R106, 0x5410, R46 ;  /* 0x000054106a6a7816 */ /* 0x000fce000000002e */
.L_x_3847:
        /* <DEDUP_REMOVED lines=23> */
.L_x_3852:
[----:B------:R-:W-:Y:S05]  /*3070*/  BSYNC.RECONVERGENT B0 ;  /* 0x0000000000007941 */ /* 0x000fea0003800200 */
.L_x_3851:
[----:B------:R-:W-:Y:S01]  /*3080*/  F2FP.BF16.F32.PACK_AB R46, RZ, R46 ;  /* 0x0000002eff2e723e */ /* 0x000fe200000010ff */
[----:B------:R-:W-:-:S03]  /*3090*/  FADD.FTZ R30, R30, R45 ;  /* 0x0000002d1e1e7221 */ /* 0x000fc60000010000 */
[----:B------:R-:W-:-:S07]  /*30a0*/  PRMT R107, R46, 0x7610, R107 ;  /* 0x000076102e6b7816 */ /* 0x000fce000000006b */
.L_x_3850:
[-CC-:B------:R-:W-:Y:S01]  /*30b0*/  FFMA.FTZ R44, R147, R6.reuse, R165.reuse ;  /* 0x00000006932c7223 */ /* 0x180fe200000100a5 */
[-CC-:B------:R-:W-:Y:S01]  /*30c0*/  FFMA.FTZ R46, R134, R6.reuse, R165.reuse ;  /* 0x00000006862e7223 */ /* 0x180fe200000100a5 */
[-CC-:B------:R-:W-:Y:S01]  /*30d0*/  FFMA.FTZ R69, R145, R6.reuse, R165.reuse ;  /* 0x0000000691457223 */ /* 0x180fe200000100a5 */
[-CC-:B------:R-:W-:Y:S01]  /*30e0*/  FFMA.FTZ R129, R141, R6.reuse, R165.reuse ;  /* 0x000000068d817223 */ /* 0x180fe200000100a5 */
[----:B------:R-:W-:Y:S01]  /*30f0*/  FADD.FTZ R45, R7, -R44 ;  /* 0x8000002c072d7221 */ /* 0x000fe20000010000 */
[-CC-:B------:R-:W-:Y:S01]  /*3100*/  FFMA.FTZ R44, R126, R6.reuse, R165.reuse ;  /* 0x000000067e2c7223 */ /* 0x180fe200000100a5 */
[----:B------:R-:W-:Y:S01]  /*3110*/  FADD.FTZ R47, R127, -R46 ;  /* 0x8000002e7f2f7221 */ /* 0x000fe20000010000 */
[-CC-:B------:R-:W-:Y:S01]  /*3120*/  FFMA.FTZ R46, R3, R6.reuse, R165.reuse ;  /* 0x00000006032e7223 */ /* 0x180fe200000100a5 */
[-CC-:B------:R-:W-:Y:S01]  /*3130*/  FFMA.FTZ R68, R138, R6.reuse, R165.reuse ;  /* 0x000000068a447223 */ /* 0x180fe200000100a5 */
[----:B------:R-:W-:Y:S01]  /*3140*/  FADD.FTZ R71, R139, -R44 ;  /* 0x8000002c8b477221 */ /* 0x000fe20000010000 */
[----:B------:R-:W-:Y:S01]  /*3150*/  FFMA.FTZ R44, R120, R6, R165 ;  /* 0x00000006782c7223 */ /* 0x000fe200000100a5 */
[----:B------:R-:W-:Y:S01]  /*3160*/  FADD.FTZ R69, R132, -R69 ;  /* 0x8000004584457221 */ /* 0x000fe20000010000 */
[----:B------:R-:W-:Y:S01]  /*3170*/  FADD.FTZ R129, R122, -R129 ;  /* 0x800000817a817221 */ /* 0x000fe20000010000 */
[----:B------:R-:W-:Y:S01]  /*3180*/  FADD.FTZ R70, R125, -R68 ;  /* 0x800000447d467221 */ /* 0x000fe20000010000 */
[----:B------:R-:W-:Y:S01]  /*3190*/  FADD.FTZ R131, R143, -R44 ;  /* 0x8000002c8f837221 */ /* 0x000fe20000010000 */
[----:B------:R-:W-:Y:S01]  /*31a0*/  FADD.FTZ R44, R124, -R46 ;  /* 0x8000002e7c2c7221 */ /* 0x000fe20000010000 */
[----:B------:R-:W-:Y:S01]  /*31b0*/  FMUL.FTZ R47, R4, R47 ;  /* 0x0000002f042f7220 */ /* 0x000fe20000410000 */
[----:B------:R-:W-:Y:S01]  /*31c0*/  ISETP.GT.AND P0, PT, R2, RZ, PT ;  /* 0x000000ff0200720c */ /* 0x000fe20003f04270 */
        /* <DEDUP_REMOVED lines=16> */
[----:B-----5:R-:W-:Y:S01]  /*32d0*/  ISETP.GE.U32.AND P0, PT, R162, RZ, PT ;  /* 0x000000ffa200720c */ /* 0x020fe20003f06070 */
[----:B------:R-:W-:-:S03]  /*32e0*/  FMUL.FTZ R129, R71, UR17 ;  /* 0x0000001147817c20 */ /* 0x000fc60008410000 */
[----:B------:R-:W-:Y:S01]  /*32f0*/  ISETP.GE.U32.AND.EX P0, PT, R163, 0x1000000, PT, P0 ;  /* 0x01000000a300780c */ /* 0x000fe20003f06100 */
[----:B------:R-:W-:-:S12]  /*3300*/  FMUL.FTZ R130, R129, UR16 ;  /* 0x0000001081827c20 */ /* 0x000fd80008410000 */
        /* <DEDUP_REMOVED lines=8> */
[----:B------:R-:W-:Y:S01]  /*3390*/  PRMT R107, R107, 0x5410, R130 ;  /* 0x000054106b6b7816 */ /* 0x000fe20000000082 */
[----:B------:R-:W-:Y:S06]  /*33a0*/  BRA `(.L_x_3829) ;  /* 0x0000001000407947 */ /* 0x000fec0003800000 */
.L_x_3806:
[----:B------:R-:W-:Y:S01]  /*33b0*/  UMOV UR4, UR8 ;  /* 0x0000000800047c82 */ /* 0x000fe20008000000 */
[----:B------:R-:W-:Y:S01]  /*33c0*/  UMOV UR5, UR9 ;  /* 0x0000000900057c82 */ /* 0x000fe20008000000 */
[----:B------:R-:W-:-:S04]  /*33d0*/  UISETP.NE.U32.AND UP0, UPT, UR4, URZ, UPT ;  /* 0x000000ff0400728c */ /* 0x000fc8000bf05070 */
[----:B------:R-:W-:-:S09]  /*33e0*/  UISETP.NE.AND.EX UP0, UPT, UR5, URZ, UPT, UP0 ;  /* 0x000000ff0500728c */ /* 0x000fd2000bf05300 */
[----:B------:R-:W-:Y:S05]  /*33f0*/  BRA.U UP0, `(.L_x_3853) ;  /* 0x0000000900187547 */ /* 0x000fea000b800000 */
[----:B------:R-:W-:Y:S05]  /*3400*/  @!P1 BRA `(.L_x_3854) ;  /* 0x00000000003c9947 */ /* 0x000fea0003800000 */
[----:B------:R-:W-:Y:S01]  /*3410*/  @P2 FFMA.FTZ R129, R3, R6, R165 ;  /* 0x0000000603812223 */ /* 0x000fe200000100a5 */
[----:B-----5:R-:W-:Y:S02]  /*3420*/  LOP3.LUT P0, RZ, R162, 0xff, RZ, 0xc0, !PT ;  /* 0x000000ffa2ff7812 */ /* 0x020fe4000780c0ff */
[----:B------:R-:W-:Y:S01]  /*3430*/  MOV R128, R20 ;  /* 0x0000001400807202 */ /* 0x000fe20000000f00 */
[----:B------:R-:W-:-:S04]  /*3440*/  @P2 FADD.FTZ R129, R124, -R129 ;  /* 0x800000817c812221 */ /* 0x000fc80000010000 */
[----:B------:R-:W-:Y:S01]  /*3450*/  @P2 FFMA.FTZ R128, R4, R129, R20 ;  /* 0x0000008104802223 */ /* 0x000fe20000010014 */
        /* <DEDUP_REMOVED lines=10> */
.L_x_3854:
[----:B------:R-:W-:Y:S05]  /*3500*/  @!P1 BRA `(.L_x_3855) ;  /* 0x0000000000409947 */ /* 0x000fea0003800000 */
[----:B-----5:R-:W-:Y:S01]  /*3510*/  LOP3.LUT P0, RZ, R162, 0xff00, RZ, 0xc0, !PT ;  /* 0x0000ff00a2ff7812 */ /* 0x020fe2000780c0ff */
[----:B------:R-:W-:-:S04]  /*3520*/  @P2 FFMA.FTZ R128, R120, R6, R165 ;  /* 0x0000000678802223 */ /* 0x000fc800000100a5 */
[----:B------:R-:W-:Y:S01]  /*3530*/  @P2 FADD.FTZ R129, R143, -R128 ;  /* 0x800000808f812221 */ /* 0x000fe20000010000 */
[----:B------:R-:W-:-:S03]  /*3540*/  MOV R128, R21 ;  /* 0x0000001500807202 */ /* 0x000fc60000000f00 */
[----:B------:R-:W-:-:S04]  /*3550*/  @P2 FFMA.FTZ R128, R4, R129, R21 ;  /* 0x0000008104802223 */ /* 0x000fc80000010015 */
        /* <DEDUP_REMOVED lines=11> */
.L_x_3855:
        /* <DEDUP_REMOVED lines=16> */
.L_x_3856:
        /* <DEDUP_REMOVED lines=17> */
.L_x_3857:
        /* <DEDUP_REMOVED lines=16> */
.L_x_3858:
        /* <DEDUP_REMOVED lines=17> */
.L_x_3859:
[----:B------:R-:W-:Y:S05]  /*3a30*/  @!P1 BRA `(.L_x_3860) ;  /* 0x00000000003c9947 */ /* 0x000fea0003800000 */
[----:B------:R-:W-:Y:S01]  /*3a40*/  @P2 FFMA.FTZ R128, R147, R6, R165 ;  /* 0x0000000693802223 */ /* 0x000fe200000100a5 */
[----:B-----5:R-:W-:-:S03]  /*3a50*/  LOP3.LUT P0, RZ, R163, 0xff0000, RZ, 0xc0, !PT ;  /* 0x00ff0000a3ff7812 */ /* 0x020fc6000780c0ff */
[----:B------:R-:W-:Y:S01]  /*3a60*/  @P2 FADD.FTZ R129, R7, -R128 ;  /* 0x8000008007812221 */ /* 0x000fe20000010000 */
[----:B------:R-:W-:-:S03]  /*3a70*/  MOV R128, R18 ;  /* 0x0000001200807202 */ /* 0x000fc60000000f00 */
        /* <DEDUP_REMOVED lines=11> */
.L_x_3860:
[----:B------:R-:W-:Y:S05]  /*3b30*/  @!P1 BRA `(.L_x_3829) ;  /* 0x00000008005c9947 */ /* 0x000fea0003800000 */
[----:B-----5:R-:W-:Y:S01]  /*3b40*/  ISETP.GE.U32.AND P0, PT, R162, RZ, PT ;  /* 0x000000ffa200720c */ /* 0x020fe20003f06070 */
[----:B------:R-:W-:-:S03]  /*3b50*/  @P2 FFMA.FTZ R128, R138, R6, R165 ;  /* 0x000000068a802223 */ /* 0x000fc600000100a5 */
[----:B------:R-:W-:Y:S01]  /*3b60*/  ISETP.GE.U32.AND.EX P0, PT, R163, 0x1000000, PT, P0 ;  /* 0x01000000a300780c */ /* 0x000fe20003f06100 */
[----:B------:R-:W-:Y:S01]  /*3b70*/  @P2 FADD.FTZ R129, R125, -R128 ;  /* 0x800000807d812221 */ /* 0x000fe20000010000 */
[----:B------:R-:W-:-:S03]  /*3b80*/  MOV R128, R19 ;  /* 0x0000001300807202 */ /* 0x000fc60000000f00 */
[----:B------:R-:W-:-:S04]  /*3b90*/  @P2 FFMA.FTZ R128, R4, R129, R19 ;  /* 0x0000008104802223 */ /* 0x000fc80000010013 */
[----:B------:R-:W-:-:S04]  /*3ba0*/  FMUL.FTZ R128, R128, UR17 ;  /* 0x0000001180807c20 */ /* 0x000fc80008410000 */
[----:B------:R-:W-:Y:S01]  /*3bb0*/  @P0 PRMT R129, R115, 0x7632, R129 ;  /* 0x0000763273810816 */ /* 0x000fe20000000081 */
[----:B------:R-:W-:Y:S01]  /*3bc0*/  FMUL.FTZ R130, R128, UR16 ;  /* 0x0000001080827c20 */ /* 0x000fe20008410000 */
[----:B------:R-:W-:Y:S02]  /*3bd0*/  HFMA2 R128, -RZ, RZ, 0, 0 ;  /* 0x00000000ff807431 */ /* 0x000fe400000001ff */
        /* <DEDUP_REMOVED lines=8> */
.L_x_3853:
[-CC-:B------:R-:W-:Y:S01]  /*3c60*/  @P2 FFMA.FTZ R44, R120, R6.reuse, R165.reuse ;  /* 0x00000006782c2223 */ /* 0x180fe200000100a5 */
[----:B-----5:R-:W-:Y:S01]  /*3c70*/  MOV R45, R21 ;  /* 0x00000015002d7202 */ /* 0x020fe20000000f00 */
[--C-:B------:R-:W-:Y:S01]  /*3c80*/  @P2 FFMA.FTZ R47, R141, R6, R165.reuse ;  /* 0x000000068d2f2223 */ /* 0x100fe200000100a5 */
[----:B------:R-:W-:Y:S01]  /*3c90*/  MOV R46, R22 ;  /* 0x00000016002e7202 */ /* 0x000fe20000000f00 */
[----:B------:R-:W-:Y:S01]  /*3ca0*/  @P2 FADD.FTZ R44, R143, -R44 ;  /* 0x8000002c8f2c2221 */ /* 0x000fe20000010000 */
[----:B------:R-:W-:Y:S01]  /*3cb0*/  @P2 FFMA.FTZ R69, R145, R6, R165 ;  /* 0x0000000691452223 */ /* 0x000fe200000100a5 */
[----:B------:R-:W-:Y:S01]  /*3cc0*/  @P2 FADD.FTZ R47, R122, -R47 ;  /* 0x8000002f7a2f2221 */ /* 0x000fe20000010000 */
[----:B------:R-:W-:Y:S01]  /*3cd0*/  MOV R68, R16 ;  /* 0x0000001000447202 */ /* 0x000fe20000000f00 */
[----:B------:R-:W-:Y:S01]  /*3ce0*/  @P2 FFMA.FTZ R45, R4, R44, R21 ;  /* 0x0000002c042d2223 */ /* 0x000fe20000010015 */
[-C--:B------:R-:W-:Y:S01]  /*3cf0*/  @P2 FFMA.FTZ R44, R126, R6.reuse, R165 ;  /* 0x000000067e2c2223 */ /* 0x080fe200000100a5 */
[----:B------:R-:W-:Y:S01]  /*3d00*/  @P2 FFMA.FTZ R46, R4, R47, R22 ;  /* 0x0000002f042e2223 */ /* 0x000fe20000010016 */
[----:B------:R-:W-:Y:S01]  /*3d10*/  MOV R47, R23 ;  /* 0x00000017002f7202 */ /* 0x000fe20000000f00 */
[----:B------:R-:W-:Y:S01]  /*3d20*/  @P2 FADD.FTZ R69, R132, -R69 ;  /* 0x8000004584452221 */ /* 0x000fe20000010000 */
[----:B------:R-:W-:Y:S01]  /*3d30*/  @P2 FADD.FTZ R44, R139, -R44 ;  /* 0x8000002c8b2c2221 */ /* 0x000fe20000010000 */
[----:B------:R-:W-:Y:S01]  /*3d40*/  @P2 FFMA.FTZ R129, R3, R6, R165 ;  /* 0x0000000603812223 */ /* 0x000fe200000100a5 */
[----:B------:R-:W-:Y:S01]  /*3d50*/  MOV R70, R18 ;  /* 0x0000001200467202 */ /* 0x000fe20000000f00 */
[C---:B------:R-:W-:Y:S01]  /*3d60*/  @P2 FFMA.FTZ R68, R4.reuse, R69, R16 ;  /* 0x0000004504442223 */ /* 0x040fe20000010010 */
[----:B------:R-:W-:Y:S01]  /*3d70*/  @P2 FFMA.FTZ R47, R4, R44, R23 ;  /* 0x0000002c042f2223 */ /* 0x000fe20000010017 */
[----:B------:R-:W-:Y:S01]  /*3d80*/  @P2 FFMA.FTZ R44, R134, R6, R165 ;  /* 0x00000006862c2223 */ /* 0x000fe200000100a5 */
[----:B------:R-:W-:Y:S01]  /*3d90*/  MOV R69, R17 ;  /* 0x0000001100457202 */ /* 0x000fe20000000f00 */
[----:B------:R-:W-:-:S02]  /*3da0*/  @P2 FADD.FTZ R129, R124, -R129 ;  /* 0x800000817c812221 */ /* 0x000fc40000010000 */
[----:B------:R-:W-:-:S04]  /*3db0*/  @P2 FADD.FTZ R44, R127, -R44 ;  /* 0x8000002c7f2c2221 */ /* 0x000fc80000010000 */
[----:B------:R-:W-:Y:S01]  /*3dc0*/  @P2 FFMA.FTZ R69, R4, R44, R17 ;  /* 0x0000002c04452223 */ /* 0x000fe20000010011 */
[----:B------:R-:W-:-:S04]  /*3dd0*/  @P2 FFMA.FTZ R44, R147, R6, R165 ;  /* 0x00000006932c2223 */ /* 0x000fc800000100a5 */
[----:B------:R-:W-:Y:S01]  /*3de0*/  @P2 FADD.FTZ R71, R7, -R44 ;  /* 0x8000002c07472221 */ /* 0x000fe20000010000 */
[----:B------:R-:W-:-:S03]  /*3df0*/  @P2 FFMA.FTZ R44, R138, R6, R165 ;  /* 0x000000068a2c2223 */ /* 0x000fc600000100a5 */
[----:B------:R-:W-:Y:S01]  /*3e00*/  @P2 FFMA.FTZ R70, R4, R71, R18 ;  /* 0x0000004704462223 */ /* 0x000fe20000010012 */
[----:B------:R-:W-:Y:S01]  /*3e10*/  @P2 FADD.FTZ R44, R125, -R44 ;  /* 0x8000002c7d2c2221 */ /* 0x000fe20000010000 */
[----:B------:R-:W-:-:S03]  /*3e20*/  MOV R71, R19 ;  /* 0x0000001300477202 */ /* 0x000fc60000000f00 */
[C---:B------:R-:W-:Y:S01]  /*3e30*/  @P2 FFMA.FTZ R71, R4.reuse, R44, R19 ;  /* 0x0000002c04472223 */ /* 0x040fe20000010013 */
[----:B------:R-:W-:Y:S01]  /*3e40*/  MOV R44, R20 ;  /* 0x00000014002c7202 */ /* 0x000fe20000000f00 */
[----:B------:R-:W-:Y:S01]  /*3e50*/  @P2 FFMA.FTZ R44, R4, R129, R20 ;  /* 0x00000081042c2223 */ /* 0x000fe20000010014 */
        /* <DEDUP_REMOVED lines=12> */
.L_x_3861:
[----:B------:R-:W-:Y:S05]  /*3f20*/  @!P1 BRA `(.L_x_3862) ;  /* 0x0000000000309947 */ /* 0x000fea0003800000 */
        /* <DEDUP_REMOVED lines=12> */
.L_x_3862:
        /* <DEDUP_REMOVED lines=12> */
.L_x_3863:
        /* <DEDUP_REMOVED lines=13> */
.L_x_3864:
        /* <DEDUP_REMOVED lines=12> */
.L_x_3865:
        /* <DEDUP_REMOVED lines=13> */
.L_x_3866:
        /* <DEDUP_REMOVED lines=12> */
.L_x_3867:
[----:B------:R-:W-:Y:S05]  /*43d0*/  @!P1 BRA `(.L_x_3829) ;  /* 0x0000000000349947 */ /* 0x000fea0003800000 */
        /* <DEDUP_REMOVED lines=13> */
.L_x_3829:
        /* <DEDUP_REMOVED lines=10> */
[----:B------:R0:W-:Y:S04]  /*4550*/  @P0 STG.E.128 desc[UR10][R130.64+0x10], R68 ;  /* 0x0000104482000986 */ /* 0x0001e8000c101d0a */
[----:B------:R0:W-:Y:S01]  /*4560*/  @P1 STG.E.128 desc[UR10][R128.64], R104 ;  /* 0x0000006880001986 */ /* 0x0001e2000c101d0a */
[----:B------:R-:W-:Y:S05]  /*4570*/  @!P1 BRA `(.L_x_3868) ;  /* 0x00000000000c9947 */ /* 0x000fea0003800000 */
[----:B-----5:R-:W1:Y:S02]  /*4580*/  LDC.64 R112, c[0x0][0x390] ;  /* 0x0000e400ff707b82 */ /* 0x020e640000000a00 */
[----:B-1----:R-:W-:-:S06]  /*4590*/  IMAD.WIDE.U32 R112, R159, 0x10, R112 ;  /* 0x000000109f707825 */ /* 0x002fcc00078e0070 */
[----:B------:R-:W5:Y:S02]  /*45a0*/  LDG.E.128 R112, desc[UR10][R112.64] ;  /* 0x0000000a70707981 */ /* 0x000f64000c1e1d00 */
.L_x_3868:
[----:B------:R-:W-:Y:S05]  /*45b0*/  @!P3 BRA `(.L_x_3869) ;  /* 0x000000100034b947 */ /* 0x000fea0003800000 */
[----:B------:R-:W-:Y:S05]  /*45c0*/  @!P0 BRA `(.L_x_3870) ;  /* 0x0000000800188947 */ /* 0x000fea0003800000 */
[-CC-:B0-----:R-:W-:Y:S01]  /*45d0*/  @P2 FFMA.FTZ R69, R155, R6.reuse, R165.reuse ;  /* 0x000000069b452223 */ /* 0x181fe200000100a5 */
[-CC-:B------:R-:W-:Y:S01]  /*45e0*/  @P2 FFMA.FTZ R47, R153, R6.reuse, R165.reuse ;  /* 0x00000006992f2223 */ /* 0x180fe200000100a5 */
[-CC-:B------:R-:W-:Y:S01]  /*45f0*/  @P2 FFMA.FTZ R70, R144, R6.reuse, R165.reuse ;  /* 0x0000000690462223 */ /* 0x180fe200000100a5 */
[-CC-:B------:R-:W-:Y:S01]  /*4600*/  @P2 FFMA.FTZ R44, R142, R6.reuse, R165.reuse ;  /* 0x000000068e2c2223 */ /* 0x180fe200000100a5 */
[-C--:B------:R-:W-:Y:S01]  /*4610*/  @P2 FFMA.FTZ R71, R157, R6.reuse, R165 ;  /* 0x000000069d472223 */ /* 0x080fe200000100a5 */
[----:B------:R-:W-:Y:S01]  /*4620*/  @P2 FADD.FTZ R69, R154, -R69 ;  /* 0x800000459a452221 */ /* 0x000fe20000010000 */
[-CC-:B------:R-:W-:Y:S01]  /*4630*/  @P2 FFMA.FTZ R5, R151, R6.reuse, R165.reuse ;  /* 0x0000000697052223 */ /* 0x180fe200000100a5 */
[-CC-:B------:R-:W-:Y:S01]  /*4640*/  @P2 FFMA.FTZ R2, R140, R6.reuse, R165.reuse ;  /* 0x000000068c022223 */ /* 0x180fe200000100a5 */
[----:B------:R-:W-:Y:S01]  /*4650*/  @P2 FFMA.FTZ R6, R146, R6, R165 ;  /* 0x0000000692062223 */ /* 0x000fe200000100a5 */
[----:B------:R-:W-:Y:S01]  /*4660*/  @P2 FADD.FTZ R47, R152, -R47 ;  /* 0x8000002f982f2221 */ /* 0x000fe20000010000 */
[----:B------:R-:W-:Y:S01]  /*4670*/  @P2 FADD.FTZ R70, R133, -R70 ;  /* 0x8000004685462221 */ /* 0x000fe20000010000 */
[----:B-----5:R-:W-:Y:S01]  /*4680*/  MOV R68, R8 ;  /* 0x0000000800447202 */ /* 0x020fe20000000f00 */
[----:B------:R-:W-:Y:S01]  /*4690*/  @P2 FADD.FTZ R44, R123, -R44 ;  /* 0x8000002c7b2c2221 */ /* 0x000fe20000010000 */
[----:B------:R-:W-:Y:S01]  /*46a0*/  @P2 FFMA.FTZ R68, R4, R69, R8 ;  /* 0x0000004504442223 */ /* 0x000fe20000010008 */
[----:B------:R-:W-:Y:S01]  /*46b0*/  @P2 FADD.FTZ R71, R136, -R71 ;  /* 0x8000004788472221 */ /* 0x000fe20000010000 */
[----:B------:R-:W-:Y:S01]  /*46c0*/  MOV R46, R14 ;  /* 0x0000000e002e7202 */ /* 0x000fe20000000f00 */
[----:B------:R-:W-:Y:S01]  /*46d0*/  @P2 FADD.FTZ R2, R121, -R2 ;  /* 0x8000000279022221 */ /* 0x000fe20000010000 */
[----:B------:R-:W-:Y:S01]  /*46e0*/  MOV R69, R9 ;  /* 0x0000000900457202 */ /* 0x000fe20000000f00 */
[C---:B------:R-:W-:Y:S01]  /*46f0*/  @P2 FFMA.FTZ R46, R4.reuse, R47, R14 ;  /* 0x0000002f042e2223 */ /* 0x040fe2000001000e */
[----:B------:R-:W-:Y:S01]  /*4700*/  @P2 FFMA.FTZ R69, R4, R70, R9 ;  /* 0x0000004604452223 */ /* 0x000fe20000010009 */
        /* <DEDUP_REMOVED lines=24> */
.L_x_3871:
        /* <DEDUP_REMOVED lines=13> */
.L_x_3872:
        /* <DEDUP_REMOVED lines=12> */
.L_x_3873:
        /* <DEDUP_REMOVED lines=13> */
.L_x_3874:
        /* <DEDUP_REMOVED lines=12> */
.L_x_3875:
        /* <DEDUP_REMOVED lines=13> */
.L_x_3876:
        /* <DEDUP_REMOVED lines=12> */
.L_x_3877:
        /* <DEDUP_REMOVED lines=15> */
.L_x_3870:
        /* <DEDUP_REMOVED lines=8> */
[----:B0-----:R-:W-:Y:S01]  /*4eb0*/  FMUL.FTZ R129, R2, UR16 ;  /* 0x0000001002817c20 */ /* 0x001fe20008410000 */
[----:B------:R-:W-:-:S05]  /*4ec0*/  @P3 SHF.L.U32 R2, R112, 0x10, RZ ;  /* 0x0000001070023819 */ /* 0x000fca00000006ff */
[-C--:B------:R-:W-:Y:S01]  /*4ed0*/  @P3 FMUL.FTZ R5, R2, R129.reuse ;  /* 0x0000008102053220 */ /* 0x080fe20000410000 */
[----:B------:R-:W-:-:S03]  /*4ee0*/  FMUL.FTZ R2, R92, R129 ;  /* 0x000000815c027220 */ /* 0x000fc60000410000 */
[----:B------:R-:W-:Y:S02]  /*4ef0*/  FADD.FTZ R32, R32, R5 ;  /* 0x0000000520207221 */ /* 0x000fe40000010000 */
[----:B------:R-:W-:-:S04]  /*4f00*/  FSEL R2, R2, RZ, P3 ;  /* 0x000000ff02027208 */ /* 0x000fc80001800000 */
[----:B------:R-:W-:-:S04]  /*4f10*/  F2FP.BF16.F32.PACK_AB R2, RZ, R2 ;  /* 0x00000002ff02723e */ /* 0x000fc800000010ff */
[----:B------:R-:W-:-:S07]  /*4f20*/  PRMT R104, R2, 0x7610, R104 ;  /* 0x0000761002687816 */ /* 0x000fce0000000068 */
.L_x_3879:
        /* <DEDUP_REMOVED lines=9> */
[----:B0-----:R-:W-:Y:S01]  /*4fc0*/  FMUL.FTZ R128, R2, UR16 ;  /* 0x0000001002807c20 */ /* 0x001fe20008410000 */
[----:B------:R-:W-:-:S03]  /*4fd0*/  HFMA2 R2, -RZ, RZ, 0, 0 ;  /* 0x00000000ff027431 */ /* 0x000fc600000001ff */
[----:B------:R-:W-:Y:S01]  /*4fe0*/  @P3 FMUL.FTZ R2, R128, R5 ;  /* 0x0000000580023220 */ /* 0x000fe20000410000 */
[----:B------:R-:W-:-:S03]  /*4ff0*/  FMUL.FTZ R5, R93, R128 ;  /* 0x000000805d057220 */ /* 0x000fc60000410000 */
[----:B------:R-:W-:Y:S02]  /*5000*/  FADD.FTZ R33, R33, R2 ;  /* 0x0000000221217221 */ /* 0x000fe40000010000 */
[----:B------:R-:W-:-:S04]  /*5010*/  FSEL R5, R5, RZ, P3 ;  /* 0x000000ff05057208 */ /* 0x000fc80001800000 */
[----:B------:R-:W-:-:S04]  /*5020*/  F2FP.BF16.F32.PACK_AB R5, RZ, R5 ;  /* 0x00000005ff05723e */ /* 0x000fc800000010ff */
[----:B------:R-:W-:-:S07]  /*5030*/  PRMT R104, R104, 0x5410, R5 ;  /* 0x0000541068687816 */ /* 0x000fce0000000005 */
.L_x_3880:
        /* <DEDUP_REMOVED lines=16> */
.L_x_3881:
        /* <DEDUP_REMOVED lines=17> */
.L_x_3882:
        /* <DEDUP_REMOVED lines=16> */
.L_x_3883:
        /* <DEDUP_REMOVED lines=17> */
.L_x_3884:
        /* <DEDUP_REMOVED lines=16> */
.L_x_3885:
[----:B------:R-:W-:Y:S05]  /*5560*/  @!P1 BRA `(.L_x_3878) ;  /* 0x0000001c00589947 */ /* 0x000fea0003800000 */
[----:B-----5:R-:W-:Y:S01]  /*5570*/  ISETP.GE.U32.AND P3, PT, R148, RZ, PT ;  /* 0x000000ff9400720c */ /* 0x020fe20003f66070 */
[----:B------:R-:W-:Y:S01]  /*5580*/  @P2 FFMA.FTZ R6, R146, R6, R165 ;  /* 0x0000000692062223 */ /* 0x000fe200000100a5 */
[----:B------:R-:W-:Y:S02]  /*5590*/  MOV R2, R11 ;  /* 0x0000000b00027202 */ /* 0x000fe40000000f00 */
[----:B------:R-:W-:Y:S01]  /*55a0*/  ISETP.GE.U32.AND.EX P3, PT, R149, 0x1000000, PT, P3 ;  /* 0x010000009500780c */ /* 0x000fe20003f66130 */
[----:B------:R-:W-:-:S04]  /*55b0*/  @P2 FADD.FTZ R6, R137, -R6 ;  /* 0x8000000689062221 */ /* 0x000fc80000010000 */
        /* <DEDUP_REMOVED lines=11> */
[----:B0-----:R-:W-:Y:S01]  /*5670*/  PRMT R107, R107, 0x5410, R4 ;  /* 0x000054106b6b7816 */ /* 0x001fe20000000004 */
[----:B------:R-:W-:Y:S06]  /*5680*/  BRA `(.L_x_3878) ;  /* 0x0000001c00107947 */ /* 0x000fec0003800000 */
.L_x_3869:
[----:B------:R-:W-:Y:S05]  /*5690*/  @!P0 BRA `(.L_x_3886) ;  /* 0x0000000c00c08947 */ /* 0x000fea0003800000 */
        /* <DEDUP_REMOVED lines=11> */
[----:B0-----:R-:W-:Y:S02]  /*5750*/  FSEL R44, R5, RZ, P2 ;  /* 0x000000ff052c7208 */ /* 0x001fe40001000000 */
[----:B------:R-:W-:Y:S01]  /*5760*/  MOV R5, RZ ;  /* 0x000000ff00057202 */ /* 0x000fe20000000f00 */
[----:B------:R-:W-:Y:S06]  /*5770*/  @!P2 BRA `(.L_x_3889) ;  /* 0x000000000024a947 */ /* 0x000fec0003800000 */
        /* <DEDUP_REMOVED lines=9> */
.L_x_3889:
[----:B------:R-:W-:Y:S05]  /*5810*/  BSYNC.RECONVERGENT B0 ;  /* 0x0000000000007941 */ /* 0x000fea0003800200 */
.L_x_3888:
[----:B------:R-:W-:Y:S01]  /*5820*/  F2FP.BF16.F32.PACK_AB R44, RZ, R44 ;  /* 0x0000002cff2c723e */ /* 0x000fe200000010ff */
[----:B------:R-:W-:-:S03]  /*5830*/  FADD.FTZ R32, R32, R5 ;  /* 0x0000000520207221 */ /* 0x000fc60000010000 */
[----:B------:R-:W-:-:S07]  /*5840*/  PRMT R104, R44, 0x7610, R104 ;  /* 0x000076102c687816 */ /* 0x000fce0000000068 */
.L_x_3887:
[----:B------:R-:W-:Y:S05]  /*5850*/  @!P1 BRA `(.L_x_3890) ;  /* 0x00000000006c9947 */ /* 0x000fea0003800000 */
[----:B0-----:R-:W-:Y:S01]  /*5860*/  FFMA.FTZ R44, R140, R6, R165 ;  /* 0x000000068c2c7223 */ /* 0x001fe200000100a5 */
        /* <DEDUP_REMOVED lines=16> */
[----:B------:R-:W-:Y:S02]  /*5970*/  FSEL R44, R5, RZ, P2 ;  /* 0x000000ff052c7208 */ /* 0x000fe40001000000 */
[----:B------:R-:W-:-:S03]  /*5980*/  PRMT R5, R112, 0x7632, R5 ;  /* 0x0000763270057816 */ /* 0x000fc60000000005 */
[----:B------:R-:W-:Y:S01]  /*5990*/  FMUL.FTZ R44, R44, UR17 ;  /* 0x000000112c2c7c20 */ /* 0x000fe20008410000 */
[----:B------:R-:W-:-:S03]  /*59a0*/  SHF.L.U32 R5, R5, 0x10, RZ ;  /* 0x0000001005057819 */ /* 0x000fc600000006ff */
[----:B------:R-:W-:-:S04]  /*59b0*/  FMUL.FTZ R44, R44, UR16 ;  /* 0x000000102c2c7c20 */ /* 0x000fc80008410000 */
[----:B------:R-:W-:-:S07]  /*59c0*/  FMUL.FTZ R44, R5, R44 ;  /* 0x0000002c052c7220 */ /* 0x000fce0000410000 */
.L_x_3892:
[----:B------:R-:W-:Y:S05]  /*59d0*/  BSYNC.RECONVERGENT B0 ;  /* 0x0000000000007941 */ /* 0x000fea0003800200 */
.L_x_3891:
[----:B------:R-:W-:Y:S01]  /*59e0*/  F2FP.BF16.F32.PACK_AB R45, RZ, R45 ;  /* 0x0000002dff2d723e */ /* 0x000fe200000010ff */
[----:B------:R-:W-:-:S03]  /*59f0*/  FADD.FTZ R33, R33, R44 ;  /* 0x0000002c21217221 */ /* 0x000fc60000010000 */
[----:B------:R-:W-:-:S07]  /*5a00*/  PRMT R104, R104, 0x5410, R45 ;  /* 0x0000541068687816 */ /* 0x000fce000000002d */
.L_x_3890:
        /* <DEDUP_REMOVED lines=23> */
.L_x_3895:
[----:B------:R-:W-:Y:S05]  /*5b80*/  BSYNC.RECONVERGENT B0 ;  /* 0x0000000000007941 */ /* 0x000fea0003800200 */
.L_x_3894:
[----:B------:R-:W-:Y:S01]  /*5b90*/  F2FP.BF16.F32.PACK_AB R44, RZ, R44 ;  /* 0x0000002cff2c723e */ /* 0x000fe200000010ff */
[----:B------:R-:W-:-:S03]  /*5ba0*/  FADD.FTZ R34, R34, R5 ;  /* 0x0000000522227221 */ /* 0x000fc60000010000 */
[----:B------:R-:W-:-:S07]  /*5bb0*/  PRMT R105, R44, 0x7610, R105 ;  /* 0x000076102c697816 */ /* 0x000fce0000000069 */
.L_x_3893:
        /* <DEDUP_REMOVED lines=24> */
.L_x_3898:
[----:B------:R-:W-:Y:S05]  /*5d40*/  BSYNC.RECONVERGENT B0 ;  /* 0x0000000000007941 */ /* 0x000fea0003800200 */
.L_x_3897:
[----:B------:R-:W-:Y:S01]  /*5d50*/  F2FP.BF16.F32.PACK_AB R45, RZ, R45 ;  /* 0x0000002dff2d723e */ /* 0x000fe200000010ff */
[----:B------:R-:W-:-:S03]  /*5d60*/  FADD.FTZ R35, R35, R44 ;  /* 0x0000002c23237221 */ /* 0x000fc60000010000 */
[----:B------:R-:W-:-:S07]  /*5d70*/  PRMT R105, R105, 0x5410, R45 ;  /* 0x0000541069697816 */ /* 0x000fce000000002d */
.L_x_3896:
        /* <DEDUP_REMOVED lines=23> */
.L_x_3901:
[----:B------:R-:W-:Y:S05]  /*5ef0*/  BSYNC.RECONVERGENT B0 ;  /* 0x0000000000007941 */ /* 0x000fea0003800200 */
.L_x_3900:
[----:B------:R-:W-:Y:S01]  /*5f00*/  F2FP.BF16.F32.PACK_AB R44, RZ, R44 ;  /* 0x0000002cff2c723e */ /* 0x000fe200000010ff */
[----:B------:R-:W-:-:S03]  /*5f10*/  FADD.FTZ R36, R36, R5 ;  /* 0x0000000524247221 */ /* 0x000fc60000010000 */
[----:B------:R-:W-:-:S07]  /*5f20*/  PRMT R106, R44, 0x7610, R106 ;  /* 0x000076102c6a7816 */ /* 0x000fce000000006a */
.L_x_3899:
        /* <DEDUP_REMOVED lines=24> */
.L_x_3904:
[----:B------:R-:W-:Y:S05]  /*60b0*/  BSYNC.RECONVERGENT B0 ;  /* 0x0000000000007941 */ /* 0x000fea0003800200 */
.L_x_3903:
[----:B------:R-:W-:Y:S01]  /*60c0*/  F2FP.BF16.F32.PACK_AB R45, RZ, R45 ;  /* 0x0000002dff2d723e */ /* 0x000fe200000010ff */
[----:B------:R-:W-:-:S03]  /*60d0*/  FADD.FTZ R37, R37, R44 ;  /* 0x0000002c25257221 */ /* 0x000fc60000010000 */
[----:B------:R-:W-:-:S07]  /*60e0*/  PRMT R106, R106, 0x5410, R45 ;  /* 0x000054106a6a7816 */ /* 0x000fce000000002d */
.L_x_3902:
        /* <DEDUP_REMOVED lines=23> */
.L_x_3907:
[----:B------:R-:W-:Y:S05]  /*6260*/  BSYNC.RECONVERGENT B0 ;  /* 0x0000000000007941 */ /* 0x000fea0003800200 */
.L_x_3906:
[----:B------:R-:W-:Y:S01]  /*6270*/  F2FP.BF16.F32.PACK_AB R44, RZ, R44 ;  /* 0x0000002cff2c723e */ /* 0x000fe200000010ff */
[----:B------:R-:W-:-:S03]  /*6280*/  FADD.FTZ R38, R38, R5 ;  /* 0x0000000526267221 */ /* 0x000fc60000010000 */
[----:B------:R-:W-:-:S07]  /*6290*/  PRMT R107, R44, 0x7610, R107 ;  /* 0x000076102c6b7816 */ /* 0x000fce000000006b */
.L_x_3905:
        /* <DEDUP_REMOVED lines=48> */
.L_x_3886:
        /* <DEDUP_REMOVED lines=23> */
.L_x_3910:
[----:B------:R-:W-:Y:S05]  /*6710*/  BSYNC.RECONVERGENT B0 ;  /* 0x0000000000007941 */ /* 0x000fea0003800200 */
.L_x_3909:
[----:B------:R-:W-:Y:S01]  /*6720*/  F2FP.BF16.F32.PACK_AB R129, RZ, R129 ;  /* 0x00000081ff81723e */ /* 0x000fe200000010ff */
[----:B------:R-:W-:-:S03]  /*6730*/  FADD.FTZ R32, R32, R5 ;  /* 0x0000000520207221 */ /* 0x000fc60000010000 */
[----:B------:R-:W-:-:S07]  /*6740*/  PRMT R104, R129, 0x7610, R104 ;  /* 0x0000761081687816 */ /* 0x000fce0000000068 */
.L_x_3908:
        /* <DEDUP_REMOVED lines=24> */
.L_x_3913:
[----:B------:R-:W-:Y:S05]  /*68d0*/  BSYNC.RECONVERGENT B0 ;  /* 0x0000000000007941 */ /* 0x000fea0003800200 */
.L_x_3912:
[----:B------:R-:W-:Y:S01]  /*68e0*/  F2FP.BF16.F32.PACK_AB R129, RZ, R129 ;  /* 0x00000081ff81723e */ /* 0x000fe200000010ff */
[----:B------:R-:W-:-:S03]  /*68f0*/  FADD.FTZ R33, R33, R128 ;  /* 0x0000008021217221 */ /* 0x000fc60000010000 */
[----:B------:R-:W-:-:S07]  /*6900*/  PRMT R104, R104, 0x5410, R129 ;  /* 0x0000541068687816 */ /* 0x000fce0000000081 */
.L_x_3911:
        /* <DEDUP_REMOVED lines=23> */
.L_x_3916:
[----:B------:R-:W-:Y:S05]  /*6a80*/  BSYNC.RECONVERGENT B0 ;  /* 0x0000000000007941 */ /* 0x000fea0003800200 */
.L_x_3915:
[----:B------:R-:W-:Y:S01]  /*6a90*/  F2FP.BF16.F32.PACK_AB R129, RZ, R129 ;  /* 0x00000081ff81723e */ /* 0x000fe200000010ff */
[----:B------:R-:W-:-:S03]  /*6aa0*/  FADD.FTZ R34, R34, R5 ;  /* 0x0000000522227221 */ /* 0x000fc60000010000 */
[----:B------:R-:W-:-:S07]  /*6ab0*/  PRMT R105, R129, 0x7610, R105 ;  /* 0x0000761081697816 */ /* 0x000fce0000000069 */
.L_x_3914:
        /* <DEDUP_REMOVED lines=24> */
.L_x_3919:
[----:B------:R-:W-:Y:S05]  /*6c40*/  BSYNC.RECONVERGENT B0 ;  /* 0x0000000000007941 */ /* 0x000fea0003800200 */
.L_x_3918:
[----:B------:R-:W-:Y:S01]  /*6c50*/  F2FP.BF16.F32.PACK_AB R129, RZ, R129 ;  /* 0x00000081ff81723e */ /* 0x000fe200000010ff */
[----:B------:R-:W-:-:S03]  /*6c60*/  FADD.FTZ R35, R35, R128 ;  /* 0x0000008023237221 */ /* 0x000fc60000010000 */
[----:B------:R-:W-:-:S07]  /*6c70*/  PRMT R105, R105, 0x5410, R129 ;  /* 0x0000541069697816 */ /* 0x000fce0000000081 */
.L_x_3917:
        /* <DEDUP_REMOVED lines=23> */
.L_x_3922:
[----:B------:R-:W-:Y:S05]  /*6df0*/  BSYNC.RECONVERGENT B0 ;  /* 0x0000000000007941 */ /* 0x000fea0003800200 */
.L_x_3921:
[----:B------:R-:W-:Y:S01]  /*6e00*/  F2FP.BF16.F32.PACK_AB R129, RZ, R129 ;  /* 0x00000081ff81723e */ /* 0x000fe200000010ff */
[----:B------:R-:W-:-:S03]  /*6e10*/  FADD.FTZ R36, R36, R5 ;  /* 0x0000000524247221 */ /* 0x000fc60000010000 */
[----:B------:R-:W-:-:S07]  /*6e20*/  PRMT R106, R129, 0x7610, R106 ;  /* 0x00007610816a7816 */ /* 0x000fce000000006a */
.L_x_3920:
        /* <DEDUP_REMOVED lines=24> */
.L_x_3925:
[----:B------:R-:W-:Y:S05]  /*6fb0*/  BSYNC.RECONVERGENT B0 ;  /* 0x0000000000007941 */ /* 0x000fea0003800200 */
.L_x_3924:
[----:B------:R-:W-:Y:S01]  /*6fc0*/  F2FP.BF16.F32.PACK_AB R129, RZ, R129 ;  /* 0x00000081ff81723e */ /* 0x000fe200000010ff */
[----:B------:R-:W-:-:S03]  /*6fd0*/  FADD.FTZ R37, R37, R128 ;  /* 0x0000008025257221 */ /* 0x000fc60000010000 */
[----:B------:R-:W-:-:S07]  /*6fe0*/  PRMT R106, R106, 0x5410, R129 ;  /* 0x000054106a6a7816 */ /* 0x000fce0000000081 */
.L_x_3923:
        /* <DEDUP_REMOVED lines=23> */
.L_x_3928:
[----:B------:R-:W-:Y:S05]  /*7160*/  BSYNC.RECONVERGENT B0 ;  /* 0x0000000000007941 */ /* 0x000fea0003800200 */
.L_x_3927:
[----:B------:R-:W-:Y:S01]  /*7170*/  F2FP.BF16.F32.PACK_AB R129, RZ, R129 ;  /* 0x00000081ff81723e */ /* 0x000fe200000010ff */
[----:B------:R-:W-:-:S03]  /*7180*/  FADD.FTZ R38, R38, R5 ;  /* 0x0000000526267221 */ /* 0x000fc60000010000 */
[----:B------:R-:W-:-:S07]  /*7190*/  PRMT R107, R129, 0x7610, R107 ;  /* 0x00007610816b7816 */ /* 0x000fce000000006b */
.L_x_3926:
[----:B------:R-:W-:Y:S05]  /*71a0*/  @!P1 BRA `(.L_x_3878) ;  /* 0x0000000000489947 */ /* 0x000fea0003800000 */
[----:B------:R-:W-:Y:S01]  /*71b0*/  FFMA.FTZ R6, R146, R6, R165 ;  /* 0x0000000692067223 */ /* 0x000fe200000100a5 */
[----:B-----5:R-:W-:Y:S02]  /*71c0*/  ISETP.GE.U32.AND P2, PT, R148, RZ, PT ;  /* 0x000000ff9400720c */ /* 0x020fe40003f46070 */
[----:B------:R-:W-:Y:S01]  /*71d0*/  ISETP.GT.AND P3, PT, R2, RZ, PT ;  /* 0x000000ff0200720c */ /* 0x000fe20003f64270 */
[----:B------:R-:W-:Y:S01]  /*71e0*/  FADD.FTZ R5, R137, -R6 ;  /* 0x8000000689057221 */ /* 0x000fe20000010000 */
[----:B------:R-:W-:-:S03]  /*71f0*/  ISETP.GE.U32.AND.EX P2, PT, R149, 0x1000000, PT, P2 ;  /* 0x010000009500780c */ /* 0x000fc60003f46120 */
[----:B------:R-:W-:-:S05]  /*7200*/  FMUL.FTZ R5, R4, R5 ;  /* 0x0000000504057220 */ /* 0x000fca0000410000 */
[----:B------:R-:W-:-:S05]  /*7210*/  FSEL R2, R5, RZ, P3 ;  /* 0x000000ff05027208 */ /* 0x000fca0001800000 */
        /* <DEDUP_REMOVED lines=10> */
[----:B0-----:R-:W-:-:S07]  /*72c0*/  PRMT R107, R107, 0x5410, R4 ;  /* 0x000054106b6b7816 */ /* 0x001fce0000000004 */
.L_x_3878:
[----:B0-----:R-:W0:Y:S01]  /*72d0*/  @P0 LDC.64 R130, c[0x0][0x478] ;  /* 0x00011e00ff820b82 */ /* 0x001e220000000a00 */
[----:B------:R-:W-:Y:S01]  /*72e0*/  @P0 IADD3 R161, PT, PT, R161, 0x80, RZ ;  /* 0x00000080a1a10810 */ /* 0x000fe20007ffe0ff */
[----:B------:R-:W-:-:S06]  /*72f0*/  UPLOP3.LUT UP1, UPT, UPT, UPT, UP1, 0x40, 0x4 ;  /* 0x000000000004789c */ /* 0x000fcc0003f2e810 */
        /* <DEDUP_REMOVED lines=10> */
.L_x_3800:
        /* <DEDUP_REMOVED lines=23> */
.L_x_3930:
        /* <DEDUP_REMOVED lines=15> */
.L_x_8065:


//--------------------- .text._ZN10layer_norm13ln_bwd_kernelINS_13Kernel_traitsIf6__halfS2_S2_fjLj2048ELj1ELj1ELj4ELj16ENS_18Kernel_traits_baseILj2048EfS2_S2_S2_fjLj128EEEEELb0ELb0ELb0ELb0EEEvNS_9BwdParamsE --------------------------
	.section	.text._ZN10layer_norm13ln_bwd_kernelINS_13Kernel_traitsIf6__halfS2_S2_fjLj2048ELj1ELj1ELj4ELj16ENS_18Kernel_traits_baseILj2048EfS2_S2_S2_fjLj128EEEEELb0ELb0ELb0ELb0EEEvNS_9BwdParamsE,"ax",@progbits
	.align	128
        .global         _ZN10layer_norm13ln_bwd_kernelINS_13Kernel_traitsIf6__halfS2_S2_fjLj2048ELj1ELj1ELj4ELj16ENS_18Kernel_traits_baseILj2048EfS2_S2_S2_fjLj128EEEEELb0ELb0ELb0ELb0EEEvNS_9BwdParamsE
        .type           _ZN10layer_norm13ln_bwd_kernelINS_13Kernel_traitsIf6__halfS2_S2_fjLj2048ELj1ELj1ELj4ELj16ENS_18Kernel_traits_baseILj2048EfS2_S2_S2_fjLj128EEEEELb0ELb0ELb0ELb0EEEvNS_9BwdParamsE,@function
        .size           _ZN10layer_norm13ln_bwd_kernelINS_13Kernel_traitsIf6__halfS2_S2_fjLj2048ELj1ELj1ELj4ELj16ENS_18Kernel_traits_baseILj2048EfS2_S2_S2_fjLj128EEEEELb0ELb0ELb0ELb0EEEvNS_9BwdParamsE,(.L_x_8066 - _ZN10layer_norm13ln_bwd_kernelINS_13Kernel_traitsIf6__halfS2_S2_fjLj2048ELj1ELj1ELj4ELj16ENS_18Kernel_traits_baseILj2048EfS2_S2_S2_fjLj128EEEEELb0ELb0ELb0ELb0EEEvNS_9BwdParamsE)
        .other          _ZN10layer_norm13ln_bwd_kernelINS_13Kernel_traitsIf6__halfS2_S2_fjLj2048ELj1ELj1ELj4ELj16ENS_18Kernel_traits_baseILj2048EfS2_S2_S2_fjLj128EEEEELb0ELb0ELb0ELb0EEEvNS_9BwdParamsE,@"STO_CUDA_ENTRY STV_DEFAULT"
_ZN10layer_norm13ln_bwd_kernelINS_13Kernel_traitsIf6__halfS2_S2_fjLj2048ELj1ELj1ELj4ELj16ENS_18Kernel_traits_baseILj2048EfS2_S2_S2_fjLj128EEEEELb0ELb0ELb0ELb0EEEvNS_9BwdParamsE:
.text._ZN10layer_norm13ln_bwd_kernelINS_13Kernel_traitsIf6__halfS2_S2_fjLj2048ELj1ELj1ELj4ELj16ENS_18Kernel_traits_baseILj2048EfS2_S2_S2_fjLj128EEEEELb0ELb0ELb0ELb0EEEvNS_9BwdParamsE:
        /* <DEDUP_REMOVED lines=68> */
.L_x_3952:
[----:B-1----:R-:W1:Y:S01]  /*0440*/  @UP0 LDCU.64 UR4, c[0x0][0x3e0] ;  /* 0x00007c00ff0407ac */ /* 0x002e620008000a00 */
        /* <DEDUP_REMOVED lines=9> */
[----:B------:R1:W3:Y:S02]  /*04e0*/  LDG.E R78, desc[UR14][R78.64] ;  /* 0x0000000e4e4e7981 */ /* 0x0002e4000c1e1900 */
        /* <DEDUP_REMOVED lines=9> */
[----:B------:R-:W-:Y:S02]  /*0580*/  ISETP.GE.U32.AND P2, PT, R0, 0x100, PT ;  /* 0x000001000000780c */ /* 0x000fe40003f46070 */
[----:B------:R-:W-:-:S06]  /*0590*/  ULEA.HI UR5, UR5, UR4, URZ, 0x3 ;  /* 0x0000000405057291 */ /* 0x000fcc000f8f18ff */
[----:B0-----:R-:W-:-:S04]  /*05a0*/  MOV R77, UR5 ;  /* 0x00000005004d7c02 */ /* 0x001fc80008000f00 */
[----:B------:R-:W-:-:S04]  /*05b0*/  LEA.HI.SX32 R102, R77, R2, 0x1d ;  /* 0x000000024d667211 */ /* 0x000fc800078feaff */
[----:B-1----:R-:W-:Y:S01]  /*05c0*/  MOV R79, R102 ;  /* 0x00000066004f7202 */ /* 0x002fe20000000f00 */
[----:B--2---:R-:W-:Y:S01]  /*05d0*/  @P0 HADD2.F32 R82, -RZ, R76.H0_H0 ;  /* 0x2000004cff520230 */ /* 0x004fe20000004100 */
[----:B------:R-:W-:-:S04]  /*05e0*/  CS2R R76, SRZ ;  /* 0x00000000004c7805 */ /* 0x000fc8000001ff00 */
[----:B------:R-:W-:Y:S02]  /*05f0*/  @P0 R2UR UR4, R82 ;  /* 0x00000000520402ca */ /* 0x000fe400000e0000 */
[----:B---3--:R-:W-:-:S11]  /*0600*/  R2UR UR24, R78 ;  /* 0x000000004e1872ca */ /* 0x008fd600000e0000 */
[----:B------:R-:W-:Y:S01]  /*0610*/  @UP0 UMOV UR12, UR4 ;  /* 0x00000004000c0c82 */ /* 0x000fe20008000000 */
[----:B----4-:R-:W-:Y:S01]  /*0620*/  FSEL R104, R80, RZ, !P3 ;  /* 0x000000ff50687208 */ /* 0x010fe20005800000 */
        /* <DEDUP_REMOVED lines=12> */
[----:B--2---:R-:W-:Y:S02]  /*06f0*/  HADD2.F32 R87, -RZ, R76.H0_H0 ;  /* 0x2000004cff577230 */ /* 0x004fe40000004100 */
[----:B------:R-:W-:Y:S02]  /*0700*/  HADD2.F32 R95, -RZ, R77.H1_H1 ;  /* 0x3000004dff5f7230 */ /* 0x000fe40000004100 */
[----:B------:R-:W-:Y:S02]  /*0710*/  HADD2.F32 R103, -RZ, R79.H0_H0 ;  /* 0x2000004fff677230 */ /* 0x000fe40000004100 */
[C---:B------:R-:W-:Y:S01]  /*0720*/  FADD.FTZ R87, -R104.reuse, R87 ;  /* 0x0000005768577221 */ /* 0x040fe20000010100 */
[----:B------:R-:W-:Y:S02]  /*0730*/  HADD2.F32 R93, -RZ, R77.H0_H0 ;  /* 0x2000004dff5d7230 */ /* 0x000fe40000004100 */
[----:B0-----:R-:W-:Y:S01]  /*0740*/  FADD.FTZ R88, -R104, R95 ;  /* 0x0000005f68587221 */ /* 0x001fe20000010100 */
[----:B------:R-:W-:-:S02]  /*0750*/  HADD2.F32 R97, -RZ, R78.H0_H0 ;  /* 0x2000004eff617230 */ /* 0x000fc40000004100 */
[C---:B------:R-:W-:Y:S01]  /*0760*/  FADD.FTZ R95, -R104.reuse, R103 ;  /* 0x00000067685f7221 */ /* 0x040fe20000010100 */
[----:B---3--:R-:W-:Y:S02]  /*0770*/  HADD2.F32 R101, -RZ, R80.H0_H0 ;  /* 0x20000050ff657230 */ /* 0x008fe40000004100 */
[----:B------:R-:W-:Y:S01]  /*0780*/  FMUL.FTZ R103, R87, UR24 ;  /* 0x0000001857677c20 */ /* 0x000fe20008410000 */
[----:B------:R-:W-:Y:S02]  /*0790*/  HADD2.F32 R91, -RZ, R76.H1_H1 ;  /* 0x3000004cff5b7230 */ /* 0x000fe40000004100 */
[----:B------:R-:W-:Y:S01]  /*07a0*/  FADD.FTZ R93, -R104, R93 ;  /* 0x0000005d685d7221 */ /* 0x000fe20000010100 */
[----:B------:R-:W-:Y:S02]  /*07b0*/  HADD2.F32 R99, -RZ, R78.H1_H1 ;  /* 0x3000004eff637230 */ /* 0x000fe40000004100 */
[----:B------:R-:W-:Y:S01]  /*07c0*/  FADD.FTZ R48, R48, R101 ;  /* 0x0000006530307221 */ /* 0x000fe20000010000 */
[----:B------:R-:W-:-:S02]  /*07d0*/  HADD2.F32 R107, -RZ, R79.H1_H1 ;  /* 0x3000004fff6b7230 */ /* 0x000fc40000004100 */
[-C--:B------:R-:W-:Y:S01]  /*07e0*/  FFMA.FTZ R32, R103, R101.reuse, R32 ;  /* 0x0000006567207223 */ /* 0x080fe20000010020 */
[--C-:B------:R-:W-:Y:S02]  /*07f0*/  HADD2.F32 R79, -RZ, R81.reuse.H0_H0 ;  /* 0x20000051ff4f7230 */ /* 0x100fe40000004100 */
[----:B------:R-:W-:Y:S01]  /*0800*/  FMUL.FTZ R88, R88, UR24 ;  /* 0x0000001858587c20 */ /* 0x000fe20008410000 */
[----:B------:R-:W-:Y:S02]  /*0810*/  HADD2.F32 R78, -RZ, R81.H1_H1 ;  /* 0x30000051ff4e7230 */ /* 0x000fe40000004100 */
[C---:B------:R-:W-:Y:S01]  /*0820*/  FADD.FTZ R81, -R104.reuse, R97 ;  /* 0x0000006168517221 */ /* 0x040fe20000010100 */
[----:B------:R-:W-:Y:S02]  /*0830*/  HADD2.F32 R80, -RZ, R80.H1_H1 ;  /* 0x30000050ff507230 */ /* 0x000fe40000004100 */
[----:B------:R-:W-:Y:S01]  /*0840*/  FADD.FTZ R91, -R104, R91 ;  /* 0x0000005b685b7221 */ /* 0x000fe20000010100 */
[----:B-----5:R-:W-:Y:S01]  /*0850*/  FMUL.FTZ R101, R24, R101 ;  /* 0x0000006518657220 */ /* 0x020fe20000410000 */
[----:B------:R-:W-:Y:S01]  /*0860*/  FMUL.FTZ R97, R93, UR24 ;  /* 0x000000185d617c20 */ /* 0x000fe20008410000 */
[----:B------:R-:W-:Y:S01]  /*0870*/  FADD.FTZ R92, -R104, R99 ;  /* 0x00000063685c7221 */ /* 0x000fe20000010100 */
[----:B------:R-:W-:Y:S01]  /*0880*/  FADD.FTZ R51, R51, R78 ;  /* 0x0000004e33337221 */ /* 0x000fe20000010000 */
[-C--:B------:R-:W-:Y:S01]  /*0890*/  FFMA.FTZ R35, R88, R78.reuse, R35 ;  /* 0x0000004e58237223 */ /* 0x080fe20000010023 */
[----:B------:R-:W-:Y:S01]  /*08a0*/  FMUL.FTZ R89, R27, R78 ;  /* 0x0000004e1b597220 */ /* 0x000fe20000410000 */
[----:B------:R-:W-:Y:S01]  /*08b0*/  FMUL.FTZ R100, R91, UR24 ;  /* 0x000000185b647c20 */ /* 0x000fe20008410000 */
[-C--:B------:R-:W-:Y:S01]  /*08c0*/  FMUL.FTZ R99, R25, R80.reuse ;  /* 0x0000005019637220 */ /* 0x080fe20000410000 */
[----:B------:R-:W-:Y:S01]  /*08d0*/  FADD.FTZ R50, R50, R79 ;  /* 0x0000004f32327221 */ /* 0x000fe20000010000 */
[-C--:B------:R-:W-:Y:S01]  /*08e0*/  FFMA.FTZ R34, R97, R79.reuse, R34 ;  /* 0x0000004f61227223 */ /* 0x080fe20000010022 */
[----:B------:R-:W-:Y:S01]  /*08f0*/  FMUL.FTZ R87, R26, R79 ;  /* 0x0000004f1a577220 */ /* 0x000fe20000410000 */
[----:B------:R-:W-:Y:S01]  /*0900*/  FADD.FTZ R78, RZ, R101 ;  /* 0x00000065ff4e7221 */ /* 0x000fe20000010000 */
[----:B------:R-:W-:Y:S01]  /*0910*/  FFMA.FTZ R79, R103, R101, RZ ;  /* 0x00000065674f7223 */ /* 0x000fe200000100ff */
        /* <DEDUP_REMOVED lines=9> */
[----:B------:R-:W-:Y:S01]  /*09b0*/  FMUL.FTZ R90, R28, R105 ;  /* 0x000000691c5a7220 */ /* 0x000fe20000410000 */
[----:B------:R-:W-:Y:S01]  /*09c0*/  FADD.FTZ R81, R78, R89 ;  /* 0x000000594e517221 */ /* 0x000fe20000010000 */
[----:B------:R-:W-:Y:S01]  /*09d0*/  FFMA.FTZ R78, R88, R89, R79 ;  /* 0x00000059584e7223 */ /* 0x000fe2000001004f */
[--C-:B------:R-:W-:Y:S02]  /*09e0*/  HADD2.F32 R77, -RZ, R83.reuse.H0_H0 ;  /* 0x20000053ff4d7230 */ /* 0x100fe40000004100 */
[----:B------:R-:W-:Y:S01]  /*09f0*/  FMUL.FTZ R95, R95, UR24 ;  /* 0x000000185f5f7c20 */ /* 0x000fe20008410000 */
[----:B------:R-:W-:Y:S01]  /*0a00*/  FMUL.FTZ R92, R92, UR24 ;  /* 0x000000185c5c7c20 */ /* 0x000fe20008410000 */
[----:B------:R-:W-:Y:S01]  /*0a10*/  FMUL.FTZ R93, R29, R82 ;  /* 0x000000521d5d7220 */ /* 0x000fe20000410000 */
[----:B------:R-:W-:Y:S01]  /*0a20*/  FADD.FTZ R80, R81, R90 ;  /* 0x0000005a51507221 */ /* 0x000fe20000010000 */
[----:B------:R-:W-:Y:S01]  /*0a30*/  FFMA.FTZ R79, R91, R90, R78 ;  /* 0x0000005a5b4f7223 */ /* 0x000fe2000001004e */
[----:B------:R-:W-:-:S02]  /*0a40*/  HADD2.F32 R76, -RZ, R83.H1_H1 ;  /* 0x30000053ff4c7230 */ /* 0x000fc40000004100 */
[----:B------:R-:W-:Y:S01]  /*0a50*/  FADD.FTZ R98, -R104, R107 ;  /* 0x0000006b68627221 */ /* 0x000fe20000010100 */
        /* <DEDUP_REMOVED lines=18> */
.L_x_3933:
[----:B------:R-:W-:Y:S05]  /*0b80*/  BSYNC.RECONVERGENT B0 ;  /* 0x0000000000007941 */ /* 0x000fea0003800200 */
.L_x_3932:
        /* <DEDUP_REMOVED lines=13> */
[--C-:B--2---:R-:W-:Y:S02]  /*0c60*/  HADD2.F32 R79, -RZ, R9.reuse.H0_H0 ;  /* 0x20000009ff4f7230 */ /* 0x104fe40000004100 */
[----:B------:R-:W-:Y:S02]  /*0c70*/  HADD2.F32 R9, -RZ, R9.H1_H1 ;  /* 0x30000009ff097230 */ /* 0x000fe40000004100 */
[--C-:B------:R-:W-:Y:S02]  /*0c80*/  HADD2.F32 R3, -RZ, R8.reuse.H0_H0 ;  /* 0x20000008ff037230 */ /* 0x100fe40000004100 */
[----:B------:R-:W-:Y:S01]  /*0c90*/  FADD.FTZ R79, -R104, R79 ;  /* 0x0000004f684f7221 */ /* 0x000fe20000010100 */
[----:B------:R-:W-:Y:S02]  /*0ca0*/  HADD2.F32 R15, -RZ, R8.H1_H1 ;  /* 0x30000008ff0f7230 */ /* 0x000fe40000004100 */
[----:B------:R-:W-:-:S02]  /*0cb0*/  HADD2.F32 R81, -RZ, R10.H0_H0 ;  /* 0x2000000aff517230 */ /* 0x000fc40000004100 */
[C---:B------:R-:W-:Y:S01]  /*0cc0*/  FADD.FTZ R3, -R104.reuse, R3 ;  /* 0x0000000368037221 */ /* 0x040fe20000010100 */
[----:B------:R-:W-:Y:S02]  /*0cd0*/  HADD2.F32 R83, -RZ, R10.H1_H1 ;  /* 0x3000000aff537230 */ /* 0x000fe40000004100 */
[C---:B------:R-:W-:Y:S01]  /*0ce0*/  FADD.FTZ R10, -R104.reuse, R9 ;  /* 0x00000009680a7221 */ /* 0x040fe20000010100 */
[----:B---3--:R-:W-:Y:S02]  /*0cf0*/  HADD2.F32 R9, -RZ, R4.H0_H0 ;  /* 0x20000004ff097230 */ /* 0x008fe40000004100 */
[C---:B------:R-:W-:Y:S01]  /*0d00*/  FADD.FTZ R15, -R104.reuse, R15 ;  /* 0x0000000f680f7221 */ /* 0x040fe20000010100 */
[--C-:B------:R-:W-:Y:S02]  /*0d10*/  HADD2.F32 R85, -RZ, R11.reuse.H0_H0 ;  /* 0x2000000bff557230 */ /* 0x100fe40000004100 */
[----:B------:R-:W-:Y:S01]  /*0d20*/  FADD.FTZ R80, -R104, R83 ;  /* 0x0000005368507221 */ /* 0x000fe20000010100 */
[----:B------:R-:W-:-:S02]  /*0d30*/  HADD2.F32 R11, -RZ, R11.H1_H1 ;  /* 0x3000000bff0b7230 */ /* 0x000fc40000004100 */
[----:B------:R-:W-:Y:S01]  /*0d40*/  FMUL.FTZ R3, R3, UR24 ;  /* 0x0000001803037c20 */ /* 0x000fe20008410000 */
[----:B------:R-:W-:Y:S02]  /*0d50*/  HADD2.F32 R8, -RZ, R4.H1_H1 ;  /* 0x30000004ff087230 */ /* 0x000fe40000004100 */
[----:B------:R-:W-:Y:S01]  /*0d60*/  FMUL.FTZ R4, R15, UR24 ;  /* 0x000000180f047c20 */ /* 0x000fe20008410000 */
[--C-:B------:R-:W-:Y:S02]  /*0d70*/  HADD2.F32 R83, -RZ, R6.reuse.H0_H0 ;  /* 0x20000006ff537230 */ /* 0x100fe40000004100 */
[----:B------:R-:W-:Y:S01]  /*0d80*/  FADD.FTZ R86, -R104, R11 ;  /* 0x0000000b68567221 */ /* 0x000fe20000010100 */
[----:B------:R-:W-:Y:S02]  /*0d90*/  HADD2.F32 R82, -RZ, R6.H1_H1 ;  /* 0x30000006ff527230 */ /* 0x000fe40000004100 */
[----:B-----5:R-:W-:Y:S01]  /*0da0*/  FMUL.FTZ R6, R16, R9 ;  /* 0x0000000910067220 */ /* 0x020fe20000410000 */
[----:B------:R-:W-:-:S02]  /*0db0*/  HADD2.F32 R11, -RZ, R5.H0_H0 ;  /* 0x20000005ff0b7230 */ /* 0x000fc40000004100 */
[----:B------:R-:W-:Y:S01]  /*0dc0*/  FADD.FTZ R57, R57, R8 ;  /* 0x0000000839397221 */ /* 0x000fe20000010000 */
[--C-:B------:R-:W-:Y:S02]  /*0dd0*/  HADD2.F32 R105, -RZ, R7.reuse.H0_H0 ;  /* 0x20000007ff697230 */ /* 0x100fe40000004100 */
[----:B------:R-:W-:Y:S01]  /*0de0*/  FADD.FTZ R14, R77, R6 ;  /* 0x000000064d0e7221 */ /* 0x000fe20000010000 */
[----:B------:R-:W-:Y:S02]  /*0df0*/  HADD2.F32 R78, -RZ, R7.H1_H1 ;  /* 0x30000007ff4e7230 */ /* 0x000fe40000004100 */
[----:B------:R-:W-:Y:S01]  /*0e00*/  FMUL.FTZ R7, R17, R8 ;  /* 0x0000000811077220 */ /* 0x000fe20000410000 */
[----:B0-----:R-:W-:Y:S01]  /*0e10*/  FFMA.FTZ R13, R3, R6, R76 ;  /* 0x00000006030d7223 */ /* 0x001fe2000001004c */
[----:B------:R-:W-:Y:S01]  /*0e20*/  FFMA.FTZ R41, R4, R8, R41 ;  /* 0x0000000804297223 */ /* 0x000fe20000010029 */
[----:B------:R-:W-:Y:S02]  /*0e30*/  HADD2.F32 R12, -RZ, R5.H1_H1 ;  /* 0x30000005ff0c7230 */ /* 0x000fe40000004100 */
[----:B------:R-:W-:Y:S01]  /*0e40*/  FMUL.FTZ R8, R10, UR24 ;  /* 0x000000180a087c20 */ /* 0x000fe20008410000 */
[----:B------:R-:W-:Y:S01]  /*0e50*/  FMUL.FTZ R10, R18, R11 ;  /* 0x0000000b120a7220 */ /* 0x000fe20000410000 */
[----:B------:R-:W-:Y:S01]  /*0e60*/  FADD.FTZ R15, R14, R7 ;  /* 0x000000070e0f7221 */ /* 0x000fe20000010000 */
[----:B------:R-:W-:Y:S01]  /*0e70*/  FMUL.FTZ R5, R79, UR24 ;  /* 0x000000184f057c20 */ /* 0x000fe20008410000 */
[----:B------:R-:W-:Y:S01]  /*0e80*/  FFMA.FTZ R76, R4, R7, R13 ;  /* 0x00000007044c7223 */ /* 0x000fe2000001000d */
[----:B------:R-:W-:Y:S01]  /*0e90*/  FADD.FTZ R56, R56, R9 ;  /* 0x0000000938387221 */ /* 0x000fe20000010000 */
[----:B------:R-:W-:Y:S01]  /*0ea0*/  FFMA.FTZ R40, R3, R9, R40 ;  /* 0x0000000903287223 */ /* 0x000fe20000010028 */
[----:B------:R-:W-:Y:S01]  /*0eb0*/  FMUL.FTZ R14, R80, UR24 ;  /* 0x00000018500e7c20 */ /* 0x000fe20008410000 */
[----:B------:R-:W-:Y:S01]  /*0ec0*/  FMUL.FTZ R9, R19, R12 ;  /* 0x0000000c13097220 */ /* 0x000fe20000410000 */
[----:B------:R-:W-:Y:S01]  /*0ed0*/  FADD.FTZ R80, R15, R10 ;  /* 0x0000000a0f507221 */ /* 0x000fe20000010000 */
[----:B------:R-:W-:Y:S01]  /*0ee0*/  FADD.FTZ R81, -R104, R81 ;  /* 0x0000005168517221 */ /* 0x000fe20000010100 */
[----:B------:R-:W-:Y:S01]  /*0ef0*/  FFMA.FTZ R15, R5, R10, R76 ;  /* 0x0000000a050f7223 */ /* 0x000fe2000001004c */
        /* <DEDUP_REMOVED lines=30> */
.L_x_3935:
[----:B------:R-:W-:Y:S05]  /*10e0*/  BSYNC.RECONVERGENT B0 ;  /* 0x0000000000007941 */ /* 0x000fea0003800200 */
.L_x_3934:
        /* <DEDUP_REMOVED lines=32> */
.L_x_3937:
[----:B------:R-:W-:Y:S05]  /*12f0*/  BSYNC.RECONVERGENT B0 ;  /* 0x0000000000007941 */ /* 0x000fea0003800200 */
.L_x_3936:
        /* <DEDUP_REMOVED lines=67> */
[----:B------:R-:W-:Y:S06]  /*1730*/  BRA `(.L_x_3943) ;  /* 0x0000000000a07947 */ /* 0x000fec0003800000 */
.L_x_3942:
        /* <DEDUP_REMOVED lines=27> */
[C---:B------:R-:W-:Y:S01]  /*18f0*/  F2FP.F16.F32.PACK_AB R74, R80.reuse, R79 ;  /* 0x0000004f504a723e */ /* 0x040fe200000000ff */
        /* <DEDUP_REMOVED lines=9> */
[----:B------:R-:W-:Y:S02]  /*1990*/  F2FP.F16.F32.PACK_AB R78, R105, R82 ;  /* 0x00000052694e723e */ /* 0x000fe400000000ff */
[----:B------:R-:W-:Y:S02]  /*19a0*/  F2FP.F16.F32.PACK_AB R77, R83, R80 ;  /* 0x00000050534d723e */ /* 0x000fe400000000ff */
[----:B------:R-:W-:-:S07]  /*19b0*/  F2FP.F16.F32.PACK_AB R76, R81, R76 ;  /* 0x0000004c514c723e */ /* 0x000fce00000000ff */
.L_x_3943:
[----:B------:R-:W0:Y:S08]  /*19c0*/  @P0 LDC.64 R82, c[0x0][0x478] ;  /* 0x00011e00ff520b82 */ /* 0x000e300000000a00 */
[----:B------:R-:W1:Y:S01]  /*19d0*/  LDC.64 R80, c[0x0][0x468] ;  /* 0x00011a00ff507b82 */ /* 0x000e620000000a00 */
[----:B0-----:R-:W-:-:S05]  /*19e0*/  @P0 IMAD.WIDE.U32 R82, R102, 0x10, R82 ;  /* 0x0000001066520825 */ /* 0x001fca00078e0052 */
[----:B------:R0:W-:Y:S01]  /*19f0*/  @P0 STG.E.128 desc[UR14][R82.64], R72 ;  /* 0x0000004852000986 */ /* 0x0001e2000c101d0e */
[C---:B-1----:R-:W-:Y:S01]  /*1a00*/  IMAD.WIDE.U32 R80, R102.reuse, 0x10, R80 ;  /* 0x0000001066507825 */ /* 0x042fe200078e0050 */
[----:B------:R-:W-:-:S04]  /*1a10*/  IADD3 R102, PT, PT, R102, 0x80, RZ ;  /* 0x0000008066667810 */ /* 0x000fc80007ffe0ff */
[----:B------:R0:W-:Y:S03]  /*1a20*/  STG.E.128 desc[UR14][R80.64], R76 ;  /* 0x0000004c50007986 */ /* 0x0001e6000c101d0e */
.L_x_3941:
[----:B------:R-:W-:Y:S05]  /*1a30*/  BSYNC.RECONVERGENT B1 ;  /* 0x0000000000017941 */ /* 0x000fea0003800200 */
.L_x_3940:
        /* <DEDUP_REMOVED lines=42> */
[----:B------:R-:W-:Y:S02]  /*1ce0*/  F2FP.F16.F32.PACK_AB R77, R83, R80 ;  /* 0x00000050534d723e */ /* 0x000fe400000000ff */
[----:B------:R-:W-:Y:S01]  /*1cf0*/  F2FP.F16.F32.PACK_AB R76, R81, R76 ;  /* 0x0000004c514c723e */ /* 0x000fe200000000ff */
[----:B------:R-:W-:Y:S06]  /*1d00*/  BRA `(.L_x_3946) ;  /* 0x0000000000907947 */ /* 0x000fec0003800000 */
.L_x_3945:
        /* <DEDUP_REMOVED lines=35> */
[----:B------:R-:W-:-:S07]  /*1f40*/  F2FP.F16.F32.PACK_AB R79, R104, R83 ;  /* 0x00000053684f723e */ /* 0x000fce00000000ff */
.L_x_3946:
[----:B------:R-:W0:Y:S08]  /*1f50*/  @P0 LDC.64 R82, c[0x0][0x478] ;  /* 0x00011e00ff520b82 */ /* 0x000e300000000a00 */
[----:B------:R-:W1:Y:S01]  /*1f60*/  LDC.64 R80, c[0x0][0x468] ;  /* 0x00011a00ff507b82 */ /* 0x000e620000000a00 */
[----:B0-----:R-:W-:-:S05]  /*1f70*/  @P0 IMAD.WIDE.U32 R82, R102, 0x10, R82 ;  /* 0x0000001066520825 */ /* 0x001fca00078e0052 */
[----:B------:R3:W-:Y:S01]  /*1f80*/  @P0 STG.E.128 desc[UR14][R82.64], R72 ;  /* 0x0000004852000986 */ /* 0x0007e2000c101d0e */
[----:B-1----:R-:W-:-:S05]  /*1f90*/  IMAD.WIDE.U32 R80, R102, 0x10, R80 ;  /* 0x0000001066507825 */ /* 0x002fca00078e0050 */
[----:B------:R3:W-:Y:S01]  /*1fa0*/  STG.E.128 desc[UR14][R80.64], R76 ;  /* 0x0000004c50007986 */ /* 0x0007e2000c101d0e */
[----:B------:R-:W-:Y:S05]  /*1fb0*/  BRA `(.L_x_3944) ;  /* 0x0000000c00647947 */ /* 0x000fea0003800000 */
.L_x_3939:
[----:B------:R-:W-:-:S04]  /*1fc0*/  UISETP.NE.U32.AND UP1, UPT, UR20, URZ, UPT ;  /* 0x000000ff1400728c */ /* 0x000fc8000bf25070 */
[----:B------:R-:W-:-:S09]  /*1fd0*/  UISETP.NE.AND.EX UP1, UPT, UR21, URZ, UPT, UP1 ;  /* 0x000000ff1500728c */ /* 0x000fd2000bf25310 */
[----:B------:R-:W-:Y:S05]  /*1fe0*/  BRA.U UP1, `(.L_x_3947) ;  /* 0x0000000501947547 */ /* 0x000fea000b800000 */
[----:B------:R-:W-:Y:S01]  /*1ff0*/  ISETP.GT.U32.AND P0, PT, R0, 0x7f, PT ;  /* 0x0000007f0000780c */ /* 0x000fe20003f04070 */
[----:B------:R-:W-:-:S12]  /*2000*/  BSSY.RECONVERGENT B1, `(.L_x_3948) ;  /* 0x0000032000017945 */ /* 0x000fd80003800200 */
[----:B------:R-:W-:Y:S05]  /*2010*/  @!P0 BRA `(.L_x_3949) ;  /* 0x0000000000c08947 */ /* 0x000fea0003800000 */
[--C-:B------:R-:W-:Y:S01]  /*2020*/  FFMA.FTZ R83, R95, UR4, R104.reuse ;  /* 0x000000045f537c23 */ /* 0x100fe20008010068 */
[--C-:B------:R-:W-:Y:S01]  /*2030*/  FFMA.FTZ R81, R91, UR4, R104.reuse ;  /* 0x000000045b517c23 */ /* 0x100fe20008010068 */
[--C-:B------:R-:W-:Y:S01]  /*2040*/  FFMA.FTZ R80, R92, UR4, R104.reuse ;  /* 0x000000045c507c23 */ /* 0x100fe20008010068 */
[--C-:B------:R-:W-:Y:S02]  /*2050*/  HADD2.F32 R78, -RZ, R67.reuse.H0_H0 ;  /* 0x20000043ff4e7230 */ /* 0x100fe40000004100 */
[----:B------:R-:W-:Y:S01]  /*2060*/  FFMA.FTZ R105, R98, UR4, R104 ;  /* 0x0000000462697c23 */ /* 0x000fe20008010068 */
[--C-:B------:R-:W-:Y:S02]  /*2070*/  HADD2.F32 R76, -RZ, R66.reuse.H0_H0 ;  /* 0x20000042ff4c7230 */ /* 0x100fe40000004100 */
[----:B------:R-:W-:Y:S01]  /*2080*/  FADD.FTZ R83, R94, -R83 ;  /* 0x800000535e537221 */ /* 0x000fe20000010000 */
[----:B------:R-:W-:Y:S02]  /*2090*/  HADD2.F32 R77, -RZ, R66.H1_H1 ;  /* 0x30000042ff4d7230 */ /* 0x000fe40000004100 */
[----:B------:R-:W-:Y:S01]  /*20a0*/  FADD.FTZ R81, R90, -R81 ;  /* 0x800000515a517221 */ /* 0x000fe20000010000 */
[----:B------:R-:W-:Y:S01]  /*20b0*/  FADD.FTZ R80, R93, -R80 ;  /* 0x800000505d507221 */ /* 0x000fe20000010000 */
[----:B------:R-:W-:Y:S01]  /*20c0*/  FADD.FTZ R106, R96, -R105 ;  /* 0x80000069606a7221 */ /* 0x000fe20000010000 */
[----:B------:R-:W-:Y:S01]  /*20d0*/  FFMA.FTZ R105, R83, UR24, R78 ;  /* 0x0000001853697c23 */ /* 0x000fe2000801004e */
[----:B------:R-:W-:Y:S01]  /*20e0*/  FFMA.FTZ R82, R81, UR24, R76 ;  /* 0x0000001851527c23 */ /* 0x000fe2000801004c */
[----:B------:R-:W-:Y:S01]  /*20f0*/  FFMA.FTZ R83, R80, UR24, R77 ;  /* 0x0000001850537c23 */ /* 0x000fe2000801004d */
[----:B------:R-:W-:Y:S01]  /*2100*/  HADD2.F32 R79, -RZ, R67.H1_H1 ;  /* 0x30000043ff4f7230 */ /* 0x000fe20000004100 */
[----:B------:R-:W0:Y:S01]  /*2110*/  LDC.64 R80, c[0x0][0x468] ;  /* 0x00011a00ff507b82 */ /* 0x000e220000000a00 */
[--C-:B------:R-:W-:Y:S01]  /*2120*/  FFMA.FTZ R112, R97, UR4, R104.reuse ;  /* 0x0000000461707c23 */ /* 0x100fe20008010068 */
[--C-:B------:R-:W-:Y:S01]  /*2130*/  FFMA.FTZ R114, R88, UR4, R104.reuse ;  /* 0x0000000458727c23 */ /* 0x100fe20008010068 */
[--C-:B------:R-:W-:Y:S01]  /*2140*/  FFMA.FTZ R108, R103, UR4, R104.reuse ;  /* 0x00000004676c7c23 */ /* 0x100fe20008010068 */
[----:B------:R-:W-:Y:S01]  /*2150*/  FFMA.FTZ R110, R100, UR4, R104 ;  /* 0x00000004646e7c23 */ /* 0x000fe20008010068 */
[----:B------:R-:W-:Y:S01]  /*2160*/  FFMA.FTZ R106, R106, UR24, R79 ;  /* 0x000000186a6a7c23 */ /* 0x000fe2000801004f */
        /* <DEDUP_REMOVED lines=20> */
[----:B------:R-:W-:Y:S01]  /*22b0*/  F2FP.F16.F32.PACK_AB R79, R109, R108 ;  /* 0x0000006c6d4f723e */ /* 0x000fe200000000ff */
[----:B0-----:R-:W-:Y:S01]  /*22c0*/  IMAD.WIDE.U32 R80, R102, 0x10, R80 ;  /* 0x0000001066507825 */ /* 0x001fe200078e0050 */
[----:B------:R-:W-:-:S02]  /*22d0*/  F2FP.F16.F32.PACK_AB R78, R107, R106 ;  /* 0x0000006a6b4e723e */ /* 0x000fc400000000ff */
[----:B------:R-:W-:Y:S02]  /*22e0*/  F2FP.F16.F32.PACK_AB R77, R105, R82 ;  /* 0x00000052694d723e */ /* 0x000fe400000000ff */
[----:B------:R-:W-:Y:S02]  /*22f0*/  F2FP.F16.F32.PACK_AB R76, R83, R76 ;  /* 0x0000004c534c723e */ /* 0x000fe400000000ff */
[----:B------:R-:W-:-:S03]  /*2300*/  IADD3 R102, PT, PT, R102, 0x80, RZ ;  /* 0x0000008066667810 */ /* 0x000fc60007ffe0ff */
[----:B------:R0:W-:Y:S04]  /*2310*/  STG.E.128 desc[UR14][R80.64], R76 ;  /* 0x0000004c50007986 */ /* 0x0001e8000c101d0e */
.L_x_3949:
[----:B------:R-:W-:Y:S05]  /*2320*/  BSYNC.RECONVERGENT B1 ;  /* 0x0000000000017941 */ /* 0x000fea0003800200 */
.L_x_3948:
[----:B------:R-:W-:Y:S05]  /*2330*/  @!P2 BRA `(.L_x_3944) ;  /* 0x000000080084a947 */ /* 0x000fea0003800000 */
[--C-:B------:R-:W-:Y:S01]  /*2340*/  FFMA.FTZ R83, R15, UR4, R104.reuse ;  /* 0x000000040f537c23 */ /* 0x100fe20008010068 */
[--C-:B------:R-:W-:Y:S01]  /*2350*/  FFMA.FTZ R82, R86, UR4, R104.reuse ;  /* 0x0000000456527c23 */ /* 0x100fe20008010068 */
[--C-:B0-----:R-:W-:Y:S01]  /*2360*/  FFMA.FTZ R81, R11, UR4, R104.reuse ;  /* 0x000000040b517c23 */ /* 0x101fe20008010068 */
[----:B------:R-:W-:Y:S01]  /*2370*/  FFMA.FTZ R80, R14, UR4, R104 ;  /* 0x000000040e507c23 */ /* 0x000fe20008010068 */
[--C-:B------:R-:W-:Y:S02]  /*2380*/  HADD2.F32 R78, -RZ, R71.reuse.H0_H0 ;  /* 0x20000047ff4e7230 */ /* 0x100fe40000004100 */
[----:B------:R-:W-:Y:S01]  /*2390*/  FADD.FTZ R83, R84, -R83 ;  /* 0x8000005354537221 */ /* 0x000fe20000010000 */
[----:B------:R-:W-:Y:S02]  /*23a0*/  HADD2.F32 R79, -RZ, R71.H1_H1 ;  /* 0x30000047ff4f7230 */ /* 0x000fe40000004100 */
[----:B------:R-:W-:Y:S01]  /*23b0*/  FADD.FTZ R82, R85, -R82 ;  /* 0x8000005255527221 */ /* 0x000fe20000010000 */
[----:B------:R-:W-:-:S02]  /*23c0*/  HADD2.F32 R76, -RZ, R70.H0_H0 ;  /* 0x20000046ff4c7230 */ /* 0x000fc40000004100 */
[----:B------:R-:W-:Y:S01]  /*23d0*/  FADD.FTZ R81, R12, -R81 ;  /* 0x800000510c517221 */ /* 0x000fe20000010000 */
[----:B------:R-:W-:Y:S02]  /*23e0*/  HADD2.F32 R77, -RZ, R70.H1_H1 ;  /* 0x30000046ff4d7230 */ /* 0x000fe40000004100 */
[----:B------:R-:W-:Y:S01]  /*23f0*/  FADD.FTZ R80, R13, -R80 ;  /* 0x800000500d507221 */ /* 0x000fe20000010000 */
[----:B------:R-:W-:Y:S01]  /*2400*/  FFMA.FTZ R105, R83, UR24, R78 ;  /* 0x0000001853697c23 */ /* 0x000fe2000801004e */
[----:B------:R-:W-:Y:S01]  /*2410*/  FFMA.FTZ R106, R82, UR24, R79 ;  /* 0x00000018526a7c23 */ /* 0x000fe2000801004f */
[----:B------:R-:W-:Y:S01]  /*2420*/  FFMA.FTZ R82, R81, UR24, R76 ;  /* 0x0000001851527c23 */ /* 0x000fe2000801004c */
[----:B------:R-:W-:Y:S01]  /*2430*/  FFMA.FTZ R83, R80, UR24, R77 ;  /* 0x0000001850537c23 */ /* 0x000fe2000801004d */
[--C-:B------:R-:W-:Y:S01]  /*2440*/  FFMA.FTZ R107, R3, UR4, R104.reuse ;  /* 0x00000004036b7c23 */ /* 0x100fe20008010068 */
[----:B------:R-:W0:Y:S01]  /*2450*/  LDC.64 R76, c[0x0][0x468] ;  /* 0x00011a00ff4c7b82 */ /* 0x000e220000000a00 */
[--C-:B------:R-:W-:Y:S01]  /*2460*/  FFMA.FTZ R108, R4, UR4, R104.reuse ;  /* 0x00000004046c7c23 */ /* 0x100fe20008010068 */
[--C-:B------:R-:W-:Y:S01]  /*2470*/  FFMA.FTZ R109, R5, UR4, R104.reuse ;  /* 0x00000004056d7c23 */ /* 0x100fe20008010068 */
        /* <DEDUP_REMOVED lines=23> */
[----:B------:R-:W-:Y:S02]  /*25f0*/  F2FP.F16.F32.PACK_AB R78, R107, R106 ;  /* 0x0000006a6b4e723e */ /* 0x000fe400000000ff */
[----:B------:R-:W-:Y:S02]  /*2600*/  F2FP.F16.F32.PACK_AB R77, R105, R104 ;  /* 0x00000068694d723e */ /* 0x000fe400000000ff */
[----:B------:R-:W-:-:S05]  /*2610*/  F2FP.F16.F32.PACK_AB R76, R83, R82 ;  /* 0x00000052534c723e */ /* 0x000fca00000000ff */
[----:B------:R1:W-:Y:S01]  /*2620*/  STG.E.128 desc[UR14][R80.64], R76 ;  /* 0x0000004c50007986 */ /* 0x0003e2000c101d0e */
[----:B------:R-:W-:Y:S05]  /*2630*/  BRA `(.L_x_3944) ;  /* 0x0000000400c47947 */ /* 0x000fea0003800000 */
.L_x_3947:
[----:B------:R-:W-:Y:S04]  /*2640*/  BSSY.RECONVERGENT B1, `(.L_x_3950) ;  /* 0x0000039000017945 */ /* 0x000fe80003800200 */
[----:B------:R-:W-:Y:S05]  /*2650*/  @!P1 BRA `(.L_x_3951) ;  /* 0x0000000000dc9947 */ /* 0x000fea0003800000 */
[--C-:B------:R-:W-:Y:S01]  /*2660*/  FFMA.FTZ R72, R103, UR4, R104.reuse ;  /* 0x0000000467487c23 */ /* 0x100fe20008010068 */
[--C-:B------:R-:W-:Y:S01]  /*2670*/  FFMA.FTZ R74, R100, UR4, R104.reuse ;  /* 0x00000004644a7c23 */ /* 0x100fe20008010068 */
[--C-:B------:R-:W-:Y:S01]  /*2680*/  FFMA.FTZ R76, R97, UR4, R104.reuse ;  /* 0x00000004614c7c23 */ /* 0x100fe20008010068 */
        /* <DEDUP_REMOVED lines=9> */
[----:B------:R-:W0:Y:S01]  /*2720*/  LDC.64 R82, c[0x0][0x478] ;  /* 0x00011e00ff527b82 */ /* 0x000e220000000a00 */
[----:B------:R-:W-:Y:S01]  /*2730*/  FFMA.FTZ R72, R72, UR24, R73 ;  /* 0x0000001848487c23 */ /* 0x000fe20008010049 */
[----:B------:R-:W-:Y:S01]  /*2740*/  FFMA.FTZ R75, R74, UR24, R75 ;  /* 0x000000184a4b7c23 */ /* 0x000fe2000801004b */
[----:B------:R-:W-:Y:S01]  /*2750*/  FFMA.FTZ R73, R76, UR24, R77 ;  /* 0x000000184c497c23 */ /* 0x000fe2000801004d */
[----:B------:R-:W-:Y:S01]  /*2760*/  FFMA.FTZ R74, R78, UR24, R79 ;  /* 0x000000184e4a7c23 */ /* 0x000fe2000801004f */
[--C-:B------:R-:W-:Y:S01]  /*2770*/  FFMA.FTZ R77, R91, UR4, R104.reuse ;  /* 0x000000045b4d7c23 */ /* 0x100fe20008010068 */
[----:B------:R-:W-:Y:S01]  /*2780*/  FFMA.FTZ R78, R92, UR4, R104 ;  /* 0x000000045c4e7c23 */ /* 0x000fe20008010068 */
[--C-:B------:R-:W-:Y:S01]  /*2790*/  HADD2.F32 R76, -RZ, R66.reuse.H0_H0 ;  /* 0x20000042ff4c7230 */ /* 0x100fe20000004100 */
[----:B------:R-:W1:Y:S01]  /*27a0*/  LDC.64 R80, c[0x0][0x468] ;  /* 0x00011a00ff507b82 */ /* 0x000e620000000a00 */
[----:B------:R-:W-:-:S02]  /*27b0*/  HADD2.F32 R79, -RZ, R66.H1_H1 ;  /* 0x30000042ff4f7230 */ /* 0x000fc40000004100 */
[--C-:B------:R-:W-:Y:S01]  /*27c0*/  FFMA.FTZ R105, R95, UR4, R104.reuse ;  /* 0x000000045f697c23 */ /* 0x100fe20008010068 */
[----:B------:R-:W-:Y:S01]  /*27d0*/  FFMA.FTZ R109, R98, UR4, R104 ;  /* 0x00000004626d7c23 */ /* 0x000fe20008010068 */
[----:B------:R-:W-:Y:S01]  /*27e0*/  FADD.FTZ R77, R90, -R77 ;  /* 0x8000004d5a4d7221 */ /* 0x000fe20000010000 */
        /* <DEDUP_REMOVED lines=10> */
[C---:B------:R-:W-:Y:S01]  /*2890*/  F2FP.F16.F32.PACK_AB R73, R74.reuse, R73 ;  /* 0x000000494a49723e */ /* 0x040fe200000000ff */
        /* <DEDUP_REMOVED lines=8> */
[----:B------:R-:W-:Y:S01]  /*2920*/  F2FP.F16.F32.PACK_AB R72, R75, R72 ;  /* 0x000000484b48723e */ /* 0x000fe200000000ff */
[----:B0-----:R-:W-:Y:S01]  /*2930*/  IMAD.WIDE.U32 R82, R102, 0x10, R82 ;  /* 0x0000001066527825 */ /* 0x001fe200078e0052 */
[----:B------:R-:W-:-:S02]  /*2940*/  F2FP.F16.F32.PACK_AB R76, R77, R76 ;  /* 0x0000004c4d4c723e */ /* 0x000fc400000000ff */
[----:B------:R-:W-:Y:S01]  /*2950*/  F2FP.F16.F32.PACK_AB R75, R110, R107 ;  /* 0x0000006b6e4b723e */ /* 0x000fe200000000ff */
[C---:B-1----:R-:W-:Y:S01]  /*2960*/  IMAD.WIDE.U32 R80, R102.reuse, 0x10, R80 ;  /* 0x0000001066507825 */ /* 0x042fe200078e0050 */
[----:B------:R-:W-:Y:S02]  /*2970*/  F2FP.F16.F32.PACK_AB R77, R79, R78 ;  /* 0x0000004e4f4d723e */ /* 0x000fe400000000ff */
[----:B------:R-:W-:Y:S01]  /*2980*/  F2FP.F16.F32.PACK_AB R78, R105, R106 ;  /* 0x0000006a694e723e */ /* 0x000fe200000000ff */
[----:B------:R0:W-:Y:S01]  /*2990*/  STG.E.128 desc[UR14][R82.64], R72 ;  /* 0x0000004852007986 */ /* 0x0001e2000c101d0e */
[----:B------:R-:W-:Y:S02]  /*29a0*/  F2FP.F16.F32.PACK_AB R79, R109, R108 ;  /* 0x0000006c6d4f723e */ /* 0x000fe400000000ff */
[----:B------:R-:W-:-:S03]  /*29b0*/  IADD3 R102, PT, PT, R102, 0x80, RZ ;  /* 0x0000008066667810 */ /* 0x000fc60007ffe0ff */
[----:B------:R0:W-:Y:S04]  /*29c0*/  STG.E.128 desc[UR14][R80.64], R76 ;  /* 0x0000004c50007986 */ /* 0x0001e8000c101d0e */
.L_x_3951:
[----:B------:R-:W-:Y:S05]  /*29d0*/  BSYNC.RECONVERGENT B1 ;  /* 0x0000000000017941 */ /* 0x000fea0003800200 */
.L_x_3950:
[----:B------:R-:W-:Y:S05]  /*29e0*/  @!P2 BRA `(.L_x_3944) ;  /* 0x0000000000d8a947 */ /* 0x000fea0003800000 */
[----:B0-----:R-:W0:Y:S01]  /*29f0*/  LDC.64 R80, c[0x0][0x478] ;  /* 0x00011e00ff507b82 */ /* 0x001e220000000a00 */
[--C-:B------:R-:W-:Y:S01]  /*2a00*/  FFMA.FTZ R73, R3, UR4, R104.reuse ;  /* 0x0000000403497c23 */ /* 0x100fe20008010068 */
[--C-:B------:R-:W-:Y:S01]  /*2a10*/  FFMA.FTZ R78, R8, UR4, R104.reuse ;  /* 0x00000004084e7c23 */ /* 0x100fe20008010068 */
[--C-:B------:R-:W-:Y:S01]  /*2a20*/  FFMA.FTZ R74, R4, UR4, R104.reuse ;  /* 0x00000004044a7c23 */ /* 0x100fe20008010068 */
[----:B------:R-:W-:Y:S01]  /*2a30*/  FFMA.FTZ R77, R5, UR4, R104 ;  /* 0x00000004054d7c23 */ /* 0x000fe20008010068 */
[----:B------:R-:W-:Y:S02]  /*2a40*/  HADD2.F32 R75, -RZ, R68.H0_H0 ;  /* 0x20000044ff4b7230 */ /* 0x000fe40000004100 */
[----:B------:R-:W-:Y:S01]  /*2a50*/  FADD.FTZ R72, R6, -R73 ;  /* 0x8000004906487221 */ /* 0x000fe20000010000 */
[--C-:B------:R-:W-:Y:S01]  /*2a60*/  HADD2.F32 R105, -RZ, R69.reuse.H1_H1 ;  /* 0x30000045ff697230 */ /* 0x100fe20000004100 */
[----:B------:R-:W1:Y:S01]  /*2a70*/  LDC.64 R82, c[0x0][0x468] ;  /* 0x00011a00ff527b82 */ /* 0x000e620000000a00 */
[----:B------:R-:W-:Y:S01]  /*2a80*/  FADD.FTZ R78, R9, -R78 ;  /* 0x8000004e094e7221 */ /* 0x000fe20000010000 */
[----:B------:R-:W-:-:S02]  /*2a90*/  HADD2.F32 R79, -RZ, R69.H0_H0 ;  /* 0x20000045ff4f7230 */ /* 0x000fc40000004100 */
[----:B------:R-:W-:Y:S01]  /*2aa0*/  FADD.FTZ R73, R7, -R74 ;  /* 0x8000004a07497221 */ /* 0x000fe20000010000 */
[----:B------:R-:W-:Y:S02]  /*2ab0*/  HADD2.F32 R76, -RZ, R68.H1_H1 ;  /* 0x30000044ff4c7230 */ /* 0x000fe40000004100 */
[----:B------:R-:W-:Y:S01]  /*2ac0*/  FADD.FTZ R74, R10, -R77 ;  /* 0x8000004d0a4a7221 */ /* 0x000fe20000010000 */
[----:B------:R-:W-:Y:S01]  /*2ad0*/  FFMA.FTZ R72, R72, UR24, R75 ;  /* 0x0000001848487c23 */ /* 0x000fe2000801004b */
[----:B------:R-:W-:Y:S01]  /*2ae0*/  FFMA.FTZ R105, R78, UR24, R105 ;  /* 0x000000184e697c23 */ /* 0x000fe20008010069 */
[--C-:B------:R-:W-:Y:S01]  /*2af0*/  FFMA.FTZ R75, R11, UR4, R104.reuse ;  /* 0x000000040b4b7c23 */ /* 0x100fe20008010068 */
[----:B------:R-:W-:Y:S01]  /*2b00*/  FFMA.FTZ R78, R14, UR4, R104 ;  /* 0x000000040e4e7c23 */ /* 0x000fe20008010068 */
[----:B------:R-:W-:Y:S01]  /*2b10*/  FFMA.FTZ R74, R74, UR24, R79 ;  /* 0x000000184a4a7c23 */ /* 0x000fe2000801004f */
[----:B------:R-:W-:Y:S01]  /*2b20*/  FFMA.FTZ R73, R73, UR24, R76 ;  /* 0x0000001849497c23 */ /* 0x000fe2000801004c */
        /* <DEDUP_REMOVED lines=12> */
[----:B------:R-:W-:Y:S01]  /*2bf0*/  FMUL.FTZ R76, R72, UR12 ;  /* 0x0000000c484c7c20 */ /* 0x000fe20008410000 */
[----:B------:R-:W-:Y:S01]  /*2c00*/  FFMA.FTZ R106, R79, UR24, R106 ;  /* 0x000000184f6a7c23 */ /* 0x000fe2000801006a */
[----:B------:R-:W-:Y:S01]  /*2c10*/  FFMA.FTZ R107, R107, UR24, R108 ;  /* 0x000000186b6b7c23 */ /* 0x000fe2000801006c */
[C---:B------:R-:W-:Y:S01]  /*2c20*/  F2FP.F16.F32.PACK_AB R72, R73.reuse, R72 ;  /* 0x000000484948723e */ /* 0x040fe200000000ff */
[----:B------:R-:W-:Y:S01]  /*2c30*/  FMUL.FTZ R77, R73, UR12 ;  /* 0x0000000c494d7c20 */ /* 0x000fe20008410000 */
[----:B------:R-:W-:Y:S01]  /*2c40*/  FMUL.FTZ R78, R74, UR12 ;  /* 0x0000000c4a4e7c20 */ /* 0x000fe20008410000 */
[C---:B------:R-:W-:Y:S01]  /*2c50*/  F2FP.F16.F32.PACK_AB R73, R105.reuse, R74 ;  /* 0x0000004a6949723e */ /* 0x040fe200000000ff */
[----:B------:R-:W-:Y:S01]  /*2c60*/  FMUL.FTZ R105, R105, UR12 ;  /* 0x0000000c69697c20 */ /* 0x000fe20008410000 */
[----:B------:R-:W-:Y:S01]  /*2c70*/  F2FP.F16.F32.PACK_AB R74, R104, R75 ;  /* 0x0000004b684a723e */ /* 0x000fe200000000ff */
[----:B0-----:R-:W-:-:S04]  /*2c80*/  IMAD.WIDE.U32 R80, R102, 0x10, R80 ;  /* 0x0000001066507825 */ /* 0x001fc800078e0050 */
[----:B------:R-:W-:Y:S01]  /*2c90*/  FMUL.FTZ R79, R75, UR12 ;  /* 0x0000000c4b4f7c20 */ /* 0x000fe20008410000 */
[----:B------:R-:W-:Y:S01]  /*2ca0*/  FMUL.FTZ R104, R104, UR12 ;  /* 0x0000000c68687c20 */ /* 0x000fe20008410000 */
[----:B------:R-:W-:Y:S01]  /*2cb0*/  FMUL.FTZ R109, R107, UR12 ;  /* 0x0000000c6b6d7c20 */ /* 0x000fe20008410000 */
[----:B-1----:R-:W-:-:S04]  /*2cc0*/  IMAD.WIDE.U32 R82, R102, 0x10, R82 ;  /* 0x0000001066527825 */ /* 0x002fc800078e0052 */
[----:B------:R-:W-:Y:S01]  /*2cd0*/  FMUL.FTZ R102, R106, UR12 ;  /* 0x0000000c6a667c20 */ /* 0x000fe20008410000 */
[----:B------:R-:W-:Y:S02]  /*2ce0*/  F2FP.F16.F32.PACK_AB R76, R77, R76 ;  /* 0x0000004c4d4c723e */ /* 0x000fe400000000ff */
[----:B------:R-:W-:Y:S02]  /*2cf0*/  F2FP.F16.F32.PACK_AB R77, R105, R78 ;  /* 0x0000004e694d723e */ /* 0x000fe400000000ff */
[----:B------:R-:W-:Y:S02]  /*2d00*/  F2FP.F16.F32.PACK_AB R75, R107, R106 ;  /* 0x0000006a6b4b723e */ /* 0x000fe400000000ff */
[----:B------:R-:W-:Y:S02]  /*2d10*/  F2FP.F16.F32.PACK_AB R78, R104, R79 ;  /* 0x0000004f684e723e */ /* 0x000fe400000000ff */
[----:B------:R-:W-:Y:S01]  /*2d20*/  F2FP.F16.F32.PACK_AB R79, R109, R102 ;  /* 0x000000666d4f723e */ /* 0x000fe200000000ff */
[----:B------:R2:W-:Y:S04]  /*2d30*/  STG.E.128 desc[UR14][R80.64], R72 ;  /* 0x0000004850007986 */ /* 0x0005e8000c101d0e */
[----:B------:R2:W-:Y:S02]  /*2d40*/  STG.E.128 desc[UR14][R82.64], R76 ;  /* 0x0000004c52007986 */ /* 0x0005e4000c101d0e */
.L_x_3944:
[----:B------:R-:W-:Y:S05]  /*2d50*/  BSYNC.RECONVERGENT B0 ;  /* 0x0000000000007941 */ /* 0x000fea0003800200 */
.L_x_3938:
[----:B------:R-:W-:Y:S02]  /*2d60*/  UIADD3 UR7, UPT, UPT, UR7, UR22, URZ ;  /* 0x0000001607077290 */ /* 0x000fe4000fffe0ff */
[----:B------:R-:W-:Y:S02]  /*2d70*/  UPLOP3.LUT UP2, UPT, UPT, UPT, UP2, 0x40, 0x4 ;  /* 0x000000000004789c */ /* 0x000fe40003f4e820 */
[----:B------:R-:W-:-:S09]  /*2d80*/  UISETP.GE.AND UP1, UPT, UR7, UR23, UPT ;  /* 0x000000170700728c */ /* 0x000fd2000bf26270 */
[----:B------:R-:W-:Y:S05]  /*2d90*/  BRA.U !UP1, `(.L_x_3952) ;  /* 0xffffffd509a87547 */ /* 0x000fea000b83ffff */
.L_x_3931:
        /* <DEDUP_REMOVED lines=23> */
.L_x_3953:
        /* <DEDUP_REMOVED lines=15> */
.L_x_8066:


//--------------------- .text._ZN10layer_norm13ln_bwd_kernelINS_13Kernel_traitsIf6__halfS2_S2_fjLj2048ELj1ELj1ELj4ELj16ENS_18Kernel_traits_baseILj2048EfS2_S2_S2_fjLj128EEEEELb0ELb0ELb0ELb1EEEvNS_9BwdParamsE --------------------------
	.section	.text._ZN10layer_norm13ln_bwd_kernelINS_13Kernel_traitsIf6__halfS2_S2_fjLj2048ELj1ELj1ELj4ELj16ENS_18Kernel_traits_baseILj2048EfS2_S2_S2_fjLj128EEEEELb0ELb0ELb0ELb1EEEvNS_9BwdParamsE,"ax",@progbits
	.align	128
        .global         _ZN10layer_norm13ln_bwd_kernelINS_13Kernel_traitsIf6__halfS2_S2_fjLj2048ELj1ELj1ELj4ELj16ENS_18Kernel_traits_baseILj2048EfS2_S2_S2_fjLj128EEEEELb0ELb0ELb0ELb1EEEvNS_9BwdParamsE
        .type           _ZN10layer_norm13ln_bwd_kernelINS_13Kernel_traitsIf6__halfS2_S2_fjLj2048ELj1ELj1ELj4ELj16ENS_18Kernel_traits_baseILj2048EfS2_S2_S2_fjLj128EEEEELb0ELb0ELb0ELb1EEEvNS_9BwdParamsE,@function
        .size           _ZN10layer_norm13ln_bwd_kernelINS_13Kernel_traitsIf6__halfS2_S2_fjLj2048ELj1ELj1ELj4ELj16ENS_18Kernel_traits_baseILj2048EfS2_S2_S2_fjLj128EEEEELb0ELb0ELb0ELb1EEEvNS_9BwdParamsE,(.L_x_8067 - _ZN10layer_norm13ln_bwd_kernelINS_13Kernel_traitsIf6__halfS2_S2_fjLj2048ELj1ELj1ELj4ELj16ENS_18Kernel_traits_baseILj2048EfS2_S2_S2_fjLj128EEEEELb0ELb0ELb0ELb1EEEvNS_9BwdParamsE)
        .other          _ZN10layer_norm13ln_bwd_kernelINS_13Kernel_traitsIf6__halfS2_S2_fjLj2048ELj1ELj1ELj4ELj16ENS_18Kernel_traits_baseILj2048EfS2_S2_S2_fjLj128EEEEELb0ELb0ELb0ELb1EEEvNS_9BwdParamsE,@"STO_CUDA_ENTRY STV_DEFAULT"
_ZN10layer_norm13ln_bwd_kernelINS_13Kernel_traitsIf6__halfS2_S2_fjLj2048ELj1ELj1ELj4ELj16ENS_18Kernel_traits_baseILj2048EfS2_S2_S2_fjLj128EEEEELb0ELb0ELb0ELb1EEEvNS_9BwdParamsE:
.text._ZN10layer_norm13ln_bwd_kernelINS_13Kernel_traitsIf6__halfS2_S2_fjLj2048ELj1ELj1ELj4ELj16ENS_18Kernel_traits_baseILj2048EfS2_S2_S2_fjLj128EEEEELb0ELb0ELb0ELb1EEEvNS_9BwdParamsE:
        /* <DEDUP_REMOVED lines=57> */
.L_x_3961:
        /* <DEDUP_REMOVED lines=11> */
[C---:B------:R-:W-:Y:S01]  /*0440*/  IADD3 R74, PT, PT, R75.reuse, 0x80, RZ ;  /* 0x000000804b4a7810 */ /* 0x040fe20007ffe0ff */
[C---:B-1----:R-:W-:Y:S02]  /*0450*/  IMAD.WIDE.U32 R48, R75.reuse, 0x10, R56 ;  /* 0x000000104b307825 */ /* 0x042fe400078e0038 */
        /* <DEDUP_REMOVED lines=8> */
[----:B------:R-:W3:Y:S04]  /*04e0*/  LDG.E.128 R52, desc[UR14][R52.64] ;  /* 0x0000000e34347981 */ /* 0x000ee8000c1e1d00 */
[----:B------:R-:W3:Y:S01]  /*04f0*/  LDG.E.128 R56, desc[UR14][R56.64] ;  /* 0x0000000e38387981 */ /* 0x000ee2000c1e1d00 */
[----:B------:R-:W-:-:S06]  /*0500*/  IMAD.WIDE.U32 R60, R74, 0x10, R60 ;  /* 0x000000104a3c7825 */ /* 0x000fcc00078e003c */
[----:B------:R-:W3:Y:S01]  /*0510*/  LDG.E.128 R60, desc[UR14][R60.64] ;  /* 0x0000000e3c3c7981 */ /* 0x000ee2000c1e1d00 */
[----:B------:R-:W-:Y:S01]  /*0520*/  PLOP3.LUT P1, PT, PT, PT, UP0, 0x80, 0x8 ;  /* 0x000000000008781c */ /* 0x000fe20003f2f008 */
[----:B-1----:R-:W-:-:S06]  /*0530*/  @UP0 UIMAD.WIDE UR4, UR6, 0x2, UR4 ;  /* 0x00000002060408a5 */ /* 0x002fcc000f8e0204 */
[----:B------:R-:W-:Y:S02]  /*0540*/  MOV R84, UR4 ;  /* 0x0000000400547c02 */ /* 0x000fe40008000f00 */
[----:B------:R-:W-:-:S05]  /*0550*/  MOV R85, UR5 ;  /* 0x0000000500557c02 */ /* 0x000fca0008000f00 */
[----:B------:R-:W3:Y:S01]  /*0560*/  @P1 LDG.E.U16 R84, desc[UR14][R84.64] ;  /* 0x0000000e54541981 */ /* 0x000ee2000c1e1500 */
[----:B0-----:R-:W-:-:S04]  /*0570*/  ISETP.NE.U32.AND P0, PT, RZ, UR18, PT ;  /* 0x00000012ff007c0c */ /* 0x001fc8000bf05070 */
[----:B------:R-:W-:-:S13]  /*0580*/  ISETP.NE.AND.EX P0, PT, RZ, UR19, PT, P0 ;  /* 0x00000013ff007c0c */ /* 0x000fda000bf05300 */
[----:B------:R-:W0:Y:S08]  /*0590*/  @P0 LDC.64 R76, c[0x0][0x438] ;  /* 0x00010e00ff4c0b82 */ /* 0x000e300000000a00 */
[----:B----4-:R-:W1:Y:S01]  /*05a0*/  @P0 LDC.64 R78, c[0x0][0x438] ;  /* 0x00010e00ff4e0b82 */ /* 0x010e620000000a00 */
[----:B0-----:R-:W-:-:S05]  /*05b0*/  @P0 IMAD.WIDE.U32 R76, R75, 0x10, R76 ;  /* 0x000000104b4c0825 */ /* 0x001fca00078e004c */
[----:B-----5:R0:W5:Y:S01]  /*05c0*/  @P0 LDG.E.128 R40, desc[UR14][R76.64] ;  /* 0x0000000e4c280981 */ /* 0x020162000c1e1d00 */
[----:B-1----:R-:W-:-:S05]  /*05d0*/  @P0 IMAD.WIDE.U32 R78, R74, 0x10, R78 ;  /* 0x000000104a4e0825 */ /* 0x002fca00078e004e */
[----:B------:R1:W5:Y:S01]  /*05e0*/  @P0 LDG.E.128 R44, desc[UR14][R78.64] ;  /* 0x0000000e4e2c0981 */ /* 0x000362000c1e1d00 */
[----:B------:R-:W-:Y:S02]  /*05f0*/  ISETP.NE.AND P0, PT, RZ, UR16, PT ;  /* 0x00000010ff007c0c */ /* 0x000fe4000bf05270 */
[----:B--2---:R-:W-:Y:S01]  /*0600*/  R2UR UR21, R80 ;  /* 0x00000000501572ca */ /* 0x004fe200000e0000 */
[----:B---3--:R-:W-:Y:S01]  /*0610*/  HADD2.F32 R86, -RZ, R48.H0_H0 ;  /* 0x20000030ff567230 */ /* 0x008fe20000004100 */
[----:B------:R-:W-:Y:S01]  /*0620*/  FSEL R89, R89, RZ, !P0 ;  /* 0x000000ff59597208 */ /* 0x000fe20004000000 */
[--C-:B------:R-:W-:Y:S02]  /*0630*/  HADD2.F32 R103, -RZ, R51.reuse.H0_H0 ;  /* 0x20000033ff677230 */ /* 0x100fe40000004100 */
[----:B------:R-:W-:Y:S02]  /*0640*/  HADD2.F32 R108, -RZ, R51.H1_H1 ;  /* 0x30000033ff6c7230 */ /* 0x000fe40000004100 */
[----:B0-----:R-:W-:-:S02]  /*0650*/  HADD2.F32 R77, -RZ, R52.H0_H0 ;  /* 0x20000034ff4d7230 */ /* 0x001fc40000004100 */
[----:B------:R-:W-:Y:S02]  /*0660*/  HADD2.F32 R48, -RZ, R48.H1_H1 ;  /* 0x30000030ff307230 */ /* 0x000fe40000004100 */
[--C-:B------:R-:W-:Y:S02]  /*0670*/  HADD2.F32 R115, -RZ, R56.reuse.H0_H0 ;  /* 0x20000038ff737230 */ /* 0x100fe40000004100 */
[----:B------:R-:W-:Y:S02]  /*0680*/  HADD2.F32 R51, -RZ, R56.H1_H1 ;  /* 0x30000038ff337230 */ /* 0x000fe40000004100 */
[----:B------:R-:W-:Y:S01]  /*0690*/  FADD.FTZ R56, -R89, R86 ;  /* 0x0000005659387221 */ /* 0x000fe20000010100 */
[----:B------:R-:W-:Y:S02]  /*06a0*/  HADD2.F32 R76, -RZ, R52.H1_H1 ;  /* 0x30000034ff4c7230 */ /* 0x000fe40000004100 */
[--C-:B------:R-:W-:Y:S02]  /*06b0*/  HADD2.F32 R113, -RZ, R57.reuse.H0_H0 ;  /* 0x20000039ff717230 */ /* 0x100fe40000004100 */
[----:B------:R-:W-:-:S02]  /*06c0*/  HADD2.F32 R106, -RZ, R57.H1_H1 ;  /* 0x30000039ff6a7230 */ /* 0x000fc40000004100 */
[----:B------:R-:W-:Y:S01]  /*06d0*/  FMUL.FTZ R57, R24, R77 ;  /* 0x0000004d18397220 */ /* 0x000fe20000410000 */
[--C-:B------:R-:W-:Y:S02]  /*06e0*/  HADD2.F32 R87, -RZ, R49.reuse.H0_H0 ;  /* 0x20000031ff577230 */ /* 0x100fe40000004100 */
[----:B------:R-:W-:Y:S01]  /*06f0*/  FADD.FTZ R100, -R89, R48 ;  /* 0x0000003059647221 */ /* 0x000fe20000010100 */
[----:B------:R-:W-:Y:S02]  /*0700*/  HADD2.F32 R49, -RZ, R49.H1_H1 ;  /* 0x30000031ff317230 */ /* 0x000fe40000004100 */
[----:B------:R-:W-:Y:S01]  /*0710*/  FMUL.FTZ R56, R56, UR21 ;  /* 0x0000001538387c20 */ /* 0x000fe20008410000 */
[----:B------:R-:W-:Y:S02]  /*0720*/  HADD2.F32 R52, -RZ, R59.H0_H0 ;  /* 0x2000003bff347230 */ /* 0x000fe40000004100 */
[----:B------:R-:W-:Y:S01]  /*0730*/  FMUL.FTZ R86, R25, R76 ;  /* 0x0000004c19567220 */ /* 0x000fe20000410000 */
[----:B-1----:R-:W-:-:S02]  /*0740*/  HADD2.F32 R78, -RZ, R53.H0_H0 ;  /* 0x20000035ff4e7230 */ /* 0x002fc40000004100 */
[--C-:B------:R-:W-:Y:S02]  /*0750*/  HADD2.F32 R83, -RZ, R55.reuse.H0_H0 ;  /* 0x20000037ff537230 */ /* 0x100fe40000004100 */
[----:B------:R-:W-:Y:S02]  /*0760*/  HADD2.F32 R82, -RZ, R55.H1_H1 ;  /* 0x30000037ff527230 */ /* 0x000fe40000004100 */
[----:B------:R-:W-:Y:S01]  /*0770*/  FADD.FTZ R55, RZ, R57 ;  /* 0x00000039ff377221 */ /* 0x000fe20000010000 */
[----:B------:R-:W-:Y:S02]  /*0780*/  HADD2.F32 R79, -RZ, R53.H1_H1 ;  /* 0x30000035ff4f7230 */ /* 0x000fe40000004100 */
[C---:B------:R-:W-:Y:S01]  /*0790*/  FADD.FTZ R98, -R89.reuse, R87 ;  /* 0x0000005759627221 */ /* 0x040fe20000010100 */
[----:B------:R-:W-:Y:S01]  /*07a0*/  FMUL.FTZ R100, R100, UR21 ;  /* 0x0000001564647c20 */ /* 0x000fe20008410000 */
[----:B------:R-:W-:Y:S01]  /*07b0*/  FFMA.FTZ R53, R56, R57, RZ ;  /* 0x0000003938357223 */ /* 0x000fe200000100ff */
[C---:B------:R-:W-:Y:S01]  /*07c0*/  FADD.FTZ R99, -R89.reuse, R49 ;  /* 0x0000003159637221 */ /* 0x040fe20000010100 */
[----:B------:R-:W-:Y:S01]  /*07d0*/  FADD.FTZ R49, -R89, R52 ;  /* 0x0000003459317221 */ /* 0x000fe20000010100 */
[----:B------:R-:W-:-:S02]  /*07e0*/  HADD2.F32 R88, -RZ, R50.H0_H0 ;  /* 0x20000032ff587230 */ /* 0x000fc40000004100 */
[----:B------:R-:W-:Y:S01]  /*07f0*/  FMUL.FTZ R85, R26, R78 ;  /* 0x0000004e1a557220 */ /* 0x000fe20000410000 */
[----:B------:R-:W-:Y:S01]  /*0800*/  FADD.FTZ R52, R86, R55 ;  /* 0x0000003756347221 */ /* 0x000fe20000010000 */
[----:B------:R-:W-:Y:S01]  /*0810*/  FMUL.FTZ R98, R98, UR21 ;  /* 0x0000001562627c20 */ /* 0x000fe20008410000 */
[----:B------:R-:W-:Y:S01]  /*0820*/  FFMA.FTZ R53, R100, R86, R53 ;  /* 0x0000005664357223 */ /* 0x000fe20000010035 */
[--C-:B------:R-:W-:Y:S02]  /*0830*/  HADD2.F32 R81, -RZ, R54.reuse.H0_H0 ;  /* 0x20000036ff517230 */ /* 0x100fe40000004100 */
[----:B------:R-:W-:Y:S02]  /*0840*/  HADD2.F32 R80, -RZ, R54.H1_H1 ;  /* 0x30000036ff507230 */ /* 0x000fe40000004100 */
[----:B------:R-:W-:Y:S01]  /*0850*/  FADD.FTZ R54, R85, R52 ;  /* 0x0000003455367221 */ /* 0x000fe20000010000 */
[--C-:B------:R-:W-:Y:S02]  /*0860*/  HADD2.F32 R95, -RZ, R63.reuse.H0_H0 ;  /* 0x2000003fff5f7230 */ /* 0x100fe40000004100 */
[----:B------:R-:W-:-:S02]  /*0870*/  HADD2.F32 R102, -RZ, R63.H1_H1 ;  /* 0x3000003fff667230 */ /* 0x000fc40000004100 */
[----:B------:R-:W-:Y:S01]  /*0880*/  FMUL.FTZ R63, R27, R79 ;  /* 0x0000004f1b3f7220 */ /* 0x000fe20000410000 */
[----:B------:R-:W-:Y:S02]  /*0890*/  HADD2.F32 R96, -RZ, R50.H1_H1 ;  /* 0x30000032ff607230 */ /* 0x000fe40000004100 */
[----:B------:R-:W-:Y:S01]  /*08a0*/  FADD.FTZ R88, -R89, R88 ;  /* 0x0000005859587221 */ /* 0x000fe20000010100 */
[--C-:B------:R-:W-:Y:S02]  /*08b0*/  HADD2.F32 R111, -RZ, R58.reuse.H0_H0 ;  /* 0x2000003aff6f7230 */ /* 0x100fe40000004100 */
[----:B------:R-:W-:Y:S01]  /*08c0*/  FMUL.FTZ R99, R99, UR21 ;  /* 0x0000001563637c20 */ /* 0x000fe20008410000 */
[----:B------:R-:W-:Y:S02]  /*08d0*/  HADD2.F32 R50, -RZ, R58.H1_H1 ;  /* 0x3000003aff327230 */ /* 0x000fe40000004100 */
[----:B------:R-:W-:Y:S01]  /*08e0*/  FFMA.FTZ R52, R98, R85, R53 ;  /* 0x0000005562347223 */ /* 0x000fe20000010035 */
[----:B------:R-:W-:-:S02]  /*08f0*/  HADD2.F32 R59, -RZ, R59.H1_H1 ;  /* 0x3000003bff3b7230 */ /* 0x000fc40000004100 */
[----:B------:R-:W-:Y:S01]  /*0900*/  FADD.FTZ R53, R63, R54 ;  /* 0x000000363f357221 */ /* 0x000fe20000010000 */
[--C-:B------:R-:W-:Y:S02]  /*0910*/  HADD2.F32 R91, -RZ, R62.reuse.H0_H0 ;  /* 0x2000003eff5b7230 */ /* 0x100fe40000004100 */
[----:B------:R-:W-:Y:S02]  /*0920*/  HADD2.F32 R94, -RZ, R62.H1_H1 ;  /* 0x3000003eff5e7230 */ /* 0x000fe40000004100 */
[----:B------:R-:W-:Y:S01]  /*0930*/  FMUL.FTZ R62, R28, R81 ;  /* 0x000000511c3e7220 */ /* 0x000fe20000410000 */
        /* <DEDUP_REMOVED lines=98> */
.L_x_3956:
[----:B------:R-:W-:Y:S05]  /*0f60*/  BSYNC.RECONVERGENT B0 ;  /* 0x0000000000007941 */ /* 0x000fea0003800200 */
.L_x_3955:
        /* <DEDUP_REMOVED lines=67> */
[----:B------:R-:W0:Y:S01]  /*13a0*/  LDC.64 R48, c[0x0][0x468] ;  /* 0x00011a00ff307b82 */ /* 0x000e220000000a00 */
        /* <DEDUP_REMOVED lines=44> */
[----:B------:R-:W-:-:S03]  /*1670*/  F2FP.F16.F32.PACK_AB R50, R53, R50 ;  /* 0x000000323532723e */ /* 0x000fc600000000ff */
[----:B------:R-:W-:Y:S01]  /*1680*/  FMUL.FTZ R98, R98, UR12 ;  /* 0x0000000c62627c20 */ /* 0x000fe20008410000 */
[----:B------:R-:W-:Y:S01]  /*1690*/  FMUL.FTZ R51, R103, UR12 ;  /* 0x0000000c67337c20 */ /* 0x000fe20008410000 */
        /* <DEDUP_REMOVED lines=23> */
.L_x_3958:
        /* <DEDUP_REMOVED lines=18> */
[--C-:B------:R-:W-:Y:S01]  /*1930*/  FFMA.FTZ R52, R56, UR4, R53.reuse ;  /* 0x0000000438347c23 */ /* 0x100fe20008010035 */
[--C-:B------:R-:W-:Y:S01]  /*1940*/  FFMA.FTZ R115, R115, UR4, R53.reuse ;  /* 0x0000000473737c23 */ /* 0x100fe20008010035 */
[----:B------:R-:W-:Y:S01]  /*1950*/  FMUL.FTZ R54, R54, UR21 ;  /* 0x0000001536367c20 */ /* 0x000fe20008410000 */
[----:B------:R-:W-:Y:S01]  /*1960*/  FMUL.FTZ R103, R103, UR21 ;  /* 0x0000001567677c20 */ /* 0x000fe20008410000 */
[----:B------:R-:W-:Y:S01]  /*1970*/  FMUL.FTZ R108, R108, UR21 ;  /* 0x000000156c6c7c20 */ /* 0x000fe20008410000 */
[----:B------:R-:W-:Y:S01]  /*1980*/  FFMA.FTZ R55, R100, UR4, R53 ;  /* 0x0000000464377c23 */ /* 0x000fe20008010035 */
[----:B0-----:R-:W-:-:S04]  /*1990*/  IMAD.WIDE.U32 R76, R75, 0x10, R48 ;  /* 0x000000104b4c7825 */ /* 0x001fc800078e0030 */
[--C-:B------:R-:W-:Y:S01]  /*19a0*/  FFMA.FTZ R56, R113, UR4, R53.reuse ;  /* 0x0000000471387c23 */ /* 0x100fe20008010035 */
[--C-:B------:R-:W-:Y:S01]  /*19b0*/  FFMA.FTZ R106, R106, UR4, R53.reuse ;  /* 0x000000046a6a7c23 */ /* 0x100fe20008010035 */
[----:B------:R-:W-:Y:S01]  /*19c0*/  FFMA.FTZ R111, R111, UR4, R53 ;  /* 0x000000046f6f7c23 */ /* 0x000fe20008010035 */
[----:B------:R-:W-:-:S04]  /*19d0*/  IMAD.WIDE.U32 R78, R74, 0x10, R48 ;  /* 0x000000104a4e7825 */ /* 0x000fc800078e0030 */
[----:B------:R-:W-:Y:S01]  /*19e0*/  FMUL.FTZ R49, R98, UR21 ;  /* 0x0000001562317c20 */ /* 0x000fe20008410000 */
[--C-:B------:R-:W-:Y:S01]  /*19f0*/  FFMA.FTZ R112, R112, UR4, R53.reuse ;  /* 0x0000000470707c23 */ /* 0x100fe20008010035 */
[----:B------:R-:W-:Y:S01]  /*1a00*/  FFMA.FTZ R114, R114, UR4, R53 ;  /* 0x0000000472727c23 */ /* 0x000fe20008010035 */
[----:B-1----:R-:W-:-:S04]  /*1a10*/  IMAD.WIDE.U32 R80, R75, 0x10, R50 ;  /* 0x000000104b507825 */ /* 0x002fc800078e0032 */
[----:B------:R-:W-:Y:S01]  /*1a20*/  FADD.FTZ R52, R57, -R52 ;  /* 0x8000003439347221 */ /* 0x000fe20000010000 */
[----:B------:R-:W-:Y:S01]  /*1a30*/  FADD.FTZ R115, R58, -R115 ;  /* 0x800000733a737221 */ /* 0x000fe20000010000 */
        /* <DEDUP_REMOVED lines=8> */
[----:B------:R-:W-:Y:S01]  /*1ac0*/  F2FP.F16.F32.PACK_AB R49, R54, R49 ;  /* 0x000000313631723e */ /* 0x000fe200000000ff */
[----:B------:R-:W-:Y:S01]  /*1ad0*/  FADD.FTZ R86, R86, -R55 ;  /* 0x8000003756567221 */ /* 0x000fe20000010000 */
[----:B------:R-:W-:Y:S01]  /*1ae0*/  FMUL.FTZ R54, R54, UR12 ;  /* 0x0000000c36367c20 */ /* 0x000fe20008410000 */
[----:B------:R-:W-:Y:S01]  /*1af0*/  FADD.FTZ R56, R93, -R56 ;  /* 0x800000385d387221 */ /* 0x000fe20000010000 */
        /* <DEDUP_REMOVED lines=34> */
[----:B------:R-:W-:Y:S01]  /*1d20*/  F2FP.F16.F32.PACK_AB R55, R114, R105 ;  /* 0x000000697237723e */ /* 0x000fe200000000ff */
[----:B------:R2:W-:Y:S01]  /*1d30*/  STG.E.128 desc[UR14][R80.64], R56 ;  /* 0x0000003850007986 */ /* 0x0005e2000c101d0e */
        /* <DEDUP_REMOVED lines=8> */
.L_x_3957:
        /* <DEDUP_REMOVED lines=8> */
[----:B-----5:R-:W-:Y:S02]  /*1e40*/  HADD2.F32 R48, -RZ, R43.H0_H0 ;  /* 0x2000002bff307230 */ /* 0x020fe40000004100 */
[----:B------:R-:W-:Y:S01]  /*1e50*/  FADD.FTZ R103, R60, -R103 ;  /* 0x800000673c677221 */ /* 0x000fe20000010000 */
[----:B------:R-:W-:Y:S01]  /*1e60*/  FFMA.FTZ R98, R98, UR4, R53 ;  /* 0x0000000462627c23 */ /* 0x000fe20008010035 */
[----:B------:R-:W-:Y:S01]  /*1e70*/  FADD.FTZ R115, R58, -R115 ;  /* 0x800000733a737221 */ /* 0x000fe20000010000 */
[----:B------:R-:W-:Y:S01]  /*1e80*/  FADD.FTZ R86, R86, -R49 ;  /* 0x8000003156567221 */ /* 0x000fe20000010000 */
[----:B------:R-:W-:Y:S01]  /*1e90*/  FFMA.FTZ R58, R103, UR21, R48 ;  /* 0x00000015673a7c23 */ /* 0x000fe20008010030 */
[----:B------:R-:W-:-:S02]  /*1ea0*/  HADD2.F32 R48, -RZ, R41.H0_H0 ;  /* 0x20000029ff307230 */ /* 0x000fc40000004100 */
[----:B------:R-:W-:Y:S01]  /*1eb0*/  FADD.FTZ R85, R85, -R98 ;  /* 0x8000006255557221 */ /* 0x000fe20000010000 */
[----:B------:R-:W-:Y:S02]  /*1ec0*/  HADD2.F32 R49, -RZ, R41.H1_H1 ;  /* 0x30000029ff317230 */ /* 0x000fe40000004100 */
[--C-:B------:R-:W-:Y:S01]  /*1ed0*/  FFMA.FTZ R50, R113, UR4, R53.reuse ;  /* 0x0000000471327c23 */ /* 0x100fe20008010035 */
[--C-:B------:R-:W-:Y:S01]  /*1ee0*/  FFMA.FTZ R51, R110, UR4, R53.reuse ;  /* 0x000000046e337c23 */ /* 0x100fe20008010035 */
[--C-:B------:R-:W-:Y:S01]  /*1ef0*/  FFMA.FTZ R97, R97, UR4, R53.reuse ;  /* 0x0000000461617c23 */ /* 0x100fe20008010035 */
[----:B------:R-:W-:Y:S01]  /*1f00*/  FFMA.FTZ R96, R96, UR4, R53 ;  /* 0x0000000460607c23 */ /* 0x000fe20008010035 */
[----:B------:R-:W-:Y:S01]  /*1f10*/  FFMA.FTZ R54, R85, UR21, R48 ;  /* 0x0000001555367c23 */ /* 0x000fe20008010030 */
[----:B------:R-:W-:Y:S01]  /*1f20*/  FFMA.FTZ R55, R76, UR21, R49 ;  /* 0x000000154c377c23 */ /* 0x000fe20008010031 */
[----:B------:R-:W-:Y:S01]  /*1f30*/  FADD.FTZ R93, R93, -R50 ;  /* 0x800000325d5d7221 */ /* 0x000fe20000010000 */
[----:B------:R-:W0:Y:S01]  /*1f40*/  LDC.64 R48, c[0x0][0x468] ;  /* 0x00011a00ff307b82 */ /* 0x000e220000000a00 */
[--C-:B------:R-:W-:Y:S01]  /*1f50*/  FFMA.FTZ R56, R56, UR4, R53.reuse ;  /* 0x0000000438387c23 */ /* 0x100fe20008010035 */
[----:B------:R-:W-:Y:S01]  /*1f60*/  FFMA.FTZ R52, R117, UR4, R53 ;  /* 0x0000000475347c23 */ /* 0x000fe20008010035 */
[----:B------:R-:W-:Y:S01]  /*1f70*/  FADD.FTZ R88, R88, -R51 ;  /* 0x8000003358587221 */ /* 0x000fe20000010000 */
[----:B------:R-:W-:-:S02]  /*1f80*/  HADD2.F32 R50, -RZ, R42.H0_H0 ;  /* 0x2000002aff327230 */ /* 0x000fc40000004100 */
[----:B------:R-:W-:Y:S01]  /*1f90*/  FADD.FTZ R97, R62, -R97 ;  /* 0x800000613e617221 */ /* 0x000fe20000010000 */
[----:B------:R-:W-:Y:S02]  /*1fa0*/  HADD2.F32 R51, -RZ, R42.H1_H1 ;  /* 0x3000002aff337230 */ /* 0x000fe40000004100 */
[--C-:B------:R-:W-:Y:S01]  /*1fb0*/  FFMA.FTZ R108, R108, UR4, R53.reuse ;  /* 0x000000046c6c7c23 */ /* 0x100fe20008010035 */
[----:B------:R-:W-:Y:S01]  /*1fc0*/  FADD.FTZ R96, R61, -R96 ;  /* 0x800000603d607221 */ /* 0x000fe20000010000 */
[--C-:B------:R-:W-:Y:S01]  /*1fd0*/  FFMA.FTZ R106, R106, UR4, R53.reuse ;  /* 0x000000046a6a7c23 */ /* 0x100fe20008010035 */
[--C-:B------:R-:W-:Y:S01]  /*1fe0*/  FFMA.FTZ R111, R111, UR4, R53.reuse ;  /* 0x000000046f6f7c23 */ /* 0x100fe20008010035 */
[--C-:B------:R-:W-:Y:S01]  /*1ff0*/  FFMA.FTZ R112, R112, UR4, R53.reuse ;  /* 0x0000000470707c23 */ /* 0x100fe20008010035 */
[----:B------:R-:W-:Y:S01]  /*2000*/  FFMA.FTZ R114, R114, UR4, R53 ;  /* 0x0000000472727c23 */ /* 0x000fe20008010035 */
[----:B------:R-:W-:Y:S01]  /*2010*/  FADD.FTZ R53, R57, -R56 ;  /* 0x8000003839357221 */ /* 0x000fe20000010000 */
[----:B------:R-:W-:Y:S01]  /*2020*/  FADD.FTZ R105, R105, -R52 ;  /* 0x8000003469697221 */ /* 0x000fe20000010000 */
[----:B------:R-:W-:-:S02]  /*2030*/  HADD2.F32 R52, -RZ, R43.H1_H1 ;  /* 0x3000002bff347230 */ /* 0x000fc40000004100 */
[----:B------:R-:W-:Y:S01]  /*2040*/  FFMA.FTZ R56, R97, UR21, R50 ;  /* 0x0000001561387c23 */ /* 0x000fe20008010032 */
[----:B------:R-:W-:Y:S01]  /*2050*/  FADD.FTZ R59, R59, -R108 ;  /* 0x8000006c3b3b7221 */ /* 0x000fe20000010000 */
[----:B------:R-:W-:Y:S01]  /*2060*/  FFMA.FTZ R57, R96, UR21, R51 ;  /* 0x0000001560397c23 */ /* 0x000fe20008010033 */
[--C-:B------:R-:W-:Y:S02]  /*2070*/  HADD2.F32 R50, -RZ, R40.reuse.H0_H0 ;  /* 0x20000028ff327230 */ /* 0x100fe40000004100 */
[----:B------:R-:W-:Y:S01]  /*2080*/  FADD.FTZ R104, R104, -R111 ;  /* 0x8000006f68687221 */ /* 0x000fe20000010000 */
[----:B------:R-:W-:Y:S02]  /*2090*/  HADD2.F32 R51, -RZ, R40.H1_H1 ;  /* 0x30000028ff337230 */ /* 0x000fe40000004100 */
[----:B------:R-:W-:Y:S01]  /*20a0*/  FFMA.FTZ R59, R59, UR21, R52 ;  /* 0x000000153b3b7c23 */ /* 0x000fe20008010034 */
[----:B------:R-:W-:Y:S01]  /*20b0*/  FADD.FTZ R63, R101, -R106 ;  /* 0x8000006a653f7221 */ /* 0x000fe20000010000 */
[----:B------:R-:W-:Y:S01]  /*20c0*/  FFMA.FTZ R52, R53, UR21, R50 ;  /* 0x0000001535347c23 */ /* 0x000fe20008010032 */
[----:B------:R-:W-:-:S02]  /*20d0*/  HADD2.F32 R50, -RZ, R45.H1_H1 ;  /* 0x3000002dff327230 */ /* 0x000fc40000004100 */
[----:B------:R-:W-:Y:S01]  /*20e0*/  FFMA.FTZ R53, R86, UR21, R51 ;  /* 0x0000001556357c23 */ /* 0x000fe20008010033 */
[----:B------:R-:W-:Y:S02]  /*20f0*/  HADD2.F32 R51, -RZ, R46.H0_H0 ;  /* 0x2000002eff337230 */ /* 0x000fe40000004100 */
[----:B------:R-:W-:Y:S01]  /*2100*/  FADD.FTZ R112, R107, -R112 ;  /* 0x800000706b707221 */ /* 0x000fe20000010000 */
[--C-:B------:R-:W-:Y:S02]  /*2110*/  HADD2.F32 R60, -RZ, R44.reuse.H0_H0 ;  /* 0x2000002cff3c7230 */ /* 0x100fe40000004100 */
[----:B------:R-:W-:Y:S01]  /*2120*/  FADD.FTZ R114, R109, -R114 ;  /* 0x800000726d727221 */ /* 0x000fe20000010000 */
[----:B------:R-:W-:Y:S02]  /*2130*/  HADD2.F32 R61, -RZ, R44.H1_H1 ;  /* 0x3000002cff3d7230 */ /* 0x000fe40000004100 */
[----:B------:R-:W-:Y:S01]  /*2140*/  FFMA.FTZ R76, R104, UR21, R51 ;  /* 0x00000015684c7c23 */ /* 0x000fe20008010033 */
[----:B------:R-:W-:-:S02]  /*2150*/  HADD2.F32 R62, -RZ, R45.H0_H0 ;  /* 0x2000002dff3e7230 */ /* 0x000fc40000004100 */
[----:B------:R-:W-:Y:S01]  /*2160*/  FMUL.FTZ R51, R58, UR12 ;  /* 0x0000000c3a337c20 */ /* 0x000fe20008410000 */
[----:B------:R-:W-:Y:S02]  /*2170*/  HADD2.F32 R77, -RZ, R46.H1_H1 ;  /* 0x3000002eff4d7230 */ /* 0x000fe40000004100 */
[----:B------:R-:W-:Y:S01]  /*2180*/  FMUL.FTZ R58, R59, UR12 ;  /* 0x0000000c3b3a7c20 */ /* 0x000fe20008410000 */
[--C-:B------:R-:W-:Y:S02]  /*2190*/  HADD2.F32 R78, -RZ, R47.reuse.H0_H0 ;  /* 0x2000002fff4e7230 */ /* 0x100fe40000004100 */
[----:B------:R-:W-:Y:S01]  /*21a0*/  FMUL.FTZ R54, R54, UR12 ;  /* 0x0000000c36367c20 */ /* 0x000fe20008410000 */
[----:B------:R-:W-:Y:S02]  /*21b0*/  HADD2.F32 R79, -RZ, R47.H1_H1 ;  /* 0x3000002fff4f7230 */ /* 0x000fe40000004100 */
[----:B------:R-:W-:Y:S01]  /*21c0*/  FMUL.FTZ R55, R55, UR12 ;  /* 0x0000000c37377c20 */ /* 0x000fe20008410000 */
        /* <DEDUP_REMOVED lines=9> */
[----:B0-----:R-:W-:Y:S01]  /*2260*/  IMAD.WIDE.U32 R56, R75, 0x10, R48 ;  /* 0x000000104b387825 */ /* 0x001fe200078e0030 */
[----:B------:R-:W-:-:S03]  /*2270*/  F2FP.F16.F32.PACK_AB R51, R58, R51 ;  /* 0x000000333a33723e */ /* 0x000fc600000000ff */
[----:B------:R-:W-:Y:S01]  /*2280*/  FMUL.FTZ R53, R53, UR12 ;  /* 0x0000000c35357c20 */ /* 0x000fe20008410000 */
[----:B------:R-:W-:Y:S01]  /*2290*/  FMUL.FTZ R62, R62, UR12 ;  /* 0x0000000c3e3e7c20 */ /* 0x000fe20008410000 */
        /* <DEDUP_REMOVED lines=19> */
.L_x_3960:
[--C-:B------:R-:W-:Y:S01]  /*23d0*/  FFMA.FTZ R48, R99, UR4, R53.reuse ;  /* 0x0000000463307c23 */ /* 0x100fe20008010035 */
[--C-:B------:R-:W-:Y:S01]  /*23e0*/  FFMA.FTZ R49, R100, UR4, R53.reuse ;  /* 0x0000000464317c23 */ /* 0x100fe20008010035 */
[--C-:B------:R-:W-:Y:S01]  /*23f0*/  FFMA.FTZ R56, R56, UR4, R53.reuse ;  /* 0x0000000438387c23 */ /* 0x100fe20008010035 */
[--C-:B------:R-:W-:Y:S01]  /*2400*/  FFMA.FTZ R98, R98, UR4, R53.reuse ;  /* 0x0000000462627c23 */ /* 0x100fe20008010035 */
        /* <DEDUP_REMOVED lines=13> */
[----:B-----5:R-:W-:-:S02]  /*24e0*/  HADD2.F32 R48, -RZ, R40.H1_H1 ;  /* 0x30000028ff307230 */ /* 0x020fc40000004100 */
[----:B------:R-:W-:Y:S01]  /*24f0*/  FADD.FTZ R53, R86, -R49 ;  /* 0x8000003156357221 */ /* 0x000fe20000010000 */
[----:B------:R-:W-:Y:S02]  /*2500*/  HADD2.F32 R49, -RZ, R40.H0_H0 ;  /* 0x20000028ff317230 */ /* 0x000fe40000004100 */
[----:B------:R-:W-:Y:S01]  /*2510*/  FADD.FTZ R52, R57, -R56 ;  /* 0x8000003839347221 */ /* 0x000fe20000010000 */
[----:B------:R-:W-:Y:S01]  /*2520*/  FADD.FTZ R97, R62, -R97 ;  /* 0x800000613e617221 */ /* 0x000fe20000010000 */
[----:B------:R-:W-:Y:S01]  /*2530*/  FFMA.FTZ R53, R53, UR21, R48 ;  /* 0x0000001535357c23 */ /* 0x000fe20008010030 */
[--C-:B------:R-:W-:Y:S02]  /*2540*/  HADD2.F32 R48, -RZ, R42.reuse.H0_H0 ;  /* 0x2000002aff307230 */ /* 0x100fe40000004100 */
[----:B------:R-:W-:Y:S01]  /*2550*/  FFMA.FTZ R52, R52, UR21, R49 ;  /* 0x0000001534347c23 */ /* 0x000fe20008010031 */
[----:B------:R-:W0:Y:S01]  /*2560*/  LDC.64 R78, c[0x0][0x478] ;  /* 0x00011e00ff4e7b82 */ /* 0x000e220000000a00 */
[----:B------:R-:W-:-:S02]  /*2570*/  HADD2.F32 R55, -RZ, R42.H1_H1 ;  /* 0x3000002aff377230 */ /* 0x000fc40000004100 */
[----:B------:R-:W-:Y:S01]  /*2580*/  FADD.FTZ R96, R61, -R96 ;  /* 0x800000603d607221 */ /* 0x000fe20000010000 */
[----:B------:R-:W-:Y:S01]  /*2590*/  FFMA.FTZ R97, R97, UR21, R48 ;  /* 0x0000001561617c23 */ /* 0x000fe20008010030 */
[----:B------:R-:W-:Y:S01]  /*25a0*/  FADD.FTZ R93, R93, -R50 ;  /* 0x800000325d5d7221 */ /* 0x000fe20000010000 */
[----:B------:R-:W-:Y:S01]  /*25b0*/  FADD.FTZ R108, R59, -R108 ;  /* 0x8000006c3b6c7221 */ /* 0x000fe20000010000 */
[----:B------:R-:W-:Y:S02]  /*25c0*/  HADD2.F32 R50, -RZ, R41.H1_H1 ;  /* 0x30000029ff327230 */ /* 0x000fe40000004100 */
[----:B------:R-:W-:Y:S01]  /*25d0*/  FADD.FTZ R88, R88, -R51 ;  /* 0x8000003358587221 */ /* 0x000fe20000010000 */
[----:B------:R-:W1:Y:S01]  /*25e0*/  LDC.64 R48, c[0x0][0x468] ;  /* 0x00011a00ff307b82 */ /* 0x000e620000000a00 */
[----:B------:R-:W-:Y:S02]  /*25f0*/  HADD2.F32 R59, -RZ, R44.H1_H1 ;  /* 0x3000002cff3b7230 */ /* 0x000fe40000004100 */
[----:B------:R-:W-:Y:S01]  /*2600*/  FADD.FTZ R105, R105, -R54 ;  /* 0x8000003669697221 */ /* 0x000fe20000010000 */
[----:B------:R-:W-:Y:S01]  /*2610*/  FFMA.FTZ R96, R96, UR21, R55 ;  /* 0x0000001560607c23 */ /* 0x000fe20008010037 */
[----:B------:R-:W-:-:S02]  /*2620*/  HADD2.F32 R54, -RZ, R43.H0_H0 ;  /* 0x2000002bff367230 */ /* 0x000fc40000004100 */
[----:B------:R-:W-:Y:S01]  /*2630*/  FADD.FTZ R103, R60, -R103 ;  /* 0x800000673c677221 */ /* 0x000fe20000010000 */
[----:B------:R-:W-:Y:S02]  /*2640*/  HADD2.F32 R55, -RZ, R43.H1_H1 ;  /* 0x3000002bff377230 */ /* 0x000fe40000004100 */
[----:B------:R-:W-:Y:S01]  /*2650*/  FADD.FTZ R56, R58, -R115 ;  /* 0x800000733a387221 */ /* 0x000fe20000010000 */
[----:B------:R-:W-:Y:S02]  /*2660*/  HADD2.F32 R57, -RZ, R44.H0_H0 ;  /* 0x2000002cff397230 */ /* 0x000fe40000004100 */
[----:B------:R-:W-:Y:S01]  /*2670*/  FFMA.FTZ R50, R63, UR21, R50 ;  /* 0x000000153f327c23 */ /* 0x000fe20008010032 */
[----:B------:R-:W-:Y:S02]  /*2680*/  HADD2.F32 R58, -RZ, R45.H0_H0 ;  /* 0x2000002dff3a7230 */ /* 0x000fe40000004100 */
[----:B------:R-:W-:Y:S01]  /*2690*/  FFMA.FTZ R63, R88, UR21, R59 ;  /* 0x00000015583f7c23 */ /* 0x000fe2000801003b */
[----:B------:R-:W-:-:S02]  /*26a0*/  HADD2.F32 R51, -RZ, R41.H0_H0 ;  /* 0x20000029ff337230 */ /* 0x000fc40000004100 */
[----:B------:R-:W-:Y:S01]  /*26b0*/  FADD.FTZ R98, R85, -R98 ;  /* 0x8000006255627221 */ /* 0x000fe20000010000 */
[--C-:B------:R-:W-:Y:S02]  /*26c0*/  HADD2.F32 R60, -RZ, R47.reuse.H0_H0 ;  /* 0x2000002fff3c7230 */ /* 0x100fe40000004100 */
[----:B------:R-:W-:Y:S01]  /*26d0*/  FADD.FTZ R114, R109, -R114 ;  /* 0x800000726d727221 */ /* 0x000fe20000010000 */
[----:B------:R-:W-:Y:S02]  /*26e0*/  HADD2.F32 R59, -RZ, R47.H1_H1 ;  /* 0x3000002fff3b7230 */ /* 0x000fe40000004100 */
[----:B------:R-:W-:Y:S01]  /*26f0*/  FFMA.FTZ R54, R103, UR21, R54 ;  /* 0x0000001567367c23 */ /* 0x000fe20008010036 */
[----:B------:R-:W-:Y:S01]  /*2700*/  FFMA.FTZ R61, R108, UR21, R55 ;  /* 0x000000156c3d7c23 */ /* 0x000fe20008010037 */
[----:B------:R-:W-:Y:S01]  /*2710*/  FFMA.FTZ R56, R56, UR21, R57 ;  /* 0x0000001538387c23 */ /* 0x000fe20008010039 */
[----:B------:R-:W-:Y:S02]  /*2720*/  HADD2.F32 R57, -RZ, R46.H1_H1 ;  /* 0x3000002eff397230 */ /* 0x000fe40000004100 */
[----:B------:R-:W-:Y:S01]  /*2730*/  FADD.FTZ R112, R107, -R112 ;  /* 0x800000706b707221 */ /* 0x000fe20000010000 */
[----:B------:R-:W-:Y:S01]  /*2740*/  FFMA.FTZ R93, R93, UR21, R58 ;  /* 0x000000155d5d7c23 */ /* 0x000fe2000801003a */
[----:B------:R-:W-:Y:S01]  /*2750*/  FFMA.FTZ R51, R98, UR21, R51 ;  /* 0x0000001562337c23 */ /* 0x000fe20008010033 */
[----:B------:R-:W-:-:S02]  /*2760*/  HADD2.F32 R55, -RZ, R45.H1_H1 ;  /* 0x3000002dff377230 */ /* 0x000fc40000004100 */
[----:B------:R-:W-:Y:S01]  /*2770*/  FFMA.FTZ R105, R105, UR21, R60 ;  /* 0x0000001569697c23 */ /* 0x000fe2000801003c */
[----:B------:R-:W-:Y:S02]  /*2780*/  HADD2.F32 R58, -RZ, R46.H0_H0 ;  /* 0x2000002eff3a7230 */ /* 0x000fe40000004100 */
[----:B------:R-:W-:Y:S01]  /*2790*/  FFMA.FTZ R114, R114, UR21, R59 ;  /* 0x0000001572727c23 */ /* 0x000fe2000801003b */
[----:B------:R-:W-:Y:S01]  /*27a0*/  FADD.FTZ R106, R101, -R106 ;  /* 0x8000006a656a7221 */ /* 0x000fe20000010000 */
        /* <DEDUP_REMOVED lines=9> */
[----:B-1----:R-:W-:Y:S01]  /*2840*/  IMAD.WIDE.U32 R80, R75, 0x10, R48 ;  /* 0x000000104b507825 */ /* 0x002fe200078e0030 */
[----:B------:R-:W-:-:S03]  /*2850*/  F2FP.F16.F32.PACK_AB R59, R60, R59 ;  /* 0x0000003b3c3b723e */ /* 0x000fc600000000ff */
[----:B------:R-:W-:Y:S01]  /*2860*/  FMUL.FTZ R58, R97, UR12 ;  /* 0x0000000c613a7c20 */ /* 0x000fe20008410000 */
[----:B------:R-:W-:Y:S01]  /*2870*/  FMUL.FTZ R55, R96, UR12 ;  /* 0x0000000c60377c20 */ /* 0x000fe20008410000 */
[----:B------:R-:W-:-:S04]  /*2880*/  IMAD.WIDE.U32 R74, R74, 0x10, R48 ;  /* 0x000000104a4a7825 */ /* 0x000fc800078e0030 */
[C---:B------:R-:W-:Y:S01]  /*2890*/  FMUL.FTZ R48, R50.reuse, UR12 ;  /* 0x0000000c32307c20 */ /* 0x040fe20008410000 */
        /* <DEDUP_REMOVED lines=28> */
[----:B------:R1:W-:Y:S02]  /*2a60*/  STG.E.128 desc[UR14][R74.64], R60 ;  /* 0x0000003c4a007986 */ /* 0x0003e4000c101d0e */
.L_x_3959:
        /* <DEDUP_REMOVED lines=35> */
.L_x_3954:
        /* <DEDUP_REMOVED lines=16> */
.L_x_3962:
        /* <DEDUP_REMOVED lines=14> */
.L_x_8067:


//--------------------- .text._ZN10layer_norm13ln_bwd_kernelINS_13Kernel_traitsIf6__halfS2_S2_fjLj2048ELj1ELj1ELj4ELj16ENS_18Kernel_traits_baseILj2048EfS2_S2_S2_fjLj128EEEEELb0ELb0ELb1ELb0EEEvNS_9BwdParamsE --------------------------
	.section	.text._ZN10layer_norm13ln_bwd_kernelINS_13Kernel_traitsIf6__halfS2_S2_fjLj2048ELj1ELj1ELj4ELj16ENS_18Kernel_traits_baseILj2048EfS2_S2_S2_fjLj128EEEEELb0ELb0ELb1ELb0EEEvNS_9BwdParamsE,"ax",@progbits
	.align	128
        .global         _ZN10layer_norm13ln_bwd_kernelINS_13Kernel_traitsIf6__halfS2_S2_fjLj2048ELj1ELj1ELj4ELj16ENS_18Kernel_traits_baseILj2048EfS2_S2_S2_fjLj128EEEEELb0ELb0ELb1ELb0EEEvNS_9BwdParamsE
        .type           _ZN10layer_norm13ln_bwd_kernelINS_13Kernel_traitsIf6__halfS2_S2_fjLj2048ELj1ELj1ELj4ELj16ENS_18Kernel_traits_baseILj2048EfS2_S2_S2_fjLj128EEEEELb0ELb0ELb1ELb0EEEvNS_9BwdParamsE,@function
        .size           _ZN10layer_norm13ln_bwd_kernelINS_13Kernel_traitsIf6__halfS2_S2_fjLj2048ELj1ELj1ELj4ELj16ENS_18Kernel_traits_baseILj2048EfS2_S2_S2_fjLj128EEEEELb0ELb0ELb1ELb0EEEvNS_9BwdParamsE,(.L_x_8068 - _ZN10layer_norm13ln_bwd_kernelINS_13Kernel_traitsIf6__halfS2_S2_fjLj2048ELj1ELj1ELj4ELj16ENS_18Kernel_traits_baseILj2048EfS2_S2_S2_fjLj128EEEEELb0ELb0ELb1ELb0EEEvNS_9BwdParamsE)
        .other          _ZN10layer_norm13ln_bwd_kernelINS_13Kernel_traitsIf6__halfS2_S2_fjLj2048ELj1ELj1ELj4ELj16ENS_18Kernel_traits_baseILj2048EfS2_S2_S2_fjLj128EEEEELb0ELb0ELb1ELb0EEEvNS_9BwdParamsE,@"STO_CUDA_ENTRY STV_DEFAULT"
_ZN10layer_norm13ln_bwd_kernelINS_13Kernel_traitsIf6__halfS2_S2_fjLj2048ELj1ELj1ELj4ELj16ENS_18Kernel_traits_baseILj2048EfS2_S2_S2_fjLj128EEEEELb0ELb0ELb1ELb0EEEvNS_9BwdParamsE:
.text._ZN10layer_norm13ln_bwd_kernelINS_13Kernel_traitsIf6__halfS2_S2_fjLj2048ELj1ELj1ELj4ELj16ENS_18Kernel_traits_baseILj2048EfS2_S2_S2_fjLj128EEEEELb0ELb0ELb1ELb0EEEvNS_9BwdParamsE:
        /* <DEDUP_REMOVED lines=64> */
.L_x_3997:
        /* <DEDUP_REMOVED lines=50> */
[----:B------:R-:W-:Y:S01]  /*0720*/  IADD3 R115, PT, PT, R115, 0x80, RZ ;  /* 0x0000008073737810 */ /* 0x000fe20007ffe0ff */
[----:B--2---:R-:W-:Y:S02]  /*0730*/  HADD2.F32 R83, -RZ, R8.H0_H0 ;  /* 0x20000008ff537230 */ /* 0x004fe40000004100 */
[----:B------:R-:W-:Y:S02]  /*0740*/  HADD2.F32 R111, -RZ, R10.H0_H0 ;  /* 0x2000000aff6f7230 */ /* 0x000fe40000004100 */
[----:B------:R-:W-:Y:S02]  /*0750*/  HADD2.F32 R93, -RZ, R9.H1_H1 ;  /* 0x30000009ff5d7230 */ /* 0x000fe40000004100 */
[----:B------:R-:W-:Y:S01]  /*0760*/  FADD.FTZ R83, -R112, R83 ;  /* 0x0000005370537221 */ /* 0x000fe20000010100 */
[----:B------:R-:W-:-:S02]  /*0770*/  HADD2.F32 R85, -RZ, R8.H1_H1 ;  /* 0x30000008ff557230 */ /* 0x000fc40000004100 */
[--C-:B---3--:R-:W-:Y:S02]  /*0780*/  HADD2.F32 R91, -RZ, R13.reuse.H0_H0 ;  /* 0x2000000dff5b7230 */ /* 0x108fe40000004100 */
[C---:B------:R-:W-:Y:S01]  /*0790*/  FADD.FTZ R93, -R112.reuse, R93 ;  /* 0x0000005d705d7221 */ /* 0x040fe20000010100 */
[----:B------:R-:W-:Y:S02]  /*07a0*/  HADD2.F32 R84, -RZ, R13.H1_H1 ;  /* 0x3000000dff547230 */ /* 0x000fe40000004100 */
[----:B------:R-:W-:Y:S01]  /*07b0*/  FADD.FTZ R13, -R112, R111 ;  /* 0x0000006f700d7221 */ /* 0x000fe20000010100 */
[----:B------:R-:W-:Y:S02]  /*07c0*/  HADD2.F32 R89, -RZ, R9.H0_H0 ;  /* 0x20000009ff597230 */ /* 0x000fe40000004100 */
[----:B-----5:R-:W-:Y:S01]  /*07d0*/  FMUL.FTZ R111, R0, R83 ;  /* 0x00000053006f7220 */ /* 0x020fe20000410000 */
[----:B------:R-:W-:Y:S02]  /*07e0*/  HADD2.F32 R109, -RZ, R12.H0_H0 ;  /* 0x2000000cff6d7230 */ /* 0x000fe40000004100 */
[----:B------:R-:W-:Y:S01]  /*07f0*/  FADD.FTZ R85, -R112, R85 ;  /* 0x0000005570557221 */ /* 0x000fe20000010100 */
[----:B------:R-:W-:-:S02]  /*0800*/  HADD2.F32 R119, -RZ, R11.H0_H0 ;  /* 0x2000000bff777230 */ /* 0x000fc40000004100 */
[----:B------:R-:W-:Y:S01]  /*0810*/  FADD.FTZ R9, -R112, R89 ;  /* 0x0000005970097221 */ /* 0x000fe20000010100 */
[----:B------:R-:W-:Y:S02]  /*0820*/  HADD2.F32 R117, -RZ, R10.H1_H1 ;  /* 0x3000000aff757230 */ /* 0x000fe40000004100 */
[----:B------:R-:W-:Y:S01]  /*0830*/  FADD.FTZ R48, R48, R109 ;  /* 0x0000006d30307221 */ /* 0x000fe20000010000 */
[----:B------:R-:W-:Y:S02]  /*0840*/  HADD2.F32 R11, -RZ, R11.H1_H1 ;  /* 0x3000000bff0b7230 */ /* 0x000fe40000004100 */
[----:B------:R-:W-:Y:S01]  /*0850*/  FFMA.FTZ R32, R111, R109, R32 ;  /* 0x0000006d6f207223 */ /* 0x000fe20000010020 */
[----:B------:R-:W-:Y:S02]  /*0860*/  HADD2.F32 R12, -RZ, R12.H1_H1 ;  /* 0x3000000cff0c7230 */ /* 0x000fe40000004100 */
[----:B------:R-:W-:Y:S01]  /*0870*/  FMUL.FTZ R10, R0, R93 ;  /* 0x0000005d000a7220 */ /* 0x000fe20000410000 */
[----:B------:R-:W-:Y:S01]  /*0880*/  FMUL.FTZ R109, R16, R109 ;  /* 0x0000006d106d7220 */ /* 0x000fe20000410000 */
[----:B0-----:R-:W-:-:S02]  /*0890*/  HADD2.F32 R81, -RZ, R15.H0_H0 ;  /* 0x2000000fff517230 */ /* 0x001fc40000004100 */
[----:B------:R-:W-:Y:S01]  /*08a0*/  FMUL.FTZ R8, R0, R85 ;  /* 0x0000005500087220 */ /* 0x000fe20000410000 */
[----:B------:R-:W-:Y:S02]  /*08b0*/  HADD2.F32 R80, -RZ, R15.H1_H1 ;  /* 0x3000000fff507230 */ /* 0x000fe40000004100 */
[C---:B------:R-:W-:Y:S01]  /*08c0*/  FADD.FTZ R117, -R112.reuse, R117 ;  /* 0x0000007570757221 */ /* 0x040fe20000010100 */
[----:B------:R-:W-:Y:S01]  /*08d0*/  FADD.FTZ R83, -R112, R11 ;  /* 0x0000000b70537221 */ /* 0x000fe20000010100 */
[----:B------:R-:W-:Y:S01]  /*08e0*/  FMUL.FTZ R9, R0, R9 ;  /* 0x0000000900097220 */ /* 0x000fe20000410000 */
[----:B------:R-:W-:Y:S01]  /*08f0*/  FADD.FTZ R51, R51, R84 ;  /* 0x0000005433337221 */ /* 0x000fe20000010000 */
[-C--:B------:R-:W-:Y:S01]  /*0900*/  FFMA.FTZ R35, R10, R84.reuse, R35 ;  /* 0x000000540a237223 */ /* 0x080fe20000010023 */
[----:B------:R-:W-:Y:S01]  /*0910*/  FMUL.FTZ R15, R19, R84 ;  /* 0x00000054130f7220 */ /* 0x000fe20000410000 */
[----:B------:R-:W-:Y:S01]  /*0920*/  FMUL.FTZ R11, R17, R12 ;  /* 0x0000000c110b7220 */ /* 0x000fe20000410000 */
[----:B------:R-:W-:Y:S01]  /*0930*/  FADD.FTZ R84, RZ, R109 ;  /* 0x0000006dff547221 */ /* 0x000fe20000010000 */
[----:B------:R-:W-:Y:S01]  /*0940*/  FFMA.FTZ R85, R111, R109, RZ ;  /* 0x0000006d6f557223 */ /* 0x000fe200000100ff */
[----:B------:R-:W-:-:S02]  /*0950*/  HADD2.F32 R82, -RZ, R14.H1_H1 ;  /* 0x3000000eff527230 */ /* 0x000fc40000004100 */
        /* <DEDUP_REMOVED lines=8> */
[----:B------:R-:W-:Y:S01]  /*09e0*/  FADD.FTZ R53, R53, R82 ;  /* 0x0000005235357221 */ /* 0x000fe20000010000 */
[-C--:B------:R-:W-:Y:S01]  /*09f0*/  FFMA.FTZ R37, R88, R82.reuse, R37 ;  /* 0x0000005258257223 */ /* 0x080fe20000010025 */
[----:B------:R-:W-:Y:S01]  /*0a00*/  FMUL.FTZ R89, R21, R82 ;  /* 0x0000005215597220 */ /* 0x000fe20000410000 */
[----:B------:R-:W-:-:S02]  /*0a10*/  HADD2.F32 R113, -RZ, R14.H0_H0 ;  /* 0x2000000eff717230 */ /* 0x000fc40000004100 */
[----:B------:R-:W-:Y:S01]  /*0a20*/  FADD.FTZ R119, -R112, R119 ;  /* 0x0000007770777221 */ /* 0x000fe20000010100 */
[----:B------:R-:W-:Y:S01]  /*0a30*/  FADD.FTZ R82, R91, R12 ;  /* 0x0000000c5b527221 */ /* 0x000fe20000010000 */
[----:B------:R-:W-:Y:S01]  /*0a40*/  FFMA.FTZ R85, R9, R12, R84 ;  /* 0x0000000c09557223 */ /* 0x000fe20000010054 */
[C---:B------:R-:W-:Y:S01]  /*0a50*/  FMUL.FTZ R13, R0.reuse, R13 ;  /* 0x0000000d000d7220 */ /* 0x040fe20000410000 */
[----:B------:R-:W-:Y:S01]  /*0a60*/  FMUL.FTZ R91, R0, R119 ;  /* 0x00000077005b7220 */ /* 0x000fe20000410000 */
[----:B------:R-:W-:Y:S01]  /*0a70*/  FADD.FTZ R93, R82, R15 ;  /* 0x0000000f525d7221 */ /* 0x000fe20000010000 */
[----:B------:R-:W-:Y:S01]  /*0a80*/  FMUL.FTZ R14, R20, R113 ;  /* 0x00000071140e7220 */ /* 0x000fe20000410000 */
[----:B------:R-:W-:Y:S01]  /*0a90*/  FFMA.FTZ R82, R10, R15, R85 ;  /* 0x0000000f0a527223 */ /* 0x000fe20000010055 */
        /* <DEDUP_REMOVED lines=17> */
.L_x_3967:
[----:B----4-:R-:W-:Y:S05]  /*0bb0*/  BSYNC.RECONVERGENT B1 ;  /* 0x0000000000017941 */ /* 0x010fea0003800200 */
.L_x_3966:
        /* <DEDUP_REMOVED lines=12> */
[--C-:B--2---:R-:W-:Y:S02]  /*0c80*/  HADD2.F32 R99, -RZ, R80.reuse.H1_H1 ;  /* 0x30000050ff637230 */ /* 0x104fe40000004100 */
[--C-:B------:R-:W-:Y:S02]  /*0c90*/  HADD2.F32 R103, -RZ, R81.reuse.H0_H0 ;  /* 0x20000051ff677230 */ /* 0x100fe40000004100 */
[----:B------:R-:W-:Y:S02]  /*0ca0*/  HADD2.F32 R97, -RZ, R80.H0_H0 ;  /* 0x20000050ff617230 */ /* 0x000fe40000004100 */
[C---:B------:R-:W-:Y:S01]  /*0cb0*/  FADD.FTZ R101, -R112.reuse, R99 ;  /* 0x0000006370657221 */ /* 0x040fe20000010100 */
[----:B------:R-:W-:Y:S02]  /*0cc0*/  HADD2.F32 R81, -RZ, R81.H1_H1 ;  /* 0x30000051ff517230 */ /* 0x000fe40000004100 */
[----:B------:R-:W-:Y:S01]  /*0cd0*/  FADD.FTZ R103, -R112, R103 ;  /* 0x0000006770677221 */ /* 0x000fe20000010100 */
[----:B---3--:R-:W-:-:S02]  /*0ce0*/  HADD2.F32 R99, -RZ, R84.H0_H0 ;  /* 0x20000054ff637230 */ /* 0x008fc40000004100 */
[C---:B------:R-:W-:Y:S01]  /*0cf0*/  FADD.FTZ R97, -R112.reuse, R97 ;  /* 0x0000006170617221 */ /* 0x040fe20000010100 */
[--C-:B------:R-:W-:Y:S02]  /*0d00*/  HADD2.F32 R105, -RZ, R82.reuse.H0_H0 ;  /* 0x20000052ff697230 */ /* 0x100fe40000004100 */
[----:B------:R-:W-:Y:S01]  /*0d10*/  FADD.FTZ R117, -R112, R81 ;  /* 0x0000005170757221 */ /* 0x000fe20000010100 */
[----:B------:R-:W-:Y:S02]  /*0d20*/  HADD2.F32 R107, -RZ, R82.H1_H1 ;  /* 0x30000052ff6b7230 */ /* 0x000fe40000004100 */
[C---:B0----5:R-:W-:Y:S01]  /*0d30*/  FMUL.FTZ R95, R0.reuse, R97 ;  /* 0x00000061005f7220 */ /* 0x061fe20000410000 */
[----:B------:R-:W-:Y:S02]  /*0d40*/  HADD2.F32 R115, -RZ, R83.H0_H0 ;  /* 0x20000053ff737230 */ /* 0x000fe40000004100 */
[----:B------:R-:W-:Y:S01]  /*0d50*/  FMUL.FTZ R98, R0, R117 ;  /* 0x0000007500627220 */ /* 0x000fe20000410000 */
[----:B------:R-:W-:-:S02]  /*0d60*/  HADD2.F32 R82, -RZ, R85.H1_H1 ;  /* 0x30000055ff527230 */ /* 0x000fc40000004100 */
[----:B------:R-:W-:Y:S01]  /*0d70*/  FMUL.FTZ R96, R24, R99 ;  /* 0x0000006318607220 */ /* 0x000fe20000410000 */
[----:B------:R-:W-:Y:S02]  /*0d80*/  HADD2.F32 R84, -RZ, R84.H1_H1 ;  /* 0x30000054ff547230 */ /* 0x000fe40000004100 */
[C---:B------:R-:W-:Y:S01]  /*0d90*/  FADD.FTZ R119, -R112.reuse, R105 ;  /* 0x0000006970777221 */ /* 0x040fe20000010100 */
[----:B------:R-:W-:Y:S02]  /*0da0*/  HADD2.F32 R83, -RZ, R83.H1_H1 ;  /* 0x30000053ff537230 */ /* 0x000fe40000004100 */
[----:B------:R-:W-:Y:S01]  /*0db0*/  FADD.FTZ R105, -R112, R107 ;  /* 0x0000006b70697221 */ /* 0x000fe20000010100 */
[----:B------:R-:W-:Y:S01]  /*0dc0*/  FMUL.FTZ R94, R0, R101 ;  /* 0x00000065005e7220 */ /* 0x000fe20000410000 */
[----:B------:R-:W-:Y:S01]  /*0dd0*/  FADD.FTZ R107, -R112, R115 ;  /* 0x00000073706b7221 */ /* 0x000fe20000010100 */
[----:B------:R-:W-:Y:S01]  /*0de0*/  FADD.FTZ R56, R56, R99 ;  /* 0x0000006338387221 */ /* 0x000fe20000010000 */
[----:B------:R-:W-:Y:S01]  /*0df0*/  FFMA.FTZ R40, R95, R99, R40 ;  /* 0x000000635f287223 */ /* 0x000fe20000010028 */
[----:B------:R-:W-:Y:S01]  /*0e00*/  FADD.FTZ R59, R59, R82 ;  /* 0x000000523b3b7221 */ /* 0x000fe20000010000 */
[-C--:B------:R-:W-:Y:S01]  /*0e10*/  FFMA.FTZ R43, R98, R82.reuse, R43 ;  /* 0x00000052622b7223 */ /* 0x080fe2000001002b */
[----:B------:R-:W-:Y:S01]  /*0e20*/  FMUL.FTZ R101, R27, R82 ;  /* 0x000000521b657220 */ /* 0x000fe20000410000 */
[----:B------:R-:W-:-:S02]  /*0e30*/  HADD2.F32 R115, -RZ, R85.H0_H0 ;  /* 0x20000055ff737230 */ /* 0x000fc40000004100 */
[----:B------:R-:W-:Y:S01]  /*0e40*/  FMUL.FTZ R99, R25, R84 ;  /* 0x0000005419637220 */ /* 0x000fe20000410000 */
[----:B------:R-:W-:Y:S01]  /*0e50*/  FADD.FTZ R82, R113, R96 ;  /* 0x0000006071527221 */ /* 0x000fe20000010000 */
[----:B------:R-:W-:Y:S01]  /*0e60*/  FFMA.FTZ R85, R95, R96, R114 ;  /* 0x000000605f557223 */ /* 0x000fe20000010072 */
[----:B------:R-:W-:Y:S01]  /*0e70*/  FADD.FTZ R81, -R112, R83 ;  /* 0x0000005370517221 */ /* 0x000fe20000010100 */
[--C-:B------:R-:W-:Y:S02]  /*0e80*/  HADD2.F32 R83, -RZ, R87.reuse.H0_H0 ;  /* 0x20000057ff537230 */ /* 0x100fe40000004100 */
[----:B------:R-:W-:Y:S01]  /*0e90*/  FMUL.FTZ R97, R0, R103 ;  /* 0x0000006700617220 */ /* 0x000fe20000410000 */
[----:B------:R-:W-:Y:S02]  /*0ea0*/  HADD2.F32 R80, -RZ, R87.H1_H1 ;  /* 0x30000057ff507230 */ /* 0x000fe40000004100 */
[----:B------:R-:W-:Y:S01]  /*0eb0*/  FADD.FTZ R87, R82, R99 ;  /* 0x0000006352577221 */ /* 0x000fe20000010000 */
[----:B------:R-:W-:Y:S01]  /*0ec0*/  FMUL.FTZ R100, R26, R115 ;  /* 0x000000731a647220 */ /* 0x000fe20000410000 */
[----:B------:R-:W-:Y:S01]  /*0ed0*/  FFMA.FTZ R82, R94, R99, R85 ;  /* 0x000000635e527223 */ /* 0x000fe20000010055 */
[----:B------:R-:W-:-:S02]  /*0ee0*/  HADD2.F32 R121, -RZ, R86.H0_H0 ;  /* 0x20000056ff797230 */ /* 0x000fc40000004100 */
[----:B------:R-:W-:Y:S01]  /*0ef0*/  FADD.FTZ R57, R57, R84 ;  /* 0x0000005439397221 */ /* 0x000fe20000010000 */
[----:B------:R-:W-:Y:S01]  /*0f00*/  FFMA.FTZ R41, R94, R84, R41 ;  /* 0x000000545e297223 */ /* 0x000fe20000010029 */
[----:B------:R-:W-:Y:S01]  /*0f10*/  FADD.FTZ R84, R87, R100 ;  /* 0x0000006457547221 */ /* 0x000fe20000010000 */
[----:B------:R-:W-:Y:S01]  /*0f20*/  FFMA.FTZ R85, R97, R100, R82 ;  /* 0x0000006461557223 */ /* 0x000fe20000010052 */
[----:B------:R-:W-:Y:S02]  /*0f30*/  HADD2.F32 R86, -RZ, R86.H1_H1 ;  /* 0x30000056ff567230 */ /* 0x000fe40000004100 */
[----:B------:R-:W-:Y:S01]  /*0f40*/  FMUL.FTZ R103, R0, R119 ;  /* 0x0000007700677220 */ /* 0x000fe20000410000 */
        /* <DEDUP_REMOVED lines=28> */
.L_x_3965:
        /* <DEDUP_REMOVED lines=18> */
.L_x_3968:
[----:B----4-:R-:W-:Y:S05]  /*1230*/  BSYNC.RECONVERGENT B0 ;  /* 0x0000000000007941 */ /* 0x010fea0003800200 */
.L_x_3964:
        /* <DEDUP_REMOVED lines=32> */
.L_x_3970:
[----:B------:R-:W-:Y:S05]  /*1440*/  BSYNC.RECONVERGENT B0 ;  /* 0x0000000000007941 */ /* 0x000fea0003800200 */
.L_x_3969:
        /* <DEDUP_REMOVED lines=49> */
.L_x_3975:
        /* <DEDUP_REMOVED lines=9> */
.L_x_3976:
        /* <DEDUP_REMOVED lines=9> */
.L_x_3977:
        /* <DEDUP_REMOVED lines=9> */
.L_x_3978:
        /* <DEDUP_REMOVED lines=9> */
.L_x_3979:
        /* <DEDUP_REMOVED lines=9> */
.L_x_3980:
        /* <DEDUP_REMOVED lines=9> */
.L_x_3981:
        /* <DEDUP_REMOVED lines=10> */
.L_x_3974:
        /* <DEDUP_REMOVED lines=36> */
[----:B------:R-:W-:Y:S01]  /*1da0*/  @P2 F2FP.F16.F32.PACK_AB R80, RZ, R80 ;  /* 0x00000050ff50223e */ /* 0x000fe200000000ff */
[----:B--2---:R-:W-:Y:S01]  /*1db0*/  @P2 FMUL.FTZ R83, R77, R86 ;  /* 0x000000564d532220 */ /* 0x004fe20000410000 */
[----:B------:R-:W-:Y:S01]  /*1dc0*/  F2FP.F16.F32.PACK_AB R76, R79, R76 ;  /* 0x0000004c4f4c723e */ /* 0x000fe200000000ff */
[----:B------:R-:W1:Y:S01]  /*1dd0*/  @P2 LDC R86, c[0x0][0x40c] ;  /* 0x00010300ff562b82 */ /* 0x000e620000000800 */
[----:B------:R-:W-:-:S02]  /*1de0*/  @P2 PRMT R72, R80, 0x7610, R72 ;  /* 0x0000761050482816 */ /* 0x000fc40000000048 */
[C---:B------:R-:W-:Y:S01]  /*1df0*/  F2FP.F16.F32.PACK_AB R77, R78.reuse, R77 ;  /* 0x0000004d4e4d723e */ /* 0x040fe200000000ff */
[----:B---3--:R-:W-:Y:S01]  /*1e00*/  @P2 FMUL.FTZ R113, R78, R81 ;  /* 0x000000514e712220 */ /* 0x008fe20000410000 */
[----:B------:R-:W-:Y:S02]  /*1e10*/  @P2 F2FP.F16.F32.PACK_AB R81, RZ, R82 ;  /* 0x00000052ff51223e */ /* 0x000fe400000000ff */
[----:B------:R-:W-:Y:S02]  /*1e20*/  @P2 F2FP.F16.F32.PACK_AB R82, RZ, R83 ;  /* 0x00000053ff52223e */ /* 0x000fe400000000ff */
[----:B------:R-:W-:Y:S02]  /*1e30*/  @P2 F2FP.F16.F32.PACK_AB R83, RZ, R113 ;  /* 0x00000071ff53223e */ /* 0x000fe400000000ff */
[----:B------:R-:W2:Y:S01]  /*1e40*/  @P2 LDC R113, c[0x0][0x40c] ;  /* 0x00010300ff712b82 */ /* 0x000ea20000000800 */
[----:B0-----:R-:W-:Y:S01]  /*1e50*/  @P2 FMUL.FTZ R116, R114, R87 ;  /* 0x0000005772742220 */ /* 0x001fe20000410000 */
[----:B------:R-:W-:-:S02]  /*1e60*/  @P2 PRMT R73, R82, 0x7610, R73 ;  /* 0x0000761052492816 */ /* 0x000fc40000000049 */
[C---:B------:R-:W-:Y:S02]  /*1e70*/  F2FP.F16.F32.PACK_AB R78, R115.reuse, R114 ;  /* 0x00000072734e723e */ /* 0x040fe400000000ff */
[----:B------:R-:W-:Y:S02]  /*1e80*/  @P2 F2FP.F16.F32.PACK_AB R116, RZ, R116 ;  /* 0x00000074ff74223e */ /* 0x000fe400000000ff */
[----:B------:R-:W-:Y:S02]  /*1e90*/  @P2 PRMT R72, R72, 0x5410, R81 ;  /* 0x0000541048482816 */ /* 0x000fe40000000051 */
[----:B------:R-:W-:Y:S01]  /*1ea0*/  @P2 PRMT R74, R116, 0x7610, R74 ;  /* 0x00007610744a2816 */ /* 0x000fe2000000004a */
[----:B-1----:R-:W-:Y:S01]  /*1eb0*/  @P2 FMUL.FTZ R87, R115, R86 ;  /* 0x0000005673572220 */ /* 0x002fe20000410000 */
[----:B------:R-:W-:Y:S01]  /*1ec0*/  FSEL R86, R117, RZ, P0 ;  /* 0x000000ff75567208 */ /* 0x000fe20000000000 */
[----:B------:R-:W-:Y:S01]  /*1ed0*/  FADD.FTZ R117, R93, -R118 ;  /* 0x800000765d757221 */ /* 0x000fe20000010000 */
[----:B------:R-:W-:-:S02]  /*1ee0*/  @P2 PRMT R73, R73, 0x5410, R83 ;  /* 0x0000541049492816 */ /* 0x000fc40000000053 */
[----:B------:R-:W-:Y:S01]  /*1ef0*/  @P2 F2FP.F16.F32.PACK_AB R87, RZ, R87 ;  /* 0x00000057ff57223e */ /* 0x000fe200000000ff */
[----:B------:R-:W-:-:S03]  /*1f00*/  FMUL.FTZ R117, R0, R117 ;  /* 0x0000007500757220 */ /* 0x000fc60000410000 */
[----:B------:R-:W-:Y:S02]  /*1f10*/  @P2 PRMT R74, R74, 0x5410, R87 ;  /* 0x000054104a4a2816 */ /* 0x000fe40000000057 */
[----:B------:R-:W-:Y:S01]  /*1f20*/  FSEL R117, R117, RZ, P0 ;  /* 0x000000ff75757208 */ /* 0x000fe20000000000 */
[----:B--2---:R-:W-:-:S03]  /*1f30*/  @P2 FMUL.FTZ R113, R86, R113 ;  /* 0x0000007156712220 */ /* 0x004fc60000410000 */
[----:B------:R-:W-:Y:S02]  /*1f40*/  F2FP.F16.F32.PACK_AB R79, R117, R86 ;  /* 0x00000056754f723e */ /* 0x000fe400000000ff */
[----:B------:R-:W-:-:S04]  /*1f50*/  @P2 F2FP.F16.F32.PACK_AB R113, RZ, R113 ;  /* 0x00000071ff71223e */ /* 0x000fc800000000ff */
[----:B------:R-:W-:Y:S01]  /*1f60*/  @P2 PRMT R75, R113, 0x7610, R75 ;  /* 0x00007610714b2816 */ /* 0x000fe2000000004b */
[----:B------:R-:W-:Y:S06]  /*1f70*/  @!P2 BRA `(.L_x_3982) ;  /* 0x000000080048a947 */ /* 0x000fec0003800000 */
[----:B------:R-:W-:-:S05]  /*1f80*/  FMUL.FTZ R80, R117, UR15 ;  /* 0x0000000f75507c20 */ /* 0x000fca0008410000 */
[----:B------:R-:W-:-:S04]  /*1f90*/  F2FP.F16.F32.PACK_AB R80, RZ, R80 ;  /* 0x00000050ff50723e */ /* 0x000fc800000000ff */
[----:B------:R-:W-:Y:S01]  /*1fa0*/  PRMT R75, R75, 0x5410, R80 ;  /* 0x000054104b4b7816 */ /* 0x000fe20000000050 */
[----:B------:R-:W-:Y:S06]  /*1fb0*/  BRA `(.L_x_3982) ;  /* 0x0000000800387947 */ /* 0x000fec0003800000 */
.L_x_3973:
[----:B------:R-:W-:Y:S01]  /*1fc0*/  UMOV UR4, UR6 ;  /* 0x0000000600047c82 */ /* 0x000fe20008000000 */
[----:B------:R-:W-:Y:S01]  /*1fd0*/  UMOV UR5, UR7 ;  /* 0x0000000700057c82 */ /* 0x000fe20008000000 */
[----:B------:R-:W-:-:S04]  /*1fe0*/  UISETP.NE.U32.AND UP0, UPT, UR4, URZ, UPT ;  /* 0x000000ff0400728c */ /* 0x000fc8000bf05070 */
[----:B------:R-:W-:-:S09]  /*1ff0*/  UISETP.NE.AND.EX UP0, UPT, UR5, URZ, UPT, UP0 ;  /* 0x000000ff0500728c */ /* 0x000fd2000bf05300 */
[----:B------:R-:W-:Y:S05]  /*2000*/  BRA.U UP0, `(.L_x_3983) ;  /* 0x0000000500087547 */ /* 0x000fea000b800000 */
[----:B------:R-:W-:Y:S01]  /*2010*/  ISETP.GT.AND P0, PT, R2, RZ, PT ;  /* 0x000000ff0200720c */ /* 0x000fe20003f04270 */
[--C-:B------:R-:W-:Y:S01]  /*2020*/  HADD2.F32 R115, -RZ, R64.reuse.H1_H1 ;  /* 0x30000040ff737230 */ /* 0x100fe20000004100 */
[----:B------:R-:W0:Y:S01]  /*2030*/  @P2 LDC R116, c[0x0][0x40c] ;  /* 0x00010300ff742b82 */ /* 0x000e220000000800 */
[----:B------:R-:W-:Y:S02]  /*2040*/  HADD2.F32 R117, -RZ, R64.H0_H0 ;  /* 0x20000040ff757230 */ /* 0x000fe40000004100 */
[--C-:B------:R-:W-:Y:S02]  /*2050*/  HADD2.F32 R81, -RZ, R65.reuse.H0_H0 ;  /* 0x20000041ff517230 */ /* 0x100fe40000004100 */
[----:B------:R-:W-:-:S06]  /*2060*/  HADD2.F32 R113, -RZ, R65.H1_H1 ;  /* 0x30000041ff717230 */ /* 0x000fcc0000004100 */
[-CC-:B------:R-:W-:Y:S01]  /*2070*/  @P0 FFMA.FTZ R82, R8, R84.reuse, R85.reuse ;  /* 0x0000005408520223 */ /* 0x180fe20000010055 */
[-CC-:B------:R-:W-:Y:S01]  /*2080*/  @P0 FFMA.FTZ R80, R111, R84.reuse, R85.reuse ;  /* 0x000000546f500223 */ /* 0x180fe20000010055 */
[-CC-:B------:R-:W-:Y:S01]  /*2090*/  @P0 FFMA.FTZ R83, R9, R84.reuse, R85.reuse ;  /* 0x0000005409530223 */ /* 0x180fe20000010055 */
[----:B------:R-:W-:Y:S01]  /*20a0*/  @P0 FFMA.FTZ R86, R10, R84, R85 ;  /* 0x000000540a560223 */ /* 0x000fe20000010055 */
[----:B------:R-:W-:Y:S01]  /*20b0*/  @P0 FADD.FTZ R82, R11, -R82 ;  /* 0x800000520b520221 */ /* 0x000fe20000010000 */
[----:B------:R-:W-:Y:S01]  /*20c0*/  @P0 FADD.FTZ R80, R109, -R80 ;  /* 0x800000506d500221 */ /* 0x000fe20000010000 */
[----:B------:R-:W-:Y:S01]  /*20d0*/  @P0 FADD.FTZ R83, R12, -R83 ;  /* 0x800000530c530221 */ /* 0x000fe20000010000 */
[----:B------:R-:W-:Y:S01]  /*20e0*/  @P0 FADD.FTZ R86, R15, -R86 ;  /* 0x800000560f560221 */ /* 0x000fe20000010000 */
[C---:B------:R-:W-:Y:S01]  /*20f0*/  @P0 FFMA.FTZ R115, R0.reuse, R82, R115 ;  /* 0x0000005200730223 */ /* 0x040fe20000010073 */
[C---:B------:R-:W-:Y:S01]  /*2100*/  @P0 FFMA.FTZ R117, R0.reuse, R80, R117 ;  /* 0x0000005000750223 */ /* 0x040fe20000010075 */
[----:B------:R-:W1:Y:S01]  /*2110*/  @P2 LDC R82, c[0x0][0x40c] ;  /* 0x00010300ff522b82 */ /* 0x000e620000000800 */
[----:B------:R-:W-:Y:S01]  /*2120*/  @P0 FFMA.FTZ R87, R13, R84, R85 ;  /* 0x000000540d570223 */ /* 0x000fe20000010055 */
[C---:B------:R-:W-:Y:S01]  /*2130*/  @P0 FFMA.FTZ R81, R0.reuse, R83, R81 ;  /* 0x0000005300510223 */ /* 0x040fe20000010051 */
[----:B------:R-:W-:Y:S01]  /*2140*/  @P0 FFMA.FTZ R113, R0, R86, R113 ;  /* 0x0000005600710223 */ /* 0x000fe20000010071 */
[----:B------:R-:W-:-:S02]  /*2150*/  HADD2.F32 R83, -RZ, R66.H0_H0 ;  /* 0x20000042ff537230 */ /* 0x000fc40000004100 */
[----:B------:R-:W-:Y:S01]  /*2160*/  @P0 FADD.FTZ R114, R14, -R87 ;  /* 0x800000570e720221 */ /* 0x000fe20000010000 */
[----:B------:R-:W-:Y:S01]  /*2170*/  @P0 FFMA.FTZ R86, R88, R84, R85 ;  /* 0x0000005458560223 */ /* 0x000fe20000010055 */
[----:B------:R-:W-:Y:S01]  /*2180*/  HADD2.F32 R87, -RZ, R66.H1_H1 ;  /* 0x30000042ff577230 */ /* 0x000fe20000004100 */
[----:B------:R-:W2:Y:S01]  /*2190*/  @P2 LDC R80, c[0x0][0x40c] ;  /* 0x00010300ff502b82 */ /* 0x000ea20000000800 */
[----:B------:R-:W-:Y:S01]  /*21a0*/  @P0 FFMA.FTZ R83, R0, R114, R83 ;  /* 0x0000007200530223 */ /* 0x000fe20000010053 */
[----:B------:R-:W-:Y:S01]  /*21b0*/  @P0 FADD.FTZ R86, R89, -R86 ;  /* 0x8000005659560221 */ /* 0x000fe20000010000 */
[----:B------:R-:W-:-:S03]  /*21c0*/  @P0 FFMA.FTZ R119, R91, R84, R85 ;  /* 0x000000545b770223 */ /* 0x000fc60000010055 */
[----:B------:R-:W-:Y:S01]  /*21d0*/  @P0 FFMA.FTZ R87, R0, R86, R87 ;  /* 0x0000005600570223 */ /* 0x000fe20000010057 */
[----:B------:R-:W-:Y:S01]  /*21e0*/  @P0 FADD.FTZ R118, R90, -R119 ;  /* 0x800000775a760221 */ /* 0x000fe20000010000 */
[----:B------:R-:W3:Y:S01]  /*21f0*/  @P2 LDC R114, c[0x0][0x40c] ;  /* 0x00010300ff722b82 */ /* 0x000ee20000000800 */
[----:B------:R-:W-:Y:S02]  /*2200*/  HADD2.F32 R119, -RZ, R67.H0_H0 ;  /* 0x20000043ff777230 */ /* 0x000fe40000004100 */
[----:B0-----:R-:W-:-:S03]  /*2210*/  @P2 FMUL.FTZ R87, R87, R116 ;  /* 0x0000007457572220 */ /* 0x001fc60000410000 */
[----:B------:R-:W-:Y:S02]  /*2220*/  @P0 FFMA.FTZ R119, R0, R118, R119 ;  /* 0x0000007600770223 */ /* 0x000fe40000010077 */
[----:B------:R-:W-:Y:S01]  /*2230*/  @P2 F2FP.F16.F32.PACK_AB R87, RZ, R87 ;  /* 0x00000057ff57223e */ /* 0x000fe200000000ff */
[----:B-1----:R-:W-:Y:S01]  /*2240*/  @P2 FMUL.FTZ R115, R115, R82 ;  /* 0x0000005273732220 */ /* 0x002fe20000410000 */
[----:B------:R-:W0:Y:S04]  /*2250*/  @P2 LDC R86, c[0x0][0x40c] ;  /* 0x00010300ff562b82 */ /* 0x000e280000000800 */
[----:B------:R-:W-:Y:S01]  /*2260*/  @P2 F2FP.F16.F32.PACK_AB R115, RZ, R115 ;  /* 0x00000073ff73223e */ /* 0x000fe200000000ff */
[----:B--2---:R-:W-:-:S03]  /*2270*/  @P2 FMUL.FTZ R117, R117, R80 ;  /* 0x0000005075752220 */ /* 0x004fc60000410000 */
[----:B------:R-:W1:Y:S02]  /*2280*/  @P2 LDC R82, c[0x0][0x40c] ;  /* 0x00010300ff522b82 */ /* 0x000e640000000800 */
[----:B------:R-:W-:Y:S01]  /*2290*/  @P2 F2FP.F16.F32.PACK_AB R117, RZ, R117 ;  /* 0x00000075ff75223e */ /* 0x000fe200000000ff */
[----:B---3--:R-:W-:-:S05]  /*22a0*/  @P2 FMUL.FTZ R83, R83, R114 ;  /* 0x0000007253532220 */ /* 0x008fca0000410000 */
[----:B------:R-:W2:Y:S01]  /*22b0*/  @P2 LDC R80, c[0x0][0x40c] ;  /* 0x00010300ff502b82 */ /* 0x000ea20000000800 */
[----:B------:R-:W-:Y:S02]  /*22c0*/  @P2 PRMT R72, R117, 0x7610, R72 ;  /* 0x0000761075482816 */ /* 0x000fe40000000048 */
[----:B------:R-:W-:Y:S02]  /*22d0*/  @P2 F2FP.F16.F32.PACK_AB R83, RZ, R83 ;  /* 0x00000053ff53223e */ /* 0x000fe400000000ff */
[----:B------:R-:W-:Y:S01]  /*22e0*/  @P2 PRMT R72, R72, 0x5410, R115 ;  /* 0x0000541048482816 */ /* 0x000fe20000000073 */
[----:B0-----:R-:W-:Y:S01]  /*22f0*/  @P2 FMUL.FTZ R113, R113, R86 ;  /* 0x0000005671712220 */ /* 0x001fe20000410000 */
[----:B------:R-:W-:-:S04]  /*2300*/  @P2 PRMT R74, R83, 0x7610, R74 ;  /* 0x00007610534a2816 */ /* 0x000fc8000000004a */
[----:B------:R-:W-:Y:S02]  /*2310*/  @P2 F2FP.F16.F32.PACK_AB R113, RZ, R113 ;  /* 0x00000071ff71223e */ /* 0x000fe400000000ff */
[----:B------:R-:W-:Y:S01]  /*2320*/  @P2 PRMT R74, R74, 0x5410, R87 ;  /* 0x000054104a4a2816 */ /* 0x000fe20000000057 */
[----:B-1----:R-:W-:-:S05]  /*2330*/  @P2 FMUL.FTZ R81, R81, R82 ;  /* 0x0000005251512220 */ /* 0x002fca0000410000 */
[----:B------:R-:W-:Y:S01]  /*2340*/  @P2 F2FP.F16.F32.PACK_AB R81, RZ, R81 ;  /* 0x00000051ff51223e */ /* 0x000fe200000000ff */
[----:B--2---:R-:W-:-:S03]  /*2350*/  @P2 FMUL.FTZ R80, R119, R80 ;  /* 0x0000005077502220 */ /* 0x004fc60000410000 */
[----:B------:R-:W-:Y:S02]  /*2360*/  @P2 PRMT R73, R81, 0x7610, R73 ;  /* 0x0000761051492816 */ /* 0x000fe40000000049 */
[----:B------:R-:W-:Y:S02]  /*2370*/  @P2 F2FP.F16.F32.PACK_AB R80, RZ, R80 ;  /* 0x00000050ff50223e */ /* 0x000fe400000000ff */
[----:B------:R-:W-:Y:S02]  /*2380*/  @P2 PRMT R73, R73, 0x5410, R113 ;  /* 0x0000541049492816 */ /* 0x000fe40000000071 */
        /* <DEDUP_REMOVED lines=10> */
.L_x_3983:
[----:B------:R-:W-:Y:S01]  /*2430*/  ISETP.GT.AND P0, PT, R2, RZ, PT ;  /* 0x000000ff0200720c */ /* 0x000fe20003f04270 */
[----:B------:R-:W-:Y:S01]  /*2440*/  @P3 FFMA.FTZ R76, R111, R84, R85 ;  /* 0x000000546f4c3223 */ /* 0x000fe20000010055 */
[--C-:B------:R-:W-:Y:S01]  /*2450*/  HADD2.F32 R78, -RZ, R65.reuse.H0_H0 ;  /* 0x20000041ff4e7230 */ /* 0x100fe20000004100 */
[----:B------:R-:W0:Y:S01]  /*2460*/  @P2 LDC R83, c[0x0][0x40c] ;  /* 0x00010300ff532b82 */ /* 0x000e220000000800 */
[----:B------:R-:W-:Y:S02]  /*2470*/  HADD2.F32 R119, -RZ, R64.H0_H0 ;  /* 0x20000040ff777230 */ /* 0x000fe40000004100 */
[----:B------:R-:W-:Y:S01]  /*2480*/  @P3 FADD.FTZ R76, R109, -R76 ;  /* 0x8000004c6d4c3221 */ /* 0x000fe20000010000 */
[--C-:B------:R-:W-:Y:S02]  /*2490*/  HADD2.F32 R87, -RZ, R66.reuse.H0_H0 ;  /* 0x20000042ff577230 */ /* 0x100fe40000004100 */
[----:B------:R-:W-:Y:S02]  /*24a0*/  HADD2.F32 R77, -RZ, R65.H1_H1 ;  /* 0x30000041ff4d7230 */ /* 0x000fe40000004100 */
[----:B------:R-:W-:Y:S01]  /*24b0*/  @P3 FFMA.FTZ R119, R0, R76, R119 ;  /* 0x0000004c00773223 */ /* 0x000fe20000010077 */
[----:B------:R-:W-:Y:S01]  /*24c0*/  HADD2.F32 R81, -RZ, R66.H1_H1 ;  /* 0x30000042ff517230 */ /* 0x000fe20000004100 */
[----:B------:R-:W1:Y:S01]  /*24d0*/  @P2 LDC R76, c[0x0][0x40c] ;  /* 0x00010300ff4c2b82 */ /* 0x000e620000000800 */
[----:B------:R-:W-:-:S02]  /*24e0*/  HADD2.F32 R116, -RZ, R64.H1_H1 ;  /* 0x30000040ff747230 */ /* 0x000fc40000004100 */
        /* <DEDUP_REMOVED lines=8> */
[C---:B------:R-:W-:Y:S01]  /*2570*/  @P0 FFMA.FTZ R78, R0.reuse, R79, R78 ;  /* 0x0000004f004e0223 */ /* 0x040fe2000001004e */
[----:B------:R-:W-:Y:S01]  /*2580*/  @P0 FFMA.FTZ R79, R13, R84, R85 ;  /* 0x000000540d4f0223 */ /* 0x000fe20000010055 */
[----:B------:R-:W-:Y:S01]  /*2590*/  @P0 FFMA.FTZ R77, R0, R80, R77 ;  /* 0x00000050004d0223 */ /* 0x000fe2000001004d */
[----:B------:R-:W-:Y:S01]  /*25a0*/  @P0 FFMA.FTZ R80, R8, R84, R85 ;  /* 0x0000005408500223 */ /* 0x000fe20000010055 */
[----:B------:R-:W-:Y:S01]  /*25b0*/  @P0 FFMA.FTZ R81, R0, R86, R81 ;  /* 0x0000005600510223 */ /* 0x000fe20000010051 */
[----:B------:R-:W-:Y:S01]  /*25c0*/  @P0 FADD.FTZ R82, R14, -R79 ;  /* 0x8000004f0e520221 */ /* 0x000fe20000010000 */
[----:B------:R-:W3:Y:S01]  /*25d0*/  @P2 LDC R117, c[0x0][0x40c] ;  /* 0x00010300ff752b82 */ /* 0x000ee20000000800 */
[----:B------:R-:W-:Y:S01]  /*25e0*/  @P0 FADD.FTZ R79, R11, -R80 ;  /* 0x800000500b4f0221 */ /* 0x000fe20000010000 */
[----:B------:R-:W-:Y:S01]  /*25f0*/  @P0 FFMA.FTZ R80, R92, R84, R85 ;  /* 0x000000545c500223 */ /* 0x000fe20000010055 */
[----:B------:R-:W-:Y:S01]  /*2600*/  @P0 FFMA.FTZ R87, R0, R82, R87 ;  /* 0x0000005200570223 */ /* 0x000fe20000010057 */
[----:B------:R-:W-:Y:S01]  /*2610*/  @P0 FADD.FTZ R113, R90, -R113 ;  /* 0x800000715a710221 */ /* 0x000fe20000010000 */
[----:B------:R-:W-:Y:S01]  /*2620*/  @P0 FFMA.FTZ R116, R0, R79, R116 ;  /* 0x0000004f00740223 */ /* 0x000fe20000010074 */
[----:B------:R-:W-:-:S02]  /*2630*/  HADD2.F32 R79, -RZ, R67.H0_H0 ;  /* 0x20000043ff4f7230 */ /* 0x000fc40000004100 */
[----:B------:R-:W-:Y:S01]  /*2640*/  @P0 FADD.FTZ R120, R93, -R80 ;  /* 0x800000505d780221 */ /* 0x000fe20000010000 */
[----:B------:R-:W4:Y:S01]  /*2650*/  @P2 LDC R82, c[0x0][0x40c] ;  /* 0x00010300ff522b82 */ /* 0x000f220000000800 */
[----:B0-----:R-:W-:Y:S01]  /*2660*/  @P2 FMUL.FTZ R80, R78, R83 ;  /* 0x000000534e502220 */ /* 0x001fe20000410000 */
[----:B------:R-:W-:Y:S02]  /*2670*/  HADD2.F32 R83, -RZ, R67.H1_H1 ;  /* 0x30000043ff537230 */ /* 0x000fe40000004100 */
[C---:B------:R-:W-:Y:S01]  /*2680*/  @P0 FFMA.FTZ R79, R0.reuse, R113, R79 ;  /* 0x00000071004f0223 */ /* 0x040fe2000001004f */
[C---:B-1----:R-:W-:Y:S01]  /*2690*/  @P2 FMUL.FTZ R113, R77.reuse, R76 ;  /* 0x0000004c4d712220 */ /* 0x042fe20000410000 */
[----:B------:R-:W-:Y:S02]  /*26a0*/  F2FP.F16.F32.PACK_AB R77, R77, R78 ;  /* 0x0000004e4d4d723e */ /* 0x000fe400000000ff */
[----:B------:R-:W-:Y:S01]  /*26b0*/  @P2 F2FP.F16.F32.PACK_AB R76, RZ, R80 ;  /* 0x00000050ff4c223e */ /* 0x000fe200000000ff */
[----:B------:R-:W0:Y:S01]  /*26c0*/  @P2 LDC R114, c[0x0][0x40c] ;  /* 0x00010300ff722b82 */ /* 0x000e220000000800 */
[----:B------:R-:W-:Y:S01]  /*26d0*/  @P2 F2FP.F16.F32.PACK_AB R80, RZ, R113 ;  /* 0x00000071ff50223e */ /* 0x000fe200000000ff */
[----:B--2---:R-:W-:Y:S01]  /*26e0*/  @P2 FMUL.FTZ R113, R87, R118 ;  /* 0x0000007657712220 */ /* 0x004fe20000410000 */
[----:B------:R-:W-:Y:S01]  /*26f0*/  @P0 FFMA.FTZ R83, R0, R120, R83 ;  /* 0x0000007800530223 */ /* 0x000fe20000010053 */
[----:B------:R-:W-:-:S02]  /*2700*/  @P2 PRMT R73, R76, 0x7610, R73 ;  /* 0x000076104c492816 */ /* 0x000fc40000000049 */
[----:B------:R-:W-:Y:S02]  /*2710*/  F2FP.F16.F32.PACK_AB R78, R81, R87 ;  /* 0x00000057514e723e */ /* 0x000fe400000000ff */
[----:B------:R-:W1:Y:S01]  /*2720*/  @P2 LDC R115, c[0x0][0x40c] ;  /* 0x00010300ff732b82 */ /* 0x000e620000000800 */
[----:B------:R-:W-:Y:S02]  /*2730*/  @P2 F2FP.F16.F32.PACK_AB R113, RZ, R113 ;  /* 0x00000071ff71223e */ /* 0x000fe400000000ff */
[----:B------:R-:W-:Y:S02]  /*2740*/  @P2 PRMT R73, R73, 0x5410, R80 ;  /* 0x0000541049492816 */ /* 0x000fe40000000050 */
[----:B------:R-:W-:-:S03]  /*2750*/  @P2 PRMT R74, R113, 0x7610, R74 ;  /* 0x00007610714a2816 */ /* 0x000fc6000000004a */
[----:B------:R-:W2:Y:S01]  /*2760*/  @P2 LDC R86, c[0x0][0x40c] ;  /* 0x00010300ff562b82 */ /* 0x000ea20000000800 */
[----:B----4-:R-:W-:Y:S01]  /*2770*/  @P2 FMUL.FTZ R118, R81, R82 ;  /* 0x0000005251762220 */ /* 0x010fe20000410000 */
[----:B------:R-:W-:Y:S01]  /*2780*/  F2FP.F16.F32.PACK_AB R82, RZ, R119 ;  /* 0x00000077ff52723e */ /* 0x000fe200000000ff */
[----:B---3--:R-:W-:Y:S01]  /*2790*/  @P2 FMUL.FTZ R119, R119, R117 ;  /* 0x0000007577772220 */ /* 0x008fe20000410000 */
[----:B------:R-:W-:Y:S02]  /*27a0*/  F2FP.F16.F32.PACK_AB R117, RZ, R116 ;  /* 0x00000074ff75723e */ /* 0x000fe400000000ff */
[----:B------:R-:W-:Y:S01]  /*27b0*/  @P2 F2FP.F16.F32.PACK_AB R118, RZ, R118 ;  /* 0x00000076ff76223e */ /* 0x000fe200000000ff */
[----:B0-----:R-:W-:Y:S01]  /*27c0*/  @P2 FMUL.FTZ R114, R79, R114 ;  /* 0x000000724f722220 */ /* 0x001fe20000410000 */
[----:B------:R-:W-:Y:S02]  /*27d0*/  @P2 F2FP.F16.F32.PACK_AB R119, RZ, R119 ;  /* 0x00000077ff77223e */ /* 0x000fe400000000ff */
[----:B------:R-:W-:-:S02]  /*27e0*/  F2FP.F16.F32.PACK_AB R79, R83, R79 ;  /* 0x0000004f534f723e */ /* 0x000fc400000000ff */
[----:B------:R-:W-:Y:S02]  /*27f0*/  @P2 F2FP.F16.F32.PACK_AB R114, RZ, R114 ;  /* 0x00000072ff72223e */ /* 0x000fe400000000ff */
[----:B------:R-:W-:Y:S01]  /*2800*/  @P2 PRMT R72, R119, 0x7610, R72 ;  /* 0x0000761077482816 */ /* 0x000fe20000000048 */
[----:B-1----:R-:W-:Y:S01]  /*2810*/  @P2 FMUL.FTZ R115, R116, R115 ;  /* 0x0000007374732220 */ /* 0x002fe20000410000 */
[----:B------:R-:W-:Y:S02]  /*2820*/  @P2 PRMT R75, R114, 0x7610, R75 ;  /* 0x00007610724b2816 */ /* 0x000fe4000000004b */
[----:B------:R-:W-:Y:S02]  /*2830*/  @P2 PRMT R74, R74, 0x5410, R118 ;  /* 0x000054104a4a2816 */ /* 0x000fe40000000076 */
[----:B------:R-:W-:Y:S02]  /*2840*/  @P2 F2FP.F16.F32.PACK_AB R115, RZ, R115 ;  /* 0x00000073ff73223e */ /* 0x000fe400000000ff */
[----:B------:R-:W-:Y:S01]  /*2850*/  PRMT R76, R82, 0x5410, R117 ;  /* 0x00005410524c7816 */ /* 0x000fe20000000075 */
[----:B--2---:R-:W-:Y:S01]  /*2860*/  @P2 FMUL.FTZ R86, R83, R86 ;  /* 0x0000005653562220 */ /* 0x004fe20000410000 */
[----:B------:R-:W-:-:S04]  /*2870*/  @P2 PRMT R72, R72, 0x5410, R115 ;  /* 0x0000541048482816 */ /* 0x000fc80000000073 */
[----:B------:R-:W-:-:S04]  /*2880*/  @P2 F2FP.F16.F32.PACK_AB R86, RZ, R86 ;  /* 0x00000056ff56223e */ /* 0x000fc800000000ff */
[----:B------:R-:W-:-:S07]  /*2890*/  @P2 PRMT R75, R75, 0x5410, R86 ;  /* 0x000054104b4b2816 */ /* 0x000fce0000000056 */
.L_x_3982:
        /* <DEDUP_REMOVED lines=10> */
.L_x_3972:
[----:B------:R-:W-:Y:S05]  /*2940*/  BSYNC.RECONVERGENT B0 ;  /* 0x0000000000007941 */ /* 0x000fea0003800200 */
.L_x_3971:
        /* <DEDUP_REMOVED lines=11> */
[----:B0-----:R-:W-:Y:S01]  /*2a00*/  HADD2.F32 R77, -RZ, R69.H0_H0 ;  /* 0x20000045ff4d7230 */ /* 0x001fe20000004100 */
[----:B------:R-:W0:Y:S01]  /*2a10*/  @P2 LDC R86, c[0x0][0x40c] ;  /* 0x00010300ff562b82 */ /* 0x000e220000000800 */
[--C-:B------:R-:W-:Y:S02]  /*2a20*/  HADD2.F32 R81, -RZ, R68.reuse.H0_H0 ;  /* 0x20000044ff517230 */ /* 0x100fe40000004100 */
[----:B------:R-:W-:Y:S02]  /*2a30*/  HADD2.F32 R79, -RZ, R68.H1_H1 ;  /* 0x30000044ff4f7230 */ /* 0x000fe40000004100 */
[----:B------:R-:W-:-:S03]  /*2a40*/  HADD2.F32 R78, -RZ, R70.H1_H1 ;  /* 0x30000046ff4e7230 */ /* 0x000fc60000004100 */
[----:B------:R-:W1:Y:S03]  /*2a50*/  @P2 LDC R114, c[0x0][0x40c] ;  /* 0x00010300ff722b82 */ /* 0x000e660000000800 */
        /* <DEDUP_REMOVED lines=8> */
[----:B------:R-:W-:Y:S01]  /*2ae0*/  @P4 FFMA.FTZ R77, R0, R76, R77 ;  /* 0x0000004c004d4223 */ /* 0x000fe2000001004d */
[----:B------:R-:W-:Y:S01]  /*2af0*/  @P4 FADD.FTZ R83, R96, -R83 ;  /* 0x8000005360534221 */ /* 0x000fe20000010000 */
[----:B------:R-:W-:Y:S01]  /*2b00*/  @P4 FFMA.FTZ R117, R110, R84, R85 ;  /* 0x000000546e754223 */ /* 0x000fe20000010055 */
[----:B------:R-:W2:Y:S01]  /*2b10*/  @P2 LDC R76, c[0x0][0x40c] ;  /* 0x00010300ff4c2b82 */ /* 0x000ea20000000800 */
[----:B------:R-:W-:Y:S01]  /*2b20*/  @P4 FADD.FTZ R2, R99, -R2 ;  /* 0x8000000263024221 */ /* 0x000fe20000010000 */
[----:B------:R-:W-:Y:S01]  /*2b30*/  @P4 FADD.FTZ R113, R105, -R82 ;  /* 0x8000005269714221 */ /* 0x000fe20000010000 */
[----:B------:R-:W-:Y:S01]  /*2b40*/  @P4 FFMA.FTZ R81, R0, R83, R81 ;  /* 0x0000005300514223 */ /* 0x000fe20000010051 */
[----:B------:R-:W-:-:S02]  /*2b50*/  HADD2.F32 R83, -RZ, R70.H0_H0 ;  /* 0x20000046ff537230 */ /* 0x000fc40000004100 */
[----:B------:R-:W-:Y:S01]  /*2b60*/  @P4 FFMA.FTZ R79, R0, R2, R79 ;  /* 0x00000002004f4223 */ /* 0x000fe2000001004f */
[----:B------:R-:W-:Y:S01]  /*2b70*/  @P4 FADD.FTZ R2, R102, -R115 ;  /* 0x8000007366024221 */ /* 0x000fe20000010000 */
[C---:B------:R-:W-:Y:S01]  /*2b80*/  @P4 FFMA.FTZ R78, R0.reuse, R113, R78 ;  /* 0x00000071004e4223 */ /* 0x040fe2000001004e */
[----:B------:R-:W3:Y:S01]  /*2b90*/  @P2 LDC R84, c[0x0][0x40c] ;  /* 0x00010300ff542b82 */ /* 0x000ee20000000800 */
[----:B------:R-:W-:Y:S02]  /*2ba0*/  HADD2.F32 R85, -RZ, R69.H1_H1 ;  /* 0x30000045ff557230 */ /* 0x000fe40000004100 */
[----:B------:R-:W-:Y:S01]  /*2bb0*/  @P4 FFMA.FTZ R83, R0, R2, R83 ;  /* 0x0000000200534223 */ /* 0x000fe20000010053 */
[----:B------:R-:W-:Y:S01]  /*2bc0*/  @P4 FADD.FTZ R2, R106, -R87 ;  /* 0x800000576a024221 */ /* 0x000fe20000010000 */
[--C-:B------:R-:W-:Y:S02]  /*2bd0*/  HADD2.F32 R87, -RZ, R71.reuse.H0_H0 ;  /* 0x20000047ff577230 */ /* 0x100fe40000004100 */
[----:B------:R-:W-:Y:S01]  /*2be0*/  @P4 FADD.FTZ R80, R101, -R80 ;  /* 0x8000005065504221 */ /* 0x000fe20000010000 */
[----:B------:R-:W-:Y:S01]  /*2bf0*/  @P4 FADD.FTZ R117, R108, -R117 ;  /* 0x800000756c754221 */ /* 0x000fe20000010000 */
[----:B------:R-:W4:Y:S01]  /*2c00*/  @P2 LDC R82, c[0x0][0x40c] ;  /* 0x00010300ff522b82 */ /* 0x000f220000000800 */
[----:B------:R-:W-:Y:S01]  /*2c10*/  @P4 FFMA.FTZ R87, R0, R2, R87 ;  /* 0x0000000200574223 */ /* 0x000fe20000010057 */
[----:B------:R-:W-:-:S02]  /*2c20*/  HADD2.F32 R2, -RZ, R71.H1_H1 ;  /* 0x30000047ff027230 */ /* 0x000fc40000004100 */
[----:B------:R-:W-:-:S03]  /*2c30*/  @P4 FFMA.FTZ R85, R0, R80, R85 ;  /* 0x0000005000554223 */ /* 0x000fc60000010055 */
[----:B------:R-:W-:Y:S01]  /*2c40*/  @P4 FFMA.FTZ R2, R0, R117, R2 ;  /* 0x0000007500024223 */ /* 0x000fe20000010002 */
[----:B------:R-:W5:Y:S01]  /*2c50*/  @P2 LDC R113, c[0x0][0x40c] ;  /* 0x00010300ff712b82 */ /* 0x000f620000000800 */
[----:B--2---:R-:W-:-:S05]  /*2c60*/  @P2 FMUL.FTZ R0, R81, R76 ;  /* 0x0000004c51002220 */ /* 0x004fca0000410000 */
[----:B------:R-:W-:Y:S02]  /*2c70*/  @P2 F2FP.F16.F32.PACK_AB R0, RZ, R0 ;  /* 0x00000000ff00223e */ /* 0x000fe400000000ff */
[----:B------:R-:W2:Y:S01]  /*2c80*/  @P2 LDC R116, c[0x0][0x40c] ;  /* 0x00010300ff742b82 */ /* 0x000ea20000000800 */
[----:B---3--:R-:W-:Y:S01]  /*2c90*/  @P2 FMUL.FTZ R76, R77, R84 ;  /* 0x000000544d4c2220 */ /* 0x008fe20000410000 */
[----:B0-----:R-:W-:Y:S01]  /*2ca0*/  @P2 FMUL.FTZ R84, R85, R86 ;  /* 0x0000005655542220 */ /* 0x001fe20000410000 */
[----:B-1----:R-:W-:Y:S01]  /*2cb0*/  @P2 FMUL.FTZ R86, R83, R114 ;  /* 0x0000007253562220 */ /* 0x002fe20000410000 */
[----:B------:R-:W-:Y:S02]  /*2cc0*/  @P2 PRMT R72, R0, 0x7610, R72 ;  /* 0x0000761000482816 */ /* 0x000fe40000000048 */
[----:B------:R-:W-:Y:S01]  /*2cd0*/  F2FP.F16.F32.PACK_AB R77, R85, R77 ;  /* 0x0000004d554d723e */ /* 0x000fe200000000ff */
[----:B----4-:R-:W-:Y:S01]  /*2ce0*/  @P2 FMUL.FTZ R80, R79, R82 ;  /* 0x000000524f502220 */ /* 0x010fe20000410000 */
[----:B------:R-:W-:-:S02]  /*2cf0*/  @P2 F2FP.F16.F32.PACK_AB R82, RZ, R76 ;  /* 0x0000004cff52223e */ /* 0x000fc400000000ff */
[----:B------:R-:W-:Y:S02]  /*2d00*/  @P2 F2FP.F16.F32.PACK_AB R86, RZ, R86 ;  /* 0x00000056ff56223e */ /* 0x000fe400000000ff */
[----:B------:R-:W-:Y:S02]  /*2d10*/  @P2 F2FP.F16.F32.PACK_AB R80, RZ, R80 ;  /* 0x00000050ff50223e */ /* 0x000fe400000000ff */
[----:B------:R-:W-:Y:S01]  /*2d20*/  @P2 F2FP.F16.F32.PACK_AB R84, RZ, R84 ;  /* 0x00000054ff54223e */ /* 0x000fe200000000ff */
[----:B-----5:R-:W-:Y:S01]  /*2d30*/  @P2 FMUL.FTZ R113, R78, R113 ;  /* 0x000000714e712220 */ /* 0x020fe20000410000 */
[----:B------:R-:W-:Y:S02]  /*2d40*/  @P2 PRMT R73, R82, 0x7610, R73 ;  /* 0x0000761052492816 */ /* 0x000fe40000000049 */
[----:B------:R-:W-:Y:S02]  /*2d50*/  @P2 PRMT R74, R86, 0x7610, R74 ;  /* 0x00007610564a2816 */ /* 0x000fe4000000004a */
[----:B------:R-:W-:-:S02]  /*2d60*/  @P2 F2FP.F16.F32.PACK_AB R113, RZ, R113 ;  /* 0x00000071ff71223e */ /* 0x000fc400000000ff */
[----:B------:R-:W-:Y:S01]  /*2d70*/  F2FP.F16.F32.PACK_AB R76, R79, R81 ;  /* 0x000000514f4c723e */ /* 0x000fe200000000ff */
[----:B--2---:R-:W-:Y:S01]  /*2d80*/  @P2 FMUL.FTZ R114, R87, R116 ;  /* 0x0000007457722220 */ /* 0x004fe20000410000 */
[----:B------:R-:W-:Y:S02]  /*2d90*/  F2FP.F16.F32.PACK_AB R78, R78, R83 ;  /* 0x000000534e4e723e */ /* 0x000fe400000000ff */
[----:B------:R-:W-:Y:S02]  /*2da0*/  @P2 PRMT R72, R72, 0x5410, R80 ;  /* 0x0000541048482816 */ /* 0x000fe40000000050 */
[----:B------:R-:W-:Y:S02]  /*2db0*/  @P2 F2FP.F16.F32.PACK_AB R114, RZ, R114 ;  /* 0x00000072ff72223e */ /* 0x000fe400000000ff */
[----:B------:R-:W-:Y:S02]  /*2dc0*/  @P2 PRMT R73, R73, 0x5410, R84 ;  /* 0x0000541049492816 */ /* 0x000fe40000000054 */
[----:B------:R-:W-:-:S02]  /*2dd0*/  F2FP.F16.F32.PACK_AB R79, R2, R87 ;  /* 0x00000057024f723e */ /* 0x000fc400000000ff */
[----:B------:R-:W-:Y:S02]  /*2de0*/  @P2 PRMT R74, R74, 0x5410, R113 ;  /* 0x000054104a4a2816 */ /* 0x000fe40000000071 */
[----:B------:R-:W-:Y:S01]  /*2df0*/  @P2 PRMT R75, R114, 0x7610, R75 ;  /* 0x00007610724b2816 */ /* 0x000fe2000000004b */
[----:B------:R-:W-:Y:S06]  /*2e00*/  @!P2 BRA `(.L_x_3988) ;  /* 0x0000000c0060a947 */ /* 0x000fec0003800000 */
[----:B------:R-:W-:-:S05]  /*2e10*/  FMUL.FTZ R2, R2, UR15 ;  /* 0x0000000f02027c20 */ /* 0x000fca0008410000 */
[----:B------:R-:W-:-:S04]  /*2e20*/  F2FP.F16.F32.PACK_AB R2, RZ, R2 ;  /* 0x00000002ff02723e */ /* 0x000fc800000000ff */
[----:B------:R-:W-:Y:S01]  /*2e30*/  PRMT R75, R75, 0x5410, R2 ;  /* 0x000054104b4b7816 */ /* 0x000fe20000000002 */
[----:B------:R-:W-:Y:S06]  /*2e40*/  BRA `(.L_x_3988) ;  /* 0x0000000c00507947 */ /* 0x000fec0003800000 */
.L_x_3987:
[----:B------:R-:W-:Y:S01]  /*2e50*/  ISETP.GT.AND P4, PT, R2, RZ, PT ;  /* 0x000000ff0200720c */ /* 0x000fe20003f84270 */
[--C-:B------:R-:W-:Y:S01]  /*2e60*/  HADD2.F32 R117, -RZ, R68.reuse.H0_H0 ;  /* 0x20000044ff757230 */ /* 0x100fe20000004100 */
[----:B0-----:R-:W0:Y:S01]  /*2e70*/  @P2 LDC R82, c[0x0][0x40c] ;  /* 0x00010300ff522b82 */ /* 0x001e220000000800 */
[----:B------:R-:W-:Y:S02]  /*2e80*/  HADD2.F32 R87, -RZ, R68.H1_H1 ;  /* 0x30000044ff577230 */ /* 0x000fe40000004100 */
[----:B------:R-:W-:-:S05]  /*2e90*/  HADD2.F32 R115, -RZ, R70.H0_H0 ;  /* 0x20000046ff737230 */ /* 0x000fca0000004100 */
[----:B------:R-:W1:Y:S03]  /*2ea0*/  @P2 LDC R2, c[0x0][0x40c] ;  /* 0x00010300ff022b82 */ /* 0x000e660000000800 */
[-CC-:B------:R-:W-:Y:S01]  /*2eb0*/  @P4 FFMA.FTZ R81, R95, R84.reuse, R85.reuse ;  /* 0x000000545f514223 */ /* 0x180fe20000010055 */
[-CC-:B------:R-:W-:Y:S01]  /*2ec0*/  @P4 FFMA.FTZ R86, R94, R84.reuse, R85.reuse ;  /* 0x000000545e564223 */ /* 0x180fe20000010055 */
[-CC-:B------:R-:W-:Y:S01]  /*2ed0*/  @P4 FFMA.FTZ R83, R97, R84.reuse, R85.reuse ;  /* 0x0000005461534223 */ /* 0x180fe20000010055 */
[----:B------:R-:W-:Y:S01]  /*2ee0*/  @P4 FFMA.FTZ R113, R103, R84, R85 ;  /* 0x0000005467714223 */ /* 0x000fe20000010055 */
[----:B------:R-:W-:Y:S01]  /*2ef0*/  @P4 FADD.FTZ R80, R96, -R81 ;  /* 0x8000005160504221 */ /* 0x000fe20000010000 */
[----:B------:R-:W-:Y:S01]  /*2f00*/  @P4 FADD.FTZ R86, R99, -R86 ;  /* 0x8000005663564221 */ /* 0x000fe20000010000 */
[----:B------:R-:W-:Y:S01]  /*2f10*/  @P4 FADD.FTZ R114, R100, -R83 ;  /* 0x8000005364724221 */ /* 0x000fe20000010000 */
[----:B------:R-:W-:-:S02]  /*2f20*/  HADD2.F32 R83, -RZ, R69.H1_H1 ;  /* 0x30000045ff537230 */ /* 0x000fc40000004100 */
[----:B------:R-:W-:Y:S01]  /*2f30*/  @P4 FFMA.FTZ R117, R0, R80, R117 ;  /* 0x0000005000754223 */ /* 0x000fe20000010075 */
[----:B------:R-:W-:Y:S01]  /*2f40*/  @P4 FFMA.FTZ R80, R98, R84, R85 ;  /* 0x0000005462504223 */ /* 0x000fe20000010055 */
[----:B------:R-:W-:Y:S01]  /*2f50*/  @P4 FFMA.FTZ R87, R0, R86, R87 ;  /* 0x0000005600574223 */ /* 0x000fe20000010057 */
[----:B------:R-:W-:Y:S01]  /*2f60*/  @P4 FFMA.FTZ R86, R104, R84, R85 ;  /* 0x0000005468564223 */ /* 0x000fe20000010055 */
[----:B------:R-:W-:Y:S02]  /*2f70*/  HADD2.F32 R81, -RZ, R69.H0_H0 ;  /* 0x20000045ff517230 */ /* 0x000fe40000004100 */
[----:B------:R-:W-:Y:S01]  /*2f80*/  @P4 FADD.FTZ R80, R101, -R80 ;  /* 0x8000005065504221 */ /* 0x000fe20000010000 */
[----:B0-----:R-:W-:Y:S01]  /*2f90*/  @P2 FMUL.FTZ R117, R117, R82 ;  /* 0x0000005275752220 */ /* 0x001fe20000410000 */
[----:B------:R-:W-:Y:S01]  /*2fa0*/  @P4 FADD.FTZ R86, R105, -R86 ;  /* 0x8000005669564221 */ /* 0x000fe20000010000 */
[----:B------:R-:W0:Y:S01]  /*2fb0*/  @P2 LDC R82, c[0x0][0x40c] ;  /* 0x00010300ff522b82 */ /* 0x000e220000000800 */
[----:B------:R-:W-:Y:S01]  /*2fc0*/  @P4 FFMA.FTZ R83, R0, R80, R83 ;  /* 0x0000005000534223 */ /* 0x000fe20000010053 */
[----:B------:R-:W-:Y:S01]  /*2fd0*/  @P4 FADD.FTZ R80, R102, -R113 ;  /* 0x8000007166504221 */ /* 0x000fe20000010000 */
[----:B------:R-:W-:-:S02]  /*2fe0*/  HADD2.F32 R113, -RZ, R70.H1_H1 ;  /* 0x30000046ff717230 */ /* 0x000fc40000004100 */
[C---:B------:R-:W-:Y:S01]  /*2ff0*/  @P4 FFMA.FTZ R81, R0.reuse, R114, R81 ;  /* 0x0000007200514223 */ /* 0x040fe20000010051 */
[----:B-1----:R-:W-:Y:S01]  /*3000*/  @P2 FMUL.FTZ R2, R87, R2 ;  /* 0x0000000257022220 */ /* 0x002fe20000410000 */
[C---:B------:R-:W-:Y:S01]  /*3010*/  @P4 FFMA.FTZ R115, R0.reuse, R80, R115 ;  /* 0x0000005000734223 */ /* 0x040fe20000010073 */
[----:B------:R-:W-:Y:S01]  /*3020*/  @P4 FFMA.FTZ R87, R107, R84, R85 ;  /* 0x000000546b574223 */ /* 0x000fe20000010055 */
[----:B------:R-:W-:Y:S01]  /*3030*/  @P4 FFMA.FTZ R113, R0, R86, R113 ;  /* 0x0000005600714223 */ /* 0x000fe20000010071 */
[----:B------:R-:W1:Y:S01]  /*3040*/  @P2 LDC R80, c[0x0][0x40c] ;  /* 0x00010300ff502b82 */ /* 0x000e620000000800 */
[----:B------:R-:W-:Y:S01]  /*3050*/  @P2 F2FP.F16.F32.PACK_AB R117, RZ, R117 ;  /* 0x00000075ff75223e */ /* 0x000fe200000000ff */
[----:B------:R-:W-:Y:S01]  /*3060*/  @P4 FADD.FTZ R116, R106, -R87 ;  /* 0x800000576a744221 */ /* 0x000fe20000010000 */
[----:B------:R-:W-:Y:S01]  /*3070*/  HADD2.F32 R87, -RZ, R71.H0_H0 ;  /* 0x20000047ff577230 */ /* 0x000fe20000004100 */
[----:B------:R-:W-:Y:S02]  /*3080*/  @P2 F2FP.F16.F32.PACK_AB R2, RZ, R2 ;  /* 0x00000002ff02223e */ /* 0x000fe400000000ff */
[----:B------:R-:W-:-:S02]  /*3090*/  @P2 PRMT R72, R117, 0x7610, R72 ;  /* 0x0000761075482816 */ /* 0x000fc40000000048 */
[----:B------:R-:W2:Y:S01]  /*30a0*/  @P2 LDC R86, c[0x0][0x40c] ;  /* 0x00010300ff562b82 */ /* 0x000ea20000000800 */
[----:B------:R-:W-:Y:S01]  /*30b0*/  @P4 FFMA.FTZ R87, R0, R116, R87 ;  /* 0x0000007400574223 */ /* 0x000fe20000010057 */
[----:B------:R-:W-:Y:S01]  /*30c0*/  @P2 PRMT R72, R72, 0x5410, R2 ;  /* 0x0000541048482816 */ /* 0x000fe20000000002 */
[----:B0-----:R-:W-:-:S05]  /*30d0*/  @P2 FMUL.FTZ R83, R83, R82 ;  /* 0x0000005253532220 */ /* 0x001fca0000410000 */
[----:B------:R-:W0:Y:S01]  /*30e0*/  @P2 LDC R114, c[0x0][0x40c] ;  /* 0x00010300ff722b82 */ /* 0x000e220000000800 */
[----:B------:R-:W-:-:S07]  /*30f0*/  @P2 F2FP.F16.F32.PACK_AB R83, RZ, R83 ;  /* 0x00000053ff53223e */ /* 0x000fce00000000ff */
[----:B------:R-:W3:Y:S01]  /*3100*/  @P2 LDC R118, c[0x0][0x40c] ;  /* 0x00010300ff762b82 */ /* 0x000ee20000000800 */
[----:B-1----:R-:W-:-:S05]  /*3110*/  @P2 FMUL.FTZ R81, R81, R80 ;  /* 0x0000005051512220 */ /* 0x002fca0000410000 */
[----:B------:R-:W-:Y:S01]  /*3120*/  @P2 F2FP.F16.F32.PACK_AB R81, RZ, R81 ;  /* 0x00000051ff51223e */ /* 0x000fe200000000ff */
[----:B--2---:R-:W-:-:S03]  /*3130*/  @P2 FMUL.FTZ R115, R115, R86 ;  /* 0x0000005673732220 */ /* 0x004fc60000410000 */
[----:B------:R-:W-:Y:S02]  /*3140*/  @P2 PRMT R73, R81, 0x7610, R73 ;  /* 0x0000761051492816 */ /* 0x000fe40000000049 */
[----:B------:R-:W-:Y:S02]  /*3150*/  @P2 F2FP.F16.F32.PACK_AB R115, RZ, R115 ;  /* 0x00000073ff73223e */ /* 0x000fe400000000ff */
[----:B------:R-:W-:Y:S01]  /*3160*/  @P2 PRMT R73, R73, 0x5410, R83 ;  /* 0x0000541049492816 */ /* 0x000fe20000000053 */
[----:B0-----:R-:W-:Y:S01]  /*3170*/  @P2 FMUL.FTZ R113, R113, R114 ;  /* 0x0000007271712220 */ /* 0x001fe20000410000 */
[----:B------:R-:W-:-:S04]  /*3180*/  @P2 PRMT R74, R115, 0x7610, R74 ;  /* 0x00007610734a2816 */ /* 0x000fc8000000004a */
[----:B------:R-:W-:Y:S01]  /*3190*/  @P2 F2FP.F16.F32.PACK_AB R113, RZ, R113 ;  /* 0x00000071ff71223e */ /* 0x000fe200000000ff */
[----:B---3--:R-:W-:-:S03]  /*31a0*/  @P2 FMUL.FTZ R87, R87, R118 ;  /* 0x0000007657572220 */ /* 0x008fc60000410000 */
        /* <DEDUP_REMOVED lines=12> */
.L_x_3986:
        /* <DEDUP_REMOVED lines=45> */
[----:B------:R-:W-:Y:S02]  /*3540*/  @P2 F2FP.F16.F32.PACK_AB R79, RZ, R79 ;  /* 0x0000004fff4f223e */ /* 0x000fe400000000ff */
[----:B------:R-:W-:Y:S02]  /*3550*/  @P2 F2FP.F16.F32.PACK_AB R81, RZ, R81 ;  /* 0x00000051ff51223e */ /* 0x000fe400000000ff */
[----:B------:R-:W-:Y:S02]  /*3560*/  @P2 F2FP.F16.F32.PACK_AB R114, RZ, R114 ;  /* 0x00000072ff72223e */ /* 0x000fe400000000ff */
[----:B------:R-:W2:Y:S01]  /*3570*/  @P2 LDC R2, c[0x0][0x40c] ;  /* 0x00010300ff022b82 */ /* 0x000ea20000000800 */
[----:B---3--:R-:W-:Y:S01]  /*3580*/  @P2 FMUL.FTZ R80, R85, R80 ;  /* 0x0000005055502220 */ /* 0x008fe20000410000 */
[----:B------:R-:W-:-:S02]  /*3590*/  @P2 PRMT R72, R79, 0x7610, R72 ;  /* 0x000076104f482816 */ /* 0x000fc40000000048 */
[----:B------:R-:W-:Y:S02]  /*35a0*/  FSEL R0, R0, RZ, P4 ;  /* 0x000000ff00007208 */ /* 0x000fe40002000000 */
[----:B------:R-:W-:Y:S01]  /*35b0*/  @P2 F2FP.F16.F32.PACK_AB R80, RZ, R80 ;  /* 0x00000050ff50223e */ /* 0x000fe200000000ff */
[----:B0-----:R-:W-:Y:S01]  /*35c0*/  @P2 FMUL.FTZ R82, R84, R82 ;  /* 0x0000005254522220 */ /* 0x001fe20000410000 */
[----:B------:R-:W-:Y:S02]  /*35d0*/  @P2 PRMT R73, R114, 0x7610, R73 ;  /* 0x0000761072492816 */ /* 0x000fe40000000049 */
[----:B------:R-:W-:Y:S02]  /*35e0*/  @P2 PRMT R74, R80, 0x7610, R74 ;  /* 0x00007610504a2816 */ /* 0x000fe4000000004a */
[----:B------:R-:W-:Y:S02]  /*35f0*/  @P2 F2FP.F16.F32.PACK_AB R82, RZ, R82 ;  /* 0x00000052ff52223e */ /* 0x000fe400000000ff */
[----:B------:R-:W-:Y:S01]  /*3600*/  F2FP.F16.F32.PACK_AB R76, R77, R76 ;  /* 0x0000004c4d4c723e */ /* 0x000fe200000000ff */
[----:B-1----:R-:W-:Y:S01]  /*3610*/  @P2 FMUL.FTZ R78, R86, R78 ;  /* 0x0000004e564e2220 */ /* 0x002fe20000410000 */
[----:B------:R-:W-:-:S02]  /*3620*/  F2FP.F16.F32.PACK_AB R77, R84, R83 ;  /* 0x00000053544d723e */ /* 0x000fc400000000ff */
[----:B------:R-:W-:Y:S02]  /*3630*/  @P2 PRMT R72, R72, 0x5410, R81 ;  /* 0x0000541048482816 */ /* 0x000fe40000000051 */
[----:B------:R-:W-:Y:S02]  /*3640*/  @P2 PRMT R73, R73, 0x5410, R82 ;  /* 0x0000541049492816 */ /* 0x000fe40000000052 */
[----:B------:R-:W-:Y:S01]  /*3650*/  F2FP.F16.F32.PACK_AB R79, R0, R87 ;  /* 0x00000057004f723e */ /* 0x000fe200000000ff */
[----:B--2---:R-:W-:Y:S01]  /*3660*/  @P2 FMUL.FTZ R113, R87, R2 ;  /* 0x0000000257712220 */ /* 0x004fe20000410000 */
[----:B------:R-:W-:Y:S02]  /*3670*/  @P2 F2FP.F16.F32.PACK_AB R2, RZ, R78 ;  /* 0x0000004eff02223e */ /* 0x000fe400000000ff */
[----:B------:R-:W-:Y:S02]  /*3680*/  F2FP.F16.F32.PACK_AB R78, R86, R85 ;  /* 0x00000055564e723e */ /* 0x000fe400000000ff */
[----:B------:R-:W-:-:S02]  /*3690*/  @P2 F2FP.F16.F32.PACK_AB R113, RZ, R113 ;  /* 0x00000071ff71223e */ /* 0x000fc400000000ff */
[----:B------:R-:W-:Y:S02]  /*36a0*/  @P2 PRMT R74, R74, 0x5410, R2 ;  /* 0x000054104a4a2816 */ /* 0x000fe40000000002 */
[----:B------:R-:W-:Y:S01]  /*36b0*/  @P2 PRMT R75, R113, 0x7610, R75 ;  /* 0x00007610714b2816 */ /* 0x000fe2000000004b */
[----:B------:R-:W-:Y:S06]  /*36c0*/  @!P2 BRA `(.L_x_3988) ;  /* 0x000000040030a947 */ /* 0x000fec0003800000 */
[----:B------:R-:W-:-:S05]  /*36d0*/  FMUL.FTZ R0, R0, UR15 ;  /* 0x0000000f00007c20 */ /* 0x000fca0008410000 */
[----:B------:R-:W-:-:S04]  /*36e0*/  F2FP.F16.F32.PACK_AB R0, RZ, R0 ;  /* 0x00000000ff00723e */ /* 0x000fc800000000ff */
[----:B------:R-:W-:Y:S01]  /*36f0*/  PRMT R75, R75, 0x5410, R0 ;  /* 0x000054104b4b7816 */ /* 0x000fe20000000000 */
[----:B------:R-:W-:Y:S06]  /*3700*/  BRA `(.L_x_3988) ;  /* 0x0000000400207947 */ /* 0x000fec0003800000 */
.L_x_3989:
        /* <DEDUP_REMOVED lines=16> */
.L_x_3990:
        /* <DEDUP_REMOVED lines=9> */
.L_x_3991:
        /* <DEDUP_REMOVED lines=9> */
.L_x_3992:
        /* <DEDUP_REMOVED lines=9> */
.L_x_3993:
        /* <DEDUP_REMOVED lines=9> */
.L_x_3994:
        /* <DEDUP_REMOVED lines=9> */
.L_x_3995:
        /* <DEDUP_REMOVED lines=9> */
.L_x_3996:
[----:B------:R-:W-:-:S04]  /*3b70*/  @P2 F2FP.F16.F32.PACK_AB R80, RZ, R80 ;  /* 0x00000050ff50223e */ /* 0x000fc800000000ff */
[----:B------:R-:W-:-:S07]  /*3b80*/  @P2 PRMT R75, R75, 0x5410, R80 ;  /* 0x000054104b4b2816 */ /* 0x000fce0000000050 */
.L_x_3988:
[----:B------:R-:W0:Y:S08]  /*3b90*/  @P0 LDC.64 R82, c[0x0][0x478] ;  /* 0x00011e00ff520b82 */ /* 0x000e300000000a00 */
[----:B------:R-:W1:Y:S01]  /*3ba0*/  @P2 LDC.64 R80, c[0x0][0x468] ;  /* 0x00011a00ff502b82 */ /* 0x000e620000000a00 */
[----:B0-----:R-:W-:-:S05]  /*3bb0*/  @P0 IMAD.WIDE.U32 R82, R7, 0x10, R82 ;  /* 0x0000001007520825 */ /* 0x001fca00078e0052 */
[----:B------:R2:W-:Y:S01]  /*3bc0*/  @P0 STG.E.128 desc[UR10][R82.64], R76 ;  /* 0x0000004c52000986 */ /* 0x0005e2000c101d0a */
[----:B-1----:R-:W-:-:S05]  /*3bd0*/  @P2 IMAD.WIDE.U32 R80, R5, 0x10, R80 ;  /* 0x0000001005502825 */ /* 0x002fca00078e0050 */
[----:B------:R2:W-:Y:S02]  /*3be0*/  @P2 STG.E.128 desc[UR10][R80.64], R72 ;  /* 0x0000004850002986 */ /* 0x0005e4000c101d0a */
.L_x_3985:
[----:B------:R-:W-:Y:S05]  /*3bf0*/  BSYNC.RECONVERGENT B0 ;  /* 0x0000000000007941 */ /* 0x000fea0003800200 */
.L_x_3984:
[----:B0-2---:R-:W0:Y:S01]  /*3c00*/  LDC.64 R80, c[0x0][0x380] ;  /* 0x0000e000ff507b82 */ /* 0x005e220000000a00 */
[----:B------:R-:W-:Y:S01]  /*3c10*/  UPLOP3.LUT UP1, UPT, UPT, UPT, UP1, 0x40, 0x4 ;  /* 0x000000000004789c */ /* 0x000fe20003f2e810 */
[----:B0-----:R-:W-:-:S04]  /*3c20*/  IADD3 R3, PT, PT, R3, R80, RZ ;  /* 0x0000005003037210 */ /* 0x001fc80007ffe0ff */
[----:B------:R-:W-:-:S13]  /*3c30*/  ISETP.GE.AND P0, PT, R3, R81, PT ;  /* 0x000000510300720c */ /* 0x000fda0003f06270 */
[----:B------:R-:W-:Y:S05]  /*3c40*/  @!P0 BRA `(.L_x_3997) ;  /* 0xffffffc400ec8947 */ /* 0x000fea000383ffff */
.L_x_3963:
        /* <DEDUP_REMOVED lines=22> */
.L_x_3998:
        /* <DEDUP_REMOVED lines=13> */
.L_x_8068:


//--------------------- .text._ZN10layer_norm13ln_bwd_kernelINS_13Kernel_traitsIf6__halfS2_S2_fjLj2048ELj1ELj1ELj4ELj16ENS_18Kernel_traits_baseILj2048EfS2_S2_S2_fjLj128EEEEELb0ELb0ELb1ELb1EEEvNS_9BwdParamsE --------------------------
	.section	.text._ZN10layer_norm13ln_bwd_kernelINS_13Kernel_traitsIf6__halfS2_S2_fjLj2048ELj1ELj1ELj4ELj16ENS_18Kernel_traits_baseILj2048EfS2_S2_S2_fjLj128EEEEELb0ELb0ELb1ELb1EEEvNS_9BwdParamsE,"ax",@progbits
	.align	128
        .global         _ZN10layer_norm13ln_bwd_kernelINS_13Kernel_traitsIf6__halfS2_S2_fjLj2048ELj1ELj1ELj4ELj16ENS_18Kernel_traits_baseILj2048EfS2_S2_S2_fjLj128EEEEELb0ELb0ELb1ELb1EEEvNS_9BwdParamsE
        .type           _ZN10layer_norm13ln_bwd_kernelINS_13Kernel_traitsIf6__halfS2_S2_fjLj2048ELj1ELj1ELj4ELj16ENS_18Kernel_traits_baseILj2048EfS2_S2_S2_fjLj128EEEEELb0ELb0ELb1ELb1EEEvNS_9BwdParamsE,@function
        .size           _ZN10layer_norm13ln_bwd_kernelINS_13Kernel_traitsIf6__halfS2_S2_fjLj2048ELj1ELj1ELj4ELj16ENS_18Kernel_traits_baseILj2048EfS2_S2_S2_fjLj128EEEEELb0ELb0ELb1ELb1EEEvNS_9BwdParamsE,(.L_x_8069 - _ZN10layer_norm13ln_bwd_kernelINS_13Kernel_traitsIf6__halfS2_S2_fjLj2048ELj1ELj1ELj4ELj16ENS_18Kernel_traits_baseILj2048EfS2_S2_S2_fjLj128EEEEELb0ELb0ELb1ELb1EEEvNS_9BwdParamsE)
        .other          _ZN10layer_norm13ln_bwd_kernelINS_13Kernel_traitsIf6__halfS2_S2_fjLj2048ELj1ELj1ELj4ELj16ENS_18Kernel_traits_baseILj2048EfS2_S2_S2_fjLj128EEEEELb0ELb0ELb1ELb1EEEvNS_9BwdParamsE,@"STO_CUDA_ENTRY STV_DEFAULT"
_ZN10layer_norm13ln_bwd_kernelINS_13Kernel_traitsIf6__halfS2_S2_fjLj2048ELj1ELj1ELj4ELj16ENS_18Kernel_traits_baseILj2048EfS2_S2_S2_fjLj128EEEEELb0ELb0ELb1ELb1EEEvNS_9BwdParamsE:
.text._ZN10layer_norm13ln_bwd_kernelINS_13Kernel_traitsIf6__halfS2_S2_fjLj2048ELj1ELj1ELj4ELj16ENS_18Kernel_traits_baseILj2048EfS2_S2_S2_fjLj128EEEEELb0ELb0ELb1ELb1EEEvNS_9BwdParamsE:
        /* <DEDUP_REMOVED lines=38> */
.L_x_4026:
        /* <DEDUP_REMOVED lines=22> */
[----:B------:R-:W-:-:S04]  /*03c0*/  LEA.HI R7, R6, R7, RZ, 0x3 ;  /* 0x0000000706077211 */ /* 0x000fc800078f18ff */
[----:B------:R-:W-:Y:S02]  /*03d0*/  LEA.HI.SX32 R7, R7, R0, 0x1d ;  /* 0x0000000007077211 */ /* 0x000fe400078feaff */
[----:B------:R-:W-:Y:S02]  /*03e0*/  SHF.R.S32.HI R0, RZ, 0x1f, R2 ;  /* 0x0000001fff007819 */ /* 0x000fe40000011402 */
[C---:B-1----:R-:W-:Y:S02]  /*03f0*/  LEA R84, P0, R2.reuse, R84, 0x2 ;  /* 0x0000005402547211 */ /* 0x042fe400078010ff */
[C---:B------:R-:W-:Y:S02]  /*0400*/  IADD3 R93, PT, PT, R91.reuse, 0x80, RZ ;  /* 0x000000805b5d7810 */ /* 0x040fe40007ffe0ff */
[----:B------:R-:W-:Y:S01]  /*0410*/  LEA.HI.X R85, R2, R85, R0, 0x2, P0 ;  /* 0x0000005502557211 */ /* 0x000fe200000f1400 */
[----:B--2---:R-:W-:Y:S01]  /*0420*/  IMAD.WIDE.U32 R80, R91, 0x10, R8 ;  /* 0x000000105b507825 */ /* 0x004fe200078e0008 */
[----:B------:R-:W-:-:S03]  /*0430*/  IADD3 R3, PT, PT, R7, 0x80, RZ ;  /* 0x0000008007037810 */ /* 0x000fc60007ffe0ff */
[----:B------:R1:W2:Y:S01]  /*0440*/  LDG.E R0, desc[UR12][R84.64] ;  /* 0x0000000c54007981 */ /* 0x0002a2000c1e1900 */
[----:B------:R-:W-:-:S03]  /*0450*/  IMAD.WIDE.U32 R8, R93, 0x10, R8 ;  /* 0x000000105d087825 */ /* 0x000fc600078e0008 */
[----:B------:R-:W3:Y:S01]  /*0460*/  LDG.E.128 R80, desc[UR12][R80.64] ;  /* 0x0000000c50507981 */ /* 0x000ee2000c1e1d00 */
[----:B0-----:R-:W-:-:S03]  /*0470*/  IMAD.WIDE.U32 R12, R7, 0x10, R4 ;  /* 0x00000010070c7825 */ /* 0x001fc600078e0004 */
[----:B------:R-:W4:Y:S04]  /*0480*/  LDG.E.128 R8, desc[UR12][R8.64] ;  /* 0x0000000c08087981 */ /* 0x000f28000c1e1d00 */
[----:B------:R-:W2:Y:S01]  /*0490*/  LDG.E.128 R12, desc[UR12][R12.64] ;  /* 0x0000000c0c0c7981 */ /* 0x000ea2000c1e1d00 */
[----:B------:R-:W-:-:S06]  /*04a0*/  IMAD.WIDE.U32 R4, R3, 0x10, R4 ;  /* 0x0000001003047825 */ /* 0x000fcc00078e0004 */
[----:B------:R-:W4:Y:S01]  /*04b0*/  LDG.E.128 R4, desc[UR12][R4.64] ;  /* 0x0000000c04047981 */ /* 0x000f22000c1e1d00 */
[----:B------:R-:W-:-:S04]  /*04c0*/  UISETP.NE.U32.AND UP0, UPT, UR6, URZ, UPT ;  /* 0x000000ff0600728c */ /* 0x000fc8000bf05070 */
        /* <DEDUP_REMOVED lines=8> */
[----:B------:R0:W5:Y:S01]  /*0550*/  @P0 LDG.E.128 R16, desc[UR12][R86.64] ;  /* 0x0000000c56100981 */ /* 0x000162000c1e1d00 */
[----:B---3--:R-:W-:Y:S02]  /*0560*/  HADD2.F32 R3, -RZ, R80.H0_H0 ;  /* 0x20000050ff037230 */ /* 0x008fe40000004100 */
[----:B------:R-:W-:Y:S02]  /*0570*/  HADD2.F32 R95, -RZ, R82.H0_H0 ;  /* 0x20000052ff5f7230 */ /* 0x000fe40000004100 */
[----:B------:R-:W-:Y:S02]  /*0580*/  HADD2.F32 R80, -RZ, R80.H1_H1 ;  /* 0x30000050ff507230 */ /* 0x000fe40000004100 */
[----:B------:R-:W-:Y:S02]  /*0590*/  HADD2.F32 R82, -RZ, R82.H1_H1 ;  /* 0x30000052ff527230 */ /* 0x000fe40000004100 */
[--C-:B--2---:R-:W-:Y:S02]  /*05a0*/  HADD2.F32 R103, -RZ, R12.reuse.H0_H0 ;  /* 0x2000000cff677230 */ /* 0x104fe40000004100 */
[----:B------:R-:W-:Y:S01]  /*05b0*/  HADD2.F32 R92, -RZ, R12.H1_H1 ;  /* 0x3000000cff5c7230 */ /* 0x000fe20000004100 */
[----:B------:R-:W-:Y:S01]  /*05c0*/  FSEL R12, R0, RZ, !P2 ;  /* 0x000000ff000c7208 */ /* 0x000fe20005000000 */
[----:B------:R-:W-:-:S02]  /*05d0*/  HADD2.F32 R94, -RZ, R81.H0_H0 ;  /* 0x20000051ff5e7230 */ /* 0x000fc40000004100 */
[----:B------:R-:W-:Y:S02]  /*05e0*/  HADD2.F32 R96, -RZ, R83.H0_H0 ;  /* 0x20000053ff607230 */ /* 0x000fe40000004100 */
[----:B------:R-:W-:Y:S02]  /*05f0*/  HADD2.F32 R81, -RZ, R81.H1_H1 ;  /* 0x30000051ff517230 */ /* 0x000fe40000004100 */
[----:B------:R-:W-:Y:S02]  /*0600*/  HADD2.F32 R83, -RZ, R83.H1_H1 ;  /* 0x30000053ff537230 */ /* 0x000fe40000004100 */
[--C-:B----4-:R-:W-:Y:S02]  /*0610*/  HADD2.F32 R105, -RZ, R8.reuse.H0_H0 ;  /* 0x20000008ff697230 */ /* 0x110fe40000004100 */
[----:B------:R-:W-:Y:S02]  /*0620*/  HADD2.F32 R111, -RZ, R8.H1_H1 ;  /* 0x30000008ff6f7230 */ /* 0x000fe40000004100 */
[----:B------:R-:W-:-:S02]  /*0630*/  HADD2.F32 R8, -RZ, R11.H1_H1 ;  /* 0x3000000bff087230 */ /* 0x000fc40000004100 */
[C---:B------:R-:W-:Y:S01]  /*0640*/  FADD.FTZ R117, -R12.reuse, R82 ;  /* 0x000000520c757221 */ /* 0x040fe20000010100 */
[--C-:B------:R-:W-:Y:S02]  /*0650*/  HADD2.F32 R113, -RZ, R9.reuse.H0_H0 ;  /* 0x20000009ff717230 */ /* 0x100fe40000004100 */
[----:B------:R-:W-:Y:S02]  /*0660*/  HADD2.F32 R115, -RZ, R9.H1_H1 ;  /* 0x30000009ff737230 */ /* 0x000fe40000004100 */
[C---:B------:R-:W-:Y:S01]  /*0670*/  FADD.FTZ R9, -R12.reuse, R80 ;  /* 0x000000500c097221 */ /* 0x040fe20000010100 */
[----:B------:R-:W-:Y:S02]  /*0680*/  HADD2.F32 R0, -RZ, R10.H0_H0 ;  /* 0x2000000aff007230 */ /* 0x000fe40000004100 */
[C---:B------:R-:W-:Y:S01]  /*0690*/  FADD.FTZ R119, -R12.reuse, R96 ;  /* 0x000000600c777221 */ /* 0x040fe20000010100 */
[--C-:B------:R-:W-:Y:S02]  /*06a0*/  HADD2.F32 R93, -RZ, R13.reuse.H0_H0 ;  /* 0x2000000dff5d7230 */ /* 0x100fe40000004100 */
[----:B------:R-:W-:Y:S01]  /*06b0*/  FADD.FTZ R121, -R12, R83 ;  /* 0x000000530c797221 */ /* 0x000fe20000010100 */
[----:B------:R-:W-:-:S02]  /*06c0*/  HADD2.F32 R88, -RZ, R13.H1_H1 ;  /* 0x3000000dff587230 */ /* 0x000fc40000004100 */
[C---:B------:R-:W-:Y:S01]  /*06d0*/  FADD.FTZ R13, -R12.reuse, R81 ;  /* 0x000000510c0d7221 */ /* 0x040fe20000010100 */
[----:B------:R-:W-:Y:S02]  /*06e0*/  HADD2.F32 R101, -RZ, R10.H1_H1 ;  /* 0x3000000aff657230 */ /* 0x000fe40000004100 */
[----:B------:R-:W-:Y:S02]  /*06f0*/  HADD2.F32 R97, -RZ, R11.H0_H0 ;  /* 0x2000000bff617230 */ /* 0x000fe40000004100 */
[C---:B------:R-:W-:Y:S01]  /*0700*/  FADD.FTZ R3, -R12.reuse, R3 ;  /* 0x000000030c037221 */ /* 0x040fe20000010100 */
[--C-:B------:R-:W-:Y:S02]  /*0710*/  HADD2.F32 R89, -RZ, R15.reuse.H0_H0 ;  /* 0x2000000fff597230 */ /* 0x100fe40000004100 */
[C---:B------:R-:W-:Y:S01]  /*0720*/  FADD.FTZ R81, -R12.reuse, R8 ;  /* 0x000000080c517221 */ /* 0x040fe20000010100 */
[----:B0-----:R-:W-:Y:S02]  /*0730*/  HADD2.F32 R86, -RZ, R15.H1_H1 ;  /* 0x3000000fff567230 */ /* 0x001fe40000004100 */
[----:B------:R-:W-:Y:S01]  /*0740*/  FADD.FTZ R15, -R12, R95 ;  /* 0x0000005f0c0f7221 */ /* 0x000fe20000010100 */
[----:B------:R-:W-:-:S02]  /*0750*/  HADD2.F32 R90, -RZ, R14.H1_H1 ;  /* 0x3000000eff5a7230 */ /* 0x000fc40000004100 */
[C---:B-----5:R-:W-:Y:S01]  /*0760*/  FMUL.FTZ R8, R108.reuse, R117 ;  /* 0x000000756c087220 */ /* 0x060fe20000410000 */
[--C-:B------:R-:W-:Y:S02]  /*0770*/  HADD2.F32 R99, -RZ, R4.reuse.H0_H0 ;  /* 0x20000004ff637230 */ /* 0x100fe40000004100 */
[----:B------:R-:W-:Y:S02]  /*0780*/  HADD2.F32 R84, -RZ, R4.H1_H1 ;  /* 0x30000004ff547230 */ /* 0x000fe40000004100 */
        /* <DEDUP_REMOVED lines=11> */
[C---:B------:R-:W-:Y:S01]  /*0840*/  FMUL.FTZ R10, R108.reuse, R121 ;  /* 0x000000796c0a7220 */ /* 0x040fe20000410000 */
[----:B------:R-:W-:Y:S02]  /*0850*/  HADD2.F32 R0, -RZ, R7.H1_H1 ;  /* 0x30000007ff007230 */ /* 0x000fe40000004100 */
[C---:B------:R-:W-:Y:S01]  /*0860*/  FMUL.FTZ R3, R108.reuse, R3 ;  /* 0x000000036c037220 */ /* 0x040fe20000410000 */
[--C-:B------:R-:W-:Y:S02]  /*0870*/  HADD2.F32 R85, -RZ, R6.reuse.H0_H0 ;  /* 0x20000006ff557230 */ /* 0x100fe40000004100 */
[----:B------:R-:W-:Y:S01]  /*0880*/  FMUL.FTZ R7, R108, R15 ;  /* 0x0000000f6c077220 */ /* 0x000fe20000410000 */
[----:B------:R-:W-:Y:S02]  /*0890*/  HADD2.F32 R80, -RZ, R6.H1_H1 ;  /* 0x30000006ff507230 */ /* 0x000fe40000004100 */
[----:B------:R-:W-:Y:S01]  /*08a0*/  FMUL.FTZ R12, R36, R103 ;  /* 0x00000067240c7220 */ /* 0x000fe20000410000 */
[----:B------:R-:W-:-:S02]  /*08b0*/  HADD2.F32 R91, -RZ, R14.H0_H0 ;  /* 0x2000000eff5b7230 */ /* 0x000fc40000004100 */
[----:B------:R-:W-:Y:S01]  /*08c0*/  FMUL.FTZ R6, R108, R13 ;  /* 0x0000000d6c067220 */ /* 0x000fe20000410000 */
[----:B------:R-:W-:Y:S01]  /*08d0*/  FADD.FTZ R65, R65, R90 ;  /* 0x0000005a41417221 */ /* 0x000fe20000010000 */
[-C--:B------:R-:W-:Y:S01]  /*08e0*/  FFMA.FTZ R45, R8, R90.reuse, R45 ;  /* 0x0000005a082d7223 */ /* 0x080fe2000001002d */
[----:B------:R-:W-:Y:S01]  /*08f0*/  FMUL.FTZ R15, R33, R90 ;  /* 0x0000005a210f7220 */ /* 0x000fe20000410000 */
[--C-:B------:R-:W-:Y:S02]  /*0900*/  HADD2.F32 R87, -RZ, R5.reuse.H0_H0 ;  /* 0x20000005ff577230 */ /* 0x100fe40000004100 */
[----:B------:R-:W-:Y:S01]  /*0910*/  FADD.FTZ R66, R66, R89 ;  /* 0x0000005942427221 */ /* 0x000fe20000010000 */
[----:B------:R-:W-:Y:S02]  /*0920*/  HADD2.F32 R82, -RZ, R5.H1_H1 ;  /* 0x30000005ff527230 */ /* 0x000fe40000004100 */
[-C--:B------:R-:W-:Y:S01]  /*0930*/  FFMA.FTZ R46, R9, R89.reuse, R46 ;  /* 0x00000059092e7223 */ /* 0x080fe2000001002e */
[----:B------:R-:W-:Y:S01]  /*0940*/  FMUL.FTZ R90, R34, R89 ;  /* 0x00000059225a7220 */ /* 0x000fe20000410000 */
[----:B------:R-:W-:Y:S01]  /*0950*/  FMUL.FTZ R5, R108, R11 ;  /* 0x0000000b6c057220 */ /* 0x000fe20000410000 */
[----:B------:R-:W-:Y:S01]  /*0960*/  FADD.FTZ R67, R67, R86 ;  /* 0x0000005643437221 */ /* 0x000fe20000010000 */
[-C--:B------:R-:W-:Y:S01]  /*0970*/  FFMA.FTZ R47, R10, R86.reuse, R47 ;  /* 0x000000560a2f7223 */ /* 0x080fe2000001002f */
[----:B------:R-:W-:Y:S01]  /*0980*/  FMUL.FTZ R89, R35, R86 ;  /* 0x0000005623597220 */ /* 0x000fe20000410000 */
[----:B------:R-:W-:Y:S01]  /*0990*/  FADD.FTZ R68, R68, R103 ;  /* 0x0000006744447221 */ /* 0x000fe20000010000 */
[----:B------:R-:W-:Y:S01]  /*09a0*/  FFMA.FTZ R40, R3, R103, R40 ;  /* 0x0000006703287223 */ /* 0x000fe20000010028 */
[----:B------:R-:W-:Y:S01]  /*09b0*/  FMUL.FTZ R11, R37, R92 ;  /* 0x0000005c250b7220 */ /* 0x000fe20000410000 */
[----:B------:R-:W-:Y:S01]  /*09c0*/  FADD.FTZ R86, RZ, R12 ;  /* 0x0000000cff567221 */ /* 0x000fe20000010000 */
[----:B------:R-:W-:Y:S01]  /*09d0*/  FADD.FTZ R71, R71, R88 ;  /* 0x0000005847477221 */ /* 0x000fe20000010000 */
[-C--:B------:R-:W-:Y:S01]  /*09e0*/  FFMA.FTZ R43, R6, R88.reuse, R43 ;  /* 0x00000058062b7223 */ /* 0x080fe2000001002b */
[----:B------:R-:W-:Y:S01]  /*09f0*/  FMUL.FTZ R13, R39, R88 ;  /* 0x00000058270d7220 */ /* 0x000fe20000410000 */
[----:B------:R-:W-:Y:S01]  /*0a00*/  FFMA.FTZ R103, R3, R12, RZ ;  /* 0x0000000c03677223 */ /* 0x000fe200000100ff */
[----:B------:R-:W-:Y:S01]  /*0a10*/  FADD.FTZ R64, R64, R91 ;  /* 0x0000005b40407221 */ /* 0x000fe20000010000 */
[-C--:B------:R-:W-:Y:S01]  /*0a20*/  FFMA.FTZ R44, R7, R91.reuse, R44 ;  /* 0x0000005b072c7223 */ /* 0x080fe2000001002c */
[----:B------:R-:W-:Y:S01]  /*0a30*/  FMUL.FTZ R88, R32, R91 ;  /* 0x0000005b20587220 */ /* 0x000fe20000410000 */
[----:B------:R-:W-:Y:S01]  /*0a40*/  FMUL.FTZ R91, R108, R105 ;  /* 0x000000696c5b7220 */ /* 0x000fe20000410000 */
[----:B------:R-:W-:Y:S01]  /*0a50*/  FMUL.FTZ R14, R38, R93 ;  /* 0x0000005d260e7220 */ /* 0x000fe20000410000 */
[----:B------:R-:W-:Y:S01]  /*0a60*/  FADD.FTZ R105, R86, R11 ;  /* 0x0000000b56697221 */ /* 0x000fe20000010000 */
[----:B------:R-:W-:Y:S01]  /*0a70*/  FFMA.FTZ R86, R4, R11, R103 ;  /* 0x0000000b04567223 */ /* 0x000fe20000010067 */
[----:B------:R-:W-:-:S02]  /*0a80*/  FMUL.FTZ R96, R108, R101 ;  /* 0x000000656c607220 */ /* 0x000fc40000410000 */
[----:B------:R-:W-:Y:S01]  /*0a90*/  FADD.FTZ R98, R105, R14 ;  /* 0x0000000e69627221 */ /* 0x000fe20000010000 */
[----:B------:R-:W-:-:S03]  /*0aa0*/  FFMA.FTZ R101, R5, R14, R86 ;  /* 0x0000000e05657223 */ /* 0x000fc60000010056 */
        /* <DEDUP_REMOVED lines=25> */
[----:B------:R-:W-:-:S02]  /*0c40*/  FMUL.FTZ R94, R108, R115 ;  /* 0x000000736c5e7220 */ /* 0x000fc40000410000 */
        /* <DEDUP_REMOVED lines=35> */
.L_x_4000:
        /* <DEDUP_REMOVED lines=13> */
.L_x_4001:
        /* <DEDUP_REMOVED lines=32> */
.L_x_4003:
[----:B------:R-:W-:Y:S05]  /*1150*/  BSYNC.RECONVERGENT B0 ;  /* 0x0000000000007941 */ /* 0x000fea0003800200 */
.L_x_4002:
[----:B------:R-:W2:Y:S08]  /*1160*/  S2UR UR5, SR_CgaCtaId ;  /* 0x00000000000579c3 */ /* 0x000eb00000008800 */
[----:B------:R-:W-:Y:S01]  /*1170*/  BAR.SYNC.DEFER_BLOCKING 0x0 ;  /* 0x0000000000007b1d */ /* 0x000fe20000010000 */
[----:B-----5:R-:W-:Y:S01]  /*1180*/  ISETP.GE.AND P2, PT, R109, 0x1, PT ;  /* 0x000000016d00780c */ /* 0x020fe20003f46270 */
[----:B------:R-:W-:Y:S01]  /*1190*/  UISETP.NE.U32.AND UP0, UPT, UR6, URZ, UPT ;  /* 0x000000ff0600728c */ /* 0x000fe2000bf05070 */
[----:B------:R-:W-:-:S03]  /*11a0*/  ISETP.NE.AND P3, PT, RZ, UR11, PT ;  /* 0x0000000bff007c0c */ /* 0x000fc6000bf65270 */
        /* <DEDUP_REMOVED lines=8> */
[----:B---3--:R-:W-:Y:S01]  /*1230*/  @P2 IMAD R109, R109, R110, RZ ;  /* 0x0000006e6d6d2224 */ /* 0x008fe200078e02ff */
[----:B------:R-:W-:-:S05]  /*1240*/  @!UP1 UIADD3 UR10, UPT, UPT, UR4, 0x2010, URZ ;  /* 0x00002010040a9890 */ /* 0x000fca000fffe0ff */
[----:B-1----:R-:W1:Y:S04]  /*1250*/  LDS.128 R80, [UR5] ;  /* 0x00000005ff507984 */ /* 0x002e680008000c00 */
[----:B------:R-:W2:Y:S01]  /*1260*/  LDS.128 R84, [UR10] ;  /* 0x0000000aff547984 */ /* 0x000ea20008000c00 */
[----:B-1----:R-:W-:Y:S01]  /*1270*/  FADD.FTZ R111, RZ, R80 ;  /* 0x00000050ff6f7221 */ /* 0x002fe20000010000 */
[----:B------:R-:W-:Y:S01]  /*1280*/  FADD.FTZ R80, RZ, R81 ;  /* 0x00000051ff507221 */ /* 0x000fe20000010000 */
[----:B------:R-:W-:Y:S02]  /*1290*/  IMAD R81, R2, R110, RZ ;  /* 0x0000006e02517224 */ /* 0x000fe400078e02ff */
[----:B------:R-:W-:Y:S01]  /*12a0*/  FADD.FTZ R111, R82, R111 ;  /* 0x0000006f526f7221 */ /* 0x000fe20000010000 */
[----:B------:R-:W-:Y:S01]  /*12b0*/  FADD.FTZ R80, R83, R80 ;  /* 0x0000005053507221 */ /* 0x000fe20000010000 */
[----:B------:R-:W-:-:S02]  /*12c0*/  @P2 SHF.R.S32.HI R82, RZ, 0x1f, R109 ;  /* 0x0000001fff522819 */ /* 0x000fc4000001146d */
        /* <DEDUP_REMOVED lines=28> */
.L_x_4006:
        /* <DEDUP_REMOVED lines=9> */
.L_x_4007:
        /* <DEDUP_REMOVED lines=9> */
.L_x_4008:
        /* <DEDUP_REMOVED lines=9> */
.L_x_4009:
        /* <DEDUP_REMOVED lines=9> */
.L_x_4010:
        /* <DEDUP_REMOVED lines=9> */
.L_x_4011:
        /* <DEDUP_REMOVED lines=9> */
.L_x_4012:
        /* <DEDUP_REMOVED lines=10> */
.L_x_4005:
        /* <DEDUP_REMOVED lines=40> */
[----:B------:R-:W-:Y:S01]  /*1b10*/  @P2 F2FP.F16.F32.PACK_AB R79, RZ, R79 ;  /* 0x0000004fff4f223e */ /* 0x000fe200000000ff */
[----:B------:R-:W-:Y:S01]  /*1b20*/  FMUL.FTZ R117, R108, R117 ;  /* 0x000000756c757220 */ /* 0x000fe20000410000 */
[----:B------:R-:W-:Y:S02]  /*1b30*/  @P2 F2FP.F16.F32.PACK_AB R114, RZ, R114 ;  /* 0x00000072ff72223e */ /* 0x000fe400000000ff */
[----:B------:R-:W-:-:S02]  /*1b40*/  @P2 F2FP.F16.F32.PACK_AB R80, RZ, R80 ;  /* 0x00000050ff50223e */ /* 0x000fc400000000ff */
[----:B------:R-:W3:Y:S01]  /*1b50*/  @P2 LDC R78, c[0x0][0x40c] ;  /* 0x00010300ff4e2b82 */ /* 0x000ee20000000800 */
[----:B----4-:R-:W-:Y:S01]  /*1b60*/  @P2 FMUL.FTZ R110, R83, R110 ;  /* 0x0000006e536e2220 */ /* 0x010fe20000410000 */
[----:B------:R-:W-:Y:S02]  /*1b70*/  @P2 PRMT R72, R79, 0x7610, R72 ;  /* 0x000076104f482816 */ /* 0x000fe40000000048 */
[----:B------:R-:W-:Y:S02]  /*1b80*/  F2FP.F16.F32.PACK_AB R76, R77, R76 ;  /* 0x0000004c4d4c723e */ /* 0x000fe400000000ff */
[----:B------:R-:W-:Y:S01]  /*1b90*/  @P2 F2FP.F16.F32.PACK_AB R110, RZ, R110 ;  /* 0x0000006eff6e223e */ /* 0x000fe200000000ff */
[----:B-1----:R-:W-:Y:S01]  /*1ba0*/  @P2 FMUL.FTZ R82, R111, R82 ;  /* 0x000000526f522220 */ /* 0x002fe20000410000 */
[----:B------:R-:W-:Y:S02]  /*1bb0*/  @P2 PRMT R72, R72, 0x5410, R80 ;  /* 0x0000541048482816 */ /* 0x000fe40000000050 */
[----:B------:R-:W-:-:S02]  /*1bc0*/  FSEL R80, R117, RZ, P1 ;  /* 0x000000ff75507208 */ /* 0x000fc40000800000 */
[----:B------:R-:W-:Y:S02]  /*1bd0*/  @P2 F2FP.F16.F32.PACK_AB R82, RZ, R82 ;  /* 0x00000052ff52223e */ /* 0x000fe400000000ff */
[----:B------:R-:W-:Y:S01]  /*1be0*/  @P2 PRMT R73, R110, 0x7610, R73 ;  /* 0x000076106e492816 */ /* 0x000fe20000000049 */
[----:B--2---:R-:W-:Y:S01]  /*1bf0*/  @P2 FMUL.FTZ R81, R112, R81 ;  /* 0x0000005170512220 */ /* 0x004fe20000410000 */
[----:B------:R-:W-:Y:S02]  /*1c00*/  @P2 PRMT R74, R82, 0x7610, R74 ;  /* 0x00007610524a2816 */ /* 0x000fe4000000004a */
[----:B------:R-:W-:Y:S02]  /*1c10*/  F2FP.F16.F32.PACK_AB R77, R86, R83 ;  /* 0x00000053564d723e */ /* 0x000fe400000000ff */
[----:B------:R-:W-:Y:S02]  /*1c20*/  @P2 F2FP.F16.F32.PACK_AB R81, RZ, R81 ;  /* 0x00000051ff51223e */ /* 0x000fe400000000ff */
[----:B------:R-:W-:Y:S01]  /*1c30*/  @P2 PRMT R73, R73, 0x5410, R114 ;  /* 0x0000541049492816 */ /* 0x000fe20000000072 */
[----:B---3--:R-:W-:Y:S01]  /*1c40*/  @P2 FMUL.FTZ R78, R113, R78 ;  /* 0x0000004e714e2220 */ /* 0x008fe20000410000 */
[----:B------:R-:W-:-:S02]  /*1c50*/  F2FP.F16.F32.PACK_AB R79, R80, R113 ;  /* 0x00000071504f723e */ /* 0x000fc400000000ff */
[----:B------:R-:W-:Y:S02]  /*1c60*/  @P2 PRMT R74, R74, 0x5410, R81 ;  /* 0x000054104a4a2816 */ /* 0x000fe40000000051 */
[----:B------:R-:W-:Y:S02]  /*1c70*/  @P2 F2FP.F16.F32.PACK_AB R115, RZ, R78 ;  /* 0x0000004eff73223e */ /* 0x000fe400000000ff */
[----:B------:R-:W-:Y:S02]  /*1c80*/  F2FP.F16.F32.PACK_AB R78, R112, R111 ;  /* 0x0000006f704e723e */ /* 0x000fe400000000ff */
[----:B------:R-:W-:Y:S01]  /*1c90*/  @P2 PRMT R75, R115, 0x7610, R75 ;  /* 0x00007610734b2816 */ /* 0x000fe2000000004b */
[----:B------:R-:W-:Y:S06]  /*1ca0*/  @!P2 BRA `(.L_x_4013) ;  /* 0x000000080040a947 */ /* 0x000fec0003800000 */
[----:B------:R-:W-:-:S05]  /*1cb0*/  FMUL.FTZ R80, R80, UR16 ;  /* 0x0000001050507c20 */ /* 0x000fca0008410000 */
[----:B------:R-:W-:-:S04]  /*1cc0*/  F2FP.F16.F32.PACK_AB R80, RZ, R80 ;  /* 0x00000050ff50723e */ /* 0x000fc800000000ff */
[----:B------:R-:W-:Y:S01]  /*1cd0*/  PRMT R75, R75, 0x5410, R80 ;  /* 0x000054104b4b7816 */ /* 0x000fe20000000050 */
[----:B------:R-:W-:Y:S06]  /*1ce0*/  BRA `(.L_x_4013) ;  /* 0x0000000800307947 */ /* 0x000fec0003800000 */
.L_x_4004:
[----:B------:R-:W-:Y:S01]  /*1cf0*/  UMOV UR4, UR8 ;  /* 0x0000000800047c82 */ /* 0x000fe20008000000 */
[----:B------:R-:W-:Y:S01]  /*1d00*/  UMOV UR5, UR9 ;  /* 0x0000000900057c82 */ /* 0x000fe20008000000 */
[----:B------:R-:W-:-:S04]  /*1d10*/  UISETP.NE.U32.AND UP0, UPT, UR4, URZ, UPT ;  /* 0x000000ff0400728c */ /* 0x000fc8000bf05070 */
[----:B------:R-:W-:-:S09]  /*1d20*/  UISETP.NE.AND.EX UP0, UPT, UR5, URZ, UPT, UP0 ;  /* 0x000000ff0500728c */ /* 0x000fd2000bf05300 */
[----:B------:R-:W-:Y:S05]  /*1d30*/  BRA.U UP0, `(.L_x_4014) ;  /* 0x0000000500087547 */ /* 0x000fea000b800000 */
[----:B------:R-:W-:Y:S01]  /*1d40*/  ISETP.GT.AND P1, PT, R107, RZ, PT ;  /* 0x000000ff6b00720c */ /* 0x000fe20003f24270 */
[----:B------:R-:W1:Y:S01]  /*1d50*/  @P2 LDC R80, c[0x0][0x40c] ;  /* 0x00010300ff502b82 */ /* 0x000e620000000800 */
[--C-:B------:R-:W-:Y:S02]  /*1d60*/  HADD2.F32 R115, -RZ, R20.reuse.H0_H0 ;  /* 0x20000014ff737230 */ /* 0x100fe40000004100 */
[----:B------:R-:W-:Y:S02]  /*1d70*/  HADD2.F32 R117, -RZ, R20.H1_H1 ;  /* 0x30000014ff757230 */ /* 0x000fe40000004100 */
[----:B------:R-:W-:-:S03]  /*1d80*/  HADD2.F32 R111, -RZ, R22.H0_H0 ;  /* 0x20000016ff6f7230 */ /* 0x000fc60000004100 */
[----:B------:R-:W2:Y:S04]  /*1d90*/  @P2 LDC R86, c[0x0][0x40c] ;  /* 0x00010300ff562b82 */ /* 0x000ea80000000800 */
[-CC-:B------:R-:W-:Y:S01]  /*1da0*/  @P1 FFMA.FTZ R81, R3, R84.reuse, R85.reuse ;  /* 0x0000005403511223 */ /* 0x180fe20000010055 */
[-CC-:B------:R-:W-:Y:S01]  /*1db0*/  @P1 FFMA.FTZ R83, R5, R84.reuse, R85.reuse ;  /* 0x0000005405531223 */ /* 0x180fe20000010055 */
[-CC-:B------:R-:W-:Y:S01]  /*1dc0*/  @P1 FFMA.FTZ R82, R4, R84.reuse, R85.reuse ;  /* 0x0000005404521223 */ /* 0x180fe20000010055 */
[----:B------:R-:W-:Y:S01]  /*1dd0*/  @P1 FFMA.FTZ R113, R7, R84, R85 ;  /* 0x0000005407711223 */ /* 0x000fe20000010055 */
[----:B------:R-:W-:Y:S01]  /*1de0*/  @P1 FADD.FTZ R81, R12, -R81 ;  /* 0x800000510c511221 */ /* 0x000fe20000010000 */
[----:B------:R-:W-:Y:S01]  /*1df0*/  @P1 FADD.FTZ R110, R14, -R83 ;  /* 0x800000530e6e1221 */ /* 0x000fe20000010000 */
[----:B------:R-:W-:Y:S01]  /*1e00*/  @P1 FADD.FTZ R82, R11, -R82 ;  /* 0x800000520b521221 */ /* 0x000fe20000010000 */
[----:B------:R-:W3:Y:S01]  /*1e10*/  @P2 LDC R114, c[0x0][0x40c] ;  /* 0x00010300ff722b82 */ /* 0x000ee20000000800 */
[----:B------:R-:W-:Y:S01]  /*1e20*/  @P1 FFMA.FTZ R115, R108, R81, R115 ;  /* 0x000000516c731223 */ /* 0x000fe20000010073 */
[----:B------:R-:W-:-:S02]  /*1e30*/  HADD2.F32 R81, -RZ, R21.H0_H0 ;  /* 0x20000015ff517230 */ /* 0x000fc40000004100 */
[----:B------:R-:W-:Y:S01]  /*1e40*/  @P1 FFMA.FTZ R117, R108, R82, R117 ;  /* 0x000000526c751223 */ /* 0x000fe20000010075 */
[----:B------:R-:W-:Y:S01]  /*1e50*/  @P1 FADD.FTZ R82, R88, -R113 ;  /* 0x8000007158521221 */ /* 0x000fe20000010000 */
[----:B------:R-:W-:Y:S02]  /*1e60*/  HADD2.F32 R113, -RZ, R22.H1_H1 ;  /* 0x30000016ff717230 */ /* 0x000fe40000004100 */
[----:B-1----:R-:W-:Y:S01]  /*1e70*/  @P2 FMUL.FTZ R115, R115, R80 ;  /* 0x0000005073732220 */ /* 0x002fe20000410000 */
[----:B------:R-:W-:Y:S01]  /*1e80*/  @P1 FFMA.FTZ R81, R108, R110, R81 ;  /* 0x0000006e6c511223 */ /* 0x000fe20000010051 */
[----:B------:R-:W-:Y:S01]  /*1e90*/  @P1 FFMA.FTZ R110, R8, R84, R85 ;  /* 0x00000054086e1223 */ /* 0x000fe20000010055 */
[----:B------:R-:W1:Y:S01]  /*1ea0*/  @P2 LDC R80, c[0x0][0x40c] ;  /* 0x00010300ff502b82 */ /* 0x000e620000000800 */
[----:B------:R-:W-:Y:S01]  /*1eb0*/  @P1 FFMA.FTZ R111, R108, R82, R111 ;  /* 0x000000526c6f1223 */ /* 0x000fe2000001006f */
[----:B------:R-:W-:Y:S01]  /*1ec0*/  @P1 FFMA.FTZ R112, R6, R84, R85 ;  /* 0x0000005406701223 */ /* 0x000fe20000010055 */
[----:B------:R-:W-:Y:S01]  /*1ed0*/  @P1 FADD.FTZ R110, R15, -R110 ;  /* 0x8000006e0f6e1221 */ /* 0x000fe20000010000 */
[----:B--2---:R-:W-:Y:S01]  /*1ee0*/  @P2 FMUL.FTZ R117, R117, R86 ;  /* 0x0000005675752220 */ /* 0x004fe20000410000 */
[----:B------:R-:W-:-:S02]  /*1ef0*/  HADD2.F32 R83, -RZ, R21.H1_H1 ;  /* 0x30000015ff537230 */ /* 0x000fc40000004100 */
[----:B------:R-:W-:Y:S01]  /*1f00*/  @P1 FADD.FTZ R112, R13, -R112 ;  /* 0x800000700d701221 */ /* 0x000fe20000010000 */
[C---:B------:R-:W-:Y:S01]  /*1f10*/  @P1 FFMA.FTZ R113, R108.reuse, R110, R113 ;  /* 0x0000006e6c711223 */ /* 0x040fe20000010071 */
[----:B------:R-:W2:Y:S01]  /*1f20*/  @P2 LDC R86, c[0x0][0x40c] ;  /* 0x00010300ff562b82 */ /* 0x000ea20000000800 */
[----:B------:R-:W-:Y:S01]  /*1f30*/  @P1 FFMA.FTZ R119, R9, R84, R85 ;  /* 0x0000005409771223 */ /* 0x000fe20000010055 */
[----:B------:R-:W-:Y:S01]  /*1f40*/  @P1 FFMA.FTZ R83, R108, R112, R83 ;  /* 0x000000706c531223 */ /* 0x000fe20000010053 */
[----:B------:R-:W-:Y:S02]  /*1f50*/  @P2 F2FP.F16.F32.PACK_AB R115, RZ, R115 ;  /* 0x00000073ff73223e */ /* 0x000fe400000000ff */
[----:B------:R-:W-:Y:S01]  /*1f60*/  @P1 FADD.FTZ R112, R90, -R119 ;  /* 0x800000775a701221 */ /* 0x000fe20000010000 */
[----:B------:R-:W-:Y:S01]  /*1f70*/  HADD2.F32 R119, -RZ, R23.H0_H0 ;  /* 0x20000017ff777230 */ /* 0x000fe20000004100 */
[----:B------:R-:W-:Y:S01]  /*1f80*/  @P2 F2FP.F16.F32.PACK_AB R117, RZ, R117 ;  /* 0x00000075ff75223e */ /* 0x000fe200000000ff */
[----:B------:R-:W4:Y:S01]  /*1f90*/  @P2 LDC R82, c[0x0][0x40c] ;  /* 0x00010300ff522b82 */ /* 0x000f220000000800 */
[----:B------:R-:W-:-:S02]  /*1fa0*/  @P2 PRMT R72, R115, 0x7610, R72 ;  /* 0x0000761073482816 */ /* 0x000fc40000000048 */
[----:B------:R-:W-:Y:S02]  /*1fb0*/  @P1 FFMA.FTZ R119, R108, R112, R119 ;  /* 0x000000706c771223 */ /* 0x000fe40000010077 */
[----:B------:R-:W-:Y:S02]  /*1fc0*/  @P2 PRMT R72, R72, 0x5410, R117 ;  /* 0x0000541048482816 */ /* 0x000fe40000000075 */
[----:B---3--:R-:W-:Y:S01]  /*1fd0*/  @P2 FMUL.FTZ R119, R119, R114 ;  /* 0x0000007277772220 */ /* 0x008fe20000410000 */
[----:B------:R-:W3:Y:S01]  /*1fe0*/  @P2 LDC R110, c[0x0][0x40c] ;  /* 0x00010300ff6e2b82 */ /* 0x000ee20000000800 */
[----:B-1----:R-:W-:-:S03]  /*1ff0*/  @P2 FMUL.FTZ R81, R81, R80 ;  /* 0x0000005051512220 */ /* 0x002fc60000410000 */
[----:B------:R-:W-:Y:S02]  /*2000*/  @P2 F2FP.F16.F32.PACK_AB R119, RZ, R119 ;  /* 0x00000077ff77223e */ /* 0x000fe400000000ff */
[----:B------:R-:W-:Y:S01]  /*2010*/  @P2 F2FP.F16.F32.PACK_AB R81, RZ, R81 ;  /* 0x00000051ff51223e */ /* 0x000fe200000000ff */
[----:B--2---:R-:W-:Y:S01]  /*2020*/  @P2 FMUL.FTZ R111, R111, R86 ;  /* 0x000000566f6f2220 */ /* 0x004fe20000410000 */
[----:B------:R-:W-:Y:S02]  /*2030*/  @P2 PRMT R75, R119, 0x7610, R75 ;  /* 0x00007610774b2816 */ /* 0x000fe4000000004b */
[----:B------:R-:W-:Y:S02]  /*2040*/  @P2 PRMT R73, R81, 0x7610, R73 ;  /* 0x0000761051492816 */ /* 0x000fe40000000049 */
[----:B------:R-:W-:Y:S01]  /*2050*/  @P2 F2FP.F16.F32.PACK_AB R111, RZ, R111 ;  /* 0x0000006fff6f223e */ /* 0x000fe200000000ff */
[----:B----4-:R-:W-:-:S03]  /*2060*/  @P2 FMUL.FTZ R83, R83, R82 ;  /* 0x0000005253532220 */ /* 0x010fc60000410000 */
[----:B------:R-:W-:Y:S02]  /*2070*/  @P2 PRMT R74, R111, 0x7610, R74 ;  /* 0x000076106f4a2816 */ /* 0x000fe4000000004a */
        /* <DEDUP_REMOVED lines=14> */
.L_x_4014:
[----:B------:R-:W-:Y:S01]  /*2160*/  ISETP.GT.AND P3, PT, R107, RZ, PT ;  /* 0x000000ff6b00720c */ /* 0x000fe20003f64270 */
[--C-:B------:R-:W-:Y:S01]  /*2170*/  HADD2.F32 R111, -RZ, R20.reuse.H1_H1 ;  /* 0x30000014ff6f7230 */ /* 0x100fe20000004100 */
[----:B------:R-:W1:Y:S01]  /*2180*/  @P2 LDC R86, c[0x0][0x40c] ;  /* 0x00010300ff562b82 */ /* 0x000e620000000800 */
[--C-:B------:R-:W-:Y:S02]  /*2190*/  HADD2.F32 R77, -RZ, R21.reuse.H1_H1 ;  /* 0x30000015ff4d7230 */ /* 0x100fe40000004100 */
[-C--:B------:R-:W-:Y:S01]  /*21a0*/  @P1 FFMA.FTZ R79, R3, R84.reuse, R85 ;  /* 0x00000054034f1223 */ /* 0x080fe20000010055 */
[----:B------:R-:W-:Y:S02]  /*21b0*/  HADD2.F32 R78, -RZ, R21.H0_H0 ;  /* 0x20000015ff4e7230 */ /* 0x000fe40000004100 */
[----:B------:R-:W-:Y:S02]  /*21c0*/  HADD2.F32 R113, -RZ, R20.H0_H0 ;  /* 0x20000014ff717230 */ /* 0x000fe40000004100 */
[----:B------:R-:W-:Y:S01]  /*21d0*/  @P1 FADD.FTZ R79, R12, -R79 ;  /* 0x8000004f0c4f1221 */ /* 0x000fe20000010000 */
[----:B------:R-:W-:Y:S01]  /*21e0*/  HADD2.F32 R83, -RZ, R22.H0_H0 ;  /* 0x20000016ff537230 */ /* 0x000fe20000004100 */
[----:B------:R-:W2:Y:S02]  /*21f0*/  @P2 LDC R110, c[0x0][0x40c] ;  /* 0x00010300ff6e2b82 */ /* 0x000ea40000000800 */
[----:B------:R-:W-:Y:S01]  /*2200*/  @P1 FFMA.FTZ R113, R108, R79, R113 ;  /* 0x0000004f6c711223 */ /* 0x000fe20000010071 */
        /* <DEDUP_REMOVED lines=9> */
[----:B------:R-:W-:Y:S01]  /*22a0*/  @P3 FFMA.FTZ R77, R108, R80, R77 ;  /* 0x000000506c4d3223 */ /* 0x000fe2000001004d */
[----:B------:R-:W-:Y:S01]  /*22b0*/  @P3 FFMA.FTZ R76, R8, R84, R85 ;  /* 0x00000054084c3223 */ /* 0x000fe20000010055 */
[----:B------:R-:W-:-:S02]  /*22c0*/  HADD2.F32 R80, -RZ, R23.H0_H0 ;  /* 0x20000017ff507230 */ /* 0x000fc40000004100 */
[C---:B------:R-:W-:Y:S01]  /*22d0*/  @P3 FFMA.FTZ R78, R108.reuse, R81, R78 ;  /* 0x000000516c4e3223 */ /* 0x040fe2000001004e */
[----:B------:R-:W-:Y:S02]  /*22e0*/  HADD2.F32 R81, -RZ, R22.H1_H1 ;  /* 0x30000016ff517230 */ /* 0x000fe40000004100 */
[----:B------:R-:W-:Y:S01]  /*22f0*/  @P3 FADD.FTZ R76, R15, -R76 ;  /* 0x8000004c0f4c3221 */ /* 0x000fe20000010000 */
[----:B------:R-:W3:Y:S01]  /*2300*/  @P2 LDC R117, c[0x0][0x40c] ;  /* 0x00010300ff752b82 */ /* 0x000ee20000000800 */
[C---:B------:R-:W-:Y:S01]  /*2310*/  @P3 FFMA.FTZ R80, R108.reuse, R115, R80 ;  /* 0x000000736c503223 */ /* 0x040fe20000010050 */
[----:B------:R-:W-:Y:S01]  /*2320*/  @P3 FFMA.FTZ R79, R7, R84, R85 ;  /* 0x00000054074f3223 */ /* 0x000fe20000010055 */
[----:B------:R-:W-:Y:S01]  /*2330*/  @P3 FFMA.FTZ R81, R108, R76, R81 ;  /* 0x0000004c6c513223 */ /* 0x000fe20000010051 */
[----:B------:R-:W-:Y:S01]  /*2340*/  @P3 FFMA.FTZ R112, R10, R84, R85 ;  /* 0x000000540a703223 */ /* 0x000fe20000010055 */
[----:B-1----:R-:W-:Y:S01]  /*2350*/  @P2 FMUL.FTZ R86, R113, R86 ;  /* 0x0000005671562220 */ /* 0x002fe20000410000 */
[----:B------:R-:W-:Y:S01]  /*2360*/  @P3 FADD.FTZ R79, R88, -R79 ;  /* 0x8000004f584f3221 */ /* 0x000fe20000010000 */
[----:B--2---:R-:W-:Y:S01]  /*2370*/  @P2 FMUL.FTZ R110, R111, R110 ;  /* 0x0000006e6f6e2220 */ /* 0x004fe20000410000 */
[----:B------:R-:W1:Y:S01]  /*2380*/  @P2 LDC R116, c[0x0][0x40c] ;  /* 0x00010300ff742b82 */ /* 0x000e620000000800 */
[----:B------:R-:W-:Y:S01]  /*2390*/  @P3 FADD.FTZ R112, R89, -R112 ;  /* 0x8000007059703221 */ /* 0x000fe20000010000 */
[----:B------:R-:W-:Y:S01]  /*23a0*/  @P3 FFMA.FTZ R83, R108, R79, R83 ;  /* 0x0000004f6c533223 */ /* 0x000fe20000010053 */
[----:B------:R-:W-:-:S05]  /*23b0*/  HADD2.F32 R79, -RZ, R23.H1_H1 ;  /* 0x30000017ff4f7230 */ /* 0x000fca0000004100 */
[----:B------:R-:W2:Y:S01]  /*23c0*/  @P2 LDC R115, c[0x0][0x40c] ;  /* 0x00010300ff732b82 */ /* 0x000ea20000000800 */
[----:B------:R-:W-:-:S07]  /*23d0*/  @P3 FFMA.FTZ R79, R108, R112, R79 ;  /* 0x000000706c4f3223 */ /* 0x000fce000001004f */
[----:B------:R-:W4:Y:S01]  /*23e0*/  @P2 LDC R82, c[0x0][0x40c] ;  /* 0x00010300ff522b82 */ /* 0x000f220000000800 */
[----:B---3--:R-:W-:-:S07]  /*23f0*/  @P2 FMUL.FTZ R117, R78, R117 ;  /* 0x000000754e752220 */ /* 0x008fce0000410000 */
[----:B------:R-:W3:Y:S01]  /*2400*/  @P2 LDC R114, c[0x0][0x40c] ;  /* 0x00010300ff722b82 */ /* 0x000ee20000000800 */
[----:B-1----:R-:W-:-:S05]  /*2410*/  @P2 FMUL.FTZ R116, R83, R116 ;  /* 0x0000007453742220 */ /* 0x002fca0000410000 */
[----:B------:R-:W-:Y:S02]  /*2420*/  @P2 F2FP.F16.F32.PACK_AB R116, RZ, R116 ;  /* 0x00000074ff74223e */ /* 0x000fe400000000ff */
[----:B------:R-:W1:Y:S01]  /*2430*/  @P2 LDC R76, c[0x0][0x40c] ;  /* 0x00010300ff4c2b82 */ /* 0x000e620000000800 */
[----:B--2---:R-:W-:Y:S01]  /*2440*/  @P2 FMUL.FTZ R115, R80, R115 ;  /* 0x0000007350732220 */ /* 0x004fe20000410000 */
[----:B------:R-:W-:-:S04]  /*2450*/  @P2 PRMT R74, R116, 0x7610, R74 ;  /* 0x00007610744a2816 */ /* 0x000fc8000000004a */
[----:B------:R-:W-:Y:S01]  /*2460*/  @P2 F2FP.F16.F32.PACK_AB R115, RZ, R115 ;  /* 0x00000073ff73223e */ /* 0x000fe200000000ff */
[----:B----4-:R-:W-:Y:S01]  /*2470*/  @P2 FMUL.FTZ R112, R77, R82 ;  /* 0x000000524d702220 */ /* 0x010fe20000410000 */
[----:B------:R-:W-:Y:S02]  /*2480*/  @P2 F2FP.F16.F32.PACK_AB R82, RZ, R86 ;  /* 0x00000056ff52223e */ /* 0x000fe400000000ff */
[----:B------:R-:W-:Y:S02]  /*2490*/  @P2 F2FP.F16.F32.PACK_AB R86, RZ, R110 ;  /* 0x0000006eff56223e */ /* 0x000fe400000000ff */
[----:B------:R-:W-:Y:S02]  /*24a0*/  @P2 F2FP.F16.F32.PACK_AB R110, RZ, R117 ;  /* 0x00000075ff6e223e */ /* 0x000fe400000000ff */
[----:B------:R-:W-:Y:S01]  /*24b0*/  @P2 F2FP.F16.F32.PACK_AB R112, RZ, R112 ;  /* 0x00000070ff70223e */ /* 0x000fe200000000ff */
[----:B---3--:R-:W-:Y:S01]  /*24c0*/  @P2 FMUL.FTZ R114, R81, R114 ;  /* 0x0000007251722220 */ /* 0x008fe20000410000 */
[----:B------:R-:W-:-:S02]  /*24d0*/  @P2 PRMT R72, R82, 0x7610, R72 ;  /* 0x0000761052482816 */ /* 0x000fc40000000048 */
[----:B------:R-:W-:Y:S02]  /*24e0*/  @P2 PRMT R73, R110, 0x7610, R73 ;  /* 0x000076106e492816 */ /* 0x000fe40000000049 */
[----:B------:R-:W-:Y:S02]  /*24f0*/  @P2 F2FP.F16.F32.PACK_AB R114, RZ, R114 ;  /* 0x00000072ff72223e */ /* 0x000fe400000000ff */
[----:B------:R-:W-:Y:S01]  /*2500*/  @P2 PRMT R75, R115, 0x7610, R75 ;  /* 0x00007610734b2816 */ /* 0x000fe2000000004b */
[----:B-1----:R-:W-:Y:S01]  /*2510*/  @P2 FMUL.FTZ R76, R79, R76 ;  /* 0x0000004c4f4c2220 */ /* 0x002fe20000410000 */
[----:B------:R-:W-:Y:S02]  /*2520*/  F2FP.F16.F32.PACK_AB R77, R77, R78 ;  /* 0x0000004e4d4d723e */ /* 0x000fe400000000ff */
[----:B------:R-:W-:Y:S02]  /*2530*/  F2FP.F16.F32.PACK_AB R78, R81, R83 ;  /* 0x00000053514e723e */ /* 0x000fe400000000ff */
[----:B------:R-:W-:-:S02]  /*2540*/  @P2 F2FP.F16.F32.PACK_AB R117, RZ, R76 ;  /* 0x0000004cff75223e */ /* 0x000fc400000000ff */
[----:B------:R-:W-:Y:S02]  /*2550*/  F2FP.F16.F32.PACK_AB R76, R111, R113 ;  /* 0x000000716f4c723e */ /* 0x000fe400000000ff */
[----:B------:R-:W-:Y:S02]  /*2560*/  F2FP.F16.F32.PACK_AB R79, R79, R80 ;  /* 0x000000504f4f723e */ /* 0x000fe400000000ff */
[----:B------:R-:W-:Y:S02]  /*2570*/  @P2 PRMT R72, R72, 0x5410, R86 ;  /* 0x0000541048482816 */ /* 0x000fe40000000056 */
[----:B------:R-:W-:Y:S02]  /*2580*/  @P2 PRMT R73, R73, 0x5410, R112 ;  /* 0x0000541049492816 */ /* 0x000fe40000000070 */
[----:B------:R-:W-:Y:S02]  /*2590*/  @P2 PRMT R74, R74, 0x5410, R114 ;  /* 0x000054104a4a2816 */ /* 0x000fe40000000072 */
[----:B------:R-:W-:-:S07]  /*25a0*/  @P2 PRMT R75, R75, 0x5410, R117 ;  /* 0x000054104b4b2816 */ /* 0x000fce0000000075 */
.L_x_4013:
        /* <DEDUP_REMOVED lines=11> */
[----:B-1----:R-:W1:Y:S01]  /*2660*/  @P2 LDC R76, c[0x0][0x40c] ;  /* 0x00010300ff4c2b82 */ /* 0x002e620000000800 */
[--C-:B------:R-:W-:Y:S02]  /*2670*/  HADD2.F32 R77, -RZ, R17.reuse.H0_H0 ;  /* 0x20000011ff4d7230 */ /* 0x100fe40000004100 */
[--C-:B------:R-:W-:Y:S02]  /*2680*/  HADD2.F32 R79, -RZ, R16.reuse.H1_H1 ;  /* 0x30000010ff4f7230 */ /* 0x100fe40000004100 */
[----:B------:R-:W-:Y:S02]  /*2690*/  HADD2.F32 R78, -RZ, R17.H1_H1 ;  /* 0x30000011ff4e7230 */ /* 0x000fe40000004100 */
[----:B------:R-:W-:Y:S01]  /*26a0*/  HADD2.F32 R81, -RZ, R16.H0_H0 ;  /* 0x20000010ff517230 */ /* 0x000fe20000004100 */
[----:B------:R-:W2:Y:S04]  /*26b0*/  @P2 LDC R114, c[0x0][0x40c] ;  /* 0x00010300ff722b82 */ /* 0x000ea80000000800 */
        /* <DEDUP_REMOVED lines=10> */
[----:B------:R-:W3:Y:S01]  /*2760*/  @P2 LDC R84, c[0x0][0x40c] ;  /* 0x00010300ff542b82 */ /* 0x000ee20000000800 */
[----:B------:R-:W-:Y:S01]  /*2770*/  @P0 FADD.FTZ R80, R99, -R80 ;  /* 0x8000005063500221 */ /* 0x000fe20000010000 */
[----:B------:R-:W-:Y:S01]  /*2780*/  @P0 FFMA.FTZ R77, R108, R86, R77 ;  /* 0x000000566c4d0223 */ /* 0x000fe2000001004d */
[----:B------:R-:W-:Y:S01]  /*2790*/  @P0 FADD.FTZ R83, R98, -R83 ;  /* 0x8000005362530221 */ /* 0x000fe20000010000 */
[C---:B------:R-:W-:Y:S01]  /*27a0*/  @P0 FFMA.FTZ R78, R108.reuse, R85, R78 ;  /* 0x000000556c4e0223 */ /* 0x040fe2000001004e */
[----:B------:R-:W-:Y:S01]  /*27b0*/  @P0 FFMA.FTZ R79, R108, R80, R79 ;  /* 0x000000506c4f0223 */ /* 0x000fe2000001004f */
[----:B------:R-:W-:-:S02]  /*27c0*/  HADD2.F32 R80, -RZ, R18.H1_H1 ;  /* 0x30000012ff507230 */ /* 0x000fc40000004100 */
[----:B------:R-:W-:Y:S01]  /*27d0*/  @P0 FADD.FTZ R85, R103, -R112 ;  /* 0x8000007067550221 */ /* 0x000fe20000010000 */
[----:B------:R-:W4:Y:S01]  /*27e0*/  @P2 LDC R110, c[0x0][0x40c] ;  /* 0x00010300ff6e2b82 */ /* 0x000f220000000800 */
[----:B------:R-:W-:Y:S01]  /*27f0*/  @P0 FFMA.FTZ R81, R108, R83, R81 ;  /* 0x000000536c510223 */ /* 0x000fe20000010051 */
[----:B------:R-:W-:Y:S02]  /*2800*/  HADD2.F32 R83, -RZ, R18.H0_H0 ;  /* 0x20000012ff537230 */ /* 0x000fe40000004100 */
[----:B------:R-:W-:Y:S01]  /*2810*/  @P0 FADD.FTZ R113, R102, -R113 ;  /* 0x8000007166710221 */ /* 0x000fe20000010000 */
[----:B------:R-:W-:Y:S01]  /*2820*/  @P0 FFMA.FTZ R80, R108, R85, R80 ;  /* 0x000000556c500223 */ /* 0x000fe20000010050 */
[--C-:B------:R-:W-:Y:S02]  /*2830*/  HADD2.F32 R85, -RZ, R19.reuse.H0_H0 ;  /* 0x20000013ff557230 */ /* 0x100fe40000004100 */
[----:B------:R-:W-:Y:S01]  /*2840*/  @P0 FADD.FTZ R107, R104, -R107 ;  /* 0x8000006b686b0221 */ /* 0x000fe20000010000 */
[----:B-1----:R-:W-:Y:S01]  /*2850*/  @P2 FMUL.FTZ R76, R79, R76 ;  /* 0x0000004c4f4c2220 */ /* 0x002fe20000410000 */
[----:B------:R-:W1:Y:S01]  /*2860*/  @P2 LDC R115, c[0x0][0x40c] ;  /* 0x00010300ff732b82 */ /* 0x000e620000000800 */
[----:B------:R-:W-:Y:S01]  /*2870*/  @P0 FFMA.FTZ R83, R108, R113, R83 ;  /* 0x000000716c530223 */ /* 0x000fe20000010053 */
[----:B------:R-:W-:Y:S01]  /*2880*/  @P0 FADD.FTZ R113, R105, -R82 ;  /* 0x8000005269710221 */ /* 0x000fe20000010000 */
[----:B------:R-:W-:-:S02]  /*2890*/  HADD2.F32 R82, -RZ, R19.H1_H1 ;  /* 0x30000013ff527230 */ /* 0x000fc40000004100 */
[----:B------:R-:W-:Y:S01]  /*28a0*/  @P0 FFMA.FTZ R85, R108, R107, R85 ;  /* 0x0000006b6c550223 */ /* 0x000fe20000010055 */
[----:B------:R-:W-:Y:S01]  /*28b0*/  @P2 F2FP.F16.F32.PACK_AB R107, RZ, R76 ;  /* 0x0000004cff6b223e */ /* 0x000fe200000000ff */
[----:B--2---:R-:W-:Y:S01]  /*28c0*/  @P2 FMUL.FTZ R76, R77, R114 ;  /* 0x000000724d4c2220 */ /* 0x004fe20000410000 */
[----:B------:R-:W-:Y:S01]  /*28d0*/  F2FP.F16.F32.PACK_AB R77, R78, R77 ;  /* 0x0000004d4e4d723e */ /* 0x000fe200000000ff */
[----:B------:R-:W2:Y:S01]  /*28e0*/  @P2 LDC R111, c[0x0][0x40c] ;  /* 0x00010300ff6f2b82 */ /* 0x000ea20000000800 */
[----:B---3--:R-:W-:Y:S01]  /*28f0*/  @P2 FMUL.FTZ R84, R81, R84 ;  /* 0x0000005451542220 */ /* 0x008fe20000410000 */
[----:B------:R-:W-:-:S04]  /*2900*/  @P0 FFMA.FTZ R82, R108, R113, R82 ;  /* 0x000000716c520223 */ /* 0x000fc80000010052 */
[----:B------:R-:W-:Y:S02]  /*2910*/  @P2 F2FP.F16.F32.PACK_AB R84, RZ, R84 ;  /* 0x00000054ff54223e */ /* 0x000fe400000000ff */
[----:B------:R-:W3:Y:S01]  /*2920*/  @P2 LDC R86, c[0x0][0x40c] ;  /* 0x00010300ff562b82 */ /* 0x000ee20000000800 */
[----:B----4-:R-:W-:Y:S01]  /*2930*/  @P2 FMUL.FTZ R110, R83, R110 ;  /* 0x0000006e536e2220 */ /* 0x010fe20000410000 */
[----:B------:R-:W-:-:S04]  /*2940*/  @P2 PRMT R72, R84, 0x7610, R72 ;  /* 0x0000761054482816 */ /* 0x000fc80000000048 */
[----:B------:R-:W-:Y:S01]  /*2950*/  @P2 F2FP.F16.F32.PACK_AB R110, RZ, R110 ;  /* 0x0000006eff6e223e */ /* 0x000fe200000000ff */
[----:B-1----:R-:W-:Y:S01]  /*2960*/  @P2 FMUL.FTZ R108, R78, R115 ;  /* 0x000000734e6c2220 */ /* 0x002fe20000410000 */
[----:B------:R-:W-:Y:S02]  /*2970*/  F2FP.F16.F32.PACK_AB R78, R80, R83 ;  /* 0x00000053504e723e */ /* 0x000fe400000000ff */
[----:B------:R-:W-:Y:S02]  /*2980*/  @P2 PRMT R74, R110, 0x7610, R74 ;  /* 0x000076106e4a2816 */ /* 0x000fe4000000004a */
[----:B------:R-:W-:Y:S02]  /*2990*/  @P2 F2FP.F16.F32.PACK_AB R108, RZ, R108 ;  /* 0x0000006cff6c223e */ /* 0x000fe400000000ff */
[----:B------:R-:W-:Y:S01]  /*29a0*/  @P2 PRMT R72, R72, 0x5410, R107 ;  /* 0x0000541048482816 */ /* 0x000fe2000000006b */
[----:B--2---:R-:W-:-:S05]  /*29b0*/  @P2 FMUL.FTZ R111, R80, R111 ;  /* 0x0000006f506f2220 */ /* 0x004fca0000410000 */
[----:B------:R-:W-:Y:S01]  /*29c0*/  @P2 F2FP.F16.F32.PACK_AB R111, RZ, R111 ;  /* 0x0000006fff6f223e */ /* 0x000fe200000000ff */
[----:B---3--:R-:W-:Y:S01]  /*29d0*/  @P2 FMUL.FTZ R112, R85, R86 ;  /* 0x0000005655702220 */ /* 0x008fe20000410000 */
[----:B------:R-:W-:Y:S02]  /*29e0*/  @P2 F2FP.F16.F32.PACK_AB R86, RZ, R76 ;  /* 0x0000004cff56223e */ /* 0x000fe400000000ff */
[----:B------:R-:W-:Y:S02]  /*29f0*/  F2FP.F16.F32.PACK_AB R76, R79, R81 ;  /* 0x000000514f4c723e */ /* 0x000fe400000000ff */
[----:B------:R-:W-:Y:S02]  /*2a00*/  @P2 F2FP.F16.F32.PACK_AB R112, RZ, R112 ;  /* 0x00000070ff70223e */ /* 0x000fe400000000ff */
[----:B------:R-:W-:Y:S02]  /*2a10*/  @P2 PRMT R73, R86, 0x7610, R73 ;  /* 0x0000761056492816 */ /* 0x000fe40000000049 */
[----:B------:R-:W-:-:S02]  /*2a20*/  F2FP.F16.F32.PACK_AB R79, R82, R85 ;  /* 0x00000055524f723e */ /* 0x000fc400000000ff */
        /* <DEDUP_REMOVED lines=8> */
.L_x_4016:
[----:B------:R-:W-:Y:S01]  /*2ab0*/  ISETP.GT.AND P0, PT, R107, RZ, PT ;  /* 0x000000ff6b00720c */ /* 0x000fe20003f04270 */
[----:B-1----:R-:W1:Y:S01]  /*2ac0*/  @P2 LDC R80, c[0x0][0x40c] ;  /* 0x00010300ff502b82 */ /* 0x002e620000000800 */
[--C-:B------:R-:W-:Y:S02]  /*2ad0*/  HADD2.F32 R113, -RZ, R16.reuse.H1_H1 ;  /* 0x30000010ff717230 */ /* 0x100fe40000004100 */
[----:B------:R-:W-:Y:S02]  /*2ae0*/  HADD2.F32 R111, -RZ, R16.H0_H0 ;  /* 0x20000010ff6f7230 */ /* 0x000fe40000004100 */
[--C-:B------:R-:W-:Y:S02]  /*2af0*/  HADD2.F32 R83, -RZ, R17.reuse.H1_H1 ;  /* 0x30000011ff537230 */ /* 0x100fe40000004100 */
[----:B------:R-:W-:Y:S01]  /*2b00*/  HADD2.F32 R107, -RZ, R17.H0_H0 ;  /* 0x20000011ff6b7230 */ /* 0x000fe20000004100 */
        /* <DEDUP_REMOVED lines=10> */
[----:B------:R-:W-:Y:S01]  /*2bb0*/  @P0 FFMA.FTZ R82, R94, R84, R85 ;  /* 0x000000545e520223 */ /* 0x000fe20000010055 */
[----:B------:R-:W-:Y:S01]  /*2bc0*/  @P0 FFMA.FTZ R111, R108, R81, R111 ;  /* 0x000000516c6f0223 */ /* 0x000fe2000001006f */
[----:B------:R-:W-:-:S02]  /*2bd0*/  HADD2.F32 R81, -RZ, R18.H0_H0 ;  /* 0x20000012ff517230 */ /* 0x000fc40000004100 */
[----:B------:R-:W-:Y:S01]  /*2be0*/  @P0 FADD.FTZ R115, R100, -R115 ;  /* 0x8000007364730221 */ /* 0x000fe20000010000 */
[----:B------:R-:W-:Y:S01]  /*2bf0*/  @P0 FADD.FTZ R82, R101, -R82 ;  /* 0x8000005265520221 */ /* 0x000fe20000010000 */
[----:B-1----:R-:W-:Y:S01]  /*2c00*/  @P2 FMUL.FTZ R111, R111, R80 ;  /* 0x000000506f6f2220 */ /* 0x002fe20000410000 */
[----:B------:R-:W1:Y:S01]  /*2c10*/  @P2 LDC R114, c[0x0][0x40c] ;  /* 0x00010300ff722b82 */ /* 0x000e620000000800 */
[C---:B------:R-:W-:Y:S01]  /*2c20*/  @P0 FFMA.FTZ R81, R108.reuse, R110, R81 ;  /* 0x0000006e6c510223 */ /* 0x040fe20000010051 */
[----:B------:R-:W-:Y:S01]  /*2c30*/  @P0 FFMA.FTZ R83, R108, R82, R83 ;  /* 0x000000526c530223 */ /* 0x000fe20000010053 */
[----:B------:R-:W-:Y:S01]  /*2c40*/  @P0 FFMA.FTZ R110, R96, R84, R85 ;  /* 0x00000054606e0223 */ /* 0x000fe20000010055 */
[C---:B------:R-:W-:Y:S01]  /*2c50*/  @P0 FFMA.FTZ R107, R108.reuse, R115, R107 ;  /* 0x000000736c6b0223 */ /* 0x040fe2000001006b */
[----:B--2---:R-:W-:Y:S01]  /*2c60*/  @P2 FMUL.FTZ R113, R113, R86 ;  /* 0x0000005671712220 */ /* 0x004fe20000410000 */
[----:B------:R-:W-:Y:S02]  /*2c70*/  HADD2.F32 R115, -RZ, R18.H1_H1 ;  /* 0x30000012ff737230 */ /* 0x000fe40000004100 */
[----:B------:R-:W-:Y:S01]  /*2c80*/  @P0 FADD.FTZ R110, R103, -R110 ;  /* 0x8000006e676e0221 */ /* 0x000fe20000010000 */
[----:B------:R-:W2:Y:S01]  /*2c90*/  @P2 LDC R80, c[0x0][0x40c] ;  /* 0x00010300ff502b82 */ /* 0x000ea20000000800 */
[----:B------:R-:W-:Y:S01]  /*2ca0*/  @P0 FFMA.FTZ R117, R97, R84, R85 ;  /* 0x0000005461750223 */ /* 0x000fe20000010055 */
[----:B------:R-:W-:Y:S01]  /*2cb0*/  @P2 F2FP.F16.F32.PACK_AB R111, RZ, R111 ;  /* 0x0000006fff6f223e */ /* 0x000fe200000000ff */
[----:B------:R-:W-:Y:S01]  /*2cc0*/  @P0 FFMA.FTZ R115, R108, R110, R115 ;  /* 0x0000006e6c730223 */ /* 0x000fe20000010073 */
[----:B------:R-:W-:Y:S01]  /*2cd0*/  @P2 F2FP.F16.F32.PACK_AB R113, RZ, R113 ;  /* 0x00000071ff71223e */ /* 0x000fe200000000ff */
[----:B------:R-:W-:Y:S01]  /*2ce0*/  @P0 FADD.FTZ R110, R104, -R117 ;  /* 0x80000075686e0221 */ /* 0x000fe20000010000 */
[----:B------:R-:W-:Y:S01]  /*2cf0*/  HADD2.F32 R117, -RZ, R19.H0_H0 ;  /* 0x20000013ff757230 */ /* 0x000fe20000004100 */
[----:B------:R-:W-:Y:S01]  /*2d00*/  @P2 PRMT R72, R111, 0x7610, R72 ;  /* 0x000076106f482816 */ /* 0x000fe20000000048 */
[----:B------:R-:W4:Y:S01]  /*2d10*/  @P2 LDC R86, c[0x0][0x40c] ;  /* 0x00010300ff562b82 */ /* 0x000f220000000800 */
[----:B---3--:R-:W-:-:S02]  /*2d20*/  @P2 FMUL.FTZ R115, R115, R112 ;  /* 0x0000007073732220 */ /* 0x008fc40000410000 */
[----:B------:R-:W-:Y:S01]  /*2d30*/  @P0 FFMA.FTZ R117, R108, R110, R117 ;  /* 0x0000006e6c750223 */ /* 0x000fe20000010075 */
[----:B------:R-:W-:Y:S02]  /*2d40*/  @P2 PRMT R72, R72, 0x5410, R113 ;  /* 0x0000541048482816 */ /* 0x000fe40000000071 */
[----:B------:R-:W-:Y:S02]  /*2d50*/  @P2 F2FP.F16.F32.PACK_AB R115, RZ, R115 ;  /* 0x00000073ff73223e */ /* 0x000fe400000000ff */
[----:B------:R-:W3:Y:S01]  /*2d60*/  @P2 LDC R82, c[0x0][0x40c] ;  /* 0x00010300ff522b82 */ /* 0x000ee20000000800 */
[----:B-1----:R-:W-:-:S05]  /*2d70*/  @P2 FMUL.FTZ R117, R117, R114 ;  /* 0x0000007275752220 */ /* 0x002fca0000410000 */
[----:B------:R-:W-:Y:S01]  /*2d80*/  @P2 F2FP.F16.F32.PACK_AB R117, RZ, R117 ;  /* 0x00000075ff75223e */ /* 0x000fe200000000ff */
[----:B--2---:R-:W-:-:S03]  /*2d90*/  @P2 FMUL.FTZ R107, R107, R80 ;  /* 0x000000506b6b2220 */ /* 0x004fc60000410000 */
[----:B------:R-:W-:Y:S02]  /*2da0*/  @P2 PRMT R75, R117, 0x7610, R75 ;  /* 0x00007610754b2816 */ /* 0x000fe4000000004b */
[----:B------:R-:W-:Y:S01]  /*2db0*/  @P2 F2FP.F16.F32.PACK_AB R107, RZ, R107 ;  /* 0x0000006bff6b223e */ /* 0x000fe200000000ff */
[----:B----4-:R-:W-:-:S03]  /*2dc0*/  @P2 FMUL.FTZ R81, R81, R86 ;  /* 0x0000005651512220 */ /* 0x010fc60000410000 */
[----:B------:R-:W-:Y:S02]  /*2dd0*/  @P2 PRMT R73, R107, 0x7610, R73 ;  /* 0x000076106b492816 */ /* 0x000fe40000000049 */
[----:B------:R-:W-:Y:S01]  /*2de0*/  @P2 F2FP.F16.F32.PACK_AB R81, RZ, R81 ;  /* 0x00000051ff51223e */ /* 0x000fe200000000ff */
[----:B---3--:R-:W-:-:S03]  /*2df0*/  @P2 FMUL.FTZ R83, R83, R82 ;  /* 0x0000005253532220 */ /* 0x008fc60000410000 */
        /* <DEDUP_REMOVED lines=13> */
.L_x_4015:
        /* <DEDUP_REMOVED lines=40> */
[----:B------:R-:W-:-:S02]  /*3150*/  @P2 F2FP.F16.F32.PACK_AB R79, RZ, R79 ;  /* 0x0000004fff4f223e */ /* 0x000fc400000000ff */
[----:B------:R-:W-:Y:S02]  /*3160*/  FSEL R108, R108, RZ, P0 ;  /* 0x000000ff6c6c7208 */ /* 0x000fe40000000000 */
[----:B------:R-:W-:Y:S02]  /*3170*/  @P2 F2FP.F16.F32.PACK_AB R85, RZ, R85 ;  /* 0x00000055ff55223e */ /* 0x000fe400000000ff */
[----:B------:R-:W2:Y:S01]  /*3180*/  @P2 LDC R81, c[0x0][0x40c] ;  /* 0x00010300ff512b82 */ /* 0x000ea20000000800 */
[----:B---3--:R-:W-:Y:S01]  /*3190*/  @P2 FMUL.FTZ R83, R112, R83 ;  /* 0x0000005370532220 */ /* 0x008fe20000410000 */
[----:B------:R-:W-:Y:S02]  /*31a0*/  @P2 PRMT R72, R79, 0x7610, R72 ;  /* 0x000076104f482816 */ /* 0x000fe40000000048 */
[----:B------:R-:W-:Y:S02]  /*31b0*/  @P2 PRMT R73, R85, 0x7610, R73 ;  /* 0x0000761055492816 */ /* 0x000fe40000000049 */
[----:B------:R-:W-:-:S02]  /*31c0*/  @P2 F2FP.F16.F32.PACK_AB R83, RZ, R83 ;  /* 0x00000053ff53223e */ /* 0x000fc400000000ff */
[----:B------:R-:W3:Y:S01]  /*31d0*/  @P2 LDC R78, c[0x0][0x40c] ;  /* 0x00010300ff4e2b82 */ /* 0x000ee20000000800 */
[----:B----4-:R-:W-:Y:S01]  /*31e0*/  @P2 FMUL.FTZ R80, R77, R80 ;  /* 0x000000504d502220 */ /* 0x010fe20000410000 */
[----:B------:R-:W-:Y:S02]  /*31f0*/  @P2 PRMT R74, R83, 0x7610, R74 ;  /* 0x00007610534a2816 */ /* 0x000fe4000000004a */
[----:B------:R-:W-:Y:S02]  /*3200*/  F2FP.F16.F32.PACK_AB R76, R77, R76 ;  /* 0x0000004c4d4c723e */ /* 0x000fe400000000ff */
[----:B------:R-:W-:Y:S01]  /*3210*/  @P2 F2FP.F16.F32.PACK_AB R80, RZ, R80 ;  /* 0x00000050ff50223e */ /* 0x000fe200000000ff */
[C---:B-1----:R-:W-:Y:S01]  /*3220*/  @P2 FMUL.FTZ R84, R113.reuse, R84 ;  /* 0x0000005471542220 */ /* 0x042fe20000410000 */
[----:B------:R-:W-:Y:S02]  /*3230*/  F2FP.F16.F32.PACK_AB R77, R113, R82 ;  /* 0x00000052714d723e */ /* 0x000fe400000000ff */
[----:B------:R-:W-:-:S02]  /*3240*/  @P2 PRMT R72, R72, 0x5410, R80 ;  /* 0x0000541048482816 */ /* 0x000fc40000000050 */
[----:B------:R-:W-:Y:S02]  /*3250*/  @P2 F2FP.F16.F32.PACK_AB R84, RZ, R84 ;  /* 0x00000054ff54223e */ /* 0x000fe400000000ff */
[----:B------:R-:W-:Y:S01]  /*3260*/  F2FP.F16.F32.PACK_AB R79, R108, R111 ;  /* 0x0000006f6c4f723e */ /* 0x000fe200000000ff */
[----:B--2---:R-:W-:Y:S01]  /*3270*/  @P2 FMUL.FTZ R81, R110, R81 ;  /* 0x000000516e512220 */ /* 0x004fe20000410000 */
[----:B------:R-:W-:-:S04]  /*3280*/  @P2 PRMT R73, R73, 0x5410, R84 ;  /* 0x0000541049492816 */ /* 0x000fc80000000054 */
[----:B------:R-:W-:Y:S01]  /*3290*/  @P2 F2FP.F16.F32.PACK_AB R81, RZ, R81 ;  /* 0x00000051ff51223e */ /* 0x000fe200000000ff */
[----:B---3--:R-:W-:-:S03]  /*32a0*/  @P2 FMUL.FTZ R78, R111, R78 ;  /* 0x0000004e6f4e2220 */ /* 0x008fc60000410000 */
        /* <DEDUP_REMOVED lines=9> */
.L_x_4018:
        /* <DEDUP_REMOVED lines=16> */
.L_x_4019:
        /* <DEDUP_REMOVED lines=9> */
.L_x_4020:
        /* <DEDUP_REMOVED lines=9> */
.L_x_4021:
        /* <DEDUP_REMOVED lines=9> */
.L_x_4022:
        /* <DEDUP_REMOVED lines=9> */
.L_x_4023:
        /* <DEDUP_REMOVED lines=9> */
.L_x_4024:
        /* <DEDUP_REMOVED lines=9> */
.L_x_4025:
[----:B------:R-:W-:-:S04]  /*37a0*/  @P2 F2FP.F16.F32.PACK_AB R80, RZ, R80 ;  /* 0x00000050ff50223e */ /* 0x000fc800000000ff */
[----:B------:R-:W-:-:S07]  /*37b0*/  @P2 PRMT R75, R75, 0x5410, R80 ;  /* 0x000054104b4b2816 */ /* 0x000fce0000000050 */
.L_x_4017:
        /* <DEDUP_REMOVED lines=13> */
.L_x_3999:
        /* <DEDUP_REMOVED lines=17> */
.L_x_4027:
        /* <DEDUP_REMOVED lines=14> */
.L_x_8069:


//--------------------- .text._ZN10layer_norm13ln_bwd_kernelINS_13Kernel_traitsIf6__halfS2_S2_fjLj2048ELj1ELj1ELj4ELj16ENS_18Kernel_traits_baseILj2048EfS2_S2_S2_fjLj128EEEEELb0ELb1ELb0ELb0EEEvNS_9BwdParamsE --------------------------
	.section	.text._ZN10layer_norm13ln_bwd_kernelINS_13Kernel_traitsIf6__halfS2_S2_fjLj2048ELj1ELj1ELj4ELj16ENS_18Kernel_traits_baseILj2048EfS2_S2_S2_fjLj128EEEEELb0ELb1ELb0ELb0EEEvNS_9BwdParamsE,"ax",@progbits
	.align	128
        .global         _ZN10layer_norm13ln_bwd_kernelINS_13Kernel_traitsIf6__halfS2_S2_fjLj2048ELj1ELj1ELj4ELj16ENS_18Kernel_traits_baseILj2048EfS2_S2_S2_fjLj128EEEEELb0ELb1ELb0ELb0EEEvNS_9BwdParamsE
        .type           _ZN10layer_norm13ln_bwd_kernelINS_13Kernel_traitsIf6__halfS2_S2_fjLj2048ELj1ELj1ELj4ELj16ENS_18Kernel_traits_baseILj2048EfS2_S2_S2_fjLj128EEEEELb0ELb1ELb0ELb0EEEvNS_9BwdParamsE,@function
        .size           _ZN10layer_norm13ln_bwd_kernelINS_13Kernel_traitsIf6__halfS2_S2_fjLj2048ELj1ELj1ELj4ELj16ENS_18Kernel_traits_baseILj2048EfS2_S2_S2_fjLj128EEEEELb0ELb1ELb0ELb0EEEvNS_9BwdParamsE,(.L_x_8070 - _ZN10layer_norm13ln_bwd_kernelINS_13Kernel_traitsIf6__halfS2_S2_fjLj2048ELj1ELj1ELj4ELj16ENS_18Kernel_traits_baseILj2048EfS2_S2_S2_fjLj128EEEEELb0ELb1ELb0ELb0EEEvNS_9BwdParamsE)
        .other          _ZN10layer_norm13ln_bwd_kernelINS_13Kernel_traitsIf6__halfS2_S2_fjLj2048ELj1ELj1ELj4ELj16ENS_18Kernel_traits_baseILj2048EfS2_S2_S2_fjLj128EEEEELb0ELb1ELb0ELb0EEEvNS_9BwdParamsE,@"STO_CUDA_ENTRY STV_DEFAULT"
_ZN10layer_norm13ln_bwd_kernelINS_13Kernel_traitsIf6__halfS2_S2_fjLj2048ELj1ELj1ELj4ELj16ENS_18Kernel_traits_baseILj2048EfS2_S2_S2_fjLj128EEEEELb0ELb1ELb0ELb0EEEvNS_9BwdParamsE:
.text._ZN10layer_norm13ln_bwd_kernelINS_13Kernel_traitsIf6__halfS2_S2_fjLj2048ELj1ELj1ELj4ELj16ENS_18Kernel_traits_baseILj2048EfS2_S2_S2_fjLj128EEEEELb0ELb1ELb0ELb0EEEvNS_9BwdParamsE:
        /* <DEDUP_REMOVED lines=90> */
.L_x_4050:
        /* <DEDUP_REMOVED lines=33> */
[----:B--2---:R-:W-:Y:S02]  /*07b0*/  HADD2.F32 R121, -RZ, R108.H0_H0 ;  /* 0x2000006cff797230 */ /* 0x004fe40000004100 */
[----:B------:R-:W-:Y:S02]  /*07c0*/  HADD2.F32 R137, -RZ, R111.H0_H0 ;  /* 0x2000006fff897230 */ /* 0x000fe40000004100 */
[--C-:B------:R-:W-:Y:S02]  /*07d0*/  HADD2.F32 R127, -RZ, R109.reuse.H0_H0 ;  /* 0x2000006dff7f7230 */ /* 0x100fe40000004100 */
[C---:B------:R-:W-:Y:S01]  /*07e0*/  FADD.FTZ R121, -R140.reuse, R121 ;  /* 0x000000798c797221 */ /* 0x040fe20000010100 */
[----:B------:R-:W-:Y:S02]  /*07f0*/  HADD2.F32 R109, -RZ, R109.H1_H1 ;  /* 0x3000006dff6d7230 */ /* 0x000fe40000004100 */
[----:B------:R-:W-:Y:S01]  /*0800*/  FADD.FTZ R141, -R140, R137 ;  /* 0x000000898c8d7221 */ /* 0x000fe20000010100 */
[----:B----4-:R-:W-:-:S02]  /*0810*/  HADD2.F32 R135, -RZ, R112.H0_H0 ;  /* 0x20000070ff877230 */ /* 0x010fc40000004100 */
[----:B-----5:R-:W-:Y:S01]  /*0820*/  FMUL.FTZ R137, R138, R121 ;  /* 0x000000798a897220 */ /* 0x020fe20000410000 */
[----:B------:R-:W-:Y:S02]  /*0830*/  HADD2.F32 R123, -RZ, R108.H1_H1 ;  /* 0x3000006cff7b7230 */ /* 0x000fe40000004100 */
[C---:B------:R-:W-:Y:S01]  /*0840*/  FADD.FTZ R127, -R140.reuse, R127 ;  /* 0x0000007f8c7f7221 */ /* 0x040fe20000010100 */
[----:B------:R-:W-:Y:S02]  /*0850*/  HADD2.F32 R133, -RZ, R110.H1_H1 ;  /* 0x3000006eff857230 */ /* 0x000fe40000004100 */
[----:B------:R-:W-:Y:S01]  /*0860*/  FADD.FTZ R109, -R140, R109 ;  /* 0x0000006d8c6d7221 */ /* 0x000fe20000010100 */
[----:B------:R-:W-:Y:S02]  /*0870*/  HADD2.F32 R111, -RZ, R111.H1_H1 ;  /* 0x3000006fff6f7230 */ /* 0x000fe40000004100 */
[----:B------:R-:W-:Y:S01]  /*0880*/  FADD.FTZ R64, R64, R135 ;  /* 0x0000008740407221 */ /* 0x000fe20000010000 */
[----:B------:R-:W-:-:S02]  /*0890*/  HADD2.F32 R112, -RZ, R112.H1_H1 ;  /* 0x30000070ff707230 */ /* 0x000fc40000004100 */
[-C--:B------:R-:W-:Y:S01]  /*08a0*/  FFMA.FTZ R48, R137, R135.reuse, R48 ;  /* 0x0000008789307223 */ /* 0x080fe20000010030 */
[----:B------:R-:W-:Y:S01]  /*08b0*/  FADD.FTZ R123, -R140, R123 ;  /* 0x0000007b8c7b7221 */ /* 0x000fe20000010100 */
[----:B------:R-:W-:Y:S01]  /*08c0*/  FMUL.FTZ R135, R32, R135 ;  /* 0x0000008720877220 */ /* 0x000fe20000410000 */
[----:B------:R-:W-:Y:S02]  /*08d0*/  HADD2.F32 R129, -RZ, R110.H0_H0 ;  /* 0x2000006eff817230 */ /* 0x000fe40000004100 */
[----:B0-----:R-:W-:Y:S01]  /*08e0*/  FMUL.FTZ R124, R138, R109 ;  /* 0x0000006d8a7c7220 */ /* 0x001fe20000410000 */
[--C-:B------:R-:W-:Y:S02]  /*08f0*/  HADD2.F32 R143, -RZ, R115.reuse.H0_H0 ;  /* 0x20000073ff8f7230 */ /* 0x100fe40000004100 */
[C---:B------:R-:W-:Y:S01]  /*0900*/  FADD.FTZ R145, -R140.reuse, R111 ;  /* 0x0000006f8c917221 */ /* 0x040fe20000010100 */
[----:B------:R-:W-:Y:S02]  /*0910*/  HADD2.F32 R108, -RZ, R115.H1_H1 ;  /* 0x30000073ff6c7230 */ /* 0x000fe40000004100 */
[----:B------:R-:W-:Y:S01]  /*0920*/  FADD.FTZ R115, -R140, R133 ;  /* 0x000000858c737221 */ /* 0x000fe20000010100 */
[----:B------:R-:W-:-:S02]  /*0930*/  HADD2.F32 R131, -RZ, R113.H0_H0 ;  /* 0x20000071ff837230 */ /* 0x000fc40000004100 */
[C---:B------:R-:W-:Y:S01]  /*0940*/  FMUL.FTZ R133, R138.reuse, R127 ;  /* 0x0000007f8a857220 */ /* 0x040fe20000410000 */
[----:B------:R-:W-:Y:S02]  /*0950*/  HADD2.F32 R110, -RZ, R113.H1_H1 ;  /* 0x30000071ff6e7230 */ /* 0x000fe40000004100 */
[----:B------:R-:W-:Y:S01]  /*0960*/  FMUL.FTZ R136, R138, R123 ;  /* 0x0000007b8a887220 */ /* 0x000fe20000410000 */
[----:B------:R-:W-:Y:S01]  /*0970*/  FMUL.FTZ R134, R33, R112 ;  /* 0x0000007021867220 */ /* 0x000fe20000410000 */
[----:B------:R-:W-:Y:S01]  /*0980*/  FADD.FTZ R109, RZ, R135 ;  /* 0x00000087ff6d7221 */ /* 0x000fe20000010000 */
[----:B------:R-:W-:Y:S01]  /*0990*/  FFMA.FTZ R111, R137, R135, RZ ;  /* 0x00000087896f7223 */ /* 0x000fe200000100ff */
[----:B------:R-:W-:Y:S01]  /*09a0*/  FADD.FTZ R66, R66, R131 ;  /* 0x0000008342427221 */ /* 0x000fe20000010000 */
[-C--:B------:R-:W-:Y:S01]  /*09b0*/  FFMA.FTZ R50, R133, R131.reuse, R50 ;  /* 0x0000008385327223 */ /* 0x080fe20000010032 */
[----:B------:R-:W-:Y:S01]  /*09c0*/  FADD.FTZ R67, R67, R110 ;  /* 0x0000006e43437221 */ /* 0x000fe20000010000 */
[-C--:B------:R-:W-:Y:S01]  /*09d0*/  FFMA.FTZ R51, R124, R110.reuse, R51 ;  /* 0x0000006e7c337223 */ /* 0x080fe20000010033 */
[----:B------:R-:W-:Y:S01]  /*09e0*/  FMUL.FTZ R121, R35, R110 ;  /* 0x0000006e23797220 */ /* 0x000fe20000410000 */
[----:B------:R-:W-:Y:S01]  /*09f0*/  FADD.FTZ R65, R65, R112 ;  /* 0x0000007041417221 */ /* 0x000fe20000010000 */
[----:B------:R-:W-:Y:S01]  /*0a00*/  FFMA.FTZ R49, R136, R112, R49 ;  /* 0x0000007088317223 */ /* 0x000fe20000010031 */
[----:B------:R-:W-:Y:S01]  /*0a10*/  FMUL.FTZ R131, R34, R131 ;  /* 0x0000008322837220 */ /* 0x000fe20000410000 */
[----:B------:R-:W-:Y:S01]  /*0a20*/  FADD.FTZ R110, R109, R134 ;  /* 0x000000866d6e7221 */ /* 0x000fe20000010000 */
[----:B------:R-:W-:Y:S01]  /*0a30*/  FFMA.FTZ R112, R136, R134, R111 ;  /* 0x0000008688707223 */ /* 0x000fe2000001006f */
[----:B------:R-:W-:-:S02]  /*0a40*/  HADD2.F32 R113, -RZ, R114.H0_H0 ;  /* 0x20000072ff717230 */ /* 0x000fc40000004100 */
[----:B------:R-:W-:Y:S01]  /*0a50*/  FADD.FTZ R129, -R140, R129 ;  /* 0x000000818c817221 */ /* 0x000fe20000010100 */
[----:B------:R-:W-:Y:S01]  /*0a60*/  FADD.FTZ R110, R110, R131 ;  /* 0x000000836e6e7221 */ /* 0x000fe20000010000 */
[----:B------:R-:W-:Y:S01]  /*0a70*/  FFMA.FTZ R109, R133, R131, R112 ;  /* 0x00000083856d7223 */ /* 0x000fe20000010070 */
[----:B------:R-:W-:Y:S02]  /*0a80*/  HADD2.F32 R114, -RZ, R114.H1_H1 ;  /* 0x30000072ff727230 */ /* 0x000fe40000004100 */
[----:B------:R-:W-:Y:S01]  /*0a90*/  FMUL.FTZ R123, R138, R129 ;  /* 0x000000818a7b7220 */ /* 0x000fe20000410000 */
[----:B------:R-:W-:Y:S01]  /*0aa0*/  FADD.FTZ R111, R110, R121 ;  /* 0x000000796e6f7221 */ /* 0x000fe20000010000 */
[----:B------:R-:W-:Y:S01]  /*0ab0*/  FMUL.FTZ R126, R36, R113 ;  /* 0x00000071247e7220 */ /* 0x000fe20000410000 */
        /* <DEDUP_REMOVED lines=24> */
.L_x_4030:
[----:B---3--:R-:W-:Y:S05]  /*0c40*/  BSYNC.RECONVERGENT B0 ;  /* 0x0000000000007941 */ /* 0x008fea0003800200 */
.L_x_4029:
        /* <DEDUP_REMOVED lines=24> */
[----:B0----5:R-:W-:Y:S01]  /*0dd0*/  FMUL.FTZ R7, R138, R109 ;  /* 0x0000006d8a077220 */ /* 0x021fe20000410000 */
[----:B------:R-:W-:Y:S02]  /*0de0*/  HADD2.F32 R12, -RZ, R8.H1_H1 ;  /* 0x30000008ff0c7230 */ /* 0x000fe40000004100 */
[----:B------:R-:W-:Y:S01]  /*0df0*/  FMUL.FTZ R8, R16, R13 ;  /* 0x0000000d10087220 */ /* 0x000fe20000410000 */
[----:B------:R-:W-:-:S02]  /*0e00*/  HADD2.F32 R147, -RZ, R11.H0_H0 ;  /* 0x2000000bff937230 */ /* 0x000fc40000004100 */
[----:B------:R-:W-:Y:S01]  /*0e10*/  FADD.FTZ R149, -R140, R15 ;  /* 0x0000000f8c957221 */ /* 0x000fe20000010100 */
[----:B------:R-:W-:Y:S02]  /*0e20*/  HADD2.F32 R114, -RZ, R11.H1_H1 ;  /* 0x3000000bff727230 */ /* 0x000fe40000004100 */
[----:B------:R-:W-:Y:S01]  /*0e30*/  FMUL.FTZ R6, R138, R113 ;  /* 0x000000718a067220 */ /* 0x000fe20000410000 */
[----:B------:R-:W-:Y:S02]  /*0e40*/  HADD2.F32 R15, -RZ, R9.H0_H0 ;  /* 0x20000009ff0f7230 */ /* 0x000fe40000004100 */
[----:B------:R-:W-:Y:S01]  /*0e50*/  FMUL.FTZ R11, R17, R12 ;  /* 0x0000000c110b7220 */ /* 0x000fe20000410000 */
[----:B------:R-:W-:Y:S01]  /*0e60*/  FADD.FTZ R108, R111, R8 ;  /* 0x000000086f6c7221 */ /* 0x000fe20000010000 */
[--C-:B------:R-:W-:Y:S02]  /*0e70*/  HADD2.F32 R141, -RZ, R14.reuse.H1_H1 ;  /* 0x3000000eff8d7230 */ /* 0x100fe40000004100 */
[----:B------:R-:W-:Y:S01]  /*0e80*/  FFMA.FTZ R109, R7, R8, R110 ;  /* 0x00000008076d7223 */ /* 0x000fe2000001006e */
[----:B------:R-:W-:-:S02]  /*0e90*/  HADD2.F32 R119, -RZ, R14.H0_H0 ;  /* 0x2000000eff777230 */ /* 0x000fc40000004100 */
[----:B------:R-:W-:Y:S01]  /*0ea0*/  FADD.FTZ R73, R73, R12 ;  /* 0x0000000c49497221 */ /* 0x000fe20000010000 */
[----:B------:R-:W-:Y:S02]  /*0eb0*/  HADD2.F32 R14, -RZ, R9.H1_H1 ;  /* 0x30000009ff0e7230 */ /* 0x000fe40000004100 */
[----:B------:R-:W-:Y:S01]  /*0ec0*/  FFMA.FTZ R57, R6, R12, R57 ;  /* 0x0000000c06397223 */ /* 0x000fe20000010039 */
[----:B------:R-:W-:Y:S01]  /*0ed0*/  FADD.FTZ R111, R108, R11 ;  /* 0x0000000b6c6f7221 */ /* 0x000fe20000010000 */
[----:B------:R-:W-:Y:S01]  /*0ee0*/  FMUL.FTZ R9, R138, R115 ;  /* 0x000000738a097220 */ /* 0x000fe20000410000 */
[----:B------:R-:W-:Y:S01]  /*0ef0*/  FMUL.FTZ R12, R18, R15 ;  /* 0x0000000f120c7220 */ /* 0x000fe20000410000 */
[----:B------:R-:W-:Y:S01]  /*0f00*/  FFMA.FTZ R108, R6, R11, R109 ;  /* 0x0000000b066c7223 */ /* 0x000fe2000001006d */
[----:B------:R-:W-:Y:S01]  /*0f10*/  FADD.FTZ R143, -R140, R141 ;  /* 0x0000008d8c8f7221 */ /* 0x000fe20000010100 */
[--C-:B------:R-:W-:Y:S02]  /*0f20*/  HADD2.F32 R141, -RZ, R10.reuse.H0_H0 ;  /* 0x2000000aff8d7230 */ /* 0x100fe40000004100 */
[----:B------:R-:W-:Y:S01]  /*0f30*/  FADD.FTZ R72, R72, R13 ;  /* 0x0000000d48487221 */ /* 0x000fe20000010000 */
[----:B------:R-:W-:-:S02]  /*0f40*/  HADD2.F32 R112, -RZ, R10.H1_H1 ;  /* 0x3000000aff707230 */ /* 0x000fc40000004100 */
[----:B------:R-:W-:Y:S01]  /*0f50*/  FFMA.FTZ R56, R7, R13, R56 ;  /* 0x0000000d07387223 */ /* 0x000fe20000010038 */
[----:B------:R-:W-:Y:S01]  /*0f60*/  FMUL.FTZ R10, R138, R117 ;  /* 0x000000758a0a7220 */ /* 0x000fe20000410000 */
[----:B------:R-:W-:Y:S01]  /*0f70*/  FADD.FTZ R119, -R140, R119 ;  /* 0x000000778c777221 */ /* 0x000fe20000010100 */
[----:B------:R-:W-:Y:S01]  /*0f80*/  FMUL.FTZ R13, R19, R14 ;  /* 0x0000000e130d7220 */ /* 0x000fe20000410000 */
[----:B------:R-:W-:Y:S01]  /*0f90*/  FADD.FTZ R110, R111, R12 ;  /* 0x0000000c6f6e7221 */ /* 0x000fe20000010000 */
[C---:B------:R-:W-:Y:S01]  /*0fa0*/  FFMA.FTZ R109, R9.reuse, R12, R108 ;  /* 0x0000000c096d7223 */ /* 0x040fe2000001006c */
        /* <DEDUP_REMOVED lines=8> */
[----:B------:R-:W-:Y:S01]  /*1030*/  FADD.FTZ R145, -R140, R145 ;  /* 0x000000918c917221 */ /* 0x000fe20000010100 */
        /* <DEDUP_REMOVED lines=22> */
.L_x_4032:
[----:B------:R-:W-:Y:S05]  /*11a0*/  BSYNC.RECONVERGENT B0 ;  /* 0x0000000000007941 */ /* 0x000fea0003800200 */
.L_x_4031:
        /* <DEDUP_REMOVED lines=32> */
.L_x_4034:
[----:B------:R-:W-:Y:S05]  /*13b0*/  BSYNC.RECONVERGENT B0 ;  /* 0x0000000000007941 */ /* 0x000fea0003800200 */
.L_x_4033:
        /* <DEDUP_REMOVED lines=19> */
[----:B------:R-:W-:Y:S02]  /*14f0*/  HFMA2 R112, -RZ, RZ, 1.875, 0 ;  /* 0x3f800000ff707431 */ /* 0x000fe400000001ff */
[----:B-----5:R-:W-:Y:S02]  /*1500*/  @P0 HADD2.F32 R112, -RZ, R139.H0_H0 ;  /* 0x2000008bff700230 */ /* 0x020fe40000004100 */
        /* <DEDUP_REMOVED lines=15> */
[--C-:B-----5:R-:W-:Y:S02]  /*1600*/  HADD2.F32 R143, -RZ, R111.reuse.H0_H0 ;  /* 0x2000006fff8f7230 */ /* 0x120fe40000004100 */
[-CC-:B------:R-:W-:Y:S01]  /*1610*/  FFMA.FTZ R139, R127, R113.reuse, R114.reuse ;  /* 0x000000717f8b7223 */ /* 0x180fe20000010072 */
[----:B------:R-:W-:Y:S02]  /*1620*/  HADD2.F32 R144, -RZ, R111.H1_H1 ;  /* 0x3000006fff907230 */ /* 0x000fe40000004100 */
[----:B------:R-:W-:Y:S01]  /*1630*/  FFMA.FTZ R111, R123, R113, R114 ;  /* 0x000000717b6f7223 */ /* 0x000fe20000010072 */
[--C-:B------:R-:W-:Y:S02]  /*1640*/  HADD2.F32 R115, -RZ, R110.reuse.H0_H0 ;  /* 0x2000006eff737230 */ /* 0x100fe40000004100 */
[----:B------:R-:W-:Y:S01]  /*1650*/  FADD.FTZ R145, R129, -R140 ;  /* 0x8000008c81917221 */ /* 0x000fe20000010000 */
[----:B------:R-:W-:-:S02]  /*1660*/  HADD2.F32 R142, -RZ, R110.H1_H1 ;  /* 0x3000006eff8e7230 */ /* 0x000fc40000004100 */
[----:B------:R-:W-:Y:S01]  /*1670*/  FFMA.FTZ R110, R128, R113, R114 ;  /* 0x00000071806e7223 */ /* 0x000fe20000010072 */
[----:B------:R-:W-:Y:S01]  /*1680*/  FADD.FTZ R141, R130, -R139 ;  /* 0x8000008b828d7221 */ /* 0x000fe20000010000 */
[----:B------:R-:W-:Y:S01]  /*1690*/  FADD.FTZ R111, R126, -R111 ;  /* 0x8000006f7e6f7221 */ /* 0x000fe20000010000 */
[C---:B------:R-:W-:Y:S01]  /*16a0*/  FMUL.FTZ R145, R138.reuse, R145 ;  /* 0x000000918a917220 */ /* 0x040fe20000410000 */
[----:B------:R-:W-:Y:S01]  /*16b0*/  FADD.FTZ R139, R125, -R110 ;  /* 0x8000006e7d8b7221 */ /* 0x000fe20000010000 */
[C---:B------:R-:W-:Y:S01]  /*16c0*/  FMUL.FTZ R141, R138.reuse, R141 ;  /* 0x0000008d8a8d7220 */ /* 0x040fe20000410000 */
[C---:B------:R-:W-:Y:S01]  /*16d0*/  FMUL.FTZ R111, R138.reuse, R111 ;  /* 0x0000006f8a6f7220 */ /* 0x040fe20000410000 */
[-C--:B------:R-:W-:Y:S01]  /*16e0*/  FMUL.FTZ R140, R145, R112.reuse ;  /* 0x00000070918c7220 */ /* 0x080fe20000410000 */
[----:B------:R-:W-:Y:S01]  /*16f0*/  FMUL.FTZ R139, R138, R139 ;  /* 0x0000008b8a8b7220 */ /* 0x000fe20000410000 */
[-C--:B------:R-:W-:Y:S01]  /*1700*/  FMUL.FTZ R141, R141, R112.reuse ;  /* 0x000000708d8d7220 */ /* 0x080fe20000410000 */
        /* <DEDUP_REMOVED lines=8> */
[----:B------:R-:W-:Y:S01]  /*1790*/  FADD.FTZ R115, R131, -R144 ;  /* 0x8000009083737221 */ /* 0x000fe20000010000 */
[----:B------:R-:W-:-:S02]  /*17a0*/  HADD2.F32 R143, -RZ, R109.H0_H0 ;  /* 0x2000006dff8f7230 */ /* 0x000fc40000004100 */
[----:B------:R-:W-:Y:S01]  /*17b0*/  FFMA.FTZ R146, R124, R113, R114 ;  /* 0x000000717c927223 */ /* 0x000fe20000010072 */
[----:B------:R-:W-:Y:S02]  /*17c0*/  HADD2.F32 R148, -RZ, R109.H1_H1 ;  /* 0x3000006dff947230 */ /* 0x000fe40000004100 */
[----:B------:R-:W-:Y:S01]  /*17d0*/  FADD.FTZ R109, R135, -R142 ;  /* 0x8000008e876d7221 */ /* 0x000fe20000010000 */
[----:B------:R-:W-:Y:S01]  /*17e0*/  FMUL.FTZ R139, R138, R115 ;  /* 0x000000738a8b7220 */ /* 0x000fe20000410000 */
[----:B------:R-:W-:Y:S01]  /*17f0*/  FFMA.FTZ R115, R136, R113, R114 ;  /* 0x0000007188737223 */ /* 0x000fe20000010072 */
[----:B------:R-:W-:Y:S01]  /*1800*/  FADD.FTZ R145, R121, -R146 ;  /* 0x8000009279917221 */ /* 0x000fe20000010000 */
[----:B------:R-:W-:Y:S01]  /*1810*/  FMUL.FTZ R109, R138, R109 ;  /* 0x0000006d8a6d7220 */ /* 0x000fe20000410000 */
[----:B------:R-:W-:Y:S01]  /*1820*/  FMUL.FTZ R147, R139, R112 ;  /* 0x000000708b937220 */ /* 0x000fe20000410000 */
[----:B------:R-:W-:Y:S01]  /*1830*/  FADD.FTZ R139, R134, -R115 ;  /* 0x80000073868b7221 */ /* 0x000fe20000010000 */
[----:B------:R-:W-:-:S02]  /*1840*/  HADD2.F32 R144, -RZ, R108.H0_H0 ;  /* 0x2000006cff907230 */ /* 0x000fc40000004100 */
[C---:B------:R-:W-:Y:S01]  /*1850*/  FMUL.FTZ R145, R138.reuse, R145 ;  /* 0x000000918a917220 */ /* 0x040fe20000410000 */
[-C--:B------:R-:W-:Y:S01]  /*1860*/  FMUL.FTZ R109, R109, R112.reuse ;  /* 0x000000706d6d7220 */ /* 0x080fe20000410000 */
[----:B------:R-:W-:Y:S01]  /*1870*/  FFMA.FTZ R115, R147, R143, R82 ;  /* 0x0000008f93737223 */ /* 0x000fe20000010052 */
[----:B------:R-:W-:Y:S01]  /*1880*/  FMUL.FTZ R143, R138, R139 ;  /* 0x0000008b8a8f7220 */ /* 0x000fe20000410000 */
[----:B------:R-:W-:Y:S01]  /*1890*/  FMUL.FTZ R142, R145, R112 ;  /* 0x00000070918e7220 */ /* 0x000fe20000410000 */
[----:B------:R-:W-:Y:S01]  /*18a0*/  FFMA.FTZ R144, R109, R144, R80 ;  /* 0x000000906d907223 */ /* 0x000fe20000010050 */
[----:B------:R-:W-:Y:S02]  /*18b0*/  HADD2.F32 R145, -RZ, R108.H1_H1 ;  /* 0x3000006cff917230 */ /* 0x000fe40000004100 */
[----:B------:R-:W-:Y:S01]  /*18c0*/  FMUL.FTZ R80, R143, R112 ;  /* 0x000000708f507220 */ /* 0x000fe20000410000 */
        /* <DEDUP_REMOVED lines=10> */
[----:B------:R-:W-:-:S02]  /*1970*/  F2FP.F16.F32.PACK_AB R111, R140, R143 ;  /* 0x0000008f8c6f723e */ /* 0x000fc400000000ff */
[----:B------:R-:W-:Y:S02]  /*1980*/  F2FP.F16.F32.PACK_AB R110, R141, R82 ;  /* 0x000000528d6e723e */ /* 0x000fe400000000ff */
[----:B------:R-:W-:Y:S02]  /*1990*/  F2FP.F16.F32.PACK_AB R109, R142, R147 ;  /* 0x000000938e6d723e */ /* 0x000fe400000000ff */
[----:B------:R-:W-:Y:S01]  /*19a0*/  F2FP.F16.F32.PACK_AB R108, R83, R108 ;  /* 0x0000006c536c723e */ /* 0x000fe200000000ff */
[----:B------:R-:W-:Y:S06]  /*19b0*/  BRA `(.L_x_4040) ;  /* 0x0000000400007947 */ /* 0x000fec0003800000 */
.L_x_4039:
[-CC-:B------:R-:W-:Y:S01]  /*19c0*/  FFMA.FTZ R107, R127, R113.reuse, R114.reuse ;  /* 0x000000717f6b7223 */ /* 0x180fe20000010072 */
[-CC-:B------:R-:W-:Y:S01]  /*19d0*/  FFMA.FTZ R105, R123, R113.reuse, R114.reuse ;  /* 0x000000717b697223 */ /* 0x180fe20000010072 */
[-CC-:B------:R-:W-:Y:S01]  /*19e0*/  FFMA.FTZ R106, R132, R113.reuse, R114.reuse ;  /* 0x00000071846a7223 */ /* 0x180fe20000010072 */
[----:B------:R-:W-:Y:S01]  /*19f0*/  FFMA.FTZ R104, R128, R113, R114 ;  /* 0x0000007180687223 */ /* 0x000fe20000010072 */
[----:B------:R-:W-:Y:S01]  /*1a00*/  FADD.FTZ R107, R130, -R107 ;  /* 0x8000006b826b7221 */ /* 0x000fe20000010000 */
[----:B------:R-:W-:Y:S01]  /*1a10*/  FADD.FTZ R105, R126, -R105 ;  /* 0x800000697e697221 */ /* 0x000fe20000010000 */
[--C-:B-----5:R-:W-:Y:S02]  /*1a20*/  HADD2.F32 R142, -RZ, R111.reuse.H0_H0 ;  /* 0x2000006fff8e7230 */ /* 0x120fe40000004100 */
[----:B------:R-:W-:Y:S01]  /*1a30*/  FADD.FTZ R141, R129, -R106 ;  /* 0x8000006a818d7221 */ /* 0x000fe20000010000 */
[----:B------:R-:W-:Y:S02]  /*1a40*/  HADD2.F32 R143, -RZ, R111.H1_H1 ;  /* 0x3000006fff8f7230 */ /* 0x000fe40000004100 */
[----:B------:R-:W-:Y:S01]  /*1a50*/  FADD.FTZ R111, R125, -R104 ;  /* 0x800000687d6f7221 */ /* 0x000fe20000010000 */
[C---:B------:R-:W-:Y:S01]  /*1a60*/  FMUL.FTZ R140, R138.reuse, R107 ;  /* 0x0000006b8a8c7220 */ /* 0x040fe20000410000 */
[----:B------:R-:W-:Y:S01]  /*1a70*/  FMUL.FTZ R106, R138, R105 ;  /* 0x000000698a6a7220 */ /* 0x000fe20000410000 */
[----:B------:R-:W-:-:S02]  /*1a80*/  HADD2.F32 R115, -RZ, R110.H0_H0 ;  /* 0x2000006eff737230 */ /* 0x000fc40000004100 */
[C---:B------:R-:W-:Y:S01]  /*1a90*/  FMUL.FTZ R107, R138.reuse, R141 ;  /* 0x0000008d8a6b7220 */ /* 0x040fe20000410000 */
[----:B------:R-:W-:Y:S01]  /*1aa0*/  FMUL.FTZ R105, R138, R111 ;  /* 0x0000006f8a697220 */ /* 0x000fe20000410000 */
[-C--:B------:R-:W-:Y:S01]  /*1ab0*/  FMUL.FTZ R141, R140, R112.reuse ;  /* 0x000000708c8d7220 */ /* 0x080fe20000410000 */
[-C--:B------:R-:W-:Y:S01]  /*1ac0*/  FMUL.FTZ R111, R106, R112.reuse ;  /* 0x000000706a6f7220 */ /* 0x080fe20000410000 */
[----:B------:R-:W-:Y:S02]  /*1ad0*/  HADD2.F32 R139, -RZ, R110.H1_H1 ;  /* 0x3000006eff8b7230 */ /* 0x000fe40000004100 */
[-C--:B------:R-:W-:Y:S01]  /*1ae0*/  FMUL.FTZ R110, R107, R112.reuse ;  /* 0x000000706b6e7220 */ /* 0x080fe20000410000 */
[--C-:B------:R-:W-:Y:S02]  /*1af0*/  HADD2.F32 R144, -RZ, R108.reuse.H0_H0 ;  /* 0x2000006cff907230 */ /* 0x100fe40000004100 */
[----:B------:R-:W-:Y:S01]  /*1b00*/  FMUL.FTZ R104, R105, R112 ;  /* 0x0000007069687220 */ /* 0x000fe20000410000 */
[----:B------:R-:W-:-:S02]  /*1b10*/  HADD2.F32 R145, -RZ, R108.H1_H1 ;  /* 0x3000006cff917230 */ /* 0x000fc40000004100 */
[----:B------:R-:W-:Y:S01]  /*1b20*/  FFMA.FTZ R86, R141, R142, R86 ;  /* 0x0000008e8d567223 */ /* 0x000fe20000010056 */
[----:B------:R-:W-:Y:S01]  /*1b30*/  FFMA.FTZ R84, R111, R115, R84 ;  /* 0x000000736f547223 */ /* 0x000fe20000010054 */
[-CC-:B------:R-:W-:Y:S01]  /*1b40*/  FFMA.FTZ R108, R137, R113.reuse, R114.reuse ;  /* 0x00000071896c7223 */ /* 0x180fe20000010072 */
[-CC-:B------:R-:W-:Y:S01]  /*1b50*/  FFMA.FTZ R142, R133, R113.reuse, R114.reuse ;  /* 0x00000071858e7223 */ /* 0x180fe20000010072 */
[-CC-:B------:R-:W-:Y:S01]  /*1b60*/  FFMA.FTZ R146, R124, R113.reuse, R114.reuse ;  /* 0x000000717c927223 */ /* 0x180fe20000010072 */
[----:B------:R-:W-:Y:S01]  /*1b70*/  FFMA.FTZ R115, R136, R113, R114 ;  /* 0x0000007188737223 */ /* 0x000fe20000010072 */
[--C-:B------:R-:W-:Y:S02]  /*1b80*/  HADD2.F32 R148, -RZ, R109.reuse.H0_H0 ;  /* 0x2000006dff947230 */ /* 0x100fe40000004100 */
[----:B------:R-:W-:Y:S01]  /*1b90*/  FFMA.FTZ R87, R110, R143, R87 ;  /* 0x0000008f6e577223 */ /* 0x000fe20000010057 */
[----:B------:R-:W-:Y:S02]  /*1ba0*/  HADD2.F32 R151, -RZ, R109.H1_H1 ;  /* 0x3000006dff977230 */ /* 0x000fe40000004100 */
        /* <DEDUP_REMOVED lines=9> */
[-C--:B------:R-:W-:Y:S01]  /*1c40*/  FMUL.FTZ R143, R109, R112.reuse ;  /* 0x000000706d8f7220 */ /* 0x080fe20000410000 */
[-C--:B------:R-:W-:Y:S01]  /*1c50*/  FMUL.FTZ R149, R147, R112.reuse ;  /* 0x0000007093957220 */ /* 0x080fe20000410000 */
[-C--:B------:R-:W-:Y:S01]  /*1c60*/  FMUL.FTZ R150, R108, R112.reuse ;  /* 0x000000706c967220 */ /* 0x080fe20000410000 */
[----:B------:R-:W-:Y:S01]  /*1c70*/  FMUL.FTZ R146, R142, R112 ;  /* 0x000000708e927220 */ /* 0x000fe20000410000 */
[----:B------:R-:W-:Y:S01]  /*1c80*/  FFMA.FTZ R144, R143, R144, R80 ;  /* 0x000000908f907223 */ /* 0x000fe20000010050 */
[----:B------:R-:W-:Y:S01]  /*1c90*/  F2FP.F16.F32.PACK_AB R106, R105, R106 ;  /* 0x0000006a696a723e */ /* 0x000fe200000000ff */
[----:B------:R-:W-:Y:S01]  /*1ca0*/  FFMA.FTZ R115, R149, R148, R82 ;  /* 0x0000009495737223 */ /* 0x000fe20000010052 */
[----:B------:R-:W-:Y:S01]  /*1cb0*/  FFMA.FTZ R139, R150, R151, R83 ;  /* 0x00000097968b7223 */ /* 0x000fe20000010053 */
[----:B------:R-:W-:Y:S01]  /*1cc0*/  FFMA.FTZ R145, R146, R145, R81 ;  /* 0x0000009192917223 */ /* 0x000fe20000010051 */
[----:B------:R-:W-:Y:S01]  /*1cd0*/  F2FP.F16.F32.PACK_AB R105, R108, R147 ;  /* 0x000000936c69723e */ /* 0x000fe200000000ff */
        /* <DEDUP_REMOVED lines=13> */
[----:B------:R-:W-:-:S07]  /*1db0*/  F2FP.F16.F32.PACK_AB R108, R81, R108 ;  /* 0x0000006c516c723e */ /* 0x000fce00000000ff */
.L_x_4040:
        /* <DEDUP_REMOVED lines=11> */
.L_x_4038:
[----:B------:R-:W-:Y:S05]  /*1e70*/  BSYNC.RECONVERGENT B1 ;  /* 0x0000000000017941 */ /* 0x000fea0003800200 */
.L_x_4037:
        /* <DEDUP_REMOVED lines=17> */
[----:B-----5:R-:W-:-:S02]  /*1f90*/  HADD2.F32 R142, -RZ, R108.H0_H0 ;  /* 0x2000006cff8e7230 */ /* 0x020fc40000004100 */
[----:B------:R-:W-:Y:S01]  /*1fa0*/  FADD.FTZ R115, R12, -R115 ;  /* 0x800000730c737221 */ /* 0x000fe20000010000 */
[----:B------:R-:W-:Y:S01]  /*1fb0*/  FMUL.FTZ R104, R138, R113 ;  /* 0x000000718a687220 */ /* 0x000fe20000410000 */
[----:B------:R-:W-:Y:S02]  /*1fc0*/  HADD2.F32 R141, -RZ, R108.H1_H1 ;  /* 0x3000006cff8d7230 */ /* 0x000fe40000004100 */
[----:B------:R-:W-:Y:S01]  /*1fd0*/  FADD.FTZ R143, R13, -R144 ;  /* 0x800000900d8f7221 */ /* 0x000fe20000010000 */
[--C-:B------:R-:W-:Y:S02]  /*1fe0*/  HADD2.F32 R140, -RZ, R109.reuse.H0_H0 ;  /* 0x2000006dff8c7230 */ /* 0x100fe40000004100 */
[-C--:B------:R-:W-:Y:S01]  /*1ff0*/  FMUL.FTZ R108, R104, R112.reuse ;  /* 0x00000070686c7220 */ /* 0x080fe20000410000 */
[----:B------:R-:W-:Y:S02]  /*2000*/  HADD2.F32 R139, -RZ, R109.H1_H1 ;  /* 0x3000006dff8b7230 */ /* 0x000fe40000004100 */
[C---:B------:R-:W-:Y:S01]  /*2010*/  FMUL.FTZ R109, R138.reuse, R105 ;  /* 0x000000698a6d7220 */ /* 0x040fe20000410000 */
[C---:B------:R-:W-:Y:S01]  /*2020*/  FMUL.FTZ R105, R138.reuse, R115 ;  /* 0x000000738a697220 */ /* 0x040fe20000410000 */
[----:B------:R-:W-:Y:S01]  /*2030*/  FMUL.FTZ R143, R138, R143 ;  /* 0x0000008f8a8f7220 */ /* 0x000fe20000410000 */
[----:B------:R-:W-:Y:S01]  /*2040*/  FFMA.FTZ R141, R108, R141, R89 ;  /* 0x0000008d6c8d7223 */ /* 0x000fe20000010059 */
[----:B------:R-:W-:Y:S01]  /*2050*/  FADD.FTZ R147, R14, -R147 ;  /* 0x800000930e937221 */ /* 0x000fe20000010000 */
[----:B------:R-:W-:Y:S01]  /*2060*/  FADD.FTZ R89, R117, -R106 ;  /* 0x8000006a75597221 */ /* 0x000fe20000010000 */
[----:B------:R-:W-:Y:S01]  /*2070*/  FADD.FTZ R107, R118, -R107 ;  /* 0x8000006b766b7221 */ /* 0x000fe20000010000 */
[-C--:B------:R-:W-:Y:S01]  /*2080*/  FMUL.FTZ R115, R109, R112.reuse ;  /* 0x000000706d737220 */ /* 0x080fe20000410000 */
[----:B------:R-:W-:Y:S01]  /*2090*/  FADD.FTZ R145, R120, -R145 ;  /* 0x8000009178917221 */ /* 0x000fe20000010000 */
[-C--:B------:R-:W-:Y:S01]  /*20a0*/  FMUL.FTZ R113, R105, R112.reuse ;  /* 0x0000007069717220 */ /* 0x080fe20000410000 */
[----:B------:R-:W-:Y:S01]  /*20b0*/  FMUL.FTZ R114, R143, R112 ;  /* 0x000000708f727220 */ /* 0x000fe20000410000 */
[C---:B------:R-:W-:Y:S01]  /*20c0*/  FMUL.FTZ R147, R138.reuse, R147 ;  /* 0x000000938a937220 */ /* 0x040fe20000410000 */
[C---:B------:R-:W-:Y:S01]  /*20d0*/  FMUL.FTZ R106, R138.reuse, R89 ;  /* 0x000000598a6a7220 */ /* 0x040fe20000410000 */
[C---:B------:R-:W-:Y:S01]  /*20e0*/  FMUL.FTZ R107, R138.reuse, R107 ;  /* 0x0000006b8a6b7220 */ /* 0x040fe20000410000 */
[----:B------:R-:W-:Y:S01]  /*20f0*/  FFMA.FTZ R142, R115, R142, R88 ;  /* 0x0000008e738e7223 */ /* 0x000fe20000010058 */
[----:B------:R-:W-:Y:S01]  /*2100*/  FMUL.FTZ R145, R138, R145 ;  /* 0x000000918a917220 */ /* 0x000fe20000410000 */
[----:B------:R-:W-:-:S02]  /*2110*/  HADD2.F32 R88, -RZ, R110.H0_H0 ;  /* 0x2000006eff587230 */ /* 0x000fc40000004100 */
[----:B------:R-:W-:Y:S01]  /*2120*/  FFMA.FTZ R140, R113, R140, R90 ;  /* 0x0000008c718c7223 */ /* 0x000fe2000001005a */
[----:B------:R-:W-:Y:S01]  /*2130*/  FFMA.FTZ R139, R114, R139, R91 ;  /* 0x0000008b728b7223 */ /* 0x000fe2000001005b */
[----:B------:R-:W-:Y:S02]  /*2140*/  HADD2.F32 R110, -RZ, R110.H1_H1 ;  /* 0x3000006eff6e7230 */ /* 0x000fe40000004100 */
[-C--:B------:R-:W-:Y:S01]  /*2150*/  FMUL.FTZ R89, R147, R112.reuse ;  /* 0x0000007093597220 */ /* 0x080fe20000410000 */
[--C-:B------:R-:W-:Y:S02]  /*2160*/  HADD2.F32 R144, -RZ, R111.reuse.H0_H0 ;  /* 0x2000006fff907230 */ /* 0x100fe40000004100 */
[-C--:B------:R-:W-:Y:S01]  /*2170*/  FMUL.FTZ R90, R106, R112.reuse ;  /* 0x000000706a5a7220 */ /* 0x080fe20000410000 */
[----:B------:R-:W-:Y:S02]  /*2180*/  HADD2.F32 R111, -RZ, R111.H1_H1 ;  /* 0x3000006fff6f7230 */ /* 0x000fe40000004100 */
[-C--:B------:R-:W-:Y:S01]  /*2190*/  FMUL.FTZ R91, R107, R112.reuse ;  /* 0x000000706b5b7220 */ /* 0x080fe20000410000 */
[----:B------:R-:W-:Y:S01]  /*21a0*/  FMUL.FTZ R112, R145, R112 ;  /* 0x0000007091707220 */ /* 0x000fe20000410000 */
[----:B------:R-:W-:Y:S01]  /*21b0*/  FFMA.FTZ R93, R90, R110, R93 ;  /* 0x0000006e5a5d7223 */ /* 0x000fe2000001005d */
[----:B------:R-:W-:Y:S01]  /*21c0*/  FFMA.FTZ R92, R89, R88, R92 ;  /* 0x00000058595c7223 */ /* 0x000fe2000001005c */
        /* <DEDUP_REMOVED lines=9> */
[----:B------:R-:W-:Y:S01]  /*2260*/  F2FP.F16.F32.PACK_AB R104, R104, R109 ;  /* 0x0000006d6868723e */ /* 0x000fe200000000ff */
[----:B------:R-:W-:Y:S01]  /*2270*/  FFMA.FTZ R94, R91, R144, R94 ;  /* 0x000000905b5e7223 */ /* 0x000fe2000001005e */
        /* <DEDUP_REMOVED lines=8> */
.L_x_4042:
[-CC-:B------:R-:W-:Y:S01]  /*2300*/  FFMA.FTZ R115, R119, R113.reuse, R114.reuse ;  /* 0x0000007177737223 */ /* 0x180fe20000010072 */
[----:B-----5:R-:W-:Y:S02]  /*2310*/  HADD2.F32 R139, -RZ, R111.H0_H0 ;  /* 0x2000006fff8b7230 */ /* 0x020fe40000004100 */
[-CC-:B------:R-:W-:Y:S01]  /*2320*/  FFMA.FTZ R141, R7, R113.reuse, R114.reuse ;  /* 0x00000071078d7223 */ /* 0x180fe20000010072 */
[-CC-:B------:R-:W-:Y:S01]  /*2330*/  FFMA.FTZ R142, R6, R113.reuse, R114.reuse ;  /* 0x00000071068e7223 */ /* 0x180fe20000010072 */
[----:B------:R-:W-:Y:S01]  /*2340*/  FADD.FTZ R115, R118, -R115 ;  /* 0x8000007376737221 */ /* 0x000fe20000010000 */
[-CC-:B------:R-:W-:Y:S01]  /*2350*/  FFMA.FTZ R143, R9, R113.reuse, R114.reuse ;  /* 0x00000071098f7223 */ /* 0x180fe20000010072 */
[-CC-:B------:R-:W-:Y:S01]  /*2360*/  FFMA.FTZ R144, R10, R113.reuse, R114.reuse ;  /* 0x000000710a907223 */ /* 0x180fe20000010072 */
[--C-:B------:R-:W-:Y:S01]  /*2370*/  FFMA.FTZ R149, R15, R113, R114.reuse ;  /* 0x000000710f957223 */ /* 0x100fe20000010072 */
[----:B------:R-:W-:Y:S01]  /*2380*/  FMUL.FTZ R115, R138, R115 ;  /* 0x000000738a737220 */ /* 0x000fe20000410000 */
[-CC-:B------:R-:W-:Y:S01]  /*2390*/  FFMA.FTZ R146, R116, R113.reuse, R114.reuse ;  /* 0x0000007174927223 */ /* 0x180fe20000010072 */
[----:B------:R-:W-:Y:S01]  /*23a0*/  FFMA.FTZ R153, R122, R113, R114 ;  /* 0x000000717a997223 */ /* 0x000fe20000010072 */
[----:B------:R-:W-:-:S02]  /*23b0*/  HADD2.F32 R140, -RZ, R108.H1_H1 ;  /* 0x3000006cff8c7230 */ /* 0x000fc40000004100 */
[----:B------:R-:W-:Y:S01]  /*23c0*/  FMUL.FTZ R115, R115, R112 ;  /* 0x0000007073737220 */ /* 0x000fe20000410000 */
[----:B------:R-:W-:Y:S01]  /*23d0*/  FADD.FTZ R141, R8, -R141 ;  /* 0x8000008d088d7221 */ /* 0x000fe20000010000 */
[----:B------:R-:W-:Y:S01]  /*23e0*/  FADD.FTZ R145, R12, -R143 ;  /* 0x8000008f0c917221 */ /* 0x000fe20000010000 */
[----:B------:R-:W-:Y:S01]  /*23f0*/  FADD.FTZ R147, R13, -R144 ;  /* 0x800000900d937221 */ /* 0x000fe20000010000 */
[----:B------:R-:W-:Y:S01]  /*2400*/  FFMA.FTZ R94, R115, R139, R94 ;  /* 0x0000008b735e7223 */ /* 0x000fe2000001005e */
[----:B------:R-:W-:Y:S02]  /*2410*/  HADD2.F32 R139, -RZ, R108.H0_H0 ;  /* 0x2000006cff8b7230 */ /* 0x000fe40000004100 */
[----:B------:R-:W-:Y:S01]  /*2420*/  FADD.FTZ R149, R14, -R149 ;  /* 0x800000950e957221 */ /* 0x000fe20000010000 */
[----:B------:R-:W-:Y:S02]  /*2430*/  HADD2.F32 R108, -RZ, R111.H1_H1 ;  /* 0x3000006fff6c7230 */ /* 0x000fe40000004100 */
        /* <DEDUP_REMOVED lines=9> */
[----:B------:R-:W-:-:S02]  /*24d0*/  HADD2.F32 R113, -RZ, R109.H0_H0 ;  /* 0x2000006dff717230 */ /* 0x000fc40000004100 */
[----:B------:R-:W-:Y:S01]  /*24e0*/  FMUL.FTZ R153, R138, R153 ;  /* 0x000000998a997220 */ /* 0x000fe20000410000 */
[----:B------:R-:W-:Y:S02]  /*24f0*/  HADD2.F32 R114, -RZ, R109.H1_H1 ;  /* 0x3000006dff727230 */ /* 0x000fe40000004100 */
[-C--:B------:R-:W-:Y:S01]  /*2500*/  FMUL.FTZ R111, R141, R112.reuse ;  /* 0x000000708d6f7220 */ /* 0x080fe20000410000 */
[--C-:B------:R-:W-:Y:S02]  /*2510*/  HADD2.F32 R109, -RZ, R110.reuse.H0_H0 ;  /* 0x2000006eff6d7230 */ /* 0x100fe40000004100 */
[-C--:B------:R-:W-:Y:S01]  /*2520*/  FMUL.FTZ R138, R143, R112.reuse ;  /* 0x000000708f8a7220 */ /* 0x080fe20000410000 */
[----:B------:R-:W-:Y:S02]  /*2530*/  HADD2.F32 R110, -RZ, R110.H1_H1 ;  /* 0x3000006eff6e7230 */ /* 0x000fe40000004100 */
[-C--:B------:R-:W-:Y:S01]  /*2540*/  FMUL.FTZ R145, R145, R112.reuse ;  /* 0x0000007091917220 */ /* 0x080fe20000410000 */
[-C--:B------:R-:W-:Y:S01]  /*2550*/  FMUL.FTZ R144, R147, R112.reuse ;  /* 0x0000007093907220 */ /* 0x080fe20000410000 */
[-C--:B------:R-:W-:Y:S01]  /*2560*/  FMUL.FTZ R149, R149, R112.reuse ;  /* 0x0000007095957220 */ /* 0x080fe20000410000 */
        /* <DEDUP_REMOVED lines=20> */
[----:B------:R-:W-:-:S07]  /*26b0*/  F2FP.F16.F32.PACK_AB R108, R89, R88 ;  /* 0x00000058596c723e */ /* 0x000fce00000000ff */
.L_x_4043:
        /* <DEDUP_REMOVED lines=11> */
.L_x_4036:
        /* <DEDUP_REMOVED lines=10> */
[--C-:B------:R-:W-:Y:S02]  /*2810*/  HADD2.F32 R115, -RZ, R96.reuse.H0_H0 ;  /* 0x20000060ff737230 */ /* 0x100fe40000004100 */
[-C--:B------:R-:W-:Y:S01]  /*2820*/  FFMA.FTZ R143, R136, R113.reuse, R114 ;  /* 0x00000071888f7223 */ /* 0x080fe20000010072 */
[--C-:B------:R-:W-:Y:S02]  /*2830*/  HADD2.F32 R141, -RZ, R97.reuse.H0_H0 ;  /* 0x20000061ff8d7230 */ /* 0x100fe40000004100 */
[----:B------:R-:W-:Y:S01]  /*2840*/  FADD.FTZ R140, R135, -R140 ;  /* 0x8000008c878c7221 */ /* 0x000fe20000010000 */
[----:B------:R-:W-:Y:S01]  /*2850*/  FADD.FTZ R144, R131, -R144 ;  /* 0x8000009083907221 */ /* 0x000fe20000010000 */
[----:B------:R-:W-:Y:S02]  /*2860*/  HADD2.F32 R139, -RZ, R96.H1_H1 ;  /* 0x30000060ff8b7230 */ /* 0x000fe40000004100 */
[----:B------:R-:W-:Y:S01]  /*2870*/  FADD.FTZ R142, R134, -R143 ;  /* 0x8000008f868e7221 */ /* 0x000fe20000010000 */
[C---:B------:R-:W-:Y:S01]  /*2880*/  FFMA.FTZ R115, R138.reuse, R140, R115 ;  /* 0x0000008c8a737223 */ /* 0x040fe20000010073 */
[----:B------:R-:W-:Y:S01]  /*2890*/  FFMA.FTZ R145, R138, R144, R141 ;  /* 0x000000908a917223 */ /* 0x000fe2000001008d */
[-CC-:B------:R-:W-:Y:S01]  /*28a0*/  FFMA.FTZ R140, R124, R113.reuse, R114.reuse ;  /* 0x000000717c8c7223 */ /* 0x180fe20000010072 */
[-CC-:B------:R-:W-:Y:S01]  /*28b0*/  FFMA.FTZ R151, R123, R113.reuse, R114.reuse ;  /* 0x000000717b977223 */ /* 0x180fe20000010072 */
[-CC-:B------:R-:W-:Y:S01]  /*28c0*/  FFMA.FTZ R144, R128, R113.reuse, R114.reuse ;  /* 0x0000007180907223 */ /* 0x180fe20000010072 */
[----:B------:R-:W-:Y:S01]  /*28d0*/  FFMA.FTZ R153, R127, R113, R114 ;  /* 0x000000717f997223 */ /* 0x000fe20000010072 */
[----:B------:R-:W-:Y:S01]  /*28e0*/  FFMA.FTZ R139, R138, R142, R139 ;  /* 0x0000008e8a8b7223 */ /* 0x000fe2000001008b */
[----:B------:R-:W-:-:S02]  /*28f0*/  HADD2.F32 R141, -RZ, R97.H1_H1 ;  /* 0x30000061ff8d7230 */ /* 0x000fc40000004100 */
[----:B------:R-:W-:Y:S01]  /*2900*/  FADD.FTZ R140, R121, -R140 ;  /* 0x8000008c798c7221 */ /* 0x000fe20000010000 */
[--C-:B------:R-:W-:Y:S02]  /*2910*/  HADD2.F32 R143, -RZ, R98.reuse.H0_H0 ;  /* 0x20000062ff8f7230 */ /* 0x100fe40000004100 */
[----:B------:R-:W-:Y:S01]  /*2920*/  FADD.FTZ R142, R126, -R151 ;  /* 0x800000977e8e7221 */ /* 0x000fe20000010000 */
[----:B------:R-:W-:Y:S02]  /*2930*/  HADD2.F32 R147, -RZ, R98.H1_H1 ;  /* 0x30000062ff937230 */ /* 0x000fe40000004100 */
[----:B------:R-:W-:Y:S01]  /*2940*/  FADD.FTZ R144, R125, -R144 ;  /* 0x800000907d907221 */ /* 0x000fe20000010000 */
[----:B------:R-:W-:Y:S02]  /*2950*/  HADD2.F32 R149, -RZ, R99.H0_H0 ;  /* 0x20000063ff957230 */ /* 0x000fe40000004100 */
[----:B------:R-:W-:Y:S01]  /*2960*/  FADD.FTZ R146, R130, -R153 ;  /* 0x8000009982927221 */ /* 0x000fe20000010000 */
[C---:B------:R-:W-:Y:S01]  /*2970*/  FFMA.FTZ R141, R138.reuse, R140, R141 ;  /* 0x0000008c8a8d7223 */ /* 0x040fe2000001008d */
[C---:B------:R-:W-:Y:S01]  /*2980*/  FFMA.FTZ R143, R138.reuse, R142, R143 ;  /* 0x0000008e8a8f7223 */ /* 0x040fe2000001008f */
[C---:B------:R-:W-:Y:S01]  /*2990*/  FFMA.FTZ R147, R138.reuse, R144, R147 ;  /* 0x000000908a937223 */ /* 0x040fe20000010093 */
[----:B------:R-:W-:Y:S01]  /*29a0*/  FFMA.FTZ R149, R138, R146, R149 ;  /* 0x000000928a957223 */ /* 0x000fe20000010095 */
[----:B-----5:R-:W-:-:S02]  /*29b0*/  HADD2.F32 R140, -RZ, R108.H0_H0 ;  /* 0x2000006cff8c7230 */ /* 0x020fc40000004100 */
[----:B------:R-:W-:Y:S01]  /*29c0*/  FFMA.FTZ R146, R132, R113, R114 ;  /* 0x0000007184927223 */ /* 0x000fe20000010072 */
[----:B------:R-:W-:Y:S02]  /*29d0*/  HADD2.F32 R142, -RZ, R108.H1_H1 ;  /* 0x3000006cff8e7230 */ /* 0x000fe40000004100 */
[-C--:B------:R-:W-:Y:S01]  /*29e0*/  FMUL.FTZ R108, R139, R112.reuse ;  /* 0x000000708b6c7220 */ /* 0x080fe20000410000 */
[----:B------:R-:W-:Y:S02]  /*29f0*/  HADD2.F32 R144, -RZ, R109.H0_H0 ;  /* 0x2000006dff907230 */ /* 0x000fe40000004100 */
[-C--:B------:R-:W-:Y:S01]  /*2a00*/  FMUL.FTZ R139, R145, R112.reuse ;  /* 0x00000070918b7220 */ /* 0x080fe20000410000 */
[----:B------:R-:W-:Y:S02]  /*2a10*/  HADD2.F32 R151, -RZ, R99.H1_H1 ;  /* 0x30000063ff977230 */ /* 0x000fe40000004100 */
[----:B------:R-:W-:Y:S01]  /*2a20*/  FADD.FTZ R146, R129, -R146 ;  /* 0x8000009281927221 */ /* 0x000fe20000010000 */
[----:B------:R-:W-:Y:S01]  /*2a30*/  FMUL.FTZ R115, R115, R112 ;  /* 0x0000007073737220 */ /* 0x000fe20000410000 */
[----:B------:R-:W-:Y:S01]  /*2a40*/  FFMA.FTZ R82, R139, R144, R82 ;  /* 0x000000908b527223 */ /* 0x000fe20000010052 */
[----:B------:R-:W-:Y:S01]  /*2a50*/  FFMA.FTZ R81, R108, R142, R81 ;  /* 0x0000008e6c517223 */ /* 0x000fe20000010051 */
[----:B------:R-:W-:-:S02]  /*2a60*/  HADD2.F32 R144, -RZ, R110.H1_H1 ;  /* 0x3000006eff907230 */ /* 0x000fc40000004100 */
[----:B------:R-:W-:Y:S01]  /*2a70*/  FMUL.FTZ R142, R147, R112 ;  /* 0x00000070938e7220 */ /* 0x000fe20000410000 */
[----:B------:R-:W-:Y:S01]  /*2a80*/  FFMA.FTZ R151, R138, R146, R151 ;  /* 0x000000928a977223 */ /* 0x000fe20000010097 */
[----:B------:R-:W-:Y:S01]  /*2a90*/  FFMA.FTZ R80, R115, R140, R80 ;  /* 0x0000008c73507223 */ /* 0x000fe20000010050 */
[----:B------:R-:W-:Y:S02]  /*2aa0*/  HADD2.F32 R109, -RZ, R109.H1_H1 ;  /* 0x3000006dff6d7230 */ /* 0x000fe40000004100 */
[-C--:B------:R-:W-:Y:S01]  /*2ab0*/  FMUL.FTZ R143, R143, R112.reuse ;  /* 0x000000708f8f7220 */ /* 0x080fe20000410000 */
[----:B------:R-:W-:Y:S02]  /*2ac0*/  HADD2.F32 R140, -RZ, R110.H0_H0 ;  /* 0x2000006eff8c7230 */ /* 0x000fe40000004100 */
[----:B------:R-:W-:Y:S01]  /*2ad0*/  FMUL.FTZ R110, R141, R112 ;  /* 0x000000708d6e7220 */ /* 0x000fe20000410000 */
[----:B------:R-:W-:Y:S01]  /*2ae0*/  FFMA.FTZ R85, R142, R144, R85 ;  /* 0x000000908e557223 */ /* 0x000fe20000010055 */
[-C--:B------:R-:W-:Y:S01]  /*2af0*/  FMUL.FTZ R149, R149, R112.reuse ;  /* 0x0000007095957220 */ /* 0x080fe20000410000 */
[----:B------:R-:W-:Y:S01]  /*2b00*/  FMUL.FTZ R144, R151, R112 ;  /* 0x0000007097907220 */ /* 0x000fe20000410000 */
[----:B------:R-:W-:-:S02]  /*2b10*/  HADD2.F32 R145, -RZ, R111.H0_H0 ;  /* 0x2000006fff917230 */ /* 0x000fc40000004100 */
[----:B------:R-:W-:Y:S01]  /*2b20*/  FFMA.FTZ R83, R110, R109, R83 ;  /* 0x0000006d6e537223 */ /* 0x000fe20000010053 */
[----:B------:R-:W-:Y:S01]  /*2b30*/  FFMA.FTZ R84, R143, R140, R84 ;  /* 0x0000008c8f547223 */ /* 0x000fe20000010054 */
[----:B------:R-:W-:Y:S02]  /*2b40*/  HADD2.F32 R141, -RZ, R111.H1_H1 ;  /* 0x3000006fff8d7230 */ /* 0x000fe40000004100 */
        /* <DEDUP_REMOVED lines=9> */
[----:B------:R-:W-:Y:S01]  /*2be0*/  FFMA.FTZ R87, R144, R141, R87 ;  /* 0x0000008d90577223 */ /* 0x000fe20000010057 */
[----:B------:R-:W-:-:S02]  /*2bf0*/  F2FP.F16.F32.PACK_AB R111, R146, R111 ;  /* 0x0000006f926f723e */ /* 0x000fc400000000ff */
[----:B------:R-:W-:Y:S02]  /*2c00*/  F2FP.F16.F32.PACK_AB R110, R142, R143 ;  /* 0x0000008f8e6e723e */ /* 0x000fe400000000ff */
[----:B------:R-:W-:Y:S02]  /*2c10*/  F2FP.F16.F32.PACK_AB R109, R140, R109 ;  /* 0x0000006d8c6d723e */ /* 0x000fe400000000ff */
[----:B------:R-:W-:Y:S01]  /*2c20*/  F2FP.F16.F32.PACK_AB R108, R108, R115 ;  /* 0x000000736c6c723e */ /* 0x000fe200000000ff */
[----:B------:R-:W-:Y:S06]  /*2c30*/  BRA `(.L_x_4047) ;  /* 0x0000000400207947 */ /* 0x000fec0003800000 */
.L_x_4046:
[-CC-:B------:R-:W-:Y:S01]  /*2c40*/  FFMA.FTZ R105, R123, R113.reuse, R114.reuse ;  /* 0x000000717b697223 */ /* 0x180fe20000010072 */
[-CC-:B------:R-:W-:Y:S01]  /*2c50*/  FFMA.FTZ R107, R127, R113.reuse, R114.reuse ;  /* 0x000000717f6b7223 */ /* 0x180fe20000010072 */
[-CC-:B------:R-:W-:Y:S01]  /*2c60*/  FFMA.FTZ R104, R128, R113.reuse, R114.reuse ;  /* 0x0000007180687223 */ /* 0x180fe20000010072 */
[----:B------:R-:W-:Y:S02]  /*2c70*/  HADD2.F32 R106, -RZ, R98.H0_H0 ;  /* 0x20000062ff6a7230 */ /* 0x000fe40000004100 */
[----:B------:R-:W-:Y:S01]  /*2c80*/  FFMA.FTZ R146, R132, R113, R114 ;  /* 0x0000007184927223 */ /* 0x000fe20000010072 */
[--C-:B-----5:R-:W-:Y:S02]  /*2c90*/  HADD2.F32 R143, -RZ, R111.reuse.H0_H0 ;  /* 0x2000006fff8f7230 */ /* 0x120fe40000004100 */
[----:B------:R-:W-:Y:S01]  /*2ca0*/  FADD.FTZ R105, R126, -R105 ;  /* 0x800000697e697221 */ /* 0x000fe20000010000 */
[----:B------:R-:W-:Y:S02]  /*2cb0*/  HADD2.F32 R144, -RZ, R111.H1_H1 ;  /* 0x3000006fff907230 */ /* 0x000fe40000004100 */
[----:B------:R-:W-:Y:S01]  /*2cc0*/  FADD.FTZ R107, R130, -R107 ;  /* 0x8000006b826b7221 */ /* 0x000fe20000010000 */
[----:B------:R-:W-:-:S02]  /*2cd0*/  HADD2.F32 R139, -RZ, R99.H0_H0 ;  /* 0x20000063ff8b7230 */ /* 0x000fc40000004100 */
[----:B------:R-:W-:Y:S01]  /*2ce0*/  FADD.FTZ R111, R125, -R104 ;  /* 0x800000687d6f7221 */ /* 0x000fe20000010000 */
[----:B------:R-:W-:Y:S02]  /*2cf0*/  HADD2.F32 R140, -RZ, R98.H1_H1 ;  /* 0x30000062ff8c7230 */ /* 0x000fe40000004100 */
[----:B------:R-:W-:Y:S01]  /*2d00*/  FADD.FTZ R145, R129, -R146 ;  /* 0x8000009281917221 */ /* 0x000fe20000010000 */
[----:B------:R-:W-:Y:S02]  /*2d10*/  HADD2.F32 R148, -RZ, R99.H1_H1 ;  /* 0x30000063ff947230 */ /* 0x000fe40000004100 */
[C---:B------:R-:W-:Y:S01]  /*2d20*/  FFMA.FTZ R106, R138.reuse, R105, R106 ;  /* 0x000000698a6a7223 */ /* 0x040fe2000001006a */
[C---:B------:R-:W-:Y:S01]  /*2d30*/  FFMA.FTZ R107, R138.reuse, R107, R139 ;  /* 0x0000006b8a6b7223 */ /* 0x040fe2000001008b */
[----:B------:R-:W-:Y:S01]  /*2d40*/  FFMA.FTZ R105, R138, R111, R140 ;  /* 0x0000006f8a697223 */ /* 0x000fe2000001008c */
[-CC-:B------:R-:W-:Y:S01]  /*2d50*/  FFMA.FTZ R150, R133, R113.reuse, R114.reuse ;  /* 0x0000007185967223 */ /* 0x180fe20000010072 */
[-CC-:B------:R-:W-:Y:S01]  /*2d60*/  FFMA.FTZ R140, R137, R113.reuse, R114.reuse ;  /* 0x00000071898c7223 */ /* 0x180fe20000010072 */
[----:B------:R-:W-:Y:S01]  /*2d70*/  FFMA.FTZ R139, R136, R113, R114 ;  /* 0x00000071888b7223 */ /* 0x000fe20000010072 */
[----:B------:R-:W-:Y:S01]  /*2d80*/  FFMA.FTZ R104, R138, R145, R148 ;  /* 0x000000918a687223 */ /* 0x000fe20000010094 */
[----:B------:R-:W-:Y:S01]  /*2d90*/  FFMA.FTZ R152, R124, R113, R114 ;  /* 0x000000717c987223 */ /* 0x000fe20000010072 */
[----:B------:R-:W-:-:S02]  /*2da0*/  HADD2.F32 R149, -RZ, R97.H0_H0 ;  /* 0x20000061ff957230 */ /* 0x000fc40000004100 */
[----:B------:R-:W-:Y:S01]  /*2db0*/  FADD.FTZ R145, R131, -R150 ;  /* 0x8000009683917221 */ /* 0x000fe20000010000 */
[--C-:B------:R-:W-:Y:S02]  /*2dc0*/  HADD2.F32 R146, -RZ, R96.reuse.H0_H0 ;  /* 0x20000060ff927230 */ /* 0x100fe40000004100 */
[----:B------:R-:W-:Y:S01]  /*2dd0*/  FADD.FTZ R111, R135, -R140 ;  /* 0x8000008c876f7221 */ /* 0x000fe20000010000 */
[----:B------:R-:W-:Y:S02]  /*2de0*/  HADD2.F32 R148, -RZ, R96.H1_H1 ;  /* 0x30000060ff947230 */ /* 0x000fe40000004100 */
[----:B------:R-:W-:Y:S01]  /*2df0*/  FADD.FTZ R147, R134, -R139 ;  /* 0x8000008b86937221 */ /* 0x000fe20000010000 */
[----:B------:R-:W-:Y:S02]  /*2e00*/  HADD2.F32 R154, -RZ, R97.H1_H1 ;  /* 0x30000061ff9a7230 */ /* 0x000fe40000004100 */
[----:B------:R-:W-:Y:S01]  /*2e10*/  FADD.FTZ R151, R121, -R152 ;  /* 0x8000009879977221 */ /* 0x000fe20000010000 */
[----:B------:R-:W-:-:S02]  /*2e20*/  HADD2.F32 R141, -RZ, R110.H0_H0 ;  /* 0x2000006eff8d7230 */ /* 0x000fc40000004100 */
[C---:B------:R-:W-:Y:S01]  /*2e30*/  FFMA.FTZ R139, R138.reuse, R145, R149 ;  /* 0x000000918a8b7223 */ /* 0x040fe20000010095 */
[----:B------:R-:W-:Y:S02]  /*2e40*/  HADD2.F32 R142, -RZ, R110.H1_H1 ;  /* 0x3000006eff8e7230 */ /* 0x000fe40000004100 */
[C---:B------:R-:W-:Y:S01]  /*2e50*/  FFMA.FTZ R111, R138.reuse, R111, R146 ;  /* 0x0000006f8a6f7223 */ /* 0x040fe20000010092 */
[----:B------:R-:W-:Y:S01]  /*2e60*/  FFMA.FTZ R140, R138, R147, R148 ;  /* 0x000000938a8c7223 */ /* 0x000fe20000010094 */
[-C--:B------:R-:W-:Y:S01]  /*2e70*/  FMUL.FTZ R149, R107, R112.reuse ;  /* 0x000000706b957220 */ /* 0x080fe20000410000 */
[-C--:B------:R-:W-:Y:S01]  /*2e80*/  FMUL.FTZ R148, R104, R112.reuse ;  /* 0x0000007068947220 */ /* 0x080fe20000410000 */
[-C--:B------:R-:W-:Y:S01]  /*2e90*/  FMUL.FTZ R147, R106, R112.reuse ;  /* 0x000000706a937220 */ /* 0x080fe20000410000 */
[----:B------:R-:W-:Y:S01]  /*2ea0*/  FMUL.FTZ R146, R105, R112 ;  /* 0x0000007069927220 */ /* 0x000fe20000410000 */
[----:B------:R-:W-:Y:S01]  /*2eb0*/  FFMA.FTZ R145, R138, R151, R154 ;  /* 0x000000978a917223 */ /* 0x000fe2000001009a */
[----:B------:R-:W-:-:S02]  /*2ec0*/  HADD2.F32 R115, -RZ, R109.H0_H0 ;  /* 0x2000006dff737230 */ /* 0x000fc40000004100 */
[----:B------:R-:W-:Y:S01]  /*2ed0*/  FFMA.FTZ R86, R149, R143, R86 ;  /* 0x0000008f95567223 */ /* 0x000fe20000010056 */
[----:B------:R-:W-:Y:S02]  /*2ee0*/  HADD2.F32 R110, -RZ, R109.H1_H1 ;  /* 0x3000006dff6e7230 */ /* 0x000fe40000004100 */
[----:B------:R-:W-:Y:S01]  /*2ef0*/  FFMA.FTZ R87, R148, R144, R87 ;  /* 0x0000009094577223 */ /* 0x000fe20000010057 */
[--C-:B------:R-:W-:Y:S02]  /*2f00*/  HADD2.F32 R109, -RZ, R108.reuse.H0_H0 ;  /* 0x2000006cff6d7230 */ /* 0x100fe40000004100 */
[----:B------:R-:W-:Y:S01]  /*2f10*/  FFMA.FTZ R84, R147, R141, R84 ;  /* 0x0000008d93547223 */ /* 0x000fe20000010054 */
[----:B------:R-:W-:Y:S02]  /*2f20*/  HADD2.F32 R108, -RZ, R108.H1_H1 ;  /* 0x3000006cff6c7230 */ /* 0x000fe40000004100 */
[----:B------:R-:W-:Y:S01]  /*2f30*/  FFMA.FTZ R85, R146, R142, R85 ;  /* 0x0000008e92557223 */ /* 0x000fe20000010055 */
[-C--:B------:R-:W-:Y:S01]  /*2f40*/  FMUL.FTZ R143, R139, R112.reuse ;  /* 0x000000708b8f7220 */ /* 0x080fe20000410000 */
[-C--:B------:R-:W-:Y:S01]  /*2f50*/  FMUL.FTZ R144, R145, R112.reuse ;  /* 0x0000007091907220 */ /* 0x080fe20000410000 */
[-C--:B------:R-:W-:Y:S01]  /*2f60*/  FMUL.FTZ R141, R111, R112.reuse ;  /* 0x000000706f8d7220 */ /* 0x080fe20000410000 */
[----:B------:R-:W-:Y:S01]  /*2f70*/  FMUL.FTZ R142, R140, R112 ;  /* 0x000000708c8e7220 */ /* 0x000fe20000410000 */
[----:B------:R-:W-:Y:S01]  /*2f80*/  F2FP.F16.F32.PACK_AB R106, R105, R106 ;  /* 0x0000006a696a723e */ /* 0x000fe200000000ff */
[----:B------:R-:W-:Y:S01]  /*2f90*/  FFMA.FTZ R82, R143, R115, R82 ;  /* 0x000000738f527223 */ /* 0x000fe20000010052 */
        /* <DEDUP_REMOVED lines=18> */
.L_x_4047:
        /* <DEDUP_REMOVED lines=9> */
.L_x_4045:
[----:B------:R-:W-:Y:S05]  /*3150*/  BSYNC.RECONVERGENT B1 ;  /* 0x0000000000017941 */ /* 0x000fea0003800200 */
.L_x_4044:
        /* <DEDUP_REMOVED lines=10> */
[--C-:B-----5:R-:W-:Y:S02]  /*3200*/  HADD2.F32 R105, -RZ, R111.reuse.H0_H0 ;  /* 0x2000006fff697230 */ /* 0x120fe40000004100 */
[-CC-:B------:R-:W-:Y:S01]  /*3210*/  FFMA.FTZ R147, R7, R113.reuse, R114.reuse ;  /* 0x0000007107937223 */ /* 0x180fe20000010072 */
[----:B------:R-:W-:Y:S02]  /*3220*/  HADD2.F32 R106, -RZ, R111.H1_H1 ;  /* 0x3000006fff6a7230 */ /* 0x000fe40000004100 */
[-CC-:B------:R-:W-:Y:S01]  /*3230*/  FFMA.FTZ R151, R15, R113.reuse, R114.reuse ;  /* 0x000000710f977223 */ /* 0x180fe20000010072 */
[-CC-:B------:R-:W-:Y:S01]  /*3240*/  FFMA.FTZ R146, R116, R113.reuse, R114.reuse ;  /* 0x0000007174927223 */ /* 0x180fe20000010072 */
[-CC-:B------:R-:W-:Y:S01]  /*3250*/  FFMA.FTZ R143, R119, R113.reuse, R114.reuse ;  /* 0x00000071778f7223 */ /* 0x180fe20000010072 */
        /* <DEDUP_REMOVED lines=9> */
[----:B------:R-:W-:-:S02]  /*32f0*/  HADD2.F32 R141, -RZ, R109.H0_H0 ;  /* 0x2000006dff8d7230 */ /* 0x000fc40000004100 */
[C---:B------:R-:W-:Y:S01]  /*3300*/  FFMA.FTZ R104, R138.reuse, R104, R111 ;  /* 0x000000688a687223 */ /* 0x040fe2000001006f */
[----:B------:R-:W-:Y:S02]  /*3310*/  HADD2.F32 R142, -RZ, R109.H1_H1 ;  /* 0x3000006dff8e7230 */ /* 0x000fe40000004100 */
[----:B------:R-:W-:Y:S01]  /*3320*/  FFMA.FTZ R111, R138, R108, R113 ;  /* 0x0000006c8a6f7223 */ /* 0x000fe20000010071 */
[----:B------:R-:W-:Y:S02]  /*3330*/  HADD2.F32 R145, -RZ, R101.H1_H1 ;  /* 0x30000065ff917230 */ /* 0x000fe40000004100 */
[----:B------:R-:W-:Y:S01]  /*3340*/  FADD.FTZ R151, R14, -R151 ;  /* 0x800000970e977221 */ /* 0x000fe20000010000 */
[----:B------:R-:W-:Y:S02]  /*3350*/  HADD2.F32 R109, -RZ, R100.H0_H0 ;  /* 0x20000064ff6d7230 */ /* 0x000fe40000004100 */
[----:B------:R-:W-:Y:S01]  /*3360*/  FADD.FTZ R146, R117, -R146 ;  /* 0x8000009275927221 */ /* 0x000fe20000010000 */
[----:B------:R-:W-:-:S02]  /*3370*/  HADD2.F32 R107, -RZ, R110.H0_H0 ;  /* 0x2000006eff6b7230 */ /* 0x000fc40000004100 */
[C---:B------:R-:W-:Y:S01]  /*3380*/  FFMA.FTZ R108, R138.reuse, R144, R145 ;  /* 0x000000908a6c7223 */ /* 0x040fe20000010091 */
[----:B------:R-:W-:Y:S02]  /*3390*/  HADD2.F32 R145, -RZ, R102.H0_H0 ;  /* 0x20000066ff917230 */ /* 0x000fe40000004100 */
[----:B------:R-:W-:Y:S01]  /*33a0*/  FFMA.FTZ R109, R138, R147, R109 ;  /* 0x000000938a6d7223 */ /* 0x000fe2000001006d */
[----:B------:R-:W-:Y:S02]  /*33b0*/  HADD2.F32 R114, -RZ, R110.H1_H1 ;  /* 0x3000006eff727230 */ /* 0x000fe40000004100 */
[----:B------:R-:W-:Y:S01]  /*33c0*/  FADD.FTZ R110, R118, -R143 ;  /* 0x8000008f766e7221 */ /* 0x000fe20000010000 */
[----:B------:R-:W-:Y:S02]  /*33d0*/  HADD2.F32 R147, -RZ, R102.H1_H1 ;  /* 0x30000066ff937230 */ /* 0x000fe40000004100 */
[----:B------:R-:W-:Y:S01]  /*33e0*/  FMUL.FTZ R113, R109, R112 ;  /* 0x000000706d717220 */ /* 0x000fe20000410000 */
[----:B------:R-:W-:-:S02]  /*33f0*/  HADD2.F32 R149, -RZ, R103.H0_H0 ;  /* 0x20000067ff957230 */ /* 0x000fc40000004100 */
[----:B------:R-:W-:Y:S01]  /*3400*/  FFMA.FTZ R143, R138, R151, R145 ;  /* 0x000000978a8f7223 */ /* 0x000fe20000010091 */
[----:B------:R-:W-:Y:S02]  /*3410*/  HADD2.F32 R151, -RZ, R103.H1_H1 ;  /* 0x30000067ff977230 */ /* 0x000fe40000004100 */
[----:B------:R-:W-:Y:S01]  /*3420*/  FADD.FTZ R115, R120, -R115 ;  /* 0x8000007378737221 */ /* 0x000fe20000010000 */
[----:B------:R-:W-:Y:S01]  /*3430*/  FFMA.FTZ R139, R113, R139, R88 ;  /* 0x0000008b718b7223 */ /* 0x000fe20000010058 */
[-C--:B------:R-:W-:Y:S01]  /*3440*/  FMUL.FTZ R88, R104, R112.reuse ;  /* 0x0000007068587220 */ /* 0x080fe20000410000 */
[----:B------:R-:W-:Y:S01]  /*3450*/  FMUL.FTZ R145, R111, R112 ;  /* 0x000000706f917220 */ /* 0x000fe20000410000 */
[C---:B------:R-:W-:Y:S01]  /*3460*/  FFMA.FTZ R147, R138.reuse, R146, R147 ;  /* 0x000000928a937223 */ /* 0x040fe20000010093 */
[C---:B------:R-:W-:Y:S01]  /*3470*/  FFMA.FTZ R149, R138.reuse, R110, R149 ;  /* 0x0000006e8a957223 */ /* 0x040fe20000010095 */
[----:B------:R-:W-:Y:S01]  /*3480*/  FFMA.FTZ R151, R138, R115, R151 ;  /* 0x000000738a977223 */ /* 0x000fe20000010097 */
[----:B------:R-:W-:Y:S01]  /*3490*/  FFMA.FTZ R140, R88, R140, R89 ;  /* 0x0000008c588c7223 */ /* 0x000fe20000010059 */
[----:B------:R-:W-:Y:S01]  /*34a0*/  FFMA.FTZ R141, R145, R141, R90 ;  /* 0x0000008d918d7223 */ /* 0x000fe2000001005a */
        /* <DEDUP_REMOVED lines=9> */
[----:B------:R-:W-:Y:S01]  /*3540*/  FMUL.FTZ R114, R31, R112 ;  /* 0x000000701f727220 */ /* 0x000fe20000410000 */
        /* <DEDUP_REMOVED lines=17> */
.L_x_4048:
[-CC-:B------:R-:W-:Y:S01]  /*3660*/  FFMA.FTZ R141, R119, R113.reuse, R114.reuse ;  /* 0x00000071778d7223 */ /* 0x180fe20000010072 */
[----:B------:R-:W-:Y:S02]  /*3670*/  HADD2.F32 R146, -RZ, R103.H0_H0 ;  /* 0x20000067ff927230 */ /* 0x000fe40000004100 */
[-CC-:B------:R-:W-:Y:S01]  /*3680*/  FFMA.FTZ R139, R7, R113.reuse, R114.reuse ;  /* 0x00000071078b7223 */ /* 0x180fe20000010072 */
[-CC-:B------:R-:W-:Y:S01]  /*3690*/  FFMA.FTZ R144, R10, R113.reuse, R114.reuse ;  /* 0x000000710a907223 */ /* 0x180fe20000010072 */
[----:B------:R-:W-:Y:S01]  /*36a0*/  FADD.FTZ R145, R118, -R141 ;  /* 0x8000008d76917221 */ /* 0x000fe20000010000 */
[-CC-:B------:R-:W-:Y:S01]  /*36b0*/  FFMA.FTZ R142, R6, R113.reuse, R114.reuse ;  /* 0x00000071068e7223 */ /* 0x180fe20000010072 */
[-CC-:B------:R-:W-:Y:S01]  /*36c0*/  FFMA.FTZ R147, R9, R113.reuse, R114.reuse ;  /* 0x0000007109937223 */ /* 0x180fe20000010072 */
[-CC-:B------:R-:W-:Y:S01]  /*36d0*/  FFMA.FTZ R115, R15, R113.reuse, R114.reuse ;  /* 0x000000710f737223 */ /* 0x180fe20000010072 */
[-CC-:B------:R-:W-:Y:S01]  /*36e0*/  FFMA.FTZ R140, R116, R113.reuse, R114.reuse ;  /* 0x00000071748c7223 */ /* 0x180fe20000010072 */
[----:B------:R-:W-:Y:S01]  /*36f0*/  FFMA.FTZ R141, R122, R113, R114 ;  /* 0x000000717a8d7223 */ /* 0x000fe20000010072 */
[----:B------:R-:W-:Y:S01]  /*3700*/  FFMA.FTZ R113, R138, R145, R146 ;  /* 0x000000918a717223 */ /* 0x000fe20000010092 */
[----:B------:R-:W-:-:S02]  /*3710*/  HADD2.F32 R143, -RZ, R100.H0_H0 ;  /* 0x20000064ff8f7230 */ /* 0x000fc40000004100 */
[----:B------:R-:W-:Y:S01]  /*3720*/  FADD.FTZ R139, R8, -R139 ;  /* 0x8000008b088b7221 */ /* 0x000fe20000010000 */
[--C-:B------:R-:W-:Y:S02]  /*3730*/  HADD2.F32 R146, -RZ, R101.reuse.H1_H1 ;  /* 0x30000065ff927230 */ /* 0x100fe40000004100 */
[----:B------:R-:W-:Y:S01]  /*3740*/  FADD.FTZ R151, R13, -R144 ;  /* 0x800000900d977221 */ /* 0x000fe20000010000 */
[----:B------:R-:W-:Y:S02]  /*3750*/  HADD2.F32 R145, -RZ, R100.H1_H1 ;  /* 0x30000064ff917230 */ /* 0x000fe40000004100 */
[C---:B------:R-:W-:Y:S01]  /*3760*/  FFMA.FTZ R139, R138.reuse, R139, R143 ;  /* 0x0000008b8a8b7223 */ /* 0x040fe2000001008f */
[----:B------:R-:W-:Y:S02]  /*3770*/  HADD2.F32 R114, -RZ, R101.H0_H0 ;  /* 0x20000065ff727230 */ /* 0x000fe40000004100 */
[----:B------:R-:W-:Y:S01]  /*3780*/  FFMA.FTZ R151, R138, R151, R146 ;  /* 0x000000978a977223 */ /* 0x000fe20000010092 */
[----:B------:R-:W-:-:S02]  /*3790*/  HADD2.F32 R153, -RZ, R102.H0_H0 ;  /* 0x20000066ff997230 */ /* 0x000fc40000004100 */
[----:B------:R-:W-:Y:S01]  /*37a0*/  FADD.FTZ R143, R11, -R142 ;  /* 0x8000008e0b8f7221 */ /* 0x000fe20000010000 */
[----:B------:R-:W-:Y:S02]  /*37b0*/  HADD2.F32 R144, -RZ, R102.H1_H1 ;  /* 0x30000066ff907230 */ /* 0x000fe40000004100 */
[----:B------:R-:W-:Y:S01]  /*37c0*/  FADD.FTZ R147, R12, -R147 ;  /* 0x800000930c937221 */ /* 0x000fe20000010000 */
[----:B------:R-:W-:Y:S02]  /*37d0*/  HADD2.F32 R146, -RZ, R103.H1_H1 ;  /* 0x30000067ff927230 */ /* 0x000fe40000004100 */
[----:B------:R-:W-:Y:S01]  /*37e0*/  FADD.FTZ R115, R14, -R115 ;  /* 0x800000730e737221 */ /* 0x000fe20000010000 */
[----:B------:R-:W-:Y:S01]  /*37f0*/  FADD.FTZ R155, R117, -R140 ;  /* 0x8000008c759b7221 */ /* 0x000fe20000010000 */
        /* <DEDUP_REMOVED lines=9> */
[--C-:B------:R-:W-:Y:S02]  /*3890*/  HADD2.F32 R145, -RZ, R109.reuse.H0_H0 ;  /* 0x2000006dff917230 */ /* 0x100fe40000004100 */
[-C--:B------:R-:W-:Y:S01]  /*38a0*/  FMUL.FTZ R138, R143, R112.reuse ;  /* 0x000000708f8a7220 */ /* 0x080fe20000410000 */
[----:B------:R-:W-:Y:S02]  /*38b0*/  HADD2.F32 R142, -RZ, R109.H1_H1 ;  /* 0x3000006dff8e7230 */ /* 0x000fe40000004100 */
[----:B------:R-:W-:Y:S01]  /*38c0*/  FMUL.FTZ R149, R149, R112 ;  /* 0x0000007095957220 */ /* 0x000fe20000410000 */
[----:B------:R-:W-:-:S02]  /*38d0*/  HADD2.F32 R148, -RZ, R111.H0_H0 ;  /* 0x2000006fff947230 */ /* 0x000fc40000004100 */
[-C--:B------:R-:W-:Y:S01]  /*38e0*/  FMUL.FTZ R144, R151, R112.reuse ;  /* 0x0000007097907220 */ /* 0x080fe20000410000 */
[--C-:B------:R-:W-:Y:S02]  /*38f0*/  HADD2.F32 R109, -RZ, R110.reuse.H0_H0 ;  /* 0x2000006eff6d7230 */ /* 0x100fe40000004100 */
[-C--:B------:R-:W-:Y:S01]  /*3900*/  FMUL.FTZ R115, R115, R112.reuse ;  /* 0x0000007073737220 */ /* 0x080fe20000410000 */
[----:B------:R-:W-:Y:S02]  /*3910*/  HADD2.F32 R108, -RZ, R111.H1_H1 ;  /* 0x3000006fff6c7230 */ /* 0x000fe40000004100 */
[-C--:B------:R-:W-:Y:S01]  /*3920*/  FMUL.FTZ R111, R139, R112.reuse ;  /* 0x000000708b6f7220 */ /* 0x080fe20000410000 */
[----:B------:R-:W-:Y:S02]  /*3930*/  HADD2.F32 R110, -RZ, R110.H1_H1 ;  /* 0x3000006eff6e7230 */ /* 0x000fe40000004100 */
        /* <DEDUP_REMOVED lines=21> */
[----:B------:R-:W-:-:S07]  /*3a90*/  F2FP.F16.F32.PACK_AB R108, R89, R88 ;  /* 0x00000058596c723e */ /* 0x000fce00000000ff */
.L_x_4049:
        /* <DEDUP_REMOVED lines=10> */
.L_x_4041:
[----:B------:R-:W-:Y:S05]  /*3b40*/  BSYNC.RECONVERGENT B0 ;  /* 0x0000000000007941 */ /* 0x000fea0003800200 */
.L_x_4035:
[----:B0-23--:R-:W0:Y:S01]  /*3b50*/  LDC.64 R108, c[0x0][0x380] ;  /* 0x0000e000ff6c7b82 */ /* 0x00de220000000a00 */
[----:B------:R-:W-:Y:S01]  /*3b60*/  UPLOP3.LUT UP1, UPT, UPT, UPT, UP1, 0x40, 0x4 ;  /* 0x000000000004789c */ /* 0x000fe20003f2e810 */
[----:B0-----:R-:W-:-:S04]  /*3b70*/  IADD3 R2, PT, PT, R2, R108, RZ ;  /* 0x0000006c02027210 */ /* 0x001fc80007ffe0ff */
[----:B------:R-:W-:-:S13]  /*3b80*/  ISETP.GE.AND P1, PT, R2, R109, PT ;  /* 0x0000006d0200720c */ /* 0x000fda0003f26270 */
[----:B------:R-:W-:Y:S05]  /*3b90*/  @!P1 BRA `(.L_x_4050) ;  /* 0xffffffc800809947 */ /* 0x000fea000383ffff */
.L_x_4028:
        /* <DEDUP_REMOVED lines=17> */
.L_x_4052:
[----:B------:R-:W-:Y:S05]  /*3cb0*/  BSYNC.RECONVERGENT B0 ;  /* 0x0000000000007941 */ /* 0x000fea0003800200 */
.L_x_4051:
        /* <DEDUP_REMOVED lines=14> */
.L_x_4053:
        /* <DEDUP_REMOVED lines=14> */
.L_x_8070:


//--------------------- .text._ZN10layer_norm13ln_bwd_kernelINS_13Kernel_traitsIf6__halfS2_S2_fjLj2048ELj1ELj1ELj4ELj16ENS_18Kernel_traits_baseILj2048EfS2_S2_S2_fjLj128EEEEELb0ELb1ELb0ELb1EEEvNS_9BwdParamsE --------------------------
	.section	.text._ZN10layer_norm13ln_bwd_kernelINS_13Kernel_traitsIf6__halfS2_S2_fjLj2048ELj1ELj1ELj4ELj16ENS_18Kernel_traits_baseILj2048EfS2_S2_S2_fjLj128EEEEELb0ELb1ELb0ELb1EEEvNS_9BwdParamsE,"ax",@progbits
	.align	128
        .global         _ZN10layer_norm13ln_bwd_kernelINS_13Kernel_traitsIf6__halfS2_S2_fjLj2048ELj1ELj1ELj4ELj16ENS_18Kernel_traits_baseILj2048EfS2_S2_S2_fjLj128EEEEELb0ELb1ELb0ELb1EEEvNS_9BwdParamsE
        .type           _ZN10layer_norm13ln_bwd_kernelINS_13Kernel_traitsIf6__halfS2_S2_fjLj2048ELj1ELj1ELj4ELj16ENS_18Kernel_traits_baseILj2048EfS2_S2_S2_fjLj128EEEEELb0ELb1ELb0ELb1EEEvNS_9BwdParamsE,@function
        .size           _ZN10layer_norm13ln_bwd_kernelINS_13Kernel_traitsIf6__halfS2_S2_fjLj2048ELj1ELj1ELj4ELj16ENS_18Kernel_traits_baseILj2048EfS2_S2_S2_fjLj128EEEEELb0ELb1ELb0ELb1EEEvNS_9BwdParamsE,(.L_x_8071 - _ZN10layer_norm13ln_bwd_kernelINS_13Kernel_traitsIf6__halfS2_S2_fjLj2048ELj1ELj1ELj4ELj16ENS_18Kernel_traits_baseILj2048EfS2_S2_S2_fjLj128EEEEELb0ELb1ELb0ELb1EEEvNS_9BwdParamsE)
        .other          _ZN10layer_norm13ln_bwd_kernelINS_13Kernel_traitsIf6__halfS2_S2_fjLj2048ELj1ELj1ELj4ELj16ENS_18Kernel_traits_baseILj2048EfS2_S2_S2_fjLj128EEEEELb0ELb1ELb0ELb1EEEvNS_9BwdParamsE,@"STO_CUDA_ENTRY STV_DEFAULT"
_ZN10layer_norm13ln_bwd_kernelINS_13Kernel_traitsIf6__halfS2_S2_fjLj2048ELj1ELj1ELj4ELj16ENS_18Kernel_traits_baseILj2048EfS2_S2_S2_fjLj128EEEEELb0ELb1ELb0ELb1EEEvNS_9BwdParamsE:
.text._ZN10layer_norm13ln_bwd_kernelINS_13Kernel_traitsIf6__halfS2_S2_fjLj2048ELj1ELj1ELj4ELj16ENS_18Kernel_traits_baseILj2048EfS2_S2_S2_fjLj128EEEEELb0ELb1ELb0ELb1EEEvNS_9BwdParamsE:
        /* <DEDUP_REMOVED lines=78> */
.L_x_4067:
[----:B------:R-:W0:Y:S01]  /*04e0*/  LDC.64 R80, c[0x0][0x3a8] ;  /* 0x0000ea00ff507b82 */ /* 0x000e220000000a00 */
[----:B--2---:R-:W-:-:S05]  /*04f0*/  IMAD R72, R110, UR11, RZ ;  /* 0x0000000b6e487c24 */ /* 0x004fca000f8e02ff */
[----:B------:R-:W-:Y:S02]  /*0500*/  SHF.R.S32.HI R73, RZ, 0x1f, R72 ;  /* 0x0000001fff497819 */ /* 0x000fe40000011448 */
[----:B------:R-:W2:Y:S02]  /*0510*/  LDC.64 R82, c[0x0][0x3c0] ;  /* 0x0000f000ff527b82 */ /* 0x000ea40000000a00 */
[----:B------:R-:W-:-:S04]  /*0520*/  LEA.HI R72, R73, R72, RZ, 0x3 ;  /* 0x0000004849487211 */ /* 0x000fc800078f18ff */
[----:B------:R-:W-:Y:S02]  /*0530*/  LEA.HI.SX32 R113, R72, R97, 0x1d ;  /* 0x0000006148717211 */ /* 0x000fe400078feaff */
[----:B------:R-:W3:Y:S08]  /*0540*/  LDC.64 R84, c[0x0][0x428] ;  /* 0x00010a00ff547b82 */ /* 0x000ef00000000a00 */
[----:B------:R-:W4:Y:S01]  /*0550*/  LDC.64 R114, c[0x0][0x3c8] ;  /* 0x0000f200ff727b82 */ /* 0x000f220000000a00 */
[C---:B------:R-:W-:Y:S01]  /*0560*/  IADD3 R111, PT, PT, R113.reuse, 0x80, RZ ;  /* 0x00000080716f7810 */ /* 0x040fe20007ffe0ff */
[----:B0-----:R-:W-:-:S04]  /*0570*/  IMAD.WIDE.U32 R72, R113, 0x10, R80 ;  /* 0x0000001071487825 */ /* 0x001fc800078e0050 */
[----:B--2---:R-:W-:Y:S02]  /*0580*/  IMAD.WIDE R122, R110, 0x4, R82 ;  /* 0x000000046e7a7825 */ /* 0x004fe400078e0252 */
[----:B------:R-:W2:Y:S01]  /*0590*/  LDG.E.128 R72, desc[UR8][R72.64] ;  /* 0x0000000848487981 */ /* 0x000ea2000c1e1d00 */
[----:B-1----:R-:W-:Y:S01]  /*05a0*/  ISETP.NE.U32.AND P1, PT, RZ, UR12, PT ;  /* 0x0000000cff007c0c */ /* 0x002fe2000bf25070 */
[----:B------:R-:W0:Y:S01]  /*05b0*/  @P0 LDC.64 R118, c[0x0][0x3e0] ;  /* 0x0000f800ff760b82 */ /* 0x000e220000000a00 */
[----:B------:R-:W-:Y:S01]  /*05c0*/  IMAD.WIDE.U32 R80, R111, 0x10, R80 ;  /* 0x000000106f507825 */ /* 0x000fe200078e0050 */
[----:B------:R-:W2:Y:S03]  /*05d0*/  LDG.E R123, desc[UR8][R122.64] ;  /* 0x000000087a7b7981 */ /* 0x000ea6000c1e1900 */
[--C-:B---3--:R-:W-:Y:S02]  /*05e0*/  IMAD.WIDE.U32 R76, R113, 0x10, R84.reuse ;  /* 0x00000010714c7825 */ /* 0x108fe400078e0054 */
[----:B------:R-:W3:Y:S02]  /*05f0*/  LDG.E.128 R80, desc[UR8][R80.64] ;  /* 0x0000000850507981 */ /* 0x000ee4000c1e1d00 */
[----:B------:R-:W-:-:S02]  /*0600*/  IMAD.WIDE.U32 R84, R111, 0x10, R84 ;  /* 0x000000106f547825 */ /* 0x000fc400078e0054 */
[----:B------:R-:W3:Y:S02]  /*0610*/  LDG.E.128 R76, desc[UR8][R76.64] ;  /* 0x000000084c4c7981 */ /* 0x000ee4000c1e1d00 */
[----:B----4-:R-:W-:Y:S02]  /*0620*/  IMAD.WIDE R120, R110, 0x4, R114 ;  /* 0x000000046e787825 */ /* 0x010fe400078e0272 */
[----:B------:R-:W4:Y:S04]  /*0630*/  LDG.E.128 R84, desc[UR8][R84.64] ;  /* 0x0000000854547981 */ /* 0x000f28000c1e1d00 */
[----:B------:R2:W4:Y:S01]  /*0640*/  LDG.E R112, desc[UR8][R120.64] ;  /* 0x0000000878707981 */ /* 0x000522000c1e1900 */
[----:B------:R-:W-:-:S13]  /*0650*/  ISETP.NE.AND.EX P1, PT, RZ, UR13, PT, P1 ;  /* 0x0000000dff007c0c */ /* 0x000fda000bf25310 */
[----:B------:R-:W1:Y:S01]  /*0660*/  @P1 LDC.64 R114, c[0x0][0x438] ;  /* 0x00010e00ff721b82 */ /* 0x000e620000000a00 */
[----:B------:R-:W-:Y:S01]  /*0670*/  ISETP.NE.AND P2, PT, RZ, UR10, PT ;  /* 0x0000000aff007c0c */ /* 0x000fe2000bf45270 */
[----:B0-----:R-:W-:-:S05]  /*0680*/  @P0 IMAD.WIDE R118, R110, 0x2, R118 ;  /* 0x000000026e760825 */ /* 0x001fca00078e0276 */
[----:B-----5:R-:W5:Y:S01]  /*0690*/  @P0 LDG.E.U16 R129, desc[UR8][R118.64] ;  /* 0x0000000876810981 */ /* 0x020f62000c1e1500 */
[----:B------:R-:W0:Y:S01]  /*06a0*/  @P1 LDC.64 R116, c[0x0][0x438] ;  /* 0x00010e00ff741b82 */ /* 0x000e220000000a00 */
[----:B-1----:R-:W-:-:S05]  /*06b0*/  @P1 IMAD.WIDE.U32 R114, R111, 0x10, R114 ;  /* 0x000000106f721825 */ /* 0x002fca00078e0072 */
[----:B------:R1:W5:Y:S01]  /*06c0*/  @P1 LDG.E.128 R64, desc[UR8][R114.64] ;  /* 0x0000000872401981 */ /* 0x000362000c1e1d00 */
[----:B0-----:R-:W-:-:S05]  /*06d0*/  @P1 IMAD.WIDE.U32 R116, R113, 0x10, R116 ;  /* 0x0000001071741825 */ /* 0x001fca00078e0074 */
[----:B------:R0:W5:Y:S01]  /*06e0*/  @P1 LDG.E.128 R60, desc[UR8][R116.64] ;  /* 0x00000008743c1981 */ /* 0x000162000c1e1d00 */
[----:B------:R-:W-:Y:S01]  /*06f0*/  LOP3.LUT P1, RZ, R97, 0x1f, RZ, 0xc0, !PT ;  /* 0x0000001f61ff7812 */ /* 0x000fe2000782c0ff */
[----:B------:R-:W-:Y:S01]  /*0700*/  BSSY.RECONVERGENT B0, `(.L_x_4055) ;  /* 0x0000090000007945 */ /* 0x000fe20003800200 */
[--C-:B--2---:R-:W-:Y:S02]  /*0710*/  HADD2.F32 R120, -RZ, R72.reuse.H0_H0 ;  /* 0x20000048ff787230 */ /* 0x104fe40000004100 */
[----:B------:R-:W-:Y:S01]  /*0720*/  HADD2.F32 R72, -RZ, R72.H1_H1 ;  /* 0x30000048ff487230 */ /* 0x000fe20000004100 */
[----:B-1----:R-:W-:Y:S01]  /*0730*/  FSEL R114, R123, RZ, !P2 ;  /* 0x000000ff7b727208 */ /* 0x002fe20005000000 */
[--C-:B------:R-:W-:Y:S02]  /*0740*/  HADD2.F32 R139, -RZ, R75.reuse.H0_H0 ;  /* 0x2000004bff8b7230 */ /* 0x100fe40000004100 */
[----:B------:R-:W-:Y:S02]  /*0750*/  HADD2.F32 R141, -RZ, R75.H1_H1 ;  /* 0x3000004bff8d7230 */ /* 0x000fe40000004100 */
[----:B---3--:R-:W-:-:S02]  /*0760*/  HADD2.F32 R75, -RZ, R81.H1_H1 ;  /* 0x30000051ff4b7230 */ /* 0x008fc40000004100 */
[----:B------:R-:W-:Y:S02]  /*0770*/  HADD2.F32 R130, -RZ, R76.H0_H0 ;  /* 0x2000004cff827230 */ /* 0x000fe40000004100 */
[--C-:B------:R-:W-:Y:S02]  /*0780*/  HADD2.F32 R140, -RZ, R77.reuse.H0_H0 ;  /* 0x2000004dff8c7230 */ /* 0x100fe40000004100 */
[----:B------:R-:W-:Y:S02]  /*0790*/  HADD2.F32 R143, -RZ, R77.H1_H1 ;  /* 0x3000004dff8f7230 */ /* 0x000fe40000004100 */
[----:B------:R-:W-:Y:S02]  /*07a0*/  HADD2.F32 R77, -RZ, R81.H0_H0 ;  /* 0x20000051ff4d7230 */ /* 0x000fe40000004100 */
[C---:B------:R-:W-:Y:S01]  /*07b0*/  FADD.FTZ R81, -R114.reuse, R120 ;  /* 0x0000007872517221 */ /* 0x040fe20000010100 */
[--C-:B------:R-:W-:Y:S02]  /*07c0*/  HADD2.F32 R146, -RZ, R79.reuse.H0_H0 ;  /* 0x2000004fff927230 */ /* 0x100fe40000004100 */
[----:B------:R-:W-:Y:S01]  /*07d0*/  FADD.FTZ R115, -R114, R72 ;  /* 0x0000004872737221 */ /* 0x000fe20000010100 */
[----:B------:R-:W-:-:S02]  /*07e0*/  HADD2.F32 R147, -RZ, R79.H1_H1 ;  /* 0x3000004fff937230 */ /* 0x000fc40000004100 */
[----:B------:R-:W-:Y:S02]  /*07f0*/  HADD2.F32 R142, -RZ, R76.H1_H1 ;  /* 0x3000004cff8e7230 */ /* 0x000fe40000004100 */
[--C-:B------:R-:W-:Y:S02]  /*0800*/  HADD2.F32 R79, -RZ, R80.reuse.H0_H0 ;  /* 0x20000050ff4f7230 */ /* 0x100fe40000004100 */
[----:B------:R-:W-:Y:S02]  /*0810*/  HADD2.F32 R125, -RZ, R80.H1_H1 ;  /* 0x30000050ff7d7230 */ /* 0x000fe40000004100 */
[----:B------:R-:W-:Y:S01]  /*0820*/  FMUL.FTZ R80, R56, R130 ;  /* 0x0000008238507220 */ /* 0x000fe20000410000 */
[----:B------:R-:W-:Y:S02]  /*0830*/  HADD2.F32 R121, -RZ, R73.H0_H0 ;  /* 0x20000049ff797230 */ /* 0x000fe40000004100 */
[----:B----4-:R-:W-:Y:S01]  /*0840*/  FMUL.FTZ R81, R112, R81 ;  /* 0x0000005170517220 */ /* 0x010fe20000410000 */
[----:B------:R-:W-:-:S02]  /*0850*/  HADD2.F32 R149, -RZ, R85.H0_H0 ;  /* 0x20000055ff957230 */ /* 0x000fc40000004100 */
[----:B------:R-:W-:Y:S02]  /*0860*/  HADD2.F32 R152, -RZ, R85.H1_H1 ;  /* 0x30000055ff987230 */ /* 0x000fe40000004100 */
[----:B------:R-:W-:Y:S01]  /*0870*/  FMUL.FTZ R85, R112, R115 ;  /* 0x0000007370557220 */ /* 0x000fe20000410000 */
[--C-:B------:R-:W-:Y:S02]  /*0880*/  HADD2.F32 R148, -RZ, R84.reuse.H0_H0 ;  /* 0x20000054ff947230 */ /* 0x100fe40000004100 */
[----:B------:R-:W-:Y:S01]  /*0890*/  FADD.FTZ R115, RZ, R80 ;  /* 0x00000050ff737221 */ /* 0x000fe20000010000 */
[----:B------:R-:W-:Y:S02]  /*08a0*/  HADD2.F32 R150, -RZ, R84.H1_H1 ;  /* 0x30000054ff967230 */ /* 0x000fe40000004100 */
[----:B------:R-:W-:Y:S01]  /*08b0*/  FMUL.FTZ R84, R57, R142 ;  /* 0x0000008e39547220 */ /* 0x000fe20000410000 */
[----:B------:R-:W-:Y:S02]  /*08c0*/  HADD2.F32 R73, -RZ, R73.H1_H1 ;  /* 0x30000049ff497230 */ /* 0x000fe40000004100 */
[----:B------:R-:W-:Y:S01]  /*08d0*/  FADD.FTZ R119, -R114, R121 ;  /* 0x0000007972777221 */ /* 0x000fe20000010100 */
[----:B------:R-:W-:-:S02]  /*08e0*/  HADD2.F32 R122, -RZ, R74.H0_H0 ;  /* 0x2000004aff7a7230 */ /* 0x000fc40000004100 */
[----:B------:R-:W-:Y:S01]  /*08f0*/  FFMA.FTZ R72, R81, R80, RZ ;  /* 0x0000005051487223 */ /* 0x000fe200000100ff */
[----:B------:R-:W-:Y:S02]  /*0900*/  HADD2.F32 R74, -RZ, R74.H1_H1 ;  /* 0x3000004aff4a7230 */ /* 0x000fe40000004100 */
[----:B------:R-:W-:Y:S01]  /*0910*/  FADD.FTZ R115, R84, R115 ;  /* 0x0000007354737221 */ /* 0x000fe20000010000 */
[--C-:B------:R-:W-:Y:S02]  /*0920*/  HADD2.F32 R151, -RZ, R86.reuse.H0_H0 ;  /* 0x20000056ff977230 */ /* 0x100fe40000004100 */
[----:B------:R-:W-:Y:S02]  /*0930*/  HADD2.F32 R154, -RZ, R86.H1_H1 ;  /* 0x30000056ff9a7230 */ /* 0x000fe40000004100 */
[----:B------:R-:W-:Y:S01]  /*0940*/  FMUL.FTZ R86, R58, R140 ;  /* 0x0000008c3a567220 */ /* 0x000fe20000410000 */
[--C-:B------:R-:W-:Y:S02]  /*0950*/  HADD2.F32 R153, -RZ, R87.reuse.H0_H0 ;  /* 0x20000057ff997230 */ /* 0x100fe40000004100 */
[----:B------:R-:W-:Y:S01]  /*0960*/  FADD.FTZ R133, -R114, R73 ;  /* 0x0000004972857221 */ /* 0x000fe20000010100 */
[----:B------:R-:W-:-:S02]  /*0970*/  HADD2.F32 R155, -RZ, R87.H1_H1 ;  /* 0x30000057ff9b7230 */ /* 0x000fc40000004100 */
[----:B------:R-:W-:Y:S01]  /*0980*/  FMUL.FTZ R87, R112, R119 ;  /* 0x0000007770577220 */ /* 0x000fe20000410000 */
[----:B------:R-:W-:Y:S01]  /*0990*/  FFMA.FTZ R72, R85, R84, R72 ;  /* 0x0000005455487223 */ /* 0x000fe20000010048 */
[--C-:B------:R-:W-:Y:S02]  /*09a0*/  HADD2.F32 R144, -RZ, R78.reuse.H0_H0 ;  /* 0x2000004eff907230 */ /* 0x100fe40000004100 */
[----:B------:R-:W-:Y:S01]  /*09b0*/  FADD.FTZ R137, -R114, R74 ;  /* 0x0000004a72897221 */ /* 0x000fe20000010100 */
[----:B------:R-:W-:Y:S01]  /*09c0*/  FMUL.FTZ R131, R59, R143 ;  /* 0x0000008f3b837220 */ /* 0x000fe20000410000 */
[----:B------:R-:W-:Y:S01]  /*09d0*/  FADD.FTZ R74, R86, R115 ;  /* 0x00000073564a7221 */ /* 0x000fe20000010000 */
[----:B------:R-:W-:Y:S01]  /*09e0*/  FADD.FTZ R135, -R114, R122 ;  /* 0x0000007a72877221 */ /* 0x000fe20000010100 */
[----:B------:R-:W-:Y:S01]  /*09f0*/  FMUL.FTZ R133, R112, R133 ;  /* 0x0000008570857220 */ /* 0x000fe20000410000 */
[----:B------:R-:W-:Y:S01]  /*0a00*/  FFMA.FTZ R72, R87, R86, R72 ;  /* 0x0000005657487223 */ /* 0x000fe20000010048 */
[----:B------:R-:W-:-:S02]  /*0a10*/  HADD2.F32 R145, -RZ, R78.H1_H1 ;  /* 0x3000004eff917230 */ /* 0x000fc40000004100 */
        /* <DEDUP_REMOVED lines=20> */
[----:B------:R-:W-:Y:S01]  /*0b60*/  FADD.FTZ R125, -R114, R125 ;  /* 0x0000007d727d7221 */ /* 0x000fe20000010100 */
[----:B------:R-:W-:Y:S01]  /*0b70*/  FMUL.FTZ R127, R48, R148 ;  /* 0x00000094307f7220 */ /* 0x000fe20000410000 */
[----:B------:R-:W-:Y:S01]  /*0b80*/  FMUL.FTZ R126, R112, R79 ;  /* 0x0000004f707e7220 */ /* 0x000fe20000410000 */
[----:B------:R-:W-:Y:S01]  /*0b90*/  FFMA.FTZ R115, R141, R138, R72 ;  /* 0x0000008a8d737223 */ /* 0x000fe20000010048 */
[----:B------:R-:W-:Y:S01]  /*0ba0*/  FADD.FTZ R77, -R114, R77 ;  /* 0x0000004d724d7221 */ /* 0x000fe20000010100 */
[----:B------:R-:W-:Y:S01]  /*0bb0*/  FMUL.FTZ R124, R49, R150 ;  /* 0x00000096317c7220 */ /* 0x000fe20000410000 */
[----:B------:R-:W-:Y:S01]  /*0bc0*/  FMUL.FTZ R125, R112, R125 ;  /* 0x0000007d707d7220 */ /* 0x000fe20000410000 */
[----:B------:R-:W-:Y:S01]  /*0bd0*/  FADD.FTZ R79, R127, R74 ;  /* 0x0000004a7f4f7221 */ /* 0x000fe20000010000 */
[----:B------:R-:W-:Y:S01]  /*0be0*/  FFMA.FTZ R72, R126, R127, R115 ;  /* 0x0000007f7e487223 */ /* 0x000fe20000010073 */
[----:B------:R-:W-:-:S02]  /*0bf0*/  HADD2.F32 R76, -RZ, R82.H0_H0 ;  /* 0x20000052ff4c7230 */ /* 0x000fc40000004100 */
[----:B------:R-:W-:Y:S01]  /*0c00*/  FMUL.FTZ R122, R112, R77 ;  /* 0x0000004d707a7220 */ /* 0x000fe20000410000 */
[----:B------:R-:W-:Y:S01]  /*0c10*/  FADD.FTZ R121, -R114, R75 ;  /* 0x0000004b72797221 */ /* 0x000fe20000010100 */
[----:B------:R-:W-:Y:S01]  /*0c20*/  FMUL.FTZ R123, R50, R149 ;  /* 0x00000095327b7220 */ /* 0x000fe20000410000 */
[----:B------:R-:W-:Y:S01]  /*0c30*/  FADD.FTZ R74, R79, R124 ;  /* 0x0000007c4f4a7221 */ /* 0x000fe20000010000 */
[----:B------:R-:W-:Y:S01]  /*0c40*/  FFMA.FTZ R77, R125, R124, R72 ;  /* 0x0000007c7d4d7223 */ /* 0x000fe20000010048 */
[----:B0-----:R-:W-:Y:S02]  /*0c50*/  HADD2.F32 R117, -RZ, R82.H1_H1 ;  /* 0x30000052ff757230 */ /* 0x001fe40000004100 */
        /* <DEDUP_REMOVED lines=11> */
[----:B------:R-:W-:Y:S02]  /*0d10*/  HADD2.F32 R83, -RZ, R83.H1_H1 ;  /* 0x30000053ff537230 */ /* 0x000fe40000004100 */
        /* <DEDUP_REMOVED lines=46> */
.L_x_4056:
[----:B------:R-:W-:Y:S05]  /*1000*/  BSYNC.RECONVERGENT B0 ;  /* 0x0000000000007941 */ /* 0x000fea0003800200 */
.L_x_4055:
[----:B------:R-:W1:Y:S08]  /*1010*/  S2UR UR5, SR_CgaCtaId ;  /* 0x00000000000579c3 */ /* 0x000e700000008800 */
[----:B------:R-:W-:Y:S01]  /*1020*/  BAR.SYNC.DEFER_BLOCKING 0x0 ;  /* 0x0000000000007b1d */ /* 0x000fe20000010000 */
[----:B------:R-:W-:Y:S02]  /*1030*/  HFMA2 R128, -RZ, RZ, 1.875, 0 ;  /* 0x3f800000ff807431 */ /* 0x000fe400000001ff */
[----:B-----5:R-:W-:Y:S01]  /*1040*/  @P0 HADD2.F32 R128, -RZ, R129.H0_H0 ;  /* 0x20000081ff800230 */ /* 0x020fe20000004100 */
        /* <DEDUP_REMOVED lines=77> */
[----:B------:R-:W-:Y:S01]  /*1520*/  FMUL.FTZ R137, R112, R137 ;  /* 0x0000008970897220 */ /* 0x000fe20000410000 */
[----:B-----5:R-:W-:-:S02]  /*1530*/  HADD2.F32 R79, -RZ, R73.H0_H0 ;  /* 0x20000049ff4f7230 */ /* 0x020fc40000004100 */
[C---:B------:R-:W-:Y:S01]  /*1540*/  FMUL.FTZ R81, R112.reuse, R81 ;  /* 0x0000005170517220 */ /* 0x040fe20000410000 */
[----:B------:R-:W-:Y:S02]  /*1550*/  HADD2.F32 R78, -RZ, R73.H1_H1 ;  /* 0x30000049ff4e7230 */ /* 0x000fe40000004100 */
[C---:B------:R-:W-:Y:S01]  /*1560*/  FMUL.FTZ R131, R112.reuse, R131 ;  /* 0x0000008370837220 */ /* 0x040fe20000410000 */
[C---:B------:R-:W-:Y:S01]  /*1570*/  FMUL.FTZ R135, R112.reuse, R135 ;  /* 0x0000008770877220 */ /* 0x040fe20000410000 */
[C---:B------:R-:W-:Y:S01]  /*1580*/  FMUL.FTZ R139, R112.reuse, R139 ;  /* 0x0000008b708b7220 */ /* 0x040fe20000410000 */
[----:B------:R-:W-:Y:S02]  /*1590*/  HADD2.F32 R73, -RZ, R74.H0_H0 ;  /* 0x2000004aff497230 */ /* 0x000fe40000004100 */
[C---:B------:R-:W-:Y:S01]  /*15a0*/  FMUL.FTZ R85, R112.reuse, R85 ;  /* 0x0000005570557220 */ /* 0x040fe20000410000 */
[----:B------:R-:W-:Y:S01]  /*15b0*/  FMUL.FTZ R141, R112, R141 ;  /* 0x0000008d708d7220 */ /* 0x000fe20000410000 */
[----:B------:R-:W-:-:S02]  /*15c0*/  HADD2.F32 R142, -RZ, R72.H0_H0 ;  /* 0x20000048ff8e7230 */ /* 0x000fc40000004100 */
[-C--:B------:R-:W-:Y:S01]  /*15d0*/  FMUL.FTZ R87, R87, R128.reuse ;  /* 0x0000008057577220 */ /* 0x080fe20000410000 */
[----:B------:R-:W-:Y:S02]  /*15e0*/  HADD2.F32 R140, -RZ, R72.H1_H1 ;  /* 0x30000048ff8c7230 */ /* 0x000fe40000004100 */
[-C--:B------:R-:W-:Y:S01]  /*15f0*/  FMUL.FTZ R137, R137, R128.reuse ;  /* 0x0000008089897220 */ /* 0x080fe20000410000 */
[----:B------:R-:W-:Y:S02]  /*1600*/  HADD2.F32 R74, -RZ, R74.H1_H1 ;  /* 0x3000004aff4a7230 */ /* 0x000fe40000004100 */
[-C--:B------:R-:W-:Y:S01]  /*1610*/  FMUL.FTZ R81, R81, R128.reuse ;  /* 0x0000008051517220 */ /* 0x080fe20000410000 */
[--C-:B------:R-:W-:Y:S02]  /*1620*/  HADD2.F32 R72, -RZ, R75.reuse.H0_H0 ;  /* 0x2000004bff487230 */ /* 0x100fe40000004100 */
[-C--:B------:R-:W-:Y:S01]  /*1630*/  FMUL.FTZ R84, R131, R128.reuse ;  /* 0x0000008083547220 */ /* 0x080fe20000410000 */
[-C--:B------:R-:W-:Y:S01]  /*1640*/  FMUL.FTZ R86, R135, R128.reuse ;  /* 0x0000008087567220 */ /* 0x080fe20000410000 */
[-C--:B------:R-:W-:Y:S01]  /*1650*/  FMUL.FTZ R139, R139, R128.reuse ;  /* 0x000000808b8b7220 */ /* 0x080fe20000410000 */
[-C--:B------:R-:W-:Y:S01]  /*1660*/  FMUL.FTZ R85, R85, R128.reuse ;  /* 0x0000008055557220 */ /* 0x080fe20000410000 */
        /* <DEDUP_REMOVED lines=21> */
[----:B------:R-:W-:Y:S01]  /*17c0*/  F2FP.F16.F32.PACK_AB R75, R78, R139 ;  /* 0x0000008b4e4b723e */ /* 0x000fe200000000ff */
[----:B------:R-:W-:Y:S06]  /*17d0*/  BRA `(.L_x_4059) ;  /* 0x0000000400007947 */ /* 0x000fec0003800000 */
.L_x_4058:
        /* <DEDUP_REMOVED lines=22> */
[----:B-----5:R-:W-:-:S02]  /*1940*/  HADD2.F32 R140, -RZ, R72.H0_H0 ;  /* 0x20000048ff8c7230 */ /* 0x020fc40000004100 */
[C---:B------:R-:W-:Y:S01]  /*1950*/  FMUL.FTZ R139, R112.reuse, R139 ;  /* 0x0000008b708b7220 */ /* 0x040fe20000410000 */
[----:B------:R-:W-:Y:S02]  /*1960*/  HADD2.F32 R79, -RZ, R72.H1_H1 ;  /* 0x30000048ff4f7230 */ /* 0x000fe40000004100 */
[----:B------:R-:W-:Y:S01]  /*1970*/  FMUL.FTZ R141, R112, R141 ;  /* 0x0000008d708d7220 */ /* 0x000fe20000410000 */
[--C-:B------:R-:W-:Y:S01]  /*1980*/  HADD2.F32 R72, -RZ, R74.reuse.H0_H0 ;  /* 0x2000004aff487230 */ /* 0x100fe20000004100 */
[----:B------:R-:W-:Y:S01]  /*1990*/  F2FP.F16.F32.PACK_AB R70, R137, R135 ;  /* 0x000000878946723e */ /* 0x000fe200000000ff */
[----:B------:R-:W-:Y:S02]  /*19a0*/  HADD2.F32 R74, -RZ, R74.H1_H1 ;  /* 0x3000004aff4a7230 */ /* 0x000fe40000004100 */
[----:B------:R-:W-:Y:S01]  /*19b0*/  FMUL.FTZ R85, R81, R128 ;  /* 0x0000008051557220 */ /* 0x000fe20000410000 */
[----:B------:R-:W-:Y:S01]  /*19c0*/  HADD2.F32 R78, -RZ, R73.H0_H0 ;  /* 0x20000049ff4e7230 */ /* 0x000fe20000004100 */
[----:B------:R-:W-:Y:S01]  /*19d0*/  F2FP.F16.F32.PACK_AB R68, R69, R81 ;  /* 0x000000514544723e */ /* 0x000fe200000000ff */
[----:B------:R-:W-:-:S02]  /*19e0*/  HADD2.F32 R71, -RZ, R75.H0_H0 ;  /* 0x2000004bff477230 */ /* 0x000fc40000004100 */
[-C--:B------:R-:W-:Y:S01]  /*19f0*/  FMUL.FTZ R80, R69, R128.reuse ;  /* 0x0000008045507220 */ /* 0x080fe20000410000 */
[-C--:B------:R-:W-:Y:S01]  /*1a00*/  FMUL.FTZ R137, R137, R128.reuse ;  /* 0x0000008089897220 */ /* 0x080fe20000410000 */
[----:B------:R-:W-:Y:S02]  /*1a10*/  HADD2.F32 R73, -RZ, R73.H1_H1 ;  /* 0x30000049ff497230 */ /* 0x000fe40000004100 */
[-C--:B------:R-:W-:Y:S01]  /*1a20*/  FMUL.FTZ R81, R87, R128.reuse ;  /* 0x0000008057517220 */ /* 0x080fe20000410000 */
[----:B------:R-:W-:Y:S01]  /*1a30*/  HADD2.F32 R75, -RZ, R75.H1_H1 ;  /* 0x3000004bff4b7230 */ /* 0x000fe20000004100 */
[C---:B------:R-:W-:Y:S01]  /*1a40*/  F2FP.F16.F32.PACK_AB R69, R131.reuse, R87 ;  /* 0x000000578345723e */ /* 0x040fe200000000ff */
[-C--:B------:R-:W-:Y:S01]  /*1a50*/  FMUL.FTZ R84, R131, R128.reuse ;  /* 0x0000008083547220 */ /* 0x080fe20000410000 */
[-C--:B------:R-:W-:Y:S01]  /*1a60*/  FMUL.FTZ R87, R135, R128.reuse ;  /* 0x0000008087577220 */ /* 0x080fe20000410000 */
        /* <DEDUP_REMOVED lines=22> */
[----:B------:R-:W-:-:S07]  /*1bd0*/  F2FP.F16.F32.PACK_AB R75, R75, R86 ;  /* 0x000000564b4b723e */ /* 0x000fce00000000ff */
.L_x_4059:
        /* <DEDUP_REMOVED lines=32> */
[----:B-----5:R-:W-:-:S02]  /*1de0*/  HADD2.F32 R74, -RZ, R76.H0_H0 ;  /* 0x2000004cff4a7230 */ /* 0x020fc40000004100 */
[----:B------:R-:W-:Y:S01]  /*1df0*/  FMUL.FTZ R116, R112, R83 ;  /* 0x0000005370747220 */ /* 0x000fe20000410000 */
        /* <DEDUP_REMOVED lines=8> */
[----:B------:R-:W-:Y:S01]  /*1e80*/  HADD2.F32 R113, -RZ, R78.H1_H1 ;  /* 0x3000004eff717230 */ /* 0x000fe20000004100 */
[C---:B------:R-:W-:Y:S01]  /*1e90*/  F2FP.F16.F32.PACK_AB R70, R117.reuse, R119 ;  /* 0x000000777546723e */ /* 0x040fe200000000ff */
[-C--:B------:R-:W-:Y:S01]  /*1ea0*/  FMUL.FTZ R112, R117, R128.reuse ;  /* 0x0000008075707220 */ /* 0x080fe20000410000 */
[--C-:B------:R-:W-:Y:S02]  /*1eb0*/  HADD2.F32 R72, -RZ, R79.reuse.H0_H0 ;  /* 0x2000004fff487230 */ /* 0x100fe40000004100 */
[-C--:B------:R-:W-:Y:S01]  /*1ec0*/  FMUL.FTZ R87, R119, R128.reuse ;  /* 0x0000008077577220 */ /* 0x080fe20000410000 */
[----:B------:R-:W-:Y:S02]  /*1ed0*/  HADD2.F32 R71, -RZ, R79.H1_H1 ;  /* 0x3000004fff477230 */ /* 0x000fe40000004100 */
        /* <DEDUP_REMOVED lines=26> */
.L_x_4060:
        /* <DEDUP_REMOVED lines=31> */
[----:B------:R-:W-:-:S02]  /*2270*/  HADD2.F32 R84, -RZ, R78.H1_H1 ;  /* 0x3000004eff547230 */ /* 0x000fc40000004100 */
[-C--:B------:R-:W-:Y:S01]  /*2280*/  FMUL.FTZ R112, R121, R128.reuse ;  /* 0x0000008079707220 */ /* 0x080fe20000410000 */
[-C--:B------:R-:W-:Y:S01]  /*2290*/  FMUL.FTZ R119, R119, R128.reuse ;  /* 0x0000008077777220 */ /* 0x080fe20000410000 */
[-C--:B------:R-:W-:Y:S01]  /*22a0*/  FMUL.FTZ R117, R117, R128.reuse ;  /* 0x0000008075757220 */ /* 0x080fe20000410000 */
[-C--:B------:R-:W-:Y:S01]  /*22b0*/  FMUL.FTZ R115, R115, R128.reuse ;  /* 0x0000008073737220 */ /* 0x080fe20000410000 */
[----:B------:R-:W-:Y:S01]  /*22c0*/  FMUL.FTZ R128, R83, R128 ;  /* 0x0000008053807220 */ /* 0x000fe20000410000 */
[----:B------:R-:W-:Y:S02]  /*22d0*/  HADD2.F32 R114, -RZ, R78.H0_H0 ;  /* 0x2000004eff727230 */ /* 0x000fe40000004100 */
[----:B------:R-:W-:Y:S01]  /*22e0*/  FMUL.FTZ R78, R74, R73 ;  /* 0x000000494a4e7220 */ /* 0x000fe20000410000 */
        /* <DEDUP_REMOVED lines=15> */
[----:B------:R-:W-:Y:S01]  /*23e0*/  FMUL.FTZ R85, R119, R114 ;  /* 0x0000007277557220 */ /* 0x000fe20000410000 */
[----:B------:R-:W-:Y:S01]  /*23f0*/  FMUL.FTZ R87, R115, R87 ;  /* 0x0000005773577220 */ /* 0x000fe20000410000 */
[----:B------:R-:W-:Y:S01]  /*2400*/  FMUL.FTZ R86, R128, R86 ;  /* 0x0000005680567220 */ /* 0x000fe20000410000 */
[----:B------:R-:W-:-:S02]  /*2410*/  F2FP.F16.F32.PACK_AB R73, R112, R123 ;  /* 0x0000007b7049723e */ /* 0x000fc400000000ff */
[----:B------:R-:W-:Y:S02]  /*2420*/  F2FP.F16.F32.PACK_AB R74, R117, R74 ;  /* 0x0000004a754a723e */ /* 0x000fe400000000ff */
[----:B------:R-:W-:-:S07]  /*2430*/  F2FP.F16.F32.PACK_AB R75, R76, R75 ;  /* 0x0000004b4c4b723e */ /* 0x000fce00000000ff */
.L_x_4061:
[----:B------:R-:W0:Y:S01]  /*2440*/  @P1 LDC.64 R76, c[0x0][0x478] ;  /* 0x00011e00ff4c1b82 */ /* 0x000e220000000a00 */
[----:B------:R-:W-:-:S04]  /*2450*/  IMAD.WIDE.U32 R80, R111, 0x10, R80 ;  /* 0x000000106f507825 */ /* 0x000fc800078e0050 */
[----:B0-----:R-:W-:-:S05]  /*2460*/  @P1 IMAD.WIDE.U32 R76, R111, 0x10, R76 ;  /* 0x000000106f4c1825 */ /* 0x001fca00078e004c */
[----:B------:R0:W-:Y:S04]  /*2470*/  @P1 STG.E.128 desc[UR8][R76.64], R68 ;  /* 0x000000444c001986 */ /* 0x0001e8000c101d08 */
[----:B------:R0:W-:Y:S01]  /*2480*/  STG.E.128 desc[UR8][R80.64], R72 ;  /* 0x0000004850007986 */ /* 0x0001e2000c101d08 */
[----:B------:R-:W-:Y:S05]  /*2490*/  BRA `(.L_x_4062) ;  /* 0x0000001000c07947 */ /* 0x000fea0003800000 */
.L_x_4057:
        /* <DEDUP_REMOVED lines=12> */
[-C--:B------:R-:W-:Y:S01]  /*2560*/  FFMA.FTZ R141, R141, R129.reuse, R130 ;  /* 0x000000818d8d7223 */ /* 0x080fe20000010082 */
[----:B------:R-:W-:Y:S01]  /*2570*/  FADD.FTZ R144, R131, -R144 ;  /* 0x8000009083907221 */ /* 0x000fe20000010000 */
[----:B------:R-:W-:Y:S01]  /*2580*/  FFMA.FTZ R139, R139, R129, R130 ;  /* 0x000000818b8b7223 */ /* 0x000fe20000010082 */
[----:B------:R-:W-:Y:S01]  /*2590*/  FADD.FTZ R86, R86, -R87 ;  /* 0x8000005756567221 */ /* 0x000fe20000010000 */
[----:B------:R-:W-:-:S02]  /*25a0*/  HADD2.F32 R131, -RZ, R61.H1_H1 ;  /* 0x3000003dff837230 */ /* 0x000fc40000004100 */
[----:B------:R-:W-:Y:S01]  /*25b0*/  FADD.FTZ R80, R80, -R81 ;  /* 0x8000005150507221 */ /* 0x000fe20000010000 */
[----:B------:R-:W-:Y:S01]  /*25c0*/  FADD.FTZ R132, R132, -R135 ;  /* 0x8000008784847221 */ /* 0x000fe20000010000 */
[----:B------:R-:W-:Y:S01]  /*25d0*/  FADD.FTZ R134, R134, -R137 ;  /* 0x8000008986867221 */ /* 0x000fe20000010000 */
[----:B------:R-:W-:Y:S02]  /*25e0*/  HADD2.F32 R87, -RZ, R61.H0_H0 ;  /* 0x2000003dff577230 */ /* 0x000fe40000004100 */
[----:B------:R-:W-:Y:S01]  /*25f0*/  FADD.FTZ R84, R84, -R85 ;  /* 0x8000005554547221 */ /* 0x000fe20000010000 */
[----:B------:R-:W-:Y:S02]  /*2600*/  HADD2.F32 R133, -RZ, R62.H0_H0 ;  /* 0x2000003eff857230 */ /* 0x000fe40000004100 */
[----:B------:R-:W-:Y:S01]  /*2610*/  FADD.FTZ R138, R138, -R141 ;  /* 0x8000008d8a8a7221 */ /* 0x000fe20000010000 */
[----:B------:R-:W-:Y:S02]  /*2620*/  HADD2.F32 R81, -RZ, R60.H0_H0 ;  /* 0x2000003cff517230 */ /* 0x000fe40000004100 */
[----:B------:R-:W-:Y:S01]  /*2630*/  FADD.FTZ R136, R136, -R139 ;  /* 0x8000008b88887221 */ /* 0x000fe20000010000 */
[----:B------:R-:W-:-:S02]  /*2640*/  HADD2.F32 R135, -RZ, R62.H1_H1 ;  /* 0x3000003eff877230 */ /* 0x000fc40000004100 */
[C---:B------:R-:W-:Y:S01]  /*2650*/  FFMA.FTZ R131, R112.reuse, R144, R131 ;  /* 0x0000009070837223 */ /* 0x040fe20000010083 */
[--C-:B------:R-:W-:Y:S02]  /*2660*/  HADD2.F32 R137, -RZ, R63.reuse.H0_H0 ;  /* 0x2000003fff897230 */ /* 0x100fe40000004100 */
[C---:B------:R-:W-:Y:S01]  /*2670*/  FFMA.FTZ R87, R112.reuse, R86, R87 ;  /* 0x0000005670577223 */ /* 0x040fe20000010057 */
[----:B------:R-:W-:Y:S02]  /*2680*/  HADD2.F32 R85, -RZ, R60.H1_H1 ;  /* 0x3000003cff557230 */ /* 0x000fe40000004100 */
[C---:B------:R-:W-:Y:S01]  /*2690*/  FFMA.FTZ R133, R112.reuse, R132, R133 ;  /* 0x0000008470857223 */ /* 0x040fe20000010085 */
[----:B------:R-:W-:Y:S02]  /*26a0*/  HADD2.F32 R141, -RZ, R63.H1_H1 ;  /* 0x3000003fff8d7230 */ /* 0x000fe40000004100 */
[C---:B------:R-:W-:Y:S01]  /*26b0*/  FFMA.FTZ R81, R112.reuse, R80, R81 ;  /* 0x0000005070517223 */ /* 0x040fe20000010051 */
[C---:B------:R-:W-:Y:S01]  /*26c0*/  FFMA.FTZ R135, R112.reuse, R134, R135 ;  /* 0x0000008670877223 */ /* 0x040fe20000010087 */
[----:B------:R-:W-:Y:S01]  /*26d0*/  FFMA.FTZ R139, R112, R136, R137 ;  /* 0x00000088708b7223 */ /* 0x000fe20000010089 */
[----:B-----5:R-:W-:-:S02]  /*26e0*/  HADD2.F32 R142, -RZ, R72.H0_H0 ;  /* 0x20000048ff8e7230 */ /* 0x020fc40000004100 */
[C---:B------:R-:W-:Y:S01]  /*26f0*/  FFMA.FTZ R85, R112.reuse, R84, R85 ;  /* 0x0000005470557223 */ /* 0x040fe20000010055 */
[----:B------:R-:W-:Y:S02]  /*2700*/  HADD2.F32 R140, -RZ, R72.H1_H1 ;  /* 0x30000048ff8c7230 */ /* 0x000fe40000004100 */
[----:B------:R-:W-:Y:S01]  /*2710*/  FFMA.FTZ R141, R112, R138, R141 ;  /* 0x0000008a708d7223 */ /* 0x000fe2000001008d */
[--C-:B------:R-:W-:Y:S02]  /*2720*/  HADD2.F32 R78, -RZ, R73.reuse.H1_H1 ;  /* 0x30000049ff4e7230 */ /* 0x100fe40000004100 */
[-C--:B------:R-:W-:Y:S01]  /*2730*/  FMUL.FTZ R84, R131, R128.reuse ;  /* 0x0000008083547220 */ /* 0x080fe20000410000 */
[----:B------:R-:W-:Y:S02]  /*2740*/  HADD2.F32 R79, -RZ, R73.H0_H0 ;  /* 0x20000049ff4f7230 */ /* 0x000fe40000004100 */
[----:B------:R-:W-:Y:S01]  /*2750*/  FMUL.FTZ R87, R87, R128 ;  /* 0x0000008057577220 */ /* 0x000fe20000410000 */
[----:B------:R-:W-:-:S02]  /*2760*/  HADD2.F32 R72, -RZ, R74.H0_H0 ;  /* 0x2000004aff487230 */ /* 0x000fc40000004100 */
[-C--:B------:R-:W-:Y:S01]  /*2770*/  FMUL.FTZ R137, R133, R128.reuse ;  /* 0x0000008085897220 */ /* 0x080fe20000410000 */
[----:B------:R-:W-:Y:S02]  /*2780*/  HADD2.F32 R74, -RZ, R74.H1_H1 ;  /* 0x3000004aff4a7230 */ /* 0x000fe40000004100 */
[-C--:B------:R-:W-:Y:S01]  /*2790*/  FMUL.FTZ R81, R81, R128.reuse ;  /* 0x0000008051517220 */ /* 0x080fe20000410000 */
[--C-:B------:R-:W-:Y:S02]  /*27a0*/  HADD2.F32 R73, -RZ, R75.reuse.H0_H0 ;  /* 0x2000004bff497230 */ /* 0x100fe40000004100 */
        /* <DEDUP_REMOVED lines=26> */
.L_x_4063:
[-CC-:B------:R-:W-:Y:S01]  /*2950*/  FFMA.FTZ R68, R133, R129.reuse, R130.reuse ;  /* 0x0000008185447223 */ /* 0x180fe20000010082 */
[-CC-:B------:R-:W-:Y:S01]  /*2960*/  FFMA.FTZ R85, R85, R129.reuse, R130.reuse ;  /* 0x0000008155557223 */ /* 0x180fe20000010082 */
[-CC-:B------:R-:W-:Y:S01]  /*2970*/  FFMA.FTZ R87, R87, R129.reuse, R130.reuse ;  /* 0x0000008157577223 */ /* 0x180fe20000010082 */
[----:B------:R-:W-:Y:S01]  /*2980*/  FFMA.FTZ R81, R81, R129, R130 ;  /* 0x0000008151517223 */ /* 0x000fe20000010082 */
[----:B------:R-:W-:Y:S01]  /*2990*/  FADD.FTZ R131, R131, -R68 ;  /* 0x8000004483837221 */ /* 0x000fe20000010000 */
[--C-:B------:R-:W-:Y:S02]  /*29a0*/  HADD2.F32 R68, -RZ, R60.reuse.H1_H1 ;  /* 0x3000003cff447230 */ /* 0x100fe40000004100 */
[----:B------:R-:W-:Y:S01]  /*29b0*/  FADD.FTZ R85, R84, -R85 ;  /* 0x8000005554557221 */ /* 0x000fe20000010000 */
[----:B------:R-:W-:Y:S02]  /*29c0*/  HADD2.F32 R70, -RZ, R61.H0_H0 ;  /* 0x2000003dff467230 */ /* 0x000fe40000004100 */
[----:B------:R-:W-:Y:S01]  /*29d0*/  FADD.FTZ R87, R86, -R87 ;  /* 0x8000005756577221 */ /* 0x000fe20000010000 */
[----:B------:R-:W-:-:S02]  /*29e0*/  HADD2.F32 R69, -RZ, R60.H0_H0 ;  /* 0x2000003cff457230 */ /* 0x000fc40000004100 */
[----:B------:R-:W-:Y:S01]  /*29f0*/  FADD.FTZ R81, R80, -R81 ;  /* 0x8000005150517221 */ /* 0x000fe20000010000 */
[-CC-:B------:R-:W-:Y:S01]  /*2a00*/  FFMA.FTZ R135, R135, R129.reuse, R130.reuse ;  /* 0x0000008187877223 */ /* 0x180fe20000010082 */
[----:B------:R-:W-:Y:S01]  /*2a10*/  FFMA.FTZ R137, R137, R129, R130 ;  /* 0x0000008189897223 */ /* 0x000fe20000010082 */
[C---:B------:R-:W-:Y:S01]  /*2a20*/  FFMA.FTZ R85, R112.reuse, R85, R68 ;  /* 0x0000005570557223 */ /* 0x040fe20000010044 */
[C---:B------:R-:W-:Y:S01]  /*2a30*/  FFMA.FTZ R87, R112.reuse, R87, R70 ;  /* 0x0000005770577223 */ /* 0x040fe20000010046 */
[-CC-:B------:R-:W-:Y:S01]  /*2a40*/  FFMA.FTZ R139, R139, R129.reuse, R130.reuse ;  /* 0x000000818b8b7223 */ /* 0x180fe20000010082 */
[----:B------:R-:W-:Y:S01]  /*2a50*/  FFMA.FTZ R141, R141, R129, R130 ;  /* 0x000000818d8d7223 */ /* 0x000fe20000010082 */
[----:B------:R-:W-:Y:S01]  /*2a60*/  FFMA.FTZ R69, R112, R81, R69 ;  /* 0x0000005170457223 */ /* 0x000fe20000010045 */
[--C-:B------:R-:W-:Y:S02]  /*2a70*/  HADD2.F32 R68, -RZ, R62.reuse.H0_H0 ;  /* 0x2000003eff447230 */ /* 0x100fe40000004100 */
[----:B------:R-:W-:Y:S01]  /*2a80*/  FADD.FTZ R135, R132, -R135 ;  /* 0x8000008784877221 */ /* 0x000fe20000010000 */
[----:B------:R-:W-:-:S02]  /*2a90*/  HADD2.F32 R70, -RZ, R62.H1_H1 ;  /* 0x3000003eff467230 */ /* 0x000fc40000004100 */
[----:B------:R-:W-:Y:S01]  /*2aa0*/  FADD.FTZ R137, R134, -R137 ;  /* 0x8000008986897221 */ /* 0x000fe20000010000 */
[----:B------:R-:W-:Y:S02]  /*2ab0*/  HADD2.F32 R81, -RZ, R61.H1_H1 ;  /* 0x3000003dff517230 */ /* 0x000fe40000004100 */
[----:B------:R-:W-:Y:S01]  /*2ac0*/  FADD.FTZ R139, R136, -R139 ;  /* 0x8000008b888b7221 */ /* 0x000fe20000010000 */
[--C-:B------:R-:W-:Y:S02]  /*2ad0*/  HADD2.F32 R80, -RZ, R63.reuse.H0_H0 ;  /* 0x2000003fff507230 */ /* 0x100fe40000004100 */
[----:B------:R-:W-:Y:S01]  /*2ae0*/  FADD.FTZ R141, R138, -R141 ;  /* 0x8000008d8a8d7221 */ /* 0x000fe20000010000 */
[----:B------:R-:W-:Y:S02]  /*2af0*/  HADD2.F32 R84, -RZ, R63.H1_H1 ;  /* 0x3000003fff547230 */ /* 0x000fe40000004100 */
[C---:B------:R-:W-:Y:S01]  /*2b00*/  FFMA.FTZ R135, R112.reuse, R135, R68 ;  /* 0x0000008770877223 */ /* 0x040fe20000010044 */
[C---:B------:R-:W-:Y:S01]  /*2b10*/  FFMA.FTZ R137, R112.reuse, R137, R70 ;  /* 0x0000008970897223 */ /* 0x040fe20000010046 */
[C---:B------:R-:W-:Y:S01]  /*2b20*/  FFMA.FTZ R131, R112.reuse, R131, R81 ;  /* 0x0000008370837223 */ /* 0x040fe20000010051 */
[C---:B------:R-:W-:Y:S01]  /*2b30*/  FFMA.FTZ R139, R112.reuse, R139, R80 ;  /* 0x0000008b708b7223 */ /* 0x040fe20000010050 */
[----:B------:R-:W-:Y:S01]  /*2b40*/  FFMA.FTZ R141, R112, R141, R84 ;  /* 0x0000008d708d7223 */ /* 0x000fe20000010054 */
[----:B-----5:R-:W-:-:S02]  /*2b50*/  HADD2.F32 R140, -RZ, R72.H0_H0 ;  /* 0x20000048ff8c7230 */ /* 0x020fc40000004100 */
[-C--:B------:R-:W-:Y:S01]  /*2b60*/  FMUL.FTZ R81, R69, R128.reuse ;  /* 0x0000008045517220 */ /* 0x080fe20000410000 */
[----:B------:R-:W-:Y:S01]  /*2b70*/  HADD2.F32 R79, -RZ, R72.H1_H1 ;  /* 0x30000048ff4f7230 */ /* 0x000fe20000004100 */
[C---:B------:R-:W-:Y:S01]  /*2b80*/  F2FP.F16.F32.PACK_AB R68, R85.reuse, R69 ;  /* 0x000000455544723e */ /* 0x040fe200000000ff */
[--C-:B------:R-:W-:Y:S02]  /*2b90*/  HADD2.F32 R71, -RZ, R74.reuse.H0_H0 ;  /* 0x2000004aff477230 */ /* 0x100fe40000004100 */
[-C--:B------:R-:W-:Y:S01]  /*2ba0*/  FMUL.FTZ R80, R85, R128.reuse ;  /* 0x0000008055507220 */ /* 0x080fe20000410000 */
[----:B------:R-:W-:Y:S01]  /*2bb0*/  HADD2.F32 R78, -RZ, R73.H0_H0 ;  /* 0x20000049ff4e7230 */ /* 0x000fe20000004100 */
[----:B------:R-:W-:Y:S01]  /*2bc0*/  F2FP.F16.F32.PACK_AB R70, R137, R135 ;  /* 0x000000878946723e */ /* 0x000fe200000000ff */
[----:B------:R-:W-:Y:S02]  /*2bd0*/  HADD2.F32 R74, -RZ, R74.H1_H1 ;  /* 0x3000004aff4a7230 */ /* 0x000fe40000004100 */
[----:B------:R-:W-:Y:S01]  /*2be0*/  FMUL.FTZ R85, R87, R128 ;  /* 0x0000008057557220 */ /* 0x000fe20000410000 */
[----:B------:R-:W-:Y:S01]  /*2bf0*/  HADD2.F32 R72, -RZ, R75.H0_H0 ;  /* 0x2000004bff487230 */ /* 0x000fe20000004100 */
[----:B------:R-:W-:Y:S01]  /*2c00*/  F2FP.F16.F32.PACK_AB R69, R131, R87 ;  /* 0x000000578345723e */ /* 0x000fe200000000ff */
[----:B------:R-:W-:-:S02]  /*2c10*/  HADD2.F32 R73, -RZ, R73.H1_H1 ;  /* 0x30000049ff497230 */ /* 0x000fc40000004100 */
[-C--:B------:R-:W-:Y:S01]  /*2c20*/  FMUL.FTZ R137, R137, R128.reuse ;  /* 0x0000008089897220 */ /* 0x080fe20000410000 */
[----:B------:R-:W-:Y:S02]  /*2c30*/  HADD2.F32 R75, -RZ, R75.H1_H1 ;  /* 0x3000004bff4b7230 */ /* 0x000fe40000004100 */
        /* <DEDUP_REMOVED lines=25> */
.L_x_4064:
        /* <DEDUP_REMOVED lines=19> */
[----:B0-----:R-:W-:Y:S02]  /*2f00*/  HADD2.F32 R75, -RZ, R67.H1_H1 ;  /* 0x30000043ff4b7230 */ /* 0x001fe40000004100 */
[----:B------:R-:W-:Y:S01]  /*2f10*/  FADD.FTZ R126, R127, -R126 ;  /* 0x8000007e7f7e7221 */ /* 0x000fe20000010000 */
[----:B------:R-:W-:-:S02]  /*2f20*/  HADD2.F32 R69, -RZ, R64.H0_H0 ;  /* 0x20000040ff457230 */ /* 0x000fc40000004100 */
[----:B------:R-:W-:Y:S01]  /*2f30*/  FADD.FTZ R129, R82, -R129 ;  /* 0x8000008152817221 */ /* 0x000fe20000010000 */
[----:B------:R-:W-:Y:S02]  /*2f40*/  HADD2.F32 R73, -RZ, R64.H1_H1 ;  /* 0x30000040ff497230 */ /* 0x000fe40000004100 */
[----:B------:R-:W-:Y:S01]  /*2f50*/  FADD.FTZ R114, R115, -R114 ;  /* 0x8000007273727221 */ /* 0x000fe20000010000 */
[----:B------:R-:W-:Y:S01]  /*2f60*/  FADD.FTZ R124, R124, -R125 ;  /* 0x8000007d7c7c7221 */ /* 0x000fe20000010000 */
[----:B------:R-:W-:Y:S01]  /*2f70*/  FADD.FTZ R68, R116, -R117 ;  /* 0x8000007574447221 */ /* 0x000fe20000010000 */
[--C-:B------:R-:W-:Y:S02]  /*2f80*/  HADD2.F32 R113, -RZ, R66.reuse.H0_H0 ;  /* 0x20000042ff717230 */ /* 0x100fe40000004100 */
[----:B------:R-:W-:Y:S01]  /*2f90*/  FADD.FTZ R118, R119, -R118 ;  /* 0x8000007677767221 */ /* 0x000fe20000010000 */
[----:B------:R-:W-:Y:S02]  /*2fa0*/  HADD2.F32 R115, -RZ, R66.H1_H1 ;  /* 0x30000042ff737230 */ /* 0x000fe40000004100 */
[----:B------:R-:W-:Y:S01]  /*2fb0*/  FFMA.FTZ R116, R112, R129, R75 ;  /* 0x0000008170747223 */ /* 0x000fe2000001004b */
[----:B-----5:R-:W-:-:S02]  /*2fc0*/  HADD2.F32 R87, -RZ, R79.H0_H0 ;  /* 0x2000004fff577230 */ /* 0x020fc40000004100 */
[----:B------:R-:W-:Y:S01]  /*2fd0*/  FADD.FTZ R122, R123, -R122 ;  /* 0x8000007a7b7a7221 */ /* 0x000fe20000010000 */
[----:B------:R-:W-:Y:S02]  /*2fe0*/  HADD2.F32 R86, -RZ, R79.H1_H1 ;  /* 0x3000004fff567230 */ /* 0x000fe40000004100 */
[----:B------:R-:W-:Y:S01]  /*2ff0*/  FADD.FTZ R120, R120, -R121 ;  /* 0x8000007978787221 */ /* 0x000fe20000010000 */
[--C-:B------:R-:W-:Y:S02]  /*3000*/  HADD2.F32 R75, -RZ, R65.reuse.H0_H0 ;  /* 0x20000041ff4b7230 */ /* 0x100fe40000004100 */
[C---:B------:R-:W-:Y:S01]  /*3010*/  FFMA.FTZ R69, R112.reuse, R126, R69 ;  /* 0x0000007e70457223 */ /* 0x040fe20000010045 */
[----:B------:R-:W-:Y:S02]  /*3020*/  HADD2.F32 R79, -RZ, R65.H1_H1 ;  /* 0x30000041ff4f7230 */ /* 0x000fe40000004100 */
[----:B------:R-:W-:Y:S01]  /*3030*/  FFMA.FTZ R73, R112, R124, R73 ;  /* 0x0000007c70497223 */ /* 0x000fe20000010049 */
[----:B------:R-:W-:-:S02]  /*3040*/  HADD2.F32 R117, -RZ, R67.H0_H0 ;  /* 0x20000043ff757230 */ /* 0x000fc40000004100 */
[C---:B------:R-:W-:Y:S01]  /*3050*/  FFMA.FTZ R113, R112.reuse, R118, R113 ;  /* 0x0000007670717223 */ /* 0x040fe20000010071 */
[C---:B------:R-:W-:Y:S01]  /*3060*/  FFMA.FTZ R115, R112.reuse, R68, R115 ;  /* 0x0000004470737223 */ /* 0x040fe20000010073 */
[C---:B------:R-:W-:Y:S01]  /*3070*/  FFMA.FTZ R75, R112.reuse, R122, R75 ;  /* 0x0000007a704b7223 */ /* 0x040fe2000001004b */
[C---:B------:R-:W-:Y:S01]  /*3080*/  FFMA.FTZ R79, R112.reuse, R120, R79 ;  /* 0x00000078704f7223 */ /* 0x040fe2000001004f */
[----:B------:R-:W-:Y:S01]  /*3090*/  FFMA.FTZ R117, R112, R114, R117 ;  /* 0x0000007270757223 */ /* 0x000fe20000010075 */
[--C-:B------:R-:W-:Y:S01]  /*30a0*/  HADD2.F32 R71, -RZ, R76.reuse.H0_H0 ;  /* 0x2000004cff477230 */ /* 0x100fe20000004100 */
[----:B------:R-:W-:Y:S01]  /*30b0*/  F2FP.F16.F32.PACK_AB R68, R73, R69 ;  /* 0x000000454944723e */ /* 0x000fe200000000ff */
[----:B------:R-:W-:Y:S02]  /*30c0*/  HADD2.F32 R76, -RZ, R76.H1_H1 ;  /* 0x3000004cff4c7230 */ /* 0x000fe40000004100 */
[----:B------:R-:W-:Y:S01]  /*30d0*/  FMUL.FTZ R72, R69, R128 ;  /* 0x0000008045487220 */ /* 0x000fe20000410000 */
[----:B------:R-:W-:-:S02]  /*30e0*/  HADD2.F32 R83, -RZ, R77.H0_H0 ;  /* 0x2000004dff537230 */ /* 0x000fc40000004100 */
[-C--:B------:R-:W-:Y:S01]  /*30f0*/  FMUL.FTZ R73, R73, R128.reuse ;  /* 0x0000008049497220 */ /* 0x080fe20000410000 */
[-C--:B------:R-:W-:Y:S01]  /*3100*/  FMUL.FTZ R114, R113, R128.reuse ;  /* 0x0000008071727220 */ /* 0x080fe20000410000 */
[----:B------:R-:W-:Y:S01]  /*3110*/  F2FP.F16.F32.PACK_AB R70, R115, R113 ;  /* 0x000000717346723e */ /* 0x000fe200000000ff */
[--C-:B------:R-:W-:Y:S02]  /*3120*/  HADD2.F32 R85, -RZ, R78.reuse.H0_H0 ;  /* 0x2000004eff557230 */ /* 0x100fe40000004100 */
[-C--:B------:R-:W-:Y:S01]  /*3130*/  FMUL.FTZ R74, R75, R128.reuse ;  /* 0x000000804b4a7220 */ /* 0x080fe20000410000 */
[----:B------:R-:W-:Y:S02]  /*3140*/  HADD2.F32 R84, -RZ, R78.H1_H1 ;  /* 0x3000004eff547230 */ /* 0x000fe40000004100 */
[-C--:B------:R-:W-:Y:S01]  /*3150*/  FMUL.FTZ R112, R79, R128.reuse ;  /* 0x000000804f707220 */ /* 0x080fe20000410000 */
[-C--:B------:R-:W-:Y:S01]  /*3160*/  FMUL.FTZ R115, R115, R128.reuse ;  /* 0x0000008073737220 */ /* 0x080fe20000410000 */
[-C--:B------:R-:W-:Y:S01]  /*3170*/  FMUL.FTZ R113, R117, R128.reuse ;  /* 0x0000008075717220 */ /* 0x080fe20000410000 */
[----:B------:R-:W-:Y:S01]  /*3180*/  FMUL.FTZ R128, R116, R128 ;  /* 0x0000008074807220 */ /* 0x000fe20000410000 */
        /* <DEDUP_REMOVED lines=17> */
[----:B------:R-:W-:Y:S01]  /*32a0*/  F2FP.F16.F32.PACK_AB R72, R73, R72 ;  /* 0x000000484948723e */ /* 0x000fe200000000ff */
[----:B------:R-:W-:Y:S01]  /*32b0*/  FMUL.FTZ R82, R112, R77 ;  /* 0x0000004d70527220 */ /* 0x000fe20000410000 */
[----:B------:R-:W-:Y:S02]  /*32c0*/  F2FP.F16.F32.PACK_AB R73, R75, R74 ;  /* 0x0000004a4b49723e */ /* 0x000fe400000000ff */
[----:B------:R-:W-:Y:S02]  /*32d0*/  F2FP.F16.F32.PACK_AB R71, R116, R117 ;  /* 0x000000757447723e */ /* 0x000fe400000000ff */
[----:B------:R-:W-:-:S02]  /*32e0*/  F2FP.F16.F32.PACK_AB R74, R115, R114 ;  /* 0x00000072734a723e */ /* 0x000fc400000000ff */
[----:B------:R-:W-:Y:S01]  /*32f0*/  F2FP.F16.F32.PACK_AB R75, R128, R113 ;  /* 0x00000071804b723e */ /* 0x000fe200000000ff */
[----:B------:R-:W-:Y:S06]  /*3300*/  BRA `(.L_x_4066) ;  /* 0x0000000400107947 */ /* 0x000fec0003800000 */
.L_x_4065:
        /* <DEDUP_REMOVED lines=8> */
[--C-:B0----5:R-:W-:Y:S02]  /*3390*/  HADD2.F32 R85, -RZ, R78.reuse.H0_H0 ;  /* 0x2000004eff557230 */ /* 0x121fe40000004100 */
        /* <DEDUP_REMOVED lines=8> */
[----:B------:R-:W-:Y:S01]  /*3420*/  FFMA.FTZ R129, R112, R129, R73 ;  /* 0x0000008170817223 */ /* 0x000fe20000010049 */
[----:B------:R-:W-:-:S02]  /*3430*/  HADD2.F32 R73, -RZ, R65.H0_H0 ;  /* 0x20000041ff497230 */ /* 0x000fc40000004100 */
[C---:B------:R-:W-:Y:S01]  /*3440*/  FFMA.FTZ R127, R112.reuse, R127, R74 ;  /* 0x0000007f707f7223 */ /* 0x040fe2000001004a */
[----:B------:R-:W-:Y:S02]  /*3450*/  HADD2.F32 R74, -RZ, R65.H1_H1 ;  /* 0x30000041ff4a7230 */ /* 0x000fe40000004100 */
[----:B------:R-:W-:Y:S01]  /*3460*/  FFMA.FTZ R125, R112, R125, R78 ;  /* 0x0000007d707d7223 */ /* 0x000fe2000001004e */
[----:B------:R-:W-:Y:S01]  /*3470*/  FADD.FTZ R121, R120, -R121 ;  /* 0x8000007978797221 */ /* 0x000fe20000010000 */
[----:B------:R-:W-:Y:S01]  /*3480*/  FADD.FTZ R115, R115, -R114 ;  /* 0x8000007273737221 */ /* 0x000fe20000010000 */
[--C-:B------:R-:W-:Y:S02]  /*3490*/  HADD2.F32 R78, -RZ, R66.reuse.H0_H0 ;  /* 0x20000042ff4e7230 */ /* 0x100fe40000004100 */
[----:B------:R-:W-:Y:S01]  /*34a0*/  FADD.FTZ R119, R119, -R118 ;  /* 0x8000007677777221 */ /* 0x000fe20000010000 */
[----:B------:R-:W-:Y:S02]  /*34b0*/  HADD2.F32 R82, -RZ, R66.H1_H1 ;  /* 0x30000042ff527230 */ /* 0x000fe40000004100 */
[----:B------:R-:W-:Y:S01]  /*34c0*/  FADD.FTZ R117, R116, -R117 ;  /* 0x8000007574757221 */ /* 0x000fe20000010000 */
[----:B------:R-:W-:-:S02]  /*34d0*/  HADD2.F32 R114, -RZ, R67.H0_H0 ;  /* 0x20000043ff727230 */ /* 0x000fc40000004100 */
[C---:B------:R-:W-:Y:S01]  /*34e0*/  FFMA.FTZ R73, R112.reuse, R123, R73 ;  /* 0x0000007b70497223 */ /* 0x040fe20000010049 */
[C---:B------:R-:W-:Y:S01]  /*34f0*/  FFMA.FTZ R121, R112.reuse, R121, R74 ;  /* 0x0000007970797223 */ /* 0x040fe2000001004a */
[C---:B------:R-:W-:Y:S01]  /*3500*/  FFMA.FTZ R119, R112.reuse, R119, R78 ;  /* 0x0000007770777223 */ /* 0x040fe2000001004e */
[--C-:B------:R-:W-:Y:S02]  /*3510*/  HADD2.F32 R83, -RZ, R77.reuse.H0_H0 ;  /* 0x2000004dff537230 */ /* 0x100fe40000004100 */
[C---:B------:R-:W-:Y:S01]  /*3520*/  FFMA.FTZ R117, R112.reuse, R117, R82 ;  /* 0x0000007570757223 */ /* 0x040fe20000010052 */
[----:B------:R-:W-:Y:S01]  /*3530*/  FFMA.FTZ R115, R112, R115, R114 ;  /* 0x0000007370737223 */ /* 0x000fe20000010072 */
[----:B------:R-:W-:Y:S02]  /*3540*/  HADD2.F32 R72, -RZ, R76.H0_H0 ;  /* 0x2000004cff487230 */ /* 0x000fe40000004100 */
[----:B------:R-:W-:Y:S01]  /*3550*/  FMUL.FTZ R73, R73, R128 ;  /* 0x0000008049497220 */ /* 0x000fe20000410000 */
[----:B------:R-:W-:-:S02]  /*3560*/  HADD2.F32 R77, -RZ, R77.H1_H1 ;  /* 0x3000004dff4d7230 */ /* 0x000fc40000004100 */
[-C--:B------:R-:W-:Y:S01]  /*3570*/  FMUL.FTZ R74, R121, R128.reuse ;  /* 0x00000080794a7220 */ /* 0x080fe20000410000 */
[----:B------:R-:W-:Y:S02]  /*3580*/  HADD2.F32 R76, -RZ, R76.H1_H1 ;  /* 0x3000004cff4c7230 */ /* 0x000fe40000004100 */
[-C--:B------:R-:W-:Y:S01]  /*3590*/  FMUL.FTZ R127, R127, R128.reuse ;  /* 0x000000807f7f7220 */ /* 0x080fe20000410000 */
[-C--:B------:R-:W-:Y:S01]  /*35a0*/  FMUL.FTZ R125, R125, R128.reuse ;  /* 0x000000807d7d7220 */ /* 0x080fe20000410000 */
[-C--:B------:R-:W-:Y:S01]  /*35b0*/  FMUL.FTZ R119, R119, R128.reuse ;  /* 0x0000008077777220 */ /* 0x080fe20000410000 */
[-C--:B------:R-:W-:Y:S01]  /*35c0*/  FMUL.FTZ R117, R117, R128.reuse ;  /* 0x0000008075757220 */ /* 0x080fe20000410000 */
[-C--:B------:R-:W-:Y:S01]  /*35d0*/  FMUL.FTZ R115, R115, R128.reuse ;  /* 0x0000008073737220 */ /* 0x080fe20000410000 */
        /* <DEDUP_REMOVED lines=23> */
.L_x_4066:
[----:B------:R-:W0:Y:S01]  /*3750*/  @P1 LDC.64 R76, c[0x0][0x478] ;  /* 0x00011e00ff4c1b82 */ /* 0x000e220000000a00 */
[----:B------:R-:W-:-:S04]  /*3760*/  IMAD.WIDE.U32 R80, R111, 0x10, R80 ;  /* 0x000000106f507825 */ /* 0x000fc800078e0050 */
[----:B0-----:R-:W-:-:S05]  /*3770*/  @P1 IMAD.WIDE.U32 R76, R111, 0x10, R76 ;  /* 0x000000106f4c1825 */ /* 0x001fca00078e004c */
[----:B------:R1:W-:Y:S04]  /*3780*/  @P1 STG.E.128 desc[UR8][R76.64], R68 ;  /* 0x000000444c001986 */ /* 0x0003e8000c101d08 */
[----:B------:R1:W-:Y:S02]  /*3790*/  STG.E.128 desc[UR8][R80.64], R72 ;  /* 0x0000004850007986 */ /* 0x0003e4000c101d08 */
.L_x_4062:
        /* <DEDUP_REMOVED lines=69> */
.L_x_4054:
        /* <DEDUP_REMOVED lines=22> */
.L_x_4068:
        /* <DEDUP_REMOVED lines=11> */
.L_x_8071:


//--------------------- .text._ZN10layer_norm13ln_bwd_kernelINS_13Kernel_traitsIf6__halfS2_S2_fjLj2048ELj1ELj1ELj4ELj16ENS_18Kernel_traits_baseILj2048EfS2_S2_S2_fjLj128EEEEELb0ELb1ELb1ELb0EEEvNS_9BwdParamsE --------------------------
	.section	.text._ZN10layer_norm13ln_bwd_kernelINS_13Kernel_traitsIf6__halfS2_S2_fjLj2048ELj1ELj1ELj4ELj16ENS_18Kernel_traits_baseILj2048EfS2_S2_S2_fjLj128EEEEELb0ELb1ELb1ELb0EEEvNS_9BwdParamsE,"ax",@progbits
	.align	128
        .global         _ZN10layer_norm13ln_bwd_kernelINS_13Kernel_traitsIf6__halfS2_S2_fjLj2048ELj1ELj1ELj4ELj16ENS_18Kernel_traits_baseILj2048EfS2_S2_S2_fjLj128EEEEELb0ELb1ELb1ELb0EEEvNS_9BwdParamsE
        .type           _ZN10layer_norm13ln_bwd_kernelINS_13Kernel_traitsIf6__halfS2_S2_fjLj2048ELj1ELj1ELj4ELj16ENS_18Kernel_traits_baseILj2048EfS2_S2_S2_fjLj128EEEEELb0ELb1ELb1ELb0EEEvNS_9BwdParamsE,@function
        .size           _ZN10layer_norm13ln_bwd_kernelINS_13Kernel_traitsIf6__halfS2_S2_fjLj2048ELj1ELj1ELj4ELj16ENS_18Kernel_traits_baseILj2048EfS2_S2_S2_fjLj128EEEEELb0ELb1ELb1ELb0EEEvNS_9BwdParamsE,(.L_x_8072 - _ZN10layer_norm13ln_bwd_kernelINS_13Kernel_traitsIf6__halfS2_S2_fjLj2048ELj1ELj1ELj4ELj16ENS_18Kernel_traits_baseILj2048EfS2_S2_S2_fjLj128EEEEELb0ELb1ELb1ELb0EEEvNS_9BwdParamsE)
        .other          _ZN10layer_norm13ln_bwd_kernelINS_13Kernel_traitsIf6__halfS2_S2_fjLj2048ELj1ELj1ELj4ELj16ENS_18Kernel_traits_baseILj2048EfS2_S2_S2_fjLj128EEEEELb0ELb1ELb1ELb0EEEvNS_9BwdParamsE,@"STO_CUDA_ENTRY STV_DEFAULT"
_ZN10layer_norm13ln_bwd_kernelINS_13Kernel_traitsIf6__halfS2_S2_fjLj2048ELj1ELj1ELj4ELj16ENS_18Kernel_traits_baseILj2048EfS2_S2_S2_fjLj128EEEEELb0ELb1ELb1ELb0EEEvNS_9BwdParamsE:
.text._ZN10layer_norm13ln_bwd_kernelINS_13Kernel_traitsIf6__halfS2_S2_fjLj2048ELj1ELj1ELj4ELj16ENS_18Kernel_traits_baseILj2048EfS2_S2_S2_fjLj128EEEEELb0ELb1ELb1ELb0EEEvNS_9BwdParamsE:
        /* <DEDUP_REMOVED lines=86> */
[----:B------:R-:W2:Y:S01]  /*0560*/  LDCU UR12, c[0x0][0x400] ;  /* 0x00008000ff0c77ac */ /* 0x000ea20008000800 */
[----:B------:R-:W3:Y:S01]  /*0570*/  LDCU.64 UR10, c[0x0][0x438] ;  /* 0x00008700ff0a77ac */ /* 0x000ee20008000a00 */
[----:B------:R-:W4:Y:S02]  /*0580*/  LDCU.64 UR4, c[0x0][0x478] ;  /* 0x00008f00ff0477ac */ /* 0x000f240008000a00 */
.L_x_4145:
        /* <DEDUP_REMOVED lines=23> */
[----:B------:R-:W-:-:S02]  /*0700*/  ISETP.NE.AND P0, PT, RZ, UR9, PT ;  /* 0x00000009ff007c0c */ /* 0x000fc4000bf05270 */
[----:B------:R-:W-:Y:S02]  /*0710*/  ISETP.GE.U32.AND P3, PT, R4, 0x100, PT ;  /* 0x000001000400780c */ /* 0x000fe40003f66070 */
[----:B------:R-:W-:Y:S02]  /*0720*/  MOV R151, RZ ;  /* 0x000000ff00977202 */ /* 0x000fe40000000f00 */
[----:B------:R-:W-:Y:S01]  /*0730*/  MOV R154, RZ ;  /* 0x000000ff009a7202 */ /* 0x000fe20000000f00 */
        /* <DEDUP_REMOVED lines=24> */
[--C-:B--2---:R-:W-:Y:S02]  /*08c0*/  HADD2.F32 R3, -RZ, R12.reuse.H0_H0 ;  /* 0x2000000cff037230 */ /* 0x104fe40000004100 */
[--C-:B------:R-:W-:Y:S02]  /*08d0*/  HADD2.F32 R127, -RZ, R13.reuse.H0_H0 ;  /* 0x2000000dff7f7230 */ /* 0x100fe40000004100 */
[----:B------:R-:W-:Y:S02]  /*08e0*/  HADD2.F32 R13, -RZ, R13.H1_H1 ;  /* 0x3000000dff0d7230 */ /* 0x000fe40000004100 */
[----:B------:R-:W-:Y:S01]  /*08f0*/  FADD.FTZ R3, -R142, R3 ;  /* 0x000000038e037221 */ /* 0x000fe20000010100 */
[----:B------:R-:W-:-:S02]  /*0900*/  HADD2.F32 R125, -RZ, R12.H1_H1 ;  /* 0x3000000cff7d7230 */ /* 0x000fc40000004100 */
[C---:B------:R-:W-:Y:S01]  /*0910*/  FADD.FTZ R127, -R142.reuse, R127 ;  /* 0x0000007f8e7f7221 */ /* 0x040fe20000010100 */
[----:B---3--:R-:W-:Y:S02]  /*0920*/  HADD2.F32 R11, -RZ, R116.H0_H0 ;  /* 0x20000074ff0b7230 */ /* 0x008fe40000004100 */
[----:B0-----:R-:W-:Y:S01]  /*0930*/  FADD.FTZ R121, -R142, R13 ;  /* 0x0000000d8e797221 */ /* 0x001fe20000010100 */
[----:B-----5:R-:W-:Y:S01]  /*0940*/  FMUL.FTZ R3, R6, R3 ;  /* 0x0000000306037220 */ /* 0x020fe20000410000 */
[--C-:B------:R-:W-:Y:S02]  /*0950*/  HADD2.F32 R129, -RZ, R14.reuse.H0_H0 ;  /* 0x2000000eff817230 */ /* 0x100fe40000004100 */
[----:B------:R-:W-:Y:S01]  /*0960*/  FADD.FTZ R125, -R142, R125 ;  /* 0x0000007d8e7d7221 */ /* 0x000fe20000010100 */
[----:B------:R-:W-:Y:S02]  /*0970*/  HADD2.F32 R151, -RZ, R14.H1_H1 ;  /* 0x3000000eff977230 */ /* 0x000fe40000004100 */
[----:B------:R-:W-:Y:S01]  /*0980*/  FMUL.FTZ R124, R6, R121 ;  /* 0x00000079067c7220 */ /* 0x000fe20000410000 */
[----:B------:R-:W-:-:S02]  /*0990*/  HADD2.F32 R120, -RZ, R117.H1_H1 ;  /* 0x30000075ff787230 */ /* 0x000fc40000004100 */
        /* <DEDUP_REMOVED lines=8> */
[----:B------:R-:W-:Y:S01]  /*0a20*/  FMUL.FTZ R11, R6, R127 ;  /* 0x0000007f060b7220 */ /* 0x000fe20000410000 */
[C---:B------:R-:W-:Y:S01]  /*0a30*/  FADD.FTZ R129, -R142.reuse, R129 ;  /* 0x000000818e817221 */ /* 0x040fe20000010100 */
[----:B------:R-:W-:Y:S01]  /*0a40*/  FADD.FTZ R151, -R142, R151 ;  /* 0x000000978e977221 */ /* 0x000fe20000010100 */
[----:B------:R-:W-:Y:S01]  /*0a50*/  FADD.FTZ R67, R67, R120 ;  /* 0x0000007843437221 */ /* 0x000fe20000010000 */
[-C--:B------:R-:W-:Y:S01]  /*0a60*/  FFMA.FTZ R51, R124, R120.reuse, R51 ;  /* 0x000000787c337223 */ /* 0x080fe20000010033 */
[----:B------:R-:W-:Y:S01]  /*0a70*/  FMUL.FTZ R125, R35, R120 ;  /* 0x00000078237d7220 */ /* 0x000fe20000410000 */
[----:B------:R-:W-:Y:S01]  /*0a80*/  FMUL.FTZ R13, R33, R122 ;  /* 0x0000007a210d7220 */ /* 0x000fe20000410000 */
[----:B------:R-:W-:Y:S01]  /*0a90*/  FADD.FTZ R120, RZ, R14 ;  /* 0x0000000eff787221 */ /* 0x000fe20000010000 */
[--C-:B------:R-:W-:Y:S02]  /*0aa0*/  HADD2.F32 R131, -RZ, R118.reuse.H0_H0 ;  /* 0x20000076ff837230 */ /* 0x100fe40000004100 */
[----:B------:R-:W-:Y:S01]  /*0ab0*/  FFMA.FTZ R121, R3, R14, RZ ;  /* 0x0000000e03797223 */ /* 0x000fe200000100ff */
[----:B------:R-:W-:-:S02]  /*0ac0*/  HADD2.F32 R118, -RZ, R118.H1_H1 ;  /* 0x30000076ff767230 */ /* 0x000fc40000004100 */
[----:B------:R-:W-:Y:S01]  /*0ad0*/  FADD.FTZ R66, R66, R15 ;  /* 0x0000000f42427221 */ /* 0x000fe20000010000 */
[-C--:B------:R-:W-:Y:S01]  /*0ae0*/  FFMA.FTZ R50, R11, R15.reuse, R50 ;  /* 0x0000000f0b327223 */ /* 0x080fe20000010032 */
[----:B------:R-:W-:Y:S01]  /*0af0*/  FMUL.FTZ R126, R34, R15 ;  /* 0x0000000f227e7220 */ /* 0x000fe20000410000 */
[C---:B------:R-:W-:Y:S01]  /*0b00*/  FMUL.FTZ R15, R6.reuse, R129 ;  /* 0x00000081060f7220 */ /* 0x040fe20000410000 */
[----:B------:R-:W-:Y:S01]  /*0b10*/  FMUL.FTZ R130, R6, R151 ;  /* 0x0000009706827220 */ /* 0x000fe20000410000 */
        /* <DEDUP_REMOVED lines=8> */
[----:B------:R-:W-:-:S02]  /*0ba0*/  HADD2.F32 R117, -RZ, R119.H0_H0 ;  /* 0x20000077ff757230 */ /* 0x000fc40000004100 */
[----:B------:R-:W-:Y:S01]  /*0bb0*/  FADD.FTZ R68, R68, R131 ;  /* 0x0000008344447221 */ /* 0x000fe20000010000 */
[-C--:B------:R-:W-:Y:S01]  /*0bc0*/  FFMA.FTZ R52, R15, R131.reuse, R52 ;  /* 0x000000830f347223 */ /* 0x080fe20000010034 */
[----:B------:R-:W-:Y:S01]  /*0bd0*/  FMUL.FTZ R128, R36, R131 ;  /* 0x0000008324807220 */ /* 0x000fe20000410000 */
[----:B------:R-:W-:Y:S01]  /*0be0*/  FMUL.FTZ R129, R6, R153 ;  /* 0x0000009906817220 */ /* 0x000fe20000410000 */
[----:B------:R-:W-:Y:S01]  /*0bf0*/  FADD.FTZ R131, R118, R125 ;  /* 0x0000007d76837221 */ /* 0x000fe20000010000 */
[----:B------:R-:W-:Y:S01]  /*0c00*/  FFMA.FTZ R118, R124, R125, R121 ;  /* 0x0000007d7c767223 */ /* 0x000fe20000010079 */
[----:B------:R-:W-:Y:S02]  /*0c10*/  HADD2.F32 R116, -RZ, R119.H1_H1 ;  /* 0x30000077ff747230 */ /* 0x000fe40000004100 */
        /* <DEDUP_REMOVED lines=18> */
.L_x_4073:
[----:B----4-:R-:W-:Y:S05]  /*0d40*/  BSYNC.RECONVERGENT B1 ;  /* 0x0000000000017941 */ /* 0x010fea0003800200 */
.L_x_4072:
        /* <DEDUP_REMOVED lines=14> */
[----:B------:R-:W-:Y:S02]  /*0e30*/  HADD2.F32 R117, -RZ, R117.H1_H1 ;  /* 0x30000075ff757230 */ /* 0x000fe40000004100 */
[C---:B------:R-:W-:Y:S01]  /*0e40*/  FADD.FTZ R139, -R142.reuse, R135 ;  /* 0x000000878e8b7221 */ /* 0x040fe20000010100 */
[----:B------:R-:W-:Y:S02]  /*0e50*/  HADD2.F32 R133, -RZ, R116.H0_H0 ;  /* 0x20000074ff857230 */ /* 0x000fe40000004100 */
[----:B------:R-:W-:Y:S01]  /*0e60*/  FADD.FTZ R141, -R142, R141 ;  /* 0x0000008d8e8d7221 */ /* 0x000fe20000010100 */
[----:B---3--:R-:W-:-:S02]  /*0e70*/  HADD2.F32 R135, -RZ, R120.H0_H0 ;  /* 0x20000078ff877230 */ /* 0x008fc40000004100 */
[C---:B------:R-:W-:Y:S01]  /*0e80*/  FADD.FTZ R145, -R142.reuse, R117 ;  /* 0x000000758e917221 */ /* 0x040fe20000010100 */
[--C-:B------:R-:W-:Y:S02]  /*0e90*/  HADD2.F32 R143, -RZ, R118.reuse.H0_H0 ;  /* 0x20000076ff8f7230 */ /* 0x100fe40000004100 */
[----:B------:R-:W-:Y:S01]  /*0ea0*/  FADD.FTZ R133, -R142, R133 ;  /* 0x000000858e857221 */ /* 0x000fe20000010100 */
[----:B------:R-:W-:Y:S02]  /*0eb0*/  HADD2.F32 R147, -RZ, R118.H1_H1 ;  /* 0x30000076ff937230 */ /* 0x000fe40000004100 */
[----:B-----5:R-:W-:Y:S01]  /*0ec0*/  FMUL.FTZ R140, R6, R145 ;  /* 0x00000091068c7220 */ /* 0x020fe20000410000 */
[----:B------:R-:W-:Y:S02]  /*0ed0*/  HADD2.F32 R118, -RZ, R121.H1_H1 ;  /* 0x30000079ff767230 */ /* 0x000fe40000004100 */
[----:B------:R-:W-:Y:S01]  /*0ee0*/  FMUL.FTZ R138, R16, R135 ;  /* 0x00000087108a7220 */ /* 0x000fe20000410000 */
[----:B------:R-:W-:-:S02]  /*0ef0*/  HADD2.F32 R120, -RZ, R120.H1_H1 ;  /* 0x30000078ff787230 */ /* 0x000fc40000004100 */
[C---:B------:R-:W-:Y:S01]  /*0f00*/  FMUL.FTZ R133, R6.reuse, R133 ;  /* 0x0000008506857220 */ /* 0x040fe20000410000 */
[--C-:B------:R-:W-:Y:S02]  /*0f10*/  HADD2.F32 R153, -RZ, R119.reuse.H0_H0 ;  /* 0x20000077ff997230 */ /* 0x100fe40000004100 */
[----:B0-----:R-:W-:Y:S01]  /*0f20*/  FMUL.FTZ R136, R6, R139 ;  /* 0x0000008b06887220 */ /* 0x001fe20000410000 */
[----:B------:R-:W-:Y:S02]  /*0f30*/  HADD2.F32 R119, -RZ, R119.H1_H1 ;  /* 0x30000077ff777230 */ /* 0x000fe40000004100 */
[----:B------:R-:W-:Y:S01]  /*0f40*/  FADD.FTZ R149, -R142, R143 ;  /* 0x0000008f8e957221 */ /* 0x000fe20000010100 */
[----:B------:R-:W-:Y:S01]  /*0f50*/  FADD.FTZ R75, R75, R118 ;  /* 0x000000764b4b7221 */ /* 0x000fe20000010000 */
[-C--:B------:R-:W-:Y:S01]  /*0f60*/  FFMA.FTZ R59, R140, R118.reuse, R59 ;  /* 0x000000768c3b7223 */ /* 0x080fe2000001003b */
[----:B------:R-:W-:Y:S01]  /*0f70*/  FMUL.FTZ R139, R19, R118 ;  /* 0x00000076138b7220 */ /* 0x000fe20000410000 */
[----:B------:R-:W-:-:S02]  /*0f80*/  HADD2.F32 R143, -RZ, R121.H0_H0 ;  /* 0x20000079ff8f7230 */ /* 0x000fc40000004100 */
[----:B------:R-:W-:Y:S01]  /*0f90*/  FMUL.FTZ R137, R17, R120 ;  /* 0x0000007811897220 */ /* 0x000fe20000410000 */
[----:B------:R-:W-:Y:S01]  /*0fa0*/  FADD.FTZ R118, R151, R138 ;  /* 0x0000008a97767221 */ /* 0x000fe20000010000 */
[C---:B------:R-:W-:Y:S01]  /*0fb0*/  FFMA.FTZ R121, R133.reuse, R138, R154 ;  /* 0x0000008a85797223 */ /* 0x040fe2000001009a */
[----:B------:R-:W-:Y:S01]  /*0fc0*/  FADD.FTZ R117, -R142, R119 ;  /* 0x000000778e757221 */ /* 0x000fe20000010100 */
[--C-:B------:R-:W-:Y:S02]  /*0fd0*/  HADD2.F32 R119, -RZ, R123.reuse.H0_H0 ;  /* 0x2000007bff777230 */ /* 0x100fe40000004100 */
[----:B------:R-:W-:Y:S01]  /*0fe0*/  FADD.FTZ R72, R72, R135 ;  /* 0x0000008748487221 */ /* 0x000fe20000010000 */
[----:B------:R-:W-:Y:S02]  /*0ff0*/  HADD2.F32 R116, -RZ, R123.H1_H1 ;  /* 0x3000007bff747230 */ /* 0x000fe40000004100 */
[----:B------:R-:W-:Y:S01]  /*1000*/  FFMA.FTZ R56, R133, R135, R56 ;  /* 0x0000008785387223 */ /* 0x000fe20000010038 */
[----:B------:R-:W-:Y:S01]  /*1010*/  FADD.FTZ R123, R118, R137 ;  /* 0x00000089767b7221 */ /* 0x000fe20000010000 */
[----:B------:R-:W-:Y:S01]  /*1020*/  FMUL.FTZ R135, R6, R141 ;  /* 0x0000008d06877220 */ /* 0x000fe20000410000 */
[----:B------:R-:W-:Y:S01]  /*1030*/  FMUL.FTZ R144, R18, R143 ;  /* 0x0000008f12907220 */ /* 0x000fe20000410000 */
        /* <DEDUP_REMOVED lines=38> */
.L_x_4071:
        /* <DEDUP_REMOVED lines=18> */
.L_x_4074:
[----:B----4-:R-:W-:Y:S05]  /*13c0*/  BSYNC.RECONVERGENT B0 ;  /* 0x0000000000007941 */ /* 0x010fea0003800200 */
.L_x_4070:
[----:B0-----:R-:W0:Y:S01]  /*13d0*/  SHFL.DOWN PT, R116, R151, 0x10, 0x1f ;  /* 0x0a001f0097747f89 */ /* 0x001e2200000e0000 */
[----:B------:R-:W-:Y:S01]  /*13e0*/  LOP3.LUT P3, RZ, R2, 0x1f, RZ, 0xc0, !PT ;  /* 0x0000001f02ff7812 */ /* 0x000fe2000786c0ff */
[----:B------:R-:W-:Y:S01]  /*13f0*/  BSSY.RECONVERGENT B0, `(.L_x_4075) ;  /* 0x00001c6000007945 */ /* 0x000fe20003800200 */
[----:B------:R-:W-:Y:S01]  /*1400*/  PLOP3.LUT P0, PT, PT, PT, PT, 0x80, 0x8 ;  /* 0x000000000008781c */ /* 0x000fe20003f0f070 */
[----:B------:R-:W1:Y:S01]  /*1410*/  SHFL.DOWN PT, R117, R154, 0x10, 0x1f ;  /* 0x0a001f009a757f89 */ /* 0x000e6200000e0000 */
[----:B-----5:R-:W-:-:S09]  /*1420*/  ISETP.GE.AND P4, PT, R8, 0x1, PT ;  /* 0x000000010800780c */ /* 0x020fd20003f86270 */
[----:B------:R-:W-:Y:S01]  /*1430*/  @!P3 PLOP3.LUT P0, PT, P1, PT, PT, 0x80, 0x8 ;  /* 0x000000000008b81c */ /* 0x000fe20000f0f070 */
[----:B0-----:R-:W-:Y:S02]  /*1440*/  FADD.FTZ R116, R116, R151 ;  /* 0x0000009774747221 */ /* 0x001fe40000010000 */
[----:B------:R-:W0:Y:S01]  /*1450*/  S2R R151, SR_CgaCtaId ;  /* 0x0000000000977919 */ /* 0x000e220000008800 */
[----:B-1----:R-:W-:Y:S01]  /*1460*/  FADD.FTZ R117, R117, R154 ;  /* 0x0000009a75757221 */ /* 0x002fe20000010000 */
[----:B------:R-:W-:Y:S01]  /*1470*/  @P4 IADD3 R154, PT, PT, R8, -0x1, RZ ;  /* 0xffffffff089a4810 */ /* 0x000fe20007ffe0ff */
[----:B------:R-:W1:Y:S04]  /*1480*/  SHFL.DOWN PT, R119, R116, 0x8, 0x1f ;  /* 0x09001f0074777f89 */ /* 0x000e6800000e0000 */
[----:B------:R-:W2:Y:S01]  /*1490*/  SHFL.DOWN PT, R118, R117, 0x8, 0x1f ;  /* 0x09001f0075767f89 */ /* 0x000ea200000e0000 */
[----:B------:R-:W-:-:S02]  /*14a0*/  @P4 IMAD R154, R154, R9, RZ ;  /* 0x000000099a9a4224 */ /* 0x000fc400078e02ff */
        /* <DEDUP_REMOVED lines=51> */
.L_x_4077:
[----:B------:R-:W-:Y:S05]  /*17e0*/  BRA.U UP0, `(.L_x_4078) ;  /* 0x0000000d00087547 */ /* 0x000fea000b800000 */
[----:B------:R-:W-:-:S04]  /*17f0*/  UISETP.NE.U32.AND UP0, UPT, UR4, URZ, UPT ;  /* 0x000000ff0400728c */ /* 0x000fc8000bf05070 */
[----:B------:R-:W-:-:S09]  /*1800*/  UISETP.NE.AND.EX UP0, UPT, UR5, URZ, UPT, UP0 ;  /* 0x000000ff0500728c */ /* 0x000fd2000bf05300 */
[----:B------:R-:W-:Y:S05]  /*1810*/  BRA.U UP0, `(.L_x_4079) ;  /* 0x0000000500847547 */ /* 0x000fea000b800000 */
[----:B------:R-:W-:Y:S05]  /*1820*/  @!P4 BRA `(.L_x_4080) ;  /* 0x00000000002cc947 */ /* 0x000fea0003800000 */
[----:B------:R-:W-:Y:S01]  /*1830*/  FFMA.FTZ R117, R3, R123, R8 ;  /* 0x0000007b03757223 */ /* 0x000fe20000010008 */
[----:B------:R-:W-:Y:S01]  /*1840*/  ISETP.GT.AND P0, PT, R7, RZ, PT ;  /* 0x000000ff0700720c */ /* 0x000fe20003f04270 */
[----:B-----5:R-:W-:Y:S02]  /*1850*/  HADD2.F32 R116, -RZ, R104.H0_H0 ;  /* 0x20000068ff747230 */ /* 0x020fe40000004100 */
[----:B------:R-:W-:-:S04]  /*1860*/  FADD.FTZ R117, R14, -R117 ;  /* 0x800000750e757221 */ /* 0x000fc80000010000 */
[----:B------:R-:W-:-:S05]  /*1870*/  FMUL.FTZ R117, R6, R117 ;  /* 0x0000007506757220 */ /* 0x000fca0000410000 */
[----:B------:R-:W-:-:S05]  /*1880*/  FSEL R117, R117, RZ, P0 ;  /* 0x000000ff75757208 */ /* 0x000fca0000000000 */
[----:B------:R-:W-:-:S04]  /*1890*/  FMUL.FTZ R117, R117, UR13 ;  /* 0x0000000d75757c20 */ /* 0x000fc80008410000 */
[----:B------:R-:W-:Y:S01]  /*18a0*/  FMUL.FTZ R118, R40, R117 ;  /* 0x0000007528767220 */ /* 0x000fe20000410000 */
[----:B------:R-:W-:-:S04]  /*18b0*/  FFMA.FTZ R80, R117, R116, R80 ;  /* 0x0000007475507223 */ /* 0x000fc80000010050 */
[----:B------:R-:W-:-:S04]  /*18c0*/  F2FP.F16.F32.PACK_AB R118, RZ, R118 ;  /* 0x00000076ff76723e */ /* 0x000fc800000000ff */
[----:B------:R-:W-:-:S07]  /*18d0*/  PRMT R108, R118, 0x7610, R108 ;  /* 0x00007610766c7816 */ /* 0x000fce000000006c */
.L_x_4080:
[----:B------:R-:W-:Y:S05]  /*18e0*/  @!P4 BRA `(.L_x_4081) ;  /* 0x00000000002cc947 */ /* 0x000fea0003800000 */
[----:B------:R-:W-:Y:S01]  /*18f0*/  FFMA.FTZ R116, R12, R123, R8 ;  /* 0x0000007b0c747223 */ /* 0x000fe20000010008 */
[----:B------:R-:W-:-:S03]  /*1900*/  ISETP.GT.AND P0, PT, R7, RZ, PT ;  /* 0x000000ff0700720c */ /* 0x000fc60003f04270 */
[----:B------:R-:W-:-:S04]  /*1910*/  FADD.FTZ R117, R13, -R116 ;  /* 0x800000740d757221 */ /* 0x000fc80000010000 */
[----:B------:R-:W-:-:S05]  /*1920*/  FMUL.FTZ R117, R6, R117 ;  /* 0x0000007506757220 */ /* 0x000fca0000410000 */
[----:B------:R-:W-:-:S05]  /*1930*/  FSEL R117, R117, RZ, P0 ;  /* 0x000000ff75757208 */ /* 0x000fca0000000000 */
[----:B------:R-:W-:Y:S01]  /*1940*/  FMUL.FTZ R116, R117, UR13 ;  /* 0x0000000d75747c20 */ /* 0x000fe20008410000 */
[----:B-----5:R-:W-:-:S03]  /*1950*/  HADD2.F32 R117, -RZ, R104.H1_H1 ;  /* 0x30000068ff757230 */ /* 0x020fc60000004100 */
[----:B------:R-:W-:Y:S02]  /*1960*/  FMUL.FTZ R118, R41, R116 ;  /* 0x0000007429767220 */ /* 0x000fe40000410000 */
[----:B------:R-:W-:-:S03]  /*1970*/  FFMA.FTZ R81, R116, R117, R81 ;  /* 0x0000007574517223 */ /* 0x000fc60000010051 */
[----:B------:R-:W-:-:S04]  /*1980*/  F2FP.F16.F32.PACK_AB R118, RZ, R118 ;  /* 0x00000076ff76723e */ /* 0x000fc800000000ff */
[----:B------:R-:W-:-:S07]  /*1990*/  PRMT R108, R108, 0x5410, R118 ;  /* 0x000054106c6c7816 */ /* 0x000fce0000000076 */
.L_x_4081:
        /* <DEDUP_REMOVED lines=12> */
.L_x_4082:
        /* <DEDUP_REMOVED lines=12> */
.L_x_4083:
        /* <DEDUP_REMOVED lines=12> */
.L_x_4084:
        /* <DEDUP_REMOVED lines=12> */
.L_x_4085:
        /* <DEDUP_REMOVED lines=12> */
.L_x_4086:
        /* <DEDUP_REMOVED lines=11> */
[----:B------:R-:W-:Y:S01]  /*1e10*/  PRMT R111, R111, 0x5410, R118 ;  /* 0x000054106f6f7816 */ /* 0x000fe20000000076 */
[----:B------:R-:W-:Y:S06]  /*1e20*/  BRA `(.L_x_4087) ;  /* 0x0000001000607947 */ /* 0x000fec0003800000 */
.L_x_4079:
        /* <DEDUP_REMOVED lines=12> */
[----:B------:R-:W-:Y:S01]  /*1ef0*/  FMUL.FTZ R113, R113, UR13 ;  /* 0x0000000d71717c20 */ /* 0x000fe20008410000 */
[----:B-----5:R-:W-:-:S03]  /*1f00*/  HADD2.F32 R115, -RZ, R104.H0_H0 ;  /* 0x20000068ff737230 */ /* 0x020fc60000004100 */
[-C--:B------:R-:W-:Y:S02]  /*1f10*/  FMUL.FTZ R114, R40, R113.reuse ;  /* 0x0000007128727220 */ /* 0x080fe40000410000 */
[----:B------:R-:W-:-:S03]  /*1f20*/  FFMA.FTZ R80, R115, R113, R80 ;  /* 0x0000007173507223 */ /* 0x000fc60000010050 */
[----:B------:R-:W-:-:S04]  /*1f30*/  F2FP.F16.F32.PACK_AB R114, RZ, R114 ;  /* 0x00000072ff72723e */ /* 0x000fc800000000ff */
[----:B------:R-:W-:-:S07]  /*1f40*/  PRMT R108, R114, 0x7610, R108 ;  /* 0x00007610726c7816 */ /* 0x000fce000000006c */
.L_x_4088:
[----:B------:R-:W-:Y:S05]  /*1f50*/  @!P4 BRA `(.L_x_4089) ;  /* 0x000000000018c947 */ /* 0x000fea0003800000 */
[----:B------:R-:W-:Y:S01]  /*1f60*/  FMUL.FTZ R114, R116, UR13 ;  /* 0x0000000d74727c20 */ /* 0x000fe20008410000 */
[----:B-----5:R-:W-:-:S03]  /*1f70*/  HADD2.F32 R116, -RZ, R104.H1_H1 ;  /* 0x30000068ff747230 */ /* 0x020fc60000004100 */
[-C--:B------:R-:W-:Y:S02]  /*1f80*/  FMUL.FTZ R113, R41, R114.reuse ;  /* 0x0000007229717220 */ /* 0x080fe40000410000 */
[----:B------:R-:W-:-:S03]  /*1f90*/  FFMA.FTZ R81, R116, R114, R81 ;  /* 0x0000007274517223 */ /* 0x000fc60000010051 */
[----:B------:R-:W-:-:S04]  /*1fa0*/  F2FP.F16.F32.PACK_AB R113, RZ, R113 ;  /* 0x00000071ff71723e */ /* 0x000fc800000000ff */
[----:B------:R-:W-:-:S07]  /*1fb0*/  PRMT R108, R108, 0x5410, R113 ;  /* 0x000054106c6c7816 */ /* 0x000fce0000000071 */
.L_x_4089:
        /* <DEDUP_REMOVED lines=20> */
[----:B------:R-:W-:Y:S01]  /*2100*/  FMUL.FTZ R113, R115, UR13 ;  /* 0x0000000d73717c20 */ /* 0x000fe20008410000 */
[----:B-----5:R-:W-:-:S03]  /*2110*/  HADD2.F32 R153, -RZ, R105.H0_H0 ;  /* 0x20000069ff997230 */ /* 0x020fc60000004100 */
[-C--:B------:R-:W-:Y:S02]  /*2120*/  FMUL.FTZ R114, R42, R113.reuse ;  /* 0x000000712a727220 */ /* 0x080fe40000410000 */
[----:B------:R-:W-:-:S03]  /*2130*/  FFMA.FTZ R82, R153, R113, R82 ;  /* 0x0000007199527223 */ /* 0x000fc60000010052 */
[----:B------:R-:W-:-:S04]  /*2140*/  F2FP.F16.F32.PACK_AB R114, RZ, R114 ;  /* 0x00000072ff72723e */ /* 0x000fc800000000ff */
[----:B------:R-:W-:-:S07]  /*2150*/  PRMT R109, R114, 0x7610, R109 ;  /* 0x00007610726d7816 */ /* 0x000fce000000006d */
.L_x_4090:
[----:B------:R-:W-:Y:S05]  /*2160*/  @!P4 BRA `(.L_x_4091) ;  /* 0x000000000018c947 */ /* 0x000fea0003800000 */
[----:B------:R-:W-:Y:S01]  /*2170*/  FMUL.FTZ R114, R116, UR13 ;  /* 0x0000000d74727c20 */ /* 0x000fe20008410000 */
[----:B-----5:R-:W-:-:S03]  /*2180*/  HADD2.F32 R118, -RZ, R105.H1_H1 ;  /* 0x30000069ff767230 */ /* 0x020fc60000004100 */
[-C--:B------:R-:W-:Y:S02]  /*2190*/  FMUL.FTZ R113, R43, R114.reuse ;  /* 0x000000722b717220 */ /* 0x080fe40000410000 */
[----:B------:R-:W-:-:S03]  /*21a0*/  FFMA.FTZ R83, R118, R114, R83 ;  /* 0x0000007276537223 */ /* 0x000fc60000010053 */
[----:B------:R-:W-:-:S04]  /*21b0*/  F2FP.F16.F32.PACK_AB R113, RZ, R113 ;  /* 0x00000071ff71723e */ /* 0x000fc800000000ff */
[----:B------:R-:W-:-:S07]  /*21c0*/  PRMT R109, R109, 0x5410, R113 ;  /* 0x000054106d6d7816 */ /* 0x000fce0000000071 */
.L_x_4091:
[----:B------:R-:W-:Y:S02]  /*21d0*/  F2FP.F16.F32.PACK_AB R113, R116, R115 ;  /* 0x000000737471723e */ /* 0x000fe400000000ff */
[----:B------:R-:W-:Y:S02]  /*21e0*/  FSEL R116, R119, RZ, P0 ;  /* 0x000000ff77747208 */ /* 0x000fe40000000000 */
[----:B------:R-:W-:Y:S02]  /*21f0*/  FSEL R143, R143, RZ, P0 ;  /* 0x000000ff8f8f7208 */ /* 0x000fe40000000000 */
[----:B------:R-:W-:Y:S02]  /*2200*/  FSEL R118, R151, RZ, P0 ;  /* 0x000000ff97767208 */ /* 0x000fe40000000000 */
        /* <DEDUP_REMOVED lines=8> */
.L_x_4092:
[----:B------:R-:W-:Y:S05]  /*2290*/  @!P4 BRA `(.L_x_4093) ;  /* 0x000000000018c947 */ /* 0x000fea0003800000 */
[----:B------:R-:W-:Y:S01]  /*22a0*/  FMUL.FTZ R114, R116, UR13 ;  /* 0x0000000d74727c20 */ /* 0x000fe20008410000 */
[----:B-----5:R-:W-:-:S03]  /*22b0*/  HADD2.F32 R120, -RZ, R106.H1_H1 ;  /* 0x3000006aff787230 */ /* 0x020fc60000004100 */
[-C--:B------:R-:W-:Y:S02]  /*22c0*/  FMUL.FTZ R115, R45, R114.reuse ;  /* 0x000000722d737220 */ /* 0x080fe40000410000 */
[----:B------:R-:W-:-:S03]  /*22d0*/  FFMA.FTZ R85, R120, R114, R85 ;  /* 0x0000007278557223 */ /* 0x000fc60000010055 */
[----:B------:R-:W-:-:S04]  /*22e0*/  F2FP.F16.F32.PACK_AB R115, RZ, R115 ;  /* 0x00000073ff73723e */ /* 0x000fc800000000ff */
[----:B------:R-:W-:-:S07]  /*22f0*/  PRMT R110, R110, 0x5410, R115 ;  /* 0x000054106e6e7816 */ /* 0x000fce0000000073 */
.L_x_4093:
[----:B------:R-:W-:Y:S05]  /*2300*/  @!P4 BRA `(.L_x_4094) ;  /* 0x000000000018c947 */ /* 0x000fea0003800000 */
[----:B------:R-:W-:Y:S01]  /*2310*/  FMUL.FTZ R115, R143, UR13 ;  /* 0x0000000d8f737c20 */ /* 0x000fe20008410000 */
[----:B-----5:R-:W-:-:S03]  /*2320*/  HADD2.F32 R119, -RZ, R107.H0_H0 ;  /* 0x2000006bff777230 */ /* 0x020fc60000004100 */
[-C--:B------:R-:W-:Y:S02]  /*2330*/  FMUL.FTZ R114, R46, R115.reuse ;  /* 0x000000732e727220 */ /* 0x080fe40000410000 */
[----:B------:R-:W-:-:S03]  /*2340*/  FFMA.FTZ R86, R119, R115, R86 ;  /* 0x0000007377567223 */ /* 0x000fc60000010056 */
[----:B------:R-:W-:-:S04]  /*2350*/  F2FP.F16.F32.PACK_AB R114, RZ, R114 ;  /* 0x00000072ff72723e */ /* 0x000fc800000000ff */
[----:B------:R-:W-:-:S07]  /*2360*/  PRMT R111, R114, 0x7610, R111 ;  /* 0x00007610726f7816 */ /* 0x000fce000000006f */
.L_x_4094:
[----:B------:R-:W-:Y:S02]  /*2370*/  F2FP.F16.F32.PACK_AB R114, R116, R117 ;  /* 0x000000757472723e */ /* 0x000fe400000000ff */
[----:B------:R-:W-:Y:S01]  /*2380*/  F2FP.F16.F32.PACK_AB R115, R118, R143 ;  /* 0x0000008f7673723e */ /* 0x000fe200000000ff */
[----:B------:R-:W-:Y:S06]  /*2390*/  @!P4 BRA `(.L_x_4087) ;  /* 0x0000000c0004c947 */ /* 0x000fec0003800000 */
[----:B------:R-:W-:Y:S01]  /*23a0*/  FMUL.FTZ R116, R118, UR13 ;  /* 0x0000000d76747c20 */ /* 0x000fe20008410000 */
[----:B-----5:R-:W-:-:S03]  /*23b0*/  HADD2.F32 R118, -RZ, R107.H1_H1 ;  /* 0x3000006bff767230 */ /* 0x020fc60000004100 */
[-C--:B------:R-:W-:Y:S02]  /*23c0*/  FMUL.FTZ R117, R47, R116.reuse ;  /* 0x000000742f757220 */ /* 0x080fe40000410000 */
[----:B------:R-:W-:-:S03]  /*23d0*/  FFMA.FTZ R87, R118, R116, R87 ;  /* 0x0000007476577223 */ /* 0x000fc60000010057 */
[----:B------:R-:W-:-:S04]  /*23e0*/  F2FP.F16.F32.PACK_AB R117, RZ, R117 ;  /* 0x00000075ff75723e */ /* 0x000fc800000000ff */
[----:B------:R-:W-:Y:S01]  /*23f0*/  PRMT R111, R111, 0x5410, R117 ;  /* 0x000054106f6f7816 */ /* 0x000fe20000000075 */
[----:B------:R-:W-:Y:S06]  /*2400*/  BRA `(.L_x_4087) ;  /* 0x0000000800e87947 */ /* 0x000fec0003800000 */
.L_x_4078:
[----:B------:R-:W-:-:S04]  /*2410*/  UISETP.NE.U32.AND UP0, UPT, UR4, URZ, UPT ;  /* 0x000000ff0400728c */ /* 0x000fc8000bf05070 */
[----:B------:R-:W-:-:S09]  /*2420*/  UISETP.NE.AND.EX UP0, UPT, UR5, URZ, UPT, UP0 ;  /* 0x000000ff0500728c */ /* 0x000fd2000bf05300 */
[----:B------:R-:W-:Y:S05]  /*2430*/  BRA.U UP0, `(.L_x_4095) ;  /* 0x0000000500687547 */ /* 0x000fea000b800000 */
[----:B------:R-:W-:Y:S01]  /*2440*/  ISETP.GT.AND P0, PT, R7, RZ, PT ;  /* 0x000000ff0700720c */ /* 0x000fe20003f04270 */
[----:B------:R-:W-:-:S12]  /*2450*/  @!P4 BRA `(.L_x_4096) ;  /* 0x000000000028c947 */ /* 0x000fd80003800000 */
[----:B------:R-:W-:Y:S01]  /*2460*/  @P0 FFMA.FTZ R119, R3, R123, R8 ;  /* 0x0000007b03770223 */ /* 0x000fe20000010008 */
[----:B------:R-:W-:-:S03]  /*2470*/  HADD2.F32 R117, -RZ, R96.H0_H0 ;  /* 0x20000060ff757230 */ /* 0x000fc60000004100 */
        /* <DEDUP_REMOVED lines=8> */
.L_x_4096:
[----:B------:R-:W-:Y:S05]  /*2500*/  @!P4 BRA `(.L_x_4097) ;  /* 0x000000000028c947 */ /* 0x000fea0003800000 */
[----:B------:R-:W-:Y:S01]  /*2510*/  @P0 FFMA.FTZ R116, R12, R123, R8 ;  /* 0x0000007b0c740223 */ /* 0x000fe20000010008 */
[----:B------:R-:W-:Y:S02]  /*2520*/  HADD2.F32 R117, -RZ, R96.H1_H1 ;  /* 0x30000060ff757230 */ /* 0x000fe40000004100 */
[----:B-----5:R-:W-:Y:S02]  /*2530*/  HADD2.F32 R118, -RZ, R104.H1_H1 ;  /* 0x30000068ff767230 */ /* 0x020fe40000004100 */
[----:B------:R-:W-:-:S04]  /*2540*/  @P0 FADD.FTZ R116, R13, -R116 ;  /* 0x800000740d740221 */ /* 0x000fc80000010000 */
[----:B------:R-:W-:-:S04]  /*2550*/  @P0 FFMA.FTZ R117, R6, R116, R117 ;  /* 0x0000007406750223 */ /* 0x000fc80000010075 */
[----:B------:R-:W-:-:S04]  /*2560*/  FMUL.FTZ R116, R117, UR13 ;  /* 0x0000000d75747c20 */ /* 0x000fc80008410000 */
[-C--:B------:R-:W-:Y:S01]  /*2570*/  FMUL.FTZ R117, R41, R116.reuse ;  /* 0x0000007429757220 */ /* 0x080fe20000410000 */
[----:B------:R-:W-:-:S04]  /*2580*/  FFMA.FTZ R81, R118, R116, R81 ;  /* 0x0000007476517223 */ /* 0x000fc80000010051 */
[----:B------:R-:W-:-:S04]  /*2590*/  F2FP.F16.F32.PACK_AB R117, RZ, R117 ;  /* 0x00000075ff75723e */ /* 0x000fc800000000ff */
[----:B------:R-:W-:-:S07]  /*25a0*/  PRMT R108, R108, 0x5410, R117 ;  /* 0x000054106c6c7816 */ /* 0x000fce0000000075 */
.L_x_4097:
[----:B------:R-:W-:Y:S05]  /*25b0*/  @!P4 BRA `(.L_x_4098) ;  /* 0x000000000028c947 */ /* 0x000fea0003800000 */
        /* <DEDUP_REMOVED lines=10> */
.L_x_4098:
        /* <DEDUP_REMOVED lines=11> */
.L_x_4099:
        /* <DEDUP_REMOVED lines=11> */
.L_x_4100:
        /* <DEDUP_REMOVED lines=11> */
.L_x_4101:
        /* <DEDUP_REMOVED lines=11> */
.L_x_4102:
        /* <DEDUP_REMOVED lines=10> */
[----:B------:R-:W-:Y:S01]  /*29c0*/  PRMT R111, R111, 0x5410, R117 ;  /* 0x000054106f6f7816 */ /* 0x000fe20000000075 */
[----:B------:R-:W-:Y:S06]  /*29d0*/  BRA `(.L_x_4087) ;  /* 0x0000000400747947 */ /* 0x000fec0003800000 */
.L_x_4095:
[----:B------:R-:W-:Y:S01]  /*29e0*/  ISETP.GT.AND P0, PT, R7, RZ, PT ;  /* 0x000000ff0700720c */ /* 0x000fe20003f04270 */
[----:B------:R-:W-:Y:S01]  /*29f0*/  @P2 FFMA.FTZ R113, R3, R123, R8 ;  /* 0x0000007b03712223 */ /* 0x000fe20000010008 */
[--C-:B------:R-:W-:Y:S02]  /*2a00*/  HADD2.F32 R155, -RZ, R96.reuse.H0_H0 ;  /* 0x20000060ff9b7230 */ /* 0x100fe40000004100 */
[----:B------:R-:W-:Y:S02]  /*2a10*/  HADD2.F32 R153, -RZ, R96.H1_H1 ;  /* 0x30000060ff997230 */ /* 0x000fe40000004100 */
[----:B------:R-:W-:Y:S01]  /*2a20*/  @P2 FADD.FTZ R113, R14, -R113 ;  /* 0x800000710e712221 */ /* 0x000fe20000010000 */
[--C-:B------:R-:W-:Y:S02]  /*2a30*/  HADD2.F32 R114, -RZ, R97.reuse.H0_H0 ;  /* 0x20000061ff727230 */ /* 0x100fe40000004100 */
[----:B------:R-:W-:Y:S02]  /*2a40*/  HADD2.F32 R119, -RZ, R98.H0_H0 ;  /* 0x20000062ff777230 */ /* 0x000fe40000004100 */
[----:B------:R-:W-:Y:S01]  /*2a50*/  @P2 FFMA.FTZ R155, R6, R113, R155 ;  /* 0x00000071069b2223 */ /* 0x000fe2000001009b */
[----:B------:R-:W-:-:S02]  /*2a60*/  HADD2.F32 R151, -RZ, R97.H1_H1 ;  /* 0x30000061ff977230 */ /* 0x000fc40000004100 */
[----:B------:R-:W-:Y:S02]  /*2a70*/  HADD2.F32 R143, -RZ, R98.H1_H1 ;  /* 0x30000062ff8f7230 */ /* 0x000fe40000004100 */
        /* <DEDUP_REMOVED lines=10> */
[----:B------:R-:W-:Y:S01]  /*2b20*/  @P0 FFMA.FTZ R119, R6, R118, R119 ;  /* 0x0000007606770223 */ /* 0x000fe20000010077 */
[-CC-:B------:R-:W-:Y:S01]  /*2b30*/  @P0 FFMA.FTZ R112, R130, R123.reuse, R8.reuse ;  /* 0x0000007b82700223 */ /* 0x180fe20000010008 */
[-CC-:B------:R-:W-:Y:S01]  /*2b40*/  @P0 FFMA.FTZ R113, R129, R123.reuse, R8.reuse ;  /* 0x0000007b81710223 */ /* 0x180fe20000010008 */
[----:B------:R-:W-:Y:S01]  /*2b50*/  @P0 FFMA.FTZ R118, R134, R123, R8 ;  /* 0x0000007b86760223 */ /* 0x000fe20000010008 */
[----:B------:R-:W-:Y:S01]  /*2b60*/  @P0 FFMA.FTZ R151, R6, R116, R151 ;  /* 0x0000007406970223 */ /* 0x000fe20000010097 */
[----:B------:R-:W-:-:S02]  /*2b70*/  HADD2.F32 R115, -RZ, R99.H0_H0 ;  /* 0x20000063ff737230 */ /* 0x000fc40000004100 */
[----:B------:R-:W-:Y:S01]  /*2b80*/  @P0 FADD.FTZ R112, R127, -R112 ;  /* 0x800000707f700221 */ /* 0x000fe20000010000 */
[----:B------:R-:W-:Y:S02]  /*2b90*/  HADD2.F32 R117, -RZ, R99.H1_H1 ;  /* 0x30000063ff757230 */ /* 0x000fe40000004100 */
[----:B------:R-:W-:Y:S01]  /*2ba0*/  @P0 FADD.FTZ R116, R132, -R113 ;  /* 0x8000007184740221 */ /* 0x000fe20000010000 */
[----:B------:R-:W-:Y:S01]  /*2bb0*/  @P0 FADD.FTZ R118, R131, -R118 ;  /* 0x8000007683760221 */ /* 0x000fe20000010000 */
[C---:B------:R-:W-:Y:S01]  /*2bc0*/  @P0 FFMA.FTZ R143, R6.reuse, R112, R143 ;  /* 0x00000070068f0223 */ /* 0x040fe2000001008f */
[----:B------:R-:W-:Y:S01]  /*2bd0*/  F2FP.F16.F32.PACK_AB R112, R153, R155 ;  /* 0x0000009b9970723e */ /* 0x000fe200000000ff */
[C---:B------:R-:W-:Y:S01]  /*2be0*/  @P0 FFMA.FTZ R115, R6.reuse, R116, R115 ;  /* 0x0000007406730223 */ /* 0x040fe20000010073 */
[----:B------:R-:W-:Y:S01]  /*2bf0*/  @P0 FFMA.FTZ R117, R6, R118, R117 ;  /* 0x0000007606750223 */ /* 0x000fe20000010075 */
        /* <DEDUP_REMOVED lines=8> */
.L_x_4103:
[----:B------:R-:W-:Y:S05]  /*2c80*/  @!P4 BRA `(.L_x_4104) ;  /* 0x000000000018c947 */ /* 0x000fea0003800000 */
[----:B------:R-:W-:Y:S01]  /*2c90*/  FMUL.FTZ R116, R153, UR13 ;  /* 0x0000000d99747c20 */ /* 0x000fe20008410000 */
[----:B-----5:R-:W-:-:S03]  /*2ca0*/  HADD2.F32 R120, -RZ, R104.H1_H1 ;  /* 0x30000068ff787230 */ /* 0x020fc60000004100 */
[-C--:B------:R-:W-:Y:S02]  /*2cb0*/  FMUL.FTZ R118, R41, R116.reuse ;  /* 0x0000007429767220 */ /* 0x080fe40000410000 */
[----:B------:R-:W-:-:S03]  /*2cc0*/  FFMA.FTZ R81, R120, R116, R81 ;  /* 0x0000007478517223 */ /* 0x000fc60000010051 */
[----:B------:R-:W-:-:S04]  /*2cd0*/  F2FP.F16.F32.PACK_AB R118, RZ, R118 ;  /* 0x00000076ff76723e */ /* 0x000fc800000000ff */
[----:B------:R-:W-:-:S07]  /*2ce0*/  PRMT R108, R108, 0x5410, R118 ;  /* 0x000054106c6c7816 */ /* 0x000fce0000000076 */
.L_x_4104:
[----:B------:R-:W-:Y:S05]  /*2cf0*/  @!P4 BRA `(.L_x_4105) ;  /* 0x000000000018c947 */ /* 0x000fea0003800000 */
[----:B------:R-:W-:Y:S01]  /*2d00*/  FMUL.FTZ R153, R114, UR13 ;  /* 0x0000000d72997c20 */ /* 0x000fe20008410000 */
[----:B-----5:R-:W-:-:S03]  /*2d10*/  HADD2.F32 R155, -RZ, R105.H0_H0 ;  /* 0x20000069ff9b7230 */ /* 0x020fc60000004100 */
[-C--:B------:R-:W-:Y:S02]  /*2d20*/  FMUL.FTZ R114, R42, R153.reuse ;  /* 0x000000992a727220 */ /* 0x080fe40000410000 */
[----:B------:R-:W-:-:S03]  /*2d30*/  FFMA.FTZ R82, R155, R153, R82 ;  /* 0x000000999b527223 */ /* 0x000fc60000010052 */
[----:B------:R-:W-:-:S04]  /*2d40*/  F2FP.F16.F32.PACK_AB R114, RZ, R114 ;  /* 0x00000072ff72723e */ /* 0x000fc800000000ff */
[----:B------:R-:W-:-:S07]  /*2d50*/  PRMT R109, R114, 0x7610, R109 ;  /* 0x00007610726d7816 */ /* 0x000fce000000006d */
.L_x_4105:
[----:B------:R-:W-:Y:S05]  /*2d60*/  @!P4 BRA `(.L_x_4106) ;  /* 0x000000000018c947 */ /* 0x000fea0003800000 */
[----:B------:R-:W-:Y:S01]  /*2d70*/  FMUL.FTZ R114, R151, UR13 ;  /* 0x0000000d97727c20 */ /* 0x000fe20008410000 */
[----:B-----5:R-:W-:-:S03]  /*2d80*/  HADD2.F32 R118, -RZ, R105.H1_H1 ;  /* 0x30000069ff767230 */ /* 0x020fc60000004100 */
[-C--:B------:R-:W-:Y:S02]  /*2d90*/  FMUL.FTZ R116, R43, R114.reuse ;  /* 0x000000722b747220 */ /* 0x080fe40000410000 */
[----:B------:R-:W-:-:S03]  /*2da0*/  FFMA.FTZ R83, R118, R114, R83 ;  /* 0x0000007276537223 */ /* 0x000fc60000010053 */
[----:B------:R-:W-:-:S04]  /*2db0*/  F2FP.F16.F32.PACK_AB R116, RZ, R116 ;  /* 0x00000074ff74723e */ /* 0x000fc800000000ff */
[----:B------:R-:W-:-:S07]  /*2dc0*/  PRMT R109, R109, 0x5410, R116 ;  /* 0x000054106d6d7816 */ /* 0x000fce0000000074 */
.L_x_4106:
[----:B------:R-:W-:Y:S05]  /*2dd0*/  @!P4 BRA `(.L_x_4107) ;  /* 0x000000000018c947 */ /* 0x000fea0003800000 */
[----:B------:R-:W-:Y:S01]  /*2de0*/  FMUL.FTZ R151, R119, UR13 ;  /* 0x0000000d77977c20 */ /* 0x000fe20008410000 */
[----:B-----5:R-:W-:-:S03]  /*2df0*/  HADD2.F32 R153, -RZ, R106.H0_H0 ;  /* 0x2000006aff997230 */ /* 0x020fc60000004100 */
[-C--:B------:R-:W-:Y:S02]  /*2e00*/  FMUL.FTZ R114, R44, R151.reuse ;  /* 0x000000972c727220 */ /* 0x080fe40000410000 */
[----:B------:R-:W-:-:S03]  /*2e10*/  FFMA.FTZ R84, R153, R151, R84 ;  /* 0x0000009799547223 */ /* 0x000fc60000010054 */
[----:B------:R-:W-:-:S04]  /*2e20*/  F2FP.F16.F32.PACK_AB R114, RZ, R114 ;  /* 0x00000072ff72723e */ /* 0x000fc800000000ff */
[----:B------:R-:W-:-:S07]  /*2e30*/  PRMT R110, R114, 0x7610, R110 ;  /* 0x00007610726e7816 */ /* 0x000fce000000006e */
.L_x_4107:
[----:B------:R-:W-:Y:S05]  /*2e40*/  @!P4 BRA `(.L_x_4108) ;  /* 0x000000000018c947 */ /* 0x000fea0003800000 */
[----:B------:R-:W-:Y:S01]  /*2e50*/  FMUL.FTZ R114, R143, UR13 ;  /* 0x0000000d8f727c20 */ /* 0x000fe20008410000 */
[----:B-----5:R-:W-:-:S03]  /*2e60*/  HADD2.F32 R118, -RZ, R106.H1_H1 ;  /* 0x3000006aff767230 */ /* 0x020fc60000004100 */
[-C--:B------:R-:W-:Y:S02]  /*2e70*/  FMUL.FTZ R116, R45, R114.reuse ;  /* 0x000000722d747220 */ /* 0x080fe40000410000 */
[----:B------:R-:W-:-:S03]  /*2e80*/  FFMA.FTZ R85, R118, R114, R85 ;  /* 0x0000007276557223 */ /* 0x000fc60000010055 */
[----:B------:R-:W-:-:S04]  /*2e90*/  F2FP.F16.F32.PACK_AB R116, RZ, R116 ;  /* 0x00000074ff74723e */ /* 0x000fc800000000ff */
[----:B------:R-:W-:-:S07]  /*2ea0*/  PRMT R110, R110, 0x5410, R116 ;  /* 0x000054106e6e7816 */ /* 0x000fce0000000074 */
.L_x_4108:
[----:B------:R-:W-:Y:S05]  /*2eb0*/  @!P4 BRA `(.L_x_4109) ;  /* 0x000000000018c947 */ /* 0x000fea0003800000 */
[----:B------:R-:W-:Y:S01]  /*2ec0*/  FMUL.FTZ R151, R115, UR13 ;  /* 0x0000000d73977c20 */ /* 0x000fe20008410000 */
[----:B-----5:R-:W-:-:S03]  /*2ed0*/  HADD2.F32 R153, -RZ, R107.H0_H0 ;  /* 0x2000006bff997230 */ /* 0x020fc60000004100 */
[-C--:B------:R-:W-:Y:S02]  /*2ee0*/  FMUL.FTZ R114, R46, R151.reuse ;  /* 0x000000972e727220 */ /* 0x080fe40000410000 */
[----:B------:R-:W-:-:S03]  /*2ef0*/  FFMA.FTZ R86, R153, R151, R86 ;  /* 0x0000009799567223 */ /* 0x000fc60000010056 */
[----:B------:R-:W-:-:S04]  /*2f00*/  F2FP.F16.F32.PACK_AB R114, RZ, R114 ;  /* 0x00000072ff72723e */ /* 0x000fc800000000ff */
[----:B------:R-:W-:-:S07]  /*2f10*/  PRMT R111, R114, 0x7610, R111 ;  /* 0x00007610726f7816 */ /* 0x000fce000000006f */
.L_x_4109:
        /* <DEDUP_REMOVED lines=8> */
[----:B------:R-:W-:-:S07]  /*2fa0*/  PRMT R111, R111, 0x5410, R117 ;  /* 0x000054106f6f7816 */ /* 0x000fce0000000075 */
.L_x_4087:
        /* <DEDUP_REMOVED lines=10> */
.L_x_4076:
[----:B------:R-:W-:Y:S05]  /*3050*/  BSYNC.RECONVERGENT B0 ;  /* 0x0000000000007941 */ /* 0x000fea0003800200 */
.L_x_4075:
[----:B------:R-:W-:Y:S01]  /*3060*/  ISETP.GE.U32.AND P2, PT, R4, 0x100, PT ;  /* 0x000001000400780c */ /* 0x000fe20003f46070 */
[----:B------:R-:W-:-:S12]  /*3070*/  BSSY.RECONVERGENT B0, `(.L_x_4110) ;  /* 0x000018d000007945 */ /* 0x000fd80003800200 */
[----:B------:R-:W-:Y:S05]  /*3080*/  @!P2 BRA `(.L_x_4111) ;  /* 0x00000018002ca947 */ /* 0x000fea0003800000 */
[----:B------:R-:W-:-:S04]  /*3090*/  UISETP.NE.U32.AND UP0, UPT, UR10, URZ, UPT ;  /* 0x000000ff0a00728c */ /* 0x000fc8000bf05070 */
[----:B------:R-:W-:Y:S01]  /*30a0*/  UISETP.NE.AND.EX UP0, UPT, UR11, URZ, UPT, UP0 ;  /* 0x000000ff0b00728c */ /* 0x000fe2000bf05300 */
[----:B------:R-:W-:Y:S10]  /*30b0*/  @!P4 BRA `(.L_x_4112) ;  /* 0x00000000000cc947 */ /* 0x000ff40003800000 */
[----:B-----5:R-:W1:Y:S02]  /*30c0*/  LDC.64 R104, c[0x0][0x390] ;  /* 0x0000e400ff687b82 */ /* 0x020e640000000a00 */
[----:B-1----:R-:W-:-:S06]  /*30d0*/  IMAD.WIDE.U32 R104, R121, 0x10, R104 ;  /* 0x0000001079687825 */ /* 0x002fcc00078e0068 */
[----:B------:R-:W5:Y:S02]  /*30e0*/  LDG.E.128 R104, desc[UR6][R104.64] ;  /* 0x0000000668687981 */ /* 0x000f64000c1e1d00 */
.L_x_4112:
[----:B------:R-:W-:Y:S05]  /*30f0*/  BRA.U !UP0, `(.L_x_4113) ;  /* 0x0000000908f07547 */ /* 0x000fea000b800000 */
[----:B------:R-:W-:-:S04]  /*3100*/  UISETP.NE.U32.AND UP0, UPT, UR4, URZ, UPT ;  /* 0x000000ff0400728c */ /* 0x000fc8000bf05070 */
[----:B------:R-:W-:-:S06]  /*3110*/  UISETP.NE.AND.EX UP0, UPT, UR5, URZ, UPT, UP0 ;  /* 0x000000ff0500728c */ /* 0x000fcc000bf05300 */
[----:B------:R-:W-:-:S13]  /*3120*/  PLOP3.LUT P0, PT, PT, PT, UP0, 0x80, 0x8 ;  /* 0x000000000008781c */ /* 0x000fda0003f0f008 */
[----:B------:R-:W-:Y:S05]  /*3130*/  @!P0 BRA `(.L_x_4114) ;  /* 0x0000000400788947 */ /* 0x000fea0003800000 */
[----:B------:R-:W-:Y:S01]  /*3140*/  ISETP.GT.AND P5, PT, R7, RZ, PT ;  /* 0x000000ff0700720c */ /* 0x000fe20003fa4270 */
[--C-:B0-----:R-:W-:Y:S02]  /*3150*/  HADD2.F32 R115, -RZ, R101.reuse.H1_H1 ;  /* 0x30000065ff737230 */ /* 0x101fe40000004100 */
[----:B------:R-:W-:Y:S02]  /*3160*/  HADD2.F32 R116, -RZ, R101.H0_H0 ;  /* 0x20000065ff747230 */ /* 0x000fe40000004100 */
        /* <DEDUP_REMOVED lines=39> */
.L_x_4115:
[----:B------:R-:W-:Y:S05]  /*33e0*/  @!P4 BRA `(.L_x_4116) ;  /* 0x000000000018c947 */ /* 0x000fea0003800000 */
[----:B------:R-:W-:Y:S01]  /*33f0*/  FMUL.FTZ R6, R119, UR13 ;  /* 0x0000000d77067c20 */ /* 0x000fe20008410000 */
[----:B-----5:R-:W-:-:S03]  /*3400*/  HADD2.F32 R120, -RZ, R104.H1_H1 ;  /* 0x30000068ff787230 */ /* 0x020fc60000004100 */
[-C--:B------:R-:W-:Y:S02]  /*3410*/  FMUL.FTZ R118, R25, R6.reuse ;  /* 0x0000000619767220 */ /* 0x080fe40000410000 */
[----:B------:R-:W-:-:S03]  /*3420*/  FFMA.FTZ R89, R120, R6, R89 ;  /* 0x0000000678597223 */ /* 0x000fc60000010059 */
[----:B------:R-:W-:-:S04]  /*3430*/  F2FP.F16.F32.PACK_AB R118, RZ, R118 ;  /* 0x00000076ff76723e */ /* 0x000fc800000000ff */
[----:B------:R-:W-:-:S07]  /*3440*/  PRMT R108, R108, 0x5410, R118 ;  /* 0x000054106c6c7816 */ /* 0x000fce0000000076 */
.L_x_4116:
[----:B------:R-:W-:Y:S05]  /*3450*/  @!P4 BRA `(.L_x_4117) ;  /* 0x000000000018c947 */ /* 0x000fea0003800000 */
[----:B------:R-:W-:Y:S01]  /*3460*/  FMUL.FTZ R119, R116, UR13 ;  /* 0x0000000d74777c20 */ /* 0x000fe20008410000 */
[----:B-----5:R-:W-:-:S03]  /*3470*/  HADD2.F32 R123, -RZ, R105.H0_H0 ;  /* 0x20000069ff7b7230 */ /* 0x020fc60000004100 */
[-C--:B------:R-:W-:Y:S02]  /*3480*/  FMUL.FTZ R6, R26, R119.reuse ;  /* 0x000000771a067220 */ /* 0x080fe40000410000 */
[----:B------:R-:W-:-:S03]  /*3490*/  FFMA.FTZ R90, R123, R119, R90 ;  /* 0x000000777b5a7223 */ /* 0x000fc6000001005a */
[----:B------:R-:W-:-:S04]  /*34a0*/  F2FP.F16.F32.PACK_AB R6, RZ, R6 ;  /* 0x00000006ff06723e */ /* 0x000fc800000000ff */
[----:B------:R-:W-:-:S07]  /*34b0*/  PRMT R109, R6, 0x7610, R109 ;  /* 0x00007610066d7816 */ /* 0x000fce000000006d */
.L_x_4117:
[----:B------:R-:W-:Y:S05]  /*34c0*/  @!P4 BRA `(.L_x_4118) ;  /* 0x000000000018c947 */ /* 0x000fea0003800000 */
[----:B------:R-:W-:Y:S01]  /*34d0*/  FMUL.FTZ R6, R115, UR13 ;  /* 0x0000000d73067c20 */ /* 0x000fe20008410000 */
[----:B-----5:R-:W-:-:S03]  /*34e0*/  HADD2.F32 R116, -RZ, R105.H1_H1 ;  /* 0x30000069ff747230 */ /* 0x020fc60000004100 */
[-C--:B------:R-:W-:Y:S02]  /*34f0*/  FMUL.FTZ R115, R27, R6.reuse ;  /* 0x000000061b737220 */ /* 0x080fe40000410000 */
[----:B------:R-:W-:-:S03]  /*3500*/  FFMA.FTZ R91, R116, R6, R91 ;  /* 0x00000006745b7223 */ /* 0x000fc6000001005b */
[----:B------:R-:W-:-:S04]  /*3510*/  F2FP.F16.F32.PACK_AB R115, RZ, R115 ;  /* 0x00000073ff73723e */ /* 0x000fc800000000ff */
[----:B------:R-:W-:-:S07]  /*3520*/  PRMT R109, R109, 0x5410, R115 ;  /* 0x000054106d6d7816 */ /* 0x000fce0000000073 */
.L_x_4118:
[----:B------:R-:W-:Y:S05]  /*3530*/  @!P4 BRA `(.L_x_4119) ;  /* 0x000000000018c947 */ /* 0x000fea0003800000 */
[----:B------:R-:W-:Y:S01]  /*3540*/  FMUL.FTZ R115, R117, UR13 ;  /* 0x0000000d75737c20 */ /* 0x000fe20008410000 */
[----:B-----5:R-:W-:-:S03]  /*3550*/  HADD2.F32 R119, -RZ, R106.H0_H0 ;  /* 0x2000006aff777230 */ /* 0x020fc60000004100 */
[-C--:B------:R-:W-:Y:S02]  /*3560*/  FMUL.FTZ R6, R28, R115.reuse ;  /* 0x000000731c067220 */ /* 0x080fe40000410000 */
[----:B------:R-:W-:-:S03]  /*3570*/  FFMA.FTZ R92, R119, R115, R92 ;  /* 0x00000073775c7223 */ /* 0x000fc6000001005c */
[----:B------:R-:W-:-:S04]  /*3580*/  F2FP.F16.F32.PACK_AB R6, RZ, R6 ;  /* 0x00000006ff06723e */ /* 0x000fc800000000ff */
[----:B------:R-:W-:-:S07]  /*3590*/  PRMT R110, R6, 0x7610, R110 ;  /* 0x00007610066e7816 */ /* 0x000fce000000006e */
.L_x_4119:
[----:B------:R-:W-:Y:S05]  /*35a0*/  @!P4 BRA `(.L_x_4120) ;  /* 0x000000000018c947 */ /* 0x000fea0003800000 */
[----:B------:R-:W-:Y:S01]  /*35b0*/  FMUL.FTZ R6, R114, UR13 ;  /* 0x0000000d72067c20 */ /* 0x000fe20008410000 */
[----:B-----5:R-:W-:-:S03]  /*35c0*/  HADD2.F32 R116, -RZ, R106.H1_H1 ;  /* 0x3000006aff747230 */ /* 0x020fc60000004100 */
[-C--:B------:R-:W-:Y:S02]  /*35d0*/  FMUL.FTZ R115, R29, R6.reuse ;  /* 0x000000061d737220 */ /* 0x080fe40000410000 */
[----:B------:R-:W-:-:S03]  /*35e0*/  FFMA.FTZ R93, R116, R6, R93 ;  /* 0x00000006745d7223 */ /* 0x000fc6000001005d */
[----:B------:R-:W-:-:S04]  /*35f0*/  F2FP.F16.F32.PACK_AB R115, RZ, R115 ;  /* 0x00000073ff73723e */ /* 0x000fc800000000ff */
[----:B------:R-:W-:-:S07]  /*3600*/  PRMT R110, R110, 0x5410, R115 ;  /* 0x000054106e6e7816 */ /* 0x000fce0000000073 */
.L_x_4120:
[----:B------:R-:W-:Y:S05]  /*3610*/  @!P4 BRA `(.L_x_4121) ;  /* 0x000000000018c947 */ /* 0x000fea0003800000 */
[----:B------:R-:W-:Y:S01]  /*3620*/  FMUL.FTZ R115, R8, UR13 ;  /* 0x0000000d08737c20 */ /* 0x000fe20008410000 */
[----:B-----5:R-:W-:-:S03]  /*3630*/  HADD2.F32 R119, -RZ, R107.H0_H0 ;  /* 0x2000006bff777230 */ /* 0x020fc60000004100 */
[-C--:B------:R-:W-:Y:S02]  /*3640*/  FMUL.FTZ R6, R30, R115.reuse ;  /* 0x000000731e067220 */ /* 0x080fe40000410000 */
[----:B------:R-:W-:-:S03]  /*3650*/  FFMA.FTZ R94, R119, R115, R94 ;  /* 0x00000073775e7223 */ /* 0x000fc6000001005e */
[----:B------:R-:W-:-:S04]  /*3660*/  F2FP.F16.F32.PACK_AB R6, RZ, R6 ;  /* 0x00000006ff06723e */ /* 0x000fc800000000ff */
[----:B------:R-:W-:-:S07]  /*3670*/  PRMT R111, R6, 0x7610, R111 ;  /* 0x00007610066f7816 */ /* 0x000fce000000006f */
.L_x_4121:
        /* <DEDUP_REMOVED lines=10> */
.L_x_4114:
[----:B------:R-:W-:Y:S01]  /*3720*/  ISETP.GT.AND P5, PT, R7, RZ, PT ;  /* 0x000000ff0700720c */ /* 0x000fe20003fa4270 */
[----:B------:R-:W-:-:S12]  /*3730*/  @!P4 BRA `(.L_x_4123) ;  /* 0x000000000028c947 */ /* 0x000fd80003800000 */
[----:B0-----:R-:W-:Y:S01]  /*3740*/  @P5 FFMA.FTZ R117, R133, R123, R8 ;  /* 0x0000007b85755223 */ /* 0x001fe20000010008 */
        /* <DEDUP_REMOVED lines=9> */
.L_x_4123:
[----:B------:R-:W-:Y:S05]  /*37e0*/  @!P4 BRA `(.L_x_4124) ;  /* 0x000000000028c947 */ /* 0x000fea0003800000 */
[----:B0-----:R-:W-:Y:S01]  /*37f0*/  @P5 FFMA.FTZ R116, R136, R123, R8 ;  /* 0x0000007b88745223 */ /* 0x001fe20000010008 */
        /* <DEDUP_REMOVED lines=9> */
.L_x_4124:
[----:B------:R-:W-:Y:S05]  /*3890*/  @!P4 BRA `(.L_x_4125) ;  /* 0x000000000028c947 */ /* 0x000fea0003800000 */
        /* <DEDUP_REMOVED lines=10> */
.L_x_4125:
        /* <DEDUP_REMOVED lines=11> */
.L_x_4126:
        /* <DEDUP_REMOVED lines=11> */
.L_x_4127:
        /* <DEDUP_REMOVED lines=11> */
.L_x_4128:
        /* <DEDUP_REMOVED lines=11> */
.L_x_4129:
[----:B------:R-:W-:Y:S05]  /*3c00*/  @!P4 BRA `(.L_x_4122) ;  /* 0x0000000c0034c947 */ /* 0x000fea0003800000 */
[----:B------:R-:W-:Y:S01]  /*3c10*/  @P5 FFMA.FTZ R8, R152, R123, R8 ;  /* 0x0000007b98085223 */ /* 0x000fe20000010008 */
[----:B------:R-:W-:-:S03]  /*3c20*/  HADD2.F32 R7, -RZ, R103.H1_H1 ;  /* 0x30000067ff077230 */ /* 0x000fc60000004100 */
[----:B------:R-:W-:-:S04]  /*3c30*/  @P5 FADD.FTZ R8, R149, -R8 ;  /* 0x8000000895085221 */ /* 0x000fc80000010000 */
[----:B------:R-:W-:Y:S01]  /*3c40*/  @P5 FFMA.FTZ R7, R6, R8, R7 ;  /* 0x0000000806075223 */ /* 0x000fe20000010007 */
[----:B-----5:R-:W-:-:S03]  /*3c50*/  HADD2.F32 R8, -RZ, R107.H1_H1 ;  /* 0x3000006bff087230 */ /* 0x020fc60000004100 */
[----:B------:R-:W-:-:S04]  /*3c60*/  FMUL.FTZ R6, R7, UR13 ;  /* 0x0000000d07067c20 */ /* 0x000fc80008410000 */
[-C--:B------:R-:W-:Y:S01]  /*3c70*/  FMUL.FTZ R7, R31, R6.reuse ;  /* 0x000000061f077220 */ /* 0x080fe20000410000 */
[----:B------:R-:W-:-:S04]  /*3c80*/  FFMA.FTZ R95, R8, R6, R95 ;  /* 0x00000006085f7223 */ /* 0x000fc8000001005f */
[----:B------:R-:W-:-:S04]  /*3c90*/  F2FP.F16.F32.PACK_AB R7, RZ, R7 ;  /* 0x00000007ff07723e */ /* 0x000fc800000000ff */
[----:B0-----:R-:W-:Y:S01]  /*3ca0*/  PRMT R111, R111, 0x5410, R7 ;  /* 0x000054106f6f7816 */ /* 0x001fe20000000007 */
[----:B------:R-:W-:Y:S06]  /*3cb0*/  BRA `(.L_x_4122) ;  /* 0x0000000c00087947 */ /* 0x000fec0003800000 */
.L_x_4113:
        /* <DEDUP_REMOVED lines=16> */
[----:B------:R-:W-:Y:S01]  /*3dc0*/  FADD.FTZ R117, R139, -R114 ;  /* 0x800000728b757221 */ /* 0x000fe20000010000 */
[----:B------:R-:W-:Y:S01]  /*3dd0*/  FADD.FTZ R119, R146, -R119 ;  /* 0x8000007792777221 */ /* 0x000fe20000010000 */
[----:B------:R-:W-:Y:S01]  /*3de0*/  FADD.FTZ R123, R145, -R116 ;  /* 0x80000074917b7221 */ /* 0x000fe20000010000 */
[----:B------:R-:W-:Y:S01]  /*3df0*/  FADD.FTZ R143, R150, -R143 ;  /* 0x8000008f968f7221 */ /* 0x000fe20000010000 */
[C---:B------:R-:W-:Y:S01]  /*3e00*/  FMUL.FTZ R112, R6.reuse, R7 ;  /* 0x0000000706707220 */ /* 0x040fe20000410000 */
[C---:B------:R-:W-:Y:S01]  /*3e10*/  FMUL.FTZ R113, R6.reuse, R113 ;  /* 0x0000007106717220 */ /* 0x040fe20000410000 */
        /* <DEDUP_REMOVED lines=16> */
.L_x_4131:
[----:B------:R-:W-:Y:S05]  /*3f20*/  @!P4 BRA `(.L_x_4132) ;  /* 0x000000000018c947 */ /* 0x000fea0003800000 */
[----:B------:R-:W-:Y:S01]  /*3f30*/  FMUL.FTZ R112, R118, UR13 ;  /* 0x0000000d76707c20 */ /* 0x000fe20008410000 */
[----:B-----5:R-:W-:-:S03]  /*3f40*/  HADD2.F32 R120, -RZ, R104.H1_H1 ;  /* 0x30000068ff787230 */ /* 0x020fc60000004100 */
[-C--:B------:R-:W-:Y:S02]  /*3f50*/  FMUL.FTZ R113, R25, R112.reuse ;  /* 0x0000007019717220 */ /* 0x080fe40000410000 */
[----:B------:R-:W-:-:S03]  /*3f60*/  FFMA.FTZ R89, R120, R112, R89 ;  /* 0x0000007078597223 */ /* 0x000fc60000010059 */
[----:B------:R-:W-:-:S04]  /*3f70*/  F2FP.F16.F32.PACK_AB R113, RZ, R113 ;  /* 0x00000071ff71723e */ /* 0x000fc800000000ff */
[----:B------:R-:W-:-:S07]  /*3f80*/  PRMT R108, R108, 0x5410, R113 ;  /* 0x000054106c6c7816 */ /* 0x000fce0000000071 */
.L_x_4132:
[----:B------:R-:W-:Y:S02]  /*3f90*/  F2FP.F16.F32.PACK_AB R112, R118, R117 ;  /* 0x000000757670723e */ /* 0x000fe400000000ff */
        /* <DEDUP_REMOVED lines=9> */
.L_x_4133:
[----:B------:R-:W-:Y:S05]  /*4030*/  @!P4 BRA `(.L_x_4134) ;  /* 0x000000000018c947 */ /* 0x000fea0003800000 */
[----:B------:R-:W-:Y:S01]  /*4040*/  FMUL.FTZ R116, R118, UR13 ;  /* 0x0000000d76747c20 */ /* 0x000fe20008410000 */
[----:B-----5:R-:W-:-:S03]  /*4050*/  HADD2.F32 R120, -RZ, R105.H1_H1 ;  /* 0x30000069ff787230 */ /* 0x020fc60000004100 */
[-C--:B------:R-:W-:Y:S02]  /*4060*/  FMUL.FTZ R113, R27, R116.reuse ;  /* 0x000000741b717220 */ /* 0x080fe40000410000 */
[----:B------:R-:W-:-:S03]  /*4070*/  FFMA.FTZ R91, R120, R116, R91 ;  /* 0x00000074785b7223 */ /* 0x000fc6000001005b */
[----:B------:R-:W-:-:S04]  /*4080*/  F2FP.F16.F32.PACK_AB R113, RZ, R113 ;  /* 0x00000071ff71723e */ /* 0x000fc800000000ff */
[----:B------:R-:W-:-:S07]  /*4090*/  PRMT R109, R109, 0x5410, R113 ;  /* 0x000054106d6d7816 */ /* 0x000fce0000000071 */
.L_x_4134:
        /* <DEDUP_REMOVED lines=12> */
.L_x_4135:
[----:B------:R-:W-:Y:S05]  /*4160*/  @!P4 BRA `(.L_x_4136) ;  /* 0x000000000018c947 */ /* 0x000fea0003800000 */
[----:B------:R-:W-:Y:S01]  /*4170*/  FMUL.FTZ R6, R115, UR13 ;  /* 0x0000000d73067c20 */ /* 0x000fe20008410000 */
[----:B-----5:R-:W-:-:S03]  /*4180*/  HADD2.F32 R116, -RZ, R106.H1_H1 ;  /* 0x3000006aff747230 */ /* 0x020fc60000004100 */
[-C--:B------:R-:W-:Y:S02]  /*4190*/  FMUL.FTZ R7, R29, R6.reuse ;  /* 0x000000061d077220 */ /* 0x080fe40000410000 */
[----:B------:R-:W-:-:S03]  /*41a0*/  FFMA.FTZ R93, R116, R6, R93 ;  /* 0x00000006745d7223 */ /* 0x000fc6000001005d */
[----:B------:R-:W-:-:S04]  /*41b0*/  F2FP.F16.F32.PACK_AB R7, RZ, R7 ;  /* 0x00000007ff07723e */ /* 0x000fc800000000ff */
[----:B------:R-:W-:-:S07]  /*41c0*/  PRMT R110, R110, 0x5410, R7 ;  /* 0x000054106e6e7816 */ /* 0x000fce0000000007 */
.L_x_4136:
[----:B------:R-:W-:Y:S05]  /*41d0*/  @!P4 BRA `(.L_x_4137) ;  /* 0x000000000018c947 */ /* 0x000fea0003800000 */
[----:B------:R-:W-:Y:S01]  /*41e0*/  FMUL.FTZ R7, R8, UR13 ;  /* 0x0000000d08077c20 */ /* 0x000fe20008410000 */
[----:B-----5:R-:W-:-:S03]  /*41f0*/  HADD2.F32 R119, -RZ, R107.H0_H0 ;  /* 0x2000006bff777230 */ /* 0x020fc60000004100 */
[-C--:B------:R-:W-:Y:S02]  /*4200*/  FMUL.FTZ R6, R30, R7.reuse ;  /* 0x000000071e067220 */ /* 0x080fe40000410000 */
[----:B------:R-:W-:-:S03]  /*4210*/  FFMA.FTZ R94, R119, R7, R94 ;  /* 0x00000007775e7223 */ /* 0x000fc6000001005e */
[----:B------:R-:W-:-:S04]  /*4220*/  F2FP.F16.F32.PACK_AB R6, RZ, R6 ;  /* 0x00000006ff06723e */ /* 0x000fc800000000ff */
[----:B------:R-:W-:-:S07]  /*4230*/  PRMT R111, R6, 0x7610, R111 ;  /* 0x00007610066f7816 */ /* 0x000fce000000006f */
.L_x_4137:
        /* <DEDUP_REMOVED lines=10> */
.L_x_4130:
        /* <DEDUP_REMOVED lines=8> */
[-C--:B------:R-:W-:Y:S01]  /*4360*/  FMUL.FTZ R116, R24, R117.reuse ;  /* 0x0000007518747220 */ /* 0x080fe20000410000 */
[----:B------:R-:W-:-:S04]  /*4370*/  FFMA.FTZ R88, R119, R117, R88 ;  /* 0x0000007577587223 */ /* 0x000fc80000010058 */
[----:B------:R-:W-:-:S04]  /*4380*/  F2FP.F16.F32.PACK_AB R116, RZ, R116 ;  /* 0x00000074ff74723e */ /* 0x000fc800000000ff */
[----:B------:R-:W-:-:S07]  /*4390*/  PRMT R108, R116, 0x7610, R108 ;  /* 0x00007610746c7816 */ /* 0x000fce000000006c */
.L_x_4138:
[----:B------:R-:W-:Y:S05]  /*43a0*/  @!P4 BRA `(.L_x_4139) ;  /* 0x00000000002cc947 */ /* 0x000fea0003800000 */
[----:B------:R-:W-:Y:S01]  /*43b0*/  FFMA.FTZ R116, R136, R123, R8 ;  /* 0x0000007b88747223 */ /* 0x000fe20000010008 */
[----:B------:R-:W-:Y:S01]  /*43c0*/  ISETP.GT.AND P5, PT, R7, RZ, PT ;  /* 0x000000ff0700720c */ /* 0x000fe20003fa4270 */
[----:B-----5:R-:W-:Y:S02]  /*43d0*/  HADD2.F32 R118, -RZ, R104.H1_H1 ;  /* 0x30000068ff767230 */ /* 0x020fe40000004100 */
        /* <DEDUP_REMOVED lines=8> */
.L_x_4139:
        /* <DEDUP_REMOVED lines=12> */
.L_x_4140:
        /* <DEDUP_REMOVED lines=12> */
.L_x_4141:
        /* <DEDUP_REMOVED lines=12> */
.L_x_4142:
        /* <DEDUP_REMOVED lines=12> */
.L_x_4143:
        /* <DEDUP_REMOVED lines=12> */
.L_x_4144:
[----:B------:R-:W-:Y:S05]  /*4820*/  @!P4 BRA `(.L_x_4122) ;  /* 0x00000000002cc947 */ /* 0x000fea0003800000 */
[----:B------:R-:W-:Y:S01]  /*4830*/  FFMA.FTZ R8, R152, R123, R8 ;  /* 0x0000007b98087223 */ /* 0x000fe20000010008 */
[----:B------:R-:W-:-:S03]  /*4840*/  ISETP.GT.AND P5, PT, R7, RZ, PT ;  /* 0x000000ff0700720c */ /* 0x000fc60003fa4270 */
        /* <DEDUP_REMOVED lines=9> */
.L_x_4122:
[----:B0-----:R-:W0:Y:S08]  /*48e0*/  @P0 LDC.64 R116, c[0x0][0x478] ;  /* 0x00011e00ff740b82 */ /* 0x001e300000000a00 */
[----:B------:R-:W1:Y:S01]  /*48f0*/  @P4 LDC.64 R6, c[0x0][0x468] ;  /* 0x00011a00ff064b82 */ /* 0x000e620000000a00 */
[----:B0-----:R-:W-:-:S05]  /*4900*/  @P0 IMAD.WIDE.U32 R116, R10, 0x10, R116 ;  /* 0x000000100a740825 */ /* 0x001fca00078e0074 */
[----:B------:R2:W-:Y:S01]  /*4910*/  @P0 STG.E.128 desc[UR6][R116.64], R112 ;  /* 0x0000007074000986 */ /* 0x0005e2000c101d06 */
[----:B-1----:R-:W-:-:S05]  /*4920*/  @P4 IMAD.WIDE.U32 R6, R121, 0x10, R6 ;  /* 0x0000001079064825 */ /* 0x002fca00078e0006 */
[----:B------:R2:W-:Y:S02]  /*4930*/  @P4 STG.E.128 desc[UR6][R6.64], R108 ;  /* 0x0000006c06004986 */ /* 0x0005e4000c101d06 */
.L_x_4111:
[----:B------:R-:W-:Y:S05]  /*4940*/  BSYNC.RECONVERGENT B0 ;  /* 0x0000000000007941 */ /* 0x000fea0003800200 */
.L_x_4110:
[----:B--2---:R-:W1:Y:S01]  /*4950*/  LDC.64 R6, c[0x0][0x380] ;  /* 0x0000e000ff067b82 */ /* 0x004e620000000a00 */
[----:B------:R-:W-:Y:S02]  /*4960*/  PLOP3.LUT P1, PT, P1, PT, PT, 0x8, 0x80 ;  /* 0x000000000080781c */ /* 0x000fe40000f2e170 */
[----:B-1----:R-:W-:-:S04]  /*4970*/  IADD3 R0, PT, PT, R0, R6, RZ ;  /* 0x0000000600007210 */ /* 0x002fc80007ffe0ff */
[----:B------:R-:W-:-:S13]  /*4980*/  ISETP.GE.AND P0, PT, R0, R7, PT ;  /* 0x000000070000720c */ /* 0x000fda0003f06270 */
[----:B------:R-:W-:Y:S05]  /*4990*/  @!P0 BRA `(.L_x_4145) ;  /* 0xffffffb800fc8947 */ /* 0x000fea000383ffff */
.L_x_4069:
        /* <DEDUP_REMOVED lines=17> */
.L_x_4147:
[----:B------:R-:W-:Y:S05]  /*4ab0*/  BSYNC.RECONVERGENT B0 ;  /* 0x0000000000007941 */ /* 0x000fea0003800200 */
.L_x_4146:
        /* <DEDUP_REMOVED lines=14> */
.L_x_4148:
        /* <DEDUP_REMOVED lines=14> */
.L_x_8072:


//--------------------- .text._ZN10layer_norm13ln_bwd_kernelINS_13Kernel_traitsIf6__halfS2_S2_fjLj2048ELj1ELj1ELj4ELj16ENS_18Kernel_traits_baseILj2048EfS2_S2_S2_fjLj128EEEEELb0ELb1ELb1ELb1EEEvNS_9BwdParamsE --------------------------
	.section	.text._ZN10layer_norm13ln_bwd_kernelINS_13Kernel_traitsIf6__halfS2_S2_fjLj2048ELj1ELj1ELj4ELj16ENS_18Kernel_traits_baseILj2048EfS2_S2_S2_fjLj128EEEEELb0ELb1ELb1ELb1EEEvNS_9BwdParamsE,"ax",@progbits
	.align	128
        .global         _ZN10layer_norm13ln_bwd_kernelINS_13Kernel_traitsIf6__halfS2_S2_fjLj2048ELj1ELj1ELj4ELj16ENS_18Kernel_traits_baseILj2048EfS2_S2_S2_fjLj128EEEEELb0ELb1ELb1ELb1EEEvNS_9BwdParamsE
        .type           _ZN10layer_norm13ln_bwd_kernelINS_13Kernel_traitsIf6__halfS2_S2_fjLj2048ELj1ELj1ELj4ELj16ENS_18Kernel_traits_baseILj2048EfS2_S2_S2_fjLj128EEEEELb0ELb1ELb1ELb1EEEvNS_9BwdParamsE,@function
        .size           _ZN10layer_norm13ln_bwd_kernelINS_13Kernel_traitsIf6__halfS2_S2_fjLj2048ELj1ELj1ELj4ELj16ENS_18Kernel_traits_baseILj2048EfS2_S2_S2_fjLj128EEEEELb0ELb1ELb1ELb1EEEvNS_9BwdParamsE,(.L_x_8073 - _ZN10layer_norm13ln_bwd_kernelINS_13Kernel_traitsIf6__halfS2_S2_fjLj2048ELj1ELj1ELj4ELj16ENS_18Kernel_traits_baseILj2048EfS2_S2_S2_fjLj128EEEEELb0ELb1ELb1ELb1EEEvNS_9BwdParamsE)
        .other          _ZN10layer_norm13ln_bwd_kernelINS_13Kernel_traitsIf6__halfS2_S2_fjLj2048ELj1ELj1ELj4ELj16ENS_18Kernel_traits_baseILj2048EfS2_S2_S2_fjLj128EEEEELb0ELb1ELb1ELb1EEEvNS_9BwdParamsE,@"STO_CUDA_ENTRY STV_DEFAULT"
_ZN10layer_norm13ln_bwd_kernelINS_13Kernel_traitsIf6__halfS2_S2_fjLj2048ELj1ELj1ELj4ELj16ENS_18Kernel_traits_baseILj2048EfS2_S2_S2_fjLj128EEEEELb0ELb1ELb1ELb1EEEvNS_9BwdParamsE:
.text._ZN10layer_norm13ln_bwd_kernelINS_13Kernel_traitsIf6__halfS2_S2_fjLj2048ELj1ELj1ELj4ELj16ENS_18Kernel_traits_baseILj2048EfS2_S2_S2_fjLj128EEEEELb0ELb1ELb1ELb1EEEvNS_9BwdParamsE:
        /* <DEDUP_REMOVED lines=40> */
[----:B0-----:R-:W5:Y:S01]  /*0280*/  LDG.E.128 R36, desc[UR10][R6.64+0x1010] ;  /* 0x0010100a06247981 */ /* 0x001f62000c1e1d00 */
[----:B----4-:R-:W-:-:S03]  /*0290*/  IMAD.WIDE.U32 R2, R0, 0x20, R2 ;  /* 0x0000002000027825 */ /* 0x010fc600078e0002 */
[----:B------:R-:W5:Y:S04]  /*02a0*/  LDG.E.128 R32, desc[UR10][R6.64+0x1000] ;  /* 0x0010000a06207981 */ /* 0x000f68000c1e1d00 */
[----:B------:R-:W5:Y:S04]  /*02b0*/  LDG.E.128 R28, desc[UR10][R6.64+0x10] ;  /* 0x0000100a061c7981 */ /* 0x000f68000c1e1d00 */
[----:B------:R-:W5:Y:S01]  /*02c0*/  LDG.E.128 R24, desc[UR10][R6.64] ;  /* 0x0000000a06187981 */ /* 0x000f62000c1e1d00 */
[----:B------:R-:W-:Y:S01]  /*02d0*/  HFMA2 R100, -RZ, RZ, 0, 0 ;  /* 0x00000000ff647431 */ /* 0x000fe200000001ff */
[----:B------:R-:W-:-:S02]  /*02e0*/  PLOP3.LUT P2, PT, PT, PT, PT, 0x8, 0x80 ;  /* 0x000000000080781c */ /* 0x000fc40003f4e170 */
[----:B------:R-:W5:Y:S01]  /*02f0*/  LDG.E.128 R52, desc[UR10][R2.64] ;  /* 0x0000000a02347981 */ /* 0x000f62000c1e1d00 */
[----:B------:R-:W-:-:S03]  /*0300*/  MOV R4, UR12 ;  /* 0x0000000c00047c02 */ /* 0x000fc60008000f00 */
[----:B------:R-:W5:Y:S04]  /*0310*/  LDG.E.128 R48, desc[UR10][R2.64+0x10] ;  /* 0x0000100a02307981 */ /* 0x000f68000c1e1d00 */
[----:B------:R-:W5:Y:S04]  /*0320*/  LDG.E.128 R44, desc[UR10][R2.64+0x1000] ;  /* 0x0010000a022c7981 */ /* 0x000f68000c1e1d00 */
[----:B------:R0:W5:Y:S02]  /*0330*/  LDG.E.128 R40, desc[UR10][R2.64+0x1010] ;  /* 0x0010100a02287981 */ /* 0x000164000c1e1d00 */
[----:B0-23--:R-:W-:-:S07]  /*0340*/  SHF.R.U32.HI R2, RZ, 0x5, R0 ;  /* 0x00000005ff027819 */ /* 0x00dfce0000011600 */
.L_x_4217:
[----:B-1----:R-:W0:Y:S08]  /*0350*/  LDC.64 R116, c[0x0][0x3f8] ;  /* 0x0000fe00ff747b82 */ /* 0x002e300000000a00 */
[----:B------:R-:W1:Y:S08]  /*0360*/  LDC.64 R120, c[0x0][0x3f0] ;  /* 0x0000fc00ff787b82 */ /* 0x000e700000000a00 */
[----:B------:R-:W2:Y:S01]  /*0370*/  LDC.64 R118, c[0x0][0x3c8] ;  /* 0x0000f200ff767b82 */ /* 0x000ea20000000a00 */
[----:B0-----:R-:W-:-:S05]  /*0380*/  IMAD.WIDE R116, R4, 0x4, R116 ;  /* 0x0000000404747825 */ /* 0x001fca00078e0274 */
[----:B------:R-:W3:Y:S01]  /*0390*/  LDG.E R145, desc[UR10][R116.64] ;  /* 0x0000000a74917981 */ /* 0x000ee2000c1e1900 */
[----:B-1----:R-:W-:Y:S01]  /*03a0*/  IMAD.WIDE R120, R4, 0x4, R120 ;  /* 0x0000000404787825 */ /* 0x002fe200078e0278 */
[----:B------:R-:W-:-:S05]  /*03b0*/  CS2R R122, SRZ ;  /* 0x00000000007a7805 */ /* 0x000fca000001ff00 */
[----:B-----5:R0:W5:Y:S01]  /*03c0*/  LDG.E R120, desc[UR10][R120.64] ;  /* 0x0000000a78787981 */ /* 0x020162000c1e1900 */
[----:B--2---:R-:W-:-:S05]  /*03d0*/  IMAD.WIDE R118, R4, 0x4, R118 ;  /* 0x0000000404767825 */ /* 0x004fca00078e0276 */
[----:B------:R0:W5:Y:S01]  /*03e0*/  LDG.E R147, desc[UR10][R118.64] ;  /* 0x0000000a76937981 */ /* 0x000162000c1e1900 */
        /* <DEDUP_REMOVED lines=12> */
[----:B------:R-:W-:-:S04]  /*04b0*/  LEA.HI R5, R6, R5, RZ, 0x3 ;  /* 0x0000000506057211 */ /* 0x000fc800078f18ff */
[----:B------:R-:W-:Y:S02]  /*04c0*/  LEA.HI.SX32 R5, R5, R0, 0x1d ;  /* 0x0000000005057211 */ /* 0x000fe400078feaff */
[----:B------:R-:W-:Y:S02]  /*04d0*/  SHF.R.S32.HI R3, RZ, 0x1f, R4 ;  /* 0x0000001fff037819 */ /* 0x000fe40000011404 */
[C---:B0-----:R-:W-:Y:S02]  /*04e0*/  LEA R6, P0, R4.reuse, R10, 0x2 ;  /* 0x0000000a04067211 */ /* 0x041fe400078010ff */
[C---:B------:R-:W-:Y:S02]  /*04f0*/  IADD3 R131, PT, PT, R121.reuse, 0x80, RZ ;  /* 0x0000008079837810 */ /* 0x040fe40007ffe0ff */
[----:B------:R-:W-:Y:S01]  /*0500*/  LEA.HI.X R7, R4, R11, R3, 0x2, P0 ;  /* 0x0000000b04077211 */ /* 0x000fe200000f1403 */
[----:B-1----:R-:W-:-:S04]  /*0510*/  IMAD.WIDE.U32 R124, R121, 0x10, R12 ;  /* 0x00000010797c7825 */ /* 0x002fc800078e000c */
[----:B------:R0:W3:Y:S01]  /*0520*/  LDG.E R3, desc[UR10][R6.64] ;  /* 0x0000000a06037981 */ /* 0x0000e2000c1e1900 */
[----:B--2---:R-:W-:-:S03]  /*0530*/  IMAD.WIDE.U32 R116, R5, 0x10, R8 ;  /* 0x0000001005747825 */ /* 0x004fc600078e0008 */
[----:B------:R-:W2:Y:S01]  /*0540*/  LDG.E.128 R124, desc[UR10][R124.64] ;  /* 0x0000000a7c7c7981 */ /* 0x000ea2000c1e1d00 */
[----:B------:R-:W-:Y:S01]  /*0550*/  IADD3 R5, PT, PT, R5, 0x80, RZ ;  /* 0x0000008005057810 */ /* 0x000fe20007ffe0ff */
[----:B------:R-:W-:Y:S02]  /*0560*/  IMAD.WIDE.U32 R12, R131, 0x10, R12 ;  /* 0x00000010830c7825 */ /* 0x000fe400078e000c */
[----:B------:R-:W4:Y:S02]  /*0570*/  LDG.E.128 R116, desc[UR10][R116.64] ;  /* 0x0000000a74747981 */ /* 0x000f24000c1e1d00 */
        /* <DEDUP_REMOVED lines=15> */
[--C-:B--2---:R-:W-:Y:S02]  /*0670*/  HADD2.F32 R5, -RZ, R124.reuse.H0_H0 ;  /* 0x2000007cff057230 */ /* 0x104fe40000004100 */
[----:B------:R-:W-:Y:S02]  /*0680*/  HADD2.F32 R121, -RZ, R124.H1_H1 ;  /* 0x3000007cff797230 */ /* 0x000fe40000004100 */
[----:B------:R-:W-:Y:S02]  /*0690*/  HADD2.F32 R132, -RZ, R125.H0_H0 ;  /* 0x2000007dff847230 */ /* 0x000fe40000004100 */
[--C-:B----4-:R-:W-:Y:S02]  /*06a0*/  HADD2.F32 R131, -RZ, R116.reuse.H0_H0 ;  /* 0x20000074ff837230 */ /* 0x110fe40000004100 */
[----:B------:R-:W-:Y:S01]  /*06b0*/  HADD2.F32 R124, -RZ, R116.H1_H1 ;  /* 0x30000074ff7c7230 */ /* 0x000fe20000004100 */
[----:B---3--:R-:W-:Y:S01]  /*06c0*/  FSEL R116, R3, RZ, !P0 ;  /* 0x000000ff03747208 */ /* 0x008fe20004000000 */
[----:B------:R-:W-:-:S02]  /*06d0*/  HADD2.F32 R135, -RZ, R126.H1_H1 ;  /* 0x3000007eff877230 */ /* 0x000fc40000004100 */
[----:B------:R-:W-:Y:S02]  /*06e0*/  HADD2.F32 R136, -RZ, R127.H0_H0 ;  /* 0x2000007fff887230 */ /* 0x000fe40000004100 */
[----:B------:R-:W-:Y:S02]  /*06f0*/  HADD2.F32 R133, -RZ, R125.H1_H1 ;  /* 0x3000007dff857230 */ /* 0x000fe40000004100 */
[----:B------:R-:W-:Y:S02]  /*0700*/  HADD2.F32 R137, -RZ, R127.H1_H1 ;  /* 0x3000007fff897230 */ /* 0x000fe40000004100 */
[----:B------:R-:W-:Y:S02]  /*0710*/  HADD2.F32 R3, -RZ, R12.H0_H0 ;  /* 0x2000000cff037230 */ /* 0x000fe40000004100 */
[--C-:B------:R-:W-:Y:S02]  /*0720*/  HADD2.F32 R140, -RZ, R14.reuse.H0_H0 ;  /* 0x2000000eff8c7230 */ /* 0x100fe40000004100 */
[----:B0-----:R-:W-:-:S02]  /*0730*/  HADD2.F32 R7, -RZ, R14.H1_H1 ;  /* 0x3000000eff077230 */ /* 0x001fc40000004100 */
[C---:B------:R-:W-:Y:S01]  /*0740*/  FADD.FTZ R14, -R116.reuse, R132 ;  /* 0x00000084740e7221 */ /* 0x040fe20000010100 */
[----:B------:R-:W-:Y:S02]  /*0750*/  HADD2.F32 R134, -RZ, R126.H0_H0 ;  /* 0x2000007eff867230 */ /* 0x000fe40000004100 */
[C---:B------:R-:W-:Y:S01]  /*0760*/  FADD.FTZ R6, -R116.reuse, R5 ;  /* 0x0000000574067221 */ /* 0x040fe20000010100 */
[--C-:B------:R-:W-:Y:S02]  /*0770*/  HADD2.F32 R144, -RZ, R13.reuse.H0_H0 ;  /* 0x2000000dff907230 */ /* 0x100fe40000004100 */
[C---:B------:R-:W-:Y:S01]  /*0780*/  FADD.FTZ R154, -R116.reuse, R135 ;  /* 0x00000087749a7221 */ /* 0x040fe20000010100 */
[----:B------:R-:W-:Y:S02]  /*0790*/  HADD2.F32 R148, -RZ, R13.H1_H1 ;  /* 0x3000000dff947230 */ /* 0x000fe40000004100 */
[----:B------:R-:W-:Y:S01]  /*07a0*/  FADD.FTZ R156, -R116, R136 ;  /* 0x00000088749c7221 */ /* 0x000fe20000010100 */
[----:B------:R-:W-:-:S02]  /*07b0*/  HADD2.F32 R142, -RZ, R12.H1_H1 ;  /* 0x3000000cff8e7230 */ /* 0x000fc40000004100 */
[C---:B------:R-:W-:Y:S01]  /*07c0*/  FADD.FTZ R12, -R116.reuse, R121 ;  /* 0x00000079740c7221 */ /* 0x040fe20000010100 */
[--C-:B------:R-:W-:Y:S02]  /*07d0*/  HADD2.F32 R13, -RZ, R15.reuse.H0_H0 ;  /* 0x2000000fff0d7230 */ /* 0x100fe40000004100 */
[----:B------:R-:W-:Y:S02]  /*07e0*/  HADD2.F32 R146, -RZ, R15.H1_H1 ;  /* 0x3000000fff927230 */ /* 0x000fe40000004100 */
[C---:B------:R-:W-:Y:S01]  /*07f0*/  FADD.FTZ R150, -R116.reuse, R133 ;  /* 0x0000008574967221 */ /* 0x040fe20000010100 */
[--C-:B------:R-:W-:Y:S02]  /*0800*/  HADD2.F32 R127, -RZ, R118.reuse.H0_H0 ;  /* 0x20000076ff7f7230 */ /* 0x100fe40000004100 */
[C---:B------:R-:W-:Y:S01]  /*0810*/  FADD.FTZ R158, -R116.reuse, R137 ;  /* 0x00000089749e7221 */ /* 0x040fe20000010100 */
[----:B------:R-:W-:Y:S02]  /*0820*/  HADD2.F32 R128, -RZ, R118.H1_H1 ;  /* 0x30000076ff807230 */ /* 0x000fe40000004100 */
[----:B------:R-:W-:Y:S01]  /*0830*/  FADD.FTZ R132, -R116, R3 ;  /* 0x0000000374847221 */ /* 0x000fe20000010100 */
[----:B------:R-:W-:-:S02]  /*0840*/  HADD2.F32 R125, -RZ, R119.H0_H0 ;  /* 0x20000077ff7d7230 */ /* 0x000fc40000004100 */
[C---:B-----5:R-:W-:Y:S01]  /*0850*/  FMUL.FTZ R5, R147.reuse, R14 ;  /* 0x0000000e93057220 */ /* 0x060fe20000410000 */
[----:B------:R-:W-:Y:S02]  /*0860*/  HADD2.F32 R130, -RZ, R119.H1_H1 ;  /* 0x30000077ff827230 */ /* 0x000fe40000004100 */
[----:B------:R-:W-:Y:S01]  /*0870*/  FMUL.FTZ R3, R147, R6 ;  /* 0x0000000693037220 */ /* 0x000fe20000410000 */
[--C-:B------:R-:W-:Y:S02]  /*0880*/  HADD2.F32 R119, -RZ, R10.reuse.H0_H0 ;  /* 0x2000000aff777230 */ /* 0x100fe40000004100 */
[----:B------:R-:W-:Y:S01]  /*0890*/  FMUL.FTZ R14, R52, R131 ;  /* 0x00000083340e7220 */ /* 0x000fe20000410000 */
[----:B------:R-:W-:Y:S02]  /*08a0*/  HADD2.F32 R118, -RZ, R10.H1_H1 ;  /* 0x3000000aff767230 */ /* 0x000fe40000004100 */
[----:B------:R-:W-:Y:S01]  /*08b0*/  FADD.FTZ R152, -R116, R134 ;  /* 0x0000008674987221 */ /* 0x000fe20000010100 */
[----:B------:R-:W-:-:S02]  /*08c0*/  HADD2.F32 R121, -RZ, R9.H0_H0 ;  /* 0x20000009ff797230 */ /* 0x000fc40000004100 */
[----:B------:R-:W-:Y:S01]  /*08d0*/  FMUL.FTZ R10, R147, R154 ;  /* 0x0000009a930a7220 */ /* 0x000fe20000410000 */
[----:B-1----:R-:W-:Y:S02]  /*08e0*/  HADD2.F32 R122, -RZ, R9.H1_H1 ;  /* 0x30000009ff7a7230 */ /* 0x002fe40000004100 */
        /* <DEDUP_REMOVED lines=14> */
[C---:B------:R-:W-:Y:S01]  /*09d0*/  FMUL.FTZ R8, R147.reuse, R150 ;  /* 0x0000009693087220 */ /* 0x040fe20000410000 */
[----:B------:R-:W-:Y:S02]  /*09e0*/  HADD2.F32 R116, -RZ, R11.H1_H1 ;  /* 0x3000000bff747230 */ /* 0x000fe40000004100 */
        /* <DEDUP_REMOVED lines=17> */
[----:B------:R-:W-:Y:S01]  /*0b00*/  FMUL.FTZ R124, R54, R129 ;  /* 0x00000081367c7220 */ /* 0x000fe20000410000 */
[C---:B------:R-:W-:Y:S01]  /*0b10*/  FMUL.FTZ R130, R147.reuse, R142 ;  /* 0x0000008e93827220 */ /* 0x040fe20000410000 */
        /* <DEDUP_REMOVED lines=25> */
[----:B------:R-:W-:Y:S01]  /*0cb0*/  FMUL.FTZ R129, R147, R144 ;  /* 0x0000009093817220 */ /* 0x000fe20000410000 */
[----:B------:R-:W-:Y:S01]  /*0cc0*/  FADD.FTZ R142, R137, R128 ;  /* 0x00000080898e7221 */ /* 0x000fe20000010000 */
        /* <DEDUP_REMOVED lines=44> */
.L_x_4150:
[----:B------:R-:W-:Y:S01]  /*0f90*/  UMOV UR4, UR6 ;  /* 0x0000000600047c82 */ /* 0x000fe20008000000 */
[----:B------:R-:W-:Y:S01]  /*0fa0*/  UMOV UR5, UR7 ;  /* 0x0000000700057c82 */ /* 0x000fe20008000000 */
        /* <DEDUP_REMOVED lines=13> */
.L_x_4151:
[----:B------:R-:W0:Y:S01]  /*1080*/  SHFL.DOWN PT, R117, R122, 0x10, 0x1f ;  /* 0x0a001f007a757f89 */ /* 0x000e2200000e0000 */
[----:B------:R-:W1:Y:S01]  /*1090*/  LDC R153, c[0x0][0x388] ;  /* 0x0000e200ff997b82 */ /* 0x000e620000000800 */
[----:B-----5:R-:W-:Y:S01]  /*10a0*/  ISETP.GE.AND P3, PT, R120, 0x1, PT ;  /* 0x000000017800780c */ /* 0x020fe20003f66270 */
[----:B------:R-:W-:Y:S01]  /*10b0*/  HFMA2 R151, -RZ, RZ, 0, 0 ;  /* 0x00000000ff977431 */ /* 0x000fe200000001ff */
[----:B------:R-:W2:Y:S01]  /*10c0*/  SHFL.DOWN PT, R116, R123, 0x10, 0x1f ;  /* 0x0a001f007b747f89 */ /* 0x000ea200000e0000 */
[----:B------:R-:W-:Y:S02]  /*10d0*/  LOP3.LUT P5, RZ, R0, 0x1f, RZ, 0xc0, !PT ;  /* 0x0000001f00ff7812 */ /* 0x000fe400078ac0ff */
[----:B------:R-:W-:Y:S01]  /*10e0*/  PLOP3.LUT P0, PT, PT, PT, PT, 0x80, 0x8 ;  /* 0x000000000008781c */ /* 0x000fe20003f0f070 */
[----:B------:R-:W3:Y:S07]  /*10f0*/  S2R R148, SR_CgaCtaId ;  /* 0x0000000000947919 */ /* 0x000eee0000008800 */
[----:B------:R-:W-:-:S03]  /*1100*/  @P3 IADD3 R120, PT, PT, R120, -0x1, RZ ;  /* 0xffffffff78783810 */ /* 0x000fc60007ffe0ff */
[----:B------:R-:W-:Y:S01]  /*1110*/  @!P5 PLOP3.LUT P0, PT, P2, PT, PT, 0x80, 0x8 ;  /* 0x000000000008d81c */ /* 0x000fe2000170f070 */
[----:B0-----:R-:W-:Y:S01]  /*1120*/  FADD.FTZ R117, R117, R122 ;  /* 0x0000007a75757221 */ /* 0x001fe20000010000 */
[----:B--2---:R-:W-:-:S04]  /*1130*/  FADD.FTZ R116, R116, R123 ;  /* 0x0000007b74747221 */ /* 0x004fc80000010000 */
[----:B------:R-:W0:Y:S04]  /*1140*/  SHFL.DOWN PT, R118, R117, 0x8, 0x1f ;  /* 0x09001f0075767f89 */ /* 0x000e2800000e0000 */
[----:B------:R-:W2:Y:S01]  /*1150*/  SHFL.DOWN PT, R119, R116, 0x8, 0x1f ;  /* 0x09001f0074777f89 */ /* 0x000ea200000e0000 */
[----:B0-----:R-:W-:Y:S01]  /*1160*/  FADD.FTZ R118, R117, R118 ;  /* 0x0000007675767221 */ /* 0x001fe20000010000 */
[----:B--2---:R-:W-:-:S04]  /*1170*/  FADD.FTZ R119, R116, R119 ;  /* 0x0000007774777221 */ /* 0x004fc80000010000 */
[----:B------:R-:W0:Y:S01]  /*1180*/  SHFL.DOWN PT, R121, R118, 0x4, 0x1f ;  /* 0x08801f0076797f89 */ /* 0x000e2200000e0000 */
[----:B------:R-:W2:Y:S03]  /*1190*/  @P3 LDC.64 R116, c[0x0][0x390] ;  /* 0x0000e400ff743b82 */ /* 0x000ea60000000a00 */
[----:B------:R-:W4:Y:S01]  /*11a0*/  SHFL.DOWN PT, R142, R119, 0x4, 0x1f ;  /* 0x08801f00778e7f89 */ /* 0x000f2200000e0000 */
[----:B0-----:R-:W-:Y:S01]  /*11b0*/  FADD.FTZ R121, R118, R121 ;  /* 0x0000007976797221 */ /* 0x001fe20000010000 */
[----:B----4-:R-:W-:-:S04]  /*11c0*/  FADD.FTZ R142, R119, R142 ;  /* 0x0000008e778e7221 */ /* 0x010fc80000010000 */
[----:B------:R-:W0:Y:S04]  /*11d0*/  SHFL.DOWN PT, R122, R121, 0x2, 0x1f ;  /* 0x08401f00797a7f89 */ /* 0x000e2800000e0000 */
[----:B------:R-:W4:Y:S01]  /*11e0*/  SHFL.DOWN PT, R123, R142, 0x2, 0x1f ;  /* 0x08401f008e7b7f89 */ /* 0x000f2200000e0000 */
[----:B0-----:R-:W-:Y:S01]  /*11f0*/  FADD.FTZ R122, R121, R122 ;  /* 0x0000007a797a7221 */ /* 0x001fe20000010000 */
[----:B------:R-:W-:Y:S01]  /*1200*/  MOV R121, 0x400 ;  /* 0x0000040000797802 */ /* 0x000fe20000000f00 */
[----:B----4-:R-:W-:-:S03]  /*1210*/  FADD.FTZ R123, R142, R123 ;  /* 0x0000007b8e7b7221 */ /* 0x010fc60000010000 */
[----:B------:R-:W0:Y:S01]  /*1220*/  SHFL.DOWN PT, R119, R122, 0x1, 0x1f ;  /* 0x08201f007a777f89 */ /* 0x000e2200000e0000 */
[----:B-1----:R-:W-:Y:S01]  /*1230*/  @P3 IMAD R142, R120, R153, RZ ;  /* 0x00000099788e3224 */ /* 0x002fe200078e02ff */
[----:B---3--:R-:W-:Y:S02]  /*1240*/  LEA R121, R148, R121, 0x18 ;  /* 0x0000007994797211 */ /* 0x008fe400078ec0ff */
[----:B------:R-:W1:Y:S02]  /*1250*/  SHFL.DOWN PT, R118, R123, 0x1, 0x1f ;  /* 0x08201f007b767f89 */ /* 0x000e6400000e0000 */
[----:B------:R-:W-:Y:S02]  /*1260*/  IADD3 R152, PT, PT, R121, 0x2020, RZ ;  /* 0x0000202079987810 */ /* 0x000fe40007ffe0ff */
[----:B------:R-:W-:Y:S02]  /*1270*/  @P3 SHF.R.S32.HI R143, RZ, 0x1f, R142 ;  /* 0x0000001fff8f3819 */ /* 0x000fe4000001148e */
[----:B------:R-:W-:-:S02]  /*1280*/  @!P5 MOV R120, R152 ;  /* 0x000000980078d202 */ /* 0x000fc40000000f00 */
[----:B------:R-:W-:Y:S02]  /*1290*/  @P3 LEA.HI R143, R143, R142, RZ, 0x3 ;  /* 0x0000008e8f8f3211 */ /* 0x000fe400078f18ff */
[----:B------:R-:W-:Y:S02]  /*12a0*/  @!P0 IADD3 R120, PT, PT, R121, 0x2000, RZ ;  /* 0x0000200079788810 */ /* 0x000fe40007ffe0ff */
[----:B------:R-:W-:Y:S02]  /*12b0*/  @P3 LEA.HI.SX32 R151, R143, R0, 0x1d ;  /* 0x000000008f973211 */ /* 0x000fe400078feaff */
[----:B------:R-:W-:-:S03]  /*12c0*/  @!P5 LEA R150, R2, R120, 0x3 ;  /* 0x000000780296d211 */ /* 0x000fc600078e18ff */
[----:B--2---:R-:W-:-:S04]  /*12d0*/  @P3 IMAD.WIDE.U32 R148, R151, 0x10, R116 ;  /* 0x0000001097943825 */ /* 0x004fc800078e0074 */
[----:B0-----:R-:W-:Y:S01]  /*12e0*/  FADD.FTZ R142, R122, R119 ;  /* 0x000000777a8e7221 */ /* 0x001fe20000010000 */
[----:B-1----:R-:W-:-:S05]  /*12f0*/  FADD.FTZ R143, R123, R118 ;  /* 0x000000767b8f7221 */ /* 0x002fca0000010000 */
[----:B------:R-:W-:Y:S01]  /*1300*/  @!P5 STS.64 [R150], R142 ;  /* 0x0000008e9600d388 */ /* 0x000fe20000000a00 */
[----:B------:R-:W-:Y:S06]  /*1310*/  BAR.SYNC.DEFER_BLOCKING 0x0 ;  /* 0x0000000000007b1d */ /* 0x000fec0000010000 */
[----:B------:R0:W5:Y:S01]  /*1320*/  @P3 LDG.E.128 R104, desc[UR10][R148.64] ;  /* 0x0000000a94683981 */ /* 0x000162000c1e1d00 */
[C---:B------:R-:W-:Y:S01]  /*1330*/  @!P2 IADD3 R152, PT, PT, R121.reuse, 0x2000, RZ ;  /* 0x000020007998a810 */ /* 0x040fe20007ffe0ff */
[----:B------:R-:W-:Y:S01]  /*1340*/  UISETP.NE.U32.AND UP0, UPT, UR4, URZ, UPT ;  /* 0x000000ff0400728c */ /* 0x000fe2000bf05070 */
[C---:B------:R-:W-:Y:S01]  /*1350*/  IADD3 R120, PT, PT, R121.reuse, 0x2030, RZ ;  /* 0x0000203079787810 */ /* 0x040fe20007ffe0ff */
        /* <DEDUP_REMOVED lines=12> */
[----:B------:R-:W-:-:S03]  /*1420*/  FADD.FTZ R116, R116, R121 ;  /* 0x0000007974747221 */ /* 0x000fc60000010000 */
[----:B------:R-:W-:Y:S01]  /*1430*/  FADD.FTZ R121, R122, R155 ;  /* 0x0000009b7a797221 */ /* 0x000fe20000010000 */
[----:B------:R-:W-:Y:S01]  /*1440*/  FADD.FTZ R116, R123, R116 ;  /* 0x000000747b747221 */ /* 0x000fe20000010000 */
[----:B------:R-:W-:Y:S02]  /*1450*/  LEA.HI R123, R118, R153, RZ, 0x3 ;  /* 0x00000099767b7211 */ /* 0x000fe400078f18ff */
[----:B------:R-:W-:Y:S01]  /*1460*/  FMUL.FTZ R121, R121, UR15 ;  /* 0x0000000f79797c20 */ /* 0x000fe20008410000 */
[----:B------:R-:W-:Y:S01]  /*1470*/  FMUL.FTZ R120, R116, UR15 ;  /* 0x0000000f74787c20 */ /* 0x000fe20008410000 */
[----:B------:R-:W-:-:S03]  /*1480*/  LEA.HI.SX32 R123, R123, R0, 0x1d ;  /* 0x000000007b7b7211 */ /* 0x000fc600078feaff */
        /* <DEDUP_REMOVED lines=13> */
[----:B------:R-:W-:Y:S01]  /*1560*/  FMUL.FTZ R117, R116, UR16 ;  /* 0x0000001074757c20 */ /* 0x000fe20008410000 */
[----:B-----5:R-:W-:-:S03]  /*1570*/  HADD2.F32 R116, -RZ, R104.H0_H0 ;  /* 0x20000068ff747230 */ /* 0x020fc60000004100 */
[----:B------:R-:W-:Y:S02]  /*1580*/  FMUL.FTZ R118, R24, R117 ;  /* 0x0000007518767220 */ /* 0x000fe40000410000 */
[----:B------:R-:W-:-:S03]  /*1590*/  FFMA.FTZ R100, R117, R116, R100 ;  /* 0x0000007475647223 */ /* 0x000fc60000010064 */
[----:B------:R-:W-:-:S04]  /*15a0*/  F2FP.F16.F32.PACK_AB R118, RZ, R118 ;  /* 0x00000076ff76723e */ /* 0x000fc800000000ff */
[----:B------:R-:W-:-:S07]  /*15b0*/  PRMT R108, R118, 0x7610, R108 ;  /* 0x00007610766c7816 */ /* 0x000fce000000006c */
.L_x_4154:
        /* <DEDUP_REMOVED lines=12> */
.L_x_4155:
        /* <DEDUP_REMOVED lines=12> */
.L_x_4156:
        /* <DEDUP_REMOVED lines=12> */
.L_x_4157:
        /* <DEDUP_REMOVED lines=12> */
.L_x_4158:
        /* <DEDUP_REMOVED lines=12> */
.L_x_4159:
        /* <DEDUP_REMOVED lines=12> */
.L_x_4160:
        /* <DEDUP_REMOVED lines=11> */
[----:B------:R-:W-:Y:S01]  /*1af0*/  PRMT R111, R111, 0x5410, R118 ;  /* 0x000054106f6f7816 */ /* 0x000fe20000000076 */
[----:B------:R-:W-:Y:S06]  /*1b00*/  BRA `(.L_x_4161) ;  /* 0x0000001000687947 */ /* 0x000fec0003800000 */
.L_x_4153:
        /* <DEDUP_REMOVED lines=18> */
.L_x_4162:
[----:B------:R-:W-:Y:S05]  /*1c30*/  @!P3 BRA `(.L_x_4163) ;  /* 0x000000000018b947 */ /* 0x000fea0003800000 */
[----:B------:R-:W-:Y:S01]  /*1c40*/  FMUL.FTZ R114, R116, UR16 ;  /* 0x0000001074727c20 */ /* 0x000fe20008410000 */
[----:B-----5:R-:W-:-:S03]  /*1c50*/  HADD2.F32 R116, -RZ, R104.H1_H1 ;  /* 0x30000068ff747230 */ /* 0x020fc60000004100 */
[-C--:B------:R-:W-:Y:S02]  /*1c60*/  FMUL.FTZ R113, R25, R114.reuse ;  /* 0x0000007219717220 */ /* 0x080fe40000410000 */
[----:B------:R-:W-:-:S03]  /*1c70*/  FFMA.FTZ R101, R116, R114, R101 ;  /* 0x0000007274657223 */ /* 0x000fc60000010065 */
[----:B------:R-:W-:-:S04]  /*1c80*/  F2FP.F16.F32.PACK_AB R113, RZ, R113 ;  /* 0x00000071ff71723e */ /* 0x000fc800000000ff */
[----:B------:R-:W-:-:S07]  /*1c90*/  PRMT R108, R108, 0x5410, R113 ;  /* 0x000054106c6c7816 */ /* 0x000fce0000000071 */
.L_x_4163:
[-C--:B------:R-:W-:Y:S01]  /*1ca0*/  FFMA.FTZ R116, R8, R120.reuse, R121 ;  /* 0x0000007808747223 */ /* 0x080fe20000010079 */
[----:B------:R-:W-:Y:S01]  /*1cb0*/  FADD.FTZ R114, R124, -R117 ;  /* 0x800000757c727221 */ /* 0x000fe20000010000 */
[-CC-:B------:R-:W-:Y:S01]  /*1cc0*/  FFMA.FTZ R113, R7, R120.reuse, R121.reuse ;  /* 0x0000007807717223 */ /* 0x180fe20000010079 */
[-CC-:B------:R-:W-:Y:S01]  /*1cd0*/  FFMA.FTZ R122, R10, R120.reuse, R121.reuse ;  /* 0x000000780a7a7223 */ /* 0x180fe20000010079 */
        /* <DEDUP_REMOVED lines=22> */
.L_x_4164:
[----:B------:R-:W-:Y:S05]  /*1e40*/  @!P3 BRA `(.L_x_4165) ;  /* 0x000000000018b947 */ /* 0x000fea0003800000 */
[----:B------:R-:W-:Y:S01]  /*1e50*/  FMUL.FTZ R114, R116, UR16 ;  /* 0x0000001074727c20 */ /* 0x000fe20008410000 */
[----:B-----5:R-:W-:-:S03]  /*1e60*/  HADD2.F32 R150, -RZ, R105.H1_H1 ;  /* 0x30000069ff967230 */ /* 0x020fc60000004100 */
[-C--:B------:R-:W-:Y:S02]  /*1e70*/  FMUL.FTZ R113, R27, R114.reuse ;  /* 0x000000721b717220 */ /* 0x080fe40000410000 */
[----:B------:R-:W-:-:S03]  /*1e80*/  FFMA.FTZ R103, R150, R114, R103 ;  /* 0x0000007296677223 */ /* 0x000fc60000010067 */
[----:B------:R-:W-:-:S04]  /*1e90*/  F2FP.F16.F32.PACK_AB R113, RZ, R113 ;  /* 0x00000071ff71723e */ /* 0x000fc800000000ff */
[----:B------:R-:W-:-:S07]  /*1ea0*/  PRMT R109, R109, 0x5410, R113 ;  /* 0x000054106d6d7816 */ /* 0x000fce0000000071 */
.L_x_4165:
        /* <DEDUP_REMOVED lines=12> */
.L_x_4166:
[----:B------:R-:W-:Y:S05]  /*1f70*/  @!P3 BRA `(.L_x_4167) ;  /* 0x000000000018b947 */ /* 0x000fea0003800000 */
[----:B------:R-:W-:Y:S01]  /*1f80*/  FMUL.FTZ R114, R117, UR16 ;  /* 0x0000001075727c20 */ /* 0x000fe20008410000 */
[----:B-----5:R-:W-:-:S03]  /*1f90*/  HADD2.F32 R116, -RZ, R106.H1_H1 ;  /* 0x3000006aff747230 */ /* 0x020fc60000004100 */
[-C--:B------:R-:W-:Y:S02]  /*1fa0*/  FMUL.FTZ R115, R29, R114.reuse ;  /* 0x000000721d737220 */ /* 0x080fe40000410000 */
[----:B------:R-:W-:-:S03]  /*1fb0*/  FFMA.FTZ R97, R116, R114, R97 ;  /* 0x0000007274617223 */ /* 0x000fc60000010061 */
[----:B------:R-:W-:-:S04]  /*1fc0*/  F2FP.F16.F32.PACK_AB R115, RZ, R115 ;  /* 0x00000073ff73723e */ /* 0x000fc800000000ff */
[----:B------:R-:W-:-:S07]  /*1fd0*/  PRMT R110, R110, 0x5410, R115 ;  /* 0x000054106e6e7816 */ /* 0x000fce0000000073 */
.L_x_4167:
[----:B------:R-:W-:Y:S05]  /*1fe0*/  @!P3 BRA `(.L_x_4168) ;  /* 0x000000000018b947 */ /* 0x000fea0003800000 */
[----:B------:R-:W-:Y:S01]  /*1ff0*/  FMUL.FTZ R115, R142, UR16 ;  /* 0x000000108e737c20 */ /* 0x000fe20008410000 */
[----:B-----5:R-:W-:-:S03]  /*2000*/  HADD2.F32 R143, -RZ, R107.H0_H0 ;  /* 0x2000006bff8f7230 */ /* 0x020fc60000004100 */
[-C--:B------:R-:W-:Y:S02]  /*2010*/  FMUL.FTZ R114, R30, R115.reuse ;  /* 0x000000731e727220 */ /* 0x080fe40000410000 */
[----:B------:R-:W-:-:S03]  /*2020*/  FFMA.FTZ R98, R143, R115, R98 ;  /* 0x000000738f627223 */ /* 0x000fc60000010062 */
[----:B------:R-:W-:-:S04]  /*2030*/  F2FP.F16.F32.PACK_AB R114, RZ, R114 ;  /* 0x00000072ff72723e */ /* 0x000fc800000000ff */
[----:B------:R-:W-:-:S07]  /*2040*/  PRMT R111, R114, 0x7610, R111 ;  /* 0x00007610726f7816 */ /* 0x000fce000000006f */
.L_x_4168:
        /* <DEDUP_REMOVED lines=10> */
.L_x_4152:
        /* <DEDUP_REMOVED lines=9> */
[----:B-----5:R-:W-:Y:S02]  /*2180*/  HADD2.F32 R119, -RZ, R104.H0_H0 ;  /* 0x20000068ff777230 */ /* 0x020fe40000004100 */
[----:B------:R-:W-:-:S04]  /*2190*/  @P0 FADD.FTZ R117, R14, -R117 ;  /* 0x800000750e750221 */ /* 0x000fc80000010000 */
[----:B------:R-:W-:-:S04]  /*21a0*/  @P0 FFMA.FTZ R116, R147, R117, R116 ;  /* 0x0000007593740223 */ /* 0x000fc80000010074 */
[----:B------:R-:W-:-:S04]  /*21b0*/  FMUL.FTZ R117, R116, UR16 ;  /* 0x0000001074757c20 */ /* 0x000fc80008410000 */
[-C--:B------:R-:W-:Y:S01]  /*21c0*/  FMUL.FTZ R116, R24, R117.reuse ;  /* 0x0000007518747220 */ /* 0x080fe20000410000 */
[----:B------:R-:W-:-:S04]  /*21d0*/  FFMA.FTZ R100, R119, R117, R100 ;  /* 0x0000007577647223 */ /* 0x000fc80000010064 */
[----:B------:R-:W-:-:S04]  /*21e0*/  F2FP.F16.F32.PACK_AB R116, RZ, R116 ;  /* 0x00000074ff74723e */ /* 0x000fc800000000ff */
[----:B------:R-:W-:-:S07]  /*21f0*/  PRMT R108, R116, 0x7610, R108 ;  /* 0x00007610746c7816 */ /* 0x000fce000000006c */
.L_x_4170:
        /* <DEDUP_REMOVED lines=10> */
[----:B------:R-:W-:-:S07]  /*22a0*/  PRMT R108, R108, 0x5410, R117 ;  /* 0x000054106c6c7816 */ /* 0x000fce0000000075 */
.L_x_4171:
[----:B------:R-:W-:Y:S05]  /*22b0*/  @!P3 BRA `(.L_x_4172) ;  /* 0x000000000028b947 */ /* 0x000fea0003800000 */
        /* <DEDUP_REMOVED lines=10> */
.L_x_4172:
        /* <DEDUP_REMOVED lines=11> */
.L_x_4173:
        /* <DEDUP_REMOVED lines=11> */
.L_x_4174:
        /* <DEDUP_REMOVED lines=11> */
.L_x_4175:
        /* <DEDUP_REMOVED lines=11> */
.L_x_4176:
        /* <DEDUP_REMOVED lines=10> */
[----:B------:R-:W-:Y:S01]  /*26c0*/  PRMT R111, R111, 0x5410, R117 ;  /* 0x000054106f6f7816 */ /* 0x000fe20000000075 */
[----:B------:R-:W-:Y:S06]  /*26d0*/  BRA `(.L_x_4161) ;  /* 0x0000000400747947 */ /* 0x000fec0003800000 */
.L_x_4169:
[----:B------:R-:W-:Y:S01]  /*26e0*/  ISETP.GT.AND P0, PT, R145, RZ, PT ;  /* 0x000000ff9100720c */ /* 0x000fe20003f04270 */
[----:B------:R-:W-:Y:S01]  /*26f0*/  @P4 FFMA.FTZ R113, R3, R120, R121 ;  /* 0x0000007803714223 */ /* 0x000fe20000010079 */
[--C-:B------:R-:W-:Y:S02]  /*2700*/  HADD2.F32 R142, -RZ, R20.reuse.H0_H0 ;  /* 0x20000014ff8e7230 */ /* 0x100fe40000004100 */
[--C-:B------:R-:W-:Y:S02]  /*2710*/  HADD2.F32 R119, -RZ, R21.reuse.H0_H0 ;  /* 0x20000015ff777230 */ /* 0x100fe40000004100 */
[----:B------:R-:W-:Y:S01]  /*2720*/  @P4 FADD.FTZ R113, R14, -R113 ;  /* 0x800000710e714221 */ /* 0x000fe20000010000 */
[----:B------:R-:W-:Y:S02]  /*2730*/  HADD2.F32 R118, -RZ, R21.H1_H1 ;  /* 0x30000015ff767230 */ /* 0x000fe40000004100 */
[----:B------:R-:W-:Y:S02]  /*2740*/  HADD2.F32 R122, -RZ, R20.H1_H1 ;  /* 0x30000014ff7a7230 */ /* 0x000fe40000004100 */
[----:B------:R-:W-:Y:S01]  /*2750*/  @P4 FFMA.FTZ R142, R147, R113, R142 ;  /* 0x00000071938e4223 */ /* 0x000fe2000001008e */
[----:B------:R-:W-:-:S02]  /*2760*/  HADD2.F32 R116, -RZ, R23.H1_H1 ;  /* 0x30000017ff747230 */ /* 0x000fc40000004100 */
        /* <DEDUP_REMOVED lines=8> */
[----:B------:R-:W-:Y:S01]  /*27f0*/  @P0 FFMA.FTZ R150, R12, R120, R121 ;  /* 0x000000780c960223 */ /* 0x000fe20000010079 */
[C---:B------:R-:W-:Y:S01]  /*2800*/  @P0 FFMA.FTZ R119, R147.reuse, R112, R119 ;  /* 0x0000007093770223 */ /* 0x040fe20000010077 */
[----:B------:R-:W-:Y:S01]  /*2810*/  @P0 FFMA.FTZ R112, R10, R120, R121 ;  /* 0x000000780a700223 */ /* 0x000fe20000010079 */
[C---:B------:R-:W-:Y:S01]  /*2820*/  @P0 FFMA.FTZ R118, R147.reuse, R117, R118 ;  /* 0x0000007593760223 */ /* 0x040fe20000010076 */
[----:B------:R-:W-:Y:S01]  /*2830*/  @P0 FFMA.FTZ R122, R147, R115, R122 ;  /* 0x00000073937a0223 */ /* 0x000fe2000001007a */
[----:B------:R-:W-:-:S02]  /*2840*/  HADD2.F32 R114, -RZ, R22.H0_H0 ;  /* 0x20000016ff727230 */ /* 0x000fc40000004100 */
        /* <DEDUP_REMOVED lines=19> */
.L_x_4177:
[----:B------:R-:W-:Y:S05]  /*2980*/  @!P3 BRA `(.L_x_4178) ;  /* 0x000000000018b947 */ /* 0x000fea0003800000 */
[----:B------:R-:W-:Y:S01]  /*2990*/  FMUL.FTZ R122, R122, UR16 ;  /* 0x000000107a7a7c20 */ /* 0x000fe20008410000 */
[----:B-----5:R-:W-:-:S03]  /*29a0*/  HADD2.F32 R148, -RZ, R104.H1_H1 ;  /* 0x30000068ff947230 */ /* 0x020fc60000004100 */
[-C--:B------:R-:W-:Y:S02]  /*29b0*/  FMUL.FTZ R142, R25, R122.reuse ;  /* 0x0000007a198e7220 */ /* 0x080fe40000410000 */
[----:B------:R-:W-:-:S03]  /*29c0*/  FFMA.FTZ R101, R148, R122, R101 ;  /* 0x0000007a94657223 */ /* 0x000fc60000010065 */
[----:B------:R-:W-:-:S04]  /*29d0*/  F2FP.F16.F32.PACK_AB R142, RZ, R142 ;  /* 0x0000008eff8e723e */ /* 0x000fc800000000ff */
[----:B------:R-:W-:-:S07]  /*29e0*/  PRMT R108, R108, 0x5410, R142 ;  /* 0x000054106c6c7816 */ /* 0x000fce000000008e */
.L_x_4178:
[----:B------:R-:W-:Y:S05]  /*29f0*/  @!P3 BRA `(.L_x_4179) ;  /* 0x000000000018b947 */ /* 0x000fea0003800000 */
[----:B------:R-:W-:Y:S01]  /*2a00*/  FMUL.FTZ R119, R119, UR16 ;  /* 0x0000001077777c20 */ /* 0x000fe20008410000 */
[----:B-----5:R-:W-:-:S03]  /*2a10*/  HADD2.F32 R143, -RZ, R105.H0_H0 ;  /* 0x20000069ff8f7230 */ /* 0x020fc60000004100 */
[-C--:B------:R-:W-:Y:S02]  /*2a20*/  FMUL.FTZ R122, R26, R119.reuse ;  /* 0x000000771a7a7220 */ /* 0x080fe40000410000 */
[----:B------:R-:W-:-:S03]  /*2a30*/  FFMA.FTZ R102, R143, R119, R102 ;  /* 0x000000778f667223 */ /* 0x000fc60000010066 */
[----:B------:R-:W-:-:S04]  /*2a40*/  F2FP.F16.F32.PACK_AB R122, RZ, R122 ;  /* 0x0000007aff7a723e */ /* 0x000fc800000000ff */
[----:B------:R-:W-:-:S07]  /*2a50*/  PRMT R109, R122, 0x7610, R109 ;  /* 0x000076107a6d7816 */ /* 0x000fce000000006d */
.L_x_4179:
[----:B------:R-:W-:Y:S05]  /*2a60*/  @!P3 BRA `(.L_x_4180) ;  /* 0x000000000018b947 */ /* 0x000fea0003800000 */
[----:B------:R-:W-:Y:S01]  /*2a70*/  FMUL.FTZ R118, R118, UR16 ;  /* 0x0000001076767c20 */ /* 0x000fe20008410000 */
[----:B-----5:R-:W-:-:S03]  /*2a80*/  HADD2.F32 R122, -RZ, R105.H1_H1 ;  /* 0x30000069ff7a7230 */ /* 0x020fc60000004100 */
[-C--:B------:R-:W-:Y:S02]  /*2a90*/  FMUL.FTZ R119, R27, R118.reuse ;  /* 0x000000761b777220 */ /* 0x080fe40000410000 */
[----:B------:R-:W-:-:S03]  /*2aa0*/  FFMA.FTZ R103, R122, R118, R103 ;  /* 0x000000767a677223 */ /* 0x000fc60000010067 */
[----:B------:R-:W-:-:S04]  /*2ab0*/  F2FP.F16.F32.PACK_AB R119, RZ, R119 ;  /* 0x00000077ff77723e */ /* 0x000fc800000000ff */
[----:B------:R-:W-:-:S07]  /*2ac0*/  PRMT R109, R109, 0x5410, R119 ;  /* 0x000054106d6d7816 */ /* 0x000fce0000000077 */
.L_x_4180:
[----:B------:R-:W-:Y:S05]  /*2ad0*/  @!P3 BRA `(.L_x_4181) ;  /* 0x000000000018b947 */ /* 0x000fea0003800000 */
[----:B------:R-:W-:Y:S01]  /*2ae0*/  FMUL.FTZ R119, R114, UR16 ;  /* 0x0000001072777c20 */ /* 0x000fe20008410000 */
[----:B-----5:R-:W-:-:S03]  /*2af0*/  HADD2.F32 R143, -RZ, R106.H0_H0 ;  /* 0x2000006aff8f7230 */ /* 0x020fc60000004100 */
[-C--:B------:R-:W-:Y:S02]  /*2b00*/  FMUL.FTZ R118, R28, R119.reuse ;  /* 0x000000771c767220 */ /* 0x080fe40000410000 */
[----:B------:R-:W-:-:S03]  /*2b10*/  FFMA.FTZ R96, R143, R119, R96 ;  /* 0x000000778f607223 */ /* 0x000fc60000010060 */
[----:B------:R-:W-:-:S04]  /*2b20*/  F2FP.F16.F32.PACK_AB R118, RZ, R118 ;  /* 0x00000076ff76723e */ /* 0x000fc800000000ff */
[----:B------:R-:W-:-:S07]  /*2b30*/  PRMT R110, R118, 0x7610, R110 ;  /* 0x00007610766e7816 */ /* 0x000fce000000006e */
.L_x_4181:
[----:B------:R-:W-:Y:S05]  /*2b40*/  @!P3 BRA `(.L_x_4182) ;  /* 0x000000000018b947 */ /* 0x000fea0003800000 */
[----:B------:R-:W-:Y:S01]  /*2b50*/  FMUL.FTZ R118, R117, UR16 ;  /* 0x0000001075767c20 */ /* 0x000fe20008410000 */
[----:B-----5:R-:W-:-:S03]  /*2b60*/  HADD2.F32 R122, -RZ, R106.H1_H1 ;  /* 0x3000006aff7a7230 */ /* 0x020fc60000004100 */
[-C--:B------:R-:W-:Y:S02]  /*2b70*/  FMUL.FTZ R119, R29, R118.reuse ;  /* 0x000000761d777220 */ /* 0x080fe40000410000 */
[----:B------:R-:W-:-:S03]  /*2b80*/  FFMA.FTZ R97, R122, R118, R97 ;  /* 0x000000767a617223 */ /* 0x000fc60000010061 */
[----:B------:R-:W-:-:S04]  /*2b90*/  F2FP.F16.F32.PACK_AB R119, RZ, R119 ;  /* 0x00000077ff77723e */ /* 0x000fc800000000ff */
[----:B------:R-:W-:-:S07]  /*2ba0*/  PRMT R110, R110, 0x5410, R119 ;  /* 0x000054106e6e7816 */ /* 0x000fce0000000077 */
.L_x_4182:
[----:B------:R-:W-:Y:S05]  /*2bb0*/  @!P3 BRA `(.L_x_4183) ;  /* 0x000000000018b947 */ /* 0x000fea0003800000 */
[----:B------:R-:W-:Y:S01]  /*2bc0*/  FMUL.FTZ R119, R115, UR16 ;  /* 0x0000001073777c20 */ /* 0x000fe20008410000 */
[----:B-----5:R-:W-:-:S03]  /*2bd0*/  HADD2.F32 R143, -RZ, R107.H0_H0 ;  /* 0x2000006bff8f7230 */ /* 0x020fc60000004100 */
[-C--:B------:R-:W-:Y:S02]  /*2be0*/  FMUL.FTZ R118, R30, R119.reuse ;  /* 0x000000771e767220 */ /* 0x080fe40000410000 */
[----:B------:R-:W-:-:S03]  /*2bf0*/  FFMA.FTZ R98, R143, R119, R98 ;  /* 0x000000778f627223 */ /* 0x000fc60000010062 */
[----:B------:R-:W-:-:S04]  /*2c00*/  F2FP.F16.F32.PACK_AB R118, RZ, R118 ;  /* 0x00000076ff76723e */ /* 0x000fc800000000ff */
[----:B------:R-:W-:-:S07]  /*2c10*/  PRMT R111, R118, 0x7610, R111 ;  /* 0x00007610766f7816 */ /* 0x000fce000000006f */
.L_x_4183:
        /* <DEDUP_REMOVED lines=9> */
.L_x_4161:
        /* <DEDUP_REMOVED lines=13> */
.L_x_4184:
[----:B------:R-:W-:Y:S05]  /*2d80*/  @!P1 BRA `(.L_x_4185) ;  /* 0x0000000800e49947 */ /* 0x000fea0003800000 */
[----:B------:R-:W-:Y:S05]  /*2d90*/  @!P0 BRA `(.L_x_4186) ;  /* 0x0000000400788947 */ /* 0x000fea0003800000 */
[----:B------:R-:W-:Y:S01]  /*2da0*/  ISETP.GT.AND P1, PT, R145, RZ, PT ;  /* 0x000000ff9100720c */ /* 0x000fe20003f24270 */
[----:B------:R-:W-:Y:S02]  /*2db0*/  HADD2.F32 R122, -RZ, R16.H1_H1 ;  /* 0x30000010ff7a7230 */ /* 0x000fe40000004100 */
[--C-:B0-----:R-:W-:Y:S02]  /*2dc0*/  HADD2.F32 R119, -RZ, R17.reuse.H0_H0 ;  /* 0x20000011ff777230 */ /* 0x101fe40000004100 */
[----:B------:R-:W-:Y:S02]  /*2dd0*/  HADD2.F32 R118, -RZ, R17.H1_H1 ;  /* 0x30000011ff767230 */ /* 0x000fe40000004100 */
[----:B------:R-:W-:-:S06]  /*2de0*/  HADD2.F32 R116, -RZ, R19.H1_H1 ;  /* 0x30000013ff747230 */ /* 0x000fcc0000004100 */
        /* <DEDUP_REMOVED lines=19> */
[--C-:B------:R-:W-:Y:S02]  /*2f20*/  HADD2.F32 R114, -RZ, R18.reuse.H0_H0 ;  /* 0x20000012ff727230 */ /* 0x100fe40000004100 */
        /* <DEDUP_REMOVED lines=17> */
.L_x_4187:
[----:B------:R-:W-:Y:S05]  /*3040*/  @!P3 BRA `(.L_x_4188) ;  /* 0x000000000018b947 */ /* 0x000fea0003800000 */
[----:B------:R-:W-:Y:S01]  /*3050*/  FMUL.FTZ R122, R122, UR16 ;  /* 0x000000107a7a7c20 */ /* 0x000fe20008410000 */
[----:B-----5:R-:W-:-:S03]  /*3060*/  HADD2.F32 R142, -RZ, R104.H1_H1 ;  /* 0x30000068ff8e7230 */ /* 0x020fc60000004100 */
[-C--:B------:R-:W-:Y:S02]  /*3070*/  FMUL.FTZ R120, R33, R122.reuse ;  /* 0x0000007a21787220 */ /* 0x080fe40000410000 */
[----:B------:R-:W-:-:S03]  /*3080*/  FFMA.FTZ R93, R142, R122, R93 ;  /* 0x0000007a8e5d7223 */ /* 0x000fc6000001005d */
[----:B------:R-:W-:-:S04]  /*3090*/  F2FP.F16.F32.PACK_AB R120, RZ, R120 ;  /* 0x00000078ff78723e */ /* 0x000fc800000000ff */
[----:B------:R-:W-:-:S07]  /*30a0*/  PRMT R108, R108, 0x5410, R120 ;  /* 0x000054106c6c7816 */ /* 0x000fce0000000078 */
.L_x_4188:
[----:B------:R-:W-:Y:S05]  /*30b0*/  @!P3 BRA `(.L_x_4189) ;  /* 0x000000000018b947 */ /* 0x000fea0003800000 */
[----:B------:R-:W-:Y:S01]  /*30c0*/  FMUL.FTZ R119, R119, UR16 ;  /* 0x0000001077777c20 */ /* 0x000fe20008410000 */
[----:B-----5:R-:W-:-:S03]  /*30d0*/  HADD2.F32 R121, -RZ, R105.H0_H0 ;  /* 0x20000069ff797230 */ /* 0x020fc60000004100 */
[-C--:B------:R-:W-:Y:S02]  /*30e0*/  FMUL.FTZ R120, R34, R119.reuse ;  /* 0x0000007722787220 */ /* 0x080fe40000410000 */
[----:B------:R-:W-:-:S03]  /*30f0*/  FFMA.FTZ R94, R121, R119, R94 ;  /* 0x00000077795e7223 */ /* 0x000fc6000001005e */
[----:B------:R-:W-:-:S04]  /*3100*/  F2FP.F16.F32.PACK_AB R120, RZ, R120 ;  /* 0x00000078ff78723e */ /* 0x000fc800000000ff */
[----:B------:R-:W-:-:S07]  /*3110*/  PRMT R109, R120, 0x7610, R109 ;  /* 0x00007610786d7816 */ /* 0x000fce000000006d */
.L_x_4189:
[----:B------:R-:W-:Y:S05]  /*3120*/  @!P3 BRA `(.L_x_4190) ;  /* 0x000000000018b947 */ /* 0x000fea0003800000 */
[----:B------:R-:W-:Y:S01]  /*3130*/  FMUL.FTZ R118, R118, UR16 ;  /* 0x0000001076767c20 */ /* 0x000fe20008410000 */
[----:B-----5:R-:W-:-:S03]  /*3140*/  HADD2.F32 R120, -RZ, R105.H1_H1 ;  /* 0x30000069ff787230 */ /* 0x020fc60000004100 */
[-C--:B------:R-:W-:Y:S02]  /*3150*/  FMUL.FTZ R119, R35, R118.reuse ;  /* 0x0000007623777220 */ /* 0x080fe40000410000 */
[----:B------:R-:W-:-:S03]  /*3160*/  FFMA.FTZ R95, R120, R118, R95 ;  /* 0x00000076785f7223 */ /* 0x000fc6000001005f */
[----:B------:R-:W-:-:S04]  /*3170*/  F2FP.F16.F32.PACK_AB R119, RZ, R119 ;  /* 0x00000077ff77723e */ /* 0x000fc800000000ff */
[----:B------:R-:W-:-:S07]  /*3180*/  PRMT R109, R109, 0x5410, R119 ;  /* 0x000054106d6d7816 */ /* 0x000fce0000000077 */
.L_x_4190:
[----:B------:R-:W-:Y:S05]  /*3190*/  @!P3 BRA `(.L_x_4191) ;  /* 0x000000000018b947 */ /* 0x000fea0003800000 */
[----:B------:R-:W-:Y:S01]  /*31a0*/  FMUL.FTZ R119, R114, UR16 ;  /* 0x0000001072777c20 */ /* 0x000fe20008410000 */
[----:B-----5:R-:W-:-:S03]  /*31b0*/  HADD2.F32 R121, -RZ, R106.H0_H0 ;  /* 0x2000006aff797230 */ /* 0x020fc60000004100 */
[-C--:B------:R-:W-:Y:S02]  /*31c0*/  FMUL.FTZ R118, R36, R119.reuse ;  /* 0x0000007724767220 */ /* 0x080fe40000410000 */
[----:B------:R-:W-:-:S03]  /*31d0*/  FFMA.FTZ R88, R121, R119, R88 ;  /* 0x0000007779587223 */ /* 0x000fc60000010058 */
[----:B------:R-:W-:-:S04]  /*31e0*/  F2FP.F16.F32.PACK_AB R118, RZ, R118 ;  /* 0x00000076ff76723e */ /* 0x000fc800000000ff */
[----:B------:R-:W-:-:S07]  /*31f0*/  PRMT R110, R118, 0x7610, R110 ;  /* 0x00007610766e7816 */ /* 0x000fce000000006e */
.L_x_4191:
[----:B------:R-:W-:Y:S05]  /*3200*/  @!P3 BRA `(.L_x_4192) ;  /* 0x000000000018b947 */ /* 0x000fea0003800000 */
[----:B------:R-:W-:Y:S01]  /*3210*/  FMUL.FTZ R118, R117, UR16 ;  /* 0x0000001075767c20 */ /* 0x000fe20008410000 */
[----:B-----5:R-:W-:-:S03]  /*3220*/  HADD2.F32 R120, -RZ, R106.H1_H1 ;  /* 0x3000006aff787230 */ /* 0x020fc60000004100 */
[-C--:B------:R-:W-:Y:S02]  /*3230*/  FMUL.FTZ R119, R37, R118.reuse ;  /* 0x0000007625777220 */ /* 0x080fe40000410000 */
[----:B------:R-:W-:-:S03]  /*3240*/  FFMA.FTZ R89, R120, R118, R89 ;  /* 0x0000007678597223 */ /* 0x000fc60000010059 */
[----:B------:R-:W-:-:S04]  /*3250*/  F2FP.F16.F32.PACK_AB R119, RZ, R119 ;  /* 0x00000077ff77723e */ /* 0x000fc800000000ff */
[----:B------:R-:W-:-:S07]  /*3260*/  PRMT R110, R110, 0x5410, R119 ;  /* 0x000054106e6e7816 */ /* 0x000fce0000000077 */
.L_x_4192:
[----:B------:R-:W-:Y:S05]  /*3270*/  @!P3 BRA `(.L_x_4193) ;  /* 0x000000000018b947 */ /* 0x000fea0003800000 */
[----:B------:R-:W-:Y:S01]  /*3280*/  FMUL.FTZ R119, R115, UR16 ;  /* 0x0000001073777c20 */ /* 0x000fe20008410000 */
[----:B-----5:R-:W-:-:S03]  /*3290*/  HADD2.F32 R121, -RZ, R107.H0_H0 ;  /* 0x2000006bff797230 */ /* 0x020fc60000004100 */
[-C--:B------:R-:W-:Y:S02]  /*32a0*/  FMUL.FTZ R118, R38, R119.reuse ;  /* 0x0000007726767220 */ /* 0x080fe40000410000 */
[----:B------:R-:W-:-:S03]  /*32b0*/  FFMA.FTZ R90, R121, R119, R90 ;  /* 0x00000077795a7223 */ /* 0x000fc6000001005a */
[----:B------:R-:W-:-:S04]  /*32c0*/  F2FP.F16.F32.PACK_AB R118, RZ, R118 ;  /* 0x00000076ff76723e */ /* 0x000fc800000000ff */
[----:B------:R-:W-:-:S07]  /*32d0*/  PRMT R111, R118, 0x7610, R111 ;  /* 0x00007610766f7816 */ /* 0x000fce000000006f */
.L_x_4193:
        /* <DEDUP_REMOVED lines=10> */
.L_x_4186:
[----:B------:R-:W-:Y:S01]  /*3380*/  ISETP.GT.AND P1, PT, R145, RZ, PT ;  /* 0x000000ff9100720c */ /* 0x000fe20003f24270 */
[----:B------:R-:W-:-:S12]  /*3390*/  @!P3 BRA `(.L_x_4195) ;  /* 0x000000000028b947 */ /* 0x000fd80003800000 */
[----:B0-----:R-:W-:Y:S01]  /*33a0*/  @P1 FFMA.FTZ R117, R127, R120, R121 ;  /* 0x000000787f751223 */ /* 0x001fe20000010079 */
        /* <DEDUP_REMOVED lines=9> */
.L_x_4195:
[----:B------:R-:W-:Y:S05]  /*3440*/  @!P3 BRA `(.L_x_4196) ;  /* 0x000000000028b947 */ /* 0x000fea0003800000 */
[----:B0-----:R-:W-:Y:S01]  /*3450*/  @P1 FFMA.FTZ R118, R130, R120, R121 ;  /* 0x0000007882761223 */ /* 0x001fe20000010079 */
        /* <DEDUP_REMOVED lines=9> */
.L_x_4196:
[----:B------:R-:W-:Y:S05]  /*34f0*/  @!P3 BRA `(.L_x_4197) ;  /* 0x000000000028b947 */ /* 0x000fea0003800000 */
        /* <DEDUP_REMOVED lines=10> */
.L_x_4197:
        /* <DEDUP_REMOVED lines=11> */
.L_x_4198:
        /* <DEDUP_REMOVED lines=11> */
.L_x_4199:
        /* <DEDUP_REMOVED lines=11> */
.L_x_4200:
        /* <DEDUP_REMOVED lines=11> */
.L_x_4201:
[----:B------:R-:W-:Y:S05]  /*3860*/  @!P3 BRA `(.L_x_4194) ;  /* 0x0000000c0028b947 */ /* 0x000fea0003800000 */
[----:B------:R-:W-:Y:S01]  /*3870*/  @P1 FFMA.FTZ R120, R146, R120, R121 ;  /* 0x0000007892781223 */ /* 0x000fe20000010079 */
[----:B0-----:R-:W-:Y:S02]  /*3880*/  HADD2.F32 R116, -RZ, R19.H1_H1 ;  /* 0x30000013ff747230 */ /* 0x001fe40000004100 */
        /* <DEDUP_REMOVED lines=9> */
.L_x_4185:
[----:B------:R-:W-:Y:S05]  /*3920*/  @!P0 BRA `(.L_x_4202) ;  /* 0x0000000400788947 */ /* 0x000fea0003800000 */
[-CC-:B0-----:R-:W-:Y:S01]  /*3930*/  FFMA.FTZ R113, R127, R120.reuse, R121.reuse ;  /* 0x000000787f717223 */ /* 0x181fe20000010079 */
        /* <DEDUP_REMOVED lines=15> */
[----:B------:R-:W-:Y:S01]  /*3a30*/  FMUL.FTZ R113, R147, R114 ;  /* 0x0000007293717220 */ /* 0x000fe20000410000 */
[----:B------:R-:W-:Y:S01]  /*3a40*/  ISETP.GT.AND P1, PT, R145, RZ, PT ;  /* 0x000000ff9100720c */ /* 0x000fe20003f24270 */
        /* <DEDUP_REMOVED lines=16> */
.L_x_4203:
[----:B------:R-:W-:Y:S05]  /*3b50*/  @!P3 BRA `(.L_x_4204) ;  /* 0x000000000018b947 */ /* 0x000fea0003800000 */
[----:B------:R-:W-:Y:S01]  /*3b60*/  FMUL.FTZ R112, R120, UR16 ;  /* 0x0000001078707c20 */ /* 0x000fe20008410000 */
[----:B-----5:R-:W-:-:S03]  /*3b70*/  HADD2.F32 R122, -RZ, R104.H1_H1 ;  /* 0x30000068ff7a7230 */ /* 0x020fc60000004100 */
[-C--:B------:R-:W-:Y:S02]  /*3b80*/  FMUL.FTZ R113, R33, R112.reuse ;  /* 0x0000007021717220 */ /* 0x080fe40000410000 */
[----:B------:R-:W-:-:S03]  /*3b90*/  FFMA.FTZ R93, R122, R112, R93 ;  /* 0x000000707a5d7223 */ /* 0x000fc6000001005d */
[----:B------:R-:W-:-:S04]  /*3ba0*/  F2FP.F16.F32.PACK_AB R113, RZ, R113 ;  /* 0x00000071ff71723e */ /* 0x000fc800000000ff */
[----:B------:R-:W-:-:S07]  /*3bb0*/  PRMT R108, R108, 0x5410, R113 ;  /* 0x000054106c6c7816 */ /* 0x000fce0000000071 */
.L_x_4204:
        /* <DEDUP_REMOVED lines=10> */
.L_x_4205:
[----:B------:R-:W-:Y:S05]  /*3c60*/  @!P3 BRA `(.L_x_4206) ;  /* 0x000000000018b947 */ /* 0x000fea0003800000 */
[----:B------:R-:W-:Y:S01]  /*3c70*/  FMUL.FTZ R118, R120, UR16 ;  /* 0x0000001078767c20 */ /* 0x000fe20008410000 */
[----:B-----5:R-:W-:-:S03]  /*3c80*/  HADD2.F32 R122, -RZ, R105.H1_H1 ;  /* 0x30000069ff7a7230 */ /* 0x020fc60000004100 */
[-C--:B------:R-:W-:Y:S02]  /*3c90*/  FMUL.FTZ R113, R35, R118.reuse ;  /* 0x0000007623717220 */ /* 0x080fe40000410000 */
[----:B------:R-:W-:-:S03]  /*3ca0*/  FFMA.FTZ R95, R122, R118, R95 ;  /* 0x000000767a5f7223 */ /* 0x000fc6000001005f */
[----:B------:R-:W-:-:S04]  /*3cb0*/  F2FP.F16.F32.PACK_AB R113, RZ, R113 ;  /* 0x00000071ff71723e */ /* 0x000fc800000000ff */
[----:B------:R-:W-:-:S07]  /*3cc0*/  PRMT R109, R109, 0x5410, R113 ;  /* 0x000054106d6d7816 */ /* 0x000fce0000000071 */
.L_x_4206:
[----:B------:R-:W-:Y:S02]  /*3cd0*/  FSEL R117, R116, RZ, P1 ;  /* 0x000000ff74757208 */ /* 0x000fe40000800000 */
[----:B------:R-:W-:Y:S02]  /*3ce0*/  F2FP.F16.F32.PACK_AB R113, R120, R119 ;  /* 0x000000777871723e */ /* 0x000fe400000000ff */
        /* <DEDUP_REMOVED lines=10> */
.L_x_4207:
[----:B------:R-:W-:Y:S05]  /*3d90*/  @!P3 BRA `(.L_x_4208) ;  /* 0x000000000018b947 */ /* 0x000fea0003800000 */
[----:B------:R-:W-:Y:S01]  /*3da0*/  FMUL.FTZ R114, R117, UR16 ;  /* 0x0000001075727c20 */ /* 0x000fe20008410000 */
[----:B-----5:R-:W-:-:S03]  /*3db0*/  HADD2.F32 R120, -RZ, R106.H1_H1 ;  /* 0x3000006aff787230 */ /* 0x020fc60000004100 */
[-C--:B------:R-:W-:Y:S02]  /*3dc0*/  FMUL.FTZ R115, R37, R114.reuse ;  /* 0x0000007225737220 */ /* 0x080fe40000410000 */
[----:B------:R-:W-:-:S03]  /*3dd0*/  FFMA.FTZ R89, R120, R114, R89 ;  /* 0x0000007278597223 */ /* 0x000fc60000010059 */
[----:B------:R-:W-:-:S04]  /*3de0*/  F2FP.F16.F32.PACK_AB R115, RZ, R115 ;  /* 0x00000073ff73723e */ /* 0x000fc800000000ff */
[----:B------:R-:W-:-:S07]  /*3df0*/  PRMT R110, R110, 0x5410, R115 ;  /* 0x000054106e6e7816 */ /* 0x000fce0000000073 */
.L_x_4208:
[----:B------:R-:W-:Y:S05]  /*3e00*/  @!P3 BRA `(.L_x_4209) ;  /* 0x000000000018b947 */ /* 0x000fea0003800000 */
[----:B------:R-:W-:Y:S01]  /*3e10*/  FMUL.FTZ R115, R118, UR16 ;  /* 0x0000001076737c20 */ /* 0x000fe20008410000 */
[----:B-----5:R-:W-:-:S03]  /*3e20*/  HADD2.F32 R119, -RZ, R107.H0_H0 ;  /* 0x2000006bff777230 */ /* 0x020fc60000004100 */
[-C--:B------:R-:W-:Y:S02]  /*3e30*/  FMUL.FTZ R114, R38, R115.reuse ;  /* 0x0000007326727220 */ /* 0x080fe40000410000 */
[----:B------:R-:W-:-:S03]  /*3e40*/  FFMA.FTZ R90, R119, R115, R90 ;  /* 0x00000073775a7223 */ /* 0x000fc6000001005a */
[----:B------:R-:W-:-:S04]  /*3e50*/  F2FP.F16.F32.PACK_AB R114, RZ, R114 ;  /* 0x00000072ff72723e */ /* 0x000fc800000000ff */
[----:B------:R-:W-:-:S07]  /*3e60*/  PRMT R111, R114, 0x7610, R111 ;  /* 0x00007610726f7816 */ /* 0x000fce000000006f */
.L_x_4209:
        /* <DEDUP_REMOVED lines=10> */
.L_x_4202:
[----:B------:R-:W-:Y:S05]  /*3f10*/  @!P3 BRA `(.L_x_4210) ;  /* 0x00000000002cb947 */ /* 0x000fea0003800000 */
[----:B0-----:R-:W-:Y:S01]  /*3f20*/  FFMA.FTZ R117, R127, R120, R121 ;  /* 0x000000787f757223 */ /* 0x001fe20000010079 */
        /* <DEDUP_REMOVED lines=10> */
.L_x_4210:
[----:B------:R-:W-:Y:S05]  /*3fd0*/  @!P3 BRA `(.L_x_4211) ;  /* 0x00000000002cb947 */ /* 0x000fea0003800000 */
[----:B0-----:R-:W-:Y:S01]  /*3fe0*/  FFMA.FTZ R116, R130, R120, R121 ;  /* 0x0000007882747223 */ /* 0x001fe20000010079 */
        /* <DEDUP_REMOVED lines=10> */
.L_x_4211:
        /* <DEDUP_REMOVED lines=12> */
.L_x_4212:
        /* <DEDUP_REMOVED lines=12> */
.L_x_4213:
        /* <DEDUP_REMOVED lines=12> */
.L_x_4214:
        /* <DEDUP_REMOVED lines=12> */
.L_x_4215:
        /* <DEDUP_REMOVED lines=12> */
.L_x_4216:
[----:B------:R-:W-:Y:S05]  /*4450*/  @!P3 BRA `(.L_x_4194) ;  /* 0x00000000002cb947 */ /* 0x000fea0003800000 */
[----:B------:R-:W-:Y:S01]  /*4460*/  FFMA.FTZ R120, R146, R120, R121 ;  /* 0x0000007892787223 */ /* 0x000fe20000010079 */
[----:B------:R-:W-:Y:S01]  /*4470*/  ISETP.GT.AND P1, PT, R145, RZ, PT ;  /* 0x000000ff9100720c */ /* 0x000fe20003f24270 */
[----:B0----5:R-:W-:Y:S02]  /*4480*/  HADD2.F32 R118, -RZ, R107.H1_H1 ;  /* 0x3000006bff767230 */ /* 0x021fe40000004100 */
        /* <DEDUP_REMOVED lines=8> */
.L_x_4194:
        /* <DEDUP_REMOVED lines=12> */
.L_x_4149:
        /* <DEDUP_REMOVED lines=22> */
.L_x_4218:
        /* <DEDUP_REMOVED lines=13> */
.L_x_8073:


//--------------------- .text._ZN10layer_norm13ln_bwd_kernelINS_13Kernel_traitsIf6__halfS2_S2_fjLj2048ELj1ELj1ELj4ELj16ENS_18Kernel_traits_baseILj2048EfS2_S2_S2_fjLj128EEEEELb1ELb0ELb0ELb0EEEvNS_9BwdParamsE --------------------------
	.section	.text._ZN10layer_norm13ln_bwd_kernelINS_13Kernel_traitsIf6__halfS2_S2_fjLj2048ELj1ELj1ELj4ELj16ENS_18Kernel_traits_baseILj2048EfS2_S2_S2_fjLj128EEEEELb1ELb0ELb0ELb0EEEvNS_9BwdParamsE,"ax",@progbits
	.align	128
        .global         _ZN10layer_norm13ln_bwd_kernelINS_13Kernel_traitsIf6__halfS2_S2_fjLj2048ELj1ELj1ELj4ELj16ENS_18Kernel_traits_baseILj2048EfS2_S2_S2_fjLj128EEEEELb1ELb0ELb0ELb0EEEvNS_9BwdParamsE
        .type           _ZN10layer_norm13ln_bwd_kernelINS_13Kernel_traitsIf6__halfS2_S2_fjLj2048ELj1ELj1ELj4ELj16ENS_18Kernel_traits_baseILj2048EfS2_S2_S2_fjLj128EEEEELb1ELb0ELb0ELb0EEEvNS_9BwdParamsE,@function
        .size           _ZN10layer_norm13ln_bwd_kernelINS_13Kernel_traitsIf6__halfS2_S2_fjLj2048ELj1ELj1ELj4ELj16ENS_18Kernel_traits_baseILj2048EfS2_S2_S2_fjLj128EEEEELb1ELb0ELb0ELb0EEEvNS_9BwdParamsE,(.L_x_8074 - _ZN10layer_norm13ln_bwd_kernelINS_13Kernel_traitsIf6__halfS2_S2_fjLj2048ELj1ELj1ELj4ELj16ENS_18Kernel_traits_baseILj2048EfS2_S2_S2_fjLj128EEEEELb1ELb0ELb0ELb0EEEvNS_9BwdParamsE)
        .other          _ZN10layer_norm13ln_bwd_kernelINS_13Kernel_traitsIf6__halfS2_S2_fjLj2048ELj1ELj1ELj4ELj16ENS_18Kernel_traits_baseILj2048EfS2_S2_S2_fjLj128EEEEELb1ELb0ELb0ELb0EEEvNS_9BwdParamsE,@"STO_CUDA_ENTRY STV_DEFAULT"
_ZN10layer_norm13ln_bwd_kernelINS_13Kernel_traitsIf6__halfS2_S2_fjLj2048ELj1ELj1ELj4ELj16ENS_18Kernel_traits_baseILj2048EfS2_S2_S2_fjLj128EEEEELb1ELb0ELb0ELb0EEEvNS_9BwdParamsE:
.text._ZN10layer_norm13ln_bwd_kernelINS_13Kernel_traitsIf6__halfS2_S2_fjLj2048ELj1ELj1ELj4ELj16ENS_18Kernel_traits_baseILj2048EfS2_S2_S2_fjLj128EEEEELb1ELb0ELb0ELb0EEEvNS_9BwdParamsE:
        /* <DEDUP_REMOVED lines=60> */
[----:B------:R-:W-:Y:S01]  /*03c0*/  CS2R R62, SRZ ;  /* 0x00000000003e7805 */ /* 0x000fe2000001ff00 */
[----:B------:R-:W0:Y:S01]  /*03d0*/  LDCU.U8 UR16, c[0x0][0x410] ;  /* 0x00008200ff1077ac */ /* 0x000e220008000000 */
[----:B------:R-:W1:Y:S01]  /*03e0*/  LDCU UR22, c[0x0][0x408] ;  /* 0x00008100ff1677ac */ /* 0x000e620008000800 */
        /* <DEDUP_REMOVED lines=8> */
.L_x_4238:
[----:B-1----:R-:W1:Y:S01]  /*0470*/  @UP0 LDCU.64 UR4, c[0x0][0x3e0] ;  /* 0x00007c00ff0407ac */ /* 0x002e620008000a00 */
[----:B------:R-:W-:Y:S01]  /*0480*/  PLOP3.LUT P0, PT, PT, PT, UP0, 0x80, 0x8 ;  /* 0x000000000008781c */ /* 0x000fe20003f0f008 */
[----:B-1----:R-:W-:-:S06]  /*0490*/  @UP0 UIMAD.WIDE UR4, UR6, 0x2, UR4 ;  /* 0x00000002060408a5 */ /* 0x002fcc000f8e0204 */
[----:B0-23--:R-:W-:Y:S02]  /*04a0*/  MOV R76, UR4 ;  /* 0x00000004004c7c02 */ /* 0x00dfe40008000f00 */
        /* <DEDUP_REMOVED lines=10> */
[----:B--2---:R-:W-:Y:S01]  /*0550*/  UIMAD UR4, UR6, UR8, URZ ;  /* 0x00000008060472a4 */ /* 0x004fe2000f8e02ff */
[C---:B------:R-:W-:Y:S01]  /*0560*/  ISETP.GE.U32.AND P3, PT, R2.reuse, 0x80, PT ;  /* 0x000000800200780c */ /* 0x040fe20003f66070 */
[----:B------:R-:W-:Y:S01]  /*0570*/  BSSY.RECONVERGENT B0, `(.L_x_4220) ;  /* 0x0000067000007945 */ /* 0x000fe20003800200 */
[----:B------:R-:W-:Y:S01]  /*0580*/  ISETP.NE.AND P1, PT, RZ, UR16, PT ;  /* 0x00000010ff007c0c */ /* 0x000fe2000bf25270 */
[----:B------:R-:W-:Y:S01]  /*0590*/  USHF.R.S32.HI UR5, URZ, 0x1f, UR4 ;  /* 0x0000001fff057899 */ /* 0x000fe20008011404 */
[----:B------:R-:W-:-:S03]  /*05a0*/  ISETP.GE.U32.AND P2, PT, R2, 0x100, PT ;  /* 0x000001000200780c */ /* 0x000fc60003f46070 */
[----:B------:R-:W-:-:S03]  /*05b0*/  ULEA.HI UR5, UR5, UR4, URZ, 0x3 ;  /* 0x0000000405057291 */ /* 0x000fc6000f8f18ff */
[----:B------:R-:W-:-:S03]  /*05c0*/  UMOV UR4, 0x3f800000 ;  /* 0x3f80000000047882 */ /* 0x000fc60000000000 */
[----:B------:R-:W-:-:S04]  /*05d0*/  MOV R106, UR5 ;  /* 0x00000005006a7c02 */ /* 0x000fc80008000f00 */
[----:B------:R-:W-:Y:S01]  /*05e0*/  LEA.HI.SX32 R106, R106, R3, 0x1d ;  /* 0x000000036a6a7211 */ /* 0x000fe200078feaff */
[----:B---3--:R-:W-:Y:S01]  /*05f0*/  @P0 HADD2.F32 R82, -RZ, R76.H0_H0 ;  /* 0x2000004cff520230 */ /* 0x008fe20000004100 */
[----:B------:R-:W-:-:S04]  /*0600*/  CS2R R76, SRZ ;  /* 0x00000000004c7805 */ /* 0x000fc8000001ff00 */
[----:B------:R-:W-:Y:S02]  /*0610*/  @P0 R2UR UR9, R82 ;  /* 0x00000000520902ca */ /* 0x000fe400000e0000 */
[----:B----4-:R-:W-:Y:S02]  /*0620*/  R2UR UR23, R78 ;  /* 0x000000004e1772ca */ /* 0x010fe400000e0000 */
[----:B------:R-:W-:-:S09]  /*0630*/  MOV R78, R106 ;  /* 0x0000006a004e7202 */ /* 0x000fd20000000f00 */
[----:B------:R-:W-:Y:S01]  /*0640*/  @UP0 UMOV UR4, UR9 ;  /* 0x0000000900040c82 */ /* 0x000fe20008000000 */
[----:B------:R-:W-:Y:S01]  /*0650*/  FSEL R100, R80, RZ, !P1 ;  /* 0x000000ff50647208 */ /* 0x000fe20004800000 */
        /* <DEDUP_REMOVED lines=15> */
[--C-:B---3--:R-:W-:Y:S02]  /*0750*/  HADD2.F32 R87, -RZ, R76.reuse.H0_H0 ;  /* 0x2000004cff577230 */ /* 0x108fe40000004100 */
[----:B------:R-:W-:Y:S02]  /*0760*/  HADD2.F32 R105, -RZ, R79.H0_H0 ;  /* 0x2000004fff697230 */ /* 0x000fe40000004100 */
[----:B------:R-:W-:Y:S02]  /*0770*/  HADD2.F32 R89, -RZ, R76.H1_H1 ;  /* 0x3000004cff597230 */ /* 0x000fe40000004100 */
[----:B------:R-:W-:Y:S01]  /*0780*/  FADD.FTZ R87, -R100, R87 ;  /* 0x0000005764577221 */ /* 0x000fe20000010100 */
[--C-:B------:R-:W-:Y:S02]  /*0790*/  HADD2.F32 R93, -RZ, R77.reuse.H0_H0 ;  /* 0x2000004dff5d7230 */ /* 0x100fe40000004100 */
[----:B------:R-:W-:-:S02]  /*07a0*/  HADD2.F32 R95, -RZ, R77.H1_H1 ;  /* 0x3000004dff5f7230 */ /* 0x000fc40000004100 */
[--C-:B----4-:R-:W-:Y:S02]  /*07b0*/  HADD2.F32 R77, -RZ, R83.reuse.H0_H0 ;  /* 0x20000053ff4d7230 */ /* 0x110fe40000004100 */
[----:B------:R-:W-:Y:S02]  /*07c0*/  HADD2.F32 R76, -RZ, R83.H1_H1 ;  /* 0x30000053ff4c7230 */ /* 0x000fe40000004100 */
[C---:B------:R-:W-:Y:S01]  /*07d0*/  FADD.FTZ R83, -R100.reuse, R105 ;  /* 0x0000006964537221 */ /* 0x040fe20000010100 */
[----:B------:R-:W-:Y:S02]  /*07e0*/  HADD2.F32 R99, -RZ, R78.H0_H0 ;  /* 0x2000004eff637230 */ /* 0x000fe40000004100 */
[----:B------:R-:W-:Y:S01]  /*07f0*/  FMUL.FTZ R105, R87, UR23 ;  /* 0x0000001757697c20 */ /* 0x000fe20008410000 */
[----:B------:R-:W-:Y:S02]  /*0800*/  HADD2.F32 R103, -RZ, R80.H0_H0 ;  /* 0x20000050ff677230 */ /* 0x000fe40000004100 */
[----:B------:R-:W-:Y:S01]  /*0810*/  FADD.FTZ R89, -R100, R89 ;  /* 0x0000005964597221 */ /* 0x000fe20000010100 */
[----:B------:R-:W-:-:S02]  /*0820*/  HADD2.F32 R107, -RZ, R79.H1_H1 ;  /* 0x3000004fff6b7230 */ /* 0x000fc40000004100 */
[C---:B------:R-:W-:Y:S01]  /*0830*/  FADD.FTZ R93, -R100.reuse, R93 ;  /* 0x0000005d645d7221 */ /* 0x040fe20000010100 */
[----:B------:R-:W-:Y:S02]  /*0840*/  HADD2.F32 R80, -RZ, R80.H1_H1 ;  /* 0x30000050ff507230 */ /* 0x000fe40000004100 */
[C---:B0-----:R-:W-:Y:S01]  /*0850*/  FADD.FTZ R90, -R100.reuse, R95 ;  /* 0x0000005f645a7221 */ /* 0x041fe20000010100 */
[----:B------:R-:W-:Y:S01]  /*0860*/  FADD.FTZ R79, -R100, R99 ;  /* 0x00000063644f7221 */ /* 0x000fe20000010100 */
[----:B------:R-:W-:Y:S01]  /*0870*/  FADD.FTZ R48, R48, R103 ;  /* 0x0000006730307221 */ /* 0x000fe20000010000 */
[-C--:B------:R-:W-:Y:S01]  /*0880*/  FFMA.FTZ R32, R105, R103.reuse, R32 ;  /* 0x0000006769207223 */ /* 0x080fe20000010020 */
[----:B-----5:R-:W-:Y:S01]  /*0890*/  FMUL.FTZ R103, R24, R103 ;  /* 0x0000006718677220 */ /* 0x020fe20000410000 */
[----:B------:R-:W-:Y:S02]  /*08a0*/  HADD2.F32 R101, -RZ, R78.H1_H1 ;  /* 0x3000004eff657230 */ /* 0x000fe40000004100 */
[----:B------:R-:W-:Y:S01]  /*08b0*/  FMUL.FTZ R104, R89, UR23 ;  /* 0x0000001759687c20 */ /* 0x000fe20008410000 */
[----:B------:R-:W-:-:S02]  /*08c0*/  HADD2.F32 R97, -RZ, R81.H0_H0 ;  /* 0x20000051ff617230 */ /* 0x000fc40000004100 */
[----:B------:R-:W-:Y:S01]  /*08d0*/  FMUL.FTZ R99, R93, UR23 ;  /* 0x000000175d637c20 */ /* 0x000fe20008410000 */
[----:B------:R-:W-:Y:S02]  /*08e0*/  HADD2.F32 R78, -RZ, R81.H1_H1 ;  /* 0x30000051ff4e7230 */ /* 0x000fe40000004100 */
[----:B------:R-:W-:Y:S01]  /*08f0*/  FMUL.FTZ R90, R90, UR23 ;  /* 0x000000175a5a7c20 */ /* 0x000fe20008410000 */
[----:B------:R-:W-:Y:S01]  /*0900*/  FMUL.FTZ R89, R79, UR23 ;  /* 0x000000174f597c20 */ /* 0x000fe20008410000 */
        /* <DEDUP_REMOVED lines=14> */
[----:B------:R-:W-:Y:S01]  /*09f0*/  FADD.FTZ R78, R78, R97 ;  /* 0x000000614e4e7221 */ /* 0x000fe20000010000 */
[----:B------:R-:W-:Y:S01]  /*0a00*/  FFMA.FTZ R79, R99, R97, R80 ;  /* 0x00000061634f7223 */ /* 0x000fe20000010050 */
[----:B------:R-:W-:Y:S02]  /*0a10*/  HADD2.F32 R82, -RZ, R82.H1_H1 ;  /* 0x30000052ff527230 */ /* 0x000fe40000004100 */
[----:B------:R-:W-:Y:S01]  /*0a20*/  FADD.FTZ R94, -R100, R101 ;  /* 0x00000065645e7221 */ /* 0x000fe20000010100 */
[----:B------:R-:W-:Y:S01]  /*0a30*/  FADD.FTZ R81, R78, R87 ;  /* 0x000000574e517221 */ /* 0x000fe20000010000 */
[----:B------:R-:W-:Y:S01]  /*0a40*/  FMUL.FTZ R92, R28, R91 ;  /* 0x0000005b1c5c7220 */ /* 0x000fe20000410000 */
        /* <DEDUP_REMOVED lines=8> */
[----:B------:R-:W-:Y:S01]  /*0ad0*/  FADD.FTZ R98, -R100, R107 ;  /* 0x0000006b64627221 */ /* 0x000fe20000010100 */
        /* <DEDUP_REMOVED lines=16> */
.L_x_4221:
[----:B------:R-:W-:Y:S05]  /*0be0*/  BSYNC.RECONVERGENT B0 ;  /* 0x0000000000007941 */ /* 0x000fea0003800200 */
.L_x_4220:
        /* <DEDUP_REMOVED lines=17> */
[----:B------:R-:W-:Y:S02]  /*0d00*/  HADD2.F32 R79, -RZ, R8.H1_H1 ;  /* 0x30000008ff4f7230 */ /* 0x000fe40000004100 */
[----:B------:R-:W-:Y:S02]  /*0d10*/  HADD2.F32 R81, -RZ, R9.H0_H0 ;  /* 0x20000009ff517230 */ /* 0x000fe40000004100 */
[----:B------:R-:W-:Y:S02]  /*0d20*/  HADD2.F32 R101, -RZ, R11.H0_H0 ;  /* 0x2000000bff657230 */ /* 0x000fe40000004100 */
[----:B------:R-:W-:Y:S02]  /*0d30*/  HADD2.F32 R9, -RZ, R9.H1_H1 ;  /* 0x30000009ff097230 */ /* 0x000fe40000004100 */
[----:B------:R-:W-:-:S02]  /*0d40*/  HADD2.F32 R11, -RZ, R11.H1_H1 ;  /* 0x3000000bff0b7230 */ /* 0x000fc40000004100 */
[C---:B------:R-:W-:Y:S01]  /*0d50*/  FADD.FTZ R15, -R100.reuse, R15 ;  /* 0x0000000f640f7221 */ /* 0x040fe20000010100 */
[--C-:B------:R-:W-:Y:S02]  /*0d60*/  HADD2.F32 R83, -RZ, R10.reuse.H0_H0 ;  /* 0x2000000aff537230 */ /* 0x100fe40000004100 */
[C---:B------:R-:W-:Y:S01]  /*0d70*/  FADD.FTZ R8, -R100.reuse, R79 ;  /* 0x0000004f64087221 */ /* 0x040fe20000010100 */
[C---:B------:R-:W-:Y:S01]  /*0d80*/  FADD.FTZ R81, -R100.reuse, R81 ;  /* 0x0000005164517221 */ /* 0x040fe20000010100 */
[C---:B0-----:R-:W-:Y:S01]  /*0d90*/  FADD.FTZ R12, -R100.reuse, R9 ;  /* 0x00000009640c7221 */ /* 0x041fe20000010100 */
[----:B------:R-:W-:Y:S01]  /*0da0*/  FADD.FTZ R88, -R100, R11 ;  /* 0x0000000b64587221 */ /* 0x000fe20000010100 */
[----:B------:R-:W-:Y:S02]  /*0db0*/  HADD2.F32 R85, -RZ, R10.H1_H1 ;  /* 0x3000000aff557230 */ /* 0x000fe40000004100 */
[----:B----4-:R-:W-:Y:S02]  /*0dc0*/  HADD2.F32 R9, -RZ, R4.H0_H0 ;  /* 0x20000004ff097230 */ /* 0x010fe40000004100 */
[----:B------:R-:W-:-:S02]  /*0dd0*/  HADD2.F32 R11, -RZ, R5.H0_H0 ;  /* 0x20000005ff0b7230 */ /* 0x000fc40000004100 */
[----:B------:R-:W-:Y:S02]  /*0de0*/  HADD2.F32 R14, -RZ, R5.H1_H1 ;  /* 0x30000005ff0e7230 */ /* 0x000fe40000004100 */
[----:B------:R-:W-:Y:S01]  /*0df0*/  FMUL.FTZ R5, R15, UR23 ;  /* 0x000000170f057c20 */ /* 0x000fe20008410000 */
[----:B------:R-:W-:Y:S02]  /*0e00*/  HADD2.F32 R10, -RZ, R4.H1_H1 ;  /* 0x30000004ff0a7230 */ /* 0x000fe40000004100 */
[----:B------:R-:W-:Y:S01]  /*0e10*/  FMUL.FTZ R4, R8, UR23 ;  /* 0x0000001708047c20 */ /* 0x000fe20008410000 */
[--C-:B------:R-:W-:Y:S02]  /*0e20*/  HADD2.F32 R79, -RZ, R7.reuse.H0_H0 ;  /* 0x20000007ff4f7230 */ /* 0x100fe40000004100 */
[----:B------:R-:W-:Y:S01]  /*0e30*/  FADD.FTZ R13, -R100, R83 ;  /* 0x00000053640d7221 */ /* 0x000fe20000010100 */
[----:B------:R-:W-:Y:S02]  /*0e40*/  HADD2.F32 R78, -RZ, R7.H1_H1 ;  /* 0x30000007ff4e7230 */ /* 0x000fe40000004100 */
[----:B------:R-:W-:Y:S01]  /*0e50*/  FMUL.FTZ R7, R81, UR23 ;  /* 0x0000001751077c20 */ /* 0x000fe20008410000 */
[----:B------:R-:W-:-:S02]  /*0e60*/  HADD2.F32 R83, -RZ, R6.H0_H0 ;  /* 0x20000006ff537230 */ /* 0x000fc40000004100 */
[----:B------:R-:W-:Y:S01]  /*0e70*/  FMUL.FTZ R8, R12, UR23 ;  /* 0x000000170c087c20 */ /* 0x000fe20008410000 */
[----:B------:R-:W-:Y:S02]  /*0e80*/  HADD2.F32 R82, -RZ, R6.H1_H1 ;  /* 0x30000006ff527230 */ /* 0x000fe40000004100 */
[----:B------:R-:W-:Y:S01]  /*0e90*/  FADD.FTZ R56, R56, R9 ;  /* 0x0000000938387221 */ /* 0x000fe20000010000 */
[-C--:B------:R-:W-:Y:S01]  /*0ea0*/  FFMA.FTZ R40, R5, R9.reuse, R40 ;  /* 0x0000000905287223 */ /* 0x080fe20000010028 */
[----:B-----5:R-:W-:Y:S01]  /*0eb0*/  FMUL.FTZ R6, R16, R9 ;  /* 0x0000000910067220 */ /* 0x020fe20000410000 */
        /* <DEDUP_REMOVED lines=11> */
[----:B------:R-:W-:-:S02]  /*0f70*/  FADD.FTZ R80, -R100, R85 ;  /* 0x0000005564507221 */ /* 0x000fc40000010100 */
[----:B------:R-:W-:Y:S01]  /*0f80*/  FADD.FTZ R77, R14, R9 ;  /* 0x000000090e4d7221 */ /* 0x000fe20000010000 */
[----:B------:R-:W-:Y:S01]  /*0f90*/  FFMA.FTZ R76, R4, R9, R15 ;  /* 0x00000009044c7223 */ /* 0x000fe2000001000f */
[----:B------:R-:W-:Y:S02]  /*0fa0*/  FMUL.FTZ R14, R80, UR23 ;  /* 0x00000017500e7c20 */ /* 0x000fe40008410000 */
        /* <DEDUP_REMOVED lines=28> */
.L_x_4223:
[----:B------:R-:W-:Y:S05]  /*1170*/  BSYNC.RECONVERGENT B0 ;  /* 0x0000000000007941 */ /* 0x000fea0003800200 */
.L_x_4222:
        /* <DEDUP_REMOVED lines=20> */
[----:B------:R-:W0:Y:S01]  /*12c0*/  SHFL.DOWN PT, R77, R82, 0x2, 0x1f ;  /* 0x08401f00524d7f89 */ /* 0x000e2200000e0000 */
[----:B--2---:R-:W-:-:S03]  /*12d0*/  LEA R80, R107, R78, 0x18 ;  /* 0x0000004e6b507211 */ /* 0x004fc600078ec0ff */
[----:B------:R-:W1:Y:S01]  /*12e0*/  SHFL.DOWN PT, R76, R83, 0x2, 0x1f ;  /* 0x08401f00534c7f89 */ /* 0x000e6200000e0000 */
[C---:B------:R-:W-:Y:S02]  /*12f0*/  IADD3 R79, PT, PT, R80.reuse, 0x2020, RZ ;  /* 0x00002020504f7810 */ /* 0x040fe40007ffe0ff */
[C---:B------:R-:W-:Y:S02]  /*1300*/  IADD3 R81, PT, PT, R80.reuse, 0x2030, RZ ;  /* 0x0000203050517810 */ /* 0x040fe40007ffe0ff */
[----:B------:R-:W-:Y:S02]  /*1310*/  @!P5 MOV R78, R79 ;  /* 0x0000004f004ed202 */ /* 0x000fe40000000f00 */
[C---:B------:R-:W-:Y:S02]  /*1320*/  @!P0 IADD3 R78, PT, PT, R80.reuse, 0x2000, RZ ;  /* 0x00002000504e8810 */ /* 0x040fe40007ffe0ff */
[----:B------:R-:W-:Y:S02]  /*1330*/  @!P4 IADD3 R79, PT, PT, R80, 0x2000, RZ ;  /* 0x00002000504fc810 */ /* 0x000fe40007ffe0ff */
[----:B------:R-:W-:-:S02]  /*1340*/  @!P5 LEA R107, R0, R78, 0x3 ;  /* 0x0000004e006bd211 */ /* 0x000fc400078e18ff */
[----:B------:R-:W-:Y:S01]  /*1350*/  @!P4 IADD3 R81, PT, PT, R80, 0x2010, RZ ;  /* 0x000020105051c810 */ /* 0x000fe20007ffe0ff */
[----:B0-----:R-:W-:Y:S01]  /*1360*/  FADD.FTZ R77, R82, R77 ;  /* 0x0000004d524d7221 */ /* 0x001fe20000010000 */
[----:B-1----:R-:W-:-:S04]  /*1370*/  FADD.FTZ R76, R83, R76 ;  /* 0x0000004c534c7221 */ /* 0x002fc80000010000 */
        /* <DEDUP_REMOVED lines=42> */
[----:B------:R-:W-:Y:S01]  /*1620*/  FMUL.FTZ R78, R78, UR22 ;  /* 0x000000164e4e7c20 */ /* 0x000fe20008410000 */
[----:B------:R-:W-:Y:S01]  /*1630*/  FMUL.FTZ R77, R77, UR22 ;  /* 0x000000164d4d7c20 */ /* 0x000fe20008410000 */
[----:B------:R-:W-:Y:S01]  /*1640*/  FFMA.FTZ R82, R99, UR5, R100 ;  /* 0x0000000563527c23 */ /* 0x000fe20008010064 */
[----:B------:R-:W-:Y:S01]  /*1650*/  FMUL.FTZ R76, R79, UR22 ;  /* 0x000000164f4c7c20 */ /* 0x000fe20008410000 */
[----:B------:R-:W-:Y:S01]  /*1660*/  FADD.FTZ R114, R91, -R114 ;  /* 0x800000725b727221 */ /* 0x000fe20000010000 */
[----:B------:R-:W-:Y:S01]  /*1670*/  FSEL R79, R78, RZ, P1 ;  /* 0x000000ff4e4f7208 */ /* 0x000fe20000800000 */
[----:B------:R-:W-:Y:S01]  /*1680*/  FADD.FTZ R82, R97, -R82 ;  /* 0x8000005261527221 */ /* 0x000fe20000010000 */
[----:B------:R-:W-:Y:S01]  /*1690*/  FSEL R78, R77, RZ, P6 ;  /* 0x000000ff4d4e7208 */ /* 0x000fe20003000000 */
        /* <DEDUP_REMOVED lines=33> */
[----:B------:R-:W-:Y:S02]  /*18b0*/  F2FP.F16.F32.PACK_AB R79, R79, R76 ;  /* 0x0000004c4f4f723e */ /* 0x000fe400000000ff */
[----:B------:R-:W-:Y:S02]  /*18c0*/  F2FP.F16.F32.PACK_AB R78, R101, R78 ;  /* 0x0000004e654e723e */ /* 0x000fe400000000ff */
[----:B------:R-:W-:Y:S02]  /*18d0*/  F2FP.F16.F32.PACK_AB R77, R83, R82 ;  /* 0x00000052534d723e */ /* 0x000fe400000000ff */
[----:B------:R-:W-:Y:S01]  /*18e0*/  F2FP.F16.F32.PACK_AB R76, R81, R80 ;  /* 0x00000050514c723e */ /* 0x000fe200000000ff */
[----:B------:R-:W-:Y:S06]  /*18f0*/  BRA `(.L_x_4229) ;  /* 0x0000000400047947 */ /* 0x000fec0003800000 */
.L_x_4228:
        /* <DEDUP_REMOVED lines=11> */
[----:B------:R-:W-:Y:S01]  /*19b0*/  FFMA.FTZ R112, R94, UR5, R100 ;  /* 0x000000055e707c23 */ /* 0x000fe20008010064 */
[C---:B------:R-:W-:Y:S01]  /*19c0*/  FMUL.FTZ R74, R72.reuse, UR4 ;  /* 0x00000004484a7c20 */ /* 0x040fe20008410000 */
[----:B------:R-:W-:Y:S01]  /*19d0*/  FMUL.FTZ R73, R75, UR4 ;  /* 0x000000044b497c20 */ /* 0x000fe20008410000 */
[----:B------:R-:W-:Y:S01]  /*19e0*/  F2FP.F16.F32.PACK_AB R75, R72, R75 ;  /* 0x0000004b484b723e */ /* 0x000fe200000000ff */
[----:B------:R-:W-:Y:S01]  /*19f0*/  FMUL.FTZ R72, R82, UR4 ;  /* 0x0000000452487c20 */ /* 0x000fe20008410000 */
[----:B------:R-:W-:Y:S01]  /*1a00*/  FMUL.FTZ R74, R74, UR22 ;  /* 0x000000164a4a7c20 */ /* 0x000fe20008410000 */
[----:B------:R-:W-:Y:S01]  /*1a10*/  FMUL.FTZ R73, R73, UR22 ;  /* 0x0000001649497c20 */ /* 0x000fe20008410000 */
[C---:B------:R-:W-:Y:S01]  /*1a20*/  LOP3.LUT P5, RZ, R111.reuse, 0xff0000, RZ, 0xc0, !PT ;  /* 0x00ff00006fff7812 */ /* 0x040fe200078ac0ff */
[----:B------:R-:W-:Y:S01]  /*1a30*/  FMUL.FTZ R72, R72, UR22 ;  /* 0x0000001648487c20 */ /* 0x000fe20008410000 */
[----:B------:R-:W-:Y:S01]  /*1a40*/  LOP3.LUT P6, RZ, R111, 0xff, RZ, 0xc0, !PT ;  /* 0x000000ff6fff7812 */ /* 0x000fe200078cc0ff */
[----:B------:R-:W-:Y:S01]  /*1a50*/  FADD.FTZ R112, R91, -R112 ;  /* 0x800000705b707221 */ /* 0x000fe20000010000 */
[----:B------:R-:W-:Y:S01]  /*1a60*/  FSEL R79, R74, RZ, P1 ;  /* 0x000000ff4a4f7208 */ /* 0x000fe20000800000 */
[--C-:B------:R-:W-:Y:S01]  /*1a70*/  FFMA.FTZ R74, R99, UR5, R100.reuse ;  /* 0x00000005634a7c23 */ /* 0x100fe20008010064 */
[--C-:B------:R-:W-:Y:S01]  /*1a80*/  FFMA.FTZ R80, R90, UR5, R100.reuse ;  /* 0x000000055a507c23 */ /* 0x100fe20008010064 */
[----:B------:R-:W-:Y:S01]  /*1a90*/  FSEL R76, R73, RZ, P5 ;  /* 0x000000ff494c7208 */ /* 0x000fe20002800000 */
[----:B------:R-:W-:Y:S01]  /*1aa0*/  FFMA.FTZ R73, R104, UR5, R100 ;  /* 0x0000000568497c23 */ /* 0x000fe20008010064 */
[----:B------:R-:W-:Y:S01]  /*1ab0*/  FSEL R78, R72, RZ, P6 ;  /* 0x000000ff484e7208 */ /* 0x000fe20003000000 */
[----:B------:R-:W-:Y:S01]  /*1ac0*/  FADD.FTZ R74, R97, -R74 ;  /* 0x8000004a614a7221 */ /* 0x000fe20000010000 */
[----:B------:R-:W-:Y:S01]  /*1ad0*/  FMUL.FTZ R83, R112, UR23 ;  /* 0x0000001770537c20 */ /* 0x000fe20008410000 */
[----:B------:R-:W-:Y:S01]  /*1ae0*/  FFMA.FTZ R72, R105, UR5, R100 ;  /* 0x0000000569487c23 */ /* 0x000fe20008010064 */
[----:B------:R-:W-:Y:S01]  /*1af0*/  FADD.FTZ R80, R87, -R80 ;  /* 0x8000005057507221 */ /* 0x000fe20000010000 */
[----:B------:R-:W-:Y:S01]  /*1b00*/  FADD.FTZ R73, R102, -R73 ;  /* 0x8000004966497221 */ /* 0x000fe20000010000 */
[----:B------:R-:W-:Y:S01]  /*1b10*/  FMUL.FTZ R77, R74, UR23 ;  /* 0x000000174a4d7c20 */ /* 0x000fe20008410000 */
[----:B------:R-:W-:Y:S01]  /*1b20*/  FADD.FTZ R72, R103, -R72 ;  /* 0x8000004867487221 */ /* 0x000fe20000010000 */
[C---:B------:R-:W-:Y:S01]  /*1b30*/  F2FP.F16.F32.PACK_AB R74, R83.reuse, R82 ;  /* 0x00000052534a723e */ /* 0x040fe200000000ff */
        /* <DEDUP_REMOVED lines=21> */
[----:B------:R-:W-:Y:S02]  /*1c90*/  F2FP.F16.F32.PACK_AB R72, R81, R72 ;  /* 0x000000485148723e */ /* 0x000fe400000000ff */
[----:B------:R-:W-:Y:S02]  /*1ca0*/  FSEL R81, R80, RZ, P5 ;  /* 0x000000ff50517208 */ /* 0x000fe40002800000 */
[----:B------:R-:W-:Y:S02]  /*1cb0*/  FSEL R83, R83, RZ, P6 ;  /* 0x000000ff53537208 */ /* 0x000fe40003000000 */
[----:B------:R-:W-:-:S02]  /*1cc0*/  FSEL R80, R77, RZ, P1 ;  /* 0x000000ff4d507208 */ /* 0x000fc40000800000 */
[----:B------:R-:W-:Y:S02]  /*1cd0*/  F2FP.F16.F32.PACK_AB R79, R79, R76 ;  /* 0x0000004c4f4f723e */ /* 0x000fe400000000ff */
[----:B------:R-:W-:Y:S02]  /*1ce0*/  F2FP.F16.F32.PACK_AB R78, R101, R78 ;  /* 0x0000004e654e723e */ /* 0x000fe400000000ff */
[----:B------:R-:W-:Y:S02]  /*1cf0*/  F2FP.F16.F32.PACK_AB R77, R83, R82 ;  /* 0x00000052534d723e */ /* 0x000fe400000000ff */
[----:B------:R-:W-:-:S07]  /*1d00*/  F2FP.F16.F32.PACK_AB R76, R81, R80 ;  /* 0x00000050514c723e */ /* 0x000fce00000000ff */
.L_x_4229:
[----:B------:R-:W0:Y:S08]  /*1d10*/  @P0 LDC.64 R82, c[0x0][0x478] ;  /* 0x00011e00ff520b82 */ /* 0x000e300000000a00 */
[----:B------:R-:W1:Y:S01]  /*1d20*/  LDC.64 R80, c[0x0][0x468] ;  /* 0x00011a00ff507b82 */ /* 0x000e620000000a00 */
[----:B0-----:R-:W-:-:S05]  /*1d30*/  @P0 IMAD.WIDE.U32 R82, R106, 0x10, R82 ;  /* 0x000000106a520825 */ /* 0x001fca00078e0052 */
[----:B------:R0:W-:Y:S01]  /*1d40*/  @P0 STG.E.128 desc[UR10][R82.64], R72 ;  /* 0x0000004852000986 */ /* 0x0001e2000c101d0a */
[C---:B-1----:R-:W-:Y:S01]  /*1d50*/  IMAD.WIDE.U32 R80, R106.reuse, 0x10, R80 ;  /* 0x000000106a507825 */ /* 0x042fe200078e0050 */
[----:B------:R-:W-:-:S04]  /*1d60*/  IADD3 R106, PT, PT, R106, 0x80, RZ ;  /* 0x000000806a6a7810 */ /* 0x000fc80007ffe0ff */
[----:B------:R0:W-:Y:S03]  /*1d70*/  STG.E.128 desc[UR10][R80.64], R76 ;  /* 0x0000004c50007986 */ /* 0x0001e6000c101d0a */
.L_x_4227:
[----:B------:R-:W-:Y:S05]  /*1d80*/  BSYNC.RECONVERGENT B1 ;  /* 0x0000000000017941 */ /* 0x000fea0003800200 */
.L_x_4226:
        /* <DEDUP_REMOVED lines=11> */
[--C-:B------:R-:W-:Y:S01]  /*1e40*/  FFMA.FTZ R79, R85, UR5, R100.reuse ;  /* 0x00000005554f7c23 */ /* 0x100fe20008010064 */
[----:B------:R-:W-:Y:S01]  /*1e50*/  FMUL.FTZ R74, R75, UR23 ;  /* 0x000000174b4a7c20 */ /* 0x000fe20008410000 */
[----:B------:R-:W-:Y:S01]  /*1e60*/  FMUL.FTZ R75, R72, UR23 ;  /* 0x00000017484b7c20 */ /* 0x000fe20008410000 */
[----:B------:R-:W-:Y:S01]  /*1e70*/  FMUL.FTZ R73, R73, UR23 ;  /* 0x0000001749497c20 */ /* 0x000fe20008410000 */
[----:B------:R-:W-:Y:S01]  /*1e80*/  FFMA.FTZ R81, R88, UR5, R100 ;  /* 0x0000000558517c23 */ /* 0x000fe20008010064 */
[----:B------:R-:W-:Y:S01]  /*1e90*/  FMUL.FTZ R72, R74, UR4 ;  /* 0x000000044a487c20 */ /* 0x000fe20008410000 */
[----:B------:R-:W-:Y:S01]  /*1ea0*/  LOP3.LUT P6, RZ, R109, 0xff, RZ, 0xc0, !PT ;  /* 0x000000ff6dff7812 */ /* 0x000fe200078cc0ff */
[----:B------:R-:W-:Y:S01]  /*1eb0*/  FADD.FTZ R82, R84, -R79 ;  /* 0x8000004f54527221 */ /* 0x000fe20000010000 */
[C---:B------:R-:W-:Y:S01]  /*1ec0*/  F2FP.F16.F32.PACK_AB R74, R75.reuse, R74 ;  /* 0x0000004a4b4a723e */ /* 0x040fe200000000ff */
        /* <DEDUP_REMOVED lines=8> */
[----:B------:R-:W-:Y:S01]  /*1f50*/  FADD.FTZ R83, R86, -R81 ;  /* 0x8000005156537221 */ /* 0x000fe20000010000 */
[----:B------:R-:W-:Y:S01]  /*1f60*/  FMUL.FTZ R80, R75, UR23 ;  /* 0x000000174b507c20 */ /* 0x000fe20008410000 */
[----:B------:R-:W-:Y:S01]  /*1f70*/  FFMA.FTZ R75, R5, UR5, R100 ;  /* 0x00000005054b7c23 */ /* 0x000fe20008010064 */
[----:B------:R-:W-:Y:S01]  /*1f80*/  FADD.FTZ R72, R9, -R72 ;  /* 0x8000004809487221 */ /* 0x000fe20000010000 */
[----:B------:R-:W-:Y:S01]  /*1f90*/  FSEL R78, R78, RZ, P6 ;  /* 0x000000ff4e4e7208 */ /* 0x000fe20003000000 */
[----:B------:R-:W-:Y:S01]  /*1fa0*/  FMUL.FTZ R82, R82, UR23 ;  /* 0x0000001752527c20 */ /* 0x000fe20008410000 */
[----:B------:R-:W-:Y:S01]  /*1fb0*/  F2FP.F16.F32.PACK_AB R73, R80, R73 ;  /* 0x000000495049723e */ /* 0x000fe200000000ff */
[----:B------:R-:W-:Y:S01]  /*1fc0*/  FMUL.FTZ R72, R72, UR23 ;  /* 0x0000001748487c20 */ /* 0x000fe20008410000 */
[----:B------:R-:W-:Y:S01]  /*1fd0*/  FADD.FTZ R75, R6, -R75 ;  /* 0x8000004b064b7221 */ /* 0x000fe20000010000 */
[----:B------:R-:W-:Y:S01]  /*1fe0*/  FMUL.FTZ R80, R80, UR4 ;  /* 0x0000000450507c20 */ /* 0x000fe20008410000 */
[----:B------:R-:W-:Y:S01]  /*1ff0*/  LOP3.LUT P6, RZ, R108, 0xff000000, RZ, 0xc0, !PT ;  /* 0xff0000006cff7812 */ /* 0x000fe200078cc0ff */
[----:B------:R-:W-:Y:S01]  /*2000*/  FMUL.FTZ R79, R72, UR4 ;  /* 0x00000004484f7c20 */ /* 0x000fe20008410000 */
[----:B------:R-:W-:Y:S01]  /*2010*/  FMUL.FTZ R75, R75, UR23 ;  /* 0x000000174b4b7c20 */ /* 0x000fe20008410000 */
[----:B------:R-:W-:Y:S01]  /*2020*/  FMUL.FTZ R80, R80, UR22 ;  /* 0x0000001650507c20 */ /* 0x000fe20008410000 */
[----:B------:R-:W-:Y:S01]  /*2030*/  FSEL R77, R77, RZ, P1 ;  /* 0x000000ff4d4d7208 */ /* 0x000fe20000800000 */
[----:B------:R-:W-:Y:S01]  /*2040*/  FMUL.FTZ R79, R79, UR22 ;  /* 0x000000164f4f7c20 */ /* 0x000fe20008410000 */
[----:B------:R-:W-:Y:S01]  /*2050*/  LOP3.LUT P1, RZ, R108, 0xff00, RZ, 0xc0, !PT ;  /* 0x0000ff006cff7812 */ /* 0x000fe2000782c0ff */
[----:B------:R-:W-:Y:S01]  /*2060*/  FMUL.FTZ R101, R83, UR23 ;  /* 0x0000001753657c20 */ /* 0x000fe20008410000 */
[----:B------:R-:W-:Y:S01]  /*2070*/  F2FP.F16.F32.PACK_AB R72, R72, R75 ;  /* 0x0000004b4848723e */ /* 0x000fe200000000ff */
        /* <DEDUP_REMOVED lines=17> */
[----:B------:R-:W-:-:S02]  /*2190*/  F2FP.F16.F32.PACK_AB R78, R77, R78 ;  /* 0x0000004e4d4e723e */ /* 0x000fc400000000ff */
[----:B------:R-:W-:Y:S02]  /*21a0*/  F2FP.F16.F32.PACK_AB R77, R81, R76 ;  /* 0x0000004c514d723e */ /* 0x000fe400000000ff */
[----:B------:R-:W-:Y:S02]  /*21b0*/  F2FP.F16.F32.PACK_AB R76, R80, R79 ;  /* 0x0000004f504c723e */ /* 0x000fe400000000ff */
[----:B------:R-:W-:Y:S02]  /*21c0*/  F2FP.F16.F32.PACK_AB R75, R101, R82 ;  /* 0x00000052654b723e */ /* 0x000fe400000000ff */
[----:B------:R-:W-:Y:S01]  /*21d0*/  F2FP.F16.F32.PACK_AB R79, R100, R83 ;  /* 0x00000053644f723e */ /* 0x000fe200000000ff */
[----:B------:R-:W-:Y:S06]  /*21e0*/  BRA `(.L_x_4232) ;  /* 0x0000000000f47947 */ /* 0x000fec0003800000 */
.L_x_4231:
        /* <DEDUP_REMOVED lines=41> */
[C---:B------:R-:W-:Y:S01]  /*2480*/  LOP3.LUT P6, RZ, R108.reuse, 0xff00, RZ, 0xc0, !PT ;  /* 0x0000ff006cff7812 */ /* 0x040fe200078cc0ff */
        /* <DEDUP_REMOVED lines=17> */
[----:B------:R-:W-:Y:S02]  /*25a0*/  F2FP.F16.F32.PACK_AB R79, R82, R83 ;  /* 0x00000053524f723e */ /* 0x000fe400000000ff */
[----:B------:R-:W-:-:S07]  /*25b0*/  F2FP.F16.F32.PACK_AB R76, R80, R81 ;  /* 0x00000051504c723e */ /* 0x000fce00000000ff */
.L_x_4232:
[----:B------:R-:W0:Y:S08]  /*25c0*/  @P0 LDC.64 R82, c[0x0][0x478] ;  /* 0x00011e00ff520b82 */ /* 0x000e300000000a00 */
[----:B------:R-:W1:Y:S01]  /*25d0*/  LDC.64 R80, c[0x0][0x468] ;  /* 0x00011a00ff507b82 */ /* 0x000e620000000a00 */
[----:B0-----:R-:W-:-:S05]  /*25e0*/  @P0 IMAD.WIDE.U32 R82, R106, 0x10, R82 ;  /* 0x000000106a520825 */ /* 0x001fca00078e0052 */
[----:B------:R2:W-:Y:S01]  /*25f0*/  @P0 STG.E.128 desc[UR10][R82.64], R72 ;  /* 0x0000004852000986 */ /* 0x0005e2000c101d0a */
[----:B-1----:R-:W-:-:S05]  /*2600*/  IMAD.WIDE.U32 R80, R106, 0x10, R80 ;  /* 0x000000106a507825 */ /* 0x002fca00078e0050 */
[----:B------:R2:W-:Y:S01]  /*2610*/  STG.E.128 desc[UR10][R80.64], R76 ;  /* 0x0000004c50007986 */ /* 0x0005e2000c101d0a */
[----:B------:R-:W-:Y:S05]  /*2620*/  BRA `(.L_x_4230) ;  /* 0x0000001000f47947 */ /* 0x000fea0003800000 */
.L_x_4225:
        /* <DEDUP_REMOVED lines=8> */
[----:B------:R-:W-:Y:S01]  /*26b0*/  FFMA.FTZ R82, R94, UR5, R100 ;  /* 0x000000055e527c23 */ /* 0x000fe20008010064 */
        /* <DEDUP_REMOVED lines=10> */
[----:B------:R-:W-:Y:S01]  /*2760*/  FFMA.FTZ R101, R104, UR5, R100 ;  /* 0x0000000568657c23 */ /* 0x000fe20008010064 */
[----:B------:R-:W-:-:S02]  /*2770*/  HADD2.F32 R79, -RZ, R64.H0_H0 ;  /* 0x20000040ff4f7230 */ /* 0x000fc40000004100 */
[----:B------:R-:W-:Y:S01]  /*2780*/  FFMA.FTZ R83, R93, UR5, R100 ;  /* 0x000000055d537c23 */ /* 0x000fe20008010064 */
[----:B------:R-:W-:Y:S01]  /*2790*/  FADD.FTZ R112, R103, -R112 ;  /* 0x8000007067707221 */ /* 0x000fe20000010000 */
[----:B------:R-:W-:Y:S02]  /*27a0*/  HADD2.F32 R80, -RZ, R64.H1_H1 ;  /* 0x30000040ff507230 */ /* 0x000fe40000004100 */
[----:B------:R-:W-:Y:S01]  /*27b0*/  FMUL.FTZ R78, R78, UR4 ;  /* 0x000000044e4e7c20 */ /* 0x000fe20008410000 */
[----:B------:R-:W-:Y:S01]  /*27c0*/  FMUL.FTZ R81, R81, UR4 ;  /* 0x0000000451517c20 */ /* 0x000fe20008410000 */
[----:B------:R-:W-:Y:S01]  /*27d0*/  FADD.FTZ R107, R102, -R101 ;  /* 0x80000065666b7221 */ /* 0x000fe20000010000 */
[----:B------:R-:W-:Y:S02]  /*27e0*/  HADD2.F32 R76, -RZ, R67.H0_H0 ;  /* 0x20000043ff4c7230 */ /* 0x000fe40000004100 */
[----:B------:R-:W-:Y:S01]  /*27f0*/  FADD.FTZ R83, R96, -R83 ;  /* 0x8000005360537221 */ /* 0x000fe20000010000 */
[----:B------:R-:W-:Y:S01]  /*2800*/  FFMA.FTZ R101, R112, UR23, R79 ;  /* 0x0000001770657c23 */ /* 0x000fe2000801004f */
[--C-:B------:R-:W-:Y:S01]  /*2810*/  FFMA.FTZ R114, R99, UR5, R100.reuse ;  /* 0x0000000563727c23 */ /* 0x100fe20008010064 */
[----:B------:R-:W-:Y:S01]  /*2820*/  FMUL.FTZ R79, R78, UR22 ;  /* 0x000000164e4f7c20 */ /* 0x000fe20008410000 */
[----:B------:R-:W-:Y:S01]  /*2830*/  FFMA.FTZ R116, R90, UR5, R100 ;  /* 0x000000055a747c23 */ /* 0x000fe20008010064 */
[----:B------:R-:W-:Y:S01]  /*2840*/  FFMA.FTZ R107, R107, UR23, R80 ;  /* 0x000000176b6b7c23 */ /* 0x000fe20008010050 */
[----:B------:R-:W-:Y:S01]  /*2850*/  FMUL.FTZ R78, R81, UR22 ;  /* 0x00000016514e7c20 */ /* 0x000fe20008410000 */
[----:B------:R-:W-:Y:S01]  /*2860*/  FFMA.FTZ R76, R83, UR23, R76 ;  /* 0x00000017534c7c23 */ /* 0x000fe2000801004c */
[----:B------:R-:W0:Y:S01]  /*2870*/  LDC.64 R80, c[0x0][0x468] ;  /* 0x00011a00ff507b82 */ /* 0x000e220000000a00 */
[----:B------:R-:W-:-:S02]  /*2880*/  HADD2.F32 R82, -RZ, R65.H0_H0 ;  /* 0x20000041ff527230 */ /* 0x000fc40000004100 */
[----:B------:R-:W-:Y:S01]  /*2890*/  FADD.FTZ R113, R97, -R114 ;  /* 0x8000007261717221 */ /* 0x000fe20000010000 */
[----:B------:R-:W-:Y:S02]  /*28a0*/  HADD2.F32 R83, -RZ, R65.H1_H1 ;  /* 0x30000041ff537230 */ /* 0x000fe40000004100 */
[----:B------:R-:W-:Y:S01]  /*28b0*/  FADD.FTZ R116, R87, -R116 ;  /* 0x8000007457747221 */ /* 0x000fe20000010000 */
[----:B------:R-:W-:Y:S01]  /*28c0*/  FMUL.FTZ R76, R76, UR4 ;  /* 0x000000044c4c7c20 */ /* 0x000fe20008410000 */
[----:B------:R-:W-:Y:S01]  /*28d0*/  FFMA.FTZ R82, R113, UR23, R82 ;  /* 0x0000001771527c23 */ /* 0x000fe20008010052 */
[----:B------:R-:W-:Y:S01]  /*28e0*/  FMUL.FTZ R77, R77, UR4 ;  /* 0x000000044d4d7c20 */ /* 0x000fe20008410000 */
[----:B------:R-:W-:Y:S01]  /*28f0*/  FFMA.FTZ R83, R116, UR23, R83 ;  /* 0x0000001774537c23 */ /* 0x000fe20008010053 */
[----:B------:R-:W-:Y:S01]  /*2900*/  ISETP.GE.U32.AND P0, PT, R110, RZ, PT ;  /* 0x000000ff6e00720c */ /* 0x000fe20003f06070 */
        /* <DEDUP_REMOVED lines=8> */
[----:B------:R-:W-:Y:S01]  /*2990*/  ISETP.GE.U32.AND.EX P0, PT, R111, 0x1000000, PT, P0 ;  /* 0x010000006f00780c */ /* 0x000fe20003f06100 */
[----:B------:R-:W-:Y:S01]  /*29a0*/  FMUL.FTZ R107, R107, UR4 ;  /* 0x000000046b6b7c20 */ /* 0x000fe20008410000 */
[----:B------:R-:W-:Y:S01]  /*29b0*/  FSEL R76, R76, RZ, P1 ;  /* 0x000000ff4c4c7208 */ /* 0x000fe20000800000 */
        /* <DEDUP_REMOVED lines=20> */
[----:B------:R-:W-:-:S03]  /*2b00*/  IADD3 R106, PT, PT, R106, 0x80, RZ ;  /* 0x000000806a6a7810 */ /* 0x000fc60007ffe0ff */
[----:B------:R0:W-:Y:S04]  /*2b10*/  STG.E.128 desc[UR10][R80.64], R76 ;  /* 0x0000004c50007986 */ /* 0x0001e8000c101d0a */
.L_x_4235:
[----:B------:R-:W-:Y:S05]  /*2b20*/  BSYNC.RECONVERGENT B1 ;  /* 0x0000000000017941 */ /* 0x000fea0003800200 */
.L_x_4234:
[----:B------:R-:W-:Y:S05]  /*2b30*/  @!P2 BRA `(.L_x_4230) ;  /* 0x0000000c00b0a947 */ /* 0x000fea0003800000 */
[----:B0-----:R-:W0:Y:S01]  /*2b40*/  LDC.64 R76, c[0x0][0x468] ;  /* 0x00011a00ff4c7b82 */ /* 0x001e220000000a00 */
[--C-:B------:R-:W-:Y:S01]  /*2b50*/  FFMA.FTZ R80, R14, UR5, R100.reuse ;  /* 0x000000050e507c23 */ /* 0x100fe20008010064 */
[--C-:B------:R-:W-:Y:S01]  /*2b60*/  FFMA.FTZ R81, R13, UR5, R100.reuse ;  /* 0x000000050d517c23 */ /* 0x100fe20008010064 */
[--C-:B------:R-:W-:Y:S02]  /*2b70*/  HADD2.F32 R83, -RZ, R70.reuse.H1_H1 ;  /* 0x30000046ff537230 */ /* 0x100fe40000004100 */
[----:B------:R-:W-:Y:S01]  /*2b80*/  FFMA.FTZ R79, R7, UR5, R100 ;  /* 0x00000005074f7c23 */ /* 0x000fe20008010064 */
[----:B------:R-:W-:Y:S01]  /*2b90*/  FADD.FTZ R114, R15, -R80 ;  /* 0x800000500f727221 */ /* 0x000fe20000010000 */
[----:B------:R-:W-:Y:S02]  /*2ba0*/  HADD2.F32 R82, -RZ, R70.H0_H0 ;  /* 0x20000046ff527230 */ /* 0x000fe40000004100 */
[----:B------:R-:W-:Y:S01]  /*2bb0*/  FFMA.FTZ R112, R8, UR5, R100 ;  /* 0x0000000508707c23 */ /* 0x000fe20008010064 */
[----:B------:R-:W-:Y:S01]  /*2bc0*/  FADD.FTZ R81, R12, -R81 ;  /* 0x800000510c517221 */ /* 0x000fe20000010000 */
[----:B------:R-:W-:-:S02]  /*2bd0*/  HADD2.F32 R101, -RZ, R69.H0_H0 ;  /* 0x20000045ff657230 */ /* 0x000fc40000004100 */
[----:B------:R-:W-:Y:S01]  /*2be0*/  FFMA.FTZ R83, R114, UR23, R83 ;  /* 0x0000001772537c23 */ /* 0x000fe20008010053 */
[--C-:B------:R-:W-:Y:S01]  /*2bf0*/  FFMA.FTZ R107, R5, UR5, R100.reuse ;  /* 0x00000005056b7c23 */ /* 0x100fe20008010064 */
[----:B------:R-:W-:Y:S02]  /*2c00*/  HADD2.F32 R78, -RZ, R69.H1_H1 ;  /* 0x30000045ff4e7230 */ /* 0x000fe40000004100 */
[----:B------:R-:W-:Y:S01]  /*2c10*/  FADD.FTZ R80, R10, -R79 ;  /* 0x8000004f0a507221 */ /* 0x000fe20000010000 */
[----:B------:R-:W-:Y:S01]  /*2c20*/  FFMA.FTZ R114, R4, UR5, R100 ;  /* 0x0000000504727c23 */ /* 0x000fe20008010064 */
[----:B------:R-:W-:Y:S01]  /*2c30*/  FADD.FTZ R79, R11, -R112 ;  /* 0x800000700b4f7221 */ /* 0x000fe20000010000 */
[----:B------:R-:W-:Y:S01]  /*2c40*/  FFMA.FTZ R82, R81, UR23, R82 ;  /* 0x0000001751527c23 */ /* 0x000fe20008010052 */
[--C-:B------:R-:W-:Y:S01]  /*2c50*/  FFMA.FTZ R113, R85, UR5, R100.reuse ;  /* 0x0000000555717c23 */ /* 0x100fe20008010064 */
[----:B------:R-:W-:Y:S01]  /*2c60*/  FFMA.FTZ R115, R88, UR5, R100 ;  /* 0x0000000558737c23 */ /* 0x000fe20008010064 */
[----:B------:R-:W-:Y:S01]  /*2c70*/  FADD.FTZ R112, R6, -R107 ;  /* 0x8000006b06707221 */ /* 0x000fe20000010000 */
[----:B------:R-:W-:-:S02]  /*2c80*/  HADD2.F32 R100, -RZ, R68.H1_H1 ;  /* 0x30000044ff647230 */ /* 0x000fc40000004100 */
[----:B------:R-:W-:Y:S01]  /*2c90*/  FFMA.FTZ R101, R80, UR23, R101 ;  /* 0x0000001750657c23 */ /* 0x000fe20008010065 */
[----:B------:R-:W-:Y:S01]  /*2ca0*/  FADD.FTZ R107, R9, -R114 ;  /* 0x80000072096b7221 */ /* 0x000fe20000010000 */
[----:B------:R-:W-:Y:S01]  /*2cb0*/  FFMA.FTZ R78, R79, UR23, R78 ;  /* 0x000000174f4e7c23 */ /* 0x000fe2000801004e */
[--C-:B------:R-:W-:Y:S02]  /*2cc0*/  HADD2.F32 R80, -RZ, R71.reuse.H1_H1 ;  /* 0x30000047ff507230 */ /* 0x100fe40000004100 */
[----:B------:R-:W-:Y:S01]  /*2cd0*/  FADD.FTZ R115, R86, -R115 ;  /* 0x8000007356737221 */ /* 0x000fe20000010000 */
[----:B------:R-:W-:Y:S02]  /*2ce0*/  HADD2.F32 R79, -RZ, R71.H0_H0 ;  /* 0x20000047ff4f7230 */ /* 0x000fe40000004100 */
[----:B------:R-:W-:Y:S01]  /*2cf0*/  FMUL.FTZ R82, R82, UR4 ;  /* 0x0000000452527c20 */ /* 0x000fe20008410000 */
[----:B------:R-:W-:Y:S02]  /*2d00*/  HADD2.F32 R81, -RZ, R68.H0_H0 ;  /* 0x20000044ff517230 */ /* 0x000fe40000004100 */
[----:B------:R-:W-:Y:S01]  /*2d10*/  FADD.FTZ R116, R84, -R113 ;  /* 0x8000007154747221 */ /* 0x000fe20000010000 */
[----:B------:R-:W-:Y:S01]  /*2d20*/  FFMA.FTZ R100, R107, UR23, R100 ;  /* 0x000000176b647c23 */ /* 0x000fe20008010064 */
[----:B0-----:R-:W-:-:S04]  /*2d30*/  IMAD.WIDE.U32 R106, R106, 0x10, R76 ;  /* 0x000000106a6a7825 */ /* 0x001fc800078e004c */
[----:B------:R-:W-:Y:S01]  /*2d40*/  FFMA.FTZ R80, R115, UR23, R80 ;  /* 0x0000001773507c23 */ /* 0x000fe20008010050 */
[----:B------:R-:W-:Y:S01]  /*2d50*/  FMUL.FTZ R83, R83, UR4 ;  /* 0x0000000453537c20 */ /* 0x000fe20008410000 */
[----:B------:R-:W-:Y:S01]  /*2d60*/  FMUL.FTZ R101, R101, UR4 ;  /* 0x0000000465657c20 */ /* 0x000fe20008410000 */
[----:B------:R-:W-:Y:S01]  /*2d70*/  FMUL.FTZ R76, R82, UR22 ;  /* 0x00000016524c7c20 */ /* 0x000fe20008410000 */
[----:B------:R-:W-:Y:S01]  /*2d80*/  FMUL.FTZ R78, R78, UR4 ;  /* 0x000000044e4e7c20 */ /* 0x000fe20008410000 */
[----:B------:R-:W-:Y:S01]  /*2d90*/  FFMA.FTZ R79, R116, UR23, R79 ;  /* 0x00000017744f7c23 */ /* 0x000fe2000801004f */
[----:B------:R-:W-:Y:S01]  /*2da0*/  FFMA.FTZ R81, R112, UR23, R81 ;  /* 0x0000001770517c23 */ /* 0x000fe20008010051 */
[----:B------:R-:W-:Y:S01]  /*2db0*/  LOP3.LUT P0, RZ, R109, 0xff, RZ, 0xc0, !PT ;  /* 0x000000ff6dff7812 */ /* 0x000fe2000780c0ff */
        /* <DEDUP_REMOVED lines=27> */
[----:B------:R-:W-:Y:S02]  /*2f70*/  F2FP.F16.F32.PACK_AB R78, R83, R76 ;  /* 0x0000004c534e723e */ /* 0x000fe400000000ff */
[----:B------:R-:W-:Y:S02]  /*2f80*/  F2FP.F16.F32.PACK_AB R77, R80, R77 ;  /* 0x0000004d504d723e */ /* 0x000fe400000000ff */
[----:B------:R-:W-:Y:S02]  /*2f90*/  F2FP.F16.F32.PACK_AB R79, R82, R79 ;  /* 0x0000004f524f723e */ /* 0x000fe400000000ff */
[----:B------:R-:W-:-:S05]  /*2fa0*/  F2FP.F16.F32.PACK_AB R76, R100, R81 ;  /* 0x00000051644c723e */ /* 0x000fca00000000ff */
[----:B------:R3:W-:Y:S01]  /*2fb0*/  STG.E.128 desc[UR10][R106.64], R76 ;  /* 0x0000004c6a007986 */ /* 0x0007e2000c101d0a */
[----:B------:R-:W-:Y:S05]  /*2fc0*/  BRA `(.L_x_4230) ;  /* 0x00000008008c7947 */ /* 0x000fea0003800000 */
.L_x_4233:
[----:B------:R-:W-:Y:S04]  /*2fd0*/  BSSY.RECONVERGENT B1, `(.L_x_4236) ;  /* 0x0000052000017945 */ /* 0x000fe80003800200 */
[----:B------:R-:W-:Y:S05]  /*2fe0*/  @!P3 BRA `(.L_x_4237) ;  /* 0x000000040040b947 */ /* 0x000fea0003800000 */
[--C-:B------:R-:W-:Y:S01]  /*2ff0*/  FFMA.FTZ R73, R89, UR5, R100.reuse ;  /* 0x0000000559497c23 */ /* 0x100fe20008010064 */
[--C-:B------:R-:W-:Y:S01]  /*3000*/  FFMA.FTZ R74, R94, UR5, R100.reuse ;  /* 0x000000055e4a7c23 */ /* 0x100fe20008010064 */
[--C-:B------:R-:W-:Y:S02]  /*3010*/  HADD2.F32 R72, -RZ, R66.reuse.H0_H0 ;  /* 0x20000042ff487230 */ /* 0x100fe40000004100 */
[----:B------:R-:W-:Y:S01]  /*3020*/  FFMA.FTZ R77, R93, UR5, R100 ;  /* 0x000000055d4d7c23 */ /* 0x000fe20008010064 */
[----:B------:R-:W-:Y:S02]  /*3030*/  HADD2.F32 R75, -RZ, R66.H1_H1 ;  /* 0x30000042ff4b7230 */ /* 0x000fe40000004100 */
[----:B------:R-:W-:Y:S01]  /*3040*/  FADD.FTZ R73, R92, -R73 ;  /* 0x800000495c497221 */ /* 0x000fe20000010000 */
[----:B------:R-:W-:Y:S01]  /*3050*/  FADD.FTZ R74, R91, -R74 ;  /* 0x8000004a5b4a7221 */ /* 0x000fe20000010000 */
[----:B------:R-:W-:Y:S01]  /*3060*/  FFMA.FTZ R78, R98, UR5, R100 ;  /* 0x00000005624e7c23 */ /* 0x000fe20008010064 */
[----:B------:R-:W-:-:S02]  /*3070*/  HADD2.F32 R76, -RZ, R67.H0_H0 ;  /* 0x20000043ff4c7230 */ /* 0x000fc40000004100 */
[----:B------:R-:W-:Y:S01]  /*3080*/  FFMA.FTZ R73, R73, UR23, R72 ;  /* 0x0000001749497c23 */ /* 0x000fe20008010048 */
[----:B------:R-:W-:Y:S02]  /*3090*/  HADD2.F32 R79, -RZ, R67.H1_H1 ;  /* 0x30000043ff4f7230 */ /* 0x000fe40000004100 */
[----:B------:R-:W-:Y:S01]  /*30a0*/  FFMA.FTZ R72, R74, UR23, R75 ;  /* 0x000000174a487c23 */ /* 0x000fe2000801004b */
[----:B------:R-:W-:Y:S01]  /*30b0*/  FADD.FTZ R77, R96, -R77 ;  /* 0x8000004d604d7221 */ /* 0x000fe20000010000 */
[----:B------:R-:W-:Y:S01]  /*30c0*/  FADD.FTZ R78, R95, -R78 ;  /* 0x8000004e5f4e7221 */ /* 0x000fe20000010000 */
[----:B------:R-:W-:Y:S01]  /*30d0*/  FFMA.FTZ R75, R104, UR5, R100 ;  /* 0x00000005684b7c23 */ /* 0x000fe20008010064 */
[----:B------:R-:W-:Y:S02]  /*30e0*/  HADD2.F32 R114, -RZ, R64.H1_H1 ;  /* 0x30000040ff727230 */ /* 0x000fe40000004100 */
[----:B------:R-:W-:Y:S01]  /*30f0*/  FFMA.FTZ R80, R77, UR23, R76 ;  /* 0x000000174d507c23 */ /* 0x000fe2000801004c */
[----:B------:R-:W-:Y:S01]  /*3100*/  FFMA.FTZ R81, R78, UR23, R79 ;  /* 0x000000174e517c23 */ /* 0x000fe2000801004f */
[----:B------:R-:W-:Y:S01]  /*3110*/  FADD.FTZ R75, R102, -R75 ;  /* 0x8000004b664b7221 */ /* 0x000fe20000010000 */
[--C-:B------:R-:W-:Y:S01]  /*3120*/  FFMA.FTZ R76, R99, UR5, R100.reuse ;  /* 0x00000005634c7c23 */ /* 0x100fe20008010064 */
[--C-:B------:R-:W-:Y:S01]  /*3130*/  FFMA.FTZ R78, R90, UR5, R100.reuse ;  /* 0x000000055a4e7c23 */ /* 0x100fe20008010064 */
[----:B------:R-:W-:Y:S01]  /*3140*/  FFMA.FTZ R74, R105, UR5, R100 ;  /* 0x00000005694a7c23 */ /* 0x000fe20008010064 */
[----:B------:R-:W-:Y:S01]  /*3150*/  FFMA.FTZ R114, R75, UR23, R114 ;  /* 0x000000174b727c23 */ /* 0x000fe20008010072 */
[--C-:B------:R-:W-:Y:S01]  /*3160*/  HADD2.F32 R77, -RZ, R65.reuse.H0_H0 ;  /* 0x20000041ff4d7230 */ /* 0x100fe20000004100 */
[----:B------:R-:W-:Y:S01]  /*3170*/  F2FP.F16.F32.PACK_AB R75, R81, R80 ;  /* 0x00000050514b723e */ /* 0x000fe200000000ff */
[----:B------:R-:W-:-:S02]  /*3180*/  HADD2.F32 R79, -RZ, R65.H1_H1 ;  /* 0x30000041ff4f7230 */ /* 0x000fc40000004100 */
[----:B------:R-:W-:Y:S01]  /*3190*/  FADD.FTZ R76, R97, -R76 ;  /* 0x8000004c614c7221 */ /* 0x000fe20000010000 */
[----:B------:R-:W-:Y:S02]  /*31a0*/  HADD2.F32 R101, -RZ, R64.H0_H0 ;  /* 0x20000040ff657230 */ /* 0x000fe40000004100 */
[----:B------:R-:W-:Y:S01]  /*31b0*/  FADD.FTZ R78, R87, -R78 ;  /* 0x8000004e574e7221 */ /* 0x000fe20000010000 */
[----:B------:R-:W-:Y:S01]  /*31c0*/  FADD.FTZ R74, R103, -R74 ;  /* 0x8000004a674a7221 */ /* 0x000fe20000010000 */
[----:B------:R-:W-:Y:S01]  /*31d0*/  FMUL.FTZ R81, R81, UR4 ;  /* 0x0000000451517c20 */ /* 0x000fe20008410000 */
[----:B------:R-:W-:Y:S01]  /*31e0*/  FFMA.FTZ R77, R76, UR23, R77 ;  /* 0x000000174c4d7c23 */ /* 0x000fe2000801004d */
[----:B------:R-:W-:Y:S01]  /*31f0*/  FFMA.FTZ R112, R78, UR23, R79 ;  /* 0x000000174e707c23 */ /* 0x000fe2000801004f */
[----:B------:R-:W-:Y:S01]  /*3200*/  FFMA.FTZ R101, R74, UR23, R101 ;  /* 0x000000174a657c23 */ /* 0x000fe20008010065 */
[----:B------:R-:W-:Y:S01]  /*3210*/  FMUL.FTZ R76, R80, UR4 ;  /* 0x00000004504c7c20 */ /* 0x000fe20008410000 */
[----:B------:R-:W-:Y:S01]  /*3220*/  FMUL.FTZ R74, R73, UR4 ;  /* 0x00000004494a7c20 */ /* 0x000fe20008410000 */
[----:B------:R-:W-:Y:S01]  /*3230*/  FMUL.FTZ R79, R81, UR22 ;  /* 0x00000016514f7c20 */ /* 0x000fe20008410000 */
[----:B------:R-:W0:Y:S01]  /*3240*/  LDC.64 R82, c[0x0][0x478] ;  /* 0x00011e00ff527b82 */ /* 0x000e220000000a00 */
[----:B------:R-:W-:Y:S01]  /*3250*/  LOP3.LUT P5, RZ, R111, 0xff, RZ, 0xc0, !PT ;  /* 0x000000ff6fff7812 */ /* 0x000fe200078ac0ff */
[----:B------:R-:W-:Y:S01]  /*3260*/  FMUL.FTZ R74, R74, UR22 ;  /* 0x000000164a4a7c20 */ /* 0x000fe20008410000 */
[----:B------:R-:W-:Y:S01]  /*3270*/  FMUL.FTZ R113, R72, UR4 ;  /* 0x0000000448717c20 */ /* 0x000fe20008410000 */
[----:B------:R-:W-:Y:S01]  /*3280*/  ISETP.GE.U32.AND P0, PT, R110, RZ, PT ;  /* 0x000000ff6e00720c */ /* 0x000fe20003f06070 */
[----:B------:R-:W-:Y:S01]  /*3290*/  FMUL.FTZ R76, R76, UR22 ;  /* 0x000000164c4c7c20 */ /* 0x000fe20008410000 */
[----:B------:R-:W-:Y:S01]  /*32a0*/  FMUL.FTZ R107, R77, UR4 ;  /* 0x000000044d6b7c20 */ /* 0x000fe20008410000 */
[----:B------:R-:W-:Y:S01]  /*32b0*/  FSEL R78, R74, RZ, P5 ;  /* 0x000000ff4a4e7208 */ /* 0x000fe20002800000 */
[----:B------:R-:W1:Y:S01]  /*32c0*/  LDC.64 R80, c[0x0][0x468] ;  /* 0x00011a00ff507b82 */ /* 0x000e620000000a00 */
[----:B------:R-:W-:Y:S01]  /*32d0*/  F2FP.F16.F32.PACK_AB R74, R72, R73 ;  /* 0x00000049484a723e */ /* 0x000fe200000000ff */
[----:B------:R-:W-:Y:S01]  /*32e0*/  FMUL.FTZ R113, R113, UR22 ;  /* 0x0000001671717c20 */ /* 0x000fe20008410000 */
[C---:B------:R-:W-:Y:S01]  /*32f0*/  F2FP.F16.F32.PACK_AB R73, R112.reuse, R77 ;  /* 0x0000004d7049723e */ /* 0x040fe200000000ff */
[----:B------:R-:W-:Y:S01]  /*3300*/  FMUL.FTZ R112, R112, UR4 ;  /* 0x0000000470707c20 */ /* 0x000fe20008410000 */
[C---:B------:R-:W-:Y:S01]  /*3310*/  F2FP.F16.F32.PACK_AB R72, R114.reuse, R101 ;  /* 0x000000657248723e */ /* 0x040fe200000000ff */
[----:B------:R-:W-:Y:S01]  /*3320*/  FMUL.FTZ R77, R101, UR4 ;  /* 0x00000004654d7c20 */ /* 0x000fe20008410000 */
[C---:B------:R-:W-:Y:S01]  /*3330*/  LOP3.LUT P1, RZ, R111.reuse, 0xff0000, RZ, 0xc0, !PT ;  /* 0x00ff00006fff7812 */ /* 0x040fe2000782c0ff */
        /* <DEDUP_REMOVED lines=13> */
[----:B------:R-:W-:Y:S01]  /*3410*/  LOP3.LUT P5, RZ, R110, 0xff, RZ, 0xc0, !PT ;  /* 0x000000ff6eff7812 */ /* 0x000fe200078ac0ff */
[----:B-1----:R-:W-:Y:S01]  /*3420*/  IMAD.WIDE.U32 R80, R106, 0x10, R80 ;  /* 0x000000106a507825 */ /* 0x002fe200078e0050 */
[----:B------:R-:W-:Y:S01]  /*3430*/  LOP3.LUT P6, RZ, R110, 0xff00, RZ, 0xc0, !PT ;  /* 0x0000ff006eff7812 */ /* 0x000fe200078cc0ff */
[----:B------:R0:W-:Y:S01]  /*3440*/  STG.E.128 desc[UR10][R82.64], R72 ;  /* 0x0000004852007986 */ /* 0x0001e2000c101d0a */
[----:B------:R-:W-:Y:S02]  /*3450*/  FSEL R107, R107, RZ, P1 ;  /* 0x000000ff6b6b7208 */ /* 0x000fe40000800000 */
[----:B------:R-:W-:Y:S02]  /*3460*/  FSEL R112, R112, RZ, P0 ;  /* 0x000000ff70707208 */ /* 0x000fe40000000000 */
[----:B------:R-:W-:-:S02]  /*3470*/  FSEL R101, R77, RZ, P5 ;  /* 0x000000ff4d657208 */ /* 0x000fc40002800000 */
[----:B------:R-:W-:Y:S02]  /*3480*/  FSEL R114, R114, RZ, P6 ;  /* 0x000000ff72727208 */ /* 0x000fe40003000000 */
[----:B------:R-:W-:Y:S02]  /*3490*/  F2FP.F16.F32.PACK_AB R79, R79, R76 ;  /* 0x0000004c4f4f723e */ /* 0x000fe400000000ff */
[----:B------:R-:W-:Y:S02]  /*34a0*/  F2FP.F16.F32.PACK_AB R78, R113, R78 ;  /* 0x0000004e714e723e */ /* 0x000fe400000000ff */
[----:B------:R-:W-:Y:S02]  /*34b0*/  F2FP.F16.F32.PACK_AB R77, R112, R107 ;  /* 0x0000006b704d723e */ /* 0x000fe400000000ff */
[----:B------:R-:W-:Y:S02]  /*34c0*/  F2FP.F16.F32.PACK_AB R76, R114, R101 ;  /* 0x00000065724c723e */ /* 0x000fe400000000ff */
[----:B------:R-:W-:-:S03]  /*34d0*/  IADD3 R106, PT, PT, R106, 0x80, RZ ;  /* 0x000000806a6a7810 */ /* 0x000fc60007ffe0ff */
[----:B------:R0:W-:Y:S04]  /*34e0*/  STG.E.128 desc[UR10][R80.64], R76 ;  /* 0x0000004c50007986 */ /* 0x0001e8000c101d0a */
.L_x_4237:
[----:B------:R-:W-:Y:S05]  /*34f0*/  BSYNC.RECONVERGENT B1 ;  /* 0x0000000000017941 */ /* 0x000fea0003800200 */
.L_x_4236:
[----:B------:R-:W-:Y:S05]  /*3500*/  @!P2 BRA `(.L_x_4230) ;  /* 0x00000004003ca947 */ /* 0x000fea0003800000 */
[----:B0-----:R-:W0:Y:S01]  /*3510*/  LDC.64 R80, c[0x0][0x478] ;  /* 0x00011e00ff507b82 */ /* 0x001e220000000a00 */
[--C-:B------:R-:W-:Y:S01]  /*3520*/  FFMA.FTZ R77, R13, UR5, R100.reuse ;  /* 0x000000050d4d7c23 */ /* 0x100fe20008010064 */
[--C-:B------:R-:W-:Y:S01]  /*3530*/  FFMA.FTZ R75, R7, UR5, R100.reuse ;  /* 0x00000005074b7c23 */ /* 0x100fe20008010064 */
[----:B------:R-:W-:Y:S02]  /*3540*/  HADD2.F32 R82, -RZ, R70.H0_H0 ;  /* 0x20000046ff527230 */ /* 0x000fe40000004100 */
[----:B------:R-:W-:Y:S01]  /*3550*/  FFMA.FTZ R74, R8, UR5, R100 ;  /* 0x00000005084a7c23 */ /* 0x000fe20008010064 */
[----:B------:R-:W-:Y:S01]  /*3560*/  FADD.FTZ R79, R12, -R77 ;  /* 0x8000004d0c4f7221 */ /* 0x000fe20000010000 */
[--C-:B------:R-:W-:Y:S02]  /*3570*/  HADD2.F32 R76, -RZ, R69.reuse.H0_H0 ;  /* 0x20000045ff4c7230 */ /* 0x100fe40000004100 */
[----:B------:R-:W-:Y:S01]  /*3580*/  FADD.FTZ R75, R10, -R75 ;  /* 0x8000004b0a4b7221 */ /* 0x000fe20000010000 */
[----:B------:R-:W1:Y:S01]  /*3590*/  LDC.64 R72, c[0x0][0x468] ;  /* 0x00011a00ff487b82 */ /* 0x000e620000000a00 */
[----:B------:R-:W-:-:S02]  /*35a0*/  HADD2.F32 R78, -RZ, R69.H1_H1 ;  /* 0x30000045ff4e7230 */ /* 0x000fc40000004100 */
[----:B------:R-:W-:Y:S01]  /*35b0*/  FFMA.FTZ R112, R14, UR5, R100 ;  /* 0x000000050e707c23 */ /* 0x000fe20008010064 */
[----:B------:R-:W-:Y:S01]  /*35c0*/  FADD.FTZ R77, R11, -R74 ;  /* 0x8000004a0b4d7221 */ /* 0x000fe20000010000 */
[----:B------:R-:W-:Y:S01]  /*35d0*/  FFMA.FTZ R74, R79, UR23, R82 ;  /* 0x000000174f4a7c23 */ /* 0x000fe20008010052 */
[----:B------:R-:W-:Y:S01]  /*35e0*/  FFMA.FTZ R79, R85, UR5, R100 ;  /* 0x00000005554f7c23 */ /* 0x000fe20008010064 */
[----:B------:R-:W-:Y:S01]  /*35f0*/  FFMA.FTZ R76, R75, UR23, R76 ;  /* 0x000000174b4c7c23 */ /* 0x000fe2000801004c */
[----:B------:R-:W-:Y:S01]  /*3600*/  FADD.FTZ R83, R15, -R112 ;  /* 0x800000700f537221 */ /* 0x000fe20000010000 */
[----:B------:R-:W-:Y:S01]  /*3610*/  FFMA.FTZ R75, R77, UR23, R78 ;  /* 0x000000174d4b7c23 */ /* 0x000fe2000801004e */
[----:B------:R-:W-:Y:S02]  /*3620*/  HADD2.F32 R114, -RZ, R70.H1_H1 ;  /* 0x30000046ff727230 */ /* 0x000fe40000004100 */
[----:B------:R-:W-:Y:S01]  /*3630*/  FFMA.FTZ R78, R4, UR5, R100 ;  /* 0x00000005044e7c23 */ /* 0x000fe20008010064 */
[----:B------:R-:W-:-:S02]  /*3640*/  HADD2.F32 R112, -RZ, R71.H0_H0 ;  /* 0x20000047ff707230 */ /* 0x000fc40000004100 */
[----:B------:R-:W-:Y:S01]  /*3650*/  FADD.FTZ R107, R84, -R79 ;  /* 0x8000004f546b7221 */ /* 0x000fe20000010000 */
[--C-:B------:R-:W-:Y:S01]  /*3660*/  FFMA.FTZ R77, R5, UR5, R100.reuse ;  /* 0x00000005054d7c23 */ /* 0x100fe20008010064 */
[----:B------:R-:W-:Y:S01]  /*3670*/  FFMA.FTZ R113, R88, UR5, R100 ;  /* 0x0000000558717c23 */ /* 0x000fe20008010064 */
[----:B------:R-:W-:Y:S01]  /*3680*/  FADD.FTZ R100, R9, -R78 ;  /* 0x8000004e09647221 */ /* 0x000fe20000010000 */
[----:B------:R-:W-:Y:S01]  /*3690*/  FFMA.FTZ R83, R83, UR23, R114 ;  /* 0x0000001753537c23 */ /* 0x000fe20008010072 */
[----:B------:R-:W-:Y:S01]  /*36a0*/  FFMA.FTZ R78, R107, UR23, R112 ;  /* 0x000000176b4e7c23 */ /* 0x000fe20008010070 */
[----:B0-----:R-:W-:-:S04]  /*36b0*/  IMAD.WIDE.U32 R80, R106, 0x10, R80 ;  /* 0x000000106a507825 */ /* 0x001fc800078e0050 */
[----:B------:R-:W-:Y:S01]  /*36c0*/  FADD.FTZ R79, R6, -R77 ;  /* 0x8000004d064f7221 */ /* 0x000fe20000010000 */
[----:B------:R-:W-:Y:S01]  /*36d0*/  FADD.FTZ R113, R86, -R113 ;  /* 0x8000007156717221 */ /* 0x000fe20000010000 */
[----:B------:R-:W-:Y:S01]  /*36e0*/  LOP3.LUT P0, RZ, R109, 0xff, RZ, 0xc0, !PT ;  /* 0x000000ff6dff7812 */ /* 0x000fe2000780c0ff */
[----:B------:R-:W-:Y:S01]  /*36f0*/  HADD2.F32 R82, -RZ, R68.H0_H0 ;  /* 0x20000044ff527230 */ /* 0x000fe20000004100 */
[----:B------:R-:W-:Y:S01]  /*3700*/  LOP3.LUT P5, RZ, R108, 0xff0000, RZ, 0xc0, !PT ;  /* 0x00ff00006cff7812 */ /* 0x000fe200078ac0ff */
[----:B-1----:R-:W-:-:S04]  /*3710*/  IMAD.WIDE.U32 R106, R106, 0x10, R72 ;  /* 0x000000106a6a7825 */ /* 0x002fc800078e0048 */
[----:B------:R-:W-:Y:S01]  /*3720*/  FMUL.FTZ R73, R74, UR4 ;  /* 0x000000044a497c20 */ /* 0x000fe20008410000 */
[----:B------:R-:W-:Y:S01]  /*3730*/  FMUL.FTZ R72, R76, UR4 ;  /* 0x000000044c487c20 */ /* 0x000fe20008410000 */
[C---:B------:R-:W-:Y:S01]  /*3740*/  F2FP.F16.F32.PACK_AB R74, R83.reuse, R74 ;  /* 0x0000004a534a723e */ /* 0x040fe200000000ff */
[----:B------:R-:W-:Y:S02]  /*3750*/  HADD2.F32 R114, -RZ, R71.H1_H1 ;  /* 0x30000047ff727230 */ /* 0x000fe40000004100 */
[----:B------:R-:W-:Y:S01]  /*3760*/  FMUL.FTZ R83, R83, UR4 ;  /* 0x0000000453537c20 */ /* 0x000fe20008410000 */
[----:B------:R-:W-:Y:S02]  /*3770*/  HADD2.F32 R101, -RZ, R68.H1_H1 ;  /* 0x30000044ff657230 */ /* 0x000fe40000004100 */
[----:B------:R-:W-:Y:S01]  /*3780*/  FMUL.FTZ R73, R73, UR22 ;  /* 0x0000001649497c20 */ /* 0x000fe20008410000 */
[----:B------:R-:W-:Y:S01]  /*3790*/  FFMA.FTZ R79, R79, UR23, R82 ;  /* 0x000000174f4f7c23 */ /* 0x000fe20008010052 */
[----:B------:R-:W-:Y:S01]  /*37a0*/  FMUL.FTZ R72, R72, UR22 ;  /* 0x0000001648487c20 */ /* 0x000fe20008410000 */
[----:B------:R-:W-:Y:S01]  /*37b0*/  FFMA.FTZ R77, R113, UR23, R114 ;  /* 0x00000017714d7c23 */ /* 0x000fe20008010072 */
[----:B------:R-:W-:Y:S01]  /*37c0*/  FFMA.FTZ R82, R100, UR23, R101 ;  /* 0x0000001764527c23 */ /* 0x000fe20008010065 */
[----:B------:R-:W-:Y:S01]  /*37d0*/  FMUL.FTZ R112, R75, UR4 ;  /* 0x000000044b707c20 */ /* 0x000fe20008410000 */
[----:B------:R-:W-:Y:S01]  /*37e0*/  FMUL.FTZ R100, R83, UR22 ;  /* 0x0000001653647c20 */ /* 0x000fe20008410000 */
[----:B------:R-:W-:Y:S01]  /*37f0*/  FSEL R83, R73, RZ, P0 ;  /* 0x000000ff49537208 */ /* 0x000fe20000000000 */
[----:B------:R-:W-:Y:S01]  /*3800*/  FMUL.FTZ R113, R78, UR4 ;  /* 0x000000044e717c20 */ /* 0x000fe20008410000 */
[----:B------:R-:W-:Y:S01]  /*3810*/  FSEL R101, R72, RZ, P5 ;  /* 0x000000ff48657208 */ /* 0x000fe20002800000 */
[----:B------:R-:W-:Y:S01]  /*3820*/  FMUL.FTZ R112, R112, UR22 ;  /* 0x0000001670707c20 */ /* 0x000fe20008410000 */
[----:B------:R-:W-:Y:S01]  /*3830*/  F2FP.F16.F32.PACK_AB R73, R75, R76 ;  /* 0x0000004c4b49723e */ /* 0x000fe200000000ff */
[----:B------:R-:W-:Y:S01]  /*3840*/  FMUL.FTZ R76, R79, UR4 ;  /* 0x000000044f4c7c20 */ /* 0x000fe20008410000 */
[----:B------:R-:W-:Y:S01]  /*3850*/  LOP3.LUT P1, RZ, R109, 0xff00, RZ, 0xc0, !PT ;  /* 0x0000ff006dff7812 */ /* 0x000fe2000782c0ff */
[----:B------:R-:W-:Y:S01]  /*3860*/  FMUL.FTZ R113, R113, UR22 ;  /* 0x0000001671717c20 */ /* 0x000fe20008410000 */
[C---:B------:R-:W-:Y:S01]  /*3870*/  F2FP.F16.F32.PACK_AB R75, R77.reuse, R78 ;  /* 0x0000004e4d4b723e */ /* 0x040fe200000000ff */
[----:B------:R-:W-:Y:S01]  /*3880*/  FMUL.FTZ R77, R77, UR4 ;  /* 0x000000044d4d7c20 */ /* 0x000fe20008410000 */
[C---:B------:R-:W-:Y:S01]  /*3890*/  F2FP.F16.F32.PACK_AB R72, R82.reuse, R79 ;  /* 0x0000004f5248723e */ /* 0x040fe200000000ff */
[----:B------:R-:W-:Y:S01]  /*38a0*/  FMUL.FTZ R82, R82, UR4 ;  /* 0x0000000452527c20 */ /* 0x000fe20008410000 */
[C---:B------:R-:W-:Y:S01]  /*38b0*/  LOP3.LUT P6, RZ, R108.reuse, 0xff000000, RZ, 0xc0, !PT ;  /* 0xff0000006cff7812 */ /* 0x040fe200078cc0ff */
[----:B------:R-:W-:Y:S01]  /*38c0*/  FMUL.FTZ R77, R77, UR22 ;  /* 0x000000164d4d7c20 */ /* 0x000fe20008410000 */
[----:B------:R-:W-:Y:S01]  /*38d0*/  ISETP.GE.U32.AND P0, PT, R108, RZ, PT ;  /* 0x000000ff6c00720c */ /* 0x000fe20003f06070 */
[----:B------:R-:W-:Y:S01]  /*38e0*/  FMUL.FTZ R76, R76, UR22 ;  /* 0x000000164c4c7c20 */ /* 0x000fe20008410000 */
[----:B------:R-:W-:Y:S01]  /*38f0*/  FSEL R100, R100, RZ, P1 ;  /* 0x000000ff64647208 */ /* 0x000fe20000800000 */
[----:B------:R-:W-:Y:S01]  /*3900*/  FMUL.FTZ R82, R82, UR22 ;  /* 0x0000001652527c20 */ /* 0x000fe20008410000 */
[----:B------:R-:W-:Y:S01]  /*3910*/  LOP3.LUT P1, RZ, R109, 0xff0000, RZ, 0xc0, !PT ;  /* 0x00ff00006dff7812 */ /* 0x000fe2000782c0ff */
[----:B------:R1:W-:Y:S01]  /*3920*/  STG.E.128 desc[UR10][R80.64], R72 ;  /* 0x0000004850007986 */ /* 0x0003e2000c101d0a */
        /* <DEDUP_REMOVED lines=11> */
[----:B------:R-:W-:-:S05]  /*39e0*/  F2FP.F16.F32.PACK_AB R76, R113, R76 ;  /* 0x0000004c714c723e */ /* 0x000fca00000000ff */
[----:B------:R1:W-:Y:S02]  /*39f0*/  STG.E.128 desc[UR10][R106.64], R76 ;  /* 0x0000004c6a007986 */ /* 0x0003e4000c101d0a */
.L_x_4230:
[----:B------:R-:W-:Y:S05]  /*3a00*/  BSYNC.RECONVERGENT B0 ;  /* 0x0000000000007941 */ /* 0x000fea0003800200 */
.L_x_4224:
[----:B------:R-:W-:Y:S01]  /*3a10*/  UIADD3 UR6, UPT, UPT, UR6, UR24, URZ ;  /* 0x0000001806067290 */ /* 0x000fe2000fffe0ff */
[----:B------:R-:W-:-:S03]  /*3a20*/  PLOP3.LUT P4, PT, P4, PT, PT, 0x8, 0x80 ;  /* 0x000000000080781c */ /* 0x000fc6000278e170 */
[----:B------:R-:W-:-:S09]  /*3a30*/  UISETP.GE.AND UP1, UPT, UR6, UR25, UPT ;  /* 0x000000190600728c */ /* 0x000fd2000bf26270 */
[----:B------:R-:W-:Y:S05]  /*3a40*/  BRA.U !UP1, `(.L_x_4238) ;  /* 0xffffffc909887547 */ /* 0x000fea000b83ffff */
.L_x_4219:
        /* <DEDUP_REMOVED lines=22> */
.L_x_4239:
        /* <DEDUP_REMOVED lines=13> */
.L_x_8074:


//--------------------- .text._ZN10layer_norm13ln_bwd_kernelINS_13Kernel_traitsIf6__halfS2_S2_fjLj2048ELj1ELj1ELj4ELj16ENS_18Kernel_traits_baseILj2048EfS2_S2_S2_fjLj128EEEEELb1ELb0ELb0ELb1EEEvNS_9BwdParamsE --------------------------
	.section	.text._ZN10layer_norm13ln_bwd_kernelINS_13Kernel_traitsIf6__halfS2_S2_fjLj2048ELj1ELj1ELj4ELj16ENS_18Kernel_traits_baseILj2048EfS2_S2_S2_fjLj128EEEEELb1ELb0ELb0ELb1EEEvNS_9BwdParamsE,"ax",@progbits
	.align	128
        .global         _ZN10layer_norm13ln_bwd_kernelINS_13Kernel_traitsIf6__halfS2_S2_fjLj2048ELj1ELj1ELj4ELj16ENS_18Kernel_traits_baseILj2048EfS2_S2_S2_fjLj128EEEEELb1ELb0ELb0ELb1EEEvNS_9BwdParamsE
        .type           _ZN10layer_norm13ln_bwd_kernelINS_13Kernel_traitsIf6__halfS2_S2_fjLj2048ELj1ELj1ELj4ELj16ENS_18Kernel_traits_baseILj2048EfS2_S2_S2_fjLj128EEEEELb1ELb0ELb0ELb1EEEvNS_9BwdParamsE,@function
        .size           _ZN10layer_norm13ln_bwd_kernelINS_13Kernel_traitsIf6__halfS2_S2_fjLj2048ELj1ELj1ELj4ELj16ENS_18Kernel_traits_baseILj2048EfS2_S2_S2_fjLj128EEEEELb1ELb0ELb0ELb1EEEvNS_9BwdParamsE,(.L_x_8075 - _ZN10layer_norm13ln_bwd_kernelINS_13Kernel_traitsIf6__halfS2_S2_fjLj2048ELj1ELj1ELj4ELj16ENS_18Kernel_traits_baseILj2048EfS2_S2_S2_fjLj128EEEEELb1ELb0ELb0ELb1EEEvNS_9BwdParamsE)
        .other          _ZN10layer_norm13ln_bwd_kernelINS_13Kernel_traitsIf6__halfS2_S2_fjLj2048ELj1ELj1ELj4ELj16ENS_18Kernel_traits_baseILj2048EfS2_S2_S2_fjLj128EEEEELb1ELb0ELb0ELb1EEEvNS_9BwdParamsE,@"STO_CUDA_ENTRY STV_DEFAULT"
_ZN10layer_norm13ln_bwd_kernelINS_13Kernel_traitsIf6__halfS2_S2_fjLj2048ELj1ELj1ELj4ELj16ENS_18Kernel_traits_baseILj2048EfS2_S2_S2_fjLj128EEEEELb1ELb0ELb0ELb1EEEvNS_9BwdParamsE:
.text._ZN10layer_norm13ln_bwd_kernelINS_13Kernel_traitsIf6__halfS2_S2_fjLj2048ELj1ELj1ELj4ELj16ENS_18Kernel_traits_baseILj2048EfS2_S2_S2_fjLj128EEEEELb1ELb0ELb0ELb1EEEvNS_9BwdParamsE:
        /* <DEDUP_REMOVED lines=58> */
.L_x_4248:
        /* <DEDUP_REMOVED lines=10> */
[----:B------:R-:W2:Y:S01]  /*0440*/  LDG.E.128 R56, desc[UR6][R56.64] ;  /* 0x0000000638387981 */ /* 0x000ea2000c1e1d00 */
[----:B-1----:R-:W-:-:S06]  /*0450*/  IMAD.WIDE R86, R78, 0x4, R86 ;  /* 0x000000044e567825 */ /* 0x002fcc00078e0256 */
[----:B------:R-:W2:Y:S01]  /*0460*/  LDG.E R87, desc[UR6][R86.64] ;  /* 0x0000000656577981 */ /* 0x000ea2000c1e1900 */
[----:B----4-:R-:W-:-:S04]  /*0470*/  IMAD.WIDE.U32 R60, R82, 0x10, R52 ;  /* 0x00000010523c7825 */ /* 0x010fc800078e0034 */
[----:B------:R-:W-:Y:S02]  /*0480*/  IMAD.WIDE.U32 R52, R81, 0x10, R52 ;  /* 0x0000001051347825 */ /* 0x000fe400078e0034 */
[----:B------:R-:W4:Y:S02]  /*0490*/  LDG.E.128 R60, desc[UR6][R60.64] ;  /* 0x000000063c3c7981 */ /* 0x000f24000c1e1d00 */
[----:B---3--:R-:W-:-:S04]  /*04a0*/  IMAD.WIDE R84, R78, 0x4, R84 ;  /* 0x000000044e547825 */ /* 0x008fc800078e0254 */
[----:B------:R-:W-:Y:S01]  /*04b0*/  IMAD.WIDE.U32 R64, R81, 0x10, R54 ;  /* 0x0000001051407825 */ /* 0x000fe200078e0036 */
[----:B------:R-:W3:Y:S04]  /*04c0*/  LDG.E R83, desc[UR6][R84.64] ;  /* 0x0000000654537981 */ /* 0x000ee8000c1e1900 */
[----:B------:R-:W3:Y:S04]  /*04d0*/  LDG.E.128 R52, desc[UR6][R52.64] ;  /* 0x0000000634347981 */ /* 0x000ee8000c1e1d00 */
[----:B------:R-:W3:Y:S01]  /*04e0*/  LDG.E.128 R64, desc[UR6][R64.64] ;  /* 0x0000000640407981 */ /* 0x000ee2000c1e1d00 */
[----:B0-----:R-:W-:Y:S01]  /*04f0*/  ISETP.NE.AND P5, PT, RZ, UR8, PT ;  /* 0x00000008ff007c0c */ /* 0x001fe2000bfa5270 */
[----:B------:R-:W0:Y:S01]  /*0500*/  S2R R122, SR_CgaCtaId ;  /* 0x00000000007a7919 */ /* 0x000e220000008800 */
[----:B------:R-:W-:-:S02]  /*0510*/  LOP3.LUT P4, RZ, R70, 0x1f, RZ, 0xc0, !PT ;  /* 0x0000001f46ff7812 */ /* 0x000fc4000788c0ff */
[----:B------:R-:W-:-:S11]  /*0520*/  PLOP3.LUT P0, PT, PT, PT, PT, 0x80, 0x8 ;  /* 0x000000000008781c */ /* 0x000fd60003f0f070 */
[----:B------:R-:W-:Y:S02]  /*0530*/  @!P4 PLOP3.LUT P0, PT, P2, PT, PT, 0x80, 0x8 ;  /* 0x000000000008c81c */ /* 0x000fe4000170f070 */
[----:B------:R-:W-:Y:S01]  /*0540*/  ISETP.NE.U32.AND P3, PT, RZ, UR10, PT ;  /* 0x0000000aff007c0c */ /* 0x000fe2000bf65070 */
[--C-:B--2---:R-:W-:Y:S02]  /*0550*/  HADD2.F32 R0, -RZ, R56.reuse.H0_H0 ;  /* 0x20000038ff007230 */ /* 0x104fe40000004100 */
[--C-:B------:R-:W-:Y:S02]  /*0560*/  HADD2.F32 R89, -RZ, R57.reuse.H0_H0 ;  /* 0x20000039ff597230 */ /* 0x100fe40000004100 */
[----:B------:R-:W-:Y:S01]  /*0570*/  HADD2.F32 R116, -RZ, R57.H1_H1 ;  /* 0x30000039ff747230 */ /* 0x000fe20000004100 */
[----:B------:R-:W-:Y:S01]  /*0580*/  FSEL R87, R87, RZ, !P5 ;  /* 0x000000ff57577208 */ /* 0x000fe20006800000 */
[----:B------:R-:W-:Y:S02]  /*0590*/  HADD2.F32 R88, -RZ, R56.H1_H1 ;  /* 0x30000038ff587230 */ /* 0x000fe40000004100 */
[----:B------:R-:W-:-:S02]  /*05a0*/  HADD2.F32 R104, -RZ, R58.H0_H0 ;  /* 0x2000003aff687230 */ /* 0x000fc40000004100 */
[C---:B------:R-:W-:Y:S01]  /*05b0*/  FADD.FTZ R0, -R87.reuse, R0 ;  /* 0x0000000057007221 */ /* 0x040fe20000010100 */
[----:B----4-:R-:W-:Y:S02]  /*05c0*/  HADD2.F32 R57, -RZ, R60.H0_H0 ;  /* 0x2000003cff397230 */ /* 0x010fe40000004100 */
[----:B------:R-:W-:Y:S02]  /*05d0*/  HADD2.F32 R102, -RZ, R58.H1_H1 ;  /* 0x3000003aff667230 */ /* 0x000fe40000004100 */
[----:B------:R-:W-:Y:S02]  /*05e0*/  HADD2.F32 R58, -RZ, R60.H1_H1 ;  /* 0x3000003cff3a7230 */ /* 0x000fe40000004100 */
[----:B-----5:R-:W-:Y:S01]  /*05f0*/  FMUL.FTZ R101, R24, R57 ;  /* 0x0000003918657220 */ /* 0x020fe20000410000 */
        /* <DEDUP_REMOVED lines=343> */
.L_x_4242:
        /* <DEDUP_REMOVED lines=14> */
[----:B------:R-:W-:Y:S01]  /*1c50*/  FMUL.FTZ R41, R55, R94 ;  /* 0x0000005e37297220 */ /* 0x000fe20000410000 */
[-CC-:B------:R-:W-:Y:S01]  /*1c60*/  FFMA.FTZ R0, R0, R95.reuse, R96.reuse ;  /* 0x0000005f00007223 */ /* 0x180fe20000010060 */
[----:B------:R-:W-:Y:S01]  /*1c70*/  FMUL.FTZ R40, R40, UR4 ;  /* 0x0000000428287c20 */ /* 0x000fe20008410000 */
[-CC-:B------:R-:W-:Y:S01]  /*1c80*/  FFMA.FTZ R115, R115, R95.reuse, R96.reuse ;  /* 0x0000005f73737223 */ /* 0x180fe20000010060 */
[----:B------:R-:W-:Y:S01]  /*1c90*/  FMUL.FTZ R41, R41, UR4 ;  /* 0x0000000429297c20 */ /* 0x000fe20008410000 */
[-CC-:B------:R-:W-:Y:S01]  /*1ca0*/  FFMA.FTZ R102, R102, R95.reuse, R96.reuse ;  /* 0x0000005f66667223 */ /* 0x180fe20000010060 */
[----:B------:R-:W-:Y:S01]  /*1cb0*/  LOP3.LUT P4, RZ, R123, 0xff0000, RZ, 0xc0, !PT ;  /* 0x00ff00007bff7812 */ /* 0x000fe2000788c0ff */
[----:B------:R-:W-:Y:S01]  /*1cc0*/  FFMA.FTZ R117, R117, R95, R96 ;  /* 0x0000005f75757223 */ /* 0x000fe20000010060 */
[----:B------:R-:W-:Y:S01]  /*1cd0*/  FSEL R58, R40, RZ, P6 ;  /* 0x000000ff283a7208 */ /* 0x000fe20003000000 */
[----:B------:R-:W-:Y:S01]  /*1ce0*/  FADD.FTZ R40, R101, -R0 ;  /* 0x8000000065287221 */ /* 0x000fe20000010000 */
[----:B------:R-:W-:-:S02]  /*1cf0*/  HADD2.F32 R0, -RZ, R46.H1_H1 ;  /* 0x3000002eff007230 */ /* 0x000fc40000004100 */
[----:B------:R-:W-:Y:S01]  /*1d00*/  FADD.FTZ R110, R110, -R115 ;  /* 0x800000736e6e7221 */ /* 0x000fe20000010000 */
[----:B------:R-:W-:Y:S02]  /*1d10*/  HADD2.F32 R57, -RZ, R45.H0_H0 ;  /* 0x2000002dff397230 */ /* 0x000fe40000004100 */
[----:B------:R-:W-:Y:S01]  /*1d20*/  FADD.FTZ R54, R111, -R102 ;  /* 0x800000666f367221 */ /* 0x000fe20000010000 */
[----:B------:R-:W-:Y:S01]  /*1d30*/  FSEL R56, R41, RZ, P4 ;  /* 0x000000ff29387208 */ /* 0x000fe20002000000 */
[--C-:B------:R-:W-:Y:S02]  /*1d40*/  HADD2.F32 R61, -RZ, R44.reuse.H0_H0 ;  /* 0x2000002cff3d7230 */ /* 0x100fe40000004100 */
[-C--:B------:R-:W-:Y:S01]  /*1d50*/  FFMA.FTZ R65, R65, R95.reuse, R96 ;  /* 0x0000005f41417223 */ /* 0x080fe20000010060 */
[----:B------:R-:W-:Y:S02]  /*1d60*/  HADD2.F32 R41, -RZ, R44.H1_H1 ;  /* 0x3000002cff297230 */ /* 0x000fe40000004100 */
[----:B------:R-:W-:Y:S01]  /*1d70*/  FADD.FTZ R60, R112, -R117 ;  /* 0x80000075703c7221 */ /* 0x000fe20000010000 */
[C---:B------:R-:W-:Y:S01]  /*1d80*/  FFMA.FTZ R54, R83.reuse, R54, R0 ;  /* 0x0000003653367223 */ /* 0x040fe20000010000 */
[----:B------:R-:W-:Y:S01]  /*1d90*/  FFMA.FTZ R57, R83, R110, R57 ;  /* 0x0000006e53397223 */ /* 0x000fe20000010039 */
[----:B------:R-:W-:Y:S01]  /*1da0*/  FFMA.FTZ R113, R113, R95, R96 ;  /* 0x0000005f71717223 */ /* 0x000fe20000010060 */
[----:B------:R-:W-:-:S02]  /*1db0*/  HADD2.F32 R99, -RZ, R48.H0_H0 ;  /* 0x20000030ff637230 */ /* 0x000fc40000004100 */
[-CC-:B------:R-:W-:Y:S01]  /*1dc0*/  FFMA.FTZ R89, R89, R95.reuse, R96.reuse ;  /* 0x0000005f59597223 */ /* 0x180fe20000010060 */
[----:B------:R-:W-:Y:S01]  /*1dd0*/  FADD.FTZ R62, R62, -R65 ;  /* 0x800000413e3e7221 */ /* 0x000fe20000010000 */
[C---:B------:R-:W-:Y:S01]  /*1de0*/  FFMA.FTZ R61, R83.reuse, R40, R61 ;  /* 0x00000028533d7223 */ /* 0x040fe2000001003d */
[----:B------:R-:W-:Y:S01]  /*1df0*/  FFMA.FTZ R60, R83, R60, R41 ;  /* 0x0000003c533c7223 */ /* 0x000fe20000010029 */
[-C--:B------:R-:W-:Y:S01]  /*1e00*/  FMUL.FTZ R42, R52, R94.reuse ;  /* 0x0000005e342a7220 */ /* 0x080fe20000410000 */
[-C--:B------:R-:W-:Y:S01]  /*1e10*/  FMUL.FTZ R40, R54, R94.reuse ;  /* 0x0000005e36287220 */ /* 0x080fe20000410000 */
[----:B------:R-:W-:Y:S01]  /*1e20*/  FMUL.FTZ R41, R57, R94 ;  /* 0x0000005e39297220 */ /* 0x000fe20000410000 */
[----:B------:R-:W-:Y:S01]  /*1e30*/  ISETP.GE.U32.AND P0, PT, R122, RZ, PT ;  /* 0x000000ff7a00720c */ /* 0x000fe20003f06070 */
[----:B------:R-:W-:Y:S02]  /*1e40*/  HADD2.F32 R43, -RZ, R45.H1_H1 ;  /* 0x3000002dff2b7230 */ /* 0x000fe40000004100 */
[----:B------:R-:W-:Y:S01]  /*1e50*/  FADD.FTZ R108, R108, -R113 ;  /* 0x800000716c6c7221 */ /* 0x000fe20000010000 */
[----:B------:R-:W-:Y:S01]  /*1e60*/  FFMA.FTZ R85, R85, R95, R96 ;  /* 0x0000005f55557223 */ /* 0x000fe20000010060 */
[----:B------:R-:W-:Y:S01]  /*1e70*/  FADD.FTZ R84, R84, -R89 ;  /* 0x8000005954547221 */ /* 0x000fe20000010000 */
[----:B------:R-:W-:Y:S01]  /*1e80*/  FFMA.FTZ R99, R83, R62, R99 ;  /* 0x0000003e53637223 */ /* 0x000fe20000010063 */
[----:B------:R-:W-:Y:S01]  /*1e90*/  FMUL.FTZ R42, R42, UR4 ;  /* 0x000000042a2a7c20 */ /* 0x000fe20008410000 */
[----:B------:R-:W-:Y:S01]  /*1ea0*/  FMUL.FTZ R89, R40, UR4 ;  /* 0x0000000428597c20 */ /* 0x000fe20008410000 */
[----:B------:R-:W-:Y:S01]  /*1eb0*/  FMUL.FTZ R62, R41, UR4 ;  /* 0x00000004293e7c20 */ /* 0x000fe20008410000 */
[----:B------:R-:W-:Y:S01]  /*1ec0*/  ISETP.GE.U32.AND.EX P0, PT, R123, 0x1000000, PT, P0 ;  /* 0x010000007b00780c */ /* 0x000fe20003f06100 */
[-C--:B------:R-:W-:Y:S01]  /*1ed0*/  FMUL.FTZ R40, R61, R94.reuse ;  /* 0x0000005e3d287220 */ /* 0x080fe20000410000 */
[----:B------:R-:W-:Y:S01]  /*1ee0*/  FMUL.FTZ R41, R60, R94 ;  /* 0x0000005e3c297220 */ /* 0x000fe20000410000 */
[----:B------:R-:W-:Y:S01]  /*1ef0*/  FFMA.FTZ R0, R83, R108, R43 ;  /* 0x0000006c53007223 */ /* 0x000fe2000001002b */
[----:B------:R-:W-:-:S02]  /*1f00*/  HADD2.F32 R97, -RZ, R49.H0_H0 ;  /* 0x20000031ff617230 */ /* 0x000fc40000004100 */
[----:B------:R-:W-:Y:S01]  /*1f10*/  FADD.FTZ R64, R64, -R85 ;  /* 0x8000005540407221 */ /* 0x000fe20000010000 */
[----:B------:R-:W-:Y:S01]  /*1f20*/  FSEL R59, R42, RZ, P0 ;  /* 0x000000ff2a3b7208 */ /* 0x000fe20000000000 */
[----:B------:R-:W-:Y:S01]  /*1f30*/  FMUL.FTZ R40, R40, UR4 ;  /* 0x0000000428287c20 */ /* 0x000fe20008410000 */
[----:B------:R-:W-:Y:S01]  /*1f40*/  FMUL.FTZ R41, R41, UR4 ;  /* 0x0000000429297c20 */ /* 0x000fe20008410000 */
[----:B------:R-:W-:Y:S01]  /*1f50*/  LOP3.LUT P5, RZ, R122, 0xff, RZ, 0xc0, !PT ;  /* 0x000000ff7aff7812 */ /* 0x000fe200078ac0ff */
[----:B------:R-:W-:Y:S01]  /*1f60*/  FMUL.FTZ R42, R0, R94 ;  /* 0x0000005e002a7220 */ /* 0x000fe20000410000 */
[----:B------:R-:W-:Y:S01]  /*1f70*/  LOP3.LUT P3, RZ, R122, 0xff00, RZ, 0xc0, !PT ;  /* 0x0000ff007aff7812 */ /* 0x000fe2000786c0ff */
[----:B------:R-:W-:Y:S01]  /*1f80*/  FFMA.FTZ R97, R83, R64, R97 ;  /* 0x0000004053617223 */ /* 0x000fe20000010061 */
[----:B------:R-:W-:Y:S01]  /*1f90*/  FSEL R100, R40, RZ, P5 ;  /* 0x000000ff28647208 */ /* 0x000fe20002800000 */
[----:B------:R-:W-:Y:S01]  /*1fa0*/  FMUL.FTZ R42, R42, UR4 ;  /* 0x000000042a2a7c20 */ /* 0x000fe20008410000 */
[----:B------:R-:W-:Y:S01]  /*1fb0*/  FSEL R103, R41, RZ, P3 ;  /* 0x000000ff29677208 */ /* 0x000fe20001800000 */
[-C--:B------:R-:W-:Y:S01]  /*1fc0*/  FMUL.FTZ R40, R99, R94.reuse ;  /* 0x0000005e63287220 */ /* 0x080fe20000410000 */
[----:B------:R-:W-:Y:S01]  /*1fd0*/  LOP3.LUT P0, RZ, R122, 0xff000000, RZ, 0xc0, !PT ;  /* 0xff0000007aff7812 */ /* 0x000fe2000780c0ff */
[----:B------:R-:W-:Y:S01]  /*1fe0*/  FMUL.FTZ R41, R97, R94 ;  /* 0x0000005e61297220 */ /* 0x000fe20000410000 */
[-CC-:B------:R-:W-:Y:S01]  /*1ff0*/  FFMA.FTZ R66, R66, R95.reuse, R96.reuse ;  /* 0x0000005f42427223 */ /* 0x180fe20000010060 */
[-CC-:B------:R-:W-:Y:S01]  /*2000*/  FFMA.FTZ R86, R86, R95.reuse, R96.reuse ;  /* 0x0000005f56567223 */ /* 0x180fe20000010060 */
[-CC-:B------:R-:W-:Y:S01]  /*2010*/  FFMA.FTZ R92, R92, R95.reuse, R96.reuse ;  /* 0x0000005f5c5c7223 */ /* 0x180fe20000010060 */
[-CC-:B------:R-:W-:Y:S01]  /*2020*/  FFMA.FTZ R93, R93, R95.reuse, R96.reuse ;  /* 0x0000005f5d5d7223 */ /* 0x180fe20000010060 */
[----:B------:R-:W-:Y:S01]  /*2030*/  FFMA.FTZ R88, R88, R95, R96 ;  /* 0x0000005f58587223 */ /* 0x000fe20000010060 */
[----:B------:R-:W-:Y:S01]  /*2040*/  HADD2.F32 R95, -RZ, R50.H0_H0 ;  /* 0x20000032ff5f7230 */ /* 0x000fe20000004100 */
[----:B------:R-:W-:Y:S01]  /*2050*/  FSEL R101, R42, RZ, P0 ;  /* 0x000000ff2a657208 */ /* 0x000fe20000000000 */
[----:B------:R-:W-:Y:S01]  /*2060*/  FMUL.FTZ R96, R40, UR4 ;  /* 0x0000000428607c20 */ /* 0x000fe20008410000 */
[----:B------:R-:W0:Y:S01]  /*2070*/  LDC.64 R42, c[0x0][0x478] ;  /* 0x00011e00ff2a7b82 */ /* 0x000e220000000a00 */
[----:B------:R-:W-:Y:S01]  /*2080*/  FMUL.FTZ R98, R41, UR4 ;  /* 0x0000000429627c20 */ /* 0x000fe20008410000 */
[----:B------:R-:W-:Y:S01]  /*2090*/  FFMA.FTZ R95, R83, R84, R95 ;  /* 0x00000054535f7223 */ /* 0x000fe2000001005f */
[----:B------:R-:W-:Y:S01]  /*20a0*/  LOP3.LUT P3, RZ, R121, 0xff, RZ, 0xc0, !PT ;  /* 0x000000ff79ff7812 */ /* 0x000fe2000786c0ff */
[----:B------:R-:W-:Y:S01]  /*20b0*/  FADD.FTZ R66, R63, -R66 ;  /* 0x800000423f427221 */ /* 0x000fe20000010000 */
[----:B------:R-:W-:Y:S01]  /*20c0*/  FADD.FTZ R86, R67, -R86 ;  /* 0x8000005643567221 */ /* 0x000fe20000010000 */
[----:B------:R-:W-:Y:S01]  /*20d0*/  FMUL.FTZ R64, R95, R94 ;  /* 0x0000005e5f407220 */ /* 0x000fe20000410000 */
[----:B------:R-:W-:Y:S01]  /*20e0*/  HADD2.F32 R63, -RZ, R48.H1_H1 ;  /* 0x30000030ff3f7230 */ /* 0x000fe20000004100 */
[----:B------:R-:W1:Y:S01]  /*20f0*/  LDC.64 R40, c[0x0][0x468] ;  /* 0x00011a00ff287b82 */ /* 0x000e620000000a00 */
[----:B------:R-:W-:-:S02]  /*2100*/  HADD2.F32 R65, -RZ, R49.H1_H1 ;  /* 0x30000031ff417230 */ /* 0x000fc40000004100 */
[----:B------:R-:W-:Y:S01]  /*2110*/  FMUL.FTZ R64, R64, UR4 ;  /* 0x0000000440407c20 */ /* 0x000fe20008410000 */
[----:B------:R-:W-:Y:S02]  /*2120*/  HADD2.F32 R67, -RZ, R50.H1_H1 ;  /* 0x30000032ff437230 */ /* 0x000fe40000004100 */
[----:B------:R-:W-:Y:S01]  /*2130*/  FADD.FTZ R92, R87, -R92 ;  /* 0x8000005c575c7221 */ /* 0x000fe20000010000 */
[--C-:B------:R-:W-:Y:S01]  /*2140*/  HADD2.F32 R85, -RZ, R51.reuse.H0_H0 ;  /* 0x20000033ff557230 */ /* 0x100fe20000004100 */
[----:B------:R-:W-:Y:S01]  /*2150*/  LOP3.LUT P6, RZ, R123, 0xff00, RZ, 0xc0, !PT ;  /* 0x0000ff007bff7812 */ /* 0x000fe200078cc0ff */
[----:B------:R-:W-:Y:S01]  /*2160*/  FADD.FTZ R90, R90, -R93 ;  /* 0x8000005d5a5a7221 */ /* 0x000fe20000010000 */
[----:B------:R-:W-:Y:S01]  /*2170*/  FSEL R102, R64, RZ, P3 ;  /* 0x000000ff40667208 */ /* 0x000fe20001800000 */
[----:B------:R-:W-:Y:S02]  /*2180*/  HADD2.F32 R64, -RZ, R51.H1_H1 ;  /* 0x30000033ff407230 */ /* 0x000fe40000004100 */
[----:B------:R-:W-:Y:S01]  /*2190*/  FADD.FTZ R88, R91, -R88 ;  /* 0x800000585b587221 */ /* 0x000fe20000010000 */
[C---:B------:R-:W-:Y:S01]  /*21a0*/  FFMA.FTZ R63, R83.reuse, R66, R63 ;  /* 0x00000042533f7223 */ /* 0x040fe2000001003f */
[C---:B------:R-:W-:Y:S01]  /*21b0*/  FFMA.FTZ R86, R83.reuse, R86, R65 ;  /* 0x0000005653567223 */ /* 0x040fe20000010041 */
[----:B------:R-:W-:Y:S01]  /*21c0*/  FFMA.FTZ R92, R83, R92, R67 ;  /* 0x0000005c535c7223 */ /* 0x000fe20000010043 */
[----:B------:R-:W-:Y:S01]  /*21d0*/  FSEL R89, R89, RZ, P6 ;  /* 0x000000ff59597208 */ /* 0x000fe20003000000 */
[C---:B------:R-:W-:Y:S01]  /*21e0*/  FFMA.FTZ R88, R83.reuse, R88, R64 ;  /* 0x0000005853587223 */ /* 0x040fe20000010040 */
[----:B------:R-:W-:Y:S01]  /*21f0*/  FFMA.FTZ R87, R83, R90, R85 ;  /* 0x0000005a53577223 */ /* 0x000fe20000010055 */
[----:B------:R-:W-:Y:S01]  /*2200*/  LOP3.LUT P6, RZ, R120, 0xff, RZ, 0xc0, !PT ;  /* 0x000000ff78ff7812 */ /* 0x000fe200078cc0ff */
[----:B0-----:R-:W-:Y:S01]  /*2210*/  IMAD.WIDE.U32 R64, R82, 0x10, R42 ;  /* 0x0000001052407825 */ /* 0x001fe200078e002a */
[----:B------:R-:W-:-:S02]  /*2220*/  F2FP.F16.F32.PACK_AB R54, R54, R53 ;  /* 0x000000353636723e */ /* 0x000fc400000000ff */
[----:B------:R-:W-:Y:S01]  /*2230*/  F2FP.F16.F32.PACK_AB R53, R0, R57 ;  /* 0x000000390035723e */ /* 0x000fe200000000ff */
[----:B------:R-:W-:Y:S01]  /*2240*/  IMAD.WIDE.U32 R66, R81, 0x10, R42 ;  /* 0x0000001051427825 */ /* 0x000fe200078e002a */
[----:B------:R-:W-:-:S03]  /*2250*/  F2FP.F16.F32.PACK_AB R42, R92, R95 ;  /* 0x0000005f5c2a723e */ /* 0x000fc600000000ff */
[-C--:B------:R-:W-:Y:S01]  /*2260*/  FMUL.FTZ R92, R92, R94.reuse ;  /* 0x0000005e5c5c7220 */ /* 0x080fe20000410000 */
[----:B------:R-:W-:Y:S01]  /*2270*/  FMUL.FTZ R0, R87, R94 ;  /* 0x0000005e57007220 */ /* 0x000fe20000410000 */
[----:B-1----:R-:W-:Y:S01]  /*2280*/  IMAD.WIDE.U32 R82, R82, 0x10, R40 ;  /* 0x0000001052527825 */ /* 0x002fe200078e0028 */
[----:B------:R-:W-:-:S03]  /*2290*/  LOP3.LUT P4, RZ, R122, 0xff0000, RZ, 0xc0, !PT ;  /* 0x00ff00007aff7812 */ /* 0x000fc6000788c0ff */
[----:B------:R-:W-:Y:S01]  /*22a0*/  FMUL.FTZ R92, R92, UR4 ;  /* 0x000000045c5c7c20 */ /* 0x000fe20008410000 */
[----:B------:R-:W-:Y:S01]  /*22b0*/  LOP3.LUT P0, RZ, R120, 0xff0000, RZ, 0xc0, !PT ;  /* 0x00ff000078ff7812 */ /* 0x000fe2000780c0ff */
[----:B------:R-:W-:Y:S01]  /*22c0*/  IMAD.WIDE.U32 R84, R81, 0x10, R40 ;  /* 0x0000001051547825 */ /* 0x000fe200078e0028 */
[----:B------:R-:W-:-:S03]  /*22d0*/  F2FP.F16.F32.PACK_AB R40, R63, R99 ;  /* 0x000000633f28723e */ /* 0x000fc600000000ff */
[-C--:B------:R-:W-:Y:S01]  /*22e0*/  FMUL.FTZ R63, R63, R94.reuse ;  /* 0x0000005e3f3f7220 */ /* 0x080fe20000410000 */
[C---:B------:R-:W-:Y:S01]  /*22f0*/  F2FP.F16.F32.PACK_AB R41, R86.reuse, R97 ;  /* 0x000000615629723e */ /* 0x040fe200000000ff */
[-C--:B------:R-:W-:Y:S01]  /*2300*/  FMUL.FTZ R86, R86, R94.reuse ;  /* 0x0000005e56567220 */ /* 0x080fe20000410000 */
[----:B------:R-:W-:Y:S01]  /*2310*/  FSEL R96, R96, RZ, P6 ;  /* 0x000000ff60607208 */ /* 0x000fe20003000000 */
        /* <DEDUP_REMOVED lines=9> */
[----:B------:R-:W-:Y:S02]  /*23b0*/  LOP3.LUT P5, RZ, R120, 0xff000000, RZ, 0xc0, !PT ;  /* 0xff00000078ff7812 */ /* 0x000fe400078ac0ff */
[C---:B------:R-:W-:Y:S02]  /*23c0*/  LOP3.LUT P0, RZ, R121.reuse, 0xff00, RZ, 0xc0, !PT ;  /* 0x0000ff0079ff7812 */ /* 0x040fe4000780c0ff */
[C---:B------:R-:W-:Y:S02]  /*23d0*/  LOP3.LUT P3, RZ, R121.reuse, 0xff0000, RZ, 0xc0, !PT ;  /* 0x00ff000079ff7812 */ /* 0x040fe4000786c0ff */
[----:B------:R-:W-:Y:S02]  /*23e0*/  ISETP.GE.U32.AND.EX P6, PT, R121, 0x1000000, PT, P6 ;  /* 0x010000007900780c */ /* 0x000fe40003fc6160 */
[----:B------:R-:W-:Y:S02]  /*23f0*/  F2FP.F16.F32.PACK_AB R55, R52, R55 ;  /* 0x000000373437723e */ /* 0x000fe400000000ff */
[----:B------:R-:W-:-:S02]  /*2400*/  F2FP.F16.F32.PACK_AB R52, R60, R61 ;  /* 0x0000003d3c34723e */ /* 0x000fc400000000ff */
[----:B------:R-:W-:Y:S02]  /*2410*/  F2FP.F16.F32.PACK_AB R43, R88, R87 ;  /* 0x00000057582b723e */ /* 0x000fe400000000ff */
[----:B------:R-:W-:Y:S01]  /*2420*/  F2FP.F16.F32.PACK_AB R58, R89, R58 ;  /* 0x0000003a593a723e */ /* 0x000fe200000000ff */
[----:B------:R1:W-:Y:S01]  /*2430*/  STG.E.128 desc[UR6][R64.64], R52 ;  /* 0x0000003440007986 */ /* 0x0003e2000c101d06 */
[----:B------:R-:W-:Y:S02]  /*2440*/  FSEL R0, R0, RZ, P3 ;  /* 0x000000ff00007208 */ /* 0x000fe40001800000 */
        /* <DEDUP_REMOVED lines=15> */
.L_x_4241:
        /* <DEDUP_REMOVED lines=65> */
.L_x_4244:
        /* <DEDUP_REMOVED lines=65> */
.L_x_4245:
        /* <DEDUP_REMOVED lines=73> */
.L_x_4246:
        /* <DEDUP_REMOVED lines=61> */
.L_x_4247:
[----:B------:R-:W0:Y:S01]  /*35c0*/  @P0 LDC.64 R58, c[0x0][0x478] ;  /* 0x00011e00ff3a0b82 */ /* 0x000e220000000a00 */
[----:B------:R-:W-:-:S04]  /*35d0*/  IMAD.WIDE.U32 R56, R81, 0x10, R56 ;  /* 0x0000001051387825 */ /* 0x000fc800078e0038 */
[----:B0-----:R-:W-:-:S05]  /*35e0*/  @P0 IMAD.WIDE.U32 R58, R81, 0x10, R58 ;  /* 0x00000010513a0825 */ /* 0x001fca00078e003a */
[----:B------:R2:W-:Y:S04]  /*35f0*/  @P0 STG.E.128 desc[UR6][R58.64], R40 ;  /* 0x000000283a000986 */ /* 0x0005e8000c101d06 */
[----:B------:R2:W-:Y:S02]  /*3600*/  STG.E.128 desc[UR6][R56.64], R52 ;  /* 0x0000003438007986 */ /* 0x0005e4000c101d06 */
.L_x_4243:
        /* <DEDUP_REMOVED lines=37> */
.L_x_4240:
        /* <DEDUP_REMOVED lines=16> */
.L_x_4249:
        /* <DEDUP_REMOVED lines=10> */
.L_x_8075:


//--------------------- .text._ZN10layer_norm22ln_bwd_finalize_kernelINS_22Kernel_traits_finalizeILj2048Ef6__halfS2_S2_fjLb0ELj1024ELj4ENS_18Kernel_traits_baseILj2048EfS2_S2_S2_fjLj1024EEEEELb0ELb0EEEvNS_9BwdParamsE --------------------------
	.section	.text._ZN10layer_norm22ln_bwd_finalize_kernelINS_22Kernel_traits_finalizeILj2048Ef6__halfS2_S2_fjLb0ELj1024ELj4ENS_18Kernel_traits_baseILj2048EfS2_S2_S2_fjLj1024EEEEELb0ELb0EEEvNS_9BwdParamsE,"ax",@progbits
	.align	128
        .global         _ZN10layer_norm22ln_bwd_finalize_kernelINS_22Kernel_traits_finalizeILj2048Ef6__halfS2_S2_fjLb0ELj1024ELj4ENS_18Kernel_traits_baseILj2048EfS2_S2_S2_fjLj1024EEEEELb0ELb0EEEvNS_9BwdParamsE
        .type           _ZN10layer_norm22ln_bwd_finalize_kernelINS_22Kernel_traits_finalizeILj2048Ef6__halfS2_S2_fjLb0ELj1024ELj4ENS_18Kernel_traits_baseILj2048EfS2_S2_S2_fjLj1024EEEEELb0ELb0EEEvNS_9BwdParamsE,@function
        .size           _ZN10layer_norm22ln_bwd_finalize_kernelINS_22Kernel_traits_finalizeILj2048Ef6__halfS2_S2_fjLb0ELj1024ELj4ENS_18Kernel_traits_baseILj2048EfS2_S2_S2_fjLj1024EEEEELb0ELb0EEEvNS_9BwdParamsE,(.L_x_8076 - _ZN10layer_norm22ln_bwd_finalize_kernelINS_22Kernel_traits_finalizeILj2048Ef6__halfS2_S2_fjLb0ELj1024ELj4ENS_18Kernel_traits_baseILj2048EfS2_S2_S2_fjLj1024EEEEELb0ELb0EEEvNS_9BwdParamsE)
        .other          _ZN10layer_norm22ln_bwd_finalize_kernelINS_22Kernel_traits_finalizeILj2048Ef6__halfS2_S2_fjLb0ELj1024ELj4ENS_18Kernel_traits_baseILj2048EfS2_S2_S2_fjLj1024EEEEELb0ELb0EEEvNS_9BwdParamsE,@"STO_CUDA_ENTRY STV_DEFAULT"
_ZN10layer_norm22ln_bwd_finalize_kernelINS_22Kernel_traits_finalizeILj2048Ef6__halfS2_S2_fjLb0ELj1024ELj4ENS_18Kernel_traits_baseILj2048EfS2_S2_S2_fjLj1024EEEEELb0ELb0EEEvNS_9BwdParamsE:
.text._ZN10layer_norm22ln_bwd_finalize_kernelINS_22Kernel_traits_finalizeILj2048Ef6__halfS2_S2_fjLb0ELj1024ELj4ENS_18Kernel_traits_baseILj2048EfS2_S2_S2_fjLj1024EEEEELb0ELb0EEEvNS_9BwdParamsE:
        /* <DEDUP_REMOVED lines=82> */
.L_x_4254:
        /* <DEDUP_REMOVED lines=118> */
.L_x_4253:
[----:B------:R-:W-:Y:S05]  /*0c80*/  BSYNC.RECONVERGENT B1 ;  /* 0x0000000000017941 */ /* 0x000fea0003800200 */
.L_x_4252:
        /* <DEDUP_REMOVED lines=75> */
.L_x_4256:
[----:B------:R-:W-:Y:S05]  /*1140*/  BSYNC.RECONVERGENT B1 ;  /* 0x0000000000017941 */ /* 0x000fea0003800200 */
.L_x_4255:
        /* <DEDUP_REMOVED lines=37> */
.L_x_4258:
[----:B------:R-:W-:Y:S05]  /*13a0*/  BSYNC.RECONVERGENT B1 ;  /* 0x0000000000017941 */ /* 0x000fea0003800200 */
.L_x_4257:
[----:B------:R-:W-:Y:S05]  /*13b0*/  @!P1 BRA `(.L_x_4251) ;  /* 0x0000000000409947 */ /* 0x000fea0003800000 */
[----:B------:R-:W0:Y:S01]  /*13c0*/  LDC.64 R6, c[0x0][0x440] ;  /* 0x00011000ff067b82 */ /* 0x000e220000000a00 */
[----:B------:R-:W-:Y:S01]  /*13d0*/  IMAD R59, R2, R56, R59 ;  /* 0x00000038023b7224 */ /* 0x000fe200078e023b */
[----:B------:R-:W-:Y:S02]  /*13e0*/  LOP3.LUT R8, R8, 0x1f, RZ, 0xc0, !PT ;  /* 0x0000001f08087812 */ /* 0x000fe400078ec0ff */
[----:B------:R-:W-:Y:S02]  /*13f0*/  IADD3 R9, PT, PT, -R9, RZ, RZ ;  /* 0x000000ff09097210 */ /* 0x000fe40007ffe1ff */
[----:B------:R-:W-:Y:S02]  /*1400*/  IADD3 R59, PT, PT, R8, R59, RZ ;  /* 0x0000003b083b7210 */ /* 0x000fe40007ffe0ff */
[----:B------:R-:W1:Y:S05]  /*1410*/  LDC.64 R10, c[0x0][0x448] ;  /* 0x00011200ff0a7b82 */ /* 0x000e6a0000000a00 */
.L_x_4259:
        /* <DEDUP_REMOVED lines=10> */
.L_x_4251:
[----:B------:R-:W-:Y:S05]  /*14c0*/  BSYNC.RECONVERGENT B0 ;  /* 0x0000000000007941 */ /* 0x000fea0003800200 */
.L_x_4250:
        /* <DEDUP_REMOVED lines=57> */
.L_x_4260:
        /* <DEDUP_REMOVED lines=10> */
.L_x_8076:


//--------------------- .text._ZN10layer_norm13ln_bwd_kernelINS_13Kernel_traitsIf6__halfS2_S2_fjLj2048ELj1ELj1ELj4ELj16ENS_18Kernel_traits_baseILj2048EfS2_S2_S2_fjLj128EEEEELb1ELb0ELb1ELb0EEEvNS_9BwdParamsE --------------------------
	.section	.text._ZN10layer_norm13ln_bwd_kernelINS_13Kernel_traitsIf6__halfS2_S2_fjLj2048ELj1ELj1ELj4ELj16ENS_18Kernel_traits_baseILj2048EfS2_S2_S2_fjLj128EEEEELb1ELb0ELb1ELb0EEEvNS_9BwdParamsE,"ax",@progbits
	.align	128
        .global         _ZN10layer_norm13ln_bwd_kernelINS_13Kernel_traitsIf6__halfS2_S2_fjLj2048ELj1ELj1ELj4ELj16ENS_18Kernel_traits_baseILj2048EfS2_S2_S2_fjLj128EEEEELb1ELb0ELb1ELb0EEEvNS_9BwdParamsE
        .type           _ZN10layer_norm13ln_bwd_kernelINS_13Kernel_traitsIf6__halfS2_S2_fjLj2048ELj1ELj1ELj4ELj16ENS_18Kernel_traits_baseILj2048EfS2_S2_S2_fjLj128EEEEELb1ELb0ELb1ELb0EEEvNS_9BwdParamsE,@function
        .size           _ZN10layer_norm13ln_bwd_kernelINS_13Kernel_traitsIf6__halfS2_S2_fjLj2048ELj1ELj1ELj4ELj16ENS_18Kernel_traits_baseILj2048EfS2_S2_S2_fjLj128EEEEELb1ELb0ELb1ELb0EEEvNS_9BwdParamsE,(.L_x_8077 - _ZN10layer_norm13ln_bwd_kernelINS_13Kernel_traitsIf6__halfS2_S2_fjLj2048ELj1ELj1ELj4ELj16ENS_18Kernel_traits_baseILj2048EfS2_S2_S2_fjLj128EEEEELb1ELb0ELb1ELb0EEEvNS_9BwdParamsE)
        .other          _ZN10layer_norm13ln_bwd_kernelINS_13Kernel_traitsIf6__halfS2_S2_fjLj2048ELj1ELj1ELj4ELj16ENS_18Kernel_traits_baseILj2048EfS2_S2_S2_fjLj128EEEEELb1ELb0ELb1ELb0EEEvNS_9BwdParamsE,@"STO_CUDA_ENTRY STV_DEFAULT"
_ZN10layer_norm13ln_bwd_kernelINS_13Kernel_traitsIf6__halfS2_S2_fjLj2048ELj1ELj1ELj4ELj16ENS_18Kernel_traits_baseILj2048EfS2_S2_S2_fjLj128EEEEELb1ELb0ELb1ELb0EEEvNS_9BwdParamsE:
.text._ZN10layer_norm13ln_bwd_kernelINS_13Kernel_traitsIf6__halfS2_S2_fjLj2048ELj1ELj1ELj4ELj16ENS_18Kernel_traits_baseILj2048EfS2_S2_S2_fjLj128EEEEELb1ELb0ELb1ELb0EEEvNS_9BwdParamsE:
        /* <DEDUP_REMOVED lines=67> */
.L_x_4340:
        /* <DEDUP_REMOVED lines=39> */
[----:B------:R-:W-:Y:S01]  /*06a0*/  MOV R2, UR7 ;  /* 0x0000000700027c02 */ /* 0x000fe20008000f00 */
[----:B------:R-:W-:Y:S02]  /*06b0*/  ULEA.HI UR9, UR9, UR8, URZ, 0x3 ;  /* 0x0000000809097291 */ /* 0x000fe4000f8f18ff */
[----:B------:R-:W-:Y:S01]  /*06c0*/  @UP3 ULEA.HI UR11, UR11, UR10, URZ, 0x3 ;  /* 0x0000000a0b0b3291 */ /* 0x000fe2000f8f18ff */
[----:B------:R-:W-:-:S03]  /*06d0*/  LEA.HI.SX32 R2, R2, R111, 0x1d ;  /* 0x0000006f02027211 */ /* 0x000fc600078feaff */
[----:B------:R-:W-:Y:S02]  /*06e0*/  MOV R84, UR9 ;  /* 0x0000000900547c02 */ /* 0x000fe40008000f00 */
[----:B------:R-:W-:Y:S02]  /*06f0*/  MOV R82, UR11 ;  /* 0x0000000b00527c02 */ /* 0x000fe40008000f00 */
[-C--:B------:R-:W-:Y:S02]  /*0700*/  LEA.HI.SX32 R84, R84, R111.reuse, 0x1d ;  /* 0x0000006f54547211 */ /* 0x080fe400078feaff */
[----:B------:R-:W-:Y:S02]  /*0710*/  @P3 LEA.HI.SX32 R112, R82, R111, 0x1d ;  /* 0x0000006f52703211 */ /* 0x000fe400078feaff */
        /* <DEDUP_REMOVED lines=23> */
[C---:B------:R-:W-:Y:S01]  /*0890*/  FADD.FTZ R3, -R111.reuse, R14 ;  /* 0x0000000e6f037221 */ /* 0x040fe20000010100 */
[--C-:B------:R-:W-:Y:S02]  /*08a0*/  HADD2.F32 R90, -RZ, R6.reuse.H0_H0 ;  /* 0x20000006ff5a7230 */ /* 0x100fe40000004100 */
[----:B------:R-:W-:Y:S01]  /*08b0*/  FADD.FTZ R4, -R111, R4 ;  /* 0x000000046f047221 */ /* 0x000fe20000010100 */
[----:B------:R-:W-:Y:S02]  /*08c0*/  HADD2.F32 R88, -RZ, R5.H1_H1 ;  /* 0x30000005ff587230 */ /* 0x000fe40000004100 */
[----:B------:R-:W-:Y:S02]  /*08d0*/  HADD2.F32 R6, -RZ, R6.H1_H1 ;  /* 0x30000006ff067230 */ /* 0x000fe40000004100 */
[----:B------:R-:W-:Y:S01]  /*08e0*/  FMUL.FTZ R3, R3, UR33 ;  /* 0x0000002103037c20 */ /* 0x000fe20008410000 */
[--C-:B----4-:R-:W-:Y:S02]  /*08f0*/  HADD2.F32 R5, -RZ, R8.reuse.H0_H0 ;  /* 0x20000008ff057230 */ /* 0x110fe40000004100 */
[----:B------:R-:W-:Y:S01]  /*0900*/  FADD.FTZ R86, -R111, R86 ;  /* 0x000000566f567221 */ /* 0x000fe20000010100 */
[----:B------:R-:W-:-:S02]  /*0910*/  HADD2.F32 R8, -RZ, R8.H1_H1 ;  /* 0x30000008ff087230 */ /* 0x000fc40000004100 */
[----:B------:R-:W-:Y:S01]  /*0920*/  FMUL.FTZ R4, R4, UR33 ;  /* 0x0000002104047c20 */ /* 0x000fe20008410000 */
[--C-:B0-----:R-:W-:Y:S02]  /*0930*/  HADD2.F32 R13, -RZ, R9.reuse.H0_H0 ;  /* 0x20000009ff0d7230 */ /* 0x101fe40000004100 */
[C---:B------:R-:W-:Y:S01]  /*0940*/  FADD.FTZ R88, -R111.reuse, R88 ;  /* 0x000000586f587221 */ /* 0x040fe20000010100 */
[----:B------:R-:W-:Y:S02]  /*0950*/  HADD2.F32 R12, -RZ, R9.H1_H1 ;  /* 0x30000009ff0c7230 */ /* 0x000fe40000004100 */
[C---:B------:R-:W-:Y:S01]  /*0960*/  FADD.FTZ R14, -R111.reuse, R6 ;  /* 0x000000066f0e7221 */ /* 0x040fe20000010100 */
[----:B------:R-:W-:Y:S01]  /*0970*/  FADD.FTZ R9, -R111, R90 ;  /* 0x0000005a6f097221 */ /* 0x000fe20000010100 */
[----:B------:R-:W-:Y:S01]  /*0980*/  FADD.FTZ R48, R48, R5 ;  /* 0x0000000530307221 */ /* 0x000fe20000010000 */
[-C--:B------:R-:W-:Y:S01]  /*0990*/  FFMA.FTZ R32, R3, R5.reuse, R32 ;  /* 0x0000000503207223 */ /* 0x080fe20000010020 */
[----:B-----5:R-:W-:Y:S01]  /*09a0*/  FMUL.FTZ R6, R16, R5 ;  /* 0x0000000510067220 */ /* 0x020fe20000410000 */
[----:B------:R-:W-:-:S02]  /*09b0*/  HADD2.F32 R114, -RZ, R7.H0_H0 ;  /* 0x20000007ff727230 */ /* 0x000fc40000004100 */
[----:B------:R-:W-:Y:S01]  /*09c0*/  FMUL.FTZ R5, R86, UR33 ;  /* 0x0000002156057c20 */ /* 0x000fe20008410000 */
[----:B------:R-:W-:Y:S02]  /*09d0*/  HADD2.F32 R116, -RZ, R7.H1_H1 ;  /* 0x30000007ff747230 */ /* 0x000fe40000004100 */
[----:B------:R-:W-:Y:S01]  /*09e0*/  FADD.FTZ R49, R49, R8 ;  /* 0x0000000831317221 */ /* 0x000fe20000010000 */
[-C--:B------:R-:W-:Y:S01]  /*09f0*/  FFMA.FTZ R33, R4, R8.reuse, R33 ;  /* 0x0000000804217223 */ /* 0x080fe20000010021 */
[----:B------:R-:W-:Y:S01]  /*0a00*/  FMUL.FTZ R7, R17, R8 ;  /* 0x0000000811077220 */ /* 0x000fe20000410000 */
[--C-:B------:R-:W-:Y:S02]  /*0a10*/  HADD2.F32 R15, -RZ, R10.reuse.H0_H0 ;  /* 0x2000000aff0f7230 */ /* 0x100fe40000004100 */
[----:B------:R-:W-:Y:S01]  /*0a20*/  FMUL.FTZ R8, R88, UR33 ;  /* 0x0000002158087c20 */ /* 0x000fe20008410000 */
[----:B------:R-:W-:Y:S02]  /*0a30*/  HADD2.F32 R82, -RZ, R10.H1_H1 ;  /* 0x3000000aff527230 */ /* 0x000fe40000004100 */
[----:B------:R-:W-:Y:S01]  /*0a40*/  FMUL.FTZ R9, R9, UR33 ;  /* 0x0000002109097c20 */ /* 0x000fe20008410000 */
[----:B------:R-:W-:Y:S01]  /*0a50*/  FADD.FTZ R50, R50, R13 ;  /* 0x0000000d32327221 */ /* 0x000fe20000010000 */
[-C--:B------:R-:W-:Y:S01]  /*0a60*/  FFMA.FTZ R34, R5, R13.reuse, R34 ;  /* 0x0000000d05227223 */ /* 0x080fe20000010022 */
[----:B------:R-:W-:Y:S01]  /*0a70*/  FMUL.FTZ R10, R18, R13 ;  /* 0x0000000d120a7220 */ /* 0x000fe20000410000 */
[----:B------:R-:W-:Y:S01]  /*0a80*/  FADD.FTZ R86, RZ, R6 ;  /* 0x00000006ff567221 */ /* 0x000fe20000010000 */
[----:B------:R-:W-:-:S02]  /*0a90*/  HADD2.F32 R81, -RZ, R11.H0_H0 ;  /* 0x2000000bff517230 */ /* 0x000fc40000004100 */
[----:B------:R-:W-:Y:S01]  /*0aa0*/  FFMA.FTZ R13, R3, R6, RZ ;  /* 0x00000006030d7223 */ /* 0x000fe200000100ff */
[----:B------:R-:W-:Y:S02]  /*0ab0*/  HADD2.F32 R80, -RZ, R11.H1_H1 ;  /* 0x3000000bff507230 */ /* 0x000fe40000004100 */
[----:B------:R-:W-:Y:S01]  /*0ac0*/  FADD.FTZ R51, R51, R12 ;  /* 0x0000000c33337221 */ /* 0x000fe20000010000 */
[-C--:B------:R-:W-:Y:S01]  /*0ad0*/  FFMA.FTZ R35, R8, R12.reuse, R35 ;  /* 0x0000000c08237223 */ /* 0x080fe20000010023 */
[----:B------:R-:W-:Y:S01]  /*0ae0*/  FMUL.FTZ R11, R19, R12 ;  /* 0x0000000c130b7220 */ /* 0x000fe20000410000 */
        /* <DEDUP_REMOVED lines=11> */
[----:B------:R-:W-:-:S02]  /*0ba0*/  FFMA.FTZ R83, R5, R10, R86 ;  /* 0x0000000a05537223 */ /* 0x000fc40000010056 */
[----:B------:R-:W-:Y:S01]  /*0bb0*/  FMUL.FTZ R15, R114, UR33 ;  /* 0x00000021720f7c20 */ /* 0x000fe20008410000 */
[----:B------:R-:W-:Y:S01]  /*0bc0*/  FADD.FTZ R85, R82, R11 ;  /* 0x0000000b52557221 */ /* 0x000fe20000010000 */
[----:B------:R-:W-:Y:S01]  /*0bd0*/  FFMA.FTZ R82, R8, R11, R83 ;  /* 0x0000000b08527223 */ /* 0x000fe20000010053 */
[----:B------:R-:W-:Y:S01]  /*0be0*/  FADD.FTZ R90, -R111, R116 ;  /* 0x000000746f5a7221 */ /* 0x000fe20000010100 */
[----:B------:R-:W-:Y:S01]  /*0bf0*/  FADD.FTZ R54, R54, R81 ;  /* 0x0000005136367221 */ /* 0x000fe20000010000 */
[-C--:B------:R-:W-:Y:S01]  /*0c00*/  FFMA.FTZ R38, R15, R81.reuse, R38 ;  /* 0x000000510f267223 */ /* 0x080fe20000010026 */
        /* <DEDUP_REMOVED lines=13> */
.L_x_4265:
[----:B------:R-:W-:Y:S05]  /*0ce0*/  BSYNC.RECONVERGENT B1 ;  /* 0x0000000000017941 */ /* 0x000fea0003800200 */
.L_x_4264:
        /* <DEDUP_REMOVED lines=15> */
[--C-:B---3--:R-:W-:Y:S02]  /*0de0*/  HADD2.F32 R100, -RZ, R80.reuse.H0_H0 ;  /* 0x20000050ff647230 */ /* 0x108fe40000004100 */
[--C-:B------:R-:W-:Y:S02]  /*0df0*/  HADD2.F32 R102, -RZ, R81.reuse.H0_H0 ;  /* 0x20000051ff667230 */ /* 0x100fe40000004100 */
[----:B------:R-:W-:Y:S02]  /*0e00*/  HADD2.F32 R104, -RZ, R81.H1_H1 ;  /* 0x30000051ff687230 */ /* 0x000fe40000004100 */
[----:B------:R-:W-:Y:S02]  /*0e10*/  HADD2.F32 R80, -RZ, R80.H1_H1 ;  /* 0x30000050ff507230 */ /* 0x000fe40000004100 */
[----:B------:R-:W-:Y:S02]  /*0e20*/  HADD2.F32 R106, -RZ, R82.H0_H0 ;  /* 0x20000052ff6a7230 */ /* 0x000fe40000004100 */
[----:B------:R-:W-:-:S02]  /*0e30*/  HADD2.F32 R110, -RZ, R83.H0_H0 ;  /* 0x20000053ff6e7230 */ /* 0x000fc40000004100 */
[----:B------:R-:W-:Y:S02]  /*0e40*/  HADD2.F32 R112, -RZ, R83.H1_H1 ;  /* 0x30000053ff707230 */ /* 0x000fe40000004100 */
[C---:B------:R-:W-:Y:S01]  /*0e50*/  FADD.FTZ R91, -R111.reuse, R100 ;  /* 0x000000646f5b7221 */ /* 0x040fe20000010100 */
[----:B----4-:R-:W-:Y:S02]  /*0e60*/  HADD2.F32 R83, -RZ, R84.H0_H0 ;  /* 0x20000054ff537230 */ /* 0x010fe40000004100 */
[C---:B0-----:R-:W-:Y:S01]  /*0e70*/  FADD.FTZ R93, -R111.reuse, R102 ;  /* 0x000000666f5d7221 */ /* 0x041fe20000010100 */
[----:B------:R-:W-:Y:S02]  /*0e80*/  HADD2.F32 R108, -RZ, R82.H1_H1 ;  /* 0x30000052ff6c7230 */ /* 0x000fe40000004100 */
[C---:B------:R-:W-:Y:S01]  /*0e90*/  FADD.FTZ R100, -R111.reuse, R104 ;  /* 0x000000686f647221 */ /* 0x040fe20000010100 */
[C---:B------:R-:W-:Y:S01]  /*0ea0*/  FADD.FTZ R82, -R111.reuse, R80 ;  /* 0x000000506f527221 */ /* 0x040fe20000010100 */
[----:B------:R-:W-:Y:S01]  /*0eb0*/  FADD.FTZ R103, -R111, R106 ;  /* 0x0000006a6f677221 */ /* 0x000fe20000010100 */
[----:B------:R-:W-:-:S02]  /*0ec0*/  HADD2.F32 R84, -RZ, R84.H1_H1 ;  /* 0x30000054ff547230 */ /* 0x000fc40000004100 */
[----:B------:R-:W-:Y:S01]  /*0ed0*/  FMUL.FTZ R91, R91, UR33 ;  /* 0x000000215b5b7c20 */ /* 0x000fe20008410000 */
[--C-:B------:R-:W-:Y:S02]  /*0ee0*/  HADD2.F32 R101, -RZ, R85.reuse.H0_H0 ;  /* 0x20000055ff657230 */ /* 0x100fe40000004100 */
[-C--:B-1---5:R-:W-:Y:S01]  /*0ef0*/  FMUL.FTZ R98, R24, R83.reuse ;  /* 0x0000005318627220 */ /* 0x0a2fe20000410000 */
[----:B------:R-:W-:Y:S02]  /*0f00*/  HADD2.F32 R104, -RZ, R85.H1_H1 ;  /* 0x30000055ff687230 */ /* 0x000fe40000004100 */
[----:B------:R-:W-:Y:S01]  /*0f10*/  FMUL.FTZ R93, R93, UR33 ;  /* 0x000000215d5d7c20 */ /* 0x000fe20008410000 */
[--C-:B------:R-:W-:Y:S02]  /*0f20*/  HADD2.F32 R85, -RZ, R86.reuse.H0_H0 ;  /* 0x20000056ff557230 */ /* 0x100fe40000004100 */
[----:B------:R-:W-:Y:S01]  /*0f30*/  FMUL.FTZ R100, R100, UR33 ;  /* 0x0000002164647c20 */ /* 0x000fe20008410000 */
[----:B------:R-:W-:Y:S01]  /*0f40*/  FMUL.FTZ R92, R82, UR33 ;  /* 0x00000021525c7c20 */ /* 0x000fe20008410000 */
[----:B------:R-:W-:Y:S01]  /*0f50*/  FMUL.FTZ R103, R103, UR33 ;  /* 0x0000002167677c20 */ /* 0x000fe20008410000 */
[----:B------:R-:W-:Y:S01]  /*0f60*/  FADD.FTZ R56, R56, R83 ;  /* 0x0000005338387221 */ /* 0x000fe20000010000 */
[----:B------:R-:W-:Y:S01]  /*0f70*/  FFMA.FTZ R40, R91, R83, R40 ;  /* 0x000000535b287223 */ /* 0x000fe20000010028 */
[----:B------:R-:W-:Y:S01]  /*0f80*/  FMUL.FTZ R99, R25, R84 ;  /* 0x0000005419637220 */ /* 0x000fe20000410000 */
        /* <DEDUP_REMOVED lines=12> */
[C---:B------:R-:W-:Y:S01]  /*1050*/  FFMA.FTZ R82, R92.reuse, R99, R83 ;  /* 0x000000635c527223 */ /* 0x040fe20000010053 */
[----:B------:R-:W-:Y:S01]  /*1060*/  FADD.FTZ R57, R57, R84 ;  /* 0x0000005439397221 */ /* 0x000fe20000010000 */
[----:B------:R-:W-:Y:S01]  /*1070*/  FFMA.FTZ R41, R92, R84, R41 ;  /* 0x000000545c297223 */ /* 0x000fe20000010029 */
[----:B------:R-:W-:Y:S01]  /*1080*/  FADD.FTZ R84, R85, R102 ;  /* 0x0000006655547221 */ /* 0x000fe20000010000 */
[----:B------:R-:W-:Y:S01]  /*1090*/  FFMA.FTZ R83, R93, R102, R82 ;  /* 0x000000665d537223 */ /* 0x000fe20000010052 */
[----:B------:R-:W-:Y:S01]  /*10a0*/  FADD.FTZ R107, -R111, R110 ;  /* 0x0000006e6f6b7221 */ /* 0x000fe20000010100 */
[----:B------:R-:W-:-:S02]  /*10b0*/  HADD2.F32 R86, -RZ, R86.H1_H1 ;  /* 0x30000056ff567230 */ /* 0x000fc40000004100 */
[----:B------:R-:W-:Y:S01]  /*10c0*/  FADD.FTZ R106, -R111, R108 ;  /* 0x0000006c6f6a7221 */ /* 0x000fe20000010100 */
        /* <DEDUP_REMOVED lines=26> */
.L_x_4263:
        /* <DEDUP_REMOVED lines=26> */
.L_x_4269:
[----:B-1----:R-:W-:Y:S05]  /*1410*/  BSYNC.RECONVERGENT B1 ;  /* 0x0000000000017941 */ /* 0x002fea0003800200 */
.L_x_4268:
[----:B------:R-:W-:Y:S01]  /*1420*/  CS2R R114, SRZ ;  /* 0x0000000000727805 */ /* 0x000fe2000001ff00 */
[----:B------:R-:W-:Y:S06]  /*1430*/  @!P2 BRA `(.L_x_4266) ;  /* 0x000000000054a947 */ /* 0x000fec0003800000 */
[----:B0-----:R-:W0:Y:S02]  /*1440*/  LDC.64 R80, c[0x0][0x3b0] ;  /* 0x0000ec00ff507b82 */ /* 0x001e240000000a00 */
[----:B0-----:R-:W-:-:S05]  /*1450*/  IMAD.WIDE.U32 R80, R113, 0x8, R80 ;  /* 0x0000000871507825 */ /* 0x001fca00078e0050 */
[----:B------:R1:W5:Y:S01]  /*1460*/  LDG.E.64 R94, desc[UR22][R80.64] ;  /* 0x00000016505e7981 */ /* 0x000362000c1e1b00 */
[----:B------:R-:W-:Y:S05]  /*1470*/  BRA `(.L_x_4266) ;  /* 0x0000000000447947 */ /* 0x000fea0003800000 */
.L_x_4267:
        /* <DEDUP_REMOVED lines=12> */
[----:B---3--:R-:W-:-:S05]  /*1540*/  @P2 IMAD.WIDE.U32 R80, R113, 0x8, R80 ;  /* 0x0000000871502825 */ /* 0x008fca00078e0050 */
[----:B------:R0:W5:Y:S01]  /*1550*/  @P2 LDG.E.64 R94, desc[UR22][R80.64] ;  /* 0x00000016505e2981 */ /* 0x000162000c1e1b00 */
[----:B----4-:R-:W-:-:S05]  /*1560*/  @P2 IMAD.WIDE.U32 R82, R111, 0x10, R82 ;  /* 0x000000106f522825 */ /* 0x010fca00078e0052 */
[----:B------:R0:W5:Y:S01]  /*1570*/  @P2 LDG.E.128 R68, desc[UR22][R82.64] ;  /* 0x0000001652442981 */ /* 0x000162000c1e1d00 */
[----:B------:R-:W-:-:S07]  /*1580*/  CS2R R114, SRZ ;  /* 0x0000000000727805 */ /* 0x000fce000001ff00 */
.L_x_4266:
[----:B-1----:R-:W-:Y:S05]  /*1590*/  BSYNC.RECONVERGENT B0 ;  /* 0x0000000000007941 */ /* 0x002fea0003800200 */
.L_x_4262:
        /* <DEDUP_REMOVED lines=32> */
.L_x_4271:
[----:B------:R-:W-:Y:S05]  /*17a0*/  BSYNC.RECONVERGENT B0 ;  /* 0x0000000000007941 */ /* 0x000fea0003800200 */
.L_x_4270:
        /* <DEDUP_REMOVED lines=49> */
[----:B------:R-:W-:-:S04]  /*1ac0*/  F2FP.F16.F32.PACK_AB R80, RZ, R80 ;  /* 0x00000050ff50723e */ /* 0x000fc800000000ff */
[----:B------:R-:W-:-:S07]  /*1ad0*/  PRMT R76, R80, 0x7610, R76 ;  /* 0x00007610504c7816 */ /* 0x000fce000000004c */
.L_x_4276:
        /* <DEDUP_REMOVED lines=12> */
.L_x_4277:
        /* <DEDUP_REMOVED lines=12> */
.L_x_4278:
        /* <DEDUP_REMOVED lines=12> */
.L_x_4279:
        /* <DEDUP_REMOVED lines=12> */
.L_x_4280:
        /* <DEDUP_REMOVED lines=12> */
.L_x_4281:
        /* <DEDUP_REMOVED lines=12> */
.L_x_4282:
        /* <DEDUP_REMOVED lines=14> */
.L_x_4275:
        /* <DEDUP_REMOVED lines=15> */
[----:B------:R-:W-:-:S04]  /*2130*/  F2FP.F16.F32.PACK_AB R72, RZ, R72 ;  /* 0x00000048ff48723e */ /* 0x000fc800000000ff */
[----:B------:R-:W-:-:S07]  /*2140*/  PRMT R76, R72, 0x7610, R76 ;  /* 0x00007610484c7816 */ /* 0x000fce000000004c */
.L_x_4284:
[----:B------:R-:W-:Y:S01]  /*2150*/  F2FP.F16.F32.PACK_AB R72, RZ, R75 ;  /* 0x0000004bff48723e */ /* 0x000fe200000000ff */
        /* <DEDUP_REMOVED lines=10> */
.L_x_4285:
[----:B------:R-:W-:Y:S01]  /*2200*/  F2FP.F16.F32.PACK_AB R80, RZ, R80 ;  /* 0x00000050ff50723e */ /* 0x000fe200000000ff */
        /* <DEDUP_REMOVED lines=10> */
.L_x_4286:
[----:B------:R-:W-:Y:S01]  /*22b0*/  F2FP.F16.F32.PACK_AB R73, RZ, R74 ;  /* 0x0000004aff49723e */ /* 0x000fe200000000ff */
        /* <DEDUP_REMOVED lines=15> */
.L_x_4287:
[----:B------:R-:W-:Y:S01]  /*23b0*/  F2FP.F16.F32.PACK_AB R81, RZ, R75 ;  /* 0x0000004bff51723e */ /* 0x000fe200000000ff */
        /* <DEDUP_REMOVED lines=11> */
.L_x_4288:
[----:B------:R-:W-:Y:S01]  /*2470*/  F2FP.F16.F32.PACK_AB R82, RZ, R82 ;  /* 0x00000052ff52723e */ /* 0x000fe200000000ff */
        /* <DEDUP_REMOVED lines=10> */
.L_x_4289:
[----:B------:R-:W-:Y:S02]  /*2520*/  F2FP.F16.F32.PACK_AB R83, RZ, R83 ;  /* 0x00000053ff53723e */ /* 0x000fe400000000ff */
[----:B------:R-:W-:Y:S02]  /*2530*/  FSEL R86, R86, RZ, P0 ;  /* 0x000000ff56567208 */ /* 0x000fe40000000000 */
        /* <DEDUP_REMOVED lines=8> */
.L_x_4290:
[----:B------:R-:W-:Y:S02]  /*25c0*/  F2FP.F16.F32.PACK_AB R75, R86, R75 ;  /* 0x0000004b564b723e */ /* 0x000fe400000000ff */
        /* <DEDUP_REMOVED lines=12> */
.L_x_4274:
[----:B------:R-:W-:-:S04]  /*2690*/  UISETP.NE.U32.AND UP0, UPT, UR4, URZ, UPT ;  /* 0x000000ff0400728c */ /* 0x000fc8000bf05070 */
[----:B------:R-:W-:-:S09]  /*26a0*/  UISETP.NE.AND.EX UP0, UPT, UR5, URZ, UPT, UP0 ;  /* 0x000000ff0500728c */ /* 0x000fd2000bf05300 */
[----:B------:R-:W-:Y:S05]  /*26b0*/  BRA.U UP0, `(.L_x_4291) ;  /* 0x00000005006c7547 */ /* 0x000fea000b800000 */
[----:B------:R-:W-:Y:S01]  /*26c0*/  ISETP.LT.AND P0, PT, RZ, UR34, PT ;  /* 0x00000022ff007c0c */ /* 0x000fe2000bf01270 */
[----:B------:R-:W-:-:S12]  /*26d0*/  BRA.U !UP3, `(.L_x_4292) ;  /* 0x000000010b287547 */ /* 0x000fd8000b800000 */
[----:B------:R-:W-:Y:S01]  /*26e0*/  @P0 FFMA.FTZ R81, R3, UR8, R85 ;  /* 0x0000000803510c23 */ /* 0x000fe20008010055 */
[----:B-----5:R-:W-:Y:S01]  /*26f0*/  HADD2.F32 R80, -RZ, R64.H0_H0 ;  /* 0x20000040ff507230 */ /* 0x020fe20000004100 */
[----:B------:R-:W-:Y:S02]  /*2700*/  LOP3.LUT P3, RZ, R96, 0xff, RZ, 0xc0, !PT ;  /* 0x000000ff60ff7812 */ /* 0x000fe4000786c0ff */
[----:B------:R-:W-:-:S04]  /*2710*/  @P0 FADD.FTZ R81, R6, -R81 ;  /* 0x8000005106510221 */ /* 0x000fc80000010000 */
[----:B------:R-:W-:-:S04]  /*2720*/  @P0 FFMA.FTZ R80, R81, UR33, R80 ;  /* 0x0000002151500c23 */ /* 0x000fc80008010050 */
[----:B------:R-:W-:-:S04]  /*2730*/  FMUL.FTZ R80, R80, UR25 ;  /* 0x0000001950507c20 */ /* 0x000fc80008410000 */
[----:B------:R-:W-:-:S05]  /*2740*/  FMUL.FTZ R80, R80, UR24 ;  /* 0x0000001850507c20 */ /* 0x000fca0008410000 */
[----:B------:R-:W-:-:S04]  /*2750*/  FSEL R80, R80, RZ, P3 ;  /* 0x000000ff50507208 */ /* 0x000fc80001800000 */
[----:B------:R-:W-:-:S04]  /*2760*/  F2FP.F16.F32.PACK_AB R80, RZ, R80 ;  /* 0x00000050ff50723e */ /* 0x000fc800000000ff */
[----:B------:R-:W-:-:S07]  /*2770*/  PRMT R76, R80, 0x7610, R76 ;  /* 0x00007610504c7816 */ /* 0x000fce000000004c */
.L_x_4292:
[----:B------:R-:W-:Y:S05]  /*2780*/  BRA.U !UP3, `(.L_x_4293) ;  /* 0x000000010b287547 */ /* 0x000fea000b800000 */
[----:B------:R-:W-:Y:S01]  /*2790*/  @P0 FFMA.FTZ R82, R4, UR8, R85 ;  /* 0x0000000804520c23 */ /* 0x000fe20008010055 */
[----:B-----5:R-:W-:Y:S01]  /*27a0*/  HADD2.F32 R80, -RZ, R64.H1_H1 ;  /* 0x30000040ff507230 */ /* 0x020fe20000004100 */
        /* <DEDUP_REMOVED lines=8> */
.L_x_4293:
[----:B------:R-:W-:Y:S05]  /*2830*/  BRA.U !UP3, `(.L_x_4294) ;  /* 0x000000010b287547 */ /* 0x000fea000b800000 */
        /* <DEDUP_REMOVED lines=10> */
.L_x_4294:
        /* <DEDUP_REMOVED lines=11> */
.L_x_4295:
        /* <DEDUP_REMOVED lines=11> */
.L_x_4296:
        /* <DEDUP_REMOVED lines=11> */
.L_x_4297:
        /* <DEDUP_REMOVED lines=11> */
.L_x_4298:
[----:B------:R-:W-:Y:S05]  /*2ba0*/  BRA.U !UP3, `(.L_x_4283) ;  /* 0x000000050bc47547 */ /* 0x000fea000b800000 */
[----:B------:R-:W-:Y:S01]  /*2bb0*/  @P0 FFMA.FTZ R82, R90, UR8, R85 ;  /* 0x000000085a520c23 */ /* 0x000fe20008010055 */
[----:B-----5:R-:W-:-:S03]  /*2bc0*/  HADD2.F32 R80, -RZ, R67.H1_H1 ;  /* 0x30000043ff507230 */ /* 0x020fc60000004100 */
[----:B------:R-:W-:-:S04]  /*2bd0*/  @P0 FADD.FTZ R81, R89, -R82 ;  /* 0x8000005259510221 */ /* 0x000fc80000010000 */
[----:B------:R-:W-:Y:S01]  /*2be0*/  @P0 FFMA.FTZ R80, R81, UR33, R80 ;  /* 0x0000002151500c23 */ /* 0x000fe20008010050 */
        /* <DEDUP_REMOVED lines=8> */
.L_x_4291:
[----:B------:R-:W-:Y:S01]  /*2c70*/  PLOP3.LUT P3, PT, PT, PT, UP2, 0x80, 0x8 ;  /* 0x000000000008781c */ /* 0x000fe20003f6f028 */
[--C-:B-----5:R-:W-:Y:S01]  /*2c80*/  HADD2.F32 R115, -RZ, R64.reuse.H0_H0 ;  /* 0x20000040ff737230 */ /* 0x120fe20000004100 */
[----:B------:R-:W-:Y:S01]  /*2c90*/  ISETP.LT.AND P0, PT, RZ, UR34, PT ;  /* 0x00000022ff007c0c */ /* 0x000fe2000bf01270 */
[----:B------:R-:W-:Y:S02]  /*2ca0*/  HADD2.F32 R114, -RZ, R64.H1_H1 ;  /* 0x30000040ff727230 */ /* 0x000fe40000004100 */
[--C-:B------:R-:W-:Y:S02]  /*2cb0*/  HADD2.F32 R112, -RZ, R65.reuse.H0_H0 ;  /* 0x20000041ff707230 */ /* 0x100fe40000004100 */
[----:B------:R-:W-:Y:S02]  /*2cc0*/  HADD2.F32 R75, -RZ, R65.H1_H1 ;  /* 0x30000041ff4b7230 */ /* 0x000fe40000004100 */
[--C-:B------:R-:W-:Y:S02]  /*2cd0*/  HADD2.F32 R86, -RZ, R66.reuse.H0_H0 ;  /* 0x20000042ff567230 */ /* 0x100fe40000004100 */
[----:B------:R-:W-:-:S02]  /*2ce0*/  HADD2.F32 R87, -RZ, R66.H1_H1 ;  /* 0x30000042ff577230 */ /* 0x000fc40000004100 */
[--C-:B------:R-:W-:Y:S01]  /*2cf0*/  @P3 FFMA.FTZ R73, R3, UR8, R85.reuse ;  /* 0x0000000803493c23 */ /* 0x100fe20008010055 */
[--C-:B------:R-:W-:Y:S02]  /*2d00*/  HADD2.F32 R113, -RZ, R67.reuse.H0_H0 ;  /* 0x20000043ff717230 */ /* 0x100fe40000004100 */
[--C-:B------:R-:W-:Y:S01]  /*2d10*/  @P0 FFMA.FTZ R74, R4, UR8, R85.reuse ;  /* 0x00000008044a0c23 */ /* 0x100fe20008010055 */
[----:B------:R-:W-:Y:S01]  /*2d20*/  @P0 FFMA.FTZ R81, R5, UR8, R85 ;  /* 0x0000000805510c23 */ /* 0x000fe20008010055 */
[----:B------:R-:W-:Y:S01]  /*2d30*/  @P3 FADD.FTZ R72, R6, -R73 ;  /* 0x8000004906483221 */ /* 0x000fe20000010000 */
[----:B------:R-:W-:Y:S01]  /*2d40*/  @P0 FFMA.FTZ R80, R8, UR8, R85 ;  /* 0x0000000808500c23 */ /* 0x000fe20008010055 */
[----:B------:R-:W-:Y:S01]  /*2d50*/  @P0 FADD.FTZ R73, R7, -R74 ;  /* 0x8000004a07490221 */ /* 0x000fe20000010000 */
[----:B------:R-:W-:Y:S01]  /*2d60*/  @P0 FADD.FTZ R81, R10, -R81 ;  /* 0x800000510a510221 */ /* 0x000fe20000010000 */
[----:B------:R-:W-:Y:S01]  /*2d70*/  @P3 FFMA.FTZ R115, R72, UR33, R115 ;  /* 0x0000002148733c23 */ /* 0x000fe20008010073 */
[--C-:B------:R-:W-:Y:S01]  /*2d80*/  @P0 FFMA.FTZ R72, R14, UR8, R85.reuse ;  /* 0x000000080e480c23 */ /* 0x100fe20008010055 */
[----:B------:R-:W-:Y:S01]  /*2d90*/  @P0 FFMA.FTZ R114, R73, UR33, R114 ;  /* 0x0000002149720c23 */ /* 0x000fe20008010072 */
[--C-:B------:R-:W-:Y:S01]  /*2da0*/  @P0 FFMA.FTZ R73, R9, UR8, R85.reuse ;  /* 0x0000000809490c23 */ /* 0x100fe20008010055 */
[----:B------:R-:W-:Y:S01]  /*2db0*/  @P0 FADD.FTZ R80, R11, -R80 ;  /* 0x800000500b500221 */ /* 0x000fe20000010000 */
[----:B------:R-:W-:Y:S01]  /*2dc0*/  @P0 FFMA.FTZ R112, R81, UR33, R112 ;  /* 0x0000002151700c23 */ /* 0x000fe20008010070 */
[--C-:B------:R-:W-:Y:S01]  /*2dd0*/  @P0 FFMA.FTZ R81, R15, UR8, R85.reuse ;  /* 0x000000080f510c23 */ /* 0x100fe20008010055 */
[----:B------:R-:W-:Y:S01]  /*2de0*/  @P0 FFMA.FTZ R82, R90, UR8, R85 ;  /* 0x000000085a520c23 */ /* 0x000fe20008010055 */
[----:B------:R-:W-:Y:S01]  /*2df0*/  @P0 FADD.FTZ R73, R12, -R73 ;  /* 0x800000490c490221 */ /* 0x000fe20000010000 */
[----:B------:R-:W-:Y:S01]  /*2e00*/  @P0 FADD.FTZ R72, R13, -R72 ;  /* 0x800000480d480221 */ /* 0x000fe20000010000 */
[----:B------:R-:W-:Y:S01]  /*2e10*/  @P0 FFMA.FTZ R75, R80, UR33, R75 ;  /* 0x00000021504b0c23 */ /* 0x000fe2000801004b */
[----:B------:R-:W-:-:S02]  /*2e20*/  HADD2.F32 R80, -RZ, R67.H1_H1 ;  /* 0x30000043ff507230 */ /* 0x000fc40000004100 */
[----:B------:R-:W-:Y:S01]  /*2e30*/  @P0 FADD.FTZ R74, R88, -R81 ;  /* 0x80000051584a0221 */ /* 0x000fe20000010000 */
[----:B------:R-:W-:Y:S01]  /*2e40*/  @P0 FADD.FTZ R81, R89, -R82 ;  /* 0x8000005259510221 */ /* 0x000fe20000010000 */
[----:B------:R-:W-:Y:S01]  /*2e50*/  @P0 FFMA.FTZ R86, R73, UR33, R86 ;  /* 0x0000002149560c23 */ /* 0x000fe20008010056 */
[----:B------:R-:W-:Y:S01]  /*2e60*/  @P0 FFMA.FTZ R87, R72, UR33, R87 ;  /* 0x0000002148570c23 */ /* 0x000fe20008010057 */
[----:B------:R-:W-:Y:S01]  /*2e70*/  @P0 FFMA.FTZ R113, R74, UR33, R113 ;  /* 0x000000214a710c23 */ /* 0x000fe20008010071 */
[----:B------:R-:W-:Y:S01]  /*2e80*/  @P0 FFMA.FTZ R80, R81, UR33, R80 ;  /* 0x0000002151500c23 */ /* 0x000fe20008010050 */
[----:B------:R-:W-:Y:S02]  /*2e90*/  F2FP.F16.F32.PACK_AB R72, RZ, R115 ;  /* 0x00000073ff48723e */ /* 0x000fe400000000ff */
[----:B------:R-:W-:Y:S02]  /*2ea0*/  F2FP.F16.F32.PACK_AB R81, RZ, R114 ;  /* 0x00000072ff51723e */ /* 0x000fe400000000ff */
[----:B------:R-:W-:-:S02]  /*2eb0*/  F2FP.F16.F32.PACK_AB R73, RZ, R112 ;  /* 0x00000070ff49723e */ /* 0x000fc400000000ff */
[----:B------:R-:W-:Y:S02]  /*2ec0*/  F2FP.F16.F32.PACK_AB R82, RZ, R75 ;  /* 0x0000004bff52723e */ /* 0x000fe400000000ff */
[----:B------:R-:W-:Y:S02]  /*2ed0*/  F2FP.F16.F32.PACK_AB R83, RZ, R86 ;  /* 0x00000056ff53723e */ /* 0x000fe400000000ff */
[----:B------:R-:W-:Y:S01]  /*2ee0*/  F2FP.F16.F32.PACK_AB R74, RZ, R87 ;  /* 0x00000057ff4a723e */ /* 0x000fe200000000ff */
[----:B------:R-:W-:Y:S06]  /*2ef0*/  BRA.U !UP3, `(.L_x_4299) ;  /* 0x000000010b187547 */ /* 0x000fec000b800000 */
[----:B------:R-:W-:Y:S01]  /*2f00*/  FMUL.FTZ R115, R115, UR25 ;  /* 0x0000001973737c20 */ /* 0x000fe20008410000 */
[----:B------:R-:W-:-:S03]  /*2f10*/  LOP3.LUT P0, RZ, R96, 0xff, RZ, 0xc0, !PT ;  /* 0x000000ff60ff7812 */ /* 0x000fc6000780c0ff */
[----:B------:R-:W-:-:S05]  /*2f20*/  FMUL.FTZ R115, R115, UR24 ;  /* 0x0000001873737c20 */ /* 0x000fca0008410000 */
[----:B------:R-:W-:-:S04]  /*2f30*/  FSEL R115, R115, RZ, P0 ;  /* 0x000000ff73737208 */ /* 0x000fc80000000000 */
[----:B------:R-:W-:-:S04]  /*2f40*/  F2FP.F16.F32.PACK_AB R115, RZ, R115 ;  /* 0x00000073ff73723e */ /* 0x000fc800000000ff */
[----:B------:R-:W-:-:S07]  /*2f50*/  PRMT R76, R115, 0x7610, R76 ;  /* 0x00007610734c7816 */ /* 0x000fce000000004c */
.L_x_4299:
[----:B------:R-:W-:Y:S05]  /*2f60*/  BRA.U !UP3, `(.L_x_4300) ;  /* 0x000000010b187547 */ /* 0x000fea000b800000 */
[----:B------:R-:W-:Y:S01]  /*2f70*/  FMUL.FTZ R114, R114, UR25 ;  /* 0x0000001972727c20 */ /* 0x000fe20008410000 */
[----:B------:R-:W-:-:S03]  /*2f80*/  LOP3.LUT P0, RZ, R96, 0xff00, RZ, 0xc0, !PT ;  /* 0x0000ff0060ff7812 */ /* 0x000fc6000780c0ff */
[----:B------:R-:W-:-:S05]  /*2f90*/  FMUL.FTZ R114, R114, UR24 ;  /* 0x0000001872727c20 */ /* 0x000fca0008410000 */
[----:B------:R-:W-:-:S04]  /*2fa0*/  FSEL R114, R114, RZ, P0 ;  /* 0x000000ff72727208 */ /* 0x000fc80000000000 */
[----:B------:R-:W-:-:S04]  /*2fb0*/  F2FP.F16.F32.PACK_AB R114, RZ, R114 ;  /* 0x00000072ff72723e */ /* 0x000fc800000000ff */
[----:B------:R-:W-:-:S07]  /*2fc0*/  PRMT R76, R76, 0x5410, R114 ;  /* 0x000054104c4c7816 */ /* 0x000fce0000000072 */
.L_x_4300:
[----:B------:R-:W-:Y:S05]  /*2fd0*/  BRA.U !UP3, `(.L_x_4301) ;  /* 0x000000010b187547 */ /* 0x000fea000b800000 */
[----:B------:R-:W-:Y:S01]  /*2fe0*/  FMUL.FTZ R112, R112, UR25 ;  /* 0x0000001970707c20 */ /* 0x000fe20008410000 */
[----:B------:R-:W-:-:S03]  /*2ff0*/  LOP3.LUT P0, RZ, R96, 0xff0000, RZ, 0xc0, !PT ;  /* 0x00ff000060ff7812 */ /* 0x000fc6000780c0ff */
[----:B------:R-:W-:-:S05]  /*3000*/  FMUL.FTZ R112, R112, UR24 ;  /* 0x0000001870707c20 */ /* 0x000fca0008410000 */
[----:B------:R-:W-:-:S04]  /*3010*/  FSEL R112, R112, RZ, P0 ;  /* 0x000000ff70707208 */ /* 0x000fc80000000000 */
[----:B------:R-:W-:-:S04]  /*3020*/  F2FP.F16.F32.PACK_AB R112, RZ, R112 ;  /* 0x00000070ff70723e */ /* 0x000fc800000000ff */
[----:B------:R-:W-:-:S07]  /*3030*/  PRMT R77, R112, 0x7610, R77 ;  /* 0x00007610704d7816 */ /* 0x000fce000000004d */
.L_x_4301:
[----:B------:R-:W-:Y:S05]  /*3040*/  BRA.U !UP3, `(.L_x_4302) ;  /* 0x000000010b187547 */ /* 0x000fea000b800000 */
[----:B------:R-:W-:Y:S01]  /*3050*/  FMUL.FTZ R75, R75, UR25 ;  /* 0x000000194b4b7c20 */ /* 0x000fe20008410000 */
[----:B------:R-:W-:-:S03]  /*3060*/  LOP3.LUT P0, RZ, R96, 0xff000000, RZ, 0xc0, !PT ;  /* 0xff00000060ff7812 */ /* 0x000fc6000780c0ff */
[----:B------:R-:W-:-:S05]  /*3070*/  FMUL.FTZ R75, R75, UR24 ;  /* 0x000000184b4b7c20 */ /* 0x000fca0008410000 */
[----:B------:R-:W-:-:S04]  /*3080*/  FSEL R75, R75, RZ, P0 ;  /* 0x000000ff4b4b7208 */ /* 0x000fc80000000000 */
[----:B------:R-:W-:-:S04]  /*3090*/  F2FP.F16.F32.PACK_AB R75, RZ, R75 ;  /* 0x0000004bff4b723e */ /* 0x000fc800000000ff */
[----:B------:R-:W-:-:S07]  /*30a0*/  PRMT R77, R77, 0x5410, R75 ;  /* 0x000054104d4d7816 */ /* 0x000fce000000004b */
.L_x_4302:
[----:B------:R-:W-:Y:S05]  /*30b0*/  BRA.U !UP3, `(.L_x_4303) ;  /* 0x000000010b187547 */ /* 0x000fea000b800000 */
[----:B------:R-:W-:Y:S01]  /*30c0*/  FMUL.FTZ R86, R86, UR25 ;  /* 0x0000001956567c20 */ /* 0x000fe20008410000 */
[----:B------:R-:W-:-:S03]  /*30d0*/  LOP3.LUT P0, RZ, R97, 0xff, RZ, 0xc0, !PT ;  /* 0x000000ff61ff7812 */ /* 0x000fc6000780c0ff */
[----:B------:R-:W-:-:S05]  /*30e0*/  FMUL.FTZ R86, R86, UR24 ;  /* 0x0000001856567c20 */ /* 0x000fca0008410000 */
[----:B------:R-:W-:-:S04]  /*30f0*/  FSEL R86, R86, RZ, P0 ;  /* 0x000000ff56567208 */ /* 0x000fc80000000000 */
[----:B------:R-:W-:-:S04]  /*3100*/  F2FP.F16.F32.PACK_AB R86, RZ, R86 ;  /* 0x00000056ff56723e */ /* 0x000fc800000000ff */
[----:B------:R-:W-:-:S07]  /*3110*/  PRMT R78, R86, 0x7610, R78 ;  /* 0x00007610564e7816 */ /* 0x000fce000000004e */
.L_x_4303:
[----:B------:R-:W-:Y:S05]  /*3120*/  BRA.U !UP3, `(.L_x_4304) ;  /* 0x000000010b187547 */ /* 0x000fea000b800000 */
[----:B------:R-:W-:Y:S01]  /*3130*/  FMUL.FTZ R87, R87, UR25 ;  /* 0x0000001957577c20 */ /* 0x000fe20008410000 */
[----:B------:R-:W-:-:S03]  /*3140*/  LOP3.LUT P0, RZ, R97, 0xff00, RZ, 0xc0, !PT ;  /* 0x0000ff0061ff7812 */ /* 0x000fc6000780c0ff */
[----:B------:R-:W-:-:S05]  /*3150*/  FMUL.FTZ R87, R87, UR24 ;  /* 0x0000001857577c20 */ /* 0x000fca0008410000 */
[----:B------:R-:W-:-:S04]  /*3160*/  FSEL R87, R87, RZ, P0 ;  /* 0x000000ff57577208 */ /* 0x000fc80000000000 */
[----:B------:R-:W-:-:S04]  /*3170*/  F2FP.F16.F32.PACK_AB R87, RZ, R87 ;  /* 0x00000057ff57723e */ /* 0x000fc800000000ff */
[----:B------:R-:W-:-:S07]  /*3180*/  PRMT R78, R78, 0x5410, R87 ;  /* 0x000054104e4e7816 */ /* 0x000fce0000000057 */
.L_x_4304:
[----:B------:R-:W-:Y:S05]  /*3190*/  BRA.U !UP3, `(.L_x_4305) ;  /* 0x000000010b187547 */ /* 0x000fea000b800000 */
[----:B------:R-:W-:Y:S01]  /*31a0*/  FMUL.FTZ R75, R113, UR25 ;  /* 0x00000019714b7c20 */ /* 0x000fe20008410000 */
[----:B------:R-:W-:-:S03]  /*31b0*/  LOP3.LUT P0, RZ, R97, 0xff0000, RZ, 0xc0, !PT ;  /* 0x00ff000061ff7812 */ /* 0x000fc6000780c0ff */
[----:B------:R-:W-:-:S05]  /*31c0*/  FMUL.FTZ R75, R75, UR24 ;  /* 0x000000184b4b7c20 */ /* 0x000fca0008410000 */
[----:B------:R-:W-:-:S04]  /*31d0*/  FSEL R75, R75, RZ, P0 ;  /* 0x000000ff4b4b7208 */ /* 0x000fc80000000000 */
[----:B------:R-:W-:-:S04]  /*31e0*/  F2FP.F16.F32.PACK_AB R75, RZ, R75 ;  /* 0x0000004bff4b723e */ /* 0x000fc800000000ff */
[----:B------:R-:W-:-:S07]  /*31f0*/  PRMT R79, R75, 0x7610, R79 ;  /* 0x000076104b4f7816 */ /* 0x000fce000000004f */
.L_x_4305:
[----:B------:R-:W-:Y:S02]  /*3200*/  F2FP.F16.F32.PACK_AB R75, R80, R113 ;  /* 0x00000071504b723e */ /* 0x000fe400000000ff */
        /* <DEDUP_REMOVED lines=9> */
[----:B------:R-:W-:-:S04]  /*32a0*/  F2FP.F16.F32.PACK_AB R80, RZ, R80 ;  /* 0x00000050ff50723e */ /* 0x000fc800000000ff */
[----:B------:R-:W-:-:S07]  /*32b0*/  PRMT R79, R79, 0x5410, R80 ;  /* 0x000054104f4f7816 */ /* 0x000fce0000000050 */
.L_x_4283:
[----:B------:R-:W-:Y:S01]  /*32c0*/  ISETP.NE.U32.AND P0, PT, RZ, UR4, PT ;  /* 0x00000004ff007c0c */ /* 0x000fe2000bf05070 */
[----:B------:R-:W0:Y:S01]  /*32d0*/  @UP3 LDCU.64 UR6, c[0x0][0x468] ;  /* 0x00008d00ff0637ac */ /* 0x000e220008000a00 */
[----:B------:R-:W-:Y:S02]  /*32e0*/  PLOP3.LUT P3, PT, PT, PT, UP3, 0x80, 0x8 ;  /* 0x000000000008781c */ /* 0x000fe40003f6f038 */
[----:B------:R-:W-:Y:S02]  /*32f0*/  ISETP.NE.AND.EX P0, PT, RZ, UR5, PT, P0 ;  /* 0x00000005ff007c0c */ /* 0x000fe4000bf05300 */
[----:B------:R-:W-:-:S11]  /*3300*/  MOV R81, 0x10 ;  /* 0x0000001000517802 */ /* 0x000fd60000000f00 */
[----:B------:R-:W1:Y:S01]  /*3310*/  @P0 LDC.64 R82, c[0x0][0x478] ;  /* 0x00011e00ff520b82 */ /* 0x000e620000000a00 */
[C---:B0-----:R-:W-:Y:S01]  /*3320*/  @P3 IMAD.WIDE.U32 R80, R84.reuse, R81, UR6 ;  /* 0x0000000654503e25 */ /* 0x041fe2000f8e0051 */
[----:B------:R-:W-:-:S03]  /*3330*/  IADD3 R84, PT, PT, R84, 0x80, RZ ;  /* 0x0000008054547810 */ /* 0x000fc60007ffe0ff */
[C---:B-1----:R-:W-:Y:S01]  /*3340*/  @P0 IMAD.WIDE.U32 R82, R2.reuse, 0x10, R82 ;  /* 0x0000001002520825 */ /* 0x042fe200078e0052 */
[----:B------:R-:W-:-:S04]  /*3350*/  IADD3 R2, PT, PT, R2, 0x80, RZ ;  /* 0x0000008002027810 */ /* 0x000fc80007ffe0ff */
[----:B------:R0:W-:Y:S04]  /*3360*/  @P0 STG.E.128 desc[UR22][R82.64], R72 ;  /* 0x0000004852000986 */ /* 0x0001e8000c101d16 */
[----:B------:R0:W-:Y:S02]  /*3370*/  @P3 STG.E.128 desc[UR22][R80.64], R76 ;  /* 0x0000004c50003986 */ /* 0x0001e4000c101d16 */
.L_x_4273:
[----:B------:R-:W-:Y:S05]  /*3380*/  BSYNC.RECONVERGENT B0 ;  /* 0x0000000000007941 */ /* 0x000fea0003800200 */
.L_x_4272:
        /* <DEDUP_REMOVED lines=10> */
[--C-:B-----5:R-:W-:Y:S02]  /*3430*/  HADD2.F32 R87, -RZ, R68.reuse.H0_H0 ;  /* 0x20000044ff577230 */ /* 0x120fe40000004100 */
[----:B------:R-:W-:Y:S02]  /*3440*/  HADD2.F32 R86, -RZ, R68.H1_H1 ;  /* 0x30000044ff567230 */ /* 0x000fe40000004100 */
[--C-:B0-----:R-:W-:Y:S02]  /*3450*/  HADD2.F32 R75, -RZ, R69.reuse.H0_H0 ;  /* 0x20000045ff4b7230 */ /* 0x101fe40000004100 */
        /* <DEDUP_REMOVED lines=32> */
[----:B------:R-:W-:Y:S01]  /*3660*/  FMUL.FTZ R87, R87, UR25 ;  /* 0x0000001957577c20 */ /* 0x000fe20008410000 */
[----:B------:R-:W-:-:S03]  /*3670*/  LOP3.LUT P3, RZ, R94, 0xff, RZ, 0xc0, !PT ;  /* 0x000000ff5eff7812 */ /* 0x000fc6000786c0ff */
[----:B------:R-:W-:-:S05]  /*3680*/  FMUL.FTZ R87, R87, UR24 ;  /* 0x0000001857577c20 */ /* 0x000fca0008410000 */
[----:B------:R-:W-:-:S04]  /*3690*/  FSEL R87, R87, RZ, P3 ;  /* 0x000000ff57577208 */ /* 0x000fc80001800000 */
[----:B------:R-:W-:-:S04]  /*36a0*/  F2FP.F16.F32.PACK_AB R87, RZ, R87 ;  /* 0x00000057ff57723e */ /* 0x000fc800000000ff */
[----:B------:R-:W-:-:S07]  /*36b0*/  PRMT R76, R87, 0x7610, R76 ;  /* 0x00007610574c7816 */ /* 0x000fce000000004c */
.L_x_4310:
[----:B------:R-:W-:Y:S05]  /*36c0*/  BRA.U !UP3, `(.L_x_4311) ;  /* 0x000000010b187547 */ /* 0x000fea000b800000 */
[----:B------:R-:W-:Y:S01]  /*36d0*/  FMUL.FTZ R86, R86, UR25 ;  /* 0x0000001956567c20 */ /* 0x000fe20008410000 */
[----:B------:R-:W-:-:S03]  /*36e0*/  LOP3.LUT P3, RZ, R94, 0xff00, RZ, 0xc0, !PT ;  /* 0x0000ff005eff7812 */ /* 0x000fc6000786c0ff */
[----:B------:R-:W-:-:S05]  /*36f0*/  FMUL.FTZ R86, R86, UR24 ;  /* 0x0000001856567c20 */ /* 0x000fca0008410000 */
[----:B------:R-:W-:-:S04]  /*3700*/  FSEL R86, R86, RZ, P3 ;  /* 0x000000ff56567208 */ /* 0x000fc80001800000 */
[----:B------:R-:W-:-:S04]  /*3710*/  F2FP.F16.F32.PACK_AB R86, RZ, R86 ;  /* 0x00000056ff56723e */ /* 0x000fc800000000ff */
[----:B------:R-:W-:-:S07]  /*3720*/  PRMT R76, R76, 0x5410, R86 ;  /* 0x000054104c4c7816 */ /* 0x000fce0000000056 */
.L_x_4311:
[----:B------:R-:W-:Y:S05]  /*3730*/  BRA.U !UP3, `(.L_x_4312) ;  /* 0x000000010b187547 */ /* 0x000fea000b800000 */
[----:B------:R-:W-:Y:S01]  /*3740*/  FMUL.FTZ R75, R75, UR25 ;  /* 0x000000194b4b7c20 */ /* 0x000fe20008410000 */
[----:B------:R-:W-:-:S03]  /*3750*/  LOP3.LUT P3, RZ, R94, 0xff0000, RZ, 0xc0, !PT ;  /* 0x00ff00005eff7812 */ /* 0x000fc6000786c0ff */
[----:B------:R-:W-:-:S05]  /*3760*/  FMUL.FTZ R75, R75, UR24 ;  /* 0x000000184b4b7c20 */ /* 0x000fca0008410000 */
[----:B------:R-:W-:-:S04]  /*3770*/  FSEL R75, R75, RZ, P3 ;  /* 0x000000ff4b4b7208 */ /* 0x000fc80001800000 */
[----:B------:R-:W-:-:S04]  /*3780*/  F2FP.F16.F32.PACK_AB R75, RZ, R75 ;  /* 0x0000004bff4b723e */ /* 0x000fc800000000ff */
[----:B------:R-:W-:-:S07]  /*3790*/  PRMT R77, R75, 0x7610, R77 ;  /* 0x000076104b4d7816 */ /* 0x000fce000000004d */
.L_x_4312:
[----:B------:R-:W-:Y:S05]  /*37a0*/  BRA.U !UP3, `(.L_x_4313) ;  /* 0x000000010b187547 */ /* 0x000fea000b800000 */
[----:B------:R-:W-:Y:S01]  /*37b0*/  FMUL.FTZ R74, R74, UR25 ;  /* 0x000000194a4a7c20 */ /* 0x000fe20008410000 */
[----:B------:R-:W-:-:S03]  /*37c0*/  LOP3.LUT P3, RZ, R94, 0xff000000, RZ, 0xc0, !PT ;  /* 0xff0000005eff7812 */ /* 0x000fc6000786c0ff */
[----:B------:R-:W-:-:S05]  /*37d0*/  FMUL.FTZ R74, R74, UR24 ;  /* 0x000000184a4a7c20 */ /* 0x000fca0008410000 */
[----:B------:R-:W-:-:S04]  /*37e0*/  FSEL R74, R74, RZ, P3 ;  /* 0x000000ff4a4a7208 */ /* 0x000fc80001800000 */
[----:B------:R-:W-:-:S04]  /*37f0*/  F2FP.F16.F32.PACK_AB R74, RZ, R74 ;  /* 0x0000004aff4a723e */ /* 0x000fc800000000ff */
[----:B------:R-:W-:-:S07]  /*3800*/  PRMT R77, R77, 0x5410, R74 ;  /* 0x000054104d4d7816 */ /* 0x000fce000000004a */
.L_x_4313:
[----:B------:R-:W-:Y:S05]  /*3810*/  BRA.U !UP3, `(.L_x_4314) ;  /* 0x000000010b187547 */ /* 0x000fea000b800000 */
[----:B------:R-:W-:Y:S01]  /*3820*/  FMUL.FTZ R74, R82, UR25 ;  /* 0x00000019524a7c20 */ /* 0x000fe20008410000 */
[----:B------:R-:W-:-:S03]  /*3830*/  LOP3.LUT P3, RZ, R95, 0xff, RZ, 0xc0, !PT ;  /* 0x000000ff5fff7812 */ /* 0x000fc6000786c0ff */
[----:B------:R-:W-:-:S05]  /*3840*/  FMUL.FTZ R74, R74, UR24 ;  /* 0x000000184a4a7c20 */ /* 0x000fca0008410000 */
[----:B------:R-:W-:-:S04]  /*3850*/  FSEL R74, R74, RZ, P3 ;  /* 0x000000ff4a4a7208 */ /* 0x000fc80001800000 */
[----:B------:R-:W-:-:S04]  /*3860*/  F2FP.F16.F32.PACK_AB R74, RZ, R74 ;  /* 0x0000004aff4a723e */ /* 0x000fc800000000ff */
[----:B------:R-:W-:-:S07]  /*3870*/  PRMT R78, R74, 0x7610, R78 ;  /* 0x000076104a4e7816 */ /* 0x000fce000000004e */
.L_x_4314:
[----:B------:R-:W-:Y:S05]  /*3880*/  BRA.U !UP3, `(.L_x_4315) ;  /* 0x000000010b187547 */ /* 0x000fea000b800000 */
[----:B------:R-:W-:Y:S01]  /*3890*/  FMUL.FTZ R74, R83, UR25 ;  /* 0x00000019534a7c20 */ /* 0x000fe20008410000 */
[----:B------:R-:W-:-:S03]  /*38a0*/  LOP3.LUT P3, RZ, R95, 0xff00, RZ, 0xc0, !PT ;  /* 0x0000ff005fff7812 */ /* 0x000fc6000786c0ff */
[----:B------:R-:W-:-:S05]  /*38b0*/  FMUL.FTZ R74, R74, UR24 ;  /* 0x000000184a4a7c20 */ /* 0x000fca0008410000 */
[----:B------:R-:W-:-:S04]  /*38c0*/  FSEL R74, R74, RZ, P3 ;  /* 0x000000ff4a4a7208 */ /* 0x000fc80001800000 */
[----:B------:R-:W-:-:S04]  /*38d0*/  F2FP.F16.F32.PACK_AB R74, RZ, R74 ;  /* 0x0000004aff4a723e */ /* 0x000fc800000000ff */
[----:B------:R-:W-:-:S07]  /*38e0*/  PRMT R78, R78, 0x5410, R74 ;  /* 0x000054104e4e7816 */ /* 0x000fce000000004a */
.L_x_4315:
[----:B------:R-:W-:Y:S05]  /*38f0*/  BRA.U !UP3, `(.L_x_4316) ;  /* 0x000000010b187547 */ /* 0x000fea000b800000 */
[----:B------:R-:W-:Y:S01]  /*3900*/  FMUL.FTZ R74, R81, UR25 ;  /* 0x00000019514a7c20 */ /* 0x000fe20008410000 */
[----:B------:R-:W-:-:S03]  /*3910*/  LOP3.LUT P3, RZ, R95, 0xff0000, RZ, 0xc0, !PT ;  /* 0x00ff00005fff7812 */ /* 0x000fc6000786c0ff */
[----:B------:R-:W-:-:S05]  /*3920*/  FMUL.FTZ R74, R74, UR24 ;  /* 0x000000184a4a7c20 */ /* 0x000fca0008410000 */
[----:B------:R-:W-:-:S04]  /*3930*/  FSEL R74, R74, RZ, P3 ;  /* 0x000000ff4a4a7208 */ /* 0x000fc80001800000 */
[----:B------:R-:W-:-:S04]  /*3940*/  F2FP.F16.F32.PACK_AB R74, RZ, R74 ;  /* 0x0000004aff4a723e */ /* 0x000fc800000000ff */
[----:B------:R-:W-:-:S07]  /*3950*/  PRMT R79, R74, 0x7610, R79 ;  /* 0x000076104a4f7816 */ /* 0x000fce000000004f */
.L_x_4316:
[----:B------:R-:W-:Y:S02]  /*3960*/  F2FP.F16.F32.PACK_AB R74, R83, R82 ;  /* 0x00000052534a723e */ /* 0x000fe400000000ff */
[----:B------:R-:W-:Y:S01]  /*3970*/  F2FP.F16.F32.PACK_AB R75, R80, R81 ;  /* 0x00000051504b723e */ /* 0x000fe200000000ff */
[----:B------:R-:W-:Y:S06]  /*3980*/  BRA.U !UP3, `(.L_x_4317) ;  /* 0x000000110b9c7547 */ /* 0x000fec000b800000 */
        /* <DEDUP_REMOVED lines=8> */
.L_x_4309:
[----:B------:R-:W-:Y:S01]  /*3a10*/  ISETP.LT.AND P3, PT, RZ, UR34, PT ;  /* 0x00000022ff007c0c */ /* 0x000fe2000bf61270 */
[----:B------:R-:W-:-:S12]  /*3a20*/  BRA.U !UP3, `(.L_x_4318) ;  /* 0x000000010b287547 */ /* 0x000fd8000b800000 */
[----:B0-----:R-:W-:Y:S01]  /*3a30*/  @P3 FFMA.FTZ R81, R91, UR8, R85 ;  /* 0x000000085b513c23 */ /* 0x001fe20008010055 */
        /* <DEDUP_REMOVED lines=9> */
.L_x_4318:
[----:B------:R-:W-:Y:S05]  /*3ad0*/  BRA.U !UP3, `(.L_x_4319) ;  /* 0x000000010b287547 */ /* 0x000fea000b800000 */
[----:B0-----:R-:W-:Y:S01]  /*3ae0*/  @P3 FFMA.FTZ R82, R92, UR8, R85 ;  /* 0x000000085c523c23 */ /* 0x001fe20008010055 */
        /* <DEDUP_REMOVED lines=9> */
.L_x_4319:
[----:B------:R-:W-:Y:S05]  /*3b80*/  BRA.U !UP3, `(.L_x_4320) ;  /* 0x000000010b287547 */ /* 0x000fea000b800000 */
        /* <DEDUP_REMOVED lines=10> */
.L_x_4320:
        /* <DEDUP_REMOVED lines=11> */
.L_x_4321:
        /* <DEDUP_REMOVED lines=11> */
.L_x_4322:
        /* <DEDUP_REMOVED lines=11> */
.L_x_4323:
        /* <DEDUP_REMOVED lines=11> */
.L_x_4324:
[----:B------:R-:W-:Y:S05]  /*3ef0*/  BRA.U !UP3, `(.L_x_4317) ;  /* 0x0000000d0b407547 */ /* 0x000fea000b800000 */
[----:B0-----:R-:W-:Y:S01]  /*3f00*/  @P3 FFMA.FTZ R82, R110, UR8, R85 ;  /* 0x000000086e523c23 */ /* 0x001fe20008010055 */
        /* <DEDUP_REMOVED lines=11> */
.L_x_4308:
        /* <DEDUP_REMOVED lines=16> */
[----:B------:R-:W-:Y:S01]  /*40c0*/  FMUL.FTZ R73, R74, UR25 ;  /* 0x000000194a497c20 */ /* 0x000fe20008410000 */
[----:B-----5:R-:W-:-:S03]  /*40d0*/  LOP3.LUT P4, RZ, R94, 0xff, RZ, 0xc0, !PT ;  /* 0x000000ff5eff7812 */ /* 0x020fc6000788c0ff */
[----:B------:R-:W-:-:S05]  /*40e0*/  FMUL.FTZ R73, R73, UR24 ;  /* 0x0000001849497c20 */ /* 0x000fca0008410000 */
[----:B------:R-:W-:-:S04]  /*40f0*/  FSEL R73, R73, RZ, P4 ;  /* 0x000000ff49497208 */ /* 0x000fc80002000000 */
[----:B------:R-:W-:-:S04]  /*4100*/  F2FP.F16.F32.PACK_AB R73, RZ, R73 ;  /* 0x00000049ff49723e */ /* 0x000fc800000000ff */
[----:B------:R-:W-:-:S07]  /*4110*/  PRMT R76, R73, 0x7610, R76 ;  /* 0x00007610494c7816 */ /* 0x000fce000000004c */
.L_x_4326:
[----:B------:R-:W-:Y:S05]  /*4120*/  BRA.U !UP3, `(.L_x_4327) ;  /* 0x000000010b187547 */ /* 0x000fea000b800000 */
[----:B------:R-:W-:Y:S01]  /*4130*/  FMUL.FTZ R73, R75, UR25 ;  /* 0x000000194b497c20 */ /* 0x000fe20008410000 */
[----:B-----5:R-:W-:-:S03]  /*4140*/  LOP3.LUT P4, RZ, R94, 0xff00, RZ, 0xc0, !PT ;  /* 0x0000ff005eff7812 */ /* 0x020fc6000788c0ff */
[----:B------:R-:W-:-:S05]  /*4150*/  FMUL.FTZ R73, R73, UR24 ;  /* 0x0000001849497c20 */ /* 0x000fca0008410000 */
[----:B------:R-:W-:-:S04]  /*4160*/  FSEL R73, R73, RZ, P4 ;  /* 0x000000ff49497208 */ /* 0x000fc80002000000 */
[----:B------:R-:W-:-:S04]  /*4170*/  F2FP.F16.F32.PACK_AB R73, RZ, R73 ;  /* 0x00000049ff49723e */ /* 0x000fc800000000ff */
[----:B------:R-:W-:-:S07]  /*4180*/  PRMT R76, R76, 0x5410, R73 ;  /* 0x000054104c4c7816 */ /* 0x000fce0000000049 */
.L_x_4327:
        /* <DEDUP_REMOVED lines=26> */
.L_x_4328:
[----:B------:R-:W-:Y:S05]  /*4330*/  BRA.U !UP3, `(.L_x_4329) ;  /* 0x000000010b187547 */ /* 0x000fea000b800000 */
[----:B------:R-:W-:Y:S01]  /*4340*/  FMUL.FTZ R73, R83, UR25 ;  /* 0x0000001953497c20 */ /* 0x000fe20008410000 */
[----:B-----5:R-:W-:-:S03]  /*4350*/  LOP3.LUT P4, RZ, R94, 0xff000000, RZ, 0xc0, !PT ;  /* 0xff0000005eff7812 */ /* 0x020fc6000788c0ff */
[----:B------:R-:W-:-:S05]  /*4360*/  FMUL.FTZ R73, R73, UR24 ;  /* 0x0000001849497c20 */ /* 0x000fca0008410000 */
[----:B------:R-:W-:-:S04]  /*4370*/  FSEL R73, R73, RZ, P4 ;  /* 0x000000ff49497208 */ /* 0x000fc80002000000 */
[----:B------:R-:W-:-:S04]  /*4380*/  F2FP.F16.F32.PACK_AB R73, RZ, R73 ;  /* 0x00000049ff49723e */ /* 0x000fc800000000ff */
[----:B------:R-:W-:-:S07]  /*4390*/  PRMT R77, R77, 0x5410, R73 ;  /* 0x000054104d4d7816 */ /* 0x000fce0000000049 */
.L_x_4329:
[----:B------:R-:W-:Y:S02]  /*43a0*/  F2FP.F16.F32.PACK_AB R73, R83, R74 ;  /* 0x0000004a5349723e */ /* 0x000fe400000000ff */
        /* <DEDUP_REMOVED lines=11> */
.L_x_4330:
[----:B------:R-:W-:Y:S05]  /*4460*/  BRA.U !UP3, `(.L_x_4331) ;  /* 0x000000010b187547 */ /* 0x000fea000b800000 */
[----:B------:R-:W-:Y:S01]  /*4470*/  FMUL.FTZ R74, R80, UR25 ;  /* 0x00000019504a7c20 */ /* 0x000fe20008410000 */
[----:B-----5:R-:W-:-:S03]  /*4480*/  LOP3.LUT P3, RZ, R95, 0xff00, RZ, 0xc0, !PT ;  /* 0x0000ff005fff7812 */ /* 0x020fc6000786c0ff */
[----:B------:R-:W-:-:S05]  /*4490*/  FMUL.FTZ R74, R74, UR24 ;  /* 0x000000184a4a7c20 */ /* 0x000fca0008410000 */
[----:B------:R-:W-:-:S04]  /*44a0*/  FSEL R74, R74, RZ, P3 ;  /* 0x000000ff4a4a7208 */ /* 0x000fc80001800000 */
[----:B------:R-:W-:-:S04]  /*44b0*/  F2FP.F16.F32.PACK_AB R74, RZ, R74 ;  /* 0x0000004aff4a723e */ /* 0x000fc800000000ff */
[----:B------:R-:W-:-:S07]  /*44c0*/  PRMT R78, R78, 0x5410, R74 ;  /* 0x000054104e4e7816 */ /* 0x000fce000000004a */
.L_x_4331:
[----:B------:R-:W-:Y:S05]  /*44d0*/  BRA.U !UP3, `(.L_x_4332) ;  /* 0x000000010b187547 */ /* 0x000fea000b800000 */
[----:B------:R-:W-:Y:S01]  /*44e0*/  FMUL.FTZ R74, R81, UR25 ;  /* 0x00000019514a7c20 */ /* 0x000fe20008410000 */
[----:B-----5:R-:W-:-:S03]  /*44f0*/  LOP3.LUT P3, RZ, R95, 0xff0000, RZ, 0xc0, !PT ;  /* 0x00ff00005fff7812 */ /* 0x020fc6000786c0ff */
[----:B------:R-:W-:-:S05]  /*4500*/  FMUL.FTZ R74, R74, UR24 ;  /* 0x000000184a4a7c20 */ /* 0x000fca0008410000 */
[----:B------:R-:W-:-:S04]  /*4510*/  FSEL R74, R74, RZ, P3 ;  /* 0x000000ff4a4a7208 */ /* 0x000fc80001800000 */
[----:B------:R-:W-:-:S04]  /*4520*/  F2FP.F16.F32.PACK_AB R74, RZ, R74 ;  /* 0x0000004aff4a723e */ /* 0x000fc800000000ff */
[----:B------:R-:W-:-:S07]  /*4530*/  PRMT R79, R74, 0x7610, R79 ;  /* 0x000076104a4f7816 */ /* 0x000fce000000004f */
.L_x_4332:
[----:B------:R-:W-:Y:S02]  /*4540*/  F2FP.F16.F32.PACK_AB R74, R80, R75 ;  /* 0x0000004b504a723e */ /* 0x000fe400000000ff */
[----:B------:R-:W-:Y:S01]  /*4550*/  F2FP.F16.F32.PACK_AB R75, R82, R81 ;  /* 0x00000051524b723e */ /* 0x000fe200000000ff */
        /* <DEDUP_REMOVED lines=9> */
.L_x_4325:
        /* <DEDUP_REMOVED lines=12> */
.L_x_4333:
        /* <DEDUP_REMOVED lines=12> */
.L_x_4334:
        /* <DEDUP_REMOVED lines=12> */
.L_x_4335:
        /* <DEDUP_REMOVED lines=12> */
.L_x_4336:
        /* <DEDUP_REMOVED lines=12> */
.L_x_4337:
        /* <DEDUP_REMOVED lines=12> */
.L_x_4338:
        /* <DEDUP_REMOVED lines=12> */
.L_x_4339:
        /* <DEDUP_REMOVED lines=13> */
.L_x_4317:
[----:B0-----:R-:W0:Y:S01]  /*4c00*/  @P0 LDC.64 R82, c[0x0][0x478] ;  /* 0x00011e00ff520b82 */ /* 0x001e220000000a00 */
[----:B------:R-:W1:Y:S01]  /*4c10*/  @UP3 LDCU.64 UR6, c[0x0][0x468] ;  /* 0x00008d00ff0637ac */ /* 0x000e620008000a00 */
[----:B------:R-:W-:Y:S01]  /*4c20*/  PLOP3.LUT P3, PT, PT, PT, UP3, 0x80, 0x8 ;  /* 0x000000000008781c */ /* 0x000fe20003f6f038 */
[----:B------:R-:W-:-:S12]  /*4c30*/  HFMA2 R81, -RZ, RZ, 0, 9.5367431640625e-07 ;  /* 0x00000010ff517431 */ /* 0x000fd800000001ff */
[----:B-1----:R-:W-:-:S04]  /*4c40*/  @P3 IMAD.WIDE.U32 R80, R84, R81, UR6 ;  /* 0x0000000654503e25 */ /* 0x002fc8000f8e0051 */
[----:B0-----:R-:W-:-:S05]  /*4c50*/  @P0 IMAD.WIDE.U32 R82, R2, 0x10, R82 ;  /* 0x0000001002520825 */ /* 0x001fca00078e0052 */
[----:B------:R1:W-:Y:S04]  /*4c60*/  @P0 STG.E.128 desc[UR22][R82.64], R72 ;  /* 0x0000004852000986 */ /* 0x0003e8000c101d16 */
[----:B------:R1:W-:Y:S02]  /*4c70*/  @P3 STG.E.128 desc[UR22][R80.64], R76 ;  /* 0x0000004c50003986 */ /* 0x0003e4000c101d16 */
.L_x_4307:
[----:B------:R-:W-:Y:S05]  /*4c80*/  BSYNC.RECONVERGENT B0 ;  /* 0x0000000000007941 */ /* 0x000fea0003800200 */
.L_x_4306:
[----:B------:R-:W-:Y:S02]  /*4c90*/  UIADD3 UR30, UPT, UPT, UR30, UR28, URZ ;  /* 0x0000001c1e1e7290 */ /* 0x000fe4000fffe0ff */
[----:B------:R-:W-:Y:S02]  /*4ca0*/  UPLOP3.LUT UP1, UPT, UPT, UPT, UP1, 0x40, 0x4 ;  /* 0x000000000004789c */ /* 0x000fe40003f2e810 */
[----:B------:R-:W-:-:S09]  /*4cb0*/  UISETP.GE.AND UP0, UPT, UR30, UR29, UPT ;  /* 0x0000001d1e00728c */ /* 0x000fd2000bf06270 */
[----:B------:R-:W-:Y:S05]  /*4cc0*/  BRA.U !UP0, `(.L_x_4340) ;  /* 0xffffffb508d87547 */ /* 0x000fea000b83ffff */
.L_x_4261:
        /* <DEDUP_REMOVED lines=23> */
.L_x_4341:
        /* <DEDUP_REMOVED lines=12> */
.L_x_8077:


//--------------------- .text._ZN10layer_norm22ln_bwd_finalize_kernelINS_22Kernel_traits_finalizeILj2048Ef6__halfS2_S2_fjLb0ELj1024ELj4ENS_18Kernel_traits_baseILj2048EfS2_S2_S2_fjLj1024EEEEELb0ELb1EEEvNS_9BwdParamsE --------------------------
	.section	.text._ZN10layer_norm22ln_bwd_finalize_kernelINS_22Kernel_traits_finalizeILj2048Ef6__halfS2_S2_fjLb0ELj1024ELj4ENS_18Kernel_traits_baseILj2048EfS2_S2_S2_fjLj1024EEEEELb0ELb1EEEvNS_9BwdParamsE,"ax",@progbits
	.align	128
        .global         _ZN10layer_norm22ln_bwd_finalize_kernelINS_22Kernel_traits_finalizeILj2048Ef6__halfS2_S2_fjLb0ELj1024ELj4ENS_18Kernel_traits_baseILj2048EfS2_S2_S2_fjLj1024EEEEELb0ELb1EEEvNS_9BwdParamsE
        .type           _ZN10layer_norm22ln_bwd_finalize_kernelINS_22Kernel_traits_finalizeILj2048Ef6__halfS2_S2_fjLb0ELj1024ELj4ENS_18Kernel_traits_baseILj2048EfS2_S2_S2_fjLj1024EEEEELb0ELb1EEEvNS_9BwdParamsE,@function
        .size           _ZN10layer_norm22ln_bwd_finalize_kernelINS_22Kernel_traits_finalizeILj2048Ef6__halfS2_S2_fjLb0ELj1024ELj4ENS_18Kernel_traits_baseILj2048EfS2_S2_S2_fjLj1024EEEEELb0ELb1EEEvNS_9BwdParamsE,(.L_x_8078 - _ZN10layer_norm22ln_bwd_finalize_kernelINS_22Kernel_traits_finalizeILj2048Ef6__halfS2_S2_fjLb0ELj1024ELj4ENS_18Kernel_traits_baseILj2048EfS2_S2_S2_fjLj1024EEEEELb0ELb1EEEvNS_9BwdParamsE)
        .other          _ZN10layer_norm22ln_bwd_finalize_kernelINS_22Kernel_traits_finalizeILj2048Ef6__halfS2_S2_fjLb0ELj1024ELj4ENS_18Kernel_traits_baseILj2048EfS2_S2_S2_fjLj1024EEEEELb0ELb1EEEvNS_9BwdParamsE,@"STO_CUDA_ENTRY STV_DEFAULT"
_ZN10layer_norm22ln_bwd_finalize_kernelINS_22Kernel_traits_finalizeILj2048Ef6__halfS2_S2_fjLb0ELj1024ELj4ENS_18Kernel_traits_baseILj2048EfS2_S2_S2_fjLj1024EEEEELb0ELb1EEEvNS_9BwdParamsE:
.text._ZN10layer_norm22ln_bwd_finalize_kernelINS_22Kernel_traits_finalizeILj2048Ef6__halfS2_S2_fjLb0ELj1024ELj4ENS_18Kernel_traits_baseILj2048EfS2_S2_S2_fjLj1024EEEEELb0ELb1EEEvNS_9BwdParamsE:
        /* <DEDUP_REMOVED lines=81> */
.L_x_4346:
        /* <DEDUP_REMOVED lines=118> */
.L_x_4345:
[----:B------:R-:W-:Y:S05]  /*0c70*/  BSYNC.RECONVERGENT B1 ;  /* 0x0000000000017941 */ /* 0x000fea0003800200 */
.L_x_4344:
        /* <DEDUP_REMOVED lines=77> */
.L_x_4348:
[----:B------:R-:W-:Y:S05]  /*1150*/  BSYNC.RECONVERGENT B1 ;  /* 0x0000000000017941 */ /* 0x000fea0003800200 */
.L_x_4347:
        /* <DEDUP_REMOVED lines=38> */
.L_x_4350:
[----:B------:R-:W-:Y:S05]  /*13c0*/  BSYNC.RECONVERGENT B1 ;  /* 0x0000000000017941 */ /* 0x000fea0003800200 */
.L_x_4349:
        /* <DEDUP_REMOVED lines=8> */
.L_x_4351:
        /* <DEDUP_REMOVED lines=10> */
.L_x_4343:
[----:B------:R-:W-:Y:S05]  /*14f0*/  BSYNC.RECONVERGENT B0 ;  /* 0x0000000000007941 */ /* 0x000fea0003800200 */
.L_x_4342:
        /* <DEDUP_REMOVED lines=55> */
.L_x_4352:
        /* <DEDUP_REMOVED lines=9> */
.L_x_8078:


//--------------------- .text._ZN10layer_norm13ln_bwd_kernelINS_13Kernel_traitsIf6__halfS2_S2_fjLj2048ELj1ELj1ELj4ELj16ENS_18Kernel_traits_baseILj2048EfS2_S2_S2_fjLj128EEEEELb1ELb0ELb1ELb1EEEvNS_9BwdParamsE --------------------------
	.section	.text._ZN10layer_norm13ln_bwd_kernelINS_13Kernel_traitsIf6__halfS2_S2_fjLj2048ELj1ELj1ELj4ELj16ENS_18Kernel_traits_baseILj2048EfS2_S2_S2_fjLj128EEEEELb1ELb0ELb1ELb1EEEvNS_9BwdParamsE,"ax",@progbits
	.align	128
        .global         _ZN10layer_norm13ln_bwd_kernelINS_13Kernel_traitsIf6__halfS2_S2_fjLj2048ELj1ELj1ELj4ELj16ENS_18Kernel_traits_baseILj2048EfS2_S2_S2_fjLj128EEEEELb1ELb0ELb1ELb1EEEvNS_9BwdParamsE
        .type           _ZN10layer_norm13ln_bwd_kernelINS_13Kernel_traitsIf6__halfS2_S2_fjLj2048ELj1ELj1ELj4ELj16ENS_18Kernel_traits_baseILj2048EfS2_S2_S2_fjLj128EEEEELb1ELb0ELb1ELb1EEEvNS_9BwdParamsE,@function
        .size           _ZN10layer_norm13ln_bwd_kernelINS_13Kernel_traitsIf6__halfS2_S2_fjLj2048ELj1ELj1ELj4ELj16ENS_18Kernel_traits_baseILj2048EfS2_S2_S2_fjLj128EEEEELb1ELb0ELb1ELb1EEEvNS_9BwdParamsE,(.L_x_8079 - _ZN10layer_norm13ln_bwd_kernelINS_13Kernel_traitsIf6__halfS2_S2_fjLj2048ELj1ELj1ELj4ELj16ENS_18Kernel_traits_baseILj2048EfS2_S2_S2_fjLj128EEEEELb1ELb0ELb1ELb1EEEvNS_9BwdParamsE)
        .other          _ZN10layer_norm13ln_bwd_kernelINS_13Kernel_traitsIf6__halfS2_S2_fjLj2048ELj1ELj1ELj4ELj16ENS_18Kernel_traits_baseILj2048EfS2_S2_S2_fjLj128EEEEELb1ELb0ELb1ELb1EEEvNS_9BwdParamsE,@"STO_CUDA_ENTRY STV_DEFAULT"
_ZN10layer_norm13ln_bwd_kernelINS_13Kernel_traitsIf6__halfS2_S2_fjLj2048ELj1ELj1ELj4ELj16ENS_18Kernel_traits_baseILj2048EfS2_S2_S2_fjLj128EEEEELb1ELb0ELb1ELb1EEEvNS_9BwdParamsE:
.text._ZN10layer_norm13ln_bwd_kernelINS_13Kernel_traitsIf6__halfS2_S2_fjLj2048ELj1ELj1ELj4ELj16ENS_18Kernel_traits_baseILj2048EfS2_S2_S2_fjLj128EEEEELb1ELb0ELb1ELb1EEEvNS_9BwdParamsE:
        /* <DEDUP_REMOVED lines=39> */
.L_x_4422:
[----:B0-----:R-:W-:-:S06]  /*0270*/  UIMAD.WIDE UR6, UR4, 0x4, UR22 ;  /* 0x00000004040678a5 */ /* 0x001fcc000f8e0216 */
[----:B---3--:R-:W-:Y:S02]  /*0280*/  MOV R82, UR6 ;  /* 0x0000000600527c02 */ /* 0x008fe40008000f00 */
[----:B------:R-:W-:Y:S01]  /*0290*/  MOV R83, UR7 ;  /* 0x0000000700537c02 */ /* 0x000fe20008000f00 */
[----:B------:R-:W-:-:S04]  /*02a0*/  UIMAD.WIDE UR6, UR4, 0x4, UR18 ;  /* 0x00000004040678a5 */ /* 0x000fc8000f8e0212 */
[----:B------:R-:W3:Y:S02]  /*02b0*/  LDG.E R82, desc[UR14][R82.64] ;  /* 0x0000000e52527981 */ /* 0x000ee4000c1e1900 */
[----:B------:R-:W-:Y:S02]  /*02c0*/  MOV R84, UR6 ;  /* 0x0000000600547c02 */ /* 0x000fe40008000f00 */
        /* <DEDUP_REMOVED lines=22> */
[-C--:B------:R-:W-:Y:S02]  /*0430*/  LEA.HI.SX32 R91, R2, R109.reuse, 0x1d ;  /* 0x0000006d025b7211 */ /* 0x080fe400078feaff */
[----:B------:R-:W-:Y:S02]  /*0440*/  LEA.HI R6, R3, R6, RZ, 0x3 ;  /* 0x0000000603067211 */ /* 0x000fe400078f18ff */
[C---:B------:R-:W-:Y:S01]  /*0450*/  IADD3 R93, PT, PT, R91.reuse, 0x80, RZ ;  /* 0x000000805b5d7810 */ /* 0x040fe20007ffe0ff */
[----:B0-----:R-:W-:Y:S01]  /*0460*/  IMAD.WIDE.U32 R80, R91, 0x10, R8 ;  /* 0x000000105b507825 */ /* 0x001fe200078e0008 */
[----:B------:R-:W-:-:S02]  /*0470*/  LEA.HI.SX32 R7, R6, R109, 0x1d ;  /* 0x0000006d06077211 */ /* 0x000fc400078feaff */
[----:B------:R-:W-:Y:S02]  /*0480*/  MOV R2, UR6 ;  /* 0x0000000600027c02 */ /* 0x000fe40008000f00 */
[----:B------:R-:W-:Y:S01]  /*0490*/  MOV R3, UR7 ;  /* 0x0000000700037c02 */ /* 0x000fe20008000f00 */
[C---:B-1----:R-:W-:Y:S01]  /*04a0*/  IMAD.WIDE.U32 R12, R7.reuse, 0x10, R4 ;  /* 0x00000010070c7825 */ /* 0x042fe200078e0004 */
[----:B------:R-:W-:Y:S01]  /*04b0*/  IADD3 R7, PT, PT, R7, 0x80, RZ ;  /* 0x0000008007077810 */ /* 0x000fe20007ffe0ff */
[----:B------:R-:W3:Y:S02]  /*04c0*/  LDG.E.128 R80, desc[UR14][R80.64] ;  /* 0x0000000e50507981 */ /* 0x000ee4000c1e1d00 */
[----:B------:R-:W-:Y:S02]  /*04d0*/  IMAD.WIDE.U32 R8, R93, 0x10, R8 ;  /* 0x000000105d087825 */ /* 0x000fe400078e0008 */
[----:B------:R0:W4:Y:S02]  /*04e0*/  LDG.E R2, desc[UR14][R2.64] ;  /* 0x0000000e02027981 */ /* 0x000124000c1e1900 */
[----:B------:R-:W-:-:S02]  /*04f0*/  IMAD.WIDE.U32 R4, R7, 0x10, R4 ;  /* 0x0000001007047825 */ /* 0x000fc400078e0004 */
[----:B------:R-:W4:Y:S04]  /*0500*/  LDG.E.128 R8, desc[UR14][R8.64] ;  /* 0x0000000e08087981 */ /* 0x000f28000c1e1d00 */
[----:B------:R-:W4:Y:S04]  /*0510*/  LDG.E.128 R12, desc[UR14][R12.64] ;  /* 0x0000000e0c0c7981 */ /* 0x000f28000c1e1d00 */
[----:B------:R-:W4:Y:S01]  /*0520*/  LDG.E.128 R4, desc[UR14][R4.64] ;  /* 0x0000000e04047981 */ /* 0x000f22000c1e1d00 */
[----:B------:R-:W-:-:S05]  /*0530*/  @P1 IADD3 R88, PT, PT, R0, -0x1, RZ ;  /* 0xffffffff00581810 */ /* 0x000fca0007ffe0ff */
        /* <DEDUP_REMOVED lines=17> */
[----:B------:R-:W5:Y:S01]  /*0650*/  @P0 LDG.E.128 R20, desc[UR14][R84.64] ;  /* 0x0000000e54140981 */ /* 0x000f62000c1e1d00 */
[----:B-1----:R-:W-:-:S05]  /*0660*/  @P0 IMAD.WIDE.U32 R86, R93, 0x10, R86 ;  /* 0x000000105d560825 */ /* 0x002fca00078e0056 */
[----:B------:R0:W5:Y:S01]  /*0670*/  @P0 LDG.E.128 R16, desc[UR14][R86.64] ;  /* 0x0000000e56100981 */ /* 0x000162000c1e1d00 */
[----:B------:R-:W-:Y:S01]  /*0680*/  ISETP.NE.AND P0, PT, RZ, UR24, PT ;  /* 0x00000018ff007c0c */ /* 0x000fe2000bf05270 */
[--C-:B---3--:R-:W-:Y:S02]  /*0690*/  HADD2.F32 R90, -RZ, R81.reuse.H0_H0 ;  /* 0x20000051ff5a7230 */ /* 0x108fe40000004100 */
[----:B------:R-:W-:Y:S01]  /*06a0*/  HADD2.F32 R81, -RZ, R81.H1_H1 ;  /* 0x30000051ff517230 */ /* 0x000fe20000004100 */
[----:B----4-:R-:W-:Y:S01]  /*06b0*/  FSEL R94, R2, RZ, !P0 ;  /* 0x000000ff025e7208 */ /* 0x010fe20004000000 */
[--C-:B------:R-:W-:Y:S02]  /*06c0*/  HADD2.F32 R92, -RZ, R82.reuse.H0_H0 ;  /* 0x20000052ff5c7230 */ /* 0x100fe40000004100 */
[----:B------:R-:W-:Y:S02]  /*06d0*/  HADD2.F32 R93, -RZ, R83.H0_H0 ;  /* 0x20000053ff5d7230 */ /* 0x000fe40000004100 */
[----:B------:R-:W-:-:S02]  /*06e0*/  HADD2.F32 R82, -RZ, R82.H1_H1 ;  /* 0x30000052ff527230 */ /* 0x000fc40000004100 */
[----:B------:R-:W-:Y:S02]  /*06f0*/  HADD2.F32 R83, -RZ, R83.H1_H1 ;  /* 0x30000053ff537230 */ /* 0x000fe40000004100 */
[--C-:B------:R-:W-:Y:S02]  /*0700*/  HADD2.F32 R95, -RZ, R9.reuse.H0_H0 ;  /* 0x20000009ff5f7230 */ /* 0x100fe40000004100 */
[----:B------:R-:W-:Y:S02]  /*0710*/  HADD2.F32 R96, -RZ, R9.H1_H1 ;  /* 0x30000009ff607230 */ /* 0x000fe40000004100 */
[C---:B------:R-:W-:Y:S01]  /*0720*/  FADD.FTZ R9, -R94.reuse, R81 ;  /* 0x000000515e097221 */ /* 0x040fe20000010100 */
[--C-:B0-----:R-:W-:Y:S02]  /*0730*/  HADD2.F32 R87, -RZ, R15.reuse.H0_H0 ;  /* 0x2000000fff577230 */ /* 0x101fe40000004100 */
[----:B------:R-:W-:Y:S02]  /*0740*/  HADD2.F32 R86, -RZ, R15.H1_H1 ;  /* 0x3000000fff567230 */ /* 0x000fe40000004100 */
[----:B------:R-:W-:Y:S01]  /*0750*/  FADD.FTZ R15, -R94, R93 ;  /* 0x0000005d5e0f7221 */ /* 0x000fe20000010100 */
[----:B------:R-:W-:-:S02]  /*0760*/  HADD2.F32 R103, -RZ, R10.H0_H0 ;  /* 0x2000000aff677230 */ /* 0x000fc40000004100 */
[----:B------:R-:W-:Y:S02]  /*0770*/  HADD2.F32 R104, -RZ, R10.H1_H1 ;  /* 0x3000000aff687230 */ /* 0x000fe40000004100 */
[C---:B------:R-:W-:Y:S01]  /*0780*/  FADD.FTZ R10, -R94.reuse, R92 ;  /* 0x0000005c5e0a7221 */ /* 0x040fe20000010100 */
[----:B------:R-:W-:Y:S02]  /*0790*/  HADD2.F32 R3, -RZ, R80.H0_H0 ;  /* 0x20000050ff037230 */ /* 0x000fe40000004100 */
[C---:B------:R-:W-:Y:S01]  /*07a0*/  FADD.FTZ R97, -R94.reuse, R82 ;  /* 0x000000525e617221 */ /* 0x040fe20000010100 */
[--C-:B------:R-:W-:Y:S02]  /*07b0*/  HADD2.F32 R91, -RZ, R12.reuse.H0_H0 ;  /* 0x2000000cff5b7230 */ /* 0x100fe40000004100 */
[----:B------:R-:W-:Y:S01]  /*07c0*/  FADD.FTZ R93, -R94, R83 ;  /* 0x000000535e5d7221 */ /* 0x000fe20000010100 */
[----:B------:R-:W-:Y:S02]  /*07d0*/  HADD2.F32 R88, -RZ, R12.H1_H1 ;  /* 0x3000000cff587230 */ /* 0x000fe40000004100 */
[----:B------:R-:W-:-:S02]  /*07e0*/  HADD2.F32 R80, -RZ, R80.H1_H1 ;  /* 0x30000050ff507230 */ /* 0x000fc40000004100 */
[--C-:B------:R-:W-:Y:S02]  /*07f0*/  HADD2.F32 R89, -RZ, R13.reuse.H0_H0 ;  /* 0x2000000dff597230 */ /* 0x100fe40000004100 */
[----:B------:R-:W-:Y:S02]  /*0800*/  HADD2.F32 R12, -RZ, R13.H1_H1 ;  /* 0x3000000dff0c7230 */ /* 0x000fe40000004100 */
[--C-:B------:R-:W-:Y:S02]  /*0810*/  HADD2.F32 R83, -RZ, R6.reuse.H0_H0 ;  /* 0x20000006ff537230 */ /* 0x100fe40000004100 */
[----:B------:R-:W-:Y:S02]  /*0820*/  HADD2.F32 R82, -RZ, R6.H1_H1 ;  /* 0x30000006ff527230 */ /* 0x000fe40000004100 */
[----:B------:R-:W-:Y:S01]  /*0830*/  FMUL.FTZ R6, R9, UR30 ;  /* 0x0000001e09067c20 */ /* 0x000fe20008410000 */
[----:B------:R-:W-:Y:S02]  /*0840*/  HADD2.F32 R13, -RZ, R14.H0_H0 ;  /* 0x2000000eff0d7230 */ /* 0x000fe40000004100 */
[----:B------:R-:W-:Y:S01]  /*0850*/  FMUL.FTZ R9, R10, UR30 ;  /* 0x0000001e0a097c20 */ /* 0x000fe20008410000 */
[----:B------:R-:W-:-:S02]  /*0860*/  HADD2.F32 R84, -RZ, R8.H0_H0 ;  /* 0x20000008ff547230 */ /* 0x000fc40000004100 */
[----:B------:R-:W-:Y:S02]  /*0870*/  HADD2.F32 R85, -RZ, R8.H1_H1 ;  /* 0x30000008ff557230 */ /* 0x000fe40000004100 */
[C---:B------:R-:W-:Y:S01]  /*0880*/  FADD.FTZ R8, -R94.reuse, R90 ;  /* 0x0000005a5e087221 */ /* 0x040fe20000010100 */
[----:B------:R-:W-:Y:S02]  /*0890*/  HADD2.F32 R14, -RZ, R14.H1_H1 ;  /* 0x3000000eff0e7230 */ /* 0x000fe40000004100 */
[----:B------:R-:W-:Y:S01]  /*08a0*/  FMUL.FTZ R10, R97, UR30 ;  /* 0x0000001e610a7c20 */ /* 0x000fe20008410000 */
[--C-:B------:R-:W-:Y:S02]  /*08b0*/  HADD2.F32 R107, -RZ, R11.reuse.H0_H0 ;  /* 0x2000000bff6b7230 */ /* 0x100fe40000004100 */
[----:B------:R-:W-:Y:S02]  /*08c0*/  HADD2.F32 R110, -RZ, R11.H1_H1 ;  /* 0x3000000bff6e7230 */ /* 0x000fe40000004100 */
[----:B------:R-:W-:Y:S01]  /*08d0*/  FADD.FTZ R2, -R94, R80 ;  /* 0x000000505e027221 */ /* 0x000fe20000010100 */
[----:B------:R-:W-:Y:S01]  /*08e0*/  FADD.FTZ R71, R71, R12 ;  /* 0x0000000c47477221 */ /* 0x000fe20000010000 */
[-C--:B------:R-:W-:Y:S01]  /*08f0*/  FFMA.FTZ R43, R6, R12.reuse, R43 ;  /* 0x0000000c062b7223 */ /* 0x080fe2000001002b */
[----:B------:R-:W-:Y:S01]  /*0900*/  FMUL.FTZ R11, R39, R12 ;  /* 0x0000000c270b7220 */ /* 0x000fe20000410000 */
[C---:B------:R-:W-:Y:S01]  /*0910*/  FADD.FTZ R90, -R94.reuse, R84 ;  /* 0x000000545e5a7221 */ /* 0x040fe20000010100 */
[----:B------:R-:W-:Y:S01]  /*0920*/  FADD.FTZ R92, -R94, R85 ;  /* 0x000000555e5c7221 */ /* 0x000fe20000010100 */
[----:B------:R-:W-:Y:S01]  /*0930*/  FADD.FTZ R64, R64, R13 ;  /* 0x0000000d40407221 */ /* 0x000fe20000010000 */
[-C--:B------:R-:W-:Y:S01]  /*0940*/  FFMA.FTZ R44, R9, R13.reuse, R44 ;  /* 0x0000000d092c7223 */ /* 0x080fe2000001002c */
[----:B------:R-:W-:Y:S01]  /*0950*/  FMUL.FTZ R12, R32, R13 ;  /* 0x0000000d200c7220 */ /* 0x000fe20000410000 */
[----:B------:R-:W-:Y:S01]  /*0960*/  FADD.FTZ R3, -R94, R3 ;  /* 0x000000035e037221 */ /* 0x000fe20000010100 */
[----:B------:R-:W-:-:S02]  /*0970*/  HADD2.F32 R85, -RZ, R5.H0_H0 ;  /* 0x20000005ff557230 */ /* 0x000fc40000004100 */
[----:B------:R-:W-:Y:S01]  /*0980*/  FMUL.FTZ R13, R15, UR30 ;  /* 0x0000001e0f0d7c20 */ /* 0x000fe20008410000 */
[----:B------:R-:W-:Y:S02]  /*0990*/  HADD2.F32 R84, -RZ, R5.H1_H1 ;  /* 0x30000005ff547230 */ /* 0x000fe40000004100 */
[C---:B------:R-:W-:Y:S01]  /*09a0*/  FADD.FTZ R95, -R94.reuse, R95 ;  /* 0x0000005f5e5f7221 */ /* 0x040fe20000010100 */
[C---:B------:R-:W-:Y:S01]  /*09b0*/  FADD.FTZ R96, -R94.reuse, R96 ;  /* 0x000000605e607221 */ /* 0x040fe20000010100 */
[C---:B------:R-:W-:Y:S01]  /*09c0*/  FADD.FTZ R103, -R94.reuse, R103 ;  /* 0x000000675e677221 */ /* 0x040fe20000010100 */
[C---:B------:R-:W-:Y:S01]  /*09d0*/  FADD.FTZ R104, -R94.reuse, R104 ;  /* 0x000000685e687221 */ /* 0x040fe20000010100 */
[C---:B------:R-:W-:Y:S01]  /*09e0*/  FADD.FTZ R107, -R94.reuse, R107 ;  /* 0x0000006b5e6b7221 */ /* 0x040fe20000010100 */
[----:B------:R-:W-:Y:S01]  /*09f0*/  FADD.FTZ R110, -R94, R110 ;  /* 0x0000006e5e6e7221 */ /* 0x000fe20000010100 */
[----:B------:R-:W-:Y:S01]  /*0a00*/  FMUL.FTZ R5, R8, UR30 ;  /* 0x0000001e08057c20 */ /* 0x000fe20008410000 */
[----:B------:R-:W-:Y:S01]  /*0a10*/  FADD.FTZ R65, R65, R14 ;  /* 0x0000000e41417221 */ /* 0x000fe20000010000 */
[-C--:B------:R-:W-:Y:S01]  /*0a20*/  FFMA.FTZ R45, R10, R14.reuse, R45 ;  /* 0x0000000e0a2d7223 */ /* 0x080fe2000001002d */
[----:B------:R-:W-:Y:S01]  /*0a30*/  FMUL.FTZ R15, R33, R14 ;  /* 0x0000000e210f7220 */ /* 0x000fe20000410000 */
[----:B------:R-:W-:-:S02]  /*0a40*/  HADD2.F32 R105, -RZ, R4.H0_H0 ;  /* 0x20000004ff697230 */ /* 0x000fc40000004100 */
[----:B------:R-:W-:Y:S01]  /*0a50*/  FMUL.FTZ R2, R2, UR30 ;  /* 0x0000001e02027c20 */ /* 0x000fe20008410000 */
[----:B------:R-:W-:Y:S02]  /*0a60*/  HADD2.F32 R94, -RZ, R4.H1_H1 ;  /* 0x30000004ff5e7230 */ /* 0x000fe40000004100 */
[----:B------:R-:W-:Y:S01]  /*0a70*/  FMUL.FTZ R14, R93, UR30 ;  /* 0x0000001e5d0e7c20 */ /* 0x000fe20008410000 */
[----:B------:R-:W-:Y:S01]  /*0a80*/  FMUL.FTZ R4, R36, R91 ;  /* 0x0000005b24047220 */ /* 0x000fe20000410000 */
[----:B------:R-:W-:Y:S01]  /*0a90*/  FMUL.FTZ R3, R3, UR30 ;  /* 0x0000001e03037c20 */ /* 0x000fe20008410000 */
[--C-:B------:R-:W-:Y:S02]  /*0aa0*/  HADD2.F32 R81, -RZ, R7.reuse.H0_H0 ;  /* 0x20000007ff517230 */ /* 0x100fe40000004100 */
[----:B------:R-:W-:Y:S01]  /*0ab0*/  FADD.FTZ R70, R70, R89 ;  /* 0x0000005946467221 */ /* 0x000fe20000010000 */
[----:B------:R-:W-:Y:S02]  /*0ac0*/  HADD2.F32 R80, -RZ, R7.H1_H1 ;  /* 0x30000007ff507230 */ /* 0x000fe40000004100 */
        /* <DEDUP_REMOVED lines=11> */
[----:B------:R-:W-:Y:S01]  /*0b80*/  FADD.FTZ R86, RZ, R4 ;  /* 0x00000004ff567221 */ /* 0x000fe20000010000 */
[----:B------:R-:W-:-:S03]  /*0b90*/  FFMA.FTZ R87, R3, R4, RZ ;  /* 0x0000000403577223 */ /* 0x000fc600000100ff */
[----:B------:R-:W-:Y:S01]  /*0ba0*/  FADD.FTZ R93, R86, R7 ;  /* 0x00000007565d7221 */ /* 0x000fe20000010000 */
[----:B------:R-:W-:-:S03]  /*0bb0*/  FFMA.FTZ R86, R2, R7, R87 ;  /* 0x0000000702567223 */ /* 0x000fc60000010057 */
[----:B------:R-:W-:Y:S01]  /*0bc0*/  FADD.FTZ R102, R93, R8 ;  /* 0x000000085d667221 */ /* 0x000fe20000010000 */
[----:B------:R-:W-:Y:S01]  /*0bd0*/  FFMA.FTZ R87, R5, R8, R86 ;  /* 0x0000000805577223 */ /* 0x000fe20000010056 */
[----:B------:R-:W-:Y:S02]  /*0be0*/  FMUL.FTZ R92, R92, UR30 ;  /* 0x0000001e5c5c7c20 */ /* 0x000fe40008410000 */
        /* <DEDUP_REMOVED lines=18> */
[----:B------:R-:W-:Y:S01]  /*0d10*/  FMUL.FTZ R96, R96, UR30 ;  /* 0x0000001e60607c20 */ /* 0x000fe20008410000 */
[----:B------:R-:W-:Y:S01]  /*0d20*/  FMUL.FTZ R90, R28, R105 ;  /* 0x000000691c5a7220 */ /* 0x000fe20000410000 */
        /* <DEDUP_REMOVED lines=36> */
[C---:B------:R-:W-:Y:S01]  /*0f70*/  FFMA.FTZ R55, R110.reuse, R80, R55 ;  /* 0x000000506e377223 */ /* 0x040fe20000010037 */
[----:B------:R-:W-:Y:S01]  /*0f80*/  FADD.FTZ R86, R81, R108 ;  /* 0x0000006c51567221 */ /* 0x000fe20000010000 */
[----:B------:R-:W-:Y:S01]  /*0f90*/  FFMA.FTZ R84, R110, R108, R83 ;  /* 0x0000006c6e547223 */ /* 0x000fe20000010053 */
[----:B------:R-:W-:Y:S06]  /*0fa0*/  BRA `(.L_x_4355) ;  /* 0x00000000007c7947 */ /* 0x000fec0003800000 */
.L_x_4354:
[----:B-----5:R-:W-:Y:S01]  /*0fb0*/  ISETP.GE.AND P1, PT, R0, 0x1, PT ;  /* 0x000000010000780c */ /* 0x020fe20003f26270 */
[----:B------:R-:W-:Y:S01]  /*0fc0*/  UMOV UR7, UR10 ;  /* 0x0000000a00077c82 */ /* 0x000fe20008000000 */
[----:B------:R-:W-:Y:S01]  /*0fd0*/  UMOV UR8, UR11 ;  /* 0x0000000b00087c82 */ /* 0x000fe20008000000 */
[----:B------:R-:W-:Y:S01]  /*0fe0*/  ISETP.NE.U32.AND P0, PT, RZ, UR7, PT ;  /* 0x00000007ff007c0c */ /* 0x000fe2000bf05070 */
[----:B------:R-:W0:Y:S01]  /*0ff0*/  LDC.64 R84, c[0x0][0x3b0] ;  /* 0x0000ec00ff547b82 */ /* 0x000e220000000a00 */
[----:B------:R-:W-:Y:S02]  /*1000*/  HFMA2 R87, -RZ, RZ, 0, 0 ;  /* 0x00000000ff577431 */ /* 0x000fe400000001ff */
        /* <DEDUP_REMOVED lines=23> */
[----:B0-----:R-:W-:Y:S01]  /*1180*/  MOV R86, RZ ;  /* 0x000000ff00567202 */ /* 0x001fe20000000f00 */
[----:B-1----:R-:W-:-:S07]  /*1190*/  HFMA2 R84, -RZ, RZ, 0, 0 ;  /* 0x00000000ff547431 */ /* 0x002fce00000001ff */
.L_x_4355:
        /* <DEDUP_REMOVED lines=32> */
.L_x_4357:
[----:B------:R-:W-:Y:S05]  /*13a0*/  BSYNC.RECONVERGENT B0 ;  /* 0x0000000000007941 */ /* 0x000fea0003800200 */
.L_x_4356:
        /* <DEDUP_REMOVED lines=54> */
.L_x_4360:
        /* <DEDUP_REMOVED lines=12> */
.L_x_4361:
        /* <DEDUP_REMOVED lines=12> */
.L_x_4362:
        /* <DEDUP_REMOVED lines=12> */
.L_x_4363:
        /* <DEDUP_REMOVED lines=12> */
.L_x_4364:
        /* <DEDUP_REMOVED lines=12> */
.L_x_4365:
        /* <DEDUP_REMOVED lines=12> */
.L_x_4366:
        /* <DEDUP_REMOVED lines=14> */
.L_x_4359:
        /* <DEDUP_REMOVED lines=13> */
[----:B------:R-:W-:Y:S01]  /*1d40*/  F2FP.F16.F32.PACK_AB R81, RZ, R79 ;  /* 0x0000004fff51723e */ /* 0x000fe200000000ff */
[----:B------:R-:W-:Y:S01]  /*1d50*/  FMUL.FTZ R76, R76, UR30 ;  /* 0x0000001e4c4c7c20 */ /* 0x000fe20008410000 */
[----:B------:R-:W-:Y:S01]  /*1d60*/  F2FP.F16.F32.PACK_AB R83, RZ, R82 ;  /* 0x00000052ff53723e */ /* 0x000fe200000000ff */
        /* <DEDUP_REMOVED lines=10> */
.L_x_4368:
        /* <DEDUP_REMOVED lines=9> */
.L_x_4369:
[----:B------:R-:W-:Y:S05]  /*1ea0*/  @!P1 BRA `(.L_x_4370) ;  /* 0x0000000000189947 */ /* 0x000fea0003800000 */
[----:B------:R-:W-:Y:S01]  /*1eb0*/  FMUL.FTZ R78, R79, UR27 ;  /* 0x0000001b4f4e7c20 */ /* 0x000fe20008410000 */
[----:B-----5:R-:W-:-:S03]  /*1ec0*/  LOP3.LUT P2, RZ, R100, 0xff0000, RZ, 0xc0, !PT ;  /* 0x00ff000064ff7812 */ /* 0x020fc6000784c0ff */
[----:B------:R-:W-:-:S05]  /*1ed0*/  FMUL.FTZ R78, R78, UR26 ;  /* 0x0000001a4e4e7c20 */ /* 0x000fca0008410000 */
[----:B------:R-:W-:-:S04]  /*1ee0*/  FSEL R78, R78, RZ, P2 ;  /* 0x000000ff4e4e7208 */ /* 0x000fc80001000000 */
[----:B------:R-:W-:-:S04]  /*1ef0*/  F2FP.F16.F32.PACK_AB R78, RZ, R78 ;  /* 0x0000004eff4e723e */ /* 0x000fc800000000ff */
[----:B------:R-:W-:-:S07]  /*1f00*/  PRMT R73, R78, 0x7610, R73 ;  /* 0x000076104e497816 */ /* 0x000fce0000000049 */
.L_x_4370:
[----:B------:R-:W-:Y:S05]  /*1f10*/  @!P1 BRA `(.L_x_4371) ;  /* 0x0000000000189947 */ /* 0x000fea0003800000 */
[----:B------:R-:W-:Y:S01]  /*1f20*/  FMUL.FTZ R78, R82, UR27 ;  /* 0x0000001b524e7c20 */ /* 0x000fe20008410000 */
[----:B-----5:R-:W-:-:S03]  /*1f30*/  LOP3.LUT P2, RZ, R100, 0xff000000, RZ, 0xc0, !PT ;  /* 0xff00000064ff7812 */ /* 0x020fc6000784c0ff */
[----:B------:R-:W-:-:S05]  /*1f40*/  FMUL.FTZ R78, R78, UR26 ;  /* 0x0000001a4e4e7c20 */ /* 0x000fca0008410000 */
[----:B------:R-:W-:-:S04]  /*1f50*/  FSEL R78, R78, RZ, P2 ;  /* 0x000000ff4e4e7208 */ /* 0x000fc80001000000 */
[----:B------:R-:W-:-:S04]  /*1f60*/  F2FP.F16.F32.PACK_AB R78, RZ, R78 ;  /* 0x0000004eff4e723e */ /* 0x000fc800000000ff */
[----:B------:R-:W-:-:S07]  /*1f70*/  PRMT R73, R73, 0x5410, R78 ;  /* 0x0000541049497816 */ /* 0x000fce000000004e */
.L_x_4371:
        /* <DEDUP_REMOVED lines=10> */
[----:B------:R-:W-:Y:S01]  /*2020*/  F2FP.F16.F32.PACK_AB R80, RZ, R80 ;  /* 0x00000050ff50723e */ /* 0x000fe200000000ff */
        /* <DEDUP_REMOVED lines=11> */
.L_x_4372:
[----:B------:R-:W-:Y:S05]  /*20e0*/  @!P1 BRA `(.L_x_4373) ;  /* 0x0000000000189947 */ /* 0x000fea0003800000 */
[----:B------:R-:W-:Y:S01]  /*20f0*/  FMUL.FTZ R78, R84, UR27 ;  /* 0x0000001b544e7c20 */ /* 0x000fe20008410000 */
[----:B-----5:R-:W-:-:S03]  /*2100*/  LOP3.LUT P2, RZ, R101, 0xff00, RZ, 0xc0, !PT ;  /* 0x0000ff0065ff7812 */ /* 0x020fc6000784c0ff */
[----:B------:R-:W-:-:S05]  /*2110*/  FMUL.FTZ R78, R78, UR26 ;  /* 0x0000001a4e4e7c20 */ /* 0x000fca0008410000 */
[----:B------:R-:W-:-:S04]  /*2120*/  FSEL R78, R78, RZ, P2 ;  /* 0x000000ff4e4e7208 */ /* 0x000fc80001000000 */
[----:B------:R-:W-:-:S04]  /*2130*/  F2FP.F16.F32.PACK_AB R78, RZ, R78 ;  /* 0x0000004eff4e723e */ /* 0x000fc800000000ff */
[----:B------:R-:W-:-:S07]  /*2140*/  PRMT R74, R74, 0x5410, R78 ;  /* 0x000054104a4a7816 */ /* 0x000fce000000004e */
.L_x_4373:
        /* <DEDUP_REMOVED lines=10> */
.L_x_4374:
        /* <DEDUP_REMOVED lines=11> */
.L_x_4358:
        /* <DEDUP_REMOVED lines=17> */
.L_x_4376:
[----:B------:R-:W-:Y:S05]  /*23b0*/  @!P1 BRA `(.L_x_4377) ;  /* 0x0000000000289947 */ /* 0x000fea0003800000 */
        /* <DEDUP_REMOVED lines=10> */
.L_x_4377:
[----:B------:R-:W-:Y:S05]  /*2460*/  @!P1 BRA `(.L_x_4378) ;  /* 0x0000000000289947 */ /* 0x000fea0003800000 */
        /* <DEDUP_REMOVED lines=10> */
.L_x_4378:
        /* <DEDUP_REMOVED lines=11> */
.L_x_4379:
        /* <DEDUP_REMOVED lines=11> */
.L_x_4380:
        /* <DEDUP_REMOVED lines=11> */
.L_x_4381:
        /* <DEDUP_REMOVED lines=11> */
.L_x_4382:
[----:B------:R-:W-:Y:S05]  /*27d0*/  @!P1 BRA `(.L_x_4367) ;  /* 0x0000000400c49947 */ /* 0x000fea0003800000 */
        /* <DEDUP_REMOVED lines=12> */
.L_x_4375:
        /* <DEDUP_REMOVED lines=23> */
[--C-:B------:R-:W-:Y:S01]  /*2a10*/  @P0 FFMA.FTZ R83, R13, UR9, R0.reuse ;  /* 0x000000090d530c23 */ /* 0x100fe20008010000 */
[----:B------:R-:W-:Y:S01]  /*2a20*/  @P0 FFMA.FTZ R78, R14, UR9, R0 ;  /* 0x000000090e4e0c23 */ /* 0x000fe20008010000 */
[----:B------:R-:W-:Y:S01]  /*2a30*/  @P0 FADD.FTZ R77, R12, -R77 ;  /* 0x8000004d0c4d0221 */ /* 0x000fe20000010000 */
[----:B------:R-:W-:Y:S01]  /*2a40*/  @P0 FADD.FTZ R81, R15, -R76 ;  /* 0x8000004c0f510221 */ /* 0x000fe20000010000 */
        /* <DEDUP_REMOVED lines=20> */
.L_x_4383:
[----:B------:R-:W-:Y:S05]  /*2b90*/  @!P1 BRA `(.L_x_4384) ;  /* 0x0000000000189947 */ /* 0x000fea0003800000 */
[----:B------:R-:W-:Y:S01]  /*2ba0*/  FMUL.FTZ R113, R113, UR27 ;  /* 0x0000001b71717c20 */ /* 0x000fe20008410000 */
[----:B------:R-:W-:-:S03]  /*2bb0*/  LOP3.LUT P0, RZ, R100, 0xff00, RZ, 0xc0, !PT ;  /* 0x0000ff0064ff7812 */ /* 0x000fc6000780c0ff */
[----:B------:R-:W-:-:S05]  /*2bc0*/  FMUL.FTZ R113, R113, UR26 ;  /* 0x0000001a71717c20 */ /* 0x000fca0008410000 */
[----:B------:R-:W-:-:S04]  /*2bd0*/  FSEL R113, R113, RZ, P0 ;  /* 0x000000ff71717208 */ /* 0x000fc80000000000 */
[----:B------:R-:W-:-:S04]  /*2be0*/  F2FP.F16.F32.PACK_AB R113, RZ, R113 ;  /* 0x00000071ff71723e */ /* 0x000fc800000000ff */
[----:B------:R-:W-:-:S07]  /*2bf0*/  PRMT R72, R72, 0x5410, R113 ;  /* 0x0000541048487816 */ /* 0x000fce0000000071 */
.L_x_4384:
[----:B------:R-:W-:Y:S05]  /*2c00*/  @!P1 BRA `(.L_x_4385) ;  /* 0x0000000000189947 */ /* 0x000fea0003800000 */
[----:B------:R-:W-:Y:S01]  /*2c10*/  FMUL.FTZ R112, R112, UR27 ;  /* 0x0000001b70707c20 */ /* 0x000fe20008410000 */
[----:B------:R-:W-:-:S03]  /*2c20*/  LOP3.LUT P0, RZ, R100, 0xff0000, RZ, 0xc0, !PT ;  /* 0x00ff000064ff7812 */ /* 0x000fc6000780c0ff */
[----:B------:R-:W-:-:S05]  /*2c30*/  FMUL.FTZ R112, R112, UR26 ;  /* 0x0000001a70707c20 */ /* 0x000fca0008410000 */
[----:B------:R-:W-:-:S04]  /*2c40*/  FSEL R112, R112, RZ, P0 ;  /* 0x000000ff70707208 */ /* 0x000fc80000000000 */
[----:B------:R-:W-:-:S04]  /*2c50*/  F2FP.F16.F32.PACK_AB R112, RZ, R112 ;  /* 0x00000070ff70723e */ /* 0x000fc800000000ff */
[----:B------:R-:W-:-:S07]  /*2c60*/  PRMT R73, R112, 0x7610, R73 ;  /* 0x0000761070497816 */ /* 0x000fce0000000049 */
.L_x_4385:
[----:B------:R-:W-:Y:S05]  /*2c70*/  @!P1 BRA `(.L_x_4386) ;  /* 0x0000000000189947 */ /* 0x000fea0003800000 */
[----:B------:R-:W-:Y:S01]  /*2c80*/  FMUL.FTZ R79, R79, UR27 ;  /* 0x0000001b4f4f7c20 */ /* 0x000fe20008410000 */
[----:B------:R-:W-:-:S03]  /*2c90*/  LOP3.LUT P0, RZ, R100, 0xff000000, RZ, 0xc0, !PT ;  /* 0xff00000064ff7812 */ /* 0x000fc6000780c0ff */
[----:B------:R-:W-:-:S05]  /*2ca0*/  FMUL.FTZ R79, R79, UR26 ;  /* 0x0000001a4f4f7c20 */ /* 0x000fca0008410000 */
[----:B------:R-:W-:-:S04]  /*2cb0*/  FSEL R79, R79, RZ, P0 ;  /* 0x000000ff4f4f7208 */ /* 0x000fc80000000000 */
[----:B------:R-:W-:-:S04]  /*2cc0*/  F2FP.F16.F32.PACK_AB R79, RZ, R79 ;  /* 0x0000004fff4f723e */ /* 0x000fc800000000ff */
[----:B------:R-:W-:-:S07]  /*2cd0*/  PRMT R73, R73, 0x5410, R79 ;  /* 0x0000541049497816 */ /* 0x000fce000000004f */
.L_x_4386:
[----:B------:R-:W-:Y:S05]  /*2ce0*/  @!P1 BRA `(.L_x_4387) ;  /* 0x0000000000189947 */ /* 0x000fea0003800000 */
[----:B------:R-:W-:Y:S01]  /*2cf0*/  FMUL.FTZ R84, R84, UR27 ;  /* 0x0000001b54547c20 */ /* 0x000fe20008410000 */
[----:B------:R-:W-:-:S03]  /*2d00*/  LOP3.LUT P0, RZ, R101, 0xff, RZ, 0xc0, !PT ;  /* 0x000000ff65ff7812 */ /* 0x000fc6000780c0ff */
[----:B------:R-:W-:-:S05]  /*2d10*/  FMUL.FTZ R84, R84, UR26 ;  /* 0x0000001a54547c20 */ /* 0x000fca0008410000 */
[----:B------:R-:W-:-:S04]  /*2d20*/  FSEL R84, R84, RZ, P0 ;  /* 0x000000ff54547208 */ /* 0x000fc80000000000 */
[----:B------:R-:W-:-:S04]  /*2d30*/  F2FP.F16.F32.PACK_AB R84, RZ, R84 ;  /* 0x00000054ff54723e */ /* 0x000fc800000000ff */
[----:B------:R-:W-:-:S07]  /*2d40*/  PRMT R74, R84, 0x7610, R74 ;  /* 0x00007610544a7816 */ /* 0x000fce000000004a */
.L_x_4387:
[----:B------:R-:W-:Y:S05]  /*2d50*/  @!P1 BRA `(.L_x_4388) ;  /* 0x0000000000189947 */ /* 0x000fea0003800000 */
[----:B------:R-:W-:Y:S01]  /*2d60*/  FMUL.FTZ R86, R86, UR27 ;  /* 0x0000001b56567c20 */ /* 0x000fe20008410000 */
[----:B------:R-:W-:-:S03]  /*2d70*/  LOP3.LUT P0, RZ, R101, 0xff00, RZ, 0xc0, !PT ;  /* 0x0000ff0065ff7812 */ /* 0x000fc6000780c0ff */
[----:B------:R-:W-:-:S05]  /*2d80*/  FMUL.FTZ R86, R86, UR26 ;  /* 0x0000001a56567c20 */ /* 0x000fca0008410000 */
[----:B------:R-:W-:-:S04]  /*2d90*/  FSEL R86, R86, RZ, P0 ;  /* 0x000000ff56567208 */ /* 0x000fc80000000000 */
[----:B------:R-:W-:-:S04]  /*2da0*/  F2FP.F16.F32.PACK_AB R86, RZ, R86 ;  /* 0x00000056ff56723e */ /* 0x000fc800000000ff */
[----:B------:R-:W-:-:S07]  /*2db0*/  PRMT R74, R74, 0x5410, R86 ;  /* 0x000054104a4a7816 */ /* 0x000fce0000000056 */
.L_x_4388:
[----:B------:R-:W-:Y:S05]  /*2dc0*/  @!P1 BRA `(.L_x_4389) ;  /* 0x0000000000189947 */ /* 0x000fea0003800000 */
[----:B------:R-:W-:Y:S01]  /*2dd0*/  FMUL.FTZ R79, R111, UR27 ;  /* 0x0000001b6f4f7c20 */ /* 0x000fe20008410000 */
[----:B------:R-:W-:-:S03]  /*2de0*/  LOP3.LUT P0, RZ, R101, 0xff0000, RZ, 0xc0, !PT ;  /* 0x00ff000065ff7812 */ /* 0x000fc6000780c0ff */
[----:B------:R-:W-:-:S05]  /*2df0*/  FMUL.FTZ R79, R79, UR26 ;  /* 0x0000001a4f4f7c20 */ /* 0x000fca0008410000 */
[----:B------:R-:W-:-:S04]  /*2e00*/  FSEL R79, R79, RZ, P0 ;  /* 0x000000ff4f4f7208 */ /* 0x000fc80000000000 */
[----:B------:R-:W-:-:S04]  /*2e10*/  F2FP.F16.F32.PACK_AB R79, RZ, R79 ;  /* 0x0000004fff4f723e */ /* 0x000fc800000000ff */
[----:B------:R-:W-:-:S07]  /*2e20*/  PRMT R75, R79, 0x7610, R75 ;  /* 0x000076104f4b7816 */ /* 0x000fce000000004b */
.L_x_4389:
        /* <DEDUP_REMOVED lines=12> */
.L_x_4367:
        /* <DEDUP_REMOVED lines=54> */
.L_x_4392:
[----:B------:R-:W-:Y:S05]  /*3250*/  @!P1 BRA `(.L_x_4393) ;  /* 0x0000000000189947 */ /* 0x000fea0003800000 */
[----:B------:R-:W-:Y:S01]  /*3260*/  FMUL.FTZ R84, R84, UR27 ;  /* 0x0000001b54547c20 */ /* 0x000fe20008410000 */
[----:B------:R-:W-:-:S03]  /*3270*/  LOP3.LUT P2, RZ, R98, 0xff00, RZ, 0xc0, !PT ;  /* 0x0000ff0062ff7812 */ /* 0x000fc6000784c0ff */
[----:B------:R-:W-:-:S05]  /*3280*/  FMUL.FTZ R84, R84, UR26 ;  /* 0x0000001a54547c20 */ /* 0x000fca0008410000 */
[----:B------:R-:W-:-:S04]  /*3290*/  FSEL R84, R84, RZ, P2 ;  /* 0x000000ff54547208 */ /* 0x000fc80001000000 */
[----:B------:R-:W-:-:S04]  /*32a0*/  F2FP.F16.F32.PACK_AB R84, RZ, R84 ;  /* 0x00000054ff54723e */ /* 0x000fc800000000ff */
[----:B------:R-:W-:-:S07]  /*32b0*/  PRMT R72, R72, 0x5410, R84 ;  /* 0x0000541048487816 */ /* 0x000fce0000000054 */
.L_x_4393:
[----:B------:R-:W-:Y:S05]  /*32c0*/  @!P1 BRA `(.L_x_4394) ;  /* 0x0000000000189947 */ /* 0x000fea0003800000 */
[----:B------:R-:W-:Y:S01]  /*32d0*/  FMUL.FTZ R81, R81, UR27 ;  /* 0x0000001b51517c20 */ /* 0x000fe20008410000 */
[----:B------:R-:W-:-:S03]  /*32e0*/  LOP3.LUT P2, RZ, R98, 0xff0000, RZ, 0xc0, !PT ;  /* 0x00ff000062ff7812 */ /* 0x000fc6000784c0ff */
[----:B------:R-:W-:-:S05]  /*32f0*/  FMUL.FTZ R81, R81, UR26 ;  /* 0x0000001a51517c20 */ /* 0x000fca0008410000 */
[----:B------:R-:W-:-:S04]  /*3300*/  FSEL R81, R81, RZ, P2 ;  /* 0x000000ff51517208 */ /* 0x000fc80001000000 */
[----:B------:R-:W-:-:S04]  /*3310*/  F2FP.F16.F32.PACK_AB R81, RZ, R81 ;  /* 0x00000051ff51723e */ /* 0x000fc800000000ff */
[----:B------:R-:W-:-:S07]  /*3320*/  PRMT R73, R81, 0x7610, R73 ;  /* 0x0000761051497816 */ /* 0x000fce0000000049 */
.L_x_4394:
[----:B------:R-:W-:Y:S05]  /*3330*/  @!P1 BRA `(.L_x_4395) ;  /* 0x0000000000189947 */ /* 0x000fea0003800000 */
[----:B------:R-:W-:Y:S01]  /*3340*/  FMUL.FTZ R78, R78, UR27 ;  /* 0x0000001b4e4e7c20 */ /* 0x000fe20008410000 */
[----:B------:R-:W-:-:S03]  /*3350*/  LOP3.LUT P2, RZ, R98, 0xff000000, RZ, 0xc0, !PT ;  /* 0xff00000062ff7812 */ /* 0x000fc6000784c0ff */
[----:B------:R-:W-:-:S05]  /*3360*/  FMUL.FTZ R78, R78, UR26 ;  /* 0x0000001a4e4e7c20 */ /* 0x000fca0008410000 */
[----:B------:R-:W-:-:S04]  /*3370*/  FSEL R78, R78, RZ, P2 ;  /* 0x000000ff4e4e7208 */ /* 0x000fc80001000000 */
[----:B------:R-:W-:-:S04]  /*3380*/  F2FP.F16.F32.PACK_AB R78, RZ, R78 ;  /* 0x0000004eff4e723e */ /* 0x000fc800000000ff */
[----:B------:R-:W-:-:S07]  /*3390*/  PRMT R73, R73, 0x5410, R78 ;  /* 0x0000541049497816 */ /* 0x000fce000000004e */
.L_x_4395:
[----:B------:R-:W-:Y:S05]  /*33a0*/  @!P1 BRA `(.L_x_4396) ;  /* 0x0000000000189947 */ /* 0x000fea0003800000 */
[----:B------:R-:W-:Y:S01]  /*33b0*/  FMUL.FTZ R0, R82, UR27 ;  /* 0x0000001b52007c20 */ /* 0x000fe20008410000 */
[----:B------:R-:W-:-:S03]  /*33c0*/  LOP3.LUT P2, RZ, R99, 0xff, RZ, 0xc0, !PT ;  /* 0x000000ff63ff7812 */ /* 0x000fc6000784c0ff */
[----:B------:R-:W-:-:S05]  /*33d0*/  FMUL.FTZ R0, R0, UR26 ;  /* 0x0000001a00007c20 */ /* 0x000fca0008410000 */
[----:B------:R-:W-:-:S04]  /*33e0*/  FSEL R0, R0, RZ, P2 ;  /* 0x000000ff00007208 */ /* 0x000fc80001000000 */
[----:B------:R-:W-:-:S04]  /*33f0*/  F2FP.F16.F32.PACK_AB R0, RZ, R0 ;  /* 0x00000000ff00723e */ /* 0x000fc800000000ff */
[----:B------:R-:W-:-:S07]  /*3400*/  PRMT R74, R0, 0x7610, R74 ;  /* 0x00007610004a7816 */ /* 0x000fce000000004a */
.L_x_4396:
[----:B------:R-:W-:Y:S05]  /*3410*/  @!P1 BRA `(.L_x_4397) ;  /* 0x0000000000189947 */ /* 0x000fea0003800000 */
[----:B------:R-:W-:Y:S01]  /*3420*/  FMUL.FTZ R0, R83, UR27 ;  /* 0x0000001b53007c20 */ /* 0x000fe20008410000 */
[----:B------:R-:W-:-:S03]  /*3430*/  LOP3.LUT P2, RZ, R99, 0xff00, RZ, 0xc0, !PT ;  /* 0x0000ff0063ff7812 */ /* 0x000fc6000784c0ff */
[----:B------:R-:W-:-:S05]  /*3440*/  FMUL.FTZ R0, R0, UR26 ;  /* 0x0000001a00007c20 */ /* 0x000fca0008410000 */
[----:B------:R-:W-:-:S04]  /*3450*/  FSEL R0, R0, RZ, P2 ;  /* 0x000000ff00007208 */ /* 0x000fc80001000000 */
[----:B------:R-:W-:-:S04]  /*3460*/  F2FP.F16.F32.PACK_AB R0, RZ, R0 ;  /* 0x00000000ff00723e */ /* 0x000fc800000000ff */
[----:B------:R-:W-:-:S07]  /*3470*/  PRMT R74, R74, 0x5410, R0 ;  /* 0x000054104a4a7816 */ /* 0x000fce0000000000 */
.L_x_4397:
[----:B------:R-:W-:Y:S05]  /*3480*/  @!P1 BRA `(.L_x_4398) ;  /* 0x0000000000189947 */ /* 0x000fea0003800000 */
[----:B------:R-:W-:Y:S01]  /*3490*/  FMUL.FTZ R0, R79, UR27 ;  /* 0x0000001b4f007c20 */ /* 0x000fe20008410000 */
[----:B------:R-:W-:-:S03]  /*34a0*/  LOP3.LUT P2, RZ, R99, 0xff0000, RZ, 0xc0, !PT ;  /* 0x00ff000063ff7812 */ /* 0x000fc6000784c0ff */
[----:B------:R-:W-:-:S05]  /*34b0*/  FMUL.FTZ R0, R0, UR26 ;  /* 0x0000001a00007c20 */ /* 0x000fca0008410000 */
[----:B------:R-:W-:-:S04]  /*34c0*/  FSEL R0, R0, RZ, P2 ;  /* 0x000000ff00007208 */ /* 0x000fc80001000000 */
[----:B------:R-:W-:-:S04]  /*34d0*/  F2FP.F16.F32.PACK_AB R0, RZ, R0 ;  /* 0x00000000ff00723e */ /* 0x000fc800000000ff */
[----:B------:R-:W-:-:S07]  /*34e0*/  PRMT R75, R0, 0x7610, R75 ;  /* 0x00007610004b7816 */ /* 0x000fce000000004b */
.L_x_4398:
        /* <DEDUP_REMOVED lines=11> */
.L_x_4391:
[----:B------:R-:W-:Y:S01]  /*35a0*/  ISETP.LT.AND P2, PT, RZ, UR31, PT ;  /* 0x0000001fff007c0c */ /* 0x000fe2000bf41270 */
[----:B------:R-:W-:-:S12]  /*35b0*/  @!P1 BRA `(.L_x_4400) ;  /* 0x0000000000289947 */ /* 0x000fd80003800000 */
        /* <DEDUP_REMOVED lines=10> */
.L_x_4400:
[----:B------:R-:W-:Y:S05]  /*3660*/  @!P1 BRA `(.L_x_4401) ;  /* 0x0000000000289947 */ /* 0x000fea0003800000 */
        /* <DEDUP_REMOVED lines=10> */
.L_x_4401:
[----:B------:R-:W-:Y:S05]  /*3710*/  @!P1 BRA `(.L_x_4402) ;  /* 0x0000000000289947 */ /* 0x000fea0003800000 */
        /* <DEDUP_REMOVED lines=10> */
.L_x_4402:
        /* <DEDUP_REMOVED lines=11> */
.L_x_4403:
        /* <DEDUP_REMOVED lines=11> */
.L_x_4404:
        /* <DEDUP_REMOVED lines=11> */
.L_x_4405:
        /* <DEDUP_REMOVED lines=11> */
.L_x_4406:
[----:B------:R-:W-:Y:S05]  /*3a80*/  @!P1 BRA `(.L_x_4399) ;  /* 0x0000000c00349947 */ /* 0x000fea0003800000 */
        /* <DEDUP_REMOVED lines=12> */
.L_x_4390:
        /* <DEDUP_REMOVED lines=12> */
[----:B------:R-:W-:Y:S06]  /*3c10*/  @!P1 BRA `(.L_x_4408) ;  /* 0x0000000000189947 */ /* 0x000fec0003800000 */
[----:B------:R-:W-:Y:S01]  /*3c20*/  FMUL.FTZ R77, R78, UR27 ;  /* 0x0000001b4e4d7c20 */ /* 0x000fe20008410000 */
[----:B-----5:R-:W-:-:S03]  /*3c30*/  LOP3.LUT P3, RZ, R98, 0xff, RZ, 0xc0, !PT ;  /* 0x000000ff62ff7812 */ /* 0x020fc6000786c0ff */
[----:B------:R-:W-:-:S05]  /*3c40*/  FMUL.FTZ R77, R77, UR26 ;  /* 0x0000001a4d4d7c20 */ /* 0x000fca0008410000 */
[----:B------:R-:W-:-:S04]  /*3c50*/  FSEL R77, R77, RZ, P3 ;  /* 0x000000ff4d4d7208 */ /* 0x000fc80001800000 */
[----:B------:R-:W-:-:S04]  /*3c60*/  F2FP.F16.F32.PACK_AB R77, RZ, R77 ;  /* 0x0000004dff4d723e */ /* 0x000fc800000000ff */
[----:B------:R-:W-:-:S07]  /*3c70*/  PRMT R72, R77, 0x7610, R72 ;  /* 0x000076104d487816 */ /* 0x000fce0000000048 */
.L_x_4408:
[----:B------:R-:W-:Y:S05]  /*3c80*/  @!P1 BRA `(.L_x_4409) ;  /* 0x0000000000189947 */ /* 0x000fea0003800000 */
[----:B------:R-:W-:Y:S01]  /*3c90*/  FMUL.FTZ R77, R79, UR27 ;  /* 0x0000001b4f4d7c20 */ /* 0x000fe20008410000 */
[----:B-----5:R-:W-:-:S03]  /*3ca0*/  LOP3.LUT P3, RZ, R98, 0xff00, RZ, 0xc0, !PT ;  /* 0x0000ff0062ff7812 */ /* 0x020fc6000786c0ff */
[----:B------:R-:W-:-:S05]  /*3cb0*/  FMUL.FTZ R77, R77, UR26 ;  /* 0x0000001a4d4d7c20 */ /* 0x000fca0008410000 */
[----:B------:R-:W-:-:S04]  /*3cc0*/  FSEL R77, R77, RZ, P3 ;  /* 0x000000ff4d4d7208 */ /* 0x000fc80001800000 */
[----:B------:R-:W-:-:S04]  /*3cd0*/  F2FP.F16.F32.PACK_AB R77, RZ, R77 ;  /* 0x0000004dff4d723e */ /* 0x000fc800000000ff */
[----:B------:R-:W-:-:S07]  /*3ce0*/  PRMT R72, R72, 0x5410, R77 ;  /* 0x0000541048487816 */ /* 0x000fce000000004d */
.L_x_4409:
        /* <DEDUP_REMOVED lines=26> */
.L_x_4410:
[----:B------:R-:W-:Y:S05]  /*3e90*/  @!P1 BRA `(.L_x_4411) ;  /* 0x0000000000189947 */ /* 0x000fea0003800000 */
[----:B------:R-:W-:Y:S01]  /*3ea0*/  FMUL.FTZ R0, R82, UR27 ;  /* 0x0000001b52007c20 */ /* 0x000fe20008410000 */
[----:B------:R-:W-:-:S03]  /*3eb0*/  LOP3.LUT P3, RZ, R98, 0xff000000, RZ, 0xc0, !PT ;  /* 0xff00000062ff7812 */ /* 0x000fc6000786c0ff */
[----:B------:R-:W-:-:S05]  /*3ec0*/  FMUL.FTZ R0, R0, UR26 ;  /* 0x0000001a00007c20 */ /* 0x000fca0008410000 */
[----:B------:R-:W-:-:S04]  /*3ed0*/  FSEL R0, R0, RZ, P3 ;  /* 0x000000ff00007208 */ /* 0x000fc80001800000 */
[----:B------:R-:W-:-:S04]  /*3ee0*/  F2FP.F16.F32.PACK_AB R0, RZ, R0 ;  /* 0x00000000ff00723e */ /* 0x000fc800000000ff */
[----:B------:R-:W-:-:S07]  /*3ef0*/  PRMT R73, R73, 0x5410, R0 ;  /* 0x0000541049497816 */ /* 0x000fce0000000000 */
.L_x_4411:
        /* <DEDUP_REMOVED lines=12> */
.L_x_4412:
[----:B------:R-:W-:Y:S05]  /*3fc0*/  @!P1 BRA `(.L_x_4413) ;  /* 0x0000000000189947 */ /* 0x000fea0003800000 */
[----:B------:R-:W-:Y:S01]  /*3fd0*/  FMUL.FTZ R0, R79, UR27 ;  /* 0x0000001b4f007c20 */ /* 0x000fe20008410000 */
[----:B------:R-:W-:-:S03]  /*3fe0*/  LOP3.LUT P2, RZ, R99, 0xff00, RZ, 0xc0, !PT ;  /* 0x0000ff0063ff7812 */ /* 0x000fc6000784c0ff */
[----:B------:R-:W-:-:S05]  /*3ff0*/  FMUL.FTZ R0, R0, UR26 ;  /* 0x0000001a00007c20 */ /* 0x000fca0008410000 */
[----:B------:R-:W-:-:S04]  /*4000*/  FSEL R0, R0, RZ, P2 ;  /* 0x000000ff00007208 */ /* 0x000fc80001000000 */
[----:B------:R-:W-:-:S04]  /*4010*/  F2FP.F16.F32.PACK_AB R0, RZ, R0 ;  /* 0x00000000ff00723e */ /* 0x000fc800000000ff */
[----:B------:R-:W-:-:S07]  /*4020*/  PRMT R74, R74, 0x5410, R0 ;  /* 0x000054104a4a7816 */ /* 0x000fce0000000000 */
.L_x_4413:
[----:B------:R-:W-:Y:S05]  /*4030*/  @!P1 BRA `(.L_x_4414) ;  /* 0x0000000000189947 */ /* 0x000fea0003800000 */
[----:B------:R-:W-:Y:S01]  /*4040*/  FMUL.FTZ R0, R80, UR27 ;  /* 0x0000001b50007c20 */ /* 0x000fe20008410000 */
[----:B------:R-:W-:-:S03]  /*4050*/  LOP3.LUT P2, RZ, R99, 0xff0000, RZ, 0xc0, !PT ;  /* 0x00ff000063ff7812 */ /* 0x000fc6000784c0ff */
[----:B------:R-:W-:-:S05]  /*4060*/  FMUL.FTZ R0, R0, UR26 ;  /* 0x0000001a00007c20 */ /* 0x000fca0008410000 */
[----:B------:R-:W-:-:S04]  /*4070*/  FSEL R0, R0, RZ, P2 ;  /* 0x000000ff00007208 */ /* 0x000fc80001000000 */
[----:B------:R-:W-:-:S04]  /*4080*/  F2FP.F16.F32.PACK_AB R0, RZ, R0 ;  /* 0x00000000ff00723e */ /* 0x000fc800000000ff */
[----:B------:R-:W-:-:S07]  /*4090*/  PRMT R75, R0, 0x7610, R75 ;  /* 0x00007610004b7816 */ /* 0x000fce000000004b */
.L_x_4414:
        /* <DEDUP_REMOVED lines=11> */
.L_x_4407:
        /* <DEDUP_REMOVED lines=12> */
.L_x_4415:
        /* <DEDUP_REMOVED lines=12> */
.L_x_4416:
        /* <DEDUP_REMOVED lines=12> */
.L_x_4417:
        /* <DEDUP_REMOVED lines=12> */
.L_x_4418:
        /* <DEDUP_REMOVED lines=12> */
.L_x_4419:
        /* <DEDUP_REMOVED lines=12> */
.L_x_4420:
        /* <DEDUP_REMOVED lines=12> */
.L_x_4421:
        /* <DEDUP_REMOVED lines=13> */
.L_x_4399:
        /* <DEDUP_REMOVED lines=12> */
.L_x_4353:
        /* <DEDUP_REMOVED lines=17> */
.L_x_4423:
        /* <DEDUP_REMOVED lines=13> */
.L_x_8079:


//--------------------- .text._ZN10layer_norm13ln_bwd_kernelINS_13Kernel_traitsIf6__halfS2_S2_fjLj2048ELj1ELj1ELj4ELj16ENS_18Kernel_traits_baseILj2048EfS2_S2_S2_fjLj128EEEEELb1ELb1ELb0ELb0EEEvNS_9BwdParamsE --------------------------
	.section	.text._ZN10layer_norm13ln_bwd_kernelINS_13Kernel_traitsIf6__halfS2_S2_fjLj2048ELj1ELj1ELj4ELj16ENS_18Kernel_traits_baseILj2048EfS2_S2_S2_fjLj128EEEEELb1ELb1ELb0ELb0EEEvNS_9BwdParamsE,"ax",@progbits
	.align	128
        .global         _ZN10layer_norm13ln_bwd_kernelINS_13Kernel_traitsIf6__halfS2_S2_fjLj2048ELj1ELj1ELj4ELj16ENS_18Kernel_traits_baseILj2048EfS2_S2_S2_fjLj128EEEEELb1ELb1ELb0ELb0EEEvNS_9BwdParamsE
        .type           _ZN10layer_norm13ln_bwd_kernelINS_13Kernel_traitsIf6__halfS2_S2_fjLj2048ELj1ELj1ELj4ELj16ENS_18Kernel_traits_baseILj2048EfS2_S2_S2_fjLj128EEEEELb1ELb1ELb0ELb0EEEvNS_9BwdParamsE,@function
        .size           _ZN10layer_norm13ln_bwd_kernelINS_13Kernel_traitsIf6__halfS2_S2_fjLj2048ELj1ELj1ELj4ELj16ENS_18Kernel_traits_baseILj2048EfS2_S2_S2_fjLj128EEEEELb1ELb1ELb0ELb0EEEvNS_9BwdParamsE,(.L_x_8080 - _ZN10layer_norm13ln_bwd_kernelINS_13Kernel_traitsIf6__halfS2_S2_fjLj2048ELj1ELj1ELj4ELj16ENS_18Kernel_traits_baseILj2048EfS2_S2_S2_fjLj128EEEEELb1ELb1ELb0ELb0EEEvNS_9BwdParamsE)
        .other          _ZN10layer_norm13ln_bwd_kernelINS_13Kernel_traitsIf6__halfS2_S2_fjLj2048ELj1ELj1ELj4ELj16ENS_18Kernel_traits_baseILj2048EfS2_S2_S2_fjLj128EEEEELb1ELb1ELb0ELb0EEEvNS_9BwdParamsE,@"STO_CUDA_ENTRY STV_DEFAULT"
_ZN10layer_norm13ln_bwd_kernelINS_13Kernel_traitsIf6__halfS2_S2_fjLj2048ELj1ELj1ELj4ELj16ENS_18Kernel_traits_baseILj2048EfS2_S2_S2_fjLj128EEEEELb1ELb1ELb0ELb0EEEvNS_9BwdParamsE:
.text._ZN10layer_norm13ln_bwd_kernelINS_13Kernel_traitsIf6__halfS2_S2_fjLj2048ELj1ELj1ELj4ELj16ENS_18Kernel_traits_baseILj2048EfS2_S2_S2_fjLj128EEEEELb1ELb1ELb0ELb0EEEvNS_9BwdParamsE:
        /* <DEDUP_REMOVED lines=94> */
.L_x_4446:
[----:B------:R-:W1:Y:S01]  /*05e0*/  @UP0 LDCU.64 UR4, c[0x0][0x3e0] ;  /* 0x00007c00ff0407ac */ /* 0x000e620008000a00 */
        /* <DEDUP_REMOVED lines=20> */
[----:B------:R-:W-:Y:S01]  /*0730*/  ULEA.HI UR5, UR5, UR4, URZ, 0x3 ;  /* 0x0000000405057291 */ /* 0x000fe2000f8f18ff */
[----:B---3--:R-:W-:-:S05]  /*0740*/  @P0 HADD2.F32 R0, -RZ, R108.H0_H0 ;  /* 0x2000006cff000230 */ /* 0x008fca0000004100 */
[----:B------:R-:W-:Y:S02]  /*0750*/  MOV R108, UR5 ;  /* 0x00000005006c7c02 */ /* 0x000fe40008000f00 */
[----:B------:R-:W-:Y:S02]  /*0760*/  @P0 R2UR UR4, R0 ;  /* 0x00000000000402ca */ /* 0x000fe400000e0000 */
[----:B------:R-:W-:Y:S02]  /*0770*/  LEA.HI.SX32 R0, R108, R135, 0x1d ;  /* 0x000000876c007211 */ /* 0x000fe400078feaff */
[----:B------:R-:W-:Y:S02]  /*0780*/  CS2R R108, SRZ ;  /* 0x00000000006c7805 */ /* 0x000fe4000001ff00 */
[----:B----4-:R-:W-:Y:S02]  /*0790*/  R2UR UR26, R110 ;  /* 0x000000006e1a72ca */ /* 0x010fe400000e0000 */
[----:B------:R-:W-:-:S05]  /*07a0*/  MOV R111, R0 ;  /* 0x00000000006f7202 */ /* 0x000fca0000000f00 */
        /* <DEDUP_REMOVED lines=17> */
[----:B---3--:R-:W-:Y:S02]  /*08c0*/  HADD2.F32 R122, -RZ, R108.H0_H0 ;  /* 0x2000006cff7a7230 */ /* 0x008fe40000004100 */
[----:B------:R-:W-:-:S03]  /*08d0*/  HADD2.F32 R126, -RZ, R109.H0_H0 ;  /* 0x2000006dff7e7230 */ /* 0x000fc60000004100 */
[C---:B------:R-:W-:Y:S01]  /*08e0*/  FADD.FTZ R122, -R135.reuse, R122 ;  /* 0x0000007a877a7221 */ /* 0x040fe20000010100 */
[----:B------:R-:W-:Y:S02]  /*08f0*/  HADD2.F32 R124, -RZ, R108.H1_H1 ;  /* 0x3000006cff7c7230 */ /* 0x000fe40000004100 */
[C---:B------:R-:W-:Y:S01]  /*0900*/  FADD.FTZ R119, -R135.reuse, R126 ;  /* 0x0000007e87777221 */ /* 0x040fe20000010100 */
[----:B----4-:R-:W-:Y:S02]  /*0910*/  HADD2.F32 R131, -RZ, R112.H0_H0 ;  /* 0x20000070ff837230 */ /* 0x010fe40000004100 */
[----:B------:R-:W-:Y:S01]  /*0920*/  FMUL.FTZ R133, R122, UR26 ;  /* 0x0000001a7a857c20 */ /* 0x000fe20008410000 */
[----:B------:R-:W-:Y:S02]  /*0930*/  HADD2.F32 R128, -RZ, R109.H1_H1 ;  /* 0x3000006dff807230 */ /* 0x000fe40000004100 */
[----:B------:R-:W-:Y:S02]  /*0940*/  HADD2.F32 R134, -RZ, R111.H0_H0 ;  /* 0x2000006fff867230 */ /* 0x000fe40000004100 */
[----:B------:R-:W-:Y:S01]  /*0950*/  FADD.FTZ R124, -R135, R124 ;  /* 0x0000007c877c7221 */ /* 0x000fe20000010100 */
[----:B------:R-:W-:-:S02]  /*0960*/  HADD2.F32 R109, -RZ, R113.H0_H0 ;  /* 0x20000071ff6d7230 */ /* 0x000fc40000004100 */
[----:B------:R-:W-:Y:S01]  /*0970*/  FADD.FTZ R64, R64, R131 ;  /* 0x0000008340407221 */ /* 0x000fe20000010000 */
[----:B------:R-:W-:Y:S02]  /*0980*/  HADD2.F32 R112, -RZ, R112.H1_H1 ;  /* 0x30000070ff707230 */ /* 0x000fe40000004100 */
[-C--:B------:R-:W-:Y:S01]  /*0990*/  FFMA.FTZ R48, R133, R131.reuse, R48 ;  /* 0x0000008385307223 */ /* 0x080fe20000010030 */
[----:B------:R-:W-:Y:S01]  /*09a0*/  FMUL.FTZ R119, R119, UR26 ;  /* 0x0000001a77777c20 */ /* 0x000fe20008410000 */
[C---:B------:R-:W-:Y:S01]  /*09b0*/  FADD.FTZ R128, -R135.reuse, R128 ;  /* 0x0000008087807221 */ /* 0x040fe20000010100 */
[----:B-----5:R-:W-:Y:S01]  /*09c0*/  FMUL.FTZ R131, R32, R131 ;  /* 0x0000008320837220 */ /* 0x020fe20000410000 */
[----:B------:R-:W-:Y:S01]  /*09d0*/  FADD.FTZ R127, -R135, R134 ;  /* 0x00000086877f7221 */ /* 0x000fe20000010100 */
[--C-:B------:R-:W-:Y:S02]  /*09e0*/  HADD2.F32 R130, -RZ, R110.reuse.H0_H0 ;  /* 0x2000006eff827230 */ /* 0x100fe40000004100 */
[----:B------:R-:W-:Y:S01]  /*09f0*/  FMUL.FTZ R134, R124, UR26 ;  /* 0x0000001a7c867c20 */ /* 0x000fe20008410000 */
[----:B------:R-:W-:-:S02]  /*0a00*/  HADD2.F32 R132, -RZ, R110.H1_H1 ;  /* 0x3000006eff847230 */ /* 0x000fc40000004100 */
[----:B------:R-:W-:Y:S01]  /*0a10*/  FADD.FTZ R66, R66, R109 ;  /* 0x0000006d42427221 */ /* 0x000fe20000010000 */
[----:B------:R-:W-:Y:S02]  /*0a20*/  HADD2.F32 R110, -RZ, R113.H1_H1 ;  /* 0x30000071ff6e7230 */ /* 0x000fe40000004100 */
[-C--:B------:R-:W-:Y:S01]  /*0a30*/  FFMA.FTZ R50, R119, R109.reuse, R50 ;  /* 0x0000006d77327223 */ /* 0x080fe20000010032 */
[----:B------:R-:W-:Y:S01]  /*0a40*/  FMUL.FTZ R124, R34, R109 ;  /* 0x0000006d227c7220 */ /* 0x000fe20000410000 */
[----:B------:R-:W-:Y:S02]  /*0a50*/  HADD2.F32 R140, -RZ, R111.H1_H1 ;  /* 0x3000006fff8c7230 */ /* 0x000fe40000004100 */
[----:B0-----:R-:W-:Y:S01]  /*0a60*/  FMUL.FTZ R120, R33, R112 ;  /* 0x0000007021787220 */ /* 0x001fe20000410000 */
[----:B------:R-:W-:Y:S01]  /*0a70*/  FMUL.FTZ R122, R128, UR26 ;  /* 0x0000001a807a7c20 */ /* 0x000fe20008410000 */
[----:B------:R-:W-:Y:S01]  /*0a80*/  FADD.FTZ R109, RZ, R131 ;  /* 0x00000083ff6d7221 */ /* 0x000fe20000010000 */
[----:B------:R-:W-:Y:S01]  /*0a90*/  FFMA.FTZ R111, R133, R131, RZ ;  /* 0x00000083856f7223 */ /* 0x000fe200000100ff */
[----:B------:R-:W-:Y:S01]  /*0aa0*/  FADD.FTZ R67, R67, R110 ;  /* 0x0000006e43437221 */ /* 0x000fe20000010000 */
[-C--:B------:R-:W-:Y:S01]  /*0ab0*/  FFMA.FTZ R51, R122, R110.reuse, R51 ;  /* 0x0000006e7a337223 */ /* 0x080fe20000010033 */
[----:B------:R-:W-:Y:S01]  /*0ac0*/  FMUL.FTZ R121, R35, R110 ;  /* 0x0000006e23797220 */ /* 0x000fe20000410000 */
[----:B------:R-:W-:Y:S01]  /*0ad0*/  FADD.FTZ R109, R109, R120 ;  /* 0x000000786d6d7221 */ /* 0x000fe20000010000 */
[C---:B------:R-:W-:Y:S01]  /*0ae0*/  FFMA.FTZ R110, R134.reuse, R120, R111 ;  /* 0x00000078866e7223 */ /* 0x040fe2000001006f */
[----:B------:R-:W-:Y:S01]  /*0af0*/  FADD.FTZ R65, R65, R112 ;  /* 0x0000007041417221 */ /* 0x000fe20000010000 */
[----:B------:R-:W-:Y:S01]  /*0b00*/  FFMA.FTZ R49, R134, R112, R49 ;  /* 0x0000007086317223 */ /* 0x000fe20000010031 */
[----:B------:R-:W-:-:S02]  /*0b10*/  HADD2.F32 R113, -RZ, R114.H0_H0 ;  /* 0x20000072ff717230 */ /* 0x000fc40000004100 */
[----:B------:R-:W-:Y:S01]  /*0b20*/  FADD.FTZ R112, R109, R124 ;  /* 0x0000007c6d707221 */ /* 0x000fe20000010000 */
[----:B------:R-:W-:Y:S01]  /*0b30*/  FADD.FTZ R123, -R135, R130 ;  /* 0x00000082877b7221 */ /* 0x000fe20000010100 */
[----:B------:R-:W-:Y:S01]  /*0b40*/  FFMA.FTZ R109, R119, R124, R110 ;  /* 0x0000007c776d7223 */ /* 0x000fe2000001006e */
[----:B------:R-:W-:Y:S02]  /*0b50*/  HADD2.F32 R114, -RZ, R114.H1_H1 ;  /* 0x30000072ff727230 */ /* 0x000fe40000004100 */
[----:B------:R-:W-:Y:S01]  /*0b60*/  FADD.FTZ R132, -R135, R132 ;  /* 0x0000008487847221 */ /* 0x000fe20000010100 */
[----:B------:R-:W-:Y:S01]  /*0b70*/  FMUL.FTZ R123, R123, UR26 ;  /* 0x0000001a7b7b7c20 */ /* 0x000fe20008410000 */
[----:B------:R-:W-:Y:S01]  /*0b80*/  FMUL.FTZ R126, R36, R113 ;  /* 0x00000071247e7220 */ /* 0x000fe20000410000 */
[----:B------:R-:W-:Y:S01]  /*0b90*/  FADD.FTZ R111, R112, R121 ;  /* 0x00000079706f7221 */ /* 0x000fe20000010000 */
[----:B------:R-:W-:Y:S01]  /*0ba0*/  FFMA.FTZ R110, R122, R121, R109 ;  /* 0x000000797a6e7223 */ /* 0x000fe2000001006d */
[----:B------:R-:W-:-:S02]  /*0bb0*/  HADD2.F32 R129, -RZ, R115.H0_H0 ;  /* 0x20000073ff817230 */ /* 0x000fc40000004100 */
[----:B------:R-:W-:Y:S01]  /*0bc0*/  FMUL.FTZ R128, R132, UR26 ;  /* 0x0000001a84807c20 */ /* 0x000fe20008410000 */
[----:B------:R-:W-:Y:S01]  /*0bd0*/  FMUL.FTZ R125, R37, R114 ;  /* 0x00000072257d7220 */ /* 0x000fe20000410000 */
[----:B------:R-:W-:Y:S01]  /*0be0*/  FADD.FTZ R112, R111, R126 ;  /* 0x0000007e6f707221 */ /* 0x000fe20000010000 */
[----:B------:R-:W-:Y:S01]  /*0bf0*/  FFMA.FTZ R109, R123, R126, R110 ;  /* 0x0000007e7b6d7223 */ /* 0x000fe2000001006e */
[----:B------:R-:W-:Y:S02]  /*0c00*/  HADD2.F32 R108, -RZ, R115.H1_H1 ;  /* 0x30000073ff6c7230 */ /* 0x000fe40000004100 */
        /* <DEDUP_REMOVED lines=20> */
.L_x_4426:
[----:B------:R-:W-:Y:S05]  /*0d50*/  BSYNC.RECONVERGENT B0 ;  /* 0x0000000000007941 */ /* 0x000fea0003800200 */
.L_x_4425:
        /* <DEDUP_REMOVED lines=18> */
[--C-:B------:R-:W-:Y:S02]  /*0e80*/  HADD2.F32 R110, -RZ, R9.reuse.H0_H0 ;  /* 0x20000009ff6e7230 */ /* 0x100fe40000004100 */
[--C-:B------:R-:W-:Y:S02]  /*0e90*/  HADD2.F32 R114, -RZ, R10.reuse.H0_H0 ;  /* 0x2000000aff727230 */ /* 0x100fe40000004100 */
[----:B------:R-:W-:Y:S02]  /*0ea0*/  HADD2.F32 R10, -RZ, R10.H1_H1 ;  /* 0x3000000aff0a7230 */ /* 0x000fe40000004100 */
[----:B------:R-:W-:Y:S01]  /*0eb0*/  FADD.FTZ R8, -R135, R8 ;  /* 0x0000000887087221 */ /* 0x000fe20000010100 */
[----:B------:R-:W-:-:S02]  /*0ec0*/  HADD2.F32 R112, -RZ, R9.H1_H1 ;  /* 0x30000009ff707230 */ /* 0x000fc40000004100 */
[C---:B------:R-:W-:Y:S01]  /*0ed0*/  FADD.FTZ R110, -R135.reuse, R110 ;  /* 0x0000006e876e7221 */ /* 0x040fe20000010100 */
[--C-:B------:R-:W-:Y:S02]  /*0ee0*/  HADD2.F32 R116, -RZ, R11.reuse.H0_H0 ;  /* 0x2000000bff747230 */ /* 0x100fe40000004100 */
[C---:B------:R-:W-:Y:S01]  /*0ef0*/  FADD.FTZ R111, -R135.reuse, R10 ;  /* 0x0000000a876f7221 */ /* 0x040fe20000010100 */
[--C-:B----4-:R-:W-:Y:S02]  /*0f00*/  HADD2.F32 R9, -RZ, R4.reuse.H0_H0 ;  /* 0x20000004ff097230 */ /* 0x110fe40000004100 */
[----:B------:R-:W-:Y:S01]  /*0f10*/  FADD.FTZ R3, -R135, R14 ;  /* 0x0000000e87037221 */ /* 0x000fe20000010100 */
[----:B------:R-:W-:Y:S02]  /*0f20*/  HADD2.F32 R118, -RZ, R11.H1_H1 ;  /* 0x3000000bff767230 */ /* 0x000fe40000004100 */
[----:B------:R-:W-:Y:S02]  /*0f30*/  HADD2.F32 R10, -RZ, R4.H1_H1 ;  /* 0x30000004ff0a7230 */ /* 0x000fe40000004100 */
[----:B------:R-:W-:Y:S01]  /*0f40*/  FMUL.FTZ R4, R8, UR26 ;  /* 0x0000001a08047c20 */ /* 0x000fe20008410000 */
[----:B------:R-:W-:-:S02]  /*0f50*/  HADD2.F32 R11, -RZ, R5.H0_H0 ;  /* 0x20000005ff0b7230 */ /* 0x000fc40000004100 */
[C---:B------:R-:W-:Y:S01]  /*0f60*/  FADD.FTZ R112, -R135.reuse, R112 ;  /* 0x0000007087707221 */ /* 0x040fe20000010100 */
[----:B0-----:R-:W-:Y:S02]  /*0f70*/  HADD2.F32 R12, -RZ, R5.H1_H1 ;  /* 0x30000005ff0c7230 */ /* 0x001fe40000004100 */
[C---:B------:R-:W-:Y:S01]  /*0f80*/  FADD.FTZ R113, -R135.reuse, R116 ;  /* 0x0000007487717221 */ /* 0x040fe20000010100 */
[----:B------:R-:W-:Y:S01]  /*0f90*/  FMUL.FTZ R5, R110, UR26 ;  /* 0x0000001a6e057c20 */ /* 0x000fe20008410000 */
[----:B------:R-:W-:Y:S01]  /*0fa0*/  FADD.FTZ R114, -R135, R114 ;  /* 0x0000007287727221 */ /* 0x000fe20000010100 */
[--C-:B------:R-:W-:Y:S02]  /*0fb0*/  HADD2.F32 R15, -RZ, R6.reuse.H0_H0 ;  /* 0x20000006ff0f7230 */ /* 0x100fe40000004100 */
[----:B------:R-:W-:Y:S02]  /*0fc0*/  HADD2.F32 R116, -RZ, R6.H1_H1 ;  /* 0x30000006ff747230 */ /* 0x000fe40000004100 */
[----:B-----5:R-:W-:Y:S01]  /*0fd0*/  FMUL.FTZ R6, R16, R9 ;  /* 0x0000000910067220 */ /* 0x020fe20000410000 */
[----:B------:R-:W-:-:S02]  /*0fe0*/  HADD2.F32 R115, -RZ, R7.H0_H0 ;  /* 0x20000007ff737230 */ /* 0x000fc40000004100 */
[----:B------:R-:W-:Y:S01]  /*0ff0*/  FMUL.FTZ R3, R3, UR26 ;  /* 0x0000001a03037c20 */ /* 0x000fe20008410000 */
[----:B------:R-:W-:Y:S02]  /*1000*/  HADD2.F32 R140, -RZ, R7.H1_H1 ;  /* 0x30000007ff8c7230 */ /* 0x000fe40000004100 */
[----:B------:R-:W-:Y:S01]  /*1010*/  FADD.FTZ R73, R73, R10 ;  /* 0x0000000a49497221 */ /* 0x000fe20000010000 */
[-C--:B------:R-:W-:Y:S01]  /*1020*/  FFMA.FTZ R57, R4, R10.reuse, R57 ;  /* 0x0000000a04397223 */ /* 0x080fe20000010039 */
[----:B------:R-:W-:Y:S01]  /*1030*/  FMUL.FTZ R7, R17, R10 ;  /* 0x0000000a11077220 */ /* 0x000fe20000410000 */
[----:B------:R-:W-:Y:S01]  /*1040*/  FADD.FTZ R74, R74, R11 ;  /* 0x0000000b4a4a7221 */ /* 0x000fe20000010000 */
[----:B------:R-:W-:Y:S01]  /*1050*/  FMUL.FTZ R8, R112, UR26 ;  /* 0x0000001a70087c20 */ /* 0x000fe20008410000 */
[-C--:B------:R-:W-:Y:S01]  /*1060*/  FFMA.FTZ R58, R5, R11.reuse, R58 ;  /* 0x0000000b053a7223 */ /* 0x080fe2000001003a */
[----:B------:R-:W-:Y:S01]  /*1070*/  FMUL.FTZ R10, R18, R11 ;  /* 0x0000000b120a7220 */ /* 0x000fe20000410000 */
[----:B------:R-:W-:Y:S01]  /*1080*/  FMUL.FTZ R11, R114, UR26 ;  /* 0x0000001a720b7c20 */ /* 0x000fe20008410000 */
        /* <DEDUP_REMOVED lines=13> */
[----:B------:R-:W-:-:S03]  /*1160*/  FFMA.FTZ R15, R5, R10, R108 ;  /* 0x0000000a050f7223 */ /* 0x000fc6000001006c */
        /* <DEDUP_REMOVED lines=8> */
[----:B------:R-:W-:Y:S01]  /*11f0*/  FADD.FTZ R118, -R135, R118 ;  /* 0x0000007687767221 */ /* 0x000fe20000010100 */
[----:B------:R-:W-:Y:S01]  /*1200*/  FMUL.FTZ R15, R113, UR26 ;  /* 0x0000001a710f7c20 */ /* 0x000fe20008410000 */
[----:B------:R-:W-:Y:S01]  /*1210*/  FMUL.FTZ R116, R22, R115 ;  /* 0x0000007316747220 */ /* 0x000fe20000410000 */
        /* <DEDUP_REMOVED lines=12> */
.L_x_4428:
[----:B------:R-:W-:Y:S05]  /*12e0*/  BSYNC.RECONVERGENT B0 ;  /* 0x0000000000007941 */ /* 0x000fea0003800200 */
.L_x_4427:
        /* <DEDUP_REMOVED lines=32> */
.L_x_4430:
[----:B------:R-:W-:Y:S05]  /*14f0*/  BSYNC.RECONVERGENT B0 ;  /* 0x0000000000007941 */ /* 0x000fea0003800200 */
.L_x_4429:
        /* <DEDUP_REMOVED lines=37> */
[----:B------:R-:W-:Y:S01]  /*1750*/  FFMA.FTZ R145, R127, UR4, R112 ;  /* 0x000000047f917c23 */ /* 0x000fe20008010070 */
[----:B------:R-:W-:Y:S01]  /*1760*/  FADD.FTZ R113, R124, -R113 ;  /* 0x800000717c717221 */ /* 0x000fe20000010000 */
[----:B------:R-:W-:Y:S01]  /*1770*/  LOP3.LUT P1, RZ, R138, 0xff000000, RZ, 0xc0, !PT ;  /* 0xff0000008aff7812 */ /* 0x000fe2000782c0ff */
[----:B------:R-:W-:Y:S01]  /*1780*/  FADD.FTZ R140, R121, -R140 ;  /* 0x8000008c798c7221 */ /* 0x000fe20000010000 */
[----:B------:R-:W-:Y:S01]  /*1790*/  FADD.FTZ R146, R130, -R145 ;  /* 0x8000009182927221 */ /* 0x000fe20000010000 */
[----:B------:R-:W-:Y:S01]  /*17a0*/  FMUL.FTZ R113, R113, UR26 ;  /* 0x0000001a71717c20 */ /* 0x000fe20008410000 */
[----:B------:R-:W-:Y:S01]  /*17b0*/  LOP3.LUT P4, RZ, R139, 0xff, RZ, 0xc0, !PT ;  /* 0x000000ff8bff7812 */ /* 0x000fe2000788c0ff */
[----:B------:R-:W-:Y:S01]  /*17c0*/  FMUL.FTZ R140, R140, UR26 ;  /* 0x0000001a8c8c7c20 */ /* 0x000fe20008410000 */
[----:B------:R-:W-:Y:S01]  /*17d0*/  FMUL.FTZ R146, R146, UR26 ;  /* 0x0000001a92927c20 */ /* 0x000fe20008410000 */
[----:B------:R-:W-:Y:S01]  /*17e0*/  FMUL.FTZ R114, R113, UR9 ;  /* 0x0000000971727c20 */ /* 0x000fe20008410000 */
[----:B------:R-:W-:-:S02]  /*17f0*/  HFMA2 R113, -RZ, RZ, 0, 0 ;  /* 0x00000000ff717431 */ /* 0x000fc400000001ff */
[----:B------:R-:W-:Y:S01]  /*1800*/  FMUL.FTZ R140, R140, UR9 ;  /* 0x000000098c8c7c20 */ /* 0x000fe20008410000 */
[----:B------:R-:W-:Y:S01]  /*1810*/  FFMA.FTZ R144, R128, UR4, R112 ;  /* 0x0000000480907c23 */ /* 0x000fe20008010070 */
[----:B------:R-:W-:Y:S01]  /*1820*/  FMUL.FTZ R141, R114, UR21 ;  /* 0x00000015728d7c20 */ /* 0x000fe20008410000 */
[--C-:B-----5:R-:W-:Y:S01]  /*1830*/  @P6 HADD2.F32 R114, -RZ, R109.reuse.H0_H0 ;  /* 0x2000006dff726230 */ /* 0x120fe20000004100 */
[----:B------:R-:W-:Y:S01]  /*1840*/  LOP3.LUT P5, RZ, R139, 0xff00, RZ, 0xc0, !PT ;  /* 0x0000ff008bff7812 */ /* 0x000fe200078ac0ff */
[----:B------:R-:W-:Y:S01]  /*1850*/  FMUL.FTZ R146, R146, UR9 ;  /* 0x0000000992927c20 */ /* 0x000fe20008410000 */
[----:B------:R-:W-:Y:S01]  /*1860*/  FMUL.FTZ R115, R42, R141 ;  /* 0x0000008d2a737220 */ /* 0x000fe20000410000 */
[----:B------:R-:W-:Y:S01]  /*1870*/  FMUL.FTZ R148, R140, UR21 ;  /* 0x000000158c947c20 */ /* 0x000fe20008410000 */
[----:B------:R-:W-:Y:S01]  /*1880*/  @P6 FMUL.FTZ R113, R141, R114 ;  /* 0x000000728d716220 */ /* 0x000fe20000410000 */
[----:B------:R-:W-:Y:S01]  /*1890*/  FADD.FTZ R145, R125, -R144 ;  /* 0x800000907d917221 */ /* 0x000fe20000010000 */
[----:B------:R-:W-:Y:S01]  /*18a0*/  @P1 HADD2.F32 R109, -RZ, R109.H1_H1 ;  /* 0x3000006dff6d1230 */ /* 0x000fe20000004100 */
[----:B------:R-:W-:Y:S01]  /*18b0*/  FSEL R114, R115, RZ, P6 ;  /* 0x000000ff73727208 */ /* 0x000fe20003000000 */
[----:B------:R-:W-:Y:S01]  /*18c0*/  FFMA.FTZ R115, R123, UR4, R112 ;  /* 0x000000047b737c23 */ /* 0x000fe20008010070 */
[----:B------:R-:W-:Y:S01]  /*18d0*/  LOP3.LUT P6, RZ, R139, 0xff0000, RZ, 0xc0, !PT ;  /* 0x00ff00008bff7812 */ /* 0x000fe200078cc0ff */
[----:B------:R-:W-:Y:S01]  /*18e0*/  FMUL.FTZ R149, R146, UR21 ;  /* 0x0000001592957c20 */ /* 0x000fe20008410000 */
[----:B------:R-:W-:Y:S01]  /*18f0*/  FMUL.FTZ R145, R145, UR26 ;  /* 0x0000001a91917c20 */ /* 0x000fe20008410000 */
[----:B------:R-:W-:Y:S01]  /*1900*/  FADD.FTZ R115, R126, -R115 ;  /* 0x800000737e737221 */ /* 0x000fe20000010000 */
[----:B------:R-:W-:-:S02]  /*1910*/  CS2R R142, SRZ ;  /* 0x00000000008e7805 */ /* 0x000fc4000001ff00 */
[----:B------:R-:W-:Y:S01]  /*1920*/  MOV R141, RZ ;  /* 0x000000ff008d7202 */ /* 0x000fe20000000f00 */
[--C-:B------:R-:W-:Y:S02]  /*1930*/  @P4 HADD2.F32 R144, -RZ, R110.reuse.H0_H0 ;  /* 0x2000006eff904230 */ /* 0x100fe40000004100 */
[----:B------:R-:W-:Y:S01]  /*1940*/  FMUL.FTZ R115, R115, UR26 ;  /* 0x0000001a73737c20 */ /* 0x000fe20008410000 */
[----:B------:R-:W-:Y:S01]  /*1950*/  @P1 FMUL.FTZ R142, R148, R109 ;  /* 0x0000006d948e1220 */ /* 0x000fe20000410000 */
[----:B------:R-:W-:Y:S01]  /*1960*/  FMUL.FTZ R146, R46, R149 ;  /* 0x000000952e927220 */ /* 0x000fe20000410000 */
[----:B------:R-:W-:Y:S01]  /*1970*/  FADD.FTZ R113, R82, R113 ;  /* 0x0000007152717221 */ /* 0x000fe20000010000 */
[----:B------:R-:W-:Y:S01]  /*1980*/  FMUL.FTZ R115, R115, UR9 ;  /* 0x0000000973737c20 */ /* 0x000fe20008410000 */
[----:B------:R-:W-:Y:S01]  /*1990*/  FADD.FTZ R142, R83, R142 ;  /* 0x0000008e538e7221 */ /* 0x000fe20000010000 */
[----:B------:R-:W-:Y:S02]  /*19a0*/  @P6 HADD2.F32 R140, -RZ, R111.H0_H0 ;  /* 0x2000006fff8c6230 */ /* 0x000fe40000004100 */
[----:B------:R-:W-:Y:S01]  /*19b0*/  FMUL.FTZ R147, R115, UR21 ;  /* 0x0000001573937c20 */ /* 0x000fe20008410000 */
[----:B------:R-:W-:Y:S01]  /*19c0*/  FMUL.FTZ R115, R43, R148 ;  /* 0x000000942b737220 */ /* 0x000fe20000410000 */
[----:B------:R-:W-:Y:S01]  /*19d0*/  FFMA.FTZ R148, R132, UR4, R112 ;  /* 0x0000000484947c23 */ /* 0x000fe20008010070 */
[----:B------:R-:W-:Y:S01]  /*19e0*/  @P6 FMUL.FTZ R141, R149, R140 ;  /* 0x0000008c958d6220 */ /* 0x000fe20000410000 */
[----:B------:R-:W-:Y:S01]  /*19f0*/  FMUL.FTZ R140, R145, UR9 ;  /* 0x00000009918c7c20 */ /* 0x000fe20008410000 */
[----:B------:R-:W-:Y:S01]  /*1a00*/  @P4 FMUL.FTZ R143, R147, R144 ;  /* 0x00000090938f4220 */ /* 0x000fe20000410000 */
[----:B------:R-:W-:Y:S01]  /*1a10*/  FSEL R109, R115, RZ, P1 ;  /* 0x000000ff736d7208 */ /* 0x000fe20000800000 */
[----:B------:R-:W-:Y:S01]  /*1a20*/  FMUL.FTZ R115, R44, R147 ;  /* 0x000000932c737220 */ /* 0x000fe20000410000 */
[----:B------:R-:W-:Y:S01]  /*1a30*/  ISETP.GE.U32.AND P1, PT, R138, RZ, PT ;  /* 0x000000ff8a00720c */ /* 0x000fe20003f26070 */
[----:B------:R-:W-:-:S02]  /*1a40*/  @P5 HADD2.F32 R145, -RZ, R110.H1_H1 ;  /* 0x3000006eff915230 */ /* 0x000fc40000004100 */
[----:B------:R-:W-:Y:S01]  /*1a50*/  FMUL.FTZ R140, R140, UR21 ;  /* 0x000000158c8c7c20 */ /* 0x000fe20008410000 */
[----:B------:R-:W-:Y:S01]  /*1a60*/  FADD.FTZ R147, R129, -R148 ;  /* 0x8000009481937221 */ /* 0x000fe20000010000 */
[----:B------:R-:W-:Y:S01]  /*1a70*/  ISETP.GE.U32.AND.EX P1, PT, R139, 0x1000000, PT, P1 ;  /* 0x010000008b00780c */ /* 0x000fe20003f26110 */
[--C-:B------:R-:W-:Y:S01]  /*1a80*/  FFMA.FTZ R148, R133, UR4, R112.reuse ;  /* 0x0000000485947c23 */ /* 0x100fe20008010070 */
[----:B------:R-:W-:Y:S01]  /*1a90*/  FSEL R110, R115, RZ, P4 ;  /* 0x000000ff736e7208 */ /* 0x000fe20002000000 */
[----:B------:R-:W-:Y:S01]  /*1aa0*/  HFMA2 R144, -RZ, RZ, 0, 0 ;  /* 0x00000000ff907431 */ /* 0x000fe200000001ff */
[----:B------:R-:W-:Y:S01]  /*1ab0*/  LOP3.LUT P4, RZ, R138, 0xff, RZ, 0xc0, !PT ;  /* 0x000000ff8aff7812 */ /* 0x000fe2000788c0ff */
[----:B------:R-:W-:Y:S01]  /*1ac0*/  @P5 FMUL.FTZ R144, R140, R145 ;  /* 0x000000918c905220 */ /* 0x000fe20000410000 */
[----:B------:R-:W-:Y:S01]  /*1ad0*/  FFMA.FTZ R145, R134, UR4, R112 ;  /* 0x0000000486917c23 */ /* 0x000fe20008010070 */
[----:B------:R-:W-:Y:S01]  /*1ae0*/  FADD.FTZ R148, R131, -R148 ;  /* 0x8000009483947221 */ /* 0x000fe20000010000 */
[----:B------:R-:W-:Y:S01]  /*1af0*/  FSEL R115, R146, RZ, P6 ;  /* 0x000000ff92737208 */ /* 0x000fe20003000000 */
[----:B------:R-:W-:Y:S01]  /*1b00*/  FMUL.FTZ R149, R147, UR26 ;  /* 0x0000001a93957c20 */ /* 0x000fe20008410000 */
[----:B------:R-:W-:Y:S01]  /*1b10*/  LOP3.LUT P6, RZ, R138, 0xff00, RZ, 0xc0, !PT ;  /* 0x0000ff008aff7812 */ /* 0x000fe200078cc0ff */
[----:B------:R-:W-:Y:S01]  /*1b20*/  FADD.FTZ R147, R120, -R145 ;  /* 0x8000009178937221 */ /* 0x000fe20000010000 */
[----:B------:R-:W-:Y:S01]  /*1b30*/  FMUL.FTZ R148, R148, UR26 ;  /* 0x0000001a94947c20 */ /* 0x000fe20008410000 */
[----:B------:R-:W-:Y:S01]  /*1b40*/  FMUL.FTZ R149, R149, UR9 ;  /* 0x0000000995957c20 */ /* 0x000fe20008410000 */
[----:B------:R-:W-:-:S02]  /*1b50*/  @P1 HADD2.F32 R111, -RZ, R111.H1_H1 ;  /* 0x3000006fff6f1230 */ /* 0x000fc40000004100 */
[----:B------:R-:W-:Y:S01]  /*1b60*/  FMUL.FTZ R147, R147, UR26 ;  /* 0x0000001a93937c20 */ /* 0x000fe20008410000 */
[----:B------:R-:W-:Y:S01]  /*1b70*/  FMUL.FTZ R148, R148, UR9 ;  /* 0x0000000994947c20 */ /* 0x000fe20008410000 */
[----:B------:R-:W-:Y:S01]  /*1b80*/  FMUL.FTZ R152, R149, UR21 ;  /* 0x0000001595987c20 */ /* 0x000fe20008410000 */
[--C-:B------:R-:W-:Y:S02]  /*1b90*/  @P4 HADD2.F32 R145, -RZ, R108.reuse.H0_H0 ;  /* 0x2000006cff914230 */ /* 0x100fe40000004100 */
[----:B------:R-:W-:Y:S01]  /*1ba0*/  FMUL.FTZ R147, R147, UR9 ;  /* 0x0000000993937c20 */ /* 0x000fe20008410000 */
[----:B------:R-:W-:Y:S01]  /*1bb0*/  FMUL.FTZ R148, R148, UR21 ;  /* 0x0000001594947c20 */ /* 0x000fe20008410000 */
[----:B------:R-:W-:Y:S01]  /*1bc0*/  MOV R146, RZ ;  /* 0x000000ff00927202 */ /* 0x000fe20000000f00 */
[----:B------:R-:W-:Y:S01]  /*1bd0*/  @P1 FMUL.FTZ R146, R152, R111 ;  /* 0x0000006f98921220 */ /* 0x000fe20000410000 */
[----:B------:R-:W-:Y:S02]  /*1be0*/  @P6 HADD2.F32 R149, -RZ, R108.H1_H1 ;  /* 0x3000006cff956230 */ /* 0x000fe40000004100 */
[----:B------:R-:W-:-:S02]  /*1bf0*/  HFMA2 R111, -RZ, RZ, 0, 0 ;  /* 0x00000000ff6f7431 */ /* 0x000fc400000001ff */
[----:B------:R-:W-:Y:S01]  /*1c00*/  FMUL.FTZ R150, R147, UR21 ;  /* 0x0000001593967c20 */ /* 0x000fe20008410000 */
[----:B------:R-:W-:Y:S01]  /*1c10*/  @P4 FMUL.FTZ R111, R148, R145 ;  /* 0x00000091946f4220 */ /* 0x000fe20000410000 */
        /* <DEDUP_REMOVED lines=16> */
[----:B------:R-:W-:Y:S02]  /*1d20*/  F2FP.F16.F32.PACK_AB R111, R108, R115 ;  /* 0x000000736c6f723e */ /* 0x000fe400000000ff */
[----:B------:R-:W-:Y:S02]  /*1d30*/  F2FP.F16.F32.PACK_AB R110, R83, R110 ;  /* 0x0000006e536e723e */ /* 0x000fe400000000ff */
[----:B------:R-:W-:Y:S02]  /*1d40*/  F2FP.F16.F32.PACK_AB R109, R109, R114 ;  /* 0x000000726d6d723e */ /* 0x000fe400000000ff */
[----:B------:R-:W-:Y:S01]  /*1d50*/  F2FP.F16.F32.PACK_AB R108, R81, R80 ;  /* 0x00000050516c723e */ /* 0x000fe200000000ff */
[----:B------:R-:W-:Y:S06]  /*1d60*/  BRA `(.L_x_4436) ;  /* 0x0000000400a47947 */ /* 0x000fec0003800000 */
.L_x_4435:
        /* <DEDUP_REMOVED lines=13> */
[----:B------:R-:W-:Y:S01]  /*1e40*/  LOP3.LUT P6, RZ, R139, 0xff00, RZ, 0xc0, !PT ;  /* 0x0000ff008bff7812 */ /* 0x000fe200078cc0ff */
[--C-:B-----5:R-:W-:Y:S01]  /*1e50*/  @P5 HADD2.F32 R144, -RZ, R109.reuse.H0_H0 ;  /* 0x2000006dff905230 */ /* 0x120fe20000004100 */
[----:B------:R-:W-:Y:S01]  /*1e60*/  MOV R142, RZ ;  /* 0x000000ff008e7202 */ /* 0x000fe20000000f00 */
[----:B------:R-:W-:-:S02]  /*1e70*/  @P1 HADD2.F32 R143, -RZ, R109.H1_H1 ;  /* 0x3000006dff8f1230 */ /* 0x000fc40000004100 */
[----:B------:R-:W-:Y:S01]  /*1e80*/  FMUL.FTZ R141, R114, UR21 ;  /* 0x00000015728d7c20 */ /* 0x000fe20008410000 */
[----:B------:R-:W-:Y:S01]  /*1e90*/  FMUL.FTZ R109, R105, UR9 ;  /* 0x00000009696d7c20 */ /* 0x000fe20008410000 */
[----:B------:R-:W-:Y:S01]  /*1ea0*/  FMUL.FTZ R106, R106, UR26 ;  /* 0x0000001a6a6a7c20 */ /* 0x000fe20008410000 */
[--C-:B------:R-:W-:Y:S02]  /*1eb0*/  @P4 HADD2.F32 R146, -RZ, R110.reuse.H0_H0 ;  /* 0x2000006eff924230 */ /* 0x100fe40000004100 */
[----:B------:R-:W-:Y:S01]  /*1ec0*/  FMUL.FTZ R114, R42, R141 ;  /* 0x0000008d2a727220 */ /* 0x000fe20000410000 */
[----:B------:R-:W-:Y:S01]  /*1ed0*/  FMUL.FTZ R140, R109, UR21 ;  /* 0x000000156d8c7c20 */ /* 0x000fe20008410000 */
[----:B------:R-:W-:Y:S01]  /*1ee0*/  @P5 FMUL.FTZ R113, R141, R144 ;  /* 0x000000908d715220 */ /* 0x000fe20000410000 */
[--C-:B------:R-:W-:Y:S01]  /*1ef0*/  FFMA.FTZ R141, R127, UR4, R112.reuse ;  /* 0x000000047f8d7c23 */ /* 0x100fe20008010070 */
[----:B------:R-:W-:Y:S01]  /*1f00*/  FMUL.FTZ R115, R106, UR9 ;  /* 0x000000096a737c20 */ /* 0x000fe20008410000 */
[----:B------:R-:W-:Y:S01]  /*1f10*/  FMUL.FTZ R109, R43, R140 ;  /* 0x0000008c2b6d7220 */ /* 0x000fe20000410000 */
[----:B------:R-:W-:Y:S01]  /*1f20*/  FSEL R114, R114, RZ, P5 ;  /* 0x000000ff72727208 */ /* 0x000fe20002800000 */
[----:B------:R-:W-:Y:S01]  /*1f30*/  @P1 FMUL.FTZ R142, R140, R143 ;  /* 0x0000008f8c8e1220 */ /* 0x000fe20000410000 */
[----:B------:R-:W-:Y:S01]  /*1f40*/  LOP3.LUT P5, RZ, R139, 0xff0000, RZ, 0xc0, !PT ;  /* 0x00ff00008bff7812 */ /* 0x000fe200078ac0ff */
[--C-:B------:R-:W-:Y:S01]  /*1f50*/  FFMA.FTZ R140, R128, UR4, R112.reuse ;  /* 0x00000004808c7c23 */ /* 0x100fe20008010070 */
[----:B------:R-:W-:Y:S01]  /*1f60*/  FADD.FTZ R145, R130, -R141 ;  /* 0x8000008d82917221 */ /* 0x000fe20000010000 */
[----:B------:R-:W-:Y:S01]  /*1f70*/  FSEL R109, R109, RZ, P1 ;  /* 0x000000ff6d6d7208 */ /* 0x000fe20000800000 */
[----:B------:R-:W-:Y:S01]  /*1f80*/  FFMA.FTZ R148, R132, UR4, R112 ;  /* 0x0000000484947c23 */ /* 0x000fe20008010070 */
[----:B------:R-:W-:Y:S01]  /*1f90*/  ISETP.GE.U32.AND P1, PT, R138, RZ, PT ;  /* 0x000000ff8a00720c */ /* 0x000fe20003f26070 */
[----:B------:R-:W-:Y:S01]  /*1fa0*/  FADD.FTZ R140, R125, -R140 ;  /* 0x8000008c7d8c7221 */ /* 0x000fe20000010000 */
[----:B------:R-:W-:Y:S01]  /*1fb0*/  FMUL.FTZ R145, R145, UR26 ;  /* 0x0000001a91917c20 */ /* 0x000fe20008410000 */
[----:B------:R-:W-:Y:S01]  /*1fc0*/  FMUL.FTZ R115, R115, UR21 ;  /* 0x0000001573737c20 */ /* 0x000fe20008410000 */
[----:B------:R-:W-:-:S02]  /*1fd0*/  @P6 HADD2.F32 R149, -RZ, R110.H1_H1 ;  /* 0x3000006eff956230 */ /* 0x000fc40000004100 */
[----:B------:R-:W-:Y:S01]  /*1fe0*/  FMUL.FTZ R141, R140, UR26 ;  /* 0x0000001a8c8d7c20 */ /* 0x000fe20008410000 */
[----:B------:R-:W-:Y:S01]  /*1ff0*/  ISETP.GE.U32.AND.EX P1, PT, R139, 0x1000000, PT, P1 ;  /* 0x010000008b00780c */ /* 0x000fe20003f26110 */
[----:B------:R-:W-:Y:S01]  /*2000*/  FMUL.FTZ R110, R145, UR9 ;  /* 0x00000009916e7c20 */ /* 0x000fe20008410000 */
[----:B------:R-:W-:Y:S02]  /*2010*/  HFMA2 R107, -RZ, RZ, 0, 0 ;  /* 0x00000000ff6b7431 */ /* 0x000fe400000001ff */
[----:B------:R-:W-:Y:S01]  /*2020*/  FADD.FTZ R148, R129, -R148 ;  /* 0x8000009481947221 */ /* 0x000fe20000010000 */
[----:B------:R-:W-:Y:S01]  /*2030*/  @P4 FMUL.FTZ R107, R115, R146 ;  /* 0x00000092736b4220 */ /* 0x000fe20000410000 */
[----:B------:R-:W-:Y:S01]  /*2040*/  FMUL.FTZ R140, R141, UR9 ;  /* 0x000000098d8c7c20 */ /* 0x000fe20008410000 */
[----:B------:R-:W-:Y:S02]  /*2050*/  @P5 HADD2.F32 R146, -RZ, R111.H0_H0 ;  /* 0x2000006fff925230 */ /* 0x000fe40000004100 */
[----:B------:R-:W-:Y:S01]  /*2060*/  FMUL.FTZ R147, R110, UR21 ;  /* 0x000000156e937c20 */ /* 0x000fe20008410000 */
[----:B------:R-:W-:Y:S01]  /*2070*/  FMUL.FTZ R150, R148, UR26 ;  /* 0x0000001a94967c20 */ /* 0x000fe20008410000 */
[----:B------:R-:W-:-:S02]  /*2080*/  HFMA2 R143, -RZ, RZ, 0, 0 ;  /* 0x00000000ff8f7431 */ /* 0x000fc400000001ff */
[----:B------:R-:W-:Y:S01]  /*2090*/  FMUL.FTZ R140, R140, UR21 ;  /* 0x000000158c8c7c20 */ /* 0x000fe20008410000 */
[----:B------:R-:W-:Y:S01]  /*20a0*/  @P5 FMUL.FTZ R143, R147, R146 ;  /* 0x00000092938f5220 */ /* 0x000fe20000410000 */
[----:B------:R-:W-:Y:S01]  /*20b0*/  FMUL.FTZ R146, R150, UR9 ;  /* 0x0000000996927c20 */ /* 0x000fe20008410000 */
[----:B------:R-:W-:Y:S01]  /*20c0*/  MOV R144, RZ ;  /* 0x000000ff00907202 */ /* 0x000fe20000000f00 */
[----:B------:R-:W-:Y:S01]  /*20d0*/  @P6 FMUL.FTZ R144, R140, R149 ;  /* 0x000000958c906220 */ /* 0x000fe20000410000 */
[----:B------:R-:W-:Y:S01]  /*20e0*/  FMUL.FTZ R110, R44, R115 ;  /* 0x000000732c6e7220 */ /* 0x000fe20000410000 */
[----:B------:R-:W-:Y:S02]  /*20f0*/  @P1 HADD2.F32 R149, -RZ, R111.H1_H1 ;  /* 0x3000006fff951230 */ /* 0x000fe40000004100 */
[----:B------:R-:W-:Y:S01]  /*2100*/  FMUL.FTZ R146, R146, UR21 ;  /* 0x0000001592927c20 */ /* 0x000fe20008410000 */
[----:B------:R-:W-:Y:S01]  /*2110*/  FMUL.FTZ R111, R46, R147 ;  /* 0x000000932e6f7220 */ /* 0x000fe20000410000 */
[--C-:B------:R-:W-:Y:S01]  /*2120*/  FFMA.FTZ R148, R133, UR4, R112.reuse ;  /* 0x0000000485947c23 */ /* 0x100fe20008010070 */
[----:B------:R-:W-:Y:S01]  /*2130*/  MOV R152, RZ ;  /* 0x000000ff00987202 */ /* 0x000fe20000000f00 */
[----:B------:R-:W-:Y:S01]  /*2140*/  @P1 FMUL.FTZ R152, R146, R149 ;  /* 0x0000009592981220 */ /* 0x000fe20000410000 */
[----:B------:R-:W-:Y:S01]  /*2150*/  FSEL R110, R110, RZ, P4 ;  /* 0x000000ff6e6e7208 */ /* 0x000fe20002000000 */
[----:B------:R-:W-:Y:S01]  /*2160*/  FFMA.FTZ R149, R134, UR4, R112 ;  /* 0x0000000486957c23 */ /* 0x000fe20008010070 */
[----:B------:R-:W-:Y:S01]  /*2170*/  LOP3.LUT P4, RZ, R138, 0xff, RZ, 0xc0, !PT ;  /* 0x000000ff8aff7812 */ /* 0x000fe2000788c0ff */
[----:B------:R-:W-:Y:S01]  /*2180*/  FADD.FTZ R115, R131, -R148 ;  /* 0x8000009483737221 */ /* 0x000fe20000010000 */
[----:B------:R-:W-:Y:S01]  /*2190*/  FSEL R111, R111, RZ, P5 ;  /* 0x000000ff6f6f7208 */ /* 0x000fe20002800000 */
[----:B------:R-:W-:Y:S01]  /*21a0*/  FADD.FTZ R148, R120, -R149 ;  /* 0x8000009578947221 */ /* 0x000fe20000010000 */
[----:B------:R-:W-:Y:S01]  /*21b0*/  LOP3.LUT P5, RZ, R138, 0xff00, RZ, 0xc0, !PT ;  /* 0x0000ff008aff7812 */ /* 0x000fe200078ac0ff */
[----:B------:R-:W-:Y:S01]  /*21c0*/  FMUL.FTZ R115, R115, UR26 ;  /* 0x0000001a73737c20 */ /* 0x000fe20008410000 */
[----:B------:R-:W-:-:S02]  /*21d0*/  HFMA2 R149, -RZ, RZ, 0, 0 ;  /* 0x00000000ff957431 */ /* 0x000fc400000001ff */
[----:B------:R-:W-:Y:S01]  /*21e0*/  FMUL.FTZ R148, R148, UR26 ;  /* 0x0000001a94947c20 */ /* 0x000fe20008410000 */
[----:B------:R-:W-:Y:S01]  /*21f0*/  FMUL.FTZ R146, R47, R146 ;  /* 0x000000922f927220 */ /* 0x000fe20000410000 */
[----:B------:R-:W-:Y:S01]  /*2200*/  FMUL.FTZ R147, R115, UR9 ;  /* 0x0000000973937c20 */ /* 0x000fe20008410000 */
[----:B------:R-:W-:Y:S01]  /*2210*/  FMUL.FTZ R140, R45, R140 ;  /* 0x0000008c2d8c7220 */ /* 0x000fe20000410000 */
[----:B------:R-:W-:Y:S01]  /*2220*/  FMUL.FTZ R151, R148, UR9 ;  /* 0x0000000994977c20 */ /* 0x000fe20008410000 */
[----:B------:R-:W-:Y:S01]  /*2230*/  FADD.FTZ R85, R85, R144 ;  /* 0x0000009055557221 */ /* 0x000fe20000010000 */
[--C-:B------:R-:W-:Y:S02]  /*2240*/  @P4 HADD2.F32 R154, -RZ, R108.reuse.H0_H0 ;  /* 0x2000006cff9a4230 */ /* 0x100fe40000004100 */
[----:B------:R-:W-:Y:S01]  /*2250*/  FMUL.FTZ R147, R147, UR21 ;  /* 0x0000001593937c20 */ /* 0x000fe20008410000 */
[----:B------:R-:W-:Y:S01]  /*2260*/  FSEL R146, R146, RZ, P1 ;  /* 0x000000ff92927208 */ /* 0x000fe20000800000 */
[----:B------:R-:W-:Y:S01]  /*2270*/  FADD.FTZ R84, R84, R107 ;  /* 0x0000006b54547221 */ /* 0x000fe20000010000 */
[----:B------:R-:W-:-:S02]  /*2280*/  @P5 HADD2.F32 R153, -RZ, R108.H1_H1 ;  /* 0x3000006cff995230 */ /* 0x000fc40000004100 */
[----:B------:R-:W-:Y:S01]  /*2290*/  FMUL.FTZ R108, R151, UR21 ;  /* 0x00000015976c7c20 */ /* 0x000fe20008410000 */
[----:B------:R-:W-:Y:S01]  /*22a0*/  @P4 FMUL.FTZ R149, R147, R154 ;  /* 0x0000009a93954220 */ /* 0x000fe20000410000 */
[----:B------:R-:W-:Y:S01]  /*22b0*/  MOV R154, RZ ;  /* 0x000000ff009a7202 */ /* 0x000fe20000000f00 */
[----:B------:R-:W-:Y:S01]  /*22c0*/  FMUL.FTZ R147, R40, R147 ;  /* 0x0000009328937220 */ /* 0x000fe20000410000 */
[----:B------:R-:W-:Y:S01]  /*22d0*/  @P5 FMUL.FTZ R154, R108, R153 ;  /* 0x000000996c9a5220 */ /* 0x000fe20000410000 */
[----:B------:R-:W-:Y:S01]  /*22e0*/  FMUL.FTZ R108, R41, R108 ;  /* 0x0000006c296c7220 */ /* 0x000fe20000410000 */
[----:B------:R-:W-:Y:S01]  /*22f0*/  FADD.FTZ R86, R86, R143 ;  /* 0x0000008f56567221 */ /* 0x000fe20000010000 */
[----:B------:R-:W-:Y:S01]  /*2300*/  F2FP.F16.F32.PACK_AB R105, R105, R104 ;  /* 0x000000686969723e */ /* 0x000fe200000000ff */
        /* <DEDUP_REMOVED lines=8> */
[----:B------:R-:W-:-:S02]  /*2390*/  F2FP.F16.F32.PACK_AB R107, R150, R145 ;  /* 0x00000091966b723e */ /* 0x000fc400000000ff */
[----:B------:R-:W-:Y:S02]  /*23a0*/  F2FP.F16.F32.PACK_AB R106, R141, R106 ;  /* 0x0000006a8d6a723e */ /* 0x000fe400000000ff */
[----:B------:R-:W-:Y:S02]  /*23b0*/  F2FP.F16.F32.PACK_AB R104, R148, R115 ;  /* 0x000000739468723e */ /* 0x000fe400000000ff */
[----:B------:R-:W-:Y:S02]  /*23c0*/  F2FP.F16.F32.PACK_AB R111, R146, R111 ;  /* 0x0000006f926f723e */ /* 0x000fe400000000ff */
[----:B------:R-:W-:Y:S02]  /*23d0*/  F2FP.F16.F32.PACK_AB R110, R81, R110 ;  /* 0x0000006e516e723e */ /* 0x000fe400000000ff */
[----:B------:R-:W-:Y:S02]  /*23e0*/  F2FP.F16.F32.PACK_AB R109, R109, R114 ;  /* 0x000000726d6d723e */ /* 0x000fe400000000ff */
[----:B------:R-:W-:-:S07]  /*23f0*/  F2FP.F16.F32.PACK_AB R108, R108, R147 ;  /* 0x000000936c6c723e */ /* 0x000fce00000000ff */
.L_x_4436:
        /* <DEDUP_REMOVED lines=11> */
.L_x_4434:
[----:B------:R-:W-:Y:S05]  /*24b0*/  BSYNC.RECONVERGENT B1 ;  /* 0x0000000000017941 */ /* 0x000fea0003800200 */
.L_x_4433:
        /* <DEDUP_REMOVED lines=8> */
[C---:B------:R-:W-:Y:S01]  /*2540*/  LOP3.LUT P1, RZ, R136.reuse, 0xff, RZ, 0xc0, !PT ;  /* 0x000000ff88ff7812 */ /* 0x040fe2000782c0ff */
[----:B------:R-:W-:Y:S01]  /*2550*/  FFMA.FTZ R105, R3, UR4, R112 ;  /* 0x0000000403697c23 */ /* 0x000fe20008010070 */
[----:B------:R-:W-:Y:S01]  /*2560*/  LOP3.LUT P6, RZ, R136, 0xff00, RZ, 0xc0, !PT ;  /* 0x0000ff0088ff7812 */ /* 0x000fe200078cc0ff */
[----:B------:R-:W-:Y:S01]  /*2570*/  FADD.FTZ R104, R7, -R104 ;  /* 0x8000006807687221 */ /* 0x000fe20000010000 */
[----:B------:R-:W-:Y:S01]  /*2580*/  MOV R106, RZ ;  /* 0x000000ff006a7202 */ /* 0x000fe20000000f00 */
[----:B------:R-:W-:Y:S01]  /*2590*/  FADD.FTZ R105, R6, -R105 ;  /* 0x8000006906697221 */ /* 0x000fe20000010000 */
[----:B------:R-:W-:Y:S01]  /*25a0*/  LOP3.LUT P4, RZ, R136, 0xff0000, RZ, 0xc0, !PT ;  /* 0x00ff000088ff7812 */ /* 0x000fe2000788c0ff */
[----:B------:R-:W-:Y:S01]  /*25b0*/  FMUL.FTZ R104, R104, UR26 ;  /* 0x0000001a68687c20 */ /* 0x000fe20008410000 */
[----:B------:R-:W-:Y:S01]  /*25c0*/  LOP3.LUT P5, RZ, R136, 0xff000000, RZ, 0xc0, !PT ;  /* 0xff00000088ff7812 */ /* 0x000fe200078ac0ff */
[----:B------:R-:W-:Y:S01]  /*25d0*/  FMUL.FTZ R107, R105, UR26 ;  /* 0x0000001a696b7c20 */ /* 0x000fe20008410000 */
[----:B------:R-:W-:Y:S01]  /*25e0*/  FFMA.FTZ R140, R8, UR4, R112 ;  /* 0x00000004088c7c23 */ /* 0x000fe20008010070 */
[----:B------:R-:W-:Y:S01]  /*25f0*/  FMUL.FTZ R115, R104, UR9 ;  /* 0x0000000968737c20 */ /* 0x000fe20008410000 */
[----:B------:R-:W-:-:S02]  /*2600*/  HFMA2 R105, -RZ, RZ, 0, 0 ;  /* 0x00000000ff697431 */ /* 0x000fc400000001ff */
[--C-:B-----5:R-:W-:Y:S02]  /*2610*/  @P1 HADD2.F32 R114, -RZ, R108.reuse.H0_H0 ;  /* 0x2000006cff721230 */ /* 0x120fe40000004100 */
[----:B------:R-:W-:Y:S01]  /*2620*/  FMUL.FTZ R113, R107, UR9 ;  /* 0x000000096b717c20 */ /* 0x000fe20008410000 */
[----:B------:R-:W-:Y:S02]  /*2630*/  @P6 HADD2.F32 R108, -RZ, R108.H1_H1 ;  /* 0x3000006cff6c6230 */ /* 0x000fe40000004100 */
[----:B------:R-:W-:Y:S01]  /*2640*/  FMUL.FTZ R115, R115, UR21 ;  /* 0x0000001573737c20 */ /* 0x000fe20008410000 */
[--C-:B------:R-:W-:Y:S01]  /*2650*/  FFMA.FTZ R141, R11, UR4, R112.reuse ;  /* 0x000000040b8d7c23 */ /* 0x100fe20008010070 */
[----:B------:R-:W-:Y:S01]  /*2660*/  FMUL.FTZ R113, R113, UR21 ;  /* 0x0000001571717c20 */ /* 0x000fe20008410000 */
[--C-:B------:R-:W-:Y:S01]  /*2670*/  FFMA.FTZ R142, R14, UR4, R112.reuse ;  /* 0x000000040e8e7c23 */ /* 0x100fe20008010070 */
[----:B------:R-:W-:Y:S01]  /*2680*/  @P6 FMUL.FTZ R106, R115, R108 ;  /* 0x0000006c736a6220 */ /* 0x000fe20000410000 */
[----:B------:R-:W-:Y:S01]  /*2690*/  FMUL.FTZ R108, R25, R115 ;  /* 0x00000073196c7220 */ /* 0x000fe20000410000 */
[----:B------:R-:W-:Y:S01]  /*26a0*/  FFMA.FTZ R115, R5, UR4, R112 ;  /* 0x0000000405737c23 */ /* 0x000fe20008010070 */
[----:B------:R-:W-:Y:S01]  /*26b0*/  @P1 FMUL.FTZ R105, R113, R114 ;  /* 0x0000007271691220 */ /* 0x000fe20000410000 */
[----:B------:R-:W-:Y:S01]  /*26c0*/  FMUL.FTZ R113, R24, R113 ;  /* 0x0000007118717220 */ /* 0x000fe20000410000 */
[----:B------:R-:W-:-:S02]  /*26d0*/  @P5 HADD2.F32 R147, -RZ, R109.H1_H1 ;  /* 0x3000006dff935230 */ /* 0x000fc40000004100 */
[----:B------:R-:W-:Y:S01]  /*26e0*/  FADD.FTZ R114, R10, -R115 ;  /* 0x800000730a727221 */ /* 0x000fe20000010000 */
[----:B------:R-:W-:Y:S01]  /*26f0*/  FADD.FTZ R115, R9, -R140 ;  /* 0x8000008c09737221 */ /* 0x000fe20000010000 */
[----:B------:R-:W-:Y:S01]  /*2700*/  FADD.FTZ R140, R12, -R141 ;  /* 0x8000008d0c8c7221 */ /* 0x000fe20000010000 */
[----:B------:R-:W-:Y:S02]  /*2710*/  @P4 HADD2.F32 R141, -RZ, R109.H0_H0 ;  /* 0x2000006dff8d4230 */ /* 0x000fe40000004100 */
[----:B------:R-:W-:Y:S01]  /*2720*/  FMUL.FTZ R114, R114, UR26 ;  /* 0x0000001a72727c20 */ /* 0x000fe20008410000 */
[----:B------:R-:W-:Y:S01]  /*2730*/  FMUL.FTZ R115, R115, UR26 ;  /* 0x0000001a73737c20 */ /* 0x000fe20008410000 */
[----:B------:R-:W-:Y:S01]  /*2740*/  FSEL R113, R113, RZ, P1 ;  /* 0x000000ff71717208 */ /* 0x000fe20000800000 */
[----:B------:R-:W-:Y:S01]  /*2750*/  FMUL.FTZ R109, R140, UR26 ;  /* 0x0000001a8c6d7c20 */ /* 0x000fe20008410000 */
[----:B------:R-:W-:Y:S01]  /*2760*/  LOP3.LUT P1, RZ, R137, 0xff, RZ, 0xc0, !PT ;  /* 0x000000ff89ff7812 */ /* 0x000fe2000782c0ff */
[----:B------:R-:W-:Y:S01]  /*2770*/  FMUL.FTZ R144, R115, UR9 ;  /* 0x0000000973907c20 */ /* 0x000fe20008410000 */
[----:B------:R-:W-:Y:S01]  /*2780*/  FMUL.FTZ R140, R114, UR9 ;  /* 0x00000009728c7c20 */ /* 0x000fe20008410000 */
[----:B------:R-:W-:Y:S01]  /*2790*/  FADD.FTZ R148, R13, -R142 ;  /* 0x8000008e0d947221 */ /* 0x000fe20000010000 */
[----:B------:R-:W-:Y:S01]  /*27a0*/  FMUL.FTZ R142, R109, UR9 ;  /* 0x000000096d8e7c20 */ /* 0x000fe20008410000 */
[----:B------:R-:W-:Y:S01]  /*27b0*/  FMUL.FTZ R144, R144, UR21 ;  /* 0x0000001590907c20 */ /* 0x000fe20008410000 */
[----:B------:R-:W-:Y:S01]  /*27c0*/  FMUL.FTZ R150, R140, UR21 ;  /* 0x000000158c967c20 */ /* 0x000fe20008410000 */
[----:B------:R-:W-:Y:S01]  /*27d0*/  MOV R146, RZ ;  /* 0x000000ff00927202 */ /* 0x000fe20000000f00 */
[----:B------:R-:W-:Y:S01]  /*27e0*/  FFMA.FTZ R149, R15, UR4, R112 ;  /* 0x000000040f957c23 */ /* 0x000fe20008010070 */
[----:B------:R-:W-:Y:S01]  /*27f0*/  @P5 FMUL.FTZ R146, R144, R147 ;  /* 0x0000009390925220 */ /* 0x000fe20000410000 */
[----:B------:R-:W-:Y:S01]  /*2800*/  FMUL.FTZ R147, R26, R150 ;  /* 0x000000961a937220 */ /* 0x000fe20000410000 */
[----:B------:R-:W-:Y:S01]  /*2810*/  FMUL.FTZ R151, R142, UR21 ;  /* 0x000000158e977c20 */ /* 0x000fe20008410000 */
[----:B------:R-:W-:-:S02]  /*2820*/  HFMA2 R143, -RZ, RZ, 0, 0 ;  /* 0x00000000ff8f7431 */ /* 0x000fc400000001ff */
[----:B------:R-:W-:Y:S01]  /*2830*/  @P4 FMUL.FTZ R143, R150, R141 ;  /* 0x0000008d968f4220 */ /* 0x000fe20000410000 */
[----:B------:R-:W-:Y:S01]  /*2840*/  FADD.FTZ R150, R116, -R149 ;  /* 0x8000009574967221 */ /* 0x000fe20000010000 */
[----:B------:R-:W-:Y:S02]  /*2850*/  @P1 HADD2.F32 R140, -RZ, R110.H0_H0 ;  /* 0x2000006eff8c1230 */ /* 0x000fe40000004100 */
[----:B------:R-:W-:Y:S01]  /*2860*/  FMUL.FTZ R149, R28, R151 ;  /* 0x000000971c957220 */ /* 0x000fe20000410000 */
[----:B------:R-:W-:Y:S01]  /*2870*/  FSEL R147, R147, RZ, P4 ;  /* 0x000000ff93937208 */ /* 0x000fe20002000000 */
[----:B------:R-:W-:Y:S01]  /*2880*/  HFMA2 R145, -RZ, RZ, 0, 0 ;  /* 0x00000000ff917431 */ /* 0x000fe200000001ff */
[----:B------:R-:W-:Y:S01]  /*2890*/  LOP3.LUT P4, RZ, R137, 0xff0000, RZ, 0xc0, !PT ;  /* 0x00ff000089ff7812 */ /* 0x000fe2000788c0ff */
[----:B------:R-:W-:Y:S01]  /*28a0*/  @P1 FMUL.FTZ R145, R151, R140 ;  /* 0x0000008c97911220 */ /* 0x000fe20000410000 */
[----:B------:R-:W-:Y:S01]  /*28b0*/  FSEL R149, R149, RZ, P1 ;  /* 0x000000ff95957208 */ /* 0x000fe20000800000 */
[----:B------:R-:W-:Y:S01]  /*28c0*/  FMUL.FTZ R150, R150, UR26 ;  /* 0x0000001a96967c20 */ /* 0x000fe20008410000 */
[----:B------:R-:W-:Y:S01]  /*28d0*/  ISETP.GE.U32.AND P1, PT, R136, RZ, PT ;  /* 0x000000ff8800720c */ /* 0x000fe20003f26070 */
[----:B------:R-:W-:Y:S01]  /*28e0*/  FFMA.FTZ R112, R118, UR4, R112 ;  /* 0x0000000476707c23 */ /* 0x000fe20008010070 */
[----:B------:R-:W-:Y:S01]  /*28f0*/  FSEL R108, R108, RZ, P6 ;  /* 0x000000ff6c6c7208 */ /* 0x000fe20003000000 */
[----:B------:R-:W-:Y:S01]  /*2900*/  FMUL.FTZ R153, R150, UR9 ;  /* 0x0000000996997c20 */ /* 0x000fe20008410000 */
[----:B------:R-:W-:Y:S01]  /*2910*/  LOP3.LUT P6, RZ, R137, 0xff00, RZ, 0xc0, !PT ;  /* 0x0000ff0089ff7812 */ /* 0x000fe200078cc0ff */
[----:B------:R-:W-:Y:S01]  /*2920*/  FADD.FTZ R151, R117, -R112 ;  /* 0x8000007075977221 */ /* 0x000fe20000010000 */
[----:B------:R-:W-:Y:S01]  /*2930*/  ISETP.GE.U32.AND.EX P1, PT, R137, 0x1000000, PT, P1 ;  /* 0x010000008900780c */ /* 0x000fe20003f26110 */
[----:B------:R-:W-:Y:S01]  /*2940*/  FMUL.FTZ R153, R153, UR21 ;  /* 0x0000001599997c20 */ /* 0x000fe20008410000 */
[----:B------:R-:W-:Y:S01]  /*2950*/  FMUL.FTZ R148, R148, UR26 ;  /* 0x0000001a94947c20 */ /* 0x000fe20008410000 */
[----:B------:R-:W-:-:S02]  /*2960*/  @P4 HADD2.F32 R112, -RZ, R111.H0_H0 ;  /* 0x2000006fff704230 */ /* 0x000fc40000004100 */
[----:B------:R-:W-:Y:S01]  /*2970*/  FMUL.FTZ R151, R151, UR26 ;  /* 0x0000001a97977c20 */ /* 0x000fe20008410000 */
[----:B------:R-:W-:Y:S01]  /*2980*/  CS2R R154, SRZ ;  /* 0x00000000009a7805 */ /* 0x000fe2000001ff00 */
[----:B------:R-:W-:Y:S01]  /*2990*/  FMUL.FTZ R140, R148, UR9 ;  /* 0x00000009948c7c20 */ /* 0x000fe20008410000 */
[----:B------:R-:W-:Y:S01]  /*29a0*/  MOV R152, RZ ;  /* 0x000000ff00987202 */ /* 0x000fe20000000f00 */
[----:B------:R-:W-:Y:S01]  /*29b0*/  @P4 FMUL.FTZ R155, R153, R112 ;  /* 0x00000070999b4220 */ /* 0x000fe20000410000 */
[----:B------:R-:W-:Y:S01]  /*29c0*/  FMUL.FTZ R112, R151, UR9 ;  /* 0x0000000997707c20 */ /* 0x000fe20008410000 */
[----:B------:R-:W-:Y:S01]  /*29d0*/  FMUL.FTZ R144, R27, R144 ;  /* 0x000000901b907220 */ /* 0x000fe20000410000 */
[----:B------:R-:W-:Y:S02]  /*29e0*/  @P6 HADD2.F32 R141, -RZ, R110.H1_H1 ;  /* 0x3000006eff8d6230 */ /* 0x000fe40000004100 */
[----:B------:R-:W-:Y:S01]  /*29f0*/  FMUL.FTZ R110, R140, UR21 ;  /* 0x000000158c6e7c20 */ /* 0x000fe20008410000 */
[----:B------:R-:W-:-:S02]  /*2a00*/  @P1 HADD2.F32 R111, -RZ, R111.H1_H1 ;  /* 0x3000006fff6f1230 */ /* 0x000fc40000004100 */
[----:B------:R-:W-:Y:S01]  /*2a10*/  FMUL.FTZ R112, R112, UR21 ;  /* 0x0000001570707c20 */ /* 0x000fe20008410000 */
[----:B------:R-:W-:Y:S01]  /*2a20*/  FMUL.FTZ R153, R30, R153 ;  /* 0x000000991e997220 */ /* 0x000fe20000410000 */
[----:B------:R-:W-:Y:S01]  /*2a30*/  @P6 FMUL.FTZ R152, R110, R141 ;  /* 0x0000008d6e986220 */ /* 0x000fe20000410000 */
[----:B------:R-:W-:Y:S01]  /*2a40*/  FMUL.FTZ R110, R29, R110 ;  /* 0x0000006e1d6e7220 */ /* 0x000fe20000410000 */
[----:B------:R-:W-:Y:S01]  /*2a50*/  @P1 FMUL.FTZ R154, R112, R111 ;  /* 0x0000006f709a1220 */ /* 0x000fe20000410000 */
[----:B------:R-:W-:Y:S01]  /*2a60*/  FMUL.FTZ R112, R31, R112 ;  /* 0x000000701f707220 */ /* 0x000fe20000410000 */
        /* <DEDUP_REMOVED lines=19> */
[----:B------:R-:W-:Y:S01]  /*2ba0*/  F2FP.F16.F32.PACK_AB R111, R111, R88 ;  /* 0x000000586f6f723e */ /* 0x000fe200000000ff */
[----:B------:R-:W-:Y:S06]  /*2bb0*/  BRA `(.L_x_4439) ;  /* 0x0000000400907947 */ /* 0x000fec0003800000 */
.L_x_4438:
[--C-:B------:R-:W-:Y:S01]  /*2bc0*/  FFMA.FTZ R113, R5, UR4, R112.reuse ;  /* 0x0000000405717c23 */ /* 0x100fe20008010070 */
[C---:B------:R-:W-:Y:S02]  /*2bd0*/  LOP3.LUT P1, RZ, R136.reuse, 0xff0000, RZ, 0xc0, !PT ;  /* 0x00ff000088ff7812 */ /* 0x040fe4000782c0ff */
[----:B------:R-:W-:Y:S02]  /*2be0*/  CS2R R140, SRZ ;  /* 0x00000000008c7805 */ /* 0x000fe4000001ff00 */
[----:B------:R-:W-:Y:S01]  /*2bf0*/  LOP3.LUT P5, RZ, R136, 0xff000000, RZ, 0xc0, !PT ;  /* 0xff00000088ff7812 */ /* 0x000fe200078ac0ff */
[----:B------:R-:W-:Y:S01]  /*2c00*/  FADD.FTZ R113, R10, -R113 ;  /* 0x800000710a717221 */ /* 0x000fe20000010000 */
[----:B------:R-:W-:Y:S01]  /*2c10*/  FFMA.FTZ R142, R14, UR4, R112 ;  /* 0x000000040e8e7c23 */ /* 0x000fe20008010070 */
[----:B------:R-:W-:Y:S01]  /*2c20*/  LOP3.LUT P4, RZ, R137, 0xff, RZ, 0xc0, !PT ;  /* 0x000000ff89ff7812 */ /* 0x000fe2000788c0ff */
[----:B------:R-:W-:Y:S02]  /*2c30*/  HFMA2 R144, -RZ, RZ, 0, 0 ;  /* 0x00000000ff907431 */ /* 0x000fe400000001ff */
[----:B------:R-:W-:Y:S01]  /*2c40*/  FMUL.FTZ R113, R113, UR26 ;  /* 0x0000001a71717c20 */ /* 0x000fe20008410000 */
[----:B------:R-:W-:Y:S01]  /*2c50*/  FADD.FTZ R142, R13, -R142 ;  /* 0x8000008e0d8e7221 */ /* 0x000fe20000010000 */
[----:B------:R-:W-:-:S02]  /*2c60*/  LOP3.LUT P6, RZ, R137, 0xff00, RZ, 0xc0, !PT ;  /* 0x0000ff0089ff7812 */ /* 0x000fc400078cc0ff */
[----:B------:R-:W-:Y:S01]  /*2c70*/  FMUL.FTZ R113, R113, UR9 ;  /* 0x0000000971717c20 */ /* 0x000fe20008410000 */
[----:B------:R-:W-:Y:S01]  /*2c80*/  FMUL.FTZ R142, R142, UR26 ;  /* 0x0000001a8e8e7c20 */ /* 0x000fe20008410000 */
[--C-:B-----5:R-:W-:Y:S01]  /*2c90*/  @P1 HADD2.F32 R114, -RZ, R109.reuse.H0_H0 ;  /* 0x2000006dff721230 */ /* 0x120fe20000004100 */
[----:B------:R-:W-:Y:S01]  /*2ca0*/  MOV R115, RZ ;  /* 0x000000ff00737202 */ /* 0x000fe20000000f00 */
[----:B------:R-:W-:Y:S01]  /*2cb0*/  FMUL.FTZ R143, R113, UR21 ;  /* 0x00000015718f7c20 */ /* 0x000fe20008410000 */
[--C-:B------:R-:W-:Y:S01]  /*2cc0*/  FFMA.FTZ R113, R11, UR4, R112.reuse ;  /* 0x000000040b717c23 */ /* 0x100fe20008010070 */
[----:B------:R-:W-:Y:S01]  /*2cd0*/  @P5 HADD2.F32 R145, -RZ, R109.H1_H1 ;  /* 0x3000006dff915230 */ /* 0x000fe20000004100 */
[----:B------:R-:W-:Y:S01]  /*2ce0*/  MOV R150, RZ ;  /* 0x000000ff00967202 */ /* 0x000fe20000000f00 */
[----:B------:R-:W-:Y:S01]  /*2cf0*/  @P1 FMUL.FTZ R141, R114, R143 ;  /* 0x0000008f728d1220 */ /* 0x000fe20000410000 */
[----:B------:R-:W-:Y:S01]  /*2d00*/  FFMA.FTZ R114, R8, UR4, R112 ;  /* 0x0000000408727c23 */ /* 0x000fe20008010070 */
[----:B------:R-:W-:Y:S01]  /*2d10*/  FADD.FTZ R113, R12, -R113 ;  /* 0x800000710c717221 */ /* 0x000fe20000010000 */
[----:B------:R-:W-:-:S02]  /*2d20*/  @P4 HADD2.F32 R148, -RZ, R110.H0_H0 ;  /* 0x2000006eff944230 */ /* 0x000fc40000004100 */
[----:B------:R-:W-:Y:S01]  /*2d30*/  FADD.FTZ R114, R9, -R114 ;  /* 0x8000007209727221 */ /* 0x000fe20000010000 */
[----:B------:R-:W-:Y:S01]  /*2d40*/  FMUL.FTZ R113, R113, UR26 ;  /* 0x0000001a71717c20 */ /* 0x000fe20008410000 */
[----:B------:R-:W-:Y:S02]  /*2d50*/  @P6 HADD2.F32 R147, -RZ, R110.H1_H1 ;  /* 0x3000006eff936230 */ /* 0x000fe40000004100 */
[----:B------:R-:W-:Y:S01]  /*2d60*/  FMUL.FTZ R114, R114, UR26 ;  /* 0x0000001a72727c20 */ /* 0x000fe20008410000 */
[----:B------:R-:W-:-:S03]  /*2d70*/  FMUL.FTZ R113, R113, UR9 ;  /* 0x0000000971717c20 */ /* 0x000fc60008410000 */
[----:B------:R-:W-:Y:S01]  /*2d80*/  FMUL.FTZ R109, R114, UR9 ;  /* 0x00000009726d7c20 */ /* 0x000fe20008410000 */
[----:B------:R-:W-:Y:S01]  /*2d90*/  FMUL.FTZ R114, R142, UR9 ;  /* 0x000000098e727c20 */ /* 0x000fe20008410000 */
[----:B------:R-:W-:Y:S02]  /*2da0*/  FMUL.FTZ R113, R113, UR21 ;  /* 0x0000001571717c20 */ /* 0x000fe40008410000 */
[----:B------:R-:W-:Y:S01]  /*2db0*/  FMUL.FTZ R142, R109, UR21 ;  /* 0x000000156d8e7c20 */ /* 0x000fe20008410000 */
[----:B------:R-:W-:Y:S01]  /*2dc0*/  FMUL.FTZ R146, R114, UR21 ;  /* 0x0000001572927c20 */ /* 0x000fe20008410000 */
[----:B------:R-:W-:Y:S01]  /*2dd0*/  FMUL.FTZ R109, R26, R143 ;  /* 0x0000008f1a6d7220 */ /* 0x000fe20000410000 */
[-C--:B------:R-:W-:Y:S01]  /*2de0*/  @P4 FMUL.FTZ R115, R148, R113.reuse ;  /* 0x0000007194734220 */ /* 0x080fe20000410000 */
[----:B------:R-:W-:Y:S01]  /*2df0*/  FMUL.FTZ R110, R28, R113 ;  /* 0x000000711c6e7220 */ /* 0x000fe20000410000 */
[-C--:B------:R-:W-:Y:S01]  /*2e00*/  FMUL.FTZ R113, R29, R146.reuse ;  /* 0x000000921d717220 */ /* 0x080fe20000410000 */
[----:B------:R-:W-:Y:S01]  /*2e10*/  @P6 FMUL.FTZ R140, R147, R146 ;  /* 0x00000092938c6220 */ /* 0x000fe20000410000 */
[----:B------:R-:W-:Y:S01]  /*2e20*/  FSEL R109, R109, RZ, P1 ;  /* 0x000000ff6d6d7208 */ /* 0x000fe20000800000 */
[--C-:B------:R-:W-:Y:S01]  /*2e30*/  FFMA.FTZ R143, R15, UR4, R112.reuse ;  /* 0x000000040f8f7c23 */ /* 0x100fe20008010070 */
[----:B------:R-:W-:Y:S01]  /*2e40*/  ISETP.GE.U32.AND P1, PT, R136, RZ, PT ;  /* 0x000000ff8800720c */ /* 0x000fe20003f26070 */
[-C--:B------:R-:W-:Y:S01]  /*2e50*/  @P5 FMUL.FTZ R144, R145, R142.reuse ;  /* 0x0000008e91905220 */ /* 0x080fe20000410000 */
[----:B------:R-:W-:Y:S01]  /*2e60*/  FSEL R113, R113, RZ, P6 ;  /* 0x000000ff71717208 */ /* 0x000fe20003000000 */
[----:B------:R-:W-:Y:S01]  /*2e70*/  FADD.FTZ R143, R116, -R143 ;  /* 0x8000008f748f7221 */ /* 0x000fe20000010000 */
[----:B------:R-:W-:Y:S01]  /*2e80*/  LOP3.LUT P6, RZ, R137, 0xff0000, RZ, 0xc0, !PT ;  /* 0x00ff000089ff7812 */ /* 0x000fe200078cc0ff */
[----:B------:R-:W-:Y:S01]  /*2e90*/  FMUL.FTZ R114, R27, R142 ;  /* 0x0000008e1b727220 */ /* 0x000fe20000410000 */
[----:B------:R-:W-:Y:S01]  /*2ea0*/  ISETP.GE.U32.AND.EX P1, PT, R137, 0x1000000, PT, P1 ;  /* 0x010000008900780c */ /* 0x000fe20003f26110 */
[----:B------:R-:W-:Y:S01]  /*2eb0*/  FMUL.FTZ R145, R143, UR26 ;  /* 0x0000001a8f917c20 */ /* 0x000fe20008410000 */
[--C-:B------:R-:W-:Y:S01]  /*2ec0*/  FFMA.FTZ R147, R3, UR4, R112.reuse ;  /* 0x0000000403937c23 */ /* 0x100fe20008010070 */
        /* <DEDUP_REMOVED lines=8> */
[----:B------:R-:W-:-:S02]  /*2f50*/  @P6 HADD2.F32 R146, -RZ, R111.H0_H0 ;  /* 0x2000006fff926230 */ /* 0x000fc40000004100 */
[----:B------:R-:W-:Y:S01]  /*2f60*/  FADD.FTZ R93, R93, R140 ;  /* 0x0000008c5d5d7221 */ /* 0x000fe20000010000 */
[----:B------:R-:W-:Y:S02]  /*2f70*/  @P1 HADD2.F32 R143, -RZ, R111.H1_H1 ;  /* 0x3000006fff8f1230 */ /* 0x000fe40000004100 */
[----:B------:R-:W-:Y:S01]  /*2f80*/  FMUL.FTZ R111, R145, UR9 ;  /* 0x00000009916f7c20 */ /* 0x000fe20008410000 */
[----:B------:R-:W-:Y:S02]  /*2f90*/  HFMA2 R145, -RZ, RZ, 0, 0 ;  /* 0x00000000ff917431 */ /* 0x000fe400000001ff */
[----:B------:R-:W-:Y:S01]  /*2fa0*/  FMUL.FTZ R148, R148, UR26 ;  /* 0x0000001a94947c20 */ /* 0x000fe20008410000 */
[----:B------:R-:W-:Y:S01]  /*2fb0*/  FADD.FTZ R92, R92, R115 ;  /* 0x000000735c5c7221 */ /* 0x000fe20000010000 */
[----:B------:R-:W-:Y:S01]  /*2fc0*/  FMUL.FTZ R111, R111, UR21 ;  /* 0x000000156f6f7c20 */ /* 0x000fe20008410000 */
[----:B------:R-:W-:Y:S02]  /*2fd0*/  @P5 HADD2.F32 R142, -RZ, R108.H0_H0 ;  /* 0x2000006cff8e5230 */ /* 0x000fe40000004100 */
[----:B------:R-:W-:Y:S01]  /*2fe0*/  FMUL.FTZ R148, R148, UR9 ;  /* 0x0000000994947c20 */ /* 0x000fe20008410000 */
[----:B------:R-:W-:Y:S01]  /*2ff0*/  F2FP.F16.F32.PACK_AB R110, R113, R110 ;  /* 0x0000006e716e723e */ /* 0x000fe200000000ff */
[----:B------:R-:W-:Y:S01]  /*3000*/  @P6 FMUL.FTZ R145, R146, R111 ;  /* 0x0000006f92916220 */ /* 0x000fe20000410000 */
[----:B------:R-:W-:Y:S01]  /*3010*/  FADD.FTZ R146, R7, -R112 ;  /* 0x8000007007927221 */ /* 0x000fe20000010000 */
[----:B------:R-:W-:Y:S01]  /*3020*/  FMUL.FTZ R112, R147, UR26 ;  /* 0x0000001a93707c20 */ /* 0x000fe20008410000 */
[----:B------:R-:W-:Y:S01]  /*3030*/  FMUL.FTZ R148, R148, UR21 ;  /* 0x0000001594947c20 */ /* 0x000fe20008410000 */
[----:B------:R-:W-:-:S02]  /*3040*/  HFMA2 R147, -RZ, RZ, 0, 0 ;  /* 0x00000000ff937431 */ /* 0x000fc400000001ff */
[----:B------:R-:W-:Y:S01]  /*3050*/  FMUL.FTZ R146, R146, UR26 ;  /* 0x0000001a92927c20 */ /* 0x000fe20008410000 */
[----:B------:R-:W-:Y:S01]  /*3060*/  FMUL.FTZ R112, R112, UR9 ;  /* 0x0000000970707c20 */ /* 0x000fe20008410000 */
[----:B------:R-:W-:Y:S02]  /*3070*/  @P4 HADD2.F32 R108, -RZ, R108.H1_H1 ;  /* 0x3000006cff6c4230 */ /* 0x000fe40000004100 */
[-C--:B------:R-:W-:Y:S01]  /*3080*/  @P1 FMUL.FTZ R150, R143, R148.reuse ;  /* 0x000000948f961220 */ /* 0x080fe20000410000 */
[----:B------:R-:W-:Y:S01]  /*3090*/  FMUL.FTZ R146, R146, UR9 ;  /* 0x0000000992927c20 */ /* 0x000fe20008410000 */
[----:B------:R-:W-:Y:S01]  /*30a0*/  FMUL.FTZ R149, R112, UR21 ;  /* 0x0000001570957c20 */ /* 0x000fe20008410000 */
[----:B------:R-:W-:Y:S01]  /*30b0*/  FADD.FTZ R143, R91, R144 ;  /* 0x000000905b8f7221 */ /* 0x000fe20000010000 */
[----:B------:R-:W-:Y:S01]  /*30c0*/  MOV R112, RZ ;  /* 0x000000ff00707202 */ /* 0x000fe20000000f00 */
[----:B------:R-:W-:Y:S01]  /*30d0*/  FMUL.FTZ R146, R146, UR21 ;  /* 0x0000001592927c20 */ /* 0x000fe20008410000 */
        /* <DEDUP_REMOVED lines=8> */
[----:B------:R-:W-:Y:S01]  /*3160*/  FSEL R108, R111, RZ, P6 ;  /* 0x000000ff6f6c7208 */ /* 0x000fe20003000000 */
[----:B------:R-:W-:Y:S01]  /*3170*/  FADD.FTZ R141, R89, R112 ;  /* 0x00000070598d7221 */ /* 0x000fe20000010000 */
[----:B------:R-:W-:Y:S01]  /*3180*/  FSEL R91, R91, RZ, P1 ;  /* 0x000000ff5b5b7208 */ /* 0x000fe20000800000 */
[----:B------:R-:W-:Y:S01]  /*3190*/  FADD.FTZ R94, R94, R145 ;  /* 0x000000915e5e7221 */ /* 0x000fe20000010000 */
[----:B------:R-:W-:Y:S01]  /*31a0*/  FSEL R88, R88, RZ, P5 ;  /* 0x000000ff58587208 */ /* 0x000fe20002800000 */
[----:B------:R-:W-:Y:S01]  /*31b0*/  FADD.FTZ R95, R95, R150 ;  /* 0x000000965f5f7221 */ /* 0x000fe20000010000 */
[----:B------:R-:W-:-:S02]  /*31c0*/  FSEL R89, R90, RZ, P4 ;  /* 0x000000ff5a597208 */ /* 0x000fc40002000000 */
[----:B------:R-:W-:Y:S02]  /*31d0*/  F2FP.F16.F32.PACK_AB R111, R91, R108 ;  /* 0x0000006c5b6f723e */ /* 0x000fe400000000ff */
[----:B------:R-:W-:Y:S02]  /*31e0*/  F2FP.F16.F32.PACK_AB R109, R114, R109 ;  /* 0x0000006d726d723e */ /* 0x000fe400000000ff */
[----:B------:R-:W-:-:S07]  /*31f0*/  F2FP.F16.F32.PACK_AB R108, R89, R88 ;  /* 0x00000058596c723e */ /* 0x000fce00000000ff */
.L_x_4439:
        /* <DEDUP_REMOVED lines=11> */
.L_x_4432:
        /* <DEDUP_REMOVED lines=10> */
[--C-:B------:R-:W-:Y:S02]  /*3350*/  HADD2.F32 R114, -RZ, R97.reuse.H1_H1 ;  /* 0x30000061ff727230 */ /* 0x100fe40000004100 */
[----:B------:R-:W-:Y:S01]  /*3360*/  FFMA.FTZ R145, R123, UR4, R112 ;  /* 0x000000047b917c23 */ /* 0x000fe20008010070 */
[----:B------:R-:W-:Y:S01]  /*3370*/  FADD.FTZ R143, R121, -R142 ;  /* 0x8000008e798f7221 */ /* 0x000fe20000010000 */
[----:B------:R-:W-:Y:S01]  /*3380*/  LOP3.LUT P0, RZ, R138, 0xff0000, RZ, 0xc0, !PT ;  /* 0x00ff00008aff7812 */ /* 0x000fe2000780c0ff */
[----:B------:R-:W-:Y:S02]  /*3390*/  HADD2.F32 R113, -RZ, R97.H0_H0 ;  /* 0x20000061ff717230 */ /* 0x000fe40000004100 */
[----:B------:R-:W-:Y:S01]  /*33a0*/  FADD.FTZ R140, R124, -R141 ;  /* 0x8000008d7c8c7221 */ /* 0x000fe20000010000 */
[----:B------:R-:W-:-:S02]  /*33b0*/  HADD2.F32 R115, -RZ, R98.H0_H0 ;  /* 0x20000062ff737230 */ /* 0x000fc40000004100 */
[----:B------:R-:W-:Y:S01]  /*33c0*/  FADD.FTZ R144, R126, -R145 ;  /* 0x800000917e907221 */ /* 0x000fe20000010000 */
[----:B------:R-:W-:Y:S01]  /*33d0*/  FFMA.FTZ R143, R143, UR26, R114 ;  /* 0x0000001a8f8f7c23 */ /* 0x000fe20008010072 */
[--C-:B------:R-:W-:Y:S01]  /*33e0*/  FFMA.FTZ R114, R128, UR4, R112.reuse ;  /* 0x0000000480727c23 */ /* 0x100fe20008010070 */
[----:B------:R-:W-:Y:S01]  /*33f0*/  FFMA.FTZ R113, R140, UR26, R113 ;  /* 0x0000001a8c717c23 */ /* 0x000fe20008010071 */
[----:B------:R-:W-:Y:S01]  /*3400*/  FFMA.FTZ R144, R144, UR26, R115 ;  /* 0x0000001a90907c23 */ /* 0x000fe20008010073 */
[----:B------:R-:W-:Y:S01]  /*3410*/  LOP3.LUT P4, RZ, R138, 0xff000000, RZ, 0xc0, !PT ;  /* 0xff0000008aff7812 */ /* 0x000fe2000788c0ff */
[----:B------:R-:W-:Y:S02]  /*3420*/  HADD2.F32 R147, -RZ, R98.H1_H1 ;  /* 0x30000062ff937230 */ /* 0x000fe40000004100 */
[----:B------:R-:W-:Y:S01]  /*3430*/  FFMA.FTZ R115, R127, UR4, R112 ;  /* 0x000000047f737c23 */ /* 0x000fe20008010070 */
[----:B------:R-:W-:Y:S01]  /*3440*/  FADD.FTZ R114, R125, -R114 ;  /* 0x800000727d727221 */ /* 0x000fe20000010000 */
[----:B------:R-:W-:-:S02]  /*3450*/  HADD2.F32 R145, -RZ, R99.H0_H0 ;  /* 0x20000063ff917230 */ /* 0x000fc40000004100 */
[----:B------:R-:W-:Y:S01]  /*3460*/  FMUL.FTZ R113, R113, UR9 ;  /* 0x0000000971717c20 */ /* 0x000fe20008410000 */
[----:B------:R-:W-:Y:S01]  /*3470*/  FADD.FTZ R140, R130, -R115 ;  /* 0x80000073828c7221 */ /* 0x000fe20000010000 */
[----:B------:R-:W-:Y:S01]  /*3480*/  FFMA.FTZ R147, R114, UR26, R147 ;  /* 0x0000001a72937c23 */ /* 0x000fe20008010093 */
[----:B------:R-:W-:Y:S01]  /*3490*/  LOP3.LUT P1, RZ, R139, 0xff, RZ, 0xc0, !PT ;  /* 0x000000ff8bff7812 */ /* 0x000fe2000782c0ff */
[--C-:B-----5:R-:W-:Y:S02]  /*34a0*/  @P0 HADD2.F32 R114, -RZ, R109.reuse.H0_H0 ;  /* 0x2000006dff720230 */ /* 0x120fe40000004100 */
[----:B------:R-:W-:Y:S01]  /*34b0*/  FMUL.FTZ R113, R113, UR21 ;  /* 0x0000001571717c20 */ /* 0x000fe20008410000 */
[----:B------:R-:W-:Y:S01]  /*34c0*/  FFMA.FTZ R145, R140, UR26, R145 ;  /* 0x0000001a8c917c23 */ /* 0x000fe20008010091 */
[----:B------:R-:W-:Y:S01]  /*34d0*/  CS2R R140, SRZ ;  /* 0x00000000008c7805 */ /* 0x000fe2000001ff00 */
[----:B------:R-:W-:Y:S01]  /*34e0*/  FMUL.FTZ R143, R143, UR9 ;  /* 0x000000098f8f7c20 */ /* 0x000fe20008410000 */
[----:B------:R-:W-:Y:S01]  /*34f0*/  FMUL.FTZ R144, R144, UR9 ;  /* 0x0000000990907c20 */ /* 0x000fe20008410000 */
[----:B------:R-:W-:Y:S01]  /*3500*/  @P0 FMUL.FTZ R141, R113, R114 ;  /* 0x00000072718d0220 */ /* 0x000fe20000410000 */
[----:B------:R-:W-:-:S02]  /*3510*/  @P4 HADD2.F32 R109, -RZ, R109.H1_H1 ;  /* 0x3000006dff6d4230 */ /* 0x000fc40000004100 */
[----:B------:R-:W-:Y:S01]  /*3520*/  FMUL.FTZ R114, R42, R113 ;  /* 0x000000712a727220 */ /* 0x000fe20000410000 */
[----:B------:R-:W-:Y:S01]  /*3530*/  FMUL.FTZ R150, R143, UR21 ;  /* 0x000000158f967c20 */ /* 0x000fe20008410000 */
[--C-:B------:R-:W-:Y:S01]  /*3540*/  FFMA.FTZ R146, R132, UR4, R112.reuse ;  /* 0x0000000484927c23 */ /* 0x100fe20008010070 */
[----:B------:R-:W-:Y:S01]  /*3550*/  FFMA.FTZ R148, R133, UR4, R112 ;  /* 0x0000000485947c23 */ /* 0x000fe20008010070 */
[----:B------:R-:W-:Y:S01]  /*3560*/  FMUL.FTZ R143, R144, UR21 ;  /* 0x00000015908f7c20 */ /* 0x000fe20008410000 */
[----:B------:R-:W-:Y:S02]  /*3570*/  HADD2.F32 R142, -RZ, R99.H1_H1 ;  /* 0x30000063ff8e7230 */ /* 0x000fe40000004100 */
[----:B------:R-:W-:Y:S01]  /*3580*/  @P4 FMUL.FTZ R140, R150, R109 ;  /* 0x0000006d968c4220 */ /* 0x000fe20000410000 */
[----:B------:R-:W-:Y:S01]  /*3590*/  FSEL R114, R114, RZ, P0 ;  /* 0x000000ff72727208 */ /* 0x000fe20000000000 */
[----:B------:R-:W-:Y:S01]  /*35a0*/  FADD.FTZ R115, R129, -R146 ;  /* 0x8000009281737221 */ /* 0x000fe20000010000 */
[----:B------:R-:W-:Y:S01]  /*35b0*/  FADD.FTZ R149, R131, -R148 ;  /* 0x8000009483957221 */ /* 0x000fe20000010000 */
[----:B------:R-:W-:Y:S01]  /*35c0*/  FMUL.FTZ R109, R43, R150 ;  /* 0x000000962b6d7220 */ /* 0x000fe20000410000 */
[----:B------:R-:W-:Y:S01]  /*35d0*/  ISETP.GE.U32.AND P0, PT, R138, RZ, PT ;  /* 0x000000ff8a00720c */ /* 0x000fe20003f06070 */
[----:B------:R-:W-:Y:S01]  /*35e0*/  @P1 HADD2.F32 R148, -RZ, R110.H0_H0 ;  /* 0x2000006eff941230 */ /* 0x000fe20000004100 */
[C---:B------:R-:W-:Y:S01]  /*35f0*/  LOP3.LUT P5, RZ, R139.reuse, 0xff00, RZ, 0xc0, !PT ;  /* 0x0000ff008bff7812 */ /* 0x040fe200078ac0ff */
[----:B------:R-:W-:Y:S01]  /*3600*/  FMUL.FTZ R113, R44, R143 ;  /* 0x0000008f2c717220 */ /* 0x000fe20000410000 */
[----:B------:R-:W-:Y:S01]  /*3610*/  LOP3.LUT P6, RZ, R139, 0xff0000, RZ, 0xc0, !PT ;  /* 0x00ff00008bff7812 */ /* 0x000fe200078cc0ff */
[----:B------:R-:W-:Y:S01]  /*3620*/  FFMA.FTZ R142, R115, UR26, R142 ;  /* 0x0000001a738e7c23 */ /* 0x000fe2000801008e */
[----:B------:R-:W-:Y:S01]  /*3630*/  ISETP.GE.U32.AND.EX P0, PT, R139, 0x1000000, PT, P0 ;  /* 0x010000008b00780c */ /* 0x000fe20003f06100 */
[----:B------:R-:W-:Y:S01]  /*3640*/  HFMA2 R115, -RZ, RZ, 0, 0 ;  /* 0x00000000ff737431 */ /* 0x000fe200000001ff */
[----:B------:R-:W-:Y:S01]  /*3650*/  FSEL R109, R109, RZ, P4 ;  /* 0x000000ff6d6d7208 */ /* 0x000fe20002000000 */
[----:B------:R-:W-:Y:S01]  /*3660*/  FFMA.FTZ R151, R134, UR4, R112 ;  /* 0x0000000486977c23 */ /* 0x000fe20008010070 */
[----:B------:R-:W-:Y:S01]  /*3670*/  @P1 FMUL.FTZ R115, R143, R148 ;  /* 0x000000948f731220 */ /* 0x000fe20000410000 */
[C---:B------:R-:W-:Y:S01]  /*3680*/  LOP3.LUT P4, RZ, R138.reuse, 0xff, RZ, 0xc0, !PT ;  /* 0x000000ff8aff7812 */ /* 0x040fe2000788c0ff */
[--C-:B------:R-:W-:Y:S01]  /*3690*/  HADD2.F32 R146, -RZ, R96.reuse.H0_H0 ;  /* 0x20000060ff927230 */ /* 0x100fe20000004100 */
[----:B------:R-:W-:Y:S01]  /*36a0*/  FSEL R113, R113, RZ, P1 ;  /* 0x000000ff71717208 */ /* 0x000fe20000800000 */
[----:B------:R-:W-:Y:S01]  /*36b0*/  HADD2.F32 R148, -RZ, R96.H1_H1 ;  /* 0x30000060ff947230 */ /* 0x000fe20000004100 */
[----:B------:R-:W-:Y:S01]  /*36c0*/  LOP3.LUT P1, RZ, R138, 0xff00, RZ, 0xc0, !PT ;  /* 0x0000ff008aff7812 */ /* 0x000fe2000782c0ff */
[----:B------:R-:W-:Y:S01]  /*36d0*/  FADD.FTZ R151, R120, -R151 ;  /* 0x8000009778977221 */ /* 0x000fe20000010000 */
[----:B------:R-:W-:Y:S01]  /*36e0*/  FMUL.FTZ R147, R147, UR9 ;  /* 0x0000000993937c20 */ /* 0x000fe20008410000 */
[----:B------:R-:W-:Y:S01]  /*36f0*/  FFMA.FTZ R146, R149, UR26, R146 ;  /* 0x0000001a95927c23 */ /* 0x000fe20008010092 */
[----:B------:R-:W-:Y:S01]  /*3700*/  FMUL.FTZ R145, R145, UR9 ;  /* 0x0000000991917c20 */ /* 0x000fe20008410000 */
[----:B------:R-:W-:Y:S01]  /*3710*/  FFMA.FTZ R148, R151, UR26, R148 ;  /* 0x0000001a97947c23 */ /* 0x000fe20008010094 */
[----:B------:R-:W-:-:S02]  /*3720*/  @P5 HADD2.F32 R149, -RZ, R110.H1_H1 ;  /* 0x3000006eff955230 */ /* 0x000fc40000004100 */
[----:B------:R-:W-:Y:S01]  /*3730*/  FMUL.FTZ R142, R142, UR9 ;  /* 0x000000098e8e7c20 */ /* 0x000fe20008410000 */
[----:B------:R-:W-:Y:S01]  /*3740*/  FMUL.FTZ R110, R147, UR21 ;  /* 0x00000015936e7c20 */ /* 0x000fe20008410000 */
[--C-:B------:R-:W-:Y:S02]  /*3750*/  @P6 HADD2.F32 R150, -RZ, R111.reuse.H0_H0 ;  /* 0x2000006fff966230 */ /* 0x100fe40000004100 */
[----:B------:R-:W-:Y:S01]  /*3760*/  FMUL.FTZ R145, R145, UR21 ;  /* 0x0000001591917c20 */ /* 0x000fe20008410000 */
[----:B------:R-:W-:Y:S01]  /*3770*/  FMUL.FTZ R146, R146, UR9 ;  /* 0x0000000992927c20 */ /* 0x000fe20008410000 */
[----:B------:R-:W-:Y:S02]  /*3780*/  @P0 HADD2.F32 R111, -RZ, R111.H1_H1 ;  /* 0x3000006fff6f0230 */ /* 0x000fe40000004100 */
[----:B------:R-:W-:Y:S01]  /*3790*/  FMUL.FTZ R148, R148, UR9 ;  /* 0x0000000994947c20 */ /* 0x000fe20008410000 */
[----:B------:R-:W-:Y:S01]  /*37a0*/  MOV R144, RZ ;  /* 0x000000ff00907202 */ /* 0x000fe20000000f00 */
[----:B------:R-:W-:Y:S01]  /*37b0*/  FMUL.FTZ R152, R142, UR21 ;  /* 0x000000158e987c20 */ /* 0x000fe20008410000 */
[----:B------:R-:W-:-:S02]  /*37c0*/  HFMA2 R143, -RZ, RZ, 0, 0 ;  /* 0x00000000ff8f7431 */ /* 0x000fc400000001ff */
[----:B------:R-:W-:Y:S01]  /*37d0*/  @P5 FMUL.FTZ R144, R110, R149 ;  /* 0x000000956e905220 */ /* 0x000fe20000410000 */
[--C-:B------:R-:W-:Y:S02]  /*37e0*/  @P4 HADD2.F32 R142, -RZ, R108.reuse.H0_H0 ;  /* 0x2000006cff8e4230 */ /* 0x100fe40000004100 */
[----:B------:R-:W-:Y:S01]  /*37f0*/  @P6 FMUL.FTZ R143, R145, R150 ;  /* 0x00000096918f6220 */ /* 0x000fe20000410000 */
[----:B------:R-:W-:Y:S02]  /*3800*/  @P1 HADD2.F32 R147, -RZ, R108.H1_H1 ;  /* 0x3000006cff931230 */ /* 0x000fe40000004100 */
[----:B------:R-:W-:Y:S01]  /*3810*/  FMUL.FTZ R149, R146, UR21 ;  /* 0x0000001592957c20 */ /* 0x000fe20008410000 */
[----:B------:R-:W-:Y:S01]  /*3820*/  MOV R150, RZ ;  /* 0x000000ff00967202 */ /* 0x000fe20000000f00 */
[----:B------:R-:W-:Y:S01]  /*3830*/  FMUL.FTZ R148, R148, UR21 ;  /* 0x0000001594947c20 */ /* 0x000fe20008410000 */
[----:B------:R-:W-:Y:S01]  /*3840*/  @P0 FMUL.FTZ R150, R152, R111 ;  /* 0x0000006f98960220 */ /* 0x000fe20000410000 */
[----:B------:R-:W-:Y:S01]  /*3850*/  HFMA2 R111, -RZ, RZ, 0, 0 ;  /* 0x00000000ff6f7431 */ /* 0x000fe200000001ff */
[----:B------:R-:W-:Y:S01]  /*3860*/  MOV R108, RZ ;  /* 0x000000ff006c7202 */ /* 0x000fe20000000f00 */
[----:B------:R-:W-:Y:S01]  /*3870*/  @P4 FMUL.FTZ R111, R149, R142 ;  /* 0x0000008e956f4220 */ /* 0x000fe20000410000 */
[----:B------:R-:W-:Y:S01]  /*3880*/  @P1 FMUL.FTZ R108, R148, R147 ;  /* 0x00000093946c1220 */ /* 0x000fe20000410000 */
[----:B------:R-:W-:Y:S01]  /*3890*/  FADD.FTZ R84, R84, R115 ;  /* 0x0000007354547221 */ /* 0x000fe20000010000 */
[----:B------:R-:W-:Y:S01]  /*38a0*/  FMUL.FTZ R145, R46, R145 ;  /* 0x000000912e917220 */ /* 0x000fe20000410000 */
[----:B------:R-:W-:Y:S01]  /*38b0*/  FADD.FTZ R80, R80, R111 ;  /* 0x0000006f50507221 */ /* 0x000fe20000010000 */
        /* <DEDUP_REMOVED lines=20> */
.L_x_4442:
[--C-:B------:R-:W-:Y:S01]  /*3a00*/  FFMA.FTZ R105, R119, UR4, R112.reuse ;  /* 0x0000000477697c23 */ /* 0x100fe20008010070 */
[----:B------:R-:W-:Y:S01]  /*3a10*/  FFMA.FTZ R106, R122, UR4, R112 ;  /* 0x000000047a6a7c23 */ /* 0x000fe20008010070 */
[--C-:B------:R-:W-:Y:S01]  /*3a20*/  HADD2.F32 R107, -RZ, R97.reuse.H0_H0 ;  /* 0x20000061ff6b7230 */ /* 0x100fe20000004100 */
[----:B------:R-:W-:Y:S01]  /*3a30*/  LOP3.LUT P0, RZ, R138, 0xff0000, RZ, 0xc0, !PT ;  /* 0x00ff00008aff7812 */ /* 0x000fe2000780c0ff */
[----:B------:R-:W-:Y:S01]  /*3a40*/  FADD.FTZ R104, R124, -R105 ;  /* 0x800000697c687221 */ /* 0x000fe20000010000 */
[----:B------:R-:W-:Y:S02]  /*3a50*/  HADD2.F32 R114, -RZ, R97.H1_H1 ;  /* 0x30000061ff727230 */ /* 0x000fe40000004100 */
[----:B------:R-:W-:Y:S01]  /*3a60*/  FADD.FTZ R105, R121, -R106 ;  /* 0x8000006a79697221 */ /* 0x000fe20000010000 */
[--C-:B------:R-:W-:Y:S02]  /*3a70*/  HADD2.F32 R106, -RZ, R98.reuse.H0_H0 ;  /* 0x20000062ff6a7230 */ /* 0x100fe40000004100 */
[----:B------:R-:W-:Y:S01]  /*3a80*/  FFMA.FTZ R104, R104, UR26, R107 ;  /* 0x0000001a68687c23 */ /* 0x000fe2000801006b */
[----:B------:R-:W-:Y:S01]  /*3a90*/  FFMA.FTZ R107, R123, UR4, R112 ;  /* 0x000000047b6b7c23 */ /* 0x000fe20008010070 */
[----:B------:R-:W-:Y:S01]  /*3aa0*/  FFMA.FTZ R105, R105, UR26, R114 ;  /* 0x0000001a69697c23 */ /* 0x000fe20008010072 */
[----:B------:R-:W-:Y:S01]  /*3ab0*/  FFMA.FTZ R114, R128, UR4, R112 ;  /* 0x0000000480727c23 */ /* 0x000fe20008010070 */
[----:B------:R-:W-:-:S02]  /*3ac0*/  HADD2.F32 R113, -RZ, R98.H1_H1 ;  /* 0x30000062ff717230 */ /* 0x000fc40000004100 */
[----:B------:R-:W-:Y:S01]  /*3ad0*/  FADD.FTZ R107, R126, -R107 ;  /* 0x8000006b7e6b7221 */ /* 0x000fe20000010000 */
[----:B------:R-:W-:Y:S01]  /*3ae0*/  LOP3.LUT P6, RZ, R138, 0xff000000, RZ, 0xc0, !PT ;  /* 0xff0000008aff7812 */ /* 0x000fe200078cc0ff */
[----:B------:R-:W-:Y:S01]  /*3af0*/  FADD.FTZ R114, R125, -R114 ;  /* 0x800000727d727221 */ /* 0x000fe20000010000 */
[----:B------:R-:W-:Y:S01]  /*3b00*/  FFMA.FTZ R115, R127, UR4, R112 ;  /* 0x000000047f737c23 */ /* 0x000fe20008010070 */
[----:B------:R-:W-:Y:S01]  /*3b10*/  FFMA.FTZ R141, R107, UR26, R106 ;  /* 0x0000001a6b8d7c23 */ /* 0x000fe2000801006a */
[----:B------:R-:W-:Y:S02]  /*3b20*/  HADD2.F32 R140, -RZ, R99.H0_H0 ;  /* 0x20000063ff8c7230 */ /* 0x000fe40000004100 */
[----:B------:R-:W-:Y:S01]  /*3b30*/  FFMA.FTZ R106, R114, UR26, R113 ;  /* 0x0000001a726a7c23 */ /* 0x000fe20008010071 */
[----:B------:R-:W-:Y:S01]  /*3b40*/  FMUL.FTZ R113, R104, UR9 ;  /* 0x0000000968717c20 */ /* 0x000fe20008410000 */
[----:B------:R-:W-:Y:S01]  /*3b50*/  FADD.FTZ R107, R130, -R115 ;  /* 0x80000073826b7221 */ /* 0x000fe20000010000 */
[----:B------:R-:W-:-:S02]  /*3b60*/  LOP3.LUT P4, RZ, R139, 0xff, RZ, 0xc0, !PT ;  /* 0x000000ff8bff7812 */ /* 0x000fc4000788c0ff */
[----:B------:R-:W-:Y:S01]  /*3b70*/  CS2R R146, SRZ ;  /* 0x0000000000927805 */ /* 0x000fe2000001ff00 */
[----:B------:R-:W-:Y:S01]  /*3b80*/  FMUL.FTZ R113, R113, UR21 ;  /* 0x0000001571717c20 */ /* 0x000fe20008410000 */
[----:B------:R-:W-:Y:S01]  /*3b90*/  LOP3.LUT P5, RZ, R139, 0xff00, RZ, 0xc0, !PT ;  /* 0x0000ff008bff7812 */ /* 0x000fe200078ac0ff */
[----:B------:R-:W-:Y:S01]  /*3ba0*/  FFMA.FTZ R107, R107, UR26, R140 ;  /* 0x0000001a6b6b7c23 */ /* 0x000fe2000801008c */
[--C-:B-----5:R-:W-:Y:S02]  /*3bb0*/  @P0 HADD2.F32 R140, -RZ, R109.reuse.H0_H0 ;  /* 0x2000006dff8c0230 */ /* 0x120fe40000004100 */
[----:B------:R-:W-:Y:S01]  /*3bc0*/  FFMA.FTZ R114, R132, UR4, R112 ;  /* 0x0000000484727c23 */ /* 0x000fe20008010070 */
[----:B------:R-:W-:Y:S02]  /*3bd0*/  @P6 HADD2.F32 R115, -RZ, R109.H1_H1 ;  /* 0x3000006dff736230 */ /* 0x000fe40000004100 */
[-C--:B------:R-:W-:Y:S01]  /*3be0*/  FMUL.FTZ R109, R42, R113.reuse ;  /* 0x000000712a6d7220 */ /* 0x080fe20000410000 */
[----:B------:R-:W-:Y:S01]  /*3bf0*/  LOP3.LUT P1, RZ, R139, 0xff0000, RZ, 0xc0, !PT ;  /* 0x00ff00008bff7812 */ /* 0x000fe2000782c0ff */
[----:B------:R-:W-:Y:S01]  /*3c00*/  @P0 FMUL.FTZ R147, R140, R113 ;  /* 0x000000718c930220 */ /* 0x000fe20000410000 */
[----:B------:R-:W-:Y:S01]  /*3c10*/  FADD.FTZ R142, R129, -R114 ;  /* 0x80000072818e7221 */ /* 0x000fe20000010000 */
[----:B------:R-:W-:Y:S01]  /*3c20*/  FMUL.FTZ R114, R105, UR9 ;  /* 0x0000000969727c20 */ /* 0x000fe20008410000 */
[----:B------:R-:W-:Y:S01]  /*3c30*/  FSEL R109, R109, RZ, P0 ;  /* 0x000000ff6d6d7208 */ /* 0x000fe20000000000 */
[----:B------:R-:W-:Y:S01]  /*3c40*/  HADD2.F32 R143, -RZ, R99.H1_H1 ;  /* 0x30000063ff8f7230 */ /* 0x000fe20000004100 */
[----:B------:R-:W-:Y:S01]  /*3c50*/  ISETP.GE.U32.AND P0, PT, R138, RZ, PT ;  /* 0x000000ff8a00720c */ /* 0x000fe20003f06070 */
[----:B------:R-:W-:-:S02]  /*3c60*/  @P4 HADD2.F32 R140, -RZ, R110.H0_H0 ;  /* 0x2000006eff8c4230 */ /* 0x000fc40000004100 */
[----:B------:R-:W-:Y:S01]  /*3c70*/  FMUL.FTZ R114, R114, UR21 ;  /* 0x0000001572727c20 */ /* 0x000fe20008410000 */
[----:B------:R-:W-:Y:S01]  /*3c80*/  @P5 HADD2.F32 R151, -RZ, R110.H1_H1 ;  /* 0x3000006eff975230 */ /* 0x000fe20000004100 */
[----:B------:R-:W-:Y:S01]  /*3c90*/  ISETP.GE.U32.AND.EX P0, PT, R139, 0x1000000, PT, P0 ;  /* 0x010000008b00780c */ /* 0x000fe20003f06100 */
[----:B------:R-:W-:Y:S01]  /*3ca0*/  FMUL.FTZ R110, R141, UR9 ;  /* 0x000000098d6e7c20 */ /* 0x000fe20008410000 */
[----:B------:R-:W-:Y:S01]  /*3cb0*/  FFMA.FTZ R142, R142, UR26, R143 ;  /* 0x0000001a8e8e7c23 */ /* 0x000fe2000801008f */
[-C--:B------:R-:W-:Y:S01]  /*3cc0*/  @P6 FMUL.FTZ R146, R115, R114.reuse ;  /* 0x0000007273926220 */ /* 0x080fe20000410000 */
[----:B------:R-:W-:Y:S01]  /*3cd0*/  FMUL.FTZ R113, R106, UR9 ;  /* 0x000000096a717c20 */ /* 0x000fe20008410000 */
[----:B------:R-:W-:Y:S01]  /*3ce0*/  FMUL.FTZ R143, R110, UR21 ;  /* 0x000000156e8f7c20 */ /* 0x000fe20008410000 */
[----:B------:R-:W-:Y:S01]  /*3cf0*/  CS2R R148, SRZ ;  /* 0x0000000000947805 */ /* 0x000fe2000001ff00 */
[----:B------:R-:W-:Y:S01]  /*3d00*/  FMUL.FTZ R115, R107, UR9 ;  /* 0x000000096b737c20 */ /* 0x000fe20008410000 */
[----:B------:R-:W-:Y:S01]  /*3d10*/  FFMA.FTZ R144, R133, UR4, R112 ;  /* 0x0000000485907c23 */ /* 0x000fe20008010070 */
[----:B------:R-:W-:Y:S01]  /*3d20*/  @P4 FMUL.FTZ R149, R140, R143 ;  /* 0x0000008f8c954220 */ /* 0x000fe20000410000 */
[----:B------:R-:W-:Y:S01]  /*3d30*/  FMUL.FTZ R114, R43, R114 ;  /* 0x000000722b727220 */ /* 0x000fe20000410000 */
[----:B------:R-:W-:Y:S01]  /*3d40*/  FMUL.FTZ R110, R113, UR21 ;  /* 0x00000015716e7c20 */ /* 0x000fe20008410000 */
[----:B------:R-:W-:-:S02]  /*3d50*/  @P1 HADD2.F32 R150, -RZ, R111.H0_H0 ;  /* 0x2000006fff961230 */ /* 0x000fc40000004100 */
[----:B------:R-:W-:Y:S01]  /*3d60*/  FMUL.FTZ R140, R142, UR9 ;  /* 0x000000098e8c7c20 */ /* 0x000fe20008410000 */
[----:B------:R-:W-:Y:S01]  /*3d70*/  FMUL.FTZ R113, R115, UR21 ;  /* 0x0000001573717c20 */ /* 0x000fe20008410000 */
[----:B------:R-:W-:Y:S02]  /*3d80*/  HADD2.F32 R115, -RZ, R96.H0_H0 ;  /* 0x20000060ff737230 */ /* 0x000fe40000004100 */
[----:B------:R-:W-:Y:S01]  /*3d90*/  FADD.FTZ R144, R131, -R144 ;  /* 0x8000009083907221 */ /* 0x000fe20000010000 */
[----:B------:R-:W-:Y:S02]  /*3da0*/  @P0 HADD2.F32 R111, -RZ, R111.H1_H1 ;  /* 0x3000006fff6f0230 */ /* 0x000fe40000004100 */
[----:B------:R-:W-:Y:S02]  /*3db0*/  HFMA2 R145, -RZ, RZ, 0, 0 ;  /* 0x00000000ff917431 */ /* 0x000fe400000001ff */
[----:B------:R-:W-:Y:S01]  /*3dc0*/  FMUL.FTZ R140, R140, UR21 ;  /* 0x000000158c8c7c20 */ /* 0x000fe20008410000 */
[----:B------:R-:W-:Y:S01]  /*3dd0*/  FSEL R114, R114, RZ, P6 ;  /* 0x000000ff72727208 */ /* 0x000fe20003000000 */
[----:B------:R-:W-:Y:S01]  /*3de0*/  @P5 FMUL.FTZ R148, R151, R110 ;  /* 0x0000006e97945220 */ /* 0x000fe20000410000 */
[----:B------:R-:W-:Y:S01]  /*3df0*/  @P1 FMUL.FTZ R145, R150, R113 ;  /* 0x0000007196911220 */ /* 0x000fe20000410000 */
[----:B------:R-:W-:-:S02]  /*3e00*/  LOP3.LUT P6, RZ, R138, 0xff, RZ, 0xc0, !PT ;  /* 0x000000ff8aff7812 */ /* 0x000fc400078cc0ff */
[----:B------:R-:W-:Y:S01]  /*3e10*/  CS2R R150, SRZ ;  /* 0x0000000000967805 */ /* 0x000fe2000001ff00 */
[----:B------:R-:W-:Y:S01]  /*3e20*/  FFMA.FTZ R144, R144, UR26, R115 ;  /* 0x0000001a90907c23 */ /* 0x000fe20008010073 */
[----:B------:R-:W-:Y:S01]  /*3e30*/  @P0 FMUL.FTZ R150, R111, R140 ;  /* 0x0000008c6f960220 */ /* 0x000fe20000410000 */
[----:B------:R-:W-:Y:S01]  /*3e40*/  FMUL.FTZ R115, R44, R143 ;  /* 0x0000008f2c737220 */ /* 0x000fe20000410000 */
[----:B------:R-:W-:Y:S01]  /*3e50*/  FFMA.FTZ R111, R134, UR4, R112 ;  /* 0x00000004866f7c23 */ /* 0x000fe20008010070 */
[----:B------:R-:W-:Y:S02]  /*3e60*/  HADD2.F32 R152, -RZ, R96.H1_H1 ;  /* 0x30000060ff987230 */ /* 0x000fe40000004100 */
[----:B------:R-:W-:Y:S01]  /*3e70*/  FMUL.FTZ R143, R144, UR9 ;  /* 0x00000009908f7c20 */ /* 0x000fe20008410000 */
[----:B------:R-:W-:Y:S01]  /*3e80*/  FMUL.FTZ R113, R46, R113 ;  /* 0x000000712e717220 */ /* 0x000fe20000410000 */
[----:B------:R-:W-:Y:S01]  /*3e90*/  FADD.FTZ R111, R120, -R111 ;  /* 0x8000006f786f7221 */ /* 0x000fe20000010000 */
[----:B------:R-:W-:Y:S01]  /*3ea0*/  FSEL R115, R115, RZ, P4 ;  /* 0x000000ff73737208 */ /* 0x000fe20002000000 */
[----:B------:R-:W-:Y:S01]  /*3eb0*/  FMUL.FTZ R143, R143, UR21 ;  /* 0x000000158f8f7c20 */ /* 0x000fe20008410000 */
[----:B------:R-:W-:Y:S01]  /*3ec0*/  LOP3.LUT P4, RZ, R138, 0xff00, RZ, 0xc0, !PT ;  /* 0x0000ff008aff7812 */ /* 0x000fe2000788c0ff */
[----:B------:R-:W-:Y:S01]  /*3ed0*/  FFMA.FTZ R111, R111, UR26, R152 ;  /* 0x0000001a6f6f7c23 */ /* 0x000fe20008010098 */
[----:B------:R-:W-:-:S02]  /*3ee0*/  @P6 HADD2.F32 R152, -RZ, R108.H0_H0 ;  /* 0x2000006cff986230 */ /* 0x000fc40000004100 */
[----:B------:R-:W-:Y:S01]  /*3ef0*/  FMUL.FTZ R140, R47, R140 ;  /* 0x0000008c2f8c7220 */ /* 0x000fe20000410000 */
[----:B------:R-:W-:Y:S01]  /*3f00*/  FMUL.FTZ R110, R45, R110 ;  /* 0x0000006e2d6e7220 */ /* 0x000fe20000410000 */
[----:B------:R-:W-:Y:S01]  /*3f10*/  F2FP.F16.F32.PACK_AB R105, R105, R104 ;  /* 0x000000686969723e */ /* 0x000fe200000000ff */
[----:B------:R-:W-:Y:S01]  /*3f20*/  FADD.FTZ R82, R82, R147 ;  /* 0x0000009352527221 */ /* 0x000fe20000010000 */
[-C--:B------:R-:W-:Y:S01]  /*3f30*/  @P6 FMUL.FTZ R151, R152, R143.reuse ;  /* 0x0000008f98976220 */ /* 0x080fe20000410000 */
[----:B------:R-:W-:Y:S01]  /*3f40*/  FMUL.FTZ R152, R111, UR9 ;  /* 0x000000096f987c20 */ /* 0x000fe20008410000 */
[----:B------:R-:W-:Y:S01]  /*3f50*/  FMUL.FTZ R143, R40, R143 ;  /* 0x0000008f288f7220 */ /* 0x000fe20000410000 */
[----:B------:R-:W-:Y:S01]  /*3f60*/  F2FP.F16.F32.PACK_AB R107, R142, R107 ;  /* 0x0000006b8e6b723e */ /* 0x000fe200000000ff */
[----:B------:R-:W-:Y:S01]  /*3f70*/  FADD.FTZ R83, R83, R146 ;  /* 0x0000009253537221 */ /* 0x000fe20000010000 */
[----:B------:R-:W-:Y:S01]  /*3f80*/  F2FP.F16.F32.PACK_AB R104, R111, R144 ;  /* 0x000000906f68723e */ /* 0x000fe200000000ff */
[----:B------:R-:W-:-:S02]  /*3f90*/  @P4 HADD2.F32 R153, -RZ, R108.H1_H1 ;  /* 0x3000006cff994230 */ /* 0x000fc40000004100 */
[----:B------:R-:W-:Y:S01]  /*3fa0*/  FMUL.FTZ R108, R152, UR21 ;  /* 0x00000015986c7c20 */ /* 0x000fe20008410000 */
[----:B------:R-:W-:Y:S01]  /*3fb0*/  MOV R152, RZ ;  /* 0x000000ff00987202 */ /* 0x000fe20000000f00 */
[----:B------:R-:W-:Y:S01]  /*3fc0*/  FADD.FTZ R84, R84, R149 ;  /* 0x0000009554547221 */ /* 0x000fe20000010000 */
        /* <DEDUP_REMOVED lines=16> */
[----:B------:R-:W-:-:S07]  /*40d0*/  F2FP.F16.F32.PACK_AB R108, R108, R143 ;  /* 0x0000008f6c6c723e */ /* 0x000fce00000000ff */
.L_x_4443:
        /* <DEDUP_REMOVED lines=9> */
.L_x_4441:
[----:B------:R-:W-:Y:S05]  /*4170*/  BSYNC.RECONVERGENT B1 ;  /* 0x0000000000017941 */ /* 0x000fea0003800200 */
.L_x_4440:
        /* <DEDUP_REMOVED lines=8> */
[--C-:B------:R-:W-:Y:S02]  /*4200*/  HADD2.F32 R107, -RZ, R100.reuse.H0_H0 ;  /* 0x20000064ff6b7230 */ /* 0x100fe40000004100 */
[----:B------:R-:W-:Y:S01]  /*4210*/  FFMA.FTZ R114, R4, UR4, R112 ;  /* 0x0000000404727c23 */ /* 0x000fe20008010070 */
[----:B------:R-:W-:Y:S01]  /*4220*/  LOP3.LUT P1, RZ, R136, 0xff, RZ, 0xc0, !PT ;  /* 0x000000ff88ff7812 */ /* 0x000fe2000782c0ff */
[----:B------:R-:W-:Y:S01]  /*4230*/  FADD.FTZ R106, R6, -R113 ;  /* 0x80000071066a7221 */ /* 0x000fe20000010000 */
[----:B------:R-:W-:Y:S02]  /*4240*/  HADD2.F32 R104, -RZ, R100.H1_H1 ;  /* 0x30000064ff687230 */ /* 0x000fe40000004100 */
[----:B------:R-:W-:Y:S01]  /*4250*/  FADD.FTZ R113, R7, -R114 ;  /* 0x8000007207717221 */ /* 0x000fe20000010000 */
[--C-:B------:R-:W-:Y:S01]  /*4260*/  FFMA.FTZ R144, R14, UR4, R112.reuse ;  /* 0x000000040e907c23 */ /* 0x100fe20008010070 */
[----:B------:R-:W-:Y:S01]  /*4270*/  FFMA.FTZ R107, R106, UR26, R107 ;  /* 0x0000001a6a6b7c23 */ /* 0x000fe2000801006b */
[----:B------:R-:W-:Y:S01]  /*4280*/  FFMA.FTZ R106, R8, UR4, R112 ;  /* 0x00000004086a7c23 */ /* 0x000fe20008010070 */
[----:B------:R-:W-:Y:S01]  /*4290*/  FFMA.FTZ R104, R113, UR26, R104 ;  /* 0x0000001a71687c23 */ /* 0x000fe20008010068 */
[----:B------:R-:W-:Y:S01]  /*42a0*/  FFMA.FTZ R113, R11, UR4, R112 ;  /* 0x000000040b717c23 */ /* 0x000fe20008010070 */
[----:B------:R-:W-:Y:S01]  /*42b0*/  FADD.FTZ R145, R13, -R144 ;  /* 0x800000900d917221 */ /* 0x000fe20000010000 */
[----:B------:R-:W-:Y:S01]  /*42c0*/  FADD.FTZ R143, R9, -R106 ;  /* 0x8000006a098f7221 */ /* 0x000fe20000010000 */
[----:B------:R-:W-:Y:S01]  /*42d0*/  FMUL.FTZ R106, R107, UR9 ;  /* 0x000000096b6a7c20 */ /* 0x000fe20008410000 */
[----:B------:R-:W-:Y:S01]  /*42e0*/  FADD.FTZ R142, R12, -R113 ;  /* 0x800000710c8e7221 */ /* 0x000fe20000010000 */
[----:B-----5:R-:W-:-:S02]  /*42f0*/  @P1 HADD2.F32 R113, -RZ, R108.H0_H0 ;  /* 0x2000006cff711230 */ /* 0x020fc40000004100 */
[----:B------:R-:W-:Y:S01]  /*4300*/  FFMA.FTZ R115, R5, UR4, R112 ;  /* 0x0000000405737c23 */ /* 0x000fe20008010070 */
[----:B------:R-:W-:Y:S01]  /*4310*/  FMUL.FTZ R144, R106, UR21 ;  /* 0x000000156a907c20 */ /* 0x000fe20008410000 */
[----:B------:R-:W-:Y:S02]  /*4320*/  HFMA2 R141, -RZ, RZ, 0, 0 ;  /* 0x00000000ff8d7431 */ /* 0x000fe400000001ff */
[----:B------:R-:W-:Y:S01]  /*4330*/  HADD2.F32 R140, -RZ, R102.H1_H1 ;  /* 0x30000066ff8c7230 */ /* 0x000fe20000004100 */
[----:B------:R-:W-:Y:S01]  /*4340*/  LOP3.LUT P6, RZ, R136, 0xff00, RZ, 0xc0, !PT ;  /* 0x0000ff0088ff7812 */ /* 0x000fe200078cc0ff */
[----:B------:R-:W-:Y:S01]  /*4350*/  @P1 FMUL.FTZ R141, R144, R113 ;  /* 0x00000071908d1220 */ /* 0x000fe20000410000 */
[--C-:B------:R-:W-:Y:S02]  /*4360*/  HADD2.F32 R105, -RZ, R101.reuse.H0_H0 ;  /* 0x20000065ff697230 */ /* 0x100fe40000004100 */
[----:B------:R-:W-:Y:S01]  /*4370*/  FMUL.FTZ R113, R104, UR9 ;  /* 0x0000000968717c20 */ /* 0x000fe20008410000 */
[----:B------:R-:W-:Y:S01]  /*4380*/  FADD.FTZ R114, R10, -R115 ;  /* 0x800000730a727221 */ /* 0x000fe20000010000 */
[----:B------:R-:W-:Y:S01]  /*4390*/  FFMA.FTZ R106, R145, UR26, R140 ;  /* 0x0000001a916a7c23 */ /* 0x000fe2000801008c */
[----:B------:R-:W-:Y:S01]  /*43a0*/  LOP3.LUT P4, RZ, R136, 0xff0000, RZ, 0xc0, !PT ;  /* 0x00ff000088ff7812 */ /* 0x000fe2000788c0ff */
[----:B------:R-:W-:Y:S01]  /*43b0*/  FMUL.FTZ R145, R113, UR21 ;  /* 0x0000001571917c20 */ /* 0x000fe20008410000 */
[----:B------:R-:W-:Y:S01]  /*43c0*/  FFMA.FTZ R105, R114, UR26, R105 ;  /* 0x0000001a72697c23 */ /* 0x000fe20008010069 */
[----:B------:R-:W-:Y:S01]  /*43d0*/  FMUL.FTZ R113, R24, R144 ;  /* 0x0000009018717220 */ /* 0x000fe20000410000 */
[----:B------:R-:W-:Y:S01]  /*43e0*/  LOP3.LUT P5, RZ, R136, 0xff000000, RZ, 0xc0, !PT ;  /* 0xff00000088ff7812 */ /* 0x000fe200078ac0ff */
[----:B------:R-:W-:-:S02]  /*43f0*/  HADD2.F32 R114, -RZ, R101.H1_H1 ;  /* 0x30000065ff727230 */ /* 0x000fc40000004100 */
[----:B------:R-:W-:Y:S01]  /*4400*/  FMUL.FTZ R140, R105, UR9 ;  /* 0x00000009698c7c20 */ /* 0x000fe20008410000 */
[----:B------:R-:W-:Y:S01]  /*4410*/  HADD2.F32 R115, -RZ, R102.H0_H0 ;  /* 0x20000066ff737230 */ /* 0x000fe20000004100 */
[----:B------:R-:W-:Y:S01]  /*4420*/  FSEL R113, R113, RZ, P1 ;  /* 0x000000ff71717208 */ /* 0x000fe20000800000 */
[----:B------:R-:W-:Y:S01]  /*4430*/  @P6 HADD2.F32 R108, -RZ, R108.H1_H1 ;  /* 0x3000006cff6c6230 */ /* 0x000fe20000004100 */
[----:B------:R-:W-:Y:S01]  /*4440*/  LOP3.LUT P1, RZ, R137, 0xff, RZ, 0xc0, !PT ;  /* 0x000000ff89ff7812 */ /* 0x000fe2000782c0ff */
[----:B------:R-:W-:Y:S01]  /*4450*/  FMUL.FTZ R149, R140, UR21 ;  /* 0x000000158c957c20 */ /* 0x000fe20008410000 */
[----:B------:R-:W-:Y:S01]  /*4460*/  FMUL.FTZ R140, R25, R145 ;  /* 0x00000091198c7220 */ /* 0x000fe20000410000 */
[----:B------:R-:W-:Y:S01]  /*4470*/  FFMA.FTZ R114, R143, UR26, R114 ;  /* 0x0000001a8f727c23 */ /* 0x000fe20008010072 */
[----:B------:R-:W-:Y:S01]  /*4480*/  FFMA.FTZ R115, R142, UR26, R115 ;  /* 0x0000001a8e737c23 */ /* 0x000fe20008010073 */
[----:B------:R-:W-:Y:S01]  /*4490*/  CS2R R142, SRZ ;  /* 0x00000000008e7805 */ /* 0x000fe2000001ff00 */
[----:B------:R-:W-:-:S02]  /*44a0*/  @P4 HADD2.F32 R144, -RZ, R109.H0_H0 ;  /* 0x2000006dff904230 */ /* 0x000fc40000004100 */
[----:B------:R-:W-:Y:S01]  /*44b0*/  @P6 FMUL.FTZ R142, R145, R108 ;  /* 0x0000006c918e6220 */ /* 0x000fe20000410000 */
[----:B------:R-:W-:Y:S01]  /*44c0*/  FSEL R108, R140, RZ, P6 ;  /* 0x000000ff8c6c7208 */ /* 0x000fe20003000000 */
[----:B------:R-:W-:Y:S01]  /*44d0*/  FFMA.FTZ R151, R15, UR4, R112 ;  /* 0x000000040f977c23 */ /* 0x000fe20008010070 */
[----:B------:R-:W-:Y:S01]  /*44e0*/  LOP3.LUT P6, RZ, R137, 0xff00, RZ, 0xc0, !PT ;  /* 0x0000ff0089ff7812 */ /* 0x000fe200078cc0ff */
[----:B------:R-:W-:Y:S02]  /*44f0*/  @P5 HADD2.F32 R145, -RZ, R109.H1_H1 ;  /* 0x3000006dff915230 */ /* 0x000fe40000004100 */
[----:B------:R-:W-:Y:S01]  /*4500*/  FMUL.FTZ R109, R115, UR9 ;  /* 0x00000009736d7c20 */ /* 0x000fe20008410000 */
[----:B------:R-:W-:Y:S01]  /*4510*/  @P4 FMUL.FTZ R143, R149, R144 ;  /* 0x00000090958f4220 */ /* 0x000fe20000410000 */
[----:B------:R-:W-:Y:S01]  /*4520*/  FMUL.FTZ R144, R114, UR9 ;  /* 0x0000000972907c20 */ /* 0x000fe20008410000 */
[----:B------:R-:W-:Y:S01]  /*4530*/  FADD.FTZ R153, R116, -R151 ;  /* 0x8000009774997221 */ /* 0x000fe20000010000 */
[----:B------:R-:W-:-:S02]  /*4540*/  @P1 HADD2.F32 R140, -RZ, R110.H0_H0 ;  /* 0x2000006eff8c1230 */ /* 0x000fc40000004100 */
[----:B------:R-:W-:Y:S01]  /*4550*/  FMUL.FTZ R151, R109, UR21 ;  /* 0x000000156d977c20 */ /* 0x000fe20008410000 */
[----:B------:R-:W-:Y:S01]  /*4560*/  CS2R R146, SRZ ;  /* 0x0000000000927805 */ /* 0x000fe2000001ff00 */
[----:B------:R-:W-:Y:S01]  /*4570*/  FMUL.FTZ R144, R144, UR21 ;  /* 0x0000001590907c20 */ /* 0x000fe20008410000 */
[----:B------:R-:W-:Y:S01]  /*4580*/  FFMA.FTZ R152, R118, UR4, R112 ;  /* 0x0000000476987c23 */ /* 0x000fe20008010070 */
[----:B------:R-:W-:Y:S01]  /*4590*/  @P1 FMUL.FTZ R147, R151, R140 ;  /* 0x0000008c97931220 */ /* 0x000fe20000410000 */
[----:B------:R-:W-:Y:S01]  /*45a0*/  FMUL.FTZ R140, R106, UR9 ;  /* 0x000000096a8c7c20 */ /* 0x000fe20008410000 */
[----:B------:R-:W-:Y:S01]  /*45b0*/  @P5 FMUL.FTZ R146, R144, R145 ;  /* 0x0000009190925220 */ /* 0x000fe20000410000 */
[----:B------:R-:W-:Y:S01]  /*45c0*/  FMUL.FTZ R145, R26, R149 ;  /* 0x000000951a917220 */ /* 0x000fe20000410000 */
[----:B------:R-:W-:Y:S02]  /*45d0*/  @P6 HADD2.F32 R149, -RZ, R110.H1_H1 ;  /* 0x3000006eff956230 */ /* 0x000fe40000004100 */
[----:B------:R-:W-:Y:S01]  /*45e0*/  FMUL.FTZ R110, R140, UR21 ;  /* 0x000000158c6e7c20 */ /* 0x000fe20008410000 */
[----:B------:R-:W-:Y:S01]  /*45f0*/  FMUL.FTZ R140, R28, R151 ;  /* 0x000000971c8c7220 */ /* 0x000fe20000410000 */
[--C-:B------:R-:W-:Y:S01]  /*4600*/  HADD2.F32 R148, -RZ, R103.reuse.H0_H0 ;  /* 0x20000067ff947230 */ /* 0x100fe20000004100 */
[----:B------:R-:W-:Y:S01]  /*4610*/  FSEL R145, R145, RZ, P4 ;  /* 0x000000ff91917208 */ /* 0x000fe20002000000 */
[----:B------:R-:W-:Y:S01]  /*4620*/  FADD.FTZ R151, R117, -R152 ;  /* 0x8000009875977221 */ /* 0x000fe20000010000 */
[----:B------:R-:W-:Y:S01]  /*4630*/  LOP3.LUT P4, RZ, R137, 0xff0000, RZ, 0xc0, !PT ;  /* 0x00ff000089ff7812 */ /* 0x000fe2000788c0ff */
[----:B------:R-:W-:Y:S01]  /*4640*/  FMUL.FTZ R144, R27, R144 ;  /* 0x000000901b907220 */ /* 0x000fe20000410000 */
[----:B------:R-:W-:Y:S01]  /*4650*/  FSEL R112, R140, RZ, P1 ;  /* 0x000000ff8c707208 */ /* 0x000fe20000800000 */
[----:B------:R-:W-:Y:S01]  /*4660*/  FFMA.FTZ R109, R153, UR26, R148 ;  /* 0x0000001a996d7c23 */ /* 0x000fe20008010094 */
[----:B------:R-:W-:Y:S01]  /*4670*/  ISETP.GE.U32.AND P1, PT, R136, RZ, PT ;  /* 0x000000ff8800720c */ /* 0x000fe20003f26070 */
[----:B------:R-:W-:Y:S01]  /*4680*/  HADD2.F32 R148, -RZ, R103.H1_H1 ;  /* 0x30000067ff947230 */ /* 0x000fe20000004100 */
[----:B------:R-:W-:Y:S01]  /*4690*/  MOV R150, RZ ;  /* 0x000000ff00967202 */ /* 0x000fe20000000f00 */
[----:B------:R-:W-:Y:S01]  /*46a0*/  @P6 FMUL.FTZ R150, R110, R149 ;  /* 0x000000956e966220 */ /* 0x000fe20000410000 */
[----:B------:R-:W-:Y:S01]  /*46b0*/  ISETP.GE.U32.AND.EX P1, PT, R137, 0x1000000, PT, P1 ;  /* 0x010000008900780c */ /* 0x000fe20003f26110 */
[----:B------:R-:W-:Y:S01]  /*46c0*/  FMUL.FTZ R149, R109, UR9 ;  /* 0x000000096d957c20 */ /* 0x000fe20008410000 */
[----:B------:R-:W-:Y:S01]  /*46d0*/  FFMA.FTZ R148, R151, UR26, R148 ;  /* 0x0000001a97947c23 */ /* 0x000fe20008010094 */
[----:B------:R-:W-:Y:S01]  /*46e0*/  HFMA2 R151, -RZ, RZ, 0, 0 ;  /* 0x00000000ff977431 */ /* 0x000fe200000001ff */
[----:B------:R-:W-:Y:S01]  /*46f0*/  MOV R154, RZ ;  /* 0x000000ff009a7202 */ /* 0x000fe20000000f00 */
[----:B------:R-:W-:-:S02]  /*4700*/  @P4 HADD2.F32 R140, -RZ, R111.H0_H0 ;  /* 0x2000006fff8c4230 */ /* 0x000fc40000004100 */
[----:B------:R-:W-:Y:S01]  /*4710*/  FMUL.FTZ R152, R148, UR9 ;  /* 0x0000000994987c20 */ /* 0x000fe20008410000 */
[----:B------:R-:W-:Y:S01]  /*4720*/  FMUL.FTZ R149, R149, UR21 ;  /* 0x0000001595957c20 */ /* 0x000fe20008410000 */
[----:B------:R-:W-:Y:S01]  /*4730*/  FMUL.FTZ R110, R29, R110 ;  /* 0x0000006e1d6e7220 */ /* 0x000fe20000410000 */
[----:B------:R-:W-:Y:S01]  /*4740*/  FSEL R144, R144, RZ, P5 ;  /* 0x000000ff90907208 */ /* 0x000fe20002800000 */
[----:B------:R-:W-:Y:S01]  /*4750*/  FMUL.FTZ R152, R152, UR21 ;  /* 0x0000001598987c20 */ /* 0x000fe20008410000 */
[----:B------:R-:W-:Y:S01]  /*4760*/  @P4 FMUL.FTZ R151, R149, R140 ;  /* 0x0000008c95974220 */ /* 0x000fe20000410000 */
[----:B------:R-:W-:Y:S01]  /*4770*/  FMUL.FTZ R149, R30, R149 ;  /* 0x000000951e957220 */ /* 0x000fe20000410000 */
[----:B------:R-:W-:Y:S02]  /*4780*/  @P1 HADD2.F32 R111, -RZ, R111.H1_H1 ;  /* 0x3000006fff6f1230 */ /* 0x000fe40000004100 */
[----:B------:R-:W-:Y:S01]  /*4790*/  FADD.FTZ R140, R88, R141 ;  /* 0x0000008d588c7221 */ /* 0x000fe20000010000 */
[----:B------:R-:W-:Y:S01]  /*47a0*/  FADD.FTZ R141, R89, R142 ;  /* 0x0000008e598d7221 */ /* 0x000fe20000010000 */
[----:B------:R-:W-:Y:S01]  /*47b0*/  FSEL R89, R110, RZ, P6 ;  /* 0x000000ff6e597208 */ /* 0x000fe20003000000 */
[----:B------:R-:W-:Y:S01]  /*47c0*/  FADD.FTZ R142, R90, R143 ;  /* 0x0000008f5a8e7221 */ /* 0x000fe20000010000 */
[----:B------:R-:W-:Y:S01]  /*47d0*/  @P1 FMUL.FTZ R154, R152, R111 ;  /* 0x0000006f989a1220 */ /* 0x000fe20000410000 */
[----:B------:R-:W-:Y:S01]  /*47e0*/  FMUL.FTZ R152, R31, R152 ;  /* 0x000000981f987220 */ /* 0x000fe20000410000 */
[----:B------:R-:W-:Y:S01]  /*47f0*/  FSEL R88, R149, RZ, P4 ;  /* 0x000000ff95587208 */ /* 0x000fe20002000000 */
[----:B------:R-:W-:Y:S01]  /*4800*/  FADD.FTZ R143, R91, R146 ;  /* 0x000000925b8f7221 */ /* 0x000fe20000010000 */
[----:B------:R-:W-:Y:S01]  /*4810*/  F2FP.F16.F32.PACK_AB R104, R104, R107 ;  /* 0x0000006b6868723e */ /* 0x000fe200000000ff */
[----:B------:R-:W-:Y:S01]  /*4820*/  FADD.FTZ R92, R92, R147 ;  /* 0x000000935c5c7221 */ /* 0x000fe20000010000 */
[----:B------:R-:W-:Y:S01]  /*4830*/  FSEL R111, R152, RZ, P1 ;  /* 0x000000ff986f7208 */ /* 0x000fe20000800000 */
        /* <DEDUP_REMOVED lines=11> */
.L_x_4444:
[--C-:B------:R-:W-:Y:S01]  /*48f0*/  FFMA.FTZ R113, R5, UR4, R112.reuse ;  /* 0x0000000405717c23 */ /* 0x100fe20008010070 */
[--C-:B------:R-:W-:Y:S01]  /*4900*/  HADD2.F32 R114, -RZ, R101.reuse.H0_H0 ;  /* 0x20000065ff727230 */ /* 0x100fe20000004100 */
[----:B------:R-:W-:Y:S01]  /*4910*/  LOP3.LUT P6, RZ, R136, 0xff0000, RZ, 0xc0, !PT ;  /* 0x00ff000088ff7812 */ /* 0x000fe200078cc0ff */
[--C-:B------:R-:W-:Y:S01]  /*4920*/  FFMA.FTZ R140, R8, UR4, R112.reuse ;  /* 0x00000004088c7c23 */ /* 0x100fe20008010070 */
[----:B------:R-:W-:Y:S01]  /*4930*/  LOP3.LUT P1, RZ, R136, 0xff000000, RZ, 0xc0, !PT ;  /* 0xff00000088ff7812 */ /* 0x000fe2000782c0ff */
[----:B------:R-:W-:Y:S01]  /*4940*/  FADD.FTZ R113, R10, -R113 ;  /* 0x800000710a717221 */ /* 0x000fe20000010000 */
[--C-:B------:R-:W-:Y:S01]  /*4950*/  FFMA.FTZ R115, R11, UR4, R112.reuse ;  /* 0x000000040b737c23 */ /* 0x100fe20008010070 */
[--C-:B------:R-:W-:Y:S01]  /*4960*/  FFMA.FTZ R144, R14, UR4, R112.reuse ;  /* 0x000000040e907c23 */ /* 0x100fe20008010070 */
[----:B------:R-:W-:Y:S01]  /*4970*/  FFMA.FTZ R145, R15, UR4, R112 ;  /* 0x000000040f917c23 */ /* 0x000fe20008010070 */
[----:B------:R-:W-:Y:S01]  /*4980*/  FFMA.FTZ R114, R113, UR26, R114 ;  /* 0x0000001a71727c23 */ /* 0x000fe20008010072 */
[----:B------:R-:W-:-:S02]  /*4990*/  HADD2.F32 R113, -RZ, R101.H1_H1 ;  /* 0x30000065ff717230 */ /* 0x000fc40000004100 */
[----:B------:R-:W-:Y:S01]  /*49a0*/  FADD.FTZ R140, R9, -R140 ;  /* 0x8000008c098c7221 */ /* 0x000fe20000010000 */
[--C-:B------:R-:W-:Y:S02]  /*49b0*/  HADD2.F32 R142, -RZ, R102.reuse.H0_H0 ;  /* 0x20000066ff8e7230 */ /* 0x100fe40000004100 */
[----:B------:R-:W-:Y:S01]  /*49c0*/  FADD.FTZ R141, R12, -R115 ;  /* 0x800000730c8d7221 */ /* 0x000fe20000010000 */
[----:B------:R-:W-:Y:S01]  /*49d0*/  HADD2.F32 R146, -RZ, R102.H1_H1 ;  /* 0x30000066ff927230 */ /* 0x000fe20000004100 */
[----:B------:R-:W-:Y:S01]  /*49e0*/  LOP3.LUT P5, RZ, R137, 0xff, RZ, 0xc0, !PT ;  /* 0x000000ff89ff7812 */ /* 0x000fe200078ac0ff */
[----:B------:R-:W-:Y:S02]  /*49f0*/  HADD2.F32 R148, -RZ, R103.H0_H0 ;  /* 0x20000067ff947230 */ /* 0x000fe40000004100 */
[----:B------:R-:W-:Y:S01]  /*4a00*/  FADD.FTZ R143, R13, -R144 ;  /* 0x800000900d8f7221 */ /* 0x000fe20000010000 */
[----:B------:R-:W-:Y:S01]  /*4a10*/  FADD.FTZ R145, R116, -R145 ;  /* 0x8000009174917221 */ /* 0x000fe20000010000 */
[----:B------:R-:W-:Y:S01]  /*4a20*/  FFMA.FTZ R115, R140, UR26, R113 ;  /* 0x0000001a8c737c23 */ /* 0x000fe20008010071 */
[----:B------:R-:W-:Y:S01]  /*4a30*/  FFMA.FTZ R144, R141, UR26, R142 ;  /* 0x0000001a8d907c23 */ /* 0x000fe2000801008e */
[----:B------:R-:W-:Y:S01]  /*4a40*/  FFMA.FTZ R142, R143, UR26, R146 ;  /* 0x0000001a8f8e7c23 */ /* 0x000fe20008010092 */
[----:B------:R-:W-:Y:S01]  /*4a50*/  FFMA.FTZ R145, R145, UR26, R148 ;  /* 0x0000001a91917c23 */ /* 0x000fe20008010094 */
[--C-:B-----5:R-:W-:Y:S01]  /*4a60*/  @P6 HADD2.F32 R146, -RZ, R109.reuse.H0_H0 ;  /* 0x2000006dff926230 */ /* 0x120fe20000004100 */
[----:B------:R-:W-:Y:S01]  /*4a70*/  LOP3.LUT P4, RZ, R137, 0xff0000, RZ, 0xc0, !PT ;  /* 0x00ff000089ff7812 */ /* 0x000fe2000788c0ff */
[----:B------:R-:W-:-:S02]  /*4a80*/  @P1 HADD2.F32 R149, -RZ, R109.H1_H1 ;  /* 0x3000006dff951230 */ /* 0x000fc40000004100 */
[----:B------:R-:W-:Y:S01]  /*4a90*/  FMUL.FTZ R109, R114, UR9 ;  /* 0x00000009726d7c20 */ /* 0x000fe20008410000 */
[----:B------:R-:W-:Y:S01]  /*4aa0*/  FMUL.FTZ R114, R115, UR9 ;  /* 0x0000000973727c20 */ /* 0x000fe20008410000 */
[----:B------:R-:W-:Y:S01]  /*4ab0*/  FMUL.FTZ R115, R144, UR9 ;  /* 0x0000000990737c20 */ /* 0x000fe20008410000 */
[----:B------:R-:W-:Y:S01]  /*4ac0*/  FMUL.FTZ R144, R145, UR9 ;  /* 0x0000000991907c20 */ /* 0x000fe20008410000 */
[----:B------:R-:W-:Y:S01]  /*4ad0*/  FMUL.FTZ R145, R109, UR21 ;  /* 0x000000156d917c20 */ /* 0x000fe20008410000 */
[----:B------:R-:W-:Y:S02]  /*4ae0*/  @P5 HADD2.F32 R148, -RZ, R110.H0_H0 ;  /* 0x2000006eff945230 */ /* 0x000fe40000004100 */
[----:B------:R-:W-:Y:S01]  /*4af0*/  FMUL.FTZ R114, R114, UR21 ;  /* 0x0000001572727c20 */ /* 0x000fe20008410000 */
[----:B------:R-:W-:Y:S01]  /*4b00*/  FMUL.FTZ R115, R115, UR21 ;  /* 0x0000001573737c20 */ /* 0x000fe20008410000 */
[----:B------:R-:W-:Y:S01]  /*4b10*/  FMUL.FTZ R109, R26, R145 ;  /* 0x000000911a6d7220 */ /* 0x000fe20000410000 */
[----:B------:R-:W-:Y:S01]  /*4b20*/  CS2R R140, SRZ ;  /* 0x00000000008c7805 */ /* 0x000fe2000001ff00 */
        /* <DEDUP_REMOVED lines=8> */
[----:B------:R-:W-:Y:S01]  /*4bb0*/  @P4 HADD2.F32 R150, -RZ, R111.H0_H0 ;  /* 0x2000006fff964230 */ /* 0x000fe20000004100 */
[----:B------:R-:W-:Y:S01]  /*4bc0*/  LOP3.LUT P6, RZ, R137, 0xff00, RZ, 0xc0, !PT ;  /* 0x0000ff0089ff7812 */ /* 0x000fe200078cc0ff */
[-C--:B------:R-:W-:Y:S01]  /*4bd0*/  FMUL.FTZ R144, R30, R147.reuse ;  /* 0x000000931e907220 */ /* 0x080fe20000410000 */
        /* <DEDUP_REMOVED lines=8> */
[----:B------:R-:W-:Y:S01]  /*4c60*/  HADD2.F32 R147, -RZ, R103.H1_H1 ;  /* 0x30000067ff937230 */ /* 0x000fe20000004100 */
[----:B------:R-:W-:Y:S01]  /*4c70*/  FSEL R115, R144, RZ, P4 ;  /* 0x000000ff90737208 */ /* 0x000fe20002000000 */
[----:B------:R-:W-:Y:S01]  /*4c80*/  HADD2.F32 R144, -RZ, R100.H0_H0 ;  /* 0x20000064ff907230 */ /* 0x000fe20000004100 */
[C---:B------:R-:W-:Y:S01]  /*4c90*/  LOP3.LUT P5, RZ, R136.reuse, 0xff, RZ, 0xc0, !PT ;  /* 0x000000ff88ff7812 */ /* 0x040fe200078ac0ff */
[----:B------:R-:W-:Y:S01]  /*4ca0*/  FADD.FTZ R148, R117, -R148 ;  /* 0x8000009475947221 */ /* 0x000fe20000010000 */
[----:B------:R-:W-:Y:S01]  /*4cb0*/  LOP3.LUT P4, RZ, R136, 0xff00, RZ, 0xc0, !PT ;  /* 0x0000ff0088ff7812 */ /* 0x000fe2000788c0ff */
[----:B------:R-:W-:Y:S01]  /*4cc0*/  FMUL.FTZ R142, R142, UR9 ;  /* 0x000000098e8e7c20 */ /* 0x000fe20008410000 */
[----:B------:R-:W-:Y:S01]  /*4cd0*/  ISETP.GE.U32.AND P1, PT, R136, RZ, PT ;  /* 0x000000ff8800720c */ /* 0x000fe20003f26070 */
[----:B------:R-:W-:Y:S01]  /*4ce0*/  FFMA.FTZ R148, R148, UR26, R147 ;  /* 0x0000001a94947c23 */ /* 0x000fe20008010093 */
[----:B------:R-:W-:Y:S01]  /*4cf0*/  FFMA.FTZ R147, R145, UR26, R144 ;  /* 0x0000001a91937c23 */ /* 0x000fe20008010090 */
[----:B------:R-:W-:Y:S01]  /*4d00*/  @P6 HADD2.F32 R145, -RZ, R110.H1_H1 ;  /* 0x3000006eff916230 */ /* 0x000fe20000004100 */
[----:B------:R-:W-:Y:S01]  /*4d10*/  ISETP.GE.U32.AND.EX P1, PT, R137, 0x1000000, PT, P1 ;  /* 0x010000008900780c */ /* 0x000fe20003f26110 */
[----:B------:R-:W-:Y:S01]  /*4d20*/  FMUL.FTZ R110, R142, UR21 ;  /* 0x000000158e6e7c20 */ /* 0x000fe20008410000 */
[----:B------:R-:W-:-:S02]  /*4d30*/  HADD2.F32 R149, -RZ, R100.H1_H1 ;  /* 0x30000064ff957230 */ /* 0x000fc40000004100 */
[----:B------:R-:W-:Y:S01]  /*4d40*/  FADD.FTZ R146, R7, -R146 ;  /* 0x8000009207927221 */ /* 0x000fe20000010000 */
[----:B------:R-:W-:Y:S02]  /*4d50*/  HFMA2 R144, -RZ, RZ, 0, 0 ;  /* 0x00000000ff907431 */ /* 0x000fe400000001ff */
[-C--:B------:R-:W-:Y:S01]  /*4d60*/  @P6 FMUL.FTZ R144, R145, R110.reuse ;  /* 0x0000006e91906220 */ /* 0x080fe20000410000 */
[--C-:B------:R-:W-:Y:S02]  /*4d70*/  @P5 HADD2.F32 R152, -RZ, R108.reuse.H0_H0 ;  /* 0x2000006cff985230 */ /* 0x100fe40000004100 */
[----:B------:R-:W-:Y:S01]  /*4d80*/  FMUL.FTZ R145, R148, UR9 ;  /* 0x0000000994917c20 */ /* 0x000fe20008410000 */
[----:B------:R-:W-:Y:S02]  /*4d90*/  @P4 HADD2.F32 R151, -RZ, R108.H1_H1 ;  /* 0x3000006cff974230 */ /* 0x000fe40000004100 */
[----:B------:R-:W-:Y:S01]  /*4da0*/  FFMA.FTZ R149, R146, UR26, R149 ;  /* 0x0000001a92957c23 */ /* 0x000fe20008010095 */
[----:B------:R-:W-:Y:S01]  /*4db0*/  FMUL.FTZ R108, R147, UR9 ;  /* 0x00000009936c7c20 */ /* 0x000fe20008410000 */
[----:B------:R-:W-:Y:S01]  /*4dc0*/  FMUL.FTZ R150, R145, UR21 ;  /* 0x0000001591967c20 */ /* 0x000fe20008410000 */
[----:B------:R-:W-:Y:S01]  /*4dd0*/  FMUL.FTZ R110, R29, R110 ;  /* 0x0000006e1d6e7220 */ /* 0x000fe20000410000 */
[----:B------:R-:W-:Y:S01]  /*4de0*/  FMUL.FTZ R142, R149, UR9 ;  /* 0x00000009958e7c20 */ /* 0x000fe20008410000 */
[----:B------:R-:W-:Y:S01]  /*4df0*/  FMUL.FTZ R145, R108, UR21 ;  /* 0x000000156c917c20 */ /* 0x000fe20008410000 */
[----:B------:R-:W-:-:S02]  /*4e00*/  @P1 HADD2.F32 R153, -RZ, R111.H1_H1 ;  /* 0x3000006fff991230 */ /* 0x000fc40000004100 */
[----:B------:R-:W-:Y:S02]  /*4e10*/  HFMA2 R111, -RZ, RZ, 0, 0 ;  /* 0x00000000ff6f7431 */ /* 0x000fe400000001ff */
[----:B------:R-:W-:Y:S01]  /*4e20*/  FMUL.FTZ R148, R142, UR21 ;  /* 0x000000158e947c20 */ /* 0x000fe20008410000 */
[-C--:B------:R-:W-:Y:S01]  /*4e30*/  @P5 FMUL.FTZ R111, R152, R145.reuse ;  /* 0x00000091986f5220 */ /* 0x080fe20000410000 */
[----:B------:R-:W-:Y:S01]  /*4e40*/  FADD.FTZ R142, R90, R143 ;  /* 0x0000008f5a8e7221 */ /* 0x000fe20000010000 */
[----:B------:R-:W-:Y:S01]  /*4e50*/  MOV R108, RZ ;  /* 0x000000ff006c7202 */ /* 0x000fe20000000f00 */
[----:B------:R-:W-:Y:S01]  /*4e60*/  FADD.FTZ R143, R91, R140 ;  /* 0x0000008c5b8f7221 */ /* 0x000fe20000010000 */
[----:B------:R-:W-:Y:S01]  /*4e70*/  @P4 FMUL.FTZ R108, R151, R148 ;  /* 0x00000094976c4220 */ /* 0x000fe20000410000 */
[----:B------:R-:W-:Y:S01]  /*4e80*/  FADD.FTZ R140, R88, R111 ;  /* 0x0000006f588c7221 */ /* 0x000fe20000010000 */
[----:B------:R-:W-:Y:S01]  /*4e90*/  FMUL.FTZ R91, R31, R150 ;  /* 0x000000961f5b7220 */ /* 0x000fe20000410000 */
[----:B------:R-:W-:Y:S01]  /*4ea0*/  FMUL.FTZ R88, R24, R145 ;  /* 0x0000009118587220 */ /* 0x000fe20000410000 */
[----:B------:R-:W-:Y:S01]  /*4eb0*/  FMUL.FTZ R90, R25, R148 ;  /* 0x00000094195a7220 */ /* 0x000fe20000410000 */
[----:B------:R-:W-:Y:S01]  /*4ec0*/  FADD.FTZ R92, R92, R141 ;  /* 0x0000008d5c5c7221 */ /* 0x000fe20000010000 */
[----:B------:R-:W-:Y:S01]  /*4ed0*/  FADD.FTZ R141, R89, R108 ;  /* 0x0000006c598d7221 */ /* 0x000fe20000010000 */
[----:B------:R-:W-:Y:S01]  /*4ee0*/  MOV R146, RZ ;  /* 0x000000ff00927202 */ /* 0x000fe20000000f00 */
[----:B------:R-:W-:Y:S01]  /*4ef0*/  @P1 FMUL.FTZ R146, R153, R150 ;  /* 0x0000009699921220 */ /* 0x000fe20000410000 */
        /* <DEDUP_REMOVED lines=9> */
[----:B------:R-:W-:Y:S02]  /*4f90*/  F2FP.F16.F32.PACK_AB R109, R112, R109 ;  /* 0x0000006d706d723e */ /* 0x000fe400000000ff */
[----:B------:R-:W-:-:S07]  /*4fa0*/  F2FP.F16.F32.PACK_AB R108, R89, R88 ;  /* 0x00000058596c723e */ /* 0x000fce00000000ff */
.L_x_4445:
        /* <DEDUP_REMOVED lines=10> */
.L_x_4437:
[----:B------:R-:W-:Y:S05]  /*5050*/  BSYNC.RECONVERGENT B0 ;  /* 0x0000000000007941 */ /* 0x000fea0003800200 */
.L_x_4431:
[----:B------:R-:W-:Y:S02]  /*5060*/  UIADD3 UR6, UPT, UPT, UR6, UR24, URZ ;  /* 0x0000001806067290 */ /* 0x000fe4000fffe0ff */
[----:B------:R-:W-:Y:S02]  /*5070*/  UPLOP3.LUT UP2, UPT, UPT, UPT, UP2, 0x40, 0x4 ;  /* 0x000000000004789c */ /* 0x000fe40003f4e820 */
[----:B------:R-:W-:-:S09]  /*5080*/  UISETP.GE.AND UP1, UPT, UR6, UR25, UPT ;  /* 0x000000190600728c */ /* 0x000fd2000bf26270 */
[----:B------:R-:W-:Y:S05]  /*5090*/  BRA.U !UP1, `(.L_x_4446) ;  /* 0xffffffb509507547 */ /* 0x000fea000b83ffff */
.L_x_4424:
        /* <DEDUP_REMOVED lines=18> */
.L_x_4448:
[----:B------:R-:W-:Y:S05]  /*51c0*/  BSYNC.RECONVERGENT B0 ;  /* 0x0000000000007941 */ /* 0x000fea0003800200 */
.L_x_4447:
        /* <DEDUP_REMOVED lines=14> */
.L_x_4449:
        /* <DEDUP_REMOVED lines=13> */
.L_x_8080:


//--------------------- .text._ZN10layer_norm13ln_bwd_kernelINS_13Kernel_traitsIf6__halfS2_S2_fjLj2048ELj1ELj1ELj4ELj16ENS_18Kernel_traits_baseILj2048EfS2_S2_S2_fjLj128EEEEELb1ELb1ELb0ELb1EEEvNS_9BwdParamsE --------------------------
	.section	.text._ZN10layer_norm13ln_bwd_kernelINS_13Kernel_traitsIf6__halfS2_S2_fjLj2048ELj1ELj1ELj4ELj16ENS_18Kernel_traits_baseILj2048EfS2_S2_S2_fjLj128EEEEELb1ELb1ELb0ELb1EEEvNS_9BwdParamsE,"ax",@progbits
	.align	128
        .global         _ZN10layer_norm13ln_bwd_kernelINS_13Kernel_traitsIf6__halfS2_S2_fjLj2048ELj1ELj1ELj4ELj16ENS_18Kernel_traits_baseILj2048EfS2_S2_S2_fjLj128EEEEELb1ELb1ELb0ELb1EEEvNS_9BwdParamsE
        .type           _ZN10layer_norm13ln_bwd_kernelINS_13Kernel_traitsIf6__halfS2_S2_fjLj2048ELj1ELj1ELj4ELj16ENS_18Kernel_traits_baseILj2048EfS2_S2_S2_fjLj128EEEEELb1ELb1ELb0ELb1EEEvNS_9BwdParamsE,@function
        .size           _ZN10layer_norm13ln_bwd_kernelINS_13Kernel_traitsIf6__halfS2_S2_fjLj2048ELj1ELj1ELj4ELj16ENS_18Kernel_traits_baseILj2048EfS2_S2_S2_fjLj128EEEEELb1ELb1ELb0ELb1EEEvNS_9BwdParamsE,(.L_x_8081 - _ZN10layer_norm13ln_bwd_kernelINS_13Kernel_traitsIf6__halfS2_S2_fjLj2048ELj1ELj1ELj4ELj16ENS_18Kernel_traits_baseILj2048EfS2_S2_S2_fjLj128EEEEELb1ELb1ELb0ELb1EEEvNS_9BwdParamsE)
        .other          _ZN10layer_norm13ln_bwd_kernelINS_13Kernel_traitsIf6__halfS2_S2_fjLj2048ELj1ELj1ELj4ELj16ENS_18Kernel_traits_baseILj2048EfS2_S2_S2_fjLj128EEEEELb1ELb1ELb0ELb1EEEvNS_9BwdParamsE,@"STO_CUDA_ENTRY STV_DEFAULT"
_ZN10layer_norm13ln_bwd_kernelINS_13Kernel_traitsIf6__halfS2_S2_fjLj2048ELj1ELj1ELj4ELj16ENS_18Kernel_traits_baseILj2048EfS2_S2_S2_fjLj128EEEEELb1ELb1ELb0ELb1EEEvNS_9BwdParamsE:
.text._ZN10layer_norm13ln_bwd_kernelINS_13Kernel_traitsIf6__halfS2_S2_fjLj2048ELj1ELj1ELj4ELj16ENS_18Kernel_traits_baseILj2048EfS2_S2_S2_fjLj128EEEEELb1ELb1ELb0ELb1EEEvNS_9BwdParamsE:
        /* <DEDUP_REMOVED lines=80> */
.L_x_4461:
        /* <DEDUP_REMOVED lines=10> */
[----:B--2---:R-:W-:-:S06]  /*05a0*/  IMAD.WIDE.U32 R72, R113, 0x10, R80 ;  /* 0x0000001071487825 */ /* 0x004fcc00078e0050 */
[----:B------:R-:W2:Y:S01]  /*05b0*/  LDG.E.128 R72, desc[UR6][R72.64] ;  /* 0x0000000648487981 */ /* 0x000ea2000c1e1d00 */
[----:B------:R-:W-:Y:S01]  /*05c0*/  IADD3 R109, PT, PT, R113, 0x80, RZ ;  /* 0x00000080716d7810 */ /* 0x000fe20007ffe0ff */
[----:B-1----:R-:W-:-:S04]  /*05d0*/  IMAD.WIDE R116, R110, 0x4, R82 ;  /* 0x000000046e747825 */ /* 0x002fc800078e0252 */
[C---:B------:R-:W-:Y:S02]  /*05e0*/  IMAD.WIDE.U32 R80, R109.reuse, 0x10, R80 ;  /* 0x000000106d507825 */ /* 0x040fe400078e0050 */
[----:B------:R1:W2:Y:S02]  /*05f0*/  LDG.E R117, desc[UR6][R116.64] ;  /* 0x0000000674757981 */ /* 0x0002a4000c1e1900 */
[----:B---3--:R-:W-:Y:S02]  /*0600*/  IMAD.WIDE R114, R110, 0x4, R114 ;  /* 0x000000046e727825 */ /* 0x008fe400078e0272 */
[----:B------:R-:W3:Y:S04]  /*0610*/  LDG.E.128 R80, desc[UR6][R80.64] ;  /* 0x0000000650507981 */ /* 0x000ee8000c1e1d00 */
        /* <DEDUP_REMOVED lines=8> */
[--C-:B----4-:R-:W-:Y:S02]  /*06a0*/  HADD2.F32 R136, -RZ, R78.reuse.H0_H0 ;  /* 0x2000004eff887230 */ /* 0x110fe40000004100 */
[----:B------:R-:W-:Y:S02]  /*06b0*/  HADD2.F32 R145, -RZ, R78.H1_H1 ;  /* 0x3000004eff917230 */ /* 0x000fe40000004100 */
[--C-:B------:R-:W-:Y:S02]  /*06c0*/  HADD2.F32 R147, -RZ, R79.reuse.H0_H0 ;  /* 0x2000004fff937230 */ /* 0x100fe40000004100 */
[----:B------:R-:W-:Y:S02]  /*06d0*/  HADD2.F32 R151, -RZ, R79.H1_H1 ;  /* 0x3000004fff977230 */ /* 0x000fe40000004100 */
[----:B------:R-:W4:Y:S01]  /*06e0*/  @P1 LDC.64 R78, c[0x0][0x3e0] ;  /* 0x0000f800ff4e1b82 */ /* 0x000f220000000a00 */
[----:B--2---:R-:W-:-:S02]  /*06f0*/  HADD2.F32 R131, -RZ, R73.H0_H0 ;  /* 0x20000049ff837230 */ /* 0x004fc40000004100 */
[----:B------:R-:W-:Y:S02]  /*0700*/  HADD2.F32 R129, -RZ, R73.H1_H1 ;  /* 0x30000049ff817230 */ /* 0x000fe40000004100 */
[--C-:B-1----:R-:W-:Y:S02]  /*0710*/  HADD2.F32 R116, -RZ, R72.reuse.H0_H0 ;  /* 0x20000048ff747230 */ /* 0x102fe40000004100 */
[----:B------:R-:W-:Y:S02]  /*0720*/  HADD2.F32 R143, -RZ, R72.H1_H1 ;  /* 0x30000048ff8f7230 */ /* 0x000fe40000004100 */
[----:B------:R-:W1:Y:S01]  /*0730*/  LDC.64 R72, c[0x0][0x3b0] ;  /* 0x0000ec00ff487b82 */ /* 0x000e620000000a00 */
[--C-:B------:R-:W-:Y:S02]  /*0740*/  HADD2.F32 R163, -RZ, R74.reuse.H0_H0 ;  /* 0x2000004affa37230 */ /* 0x100fe40000004100 */
[----:B------:R-:W-:Y:S02]  /*0750*/  HADD2.F32 R133, -RZ, R74.H1_H1 ;  /* 0x3000004aff857230 */ /* 0x000fe40000004100 */
[----:B------:R-:W-:-:S02]  /*0760*/  HADD2.F32 R141, -RZ, R75.H0_H0 ;  /* 0x2000004bff8d7230 */ /* 0x000fc40000004100 */
[----:B------:R-:W-:Y:S02]  /*0770*/  HADD2.F32 R125, -RZ, R75.H1_H1 ;  /* 0x3000004bff7d7230 */ /* 0x000fe40000004100 */
[----:B------:R-:W2:Y:S01]  /*0780*/  @P0 LDC.64 R74, c[0x0][0x438] ;  /* 0x00010e00ff4a0b82 */ /* 0x000ea20000000a00 */
[----:B------:R-:W-:Y:S01]  /*0790*/  FSEL R114, R117, RZ, !P4 ;  /* 0x000000ff75727208 */ /* 0x000fe20006000000 */
[----:B------:R-:W-:Y:S02]  /*07a0*/  HADD2.F32 R149, -RZ, R76.H0_H0 ;  /* 0x2000004cff957230 */ /* 0x000fe40000004100 */
[--C-:B---3--:R-:W-:Y:S02]  /*07b0*/  HADD2.F32 R121, -RZ, R80.reuse.H0_H0 ;  /* 0x20000050ff797230 */ /* 0x108fe40000004100 */
[----:B------:R-:W-:Y:S02]  /*07c0*/  HADD2.F32 R123, -RZ, R80.H1_H1 ;  /* 0x30000050ff7b7230 */ /* 0x000fe40000004100 */
[----:B------:R-:W-:-:S02]  /*07d0*/  HADD2.F32 R117, -RZ, R81.H0_H0 ;  /* 0x20000051ff757230 */ /* 0x000fc40000004100 */
[----:B------:R-:W-:Y:S02]  /*07e0*/  HADD2.F32 R119, -RZ, R81.H1_H1 ;  /* 0x30000051ff777230 */ /* 0x000fe40000004100 */
[--C-:B------:R-:W-:Y:S02]  /*07f0*/  HADD2.F32 R159, -RZ, R82.reuse.H0_H0 ;  /* 0x20000052ff9f7230 */ /* 0x100fe40000004100 */
[----:B------:R-:W-:Y:S02]  /*0800*/  HADD2.F32 R157, -RZ, R82.H1_H1 ;  /* 0x30000052ff9d7230 */ /* 0x000fe40000004100 */
[--C-:B------:R-:W-:Y:S02]  /*0810*/  HADD2.F32 R155, -RZ, R83.reuse.H0_H0 ;  /* 0x20000053ff9b7230 */ /* 0x100fe40000004100 */
[----:B------:R-:W-:Y:S02]  /*0820*/  HADD2.F32 R127, -RZ, R83.H1_H1 ;  /* 0x30000053ff7f7230 */ /* 0x000fe40000004100 */
[----:B------:R-:W-:Y:S01]  /*0830*/  FADD.FTZ R115, -R114, R116 ;  /* 0x0000007472737221 */ /* 0x000fe20000010100 */
[----:B----4-:R-:W-:-:S04]  /*0840*/  @P1 IMAD.WIDE R78, R110, 0x2, R78 ;  /* 0x000000026e4e1825 */ /* 0x010fc800078e024e */
[C---:B------:R-:W-:Y:S01]  /*0850*/  FADD.FTZ R131, -R114.reuse, R131 ;  /* 0x0000008372837221 */ /* 0x040fe20000010100 */
[C---:B------:R-:W-:Y:S01]  /*0860*/  FADD.FTZ R129, -R114.reuse, R129 ;  /* 0x0000008172817221 */ /* 0x040fe20000010100 */
        /* <DEDUP_REMOVED lines=14> */
[----:B-----5:R-:W-:Y:S01]  /*0950*/  FMUL.FTZ R139, R56, R149 ;  /* 0x00000095388b7220 */ /* 0x020fe20000410000 */
[----:B------:R-:W3:Y:S01]  /*0960*/  @P1 LDG.E.U16 R150, desc[UR6][R78.64] ;  /* 0x000000064e961981 */ /* 0x000ee2000c1e1500 */
[----:B------:R-:W-:Y:S01]  /*0970*/  FMUL.FTZ R114, R112, R115 ;  /* 0x0000007370727220 */ /* 0x000fe20000410000 */
[----:B------:R-:W-:-:S02]  /*0980*/  HADD2.F32 R135, -RZ, R77.H0_H0 ;  /* 0x2000004dff877230 */ /* 0x000fc40000004100 */
[----:B------:R-:W-:Y:S01]  /*0990*/  FMUL.FTZ R115, R57, R153 ;  /* 0x0000009939737220 */ /* 0x000fe20000410000 */
[----:B-1----:R-:W-:-:S04]  /*09a0*/  IMAD.WIDE.U32 R82, R113, 0x8, R72 ;  /* 0x0000000871527825 */ /* 0x002fc800078e0048 */
[----:B------:R-:W-:Y:S01]  /*09b0*/  FMUL.FTZ R134, R112, R143 ;  /* 0x0000008f70867220 */ /* 0x000fe20000410000 */
[----:B------:R-:W-:-:S04]  /*09c0*/  IMAD.WIDE.U32 R80, R109, 0x8, R72 ;  /* 0x000000086d507825 */ /* 0x000fc800078e0048 */
[----:B------:R-:W-:Y:S01]  /*09d0*/  FADD.FTZ R72, RZ, R139 ;  /* 0x0000008bff487221 */ /* 0x000fe20000010000 */
[----:B------:R-:W-:Y:S01]  /*09e0*/  FFMA.FTZ R73, R114, R139, RZ ;  /* 0x0000008b72497223 */ /* 0x000fe200000100ff */
[----:B------:R-:W-:Y:S01]  /*09f0*/  FMUL.FTZ R143, R58, R135 ;  /* 0x000000873a8f7220 */ /* 0x000fe20000410000 */
[----:B------:R-:W-:Y:S02]  /*0a00*/  HADD2.F32 R137, -RZ, R77.H1_H1 ;  /* 0x3000004dff897230 */ /* 0x000fe40000004100 */
[----:B------:R-:W-:Y:S01]  /*0a10*/  FADD.FTZ R72, R72, R115 ;  /* 0x0000007348487221 */ /* 0x000fe20000010000 */
[----:B------:R-:W-:Y:S01]  /*0a20*/  FMUL.FTZ R148, R112, R131 ;  /* 0x0000008370947220 */ /* 0x000fe20000410000 */
[----:B------:R-:W-:Y:S01]  /*0a30*/  FFMA.FTZ R73, R134, R115, R73 ;  /* 0x0000007386497223 */ /* 0x000fe20000010049 */
[----:B------:R-:W-:Y:S01]  /*0a40*/  FMUL.FTZ R146, R112, R129 ;  /* 0x0000008170927220 */ /* 0x000fe20000410000 */
[----:B------:R-:W-:Y:S01]  /*0a50*/  FMUL.FTZ R131, R59, R137 ;  /* 0x000000893b837220 */ /* 0x000fe20000410000 */
[----:B------:R-:W-:Y:S01]  /*0a60*/  FADD.FTZ R72, R72, R143 ;  /* 0x0000008f48487221 */ /* 0x000fe20000010000 */
[----:B------:R-:W-:Y:S01]  /*0a70*/  FFMA.FTZ R73, R148, R143, R73 ;  /* 0x0000008f94497223 */ /* 0x000fe20000010049 */
[----:B--2---:R-:W-:-:S04]  /*0a80*/  @P0 IMAD.WIDE.U32 R74, R113, 0x10, R74 ;  /* 0x00000010714a0825 */ /* 0x004fc800078e004a */
[----:B------:R-:W-:Y:S01]  /*0a90*/  FMUL.FTZ R129, R52, R136 ;  /* 0x0000008834817220 */ /* 0x000fe20000410000 */
[----:B------:R-:W-:Y:S01]  /*0aa0*/  FADD.FTZ R72, R72, R131 ;  /* 0x0000008348487221 */ /* 0x000fe20000010000 */
[----:B------:R-:W-:Y:S01]  /*0ab0*/  FMUL.FTZ R132, R112, R163 ;  /* 0x000000a370847220 */ /* 0x000fe20000410000 */
[----:B------:R-:W-:Y:S01]  /*0ac0*/  FFMA.FTZ R73, R146, R131, R73 ;  /* 0x0000008392497223 */ /* 0x000fe20000010049 */
[----:B------:R1:W5:Y:S01]  /*0ad0*/  @P0 LDG.E.128 R60, desc[UR6][R74.64] ;  /* 0x000000064a3c0981 */ /* 0x000362000c1e1d00 */
[----:B------:R-:W-:Y:S01]  /*0ae0*/  FMUL.FTZ R138, R53, R145 ;  /* 0x00000091358a7220 */ /* 0x000fe20000410000 */
[----:B------:R-:W-:Y:S01]  /*0af0*/  FMUL.FTZ R140, R112, R133 ;  /* 0x00000085708c7220 */ /* 0x000fe20000410000 */
[----:B------:R-:W-:Y:S01]  /*0b00*/  FFMA.FTZ R73, R132, R129, R73 ;  /* 0x0000008184497223 */ /* 0x000fe20000010049 */
[----:B------:R-:W-:Y:S01]  /*0b10*/  FMUL.FTZ R133, R54, R147 ;  /* 0x0000009336857220 */ /* 0x000fe20000410000 */
[----:B------:R-:W-:Y:S01]  /*0b20*/  FMUL.FTZ R144, R112, R141 ;  /* 0x0000008d70907220 */ /* 0x000fe20000410000 */
[----:B------:R-:W-:-:S02]  /*0b30*/  HADD2.F32 R152, -RZ, R84.H0_H0 ;  /* 0x20000054ff987230 */ /* 0x000fc40000004100 */
[C---:B------:R-:W-:Y:S01]  /*0b40*/  FMUL.FTZ R142, R112.reuse, R125 ;  /* 0x0000007d708e7220 */ /* 0x040fe20000410000 */
[----:B------:R-:W-:Y:S02]  /*0b50*/  HADD2.F32 R154, -RZ, R84.H1_H1 ;  /* 0x30000054ff9a7230 */ /* 0x000fe40000004100 */
[----:B------:R-:W-:Y:S01]  /*0b60*/  FMUL.FTZ R124, R112, R121 ;  /* 0x00000079707c7220 */ /* 0x000fe20000410000 */
[----:B-1----:R-:W-:Y:S01]  /*0b70*/  FADD.FTZ R75, R72, R129 ;  /* 0x00000081484b7221 */ /* 0x002fe20000010000 */
[----:B------:R-:W-:Y:S01]  /*0b80*/  FFMA.FTZ R73, R140, R138, R73 ;  /* 0x0000008a8c497223 */ /* 0x000fe20000010049 */
[--C-:B------:R-:W-:Y:S02]  /*0b90*/  HADD2.F32 R156, -RZ, R85.reuse.H0_H0 ;  /* 0x20000055ff9c7230 */ /* 0x100fe40000004100 */
[----:B------:R-:W-:Y:S01]  /*0ba0*/  FMUL.FTZ R123, R112, R123 ;  /* 0x0000007b707b7220 */ /* 0x000fe20000410000 */
[----:B------:R-:W-:Y:S01]  /*0bb0*/  FADD.FTZ R72, R75, R138 ;  /* 0x0000008a4b487221 */ /* 0x000fe20000010000 */
[----:B------:R-:W-:Y:S01]  /*0bc0*/  FMUL.FTZ R141, R55, R151 ;  /* 0x00000097378d7220 */ /* 0x000fe20000410000 */
[----:B------:R-:W-:Y:S01]  /*0bd0*/  FFMA.FTZ R73, R144, R133, R73 ;  /* 0x0000008590497223 */ /* 0x000fe20000010049 */
[----:B------:R-:W-:-:S02]  /*0be0*/  HADD2.F32 R160, -RZ, R85.H1_H1 ;  /* 0x30000055ffa07230 */ /* 0x000fc40000004100 */
[----:B------:R-:W-:Y:S01]  /*0bf0*/  FADD.FTZ R72, R72, R133 ;  /* 0x0000008548487221 */ /* 0x000fe20000010000 */
[----:B------:R-:W-:Y:S01]  /*0c00*/  FMUL.FTZ R125, R48, R152 ;  /* 0x00000098307d7220 */ /* 0x000fe20000410000 */
[----:B------:R-:W-:Y:S01]  /*0c10*/  FFMA.FTZ R75, R142, R141, R73 ;  /* 0x0000008d8e4b7223 */ /* 0x000fe20000010049 */
[----:B------:R-:W-:Y:S01]  /*0c20*/  FMUL.FTZ R120, R112, R117 ;  /* 0x0000007570787220 */ /* 0x000fe20000410000 */
[----:B------:R-:W-:Y:S01]  /*0c30*/  FADD.FTZ R72, R72, R141 ;  /* 0x0000008d48487221 */ /* 0x000fe20000010000 */
[----:B------:R-:W-:Y:S01]  /*0c40*/  FMUL.FTZ R122, R49, R154 ;  /* 0x0000009a317a7220 */ /* 0x000fe20000410000 */
[--C-:B------:R-:W-:Y:S02]  /*0c50*/  HADD2.F32 R158, -RZ, R86.reuse.H0_H0 ;  /* 0x20000056ff9e7230 */ /* 0x100fe40000004100 */
[----:B------:R-:W-:Y:S01]  /*0c60*/  FMUL.FTZ R119, R112, R119 ;  /* 0x0000007770777220 */ /* 0x000fe20000410000 */
[----:B------:R-:W-:Y:S01]  /*0c70*/  FADD.FTZ R73, R72, R125 ;  /* 0x0000007d48497221 */ /* 0x000fe20000010000 */
[----:B------:R-:W-:Y:S01]  /*0c80*/  FFMA.FTZ R72, R124, R125, R75 ;  /* 0x0000007d7c487223 */ /* 0x000fe2000001004b */
[----:B------:R-:W-:Y:S01]  /*0c90*/  FMUL.FTZ R121, R50, R156 ;  /* 0x0000009c32797220 */ /* 0x000fe20000410000 */
[----:B------:R-:W-:-:S02]  /*0ca0*/  HADD2.F32 R161, -RZ, R86.H1_H1 ;  /* 0x30000056ffa17230 */ /* 0x000fc40000004100 */
        /* <DEDUP_REMOVED lines=10> */
[----:B------:R-:W-:-:S02]  /*0d50*/  HADD2.F32 R159, -RZ, R87.H0_H0 ;  /* 0x20000057ff9f7230 */ /* 0x000fc40000004100 */
[----:B------:R-:W-:Y:S01]  /*0d60*/  FMUL.FTZ R84, R45, R161 ;  /* 0x000000a12d547220 */ /* 0x000fe20000410000 */
[----:B------:R-:W-:Y:S01]  /*0d70*/  FMUL.FTZ R85, R112, R157 ;  /* 0x0000009d70557220 */ /* 0x000fe20000410000 */
[----:B------:R-:W-:Y:S01]  /*0d80*/  FADD.FTZ R75, R74, R117 ;  /* 0x000000754a4b7221 */ /* 0x000fe20000010000 */
[----:B------:R-:W-:Y:S01]  /*0d90*/  FFMA.FTZ R72, R116, R117, R73 ;  /* 0x0000007574487223 */ /* 0x000fe20000010049 */
        /* <DEDUP_REMOVED lines=8> */
[----:B------:R-:W1:Y:S01]  /*0e20*/  @P0 LDC.64 R76, c[0x0][0x438] ;  /* 0x00010e00ff4c0b82 */ /* 0x000e620000000a00 */
[----:B------:R-:W5:Y:S01]  /*0e30*/  LDG.E.64 R82, desc[UR6][R82.64] ;  /* 0x0000000652527981 */ /* 0x000f62000c1e1b00 */
[----:B------:R-:W-:Y:S01]  /*0e40*/  FADD.FTZ R75, R75, R126 ;  /* 0x0000007e4b4b7221 */ /* 0x000fe20000010000 */
[----:B------:R-:W-:-:S02]  /*0e50*/  FFMA.FTZ R72, R127, R126, R72 ;  /* 0x0000007e7f487223 */ /* 0x000fc40000010048 */
        /* <DEDUP_REMOVED lines=85> */
[----:B---3--:R-:W-:-:S02]  /*13b0*/  @P1 HADD2.F32 R137, -RZ, R150.H0_H0 ;  /* 0x20000096ff891230 */ /* 0x008fc40000004100 */
        /* <DEDUP_REMOVED lines=10> */
[-CC-:B------:R-:W-:Y:S01]  /*1460*/  FFMA.FTZ R146, R146, R136.reuse, R135.reuse ;  /* 0x0000008892927223 */ /* 0x180fe20000010087 */
[-CC-:B------:R-:W-:Y:S01]  /*1470*/  FFMA.FTZ R144, R144, R136.reuse, R135.reuse ;  /* 0x0000008890907223 */ /* 0x180fe20000010087 */
[----:B-----5:R-:W-:Y:S01]  /*1480*/  LOP3.LUT P6, RZ, R82, 0xff0000, RZ, 0xc0, !PT ;  /* 0x00ff000052ff7812 */ /* 0x020fe200078cc0ff */
[----:B------:R-:W-:Y:S01]  /*1490*/  FADD.FTZ R143, R143, -R148 ;  /* 0x800000948f8f7221 */ /* 0x000fe20000010000 */
[----:B------:R-:W-:Y:S01]  /*14a0*/  FADD.FTZ R87, R131, -R146 ;  /* 0x8000009283577221 */ /* 0x000fe20000010000 */
[----:B------:R-:W-:Y:S01]  /*14b0*/  LOP3.LUT P4, RZ, R83, 0xff0000, RZ, 0xc0, !PT ;  /* 0x00ff000053ff7812 */ /* 0x000fe2000788c0ff */
[----:B------:R-:W-:Y:S01]  /*14c0*/  FADD.FTZ R145, R133, -R144 ;  /* 0x8000009085917221 */ /* 0x000fe20000010000 */
[----:B------:R-:W-:Y:S01]  /*14d0*/  FMUL.FTZ R78, R112, R143 ;  /* 0x0000008f704e7220 */ /* 0x000fe20000410000 */
[----:B------:R-:W-:Y:S01]  /*14e0*/  LOP3.LUT P2, RZ, R82, 0xff000000, RZ, 0xc0, !PT ;  /* 0xff00000052ff7812 */ /* 0x000fe2000784c0ff */
[----:B------:R-:W-:Y:S01]  /*14f0*/  FFMA.FTZ R86, R132, R136, R135 ;  /* 0x0000008884567223 */ /* 0x000fe20000010087 */
[----:B------:R-:W-:Y:S01]  /*1500*/  LOP3.LUT P5, RZ, R83, 0xff, RZ, 0xc0, !PT ;  /* 0x000000ff53ff7812 */ /* 0x000fe200078ac0ff */
[----:B------:R-:W-:Y:S01]  /*1510*/  FMUL.FTZ R78, R78, R137 ;  /* 0x000000894e4e7220 */ /* 0x000fe20000410000 */
[----:B------:R-:W-:Y:S01]  /*1520*/  FMUL.FTZ R144, R112, R145 ;  /* 0x0000009170907220 */ /* 0x000fe20000410000 */
[----:B------:R-:W-:Y:S01]  /*1530*/  FADD.FTZ R143, R129, -R86 ;  /* 0x80000056818f7221 */ /* 0x000fe20000010000 */
[----:B------:R-:W-:-:S02]  /*1540*/  HFMA2 R132, -RZ, RZ, 0, 0 ;  /* 0x00000000ff847431 */ /* 0x000fc400000001ff */
[----:B------:R-:W-:Y:S01]  /*1550*/  FMUL.FTZ R146, R78, UR4 ;  /* 0x000000044e927c20 */ /* 0x000fe20008410000 */
[----:B------:R-:W-:Y:S01]  /*1560*/  FMUL.FTZ R78, R112, R87 ;  /* 0x00000057704e7220 */ /* 0x000fe20000410000 */
[----:B------:R-:W-:Y:S01]  /*1570*/  FMUL.FTZ R144, R144, R137 ;  /* 0x0000008990907220 */ /* 0x000fe20000410000 */
[----:B------:R-:W-:Y:S01]  /*1580*/  FMUL.FTZ R86, R112, R143 ;  /* 0x0000008f70567220 */ /* 0x000fe20000410000 */
[----:B------:R-:W-:Y:S02]  /*1590*/  @P6 HADD2.F32 R79, -RZ, R73.H0_H0 ;  /* 0x20000049ff4f6230 */ /* 0x000fe40000004100 */
[-C--:B------:R-:W-:Y:S01]  /*15a0*/  FMUL.FTZ R78, R78, R137.reuse ;  /* 0x000000894e4e7220 */ /* 0x080fe20000410000 */
[----:B------:R-:W-:Y:S01]  /*15b0*/  FMUL.FTZ R87, R144, UR4 ;  /* 0x0000000490577c20 */ /* 0x000fe20008410000 */
[----:B------:R-:W-:Y:S01]  /*15c0*/  FMUL.FTZ R86, R86, R137 ;  /* 0x0000008956567220 */ /* 0x000fe20000410000 */
[----:B------:R-:W-:Y:S01]  /*15d0*/  MOV R133, RZ ;  /* 0x000000ff00857202 */ /* 0x000fe20000000f00 */
[----:B------:R-:W-:Y:S01]  /*15e0*/  FMUL.FTZ R148, R78, UR4 ;  /* 0x000000044e947c20 */ /* 0x000fe20008410000 */
[----:B------:R-:W-:-:S02]  /*15f0*/  @P4 HADD2.F32 R78, -RZ, R75.H0_H0 ;  /* 0x2000004bff4e4230 */ /* 0x000fc40000004100 */
[----:B------:R-:W-:Y:S01]  /*1600*/  @P6 FMUL.FTZ R132, R146, R79 ;  /* 0x0000004f92846220 */ /* 0x000fe20000410000 */
[----:B------:R-:W-:Y:S02]  /*1610*/  @P2 HADD2.F32 R73, -RZ, R73.H1_H1 ;  /* 0x30000049ff492230 */ /* 0x000fe40000004100 */
[----:B------:R-:W-:Y:S01]  /*1620*/  FMUL.FTZ R86, R86, UR4 ;  /* 0x0000000456567c20 */ /* 0x000fe20008410000 */
[----:B------:R-:W-:Y:S02]  /*1630*/  @P5 HADD2.F32 R79, -RZ, R74.H0_H0 ;  /* 0x2000004aff4f5230 */ /* 0x000fe40000004100 */
[----:B------:R-:W-:Y:S01]  /*1640*/  @P4 FMUL.FTZ R133, R87, R78 ;  /* 0x0000004e57854220 */ /* 0x000fe20000410000 */
[----:B------:R-:W-:Y:S01]  /*1650*/  FMUL.FTZ R78, R31, R148 ;  /* 0x000000941f4e7220 */ /* 0x000fe20000410000 */
[----:B------:R-:W-:Y:S01]  /*1660*/  MOV R129, RZ ;  /* 0x000000ff00817202 */ /* 0x000fe20000000f00 */
[----:B------:R-:W-:Y:S01]  /*1670*/  @P2 FMUL.FTZ R129, R148, R73 ;  /* 0x0000004994812220 */ /* 0x000fe20000410000 */
[----:B------:R-:W-:-:S02]  /*1680*/  HFMA2 R131, -RZ, RZ, 0, 0 ;  /* 0x00000000ff837431 */ /* 0x000fc400000001ff */
[----:B------:R-:W-:Y:S01]  /*1690*/  FMUL.FTZ R73, R30, R146 ;  /* 0x000000921e497220 */ /* 0x000fe20000410000 */
[----:B------:R-:W-:Y:S01]  /*16a0*/  @P5 FMUL.FTZ R131, R86, R79 ;  /* 0x0000004f56835220 */ /* 0x000fe20000410000 */
[----:B------:R-:W-:Y:S01]  /*16b0*/  FSEL R78, R78, RZ, P2 ;  /* 0x000000ff4e4e7208 */ /* 0x000fe20001000000 */
[----:B------:R-:W-:Y:S01]  /*16c0*/  FMUL.FTZ R79, R32, R86 ;  /* 0x00000056204f7220 */ /* 0x000fe20000410000 */
[----:B------:R-:W-:Y:S01]  /*16d0*/  ISETP.GE.U32.AND P2, PT, R82, RZ, PT ;  /* 0x000000ff5200720c */ /* 0x000fe20003f46070 */
[----:B------:R-:W-:Y:S01]  /*16e0*/  FMUL.FTZ R86, R34, R87 ;  /* 0x0000005722567220 */ /* 0x000fe20000410000 */
[----:B------:R-:W-:Y:S01]  /*16f0*/  FSEL R73, R73, RZ, P6 ;  /* 0x000000ff49497208 */ /* 0x000fe20003000000 */
[-CC-:B------:R-:W-:Y:S01]  /*1700*/  FFMA.FTZ R142, R142, R136.reuse, R135.reuse ;  /* 0x000000888e8e7223 */ /* 0x180fe20000010087 */
[C---:B------:R-:W-:Y:S01]  /*1710*/  LOP3.LUT P6, RZ, R83.reuse, 0xff00, RZ, 0xc0, !PT ;  /* 0x0000ff0053ff7812 */ /* 0x040fe200078cc0ff */
[-CC-:B------:R-:W-:Y:S01]  /*1720*/  FFMA.FTZ R114, R114, R136.reuse, R135.reuse ;  /* 0x0000008872727223 */ /* 0x180fe20000010087 */
[----:B------:R-:W-:Y:S01]  /*1730*/  ISETP.GE.U32.AND.EX P2, PT, R83, 0x1000000, PT, P2 ;  /* 0x010000005300780c */ /* 0x000fe20003f46120 */
[-CC-:B------:R-:W-:Y:S01]  /*1740*/  FFMA.FTZ R83, R140, R136.reuse, R135.reuse ;  /* 0x000000888c537223 */ /* 0x180fe20000010087 */
[----:B------:R-:W-:Y:S01]  /*1750*/  FSEL R79, R79, RZ, P5 ;  /* 0x000000ff4f4f7208 */ /* 0x000fe20002800000 */
[----:B------:R-:W-:Y:S01]  /*1760*/  FFMA.FTZ R134, R134, R136, R135 ;  /* 0x0000008886867223 */ /* 0x000fe20000010087 */
[----:B------:R-:W-:Y:S01]  /*1770*/  FSEL R86, R86, RZ, P4 ;  /* 0x000000ff56567208 */ /* 0x000fe20002000000 */
[----:B------:R-:W-:Y:S01]  /*1780*/  FADD.FTZ R87, R138, -R83 ;  /* 0x800000538a577221 */ /* 0x000fe20000010000 */
[C---:B------:R-:W-:Y:S01]  /*1790*/  LOP3.LUT P5, RZ, R82.reuse, 0xff, RZ, 0xc0, !PT ;  /* 0x000000ff52ff7812 */ /* 0x040fe200078ac0ff */
[----:B------:R-:W-:Y:S01]  /*17a0*/  FADD.FTZ R141, R141, -R142 ;  /* 0x8000008e8d8d7221 */ /* 0x000fe20000010000 */
[----:B------:R-:W-:Y:S01]  /*17b0*/  LOP3.LUT P4, RZ, R82, 0xff00, RZ, 0xc0, !PT ;  /* 0x0000ff0052ff7812 */ /* 0x000fe2000788c0ff */
[----:B------:R-:W-:Y:S01]  /*17c0*/  FMUL.FTZ R82, R112, R87 ;  /* 0x0000005770527220 */ /* 0x000fe20000410000 */
[----:B------:R-:W-:Y:S01]  /*17d0*/  FADD.FTZ R139, R139, -R114 ;  /* 0x800000728b8b7221 */ /* 0x000fe20000010000 */
[----:B------:R-:W-:Y:S01]  /*17e0*/  FADD.FTZ R115, R115, -R134 ;  /* 0x8000008673737221 */ /* 0x000fe20000010000 */
[----:B------:R-:W-:-:S02]  /*17f0*/  @P6 HADD2.F32 R114, -RZ, R74.H1_H1 ;  /* 0x3000004aff726230 */ /* 0x000fc40000004100 */
[----:B------:R-:W-:Y:S01]  /*1800*/  FMUL.FTZ R82, R82, R137 ;  /* 0x0000008952527220 */ /* 0x000fe20000410000 */
[----:B------:R-:W-:Y:S01]  /*1810*/  FMUL.FTZ R142, R112, R141 ;  /* 0x0000008d708e7220 */ /* 0x000fe20000410000 */
[----:B------:R-:W-:Y:S02]  /*1820*/  @P2 HADD2.F32 R75, -RZ, R75.H1_H1 ;  /* 0x3000004bff4b2230 */ /* 0x000fe40000004100 */
[----:B------:R-:W-:Y:S02]  /*1830*/  HFMA2 R134, -RZ, RZ, 0, 0 ;  /* 0x00000000ff867431 */ /* 0x000fe400000001ff */
[----:B------:R-:W-:Y:S01]  /*1840*/  FMUL.FTZ R141, R82, UR4 ;  /* 0x00000004528d7c20 */ /* 0x000fe20008410000 */
[----:B------:R-:W-:Y:S01]  /*1850*/  FMUL.FTZ R82, R112, R115 ;  /* 0x0000007370527220 */ /* 0x000fe20000410000 */
[--C-:B------:R-:W-:Y:S02]  /*1860*/  @P5 HADD2.F32 R74, -RZ, R72.reuse.H0_H0 ;  /* 0x20000048ff4a5230 */ /* 0x100fe40000004100 */
[----:B------:R-:W-:Y:S01]  /*1870*/  FMUL.FTZ R142, R142, R137 ;  /* 0x000000898e8e7220 */ /* 0x000fe20000410000 */
[----:B------:R-:W-:-:S02]  /*1880*/  @P4 HADD2.F32 R83, -RZ, R72.H1_H1 ;  /* 0x30000048ff534230 */ /* 0x000fc40000004100 */
[----:B------:R-:W-:Y:S01]  /*1890*/  FMUL.FTZ R72, R112, R139 ;  /* 0x0000008b70487220 */ /* 0x000fe20000410000 */
[-C--:B------:R-:W-:Y:S01]  /*18a0*/  FMUL.FTZ R82, R82, R137.reuse ;  /* 0x0000008952527220 */ /* 0x080fe20000410000 */
[----:B------:R-:W-:Y:S01]  /*18b0*/  FMUL.FTZ R142, R142, UR4 ;  /* 0x000000048e8e7c20 */ /* 0x000fe20008410000 */
[----:B------:R-:W-:Y:S01]  /*18c0*/  @P6 FMUL.FTZ R134, R141, R114 ;  /* 0x000000728d866220 */ /* 0x000fe20000410000 */
[----:B------:R-:W-:Y:S01]  /*18d0*/  FMUL.FTZ R72, R72, R137 ;  /* 0x0000008948487220 */ /* 0x000fe20000410000 */
[----:B------:R-:W-:Y:S01]  /*18e0*/  FMUL.FTZ R114, R82, UR4 ;  /* 0x0000000452727c20 */ /* 0x000fe20008410000 */
[----:B------:R-:W-:Y:S01]  /*18f0*/  MOV R138, RZ ;  /* 0x000000ff008a7202 */ /* 0x000fe20000000f00 */
[----:B------:R-:W-:Y:S02]  /*1900*/  HFMA2 R140, -RZ, RZ, 0, 0 ;  /* 0x00000000ff8c7431 */ /* 0x000fe400000001ff */
[----:B------:R-:W-:Y:S01]  /*1910*/  FMUL.FTZ R87, R72, UR4 ;  /* 0x0000000448577c20 */ /* 0x000fe20008410000 */
[----:B------:R-:W-:Y:S01]  /*1920*/  @P2 FMUL.FTZ R138, R142, R75 ;  /* 0x0000004b8e8a2220 */ /* 0x000fe20000410000 */
[----:B------:R-:W-:Y:S01]  /*1930*/  FMUL.FTZ R82, R35, R142 ;  /* 0x0000008e23527220 */ /* 0x000fe20000410000 */
[----:B------:R-:W-:Y:S01]  /*1940*/  FMUL.FTZ R75, R33, R141 ;  /* 0x0000008d214b7220 */ /* 0x000fe20000410000 */
[----:B------:R-:W-:Y:S01]  /*1950*/  @P5 FMUL.FTZ R140, R87, R74 ;  /* 0x0000004a578c5220 */ /* 0x000fe20000410000 */
        /* <DEDUP_REMOVED lines=8> */
[----:B------:R-:W-:Y:S02]  /*19e0*/  F2FP.F16.F32.PACK_AB R75, R83, R86 ;  /* 0x00000056534b723e */ /* 0x000fe400000000ff */
[----:B------:R-:W-:Y:S02]  /*19f0*/  F2FP.F16.F32.PACK_AB R74, R82, R79 ;  /* 0x0000004f524a723e */ /* 0x000fe400000000ff */
[----:B------:R-:W-:-:S02]  /*1a00*/  F2FP.F16.F32.PACK_AB R73, R78, R73 ;  /* 0x000000494e49723e */ /* 0x000fc400000000ff */
[----:B------:R-:W-:Y:S01]  /*1a10*/  F2FP.F16.F32.PACK_AB R72, R87, R72 ;  /* 0x000000485748723e */ /* 0x000fe200000000ff */
[----:B------:R-:W-:Y:S06]  /*1a20*/  BRA `(.L_x_4453) ;  /* 0x0000000400807947 */ /* 0x000fec0003800000 */
.L_x_4452:
[-CC-:B------:R-:W-:Y:S01]  /*1a30*/  FFMA.FTZ R148, R148, R136.reuse, R135.reuse ;  /* 0x0000008894947223 */ /* 0x180fe20000010087 */
[----:B-----5:R-:W-:Y:S01]  /*1a40*/  LOP3.LUT P6, RZ, R82, 0xff0000, RZ, 0xc0, !PT ;  /* 0x00ff000052ff7812 */ /* 0x020fe200078cc0ff */
[-CC-:B------:R-:W-:Y:S01]  /*1a50*/  FFMA.FTZ R146, R146, R136.reuse, R135.reuse ;  /* 0x0000008892927223 */ /* 0x180fe20000010087 */
[----:B------:R-:W-:Y:S01]  /*1a60*/  LOP3.LUT P2, RZ, R82, 0xff000000, RZ, 0xc0, !PT ;  /* 0xff00000052ff7812 */ /* 0x000fe2000784c0ff */
[----:B------:R-:W-:Y:S01]  /*1a70*/  FADD.FTZ R143, R143, -R148 ;  /* 0x800000948f8f7221 */ /* 0x000fe20000010000 */
[-CC-:B------:R-:W-:Y:S01]  /*1a80*/  FFMA.FTZ R144, R144, R136.reuse, R135.reuse ;  /* 0x0000008890907223 */ /* 0x180fe20000010087 */
[----:B------:R-:W-:Y:S01]  /*1a90*/  FADD.FTZ R71, R131, -R146 ;  /* 0x8000009283477221 */ /* 0x000fe20000010000 */
[----:B------:R-:W-:Y:S01]  /*1aa0*/  FFMA.FTZ R78, R132, R136, R135 ;  /* 0x00000088844e7223 */ /* 0x000fe20000010087 */
[----:B------:R-:W-:Y:S01]  /*1ab0*/  FMUL.FTZ R68, R112, R143 ;  /* 0x0000008f70447220 */ /* 0x000fe20000410000 */
[----:B------:R-:W-:Y:S01]  /*1ac0*/  FADD.FTZ R145, R133, -R144 ;  /* 0x8000009085917221 */ /* 0x000fe20000010000 */
[----:B------:R-:W-:-:S02]  /*1ad0*/  HFMA2 R132, -RZ, RZ, 0, 0 ;  /* 0x00000000ff847431 */ /* 0x000fc400000001ff */
[----:B------:R-:W-:Y:S01]  /*1ae0*/  FADD.FTZ R87, R129, -R78 ;  /* 0x8000004e81577221 */ /* 0x000fe20000010000 */
[----:B------:R-:W-:Y:S01]  /*1af0*/  FMUL.FTZ R69, R68, R137 ;  /* 0x0000008944457220 */ /* 0x000fe20000410000 */
[C---:B------:R-:W-:Y:S01]  /*1b00*/  FMUL.FTZ R144, R112.reuse, R145 ;  /* 0x0000009170907220 */ /* 0x040fe20000410000 */
[--C-:B------:R-:W-:Y:S01]  /*1b10*/  @P6 HADD2.F32 R70, -RZ, R73.reuse.H0_H0 ;  /* 0x20000049ff466230 */ /* 0x100fe20000004100 */
[----:B------:R-:W-:Y:S01]  /*1b20*/  LOP3.LUT P5, RZ, R83, 0xff, RZ, 0xc0, !PT ;  /* 0x000000ff53ff7812 */ /* 0x000fe200078ac0ff */
[----:B------:R-:W-:Y:S01]  /*1b30*/  FMUL.FTZ R79, R69, UR4 ;  /* 0x00000004454f7c20 */ /* 0x000fe20008410000 */
[----:B------:R-:W-:Y:S01]  /*1b40*/  FMUL.FTZ R69, R112, R71 ;  /* 0x0000004770457220 */ /* 0x000fe20000410000 */
[----:B------:R-:W-:Y:S01]  /*1b50*/  LOP3.LUT P4, RZ, R83, 0xff0000, RZ, 0xc0, !PT ;  /* 0x00ff000053ff7812 */ /* 0x000fe2000788c0ff */
[-C--:B------:R-:W-:Y:S01]  /*1b60*/  FMUL.FTZ R78, R144, R137.reuse ;  /* 0x00000089904e7220 */ /* 0x080fe20000410000 */
[----:B------:R-:W-:Y:S01]  /*1b70*/  @P6 FMUL.FTZ R132, R79, R70 ;  /* 0x000000464f846220 */ /* 0x000fe20000410000 */
[----:B------:R-:W-:Y:S01]  /*1b80*/  FMUL.FTZ R71, R69, R137 ;  /* 0x0000008945477220 */ /* 0x000fe20000410000 */
[----:B------:R-:W-:Y:S01]  /*1b90*/  FMUL.FTZ R70, R112, R87 ;  /* 0x0000005770467220 */ /* 0x000fe20000410000 */
[----:B------:R-:W-:-:S02]  /*1ba0*/  @P2 HADD2.F32 R143, -RZ, R73.H1_H1 ;  /* 0x30000049ff8f2230 */ /* 0x000fc40000004100 */
[----:B------:R-:W-:Y:S01]  /*1bb0*/  FMUL.FTZ R87, R78, UR4 ;  /* 0x000000044e577c20 */ /* 0x000fe20008410000 */
[----:B------:R-:W-:Y:S01]  /*1bc0*/  FMUL.FTZ R86, R71, UR4 ;  /* 0x0000000447567c20 */ /* 0x000fe20008410000 */
[----:B------:R-:W-:Y:S01]  /*1bd0*/  FMUL.FTZ R73, R70, R137 ;  /* 0x0000008946497220 */ /* 0x000fe20000410000 */
[----:B------:R-:W-:Y:S01]  /*1be0*/  MOV R129, RZ ;  /* 0x000000ff00817202 */ /* 0x000fe20000000f00 */
[----:B------:R-:W-:Y:S02]  /*1bf0*/  @P5 HADD2.F32 R146, -RZ, R74.H0_H0 ;  /* 0x2000004aff925230 */ /* 0x000fe40000004100 */
[----:B------:R-:W-:Y:S01]  /*1c00*/  FMUL.FTZ R78, R31, R86 ;  /* 0x000000561f4e7220 */ /* 0x000fe20000410000 */
[----:B------:R-:W-:Y:S01]  /*1c10*/  FMUL.FTZ R71, R73, UR4 ;  /* 0x0000000449477c20 */ /* 0x000fe20008410000 */
[----:B------:R-:W-:Y:S01]  /*1c20*/  @P2 FMUL.FTZ R129, R86, R143 ;  /* 0x0000008f56812220 */ /* 0x000fe20000410000 */
[----:B------:R-:W-:Y:S01]  /*1c30*/  FMUL.FTZ R73, R30, R79 ;  /* 0x0000004f1e497220 */ /* 0x000fe20000410000 */
[----:B------:R-:W-:-:S02]  /*1c40*/  @P4 HADD2.F32 R148, -RZ, R75.H0_H0 ;  /* 0x2000004bff944230 */ /* 0x000fc40000004100 */
[----:B------:R-:W-:Y:S01]  /*1c50*/  FMUL.FTZ R79, R32, R71 ;  /* 0x00000047204f7220 */ /* 0x000fe20000410000 */
[----:B------:R-:W-:Y:S01]  /*1c60*/  FMUL.FTZ R86, R34, R87 ;  /* 0x0000005722567220 */ /* 0x000fe20000410000 */
[----:B------:R-:W-:Y:S01]  /*1c70*/  FSEL R78, R78, RZ, P2 ;  /* 0x000000ff4e4e7208 */ /* 0x000fe20001000000 */
[----:B------:R-:W-:Y:S01]  /*1c80*/  HFMA2 R131, -RZ, RZ, 0, 0 ;  /* 0x00000000ff837431 */ /* 0x000fe200000001ff */
[----:B------:R-:W-:Y:S01]  /*1c90*/  ISETP.GE.U32.AND P2, PT, R82, RZ, PT ;  /* 0x000000ff5200720c */ /* 0x000fe20003f46070 */
[----:B------:R-:W-:Y:S01]  /*1ca0*/  @P5 FMUL.FTZ R131, R71, R146 ;  /* 0x0000009247835220 */ /* 0x000fe20000410000 */
[----:B------:R-:W-:Y:S01]  /*1cb0*/  MOV R133, RZ ;  /* 0x000000ff00857202 */ /* 0x000fe20000000f00 */
[----:B------:R-:W-:Y:S01]  /*1cc0*/  @P4 FMUL.FTZ R133, R87, R148 ;  /* 0x0000009457854220 */ /* 0x000fe20000410000 */
[----:B------:R-:W-:Y:S01]  /*1cd0*/  FSEL R73, R73, RZ, P6 ;  /* 0x000000ff49497208 */ /* 0x000fe20003000000 */
[-CC-:B------:R-:W-:Y:S01]  /*1ce0*/  FFMA.FTZ R71, R140, R136.reuse, R135.reuse ;  /* 0x000000888c477223 */ /* 0x180fe20000010087 */
[----:B------:R-:W-:Y:S01]  /*1cf0*/  LOP3.LUT P6, RZ, R83, 0xff00, RZ, 0xc0, !PT ;  /* 0x0000ff0053ff7812 */ /* 0x000fe200078cc0ff */
[-CC-:B------:R-:W-:Y:S01]  /*1d00*/  FFMA.FTZ R142, R142, R136.reuse, R135.reuse ;  /* 0x000000888e8e7223 */ /* 0x180fe20000010087 */
[----:B------:R-:W-:Y:S01]  /*1d10*/  FSEL R79, R79, RZ, P5 ;  /* 0x000000ff4f4f7208 */ /* 0x000fe20002800000 */
[-CC-:B------:R-:W-:Y:S01]  /*1d20*/  FFMA.FTZ R134, R134, R136.reuse, R135.reuse ;  /* 0x0000008886867223 */ /* 0x180fe20000010087 */
[----:B------:R-:W-:Y:S01]  /*1d30*/  FSEL R86, R86, RZ, P4 ;  /* 0x000000ff56567208 */ /* 0x000fe20002000000 */
[----:B------:R-:W-:Y:S01]  /*1d40*/  FFMA.FTZ R114, R114, R136, R135 ;  /* 0x0000008872727223 */ /* 0x000fe20000010087 */
[----:B------:R-:W-:Y:S01]  /*1d50*/  ISETP.GE.U32.AND.EX P2, PT, R83, 0x1000000, PT, P2 ;  /* 0x010000005300780c */ /* 0x000fe20003f46120 */
[----:B------:R-:W-:Y:S01]  /*1d60*/  FADD.FTZ R83, R138, -R71 ;  /* 0x800000478a537221 */ /* 0x000fe20000010000 */
[C---:B------:R-:W-:Y:S01]  /*1d70*/  LOP3.LUT P5, RZ, R82.reuse, 0xff, RZ, 0xc0, !PT ;  /* 0x000000ff52ff7812 */ /* 0x040fe200078ac0ff */
[----:B------:R-:W-:Y:S01]  /*1d80*/  FADD.FTZ R145, R141, -R142 ;  /* 0x8000008e8d917221 */ /* 0x000fe20000010000 */
[----:B------:R-:W-:Y:S01]  /*1d90*/  LOP3.LUT P4, RZ, R82, 0xff00, RZ, 0xc0, !PT ;  /* 0x0000ff0052ff7812 */ /* 0x000fe2000788c0ff */
[----:B------:R-:W-:Y:S01]  /*1da0*/  FADD.FTZ R115, R115, -R134 ;  /* 0x8000008673737221 */ /* 0x000fe20000010000 */
[----:B------:R-:W-:Y:S01]  /*1db0*/  FADD.FTZ R71, R139, -R114 ;  /* 0x800000728b477221 */ /* 0x000fe20000010000 */
[C---:B------:R-:W-:Y:S01]  /*1dc0*/  FMUL.FTZ R141, R112.reuse, R83 ;  /* 0x00000053708d7220 */ /* 0x040fe20000410000 */
[C---:B------:R-:W-:Y:S01]  /*1dd0*/  FMUL.FTZ R145, R112.reuse, R145 ;  /* 0x0000009170917220 */ /* 0x040fe20000410000 */
[C---:B------:R-:W-:Y:S01]  /*1de0*/  FMUL.FTZ R115, R112.reuse, R115 ;  /* 0x0000007370737220 */ /* 0x040fe20000410000 */
[----:B------:R-:W-:Y:S01]  /*1df0*/  FMUL.FTZ R142, R112, R71 ;  /* 0x00000047708e7220 */ /* 0x000fe20000410000 */
[----:B------:R-:W-:-:S02]  /*1e00*/  @P6 HADD2.F32 R143, -RZ, R74.H1_H1 ;  /* 0x3000004aff8f6230 */ /* 0x000fc40000004100 */
[-C--:B------:R-:W-:Y:S01]  /*1e10*/  FMUL.FTZ R74, R141, R137.reuse ;  /* 0x000000898d4a7220 */ /* 0x080fe20000410000 */
[----:B------:R-:W-:Y:S02]  /*1e20*/  @P2 HADD2.F32 R147, -RZ, R75.H1_H1 ;  /* 0x3000004bff932230 */ /* 0x000fe40000004100 */
[-C--:B------:R-:W-:Y:S01]  /*1e30*/  FMUL.FTZ R75, R145, R137.reuse ;  /* 0x00000089914b7220 */ /* 0x080fe20000410000 */
[--C-:B------:R-:W-:Y:S02]  /*1e40*/  @P5 HADD2.F32 R146, -RZ, R72.reuse.H0_H0 ;  /* 0x20000048ff925230 */ /* 0x100fe40000004100 */
[-C--:B------:R-:W-:Y:S01]  /*1e50*/  FMUL.FTZ R71, R142, R137.reuse ;  /* 0x000000898e477220 */ /* 0x080fe20000410000 */
[----:B------:R-:W-:Y:S02]  /*1e60*/  @P4 HADD2.F32 R87, -RZ, R72.H1_H1 ;  /* 0x30000048ff574230 */ /* 0x000fe40000004100 */
[----:B------:R-:W-:Y:S01]  /*1e70*/  FMUL.FTZ R72, R115, R137 ;  /* 0x0000008973487220 */ /* 0x000fe20000410000 */
[----:B------:R-:W-:Y:S01]  /*1e80*/  FMUL.FTZ R114, R74, UR4 ;  /* 0x000000044a727c20 */ /* 0x000fe20008410000 */
[----:B------:R-:W-:Y:S01]  /*1e90*/  FMUL.FTZ R82, R75, UR4 ;  /* 0x000000044b527c20 */ /* 0x000fe20008410000 */
[----:B------:R-:W-:Y:S01]  /*1ea0*/  CS2R R138, SRZ ;  /* 0x00000000008a7805 */ /* 0x000fe2000001ff00 */
[----:B------:R-:W-:Y:S01]  /*1eb0*/  FMUL.FTZ R74, R72, UR4 ;  /* 0x00000004484a7c20 */ /* 0x000fe20008410000 */
[----:B------:R-:W-:Y:S01]  /*1ec0*/  FMUL.FTZ R83, R71, UR4 ;  /* 0x0000000447537c20 */ /* 0x000fe20008410000 */
[----:B------:R-:W-:Y:S01]  /*1ed0*/  @P2 FMUL.FTZ R138, R82, R147 ;  /* 0x00000093528a2220 */ /* 0x000fe20000410000 */
[----:B------:R-:W-:Y:S01]  /*1ee0*/  FMUL.FTZ R82, R35, R82 ;  /* 0x0000005223527220 */ /* 0x000fe20000410000 */
[----:B------:R-:W-:Y:S01]  /*1ef0*/  @P4 FMUL.FTZ R139, R74, R87 ;  /* 0x000000574a8b4220 */ /* 0x000fe20000410000 */
[----:B------:R-:W-:Y:S01]  /*1f00*/  FMUL.FTZ R75, R33, R114 ;  /* 0x00000072214b7220 */ /* 0x000fe20000410000 */
[----:B------:R-:W-:Y:S01]  /*1f10*/  FMUL.FTZ R72, R28, R83 ;  /* 0x000000531c487220 */ /* 0x000fe20000410000 */
[----:B------:R-:W-:Y:S01]  /*1f20*/  FMUL.FTZ R74, R29, R74 ;  /* 0x0000004a1d4a7220 */ /* 0x000fe20000410000 */
[----:B------:R-:W-:Y:S01]  /*1f30*/  MOV R140, RZ ;  /* 0x000000ff008c7202 */ /* 0x000fe20000000f00 */
[----:B------:R-:W-:Y:S01]  /*1f40*/  @P5 FMUL.FTZ R140, R83, R146 ;  /* 0x00000092538c5220 */ /* 0x000fe20000410000 */
[----:B------:R-:W-:Y:S01]  /*1f50*/  FSEL R83, R82, RZ, P2 ;  /* 0x000000ff52537208 */ /* 0x000fe20001000000 */
[----:B------:R-:W-:Y:S01]  /*1f60*/  HFMA2 R134, -RZ, RZ, 0, 0 ;  /* 0x00000000ff867431 */ /* 0x000fe200000001ff */
[----:B------:R-:W-:Y:S01]  /*1f70*/  FSEL R82, R75, RZ, P6 ;  /* 0x000000ff4b527208 */ /* 0x000fe20003000000 */
[----:B------:R-:W-:Y:S01]  /*1f80*/  @P6 FMUL.FTZ R134, R114, R143 ;  /* 0x0000008f72866220 */ /* 0x000fe20000410000 */
[----:B------:R-:W-:-:S02]  /*1f90*/  FSEL R72, R72, RZ, P5 ;  /* 0x000000ff48487208 */ /* 0x000fc40002800000 */
[----:B------:R-:W-:Y:S02]  /*1fa0*/  FSEL R87, R74, RZ, P4 ;  /* 0x000000ff4a577208 */ /* 0x000fe40002000000 */
[----:B------:R-:W-:Y:S02]  /*1fb0*/  F2FP.F16.F32.PACK_AB R69, R69, R68 ;  /* 0x000000444545723e */ /* 0x000fe400000000ff */
[----:B------:R-:W-:Y:S02]  /*1fc0*/  F2FP.F16.F32.PACK_AB R71, R145, R144 ;  /* 0x000000909147723e */ /* 0x000fe400000000ff */
[----:B------:R-:W-:Y:S02]  /*1fd0*/  F2FP.F16.F32.PACK_AB R70, R141, R70 ;  /* 0x000000468d46723e */ /* 0x000fe400000000ff */
[----:B------:R-:W-:Y:S02]  /*1fe0*/  F2FP.F16.F32.PACK_AB R68, R115, R142 ;  /* 0x0000008e7344723e */ /* 0x000fe400000000ff */
[----:B------:R-:W-:-:S02]  /*1ff0*/  F2FP.F16.F32.PACK_AB R75, R83, R86 ;  /* 0x00000056534b723e */ /* 0x000fc400000000ff */
[----:B------:R-:W-:Y:S02]  /*2000*/  F2FP.F16.F32.PACK_AB R74, R82, R79 ;  /* 0x0000004f524a723e */ /* 0x000fe400000000ff */
[----:B------:R-:W-:Y:S02]  /*2010*/  F2FP.F16.F32.PACK_AB R73, R78, R73 ;  /* 0x000000494e49723e */ /* 0x000fe400000000ff */
[----:B------:R-:W-:-:S07]  /*2020*/  F2FP.F16.F32.PACK_AB R72, R87, R72 ;  /* 0x000000485748723e */ /* 0x000fce00000000ff */
.L_x_4453:
        /* <DEDUP_REMOVED lines=10> */
[----:B------:R-:W-:Y:S01]  /*20d0*/  LOP3.LUT P6, RZ, R80, 0xff0000, RZ, 0xc0, !PT ;  /* 0x00ff000050ff7812 */ /* 0x000fe200078cc0ff */
[-CC-:B------:R-:W-:Y:S01]  /*20e0*/  FFMA.FTZ R119, R119, R136.reuse, R135.reuse ;  /* 0x0000008877777223 */ /* 0x180fe20000010087 */
[-CC-:B------:R-:W-:Y:S01]  /*20f0*/  FFMA.FTZ R116, R116, R136.reuse, R135.reuse ;  /* 0x0000008874747223 */ /* 0x180fe20000010087 */
[----:B------:R-:W-:Y:S01]  /*2100*/  FADD.FTZ R121, R121, -R120 ;  /* 0x8000007879797221 */ /* 0x000fe20000010000 */
[----:B0-----:R-:W-:Y:S01]  /*2110*/  FFMA.FTZ R71, R130, R136, R135 ;  /* 0x0000008882477223 */ /* 0x001fe20000010087 */
[----:B------:R-:W-:Y:S01]  /*2120*/  FADD.FTZ R119, R118, -R119 ;  /* 0x8000007776777221 */ /* 0x000fe20000010000 */
[----:B------:R-:W-:Y:S01]  /*2130*/  LOP3.LUT P5, RZ, R81, 0xff, RZ, 0xc0, !PT ;  /* 0x000000ff51ff7812 */ /* 0x000fe200078ac0ff */
[----:B------:R-:W-:Y:S01]  /*2140*/  FMUL.FTZ R68, R112, R121 ;  /* 0x0000007970447220 */ /* 0x000fe20000410000 */
[----:B------:R-:W-:Y:S01]  /*2150*/  FADD.FTZ R117, R117, -R116 ;  /* 0x8000007475757221 */ /* 0x000fe20000010000 */
[----:B------:R-:W-:-:S02]  /*2160*/  LOP3.LUT P2, RZ, R80, 0xff000000, RZ, 0xc0, !PT ;  /* 0xff00000050ff7812 */ /* 0x000fc4000784c0ff */
[----:B------:R-:W-:Y:S01]  /*2170*/  CS2R R86, SRZ ;  /* 0x0000000000567805 */ /* 0x000fe2000001ff00 */
[----:B------:R-:W-:Y:S01]  /*2180*/  FMUL.FTZ R69, R68, R137 ;  /* 0x0000008944457220 */ /* 0x000fe20000410000 */
[----:B------:R-:W-:Y:S01]  /*2190*/  FADD.FTZ R71, R128, -R71 ;  /* 0x8000004780477221 */ /* 0x000fe20000010000 */
[----:B-----5:R-:W-:Y:S01]  /*21a0*/  @P6 HADD2.F32 R70, -RZ, R77.H0_H0 ;  /* 0x2000004dff466230 */ /* 0x020fe20000004100 */
[----:B------:R-:W-:Y:S01]  /*21b0*/  LOP3.LUT P4, RZ, R81, 0xff0000, RZ, 0xc0, !PT ;  /* 0x00ff000051ff7812 */ /* 0x000fe2000788c0ff */
[----:B------:R-:W-:Y:S01]  /*21c0*/  FMUL.FTZ R75, R69, UR4 ;  /* 0x00000004454b7c20 */ /* 0x000fe20008410000 */
[C---:B------:R-:W-:Y:S01]  /*21d0*/  FMUL.FTZ R69, R112.reuse, R119 ;  /* 0x0000007770457220 */ /* 0x040fe20000410000 */
[C---:B------:R-:W-:Y:S01]  /*21e0*/  FMUL.FTZ R114, R112.reuse, R71 ;  /* 0x0000004770727220 */ /* 0x040fe20000410000 */
[----:B------:R-:W-:Y:S02]  /*21f0*/  HFMA2 R115, -RZ, RZ, 0, 0 ;  /* 0x00000000ff737431 */ /* 0x000fe400000001ff */
[----:B------:R-:W-:Y:S01]  /*2200*/  @P6 FMUL.FTZ R87, R75, R70 ;  /* 0x000000464b576220 */ /* 0x000fe20000410000 */
[----:B------:R-:W-:Y:S01]  /*2210*/  FMUL.FTZ R70, R112, R117 ;  /* 0x0000007570467220 */ /* 0x000fe20000410000 */
[-C--:B------:R-:W-:Y:S01]  /*2220*/  FMUL.FTZ R71, R69, R137.reuse ;  /* 0x0000008945477220 */ /* 0x080fe20000410000 */
[----:B------:R-:W-:Y:S01]  /*2230*/  FMUL.FTZ R73, R114, R137 ;  /* 0x0000008972497220 */ /* 0x000fe20000410000 */
[----:B------:R-:W-:-:S02]  /*2240*/  @P5 HADD2.F32 R74, -RZ, R78.H0_H0 ;  /* 0x2000004eff4a5230 */ /* 0x000fc40000004100 */
[----:B------:R-:W-:Y:S01]  /*2250*/  FMUL.FTZ R72, R70, R137 ;  /* 0x0000008946487220 */ /* 0x000fe20000410000 */
[----:B------:R-:W-:Y:S01]  /*2260*/  FMUL.FTZ R116, R71, UR4 ;  /* 0x0000000447747c20 */ /* 0x000fe20008410000 */
[----:B------:R-:W-:Y:S02]  /*2270*/  @P2 HADD2.F32 R77, -RZ, R77.H1_H1 ;  /* 0x3000004dff4d2230 */ /* 0x000fe40000004100 */
[----:B------:R-:W-:Y:S01]  /*2280*/  FMUL.FTZ R118, R73, UR4 ;  /* 0x0000000449767c20 */ /* 0x000fe20008410000 */
[----:B------:R-:W-:Y:S01]  /*2290*/  FMUL.FTZ R117, R72, UR4 ;  /* 0x0000000448757c20 */ /* 0x000fe20008410000 */
[----:B------:R-:W-:Y:S01]  /*22a0*/  FMUL.FTZ R72, R39, R116 ;  /* 0x0000007427487220 */ /* 0x000fe20000410000 */
[----:B------:R-:W-:Y:S01]  /*22b0*/  FMUL.FTZ R73, R38, R75 ;  /* 0x0000004b26497220 */ /* 0x000fe20000410000 */
[----:B------:R-:W-:Y:S02]  /*22c0*/  @P4 HADD2.F32 R71, -RZ, R79.H0_H0 ;  /* 0x2000004fff474230 */ /* 0x000fe40000004100 */
[----:B------:R-:W-:Y:S01]  /*22d0*/  @P5 FMUL.FTZ R115, R117, R74 ;  /* 0x0000004a75735220 */ /* 0x000fe20000410000 */
[----:B------:R-:W-:Y:S01]  /*22e0*/  FMUL.FTZ R74, R40, R117 ;  /* 0x00000075284a7220 */ /* 0x000fe20000410000 */
[----:B------:R-:W-:Y:S01]  /*22f0*/  FMUL.FTZ R75, R42, R118 ;  /* 0x000000762a4b7220 */ /* 0x000fe20000410000 */
[----:B------:R-:W-:Y:S01]  /*2300*/  @P2 FMUL.FTZ R86, R116, R77 ;  /* 0x0000004d74562220 */ /* 0x000fe20000410000 */
[----:B------:R-:W-:Y:S01]  /*2310*/  FSEL R72, R72, RZ, P2 ;  /* 0x000000ff48487208 */ /* 0x000fe20001000000 */
[-CC-:B------:R-:W-:Y:S01]  /*2320*/  FFMA.FTZ R85, R85, R136.reuse, R135.reuse ;  /* 0x0000008855557223 */ /* 0x180fe20000010087 */
[----:B------:R-:W-:Y:S01]  /*2330*/  ISETP.GE.U32.AND P2, PT, R80, RZ, PT ;  /* 0x000000ff5000720c */ /* 0x000fe20003f46070 */
[-CC-:B------:R-:W-:Y:S01]  /*2340*/  FFMA.FTZ R124, R124, R136.reuse, R135.reuse ;  /* 0x000000887c7c7223 */ /* 0x180fe20000010087 */
[-CC-:B------:R-:W-:Y:S01]  /*2350*/  FFMA.FTZ R127, R127, R136.reuse, R135.reuse ;  /* 0x000000887f7f7223 */ /* 0x180fe20000010087 */
[----:B------:R-:W-:Y:S01]  /*2360*/  MOV R113, RZ ;  /* 0x000000ff00717202 */ /* 0x000fe20000000f00 */
[----:B------:R-:W-:Y:S01]  /*2370*/  FFMA.FTZ R123, R123, R136, R135 ;  /* 0x000000887b7b7223 */ /* 0x000fe20000010087 */
[----:B------:R-:W-:Y:S01]  /*2380*/  FSEL R73, R73, RZ, P6 ;  /* 0x000000ff49497208 */ /* 0x000fe20003000000 */
[----:B------:R-:W-:Y:S01]  /*2390*/  @P4 FMUL.FTZ R113, R118, R71 ;  /* 0x0000004776714220 */ /* 0x000fe20000410000 */
[----:B------:R-:W-:Y:S01]  /*23a0*/  FSEL R74, R74, RZ, P5 ;  /* 0x000000ff4a4a7208 */ /* 0x000fe20002800000 */
[----:B------:R-:W-:Y:S01]  /*23b0*/  FADD.FTZ R85, R84, -R85 ;  /* 0x8000005554557221 */ /* 0x000fe20000010000 */
[----:B------:R-:W-:Y:S01]  /*23c0*/  LOP3.LUT P6, RZ, R81, 0xff00, RZ, 0xc0, !PT ;  /* 0x0000ff0051ff7812 */ /* 0x000fe200078cc0ff */
[----:B------:R-:W-:Y:S01]  /*23d0*/  FADD.FTZ R125, R125, -R124 ;  /* 0x8000007c7d7d7221 */ /* 0x000fe20000010000 */
[----:B------:R-:W-:Y:S01]  /*23e0*/  LOP3.LUT P5, RZ, R80, 0xff, RZ, 0xc0, !PT ;  /* 0x000000ff50ff7812 */ /* 0x000fe200078ac0ff */
[----:B------:R-:W-:Y:S01]  /*23f0*/  FADD.FTZ R127, R126, -R127 ;  /* 0x8000007f7e7f7221 */ /* 0x000fe20000010000 */
[----:B------:R-:W-:Y:S01]  /*2400*/  FSEL R75, R75, RZ, P4 ;  /* 0x000000ff4b4b7208 */ /* 0x000fe20002000000 */
[----:B------:R-:W-:Y:S01]  /*2410*/  FADD.FTZ R123, R122, -R123 ;  /* 0x8000007b7a7b7221 */ /* 0x000fe20000010000 */
[----:B------:R-:W-:Y:S01]  /*2420*/  LOP3.LUT P4, RZ, R80, 0xff00, RZ, 0xc0, !PT ;  /* 0x0000ff0050ff7812 */ /* 0x000fe2000788c0ff */
[C---:B------:R-:W-:Y:S01]  /*2430*/  FMUL.FTZ R117, R112.reuse, R85 ;  /* 0x0000005570757220 */ /* 0x040fe20000410000 */
[----:B------:R-:W-:Y:S01]  /*2440*/  ISETP.GE.U32.AND.EX P2, PT, R81, 0x1000000, PT, P2 ;  /* 0x010000005100780c */ /* 0x000fe20003f46120 */
[C---:B------:R-:W-:Y:S01]  /*2450*/  FMUL.FTZ R118, R112.reuse, R125 ;  /* 0x0000007d70767220 */ /* 0x040fe20000410000 */
[C---:B------:R-:W-:Y:S01]  /*2460*/  FMUL.FTZ R127, R112.reuse, R127 ;  /* 0x0000007f707f7220 */ /* 0x040fe20000410000 */
[----:B------:R-:W-:Y:S01]  /*2470*/  FMUL.FTZ R123, R112, R123 ;  /* 0x0000007b707b7220 */ /* 0x000fe20000410000 */
[-C--:B------:R-:W-:Y:S01]  /*2480*/  FMUL.FTZ R81, R117, R137.reuse ;  /* 0x0000008975517220 */ /* 0x080fe20000410000 */
[-C--:B------:R-:W-:Y:S01]  /*2490*/  FMUL.FTZ R71, R118, R137.reuse ;  /* 0x0000008976477220 */ /* 0x080fe20000410000 */
[-C--:B------:R-:W-:Y:S01]  /*24a0*/  FMUL.FTZ R112, R127, R137.reuse ;  /* 0x000000897f707220 */ /* 0x080fe20000410000 */
[----:B------:R-:W-:Y:S01]  /*24b0*/  FMUL.FTZ R137, R123, R137 ;  /* 0x000000897b897220 */ /* 0x000fe20000410000 */
[----:B------:R-:W-:-:S02]  /*24c0*/  @P6 HADD2.F32 R85, -RZ, R78.H1_H1 ;  /* 0x3000004eff556230 */ /* 0x000fc40000004100 */
[----:B------:R-:W-:Y:S01]  /*24d0*/  FMUL.FTZ R120, R81, UR4 ;  /* 0x0000000451787c20 */ /* 0x000fe20008410000 */
[--C-:B------:R-:W-:Y:S02]  /*24e0*/  @P5 HADD2.F32 R77, -RZ, R76.reuse.H0_H0 ;  /* 0x2000004cff4d5230 */ /* 0x100fe40000004100 */
[----:B------:R-:W-:Y:S01]  /*24f0*/  FMUL.FTZ R81, R112, UR4 ;  /* 0x0000000470517c20 */ /* 0x000fe20008410000 */
[----:B------:R-:W-:Y:S02]  /*2500*/  @P4 HADD2.F32 R76, -RZ, R76.H1_H1 ;  /* 0x3000004cff4c4230 */ /* 0x000fe40000004100 */
[----:B------:R-:W-:Y:S01]  /*2510*/  FMUL.FTZ R112, R71, UR4 ;  /* 0x0000000447707c20 */ /* 0x000fe20008410000 */
[----:B------:R-:W-:Y:S02]  /*2520*/  @P2 HADD2.F32 R116, -RZ, R79.H1_H1 ;  /* 0x3000004fff742230 */ /* 0x000fe40000004100 */
[----:B------:R-:W-:Y:S01]  /*2530*/  FMUL.FTZ R137, R137, UR4 ;  /* 0x0000000489897c20 */ /* 0x000fe20008410000 */
[----:B------:R-:W-:Y:S01]  /*2540*/  HFMA2 R80, -RZ, RZ, 0, 0 ;  /* 0x00000000ff507431 */ /* 0x000fe200000001ff */
[----:B------:R-:W-:-:S02]  /*2550*/  CS2R R78, SRZ ;  /* 0x00000000004e7805 */ /* 0x000fc4000001ff00 */
[----:B------:R-:W-:Y:S01]  /*2560*/  MOV R84, RZ ;  /* 0x000000ff00547202 */ /* 0x000fe20000000f00 */
[----:B------:R-:W-:Y:S01]  /*2570*/  @P6 FMUL.FTZ R80, R120, R85 ;  /* 0x0000005578506220 */ /* 0x000fe20000410000 */
[----:B------:R-:W-:Y:S01]  /*2580*/  @P2 FMUL.FTZ R78, R81, R116 ;  /* 0x00000074514e2220 */ /* 0x000fe20000410000 */
[----:B------:R-:W-:Y:S01]  /*2590*/  @P5 FMUL.FTZ R79, R112, R77 ;  /* 0x0000004d704f5220 */ /* 0x000fe20000410000 */
[----:B------:R-:W-:Y:S01]  /*25a0*/  @P4 FMUL.FTZ R84, R137, R76 ;  /* 0x0000004c89544220 */ /* 0x000fe20000410000 */
[----:B------:R-:W-:Y:S01]  /*25b0*/  FMUL.FTZ R85, R43, R81 ;  /* 0x000000512b557220 */ /* 0x000fe20000410000 */
[----:B------:R-:W-:Y:S01]  /*25c0*/  FMUL.FTZ R81, R41, R120 ;  /* 0x0000007829517220 */ /* 0x000fe20000410000 */
[----:B------:R-:W-:Y:S01]  /*25d0*/  FMUL.FTZ R76, R36, R112 ;  /* 0x00000070244c7220 */ /* 0x000fe20000410000 */
[----:B------:R-:W-:Y:S01]  /*25e0*/  FMUL.FTZ R77, R37, R137 ;  /* 0x00000089254d7220 */ /* 0x000fe20000410000 */
[----:B------:R-:W-:Y:S02]  /*25f0*/  F2FP.F16.F32.PACK_AB R69, R69, R68 ;  /* 0x000000444545723e */ /* 0x000fe400000000ff */
[----:B------:R-:W-:-:S02]  /*2600*/  FSEL R112, R85, RZ, P2 ;  /* 0x000000ff55707208 */ /* 0x000fc40001000000 */
[----:B------:R-:W-:Y:S02]  /*2610*/  FSEL R81, R81, RZ, P6 ;  /* 0x000000ff51517208 */ /* 0x000fe40003000000 */
[----:B------:R-:W-:Y:S02]  /*2620*/  FSEL R76, R76, RZ, P5 ;  /* 0x000000ff4c4c7208 */ /* 0x000fe40002800000 */
[----:B------:R-:W-:Y:S02]  /*2630*/  FSEL R77, R77, RZ, P4 ;  /* 0x000000ff4d4d7208 */ /* 0x000fe40002000000 */
        /* <DEDUP_REMOVED lines=8> */
.L_x_4454:
[-CC-:B------:R-:W-:Y:S01]  /*26c0*/  FFMA.FTZ R120, R120, R136.reuse, R135.reuse ;  /* 0x0000008878787223 */ /* 0x180fe20000010087 */
[----:B------:R-:W-:Y:S01]  /*26d0*/  LOP3.LUT P6, RZ, R80, 0xff0000, RZ, 0xc0, !PT ;  /* 0x00ff000050ff7812 */ /* 0x000fe200078cc0ff */
[-CC-:B------:R-:W-:Y:S01]  /*26e0*/  FFMA.FTZ R116, R116, R136.reuse, R135.reuse ;  /* 0x0000008874747223 */ /* 0x180fe20000010087 */
[-CC-:B0-----:R-:W-:Y:S01]  /*26f0*/  FFMA.FTZ R73, R130, R136.reuse, R135.reuse ;  /* 0x0000008882497223 */ /* 0x181fe20000010087 */
[----:B------:R-:W-:Y:S01]  /*2700*/  FADD.FTZ R121, R121, -R120 ;  /* 0x8000007879797221 */ /* 0x000fe20000010000 */
[----:B------:R-:W-:Y:S01]  /*2710*/  FFMA.FTZ R119, R119, R136, R135 ;  /* 0x0000008877777223 */ /* 0x000fe20000010087 */
[----:B------:R-:W-:Y:S01]  /*2720*/  LOP3.LUT P2, RZ, R80, 0xff000000, RZ, 0xc0, !PT ;  /* 0xff00000050ff7812 */ /* 0x000fe2000784c0ff */
[----:B------:R-:W-:Y:S01]  /*2730*/  FADD.FTZ R117, R117, -R116 ;  /* 0x8000007475757221 */ /* 0x000fe20000010000 */
[----:B------:R-:W-:Y:S01]  /*2740*/  FMUL.FTZ R72, R112, R121 ;  /* 0x0000007970487220 */ /* 0x000fe20000410000 */
[----:B------:R-:W-:Y:S01]  /*2750*/  CS2R R86, SRZ ;  /* 0x0000000000567805 */ /* 0x000fe2000001ff00 */
[----:B------:R-:W-:Y:S01]  /*2760*/  FADD.FTZ R73, R128, -R73 ;  /* 0x8000004980497221 */ /* 0x000fe20000010000 */
[----:B------:R-:W-:Y:S01]  /*2770*/  FADD.FTZ R119, R118, -R119 ;  /* 0x8000007776777221 */ /* 0x000fe20000010000 */
[----:B------:R-:W-:Y:S01]  /*2780*/  FMUL.FTZ R72, R137, R72 ;  /* 0x0000004889487220 */ /* 0x000fe20000410000 */
[C---:B------:R-:W-:Y:S01]  /*2790*/  LOP3.LUT P5, RZ, R81.reuse, 0xff, RZ, 0xc0, !PT ;  /* 0x000000ff51ff7812 */ /* 0x040fe200078ac0ff */
[--C-:B-----5:R-:W-:Y:S01]  /*27a0*/  @P6 HADD2.F32 R74, -RZ, R77.reuse.H0_H0 ;  /* 0x2000004dff4a6230 */ /* 0x120fe20000004100 */
[----:B------:R-:W-:Y:S01]  /*27b0*/  LOP3.LUT P4, RZ, R81, 0xff0000, RZ, 0xc0, !PT ;  /* 0x00ff000051ff7812 */ /* 0x000fe2000788c0ff */
[----:B------:R-:W-:Y:S01]  /*27c0*/  FMUL.FTZ R75, R72, UR4 ;  /* 0x00000004484b7c20 */ /* 0x000fe20008410000 */
[C---:B------:R-:W-:Y:S01]  /*27d0*/  FMUL.FTZ R116, R112.reuse, R73 ;  /* 0x0000004970747220 */ /* 0x040fe20000410000 */
[----:B------:R-:W-:Y:S01]  /*27e0*/  FMUL.FTZ R72, R112, R119 ;  /* 0x0000007770487220 */ /* 0x000fe20000410000 */
[----:B------:R-:W-:-:S02]  /*27f0*/  @P2 HADD2.F32 R119, -RZ, R77.H1_H1 ;  /* 0x3000004dff772230 */ /* 0x000fc40000004100 */
[----:B------:R-:W-:Y:S01]  /*2800*/  @P6 FMUL.FTZ R87, R74, R75 ;  /* 0x0000004b4a576220 */ /* 0x000fe20000410000 */
[----:B------:R-:W-:Y:S01]  /*2810*/  FMUL.FTZ R74, R112, R117 ;  /* 0x00000075704a7220 */ /* 0x000fe20000410000 */
[C---:B------:R-:W-:Y:S01]  /*2820*/  FMUL.FTZ R72, R137.reuse, R72 ;  /* 0x0000004889487220 */ /* 0x040fe20000410000 */
[----:B------:R-:W-:Y:S01]  /*2830*/  HFMA2 R115, -RZ, RZ, 0, 0 ;  /* 0x00000000ff737431 */ /* 0x000fe200000001ff */
[----:B------:R-:W-:Y:S01]  /*2840*/  MOV R113, RZ ;  /* 0x000000ff00717202 */ /* 0x000fe20000000f00 */
[C---:B------:R-:W-:Y:S01]  /*2850*/  FMUL.FTZ R73, R137.reuse, R74 ;  /* 0x0000004a89497220 */ /* 0x040fe20000410000 */
[----:B------:R-:W-:Y:S01]  /*2860*/  FMUL.FTZ R74, R137, R116 ;  /* 0x00000074894a7220 */ /* 0x000fe20000410000 */
[----:B------:R-:W-:Y:S01]  /*2870*/  FMUL.FTZ R72, R72, UR4 ;  /* 0x0000000448487c20 */ /* 0x000fe20008410000 */
[----:B------:R-:W-:Y:S02]  /*2880*/  @P5 HADD2.F32 R114, -RZ, R78.H0_H0 ;  /* 0x2000004eff725230 */ /* 0x000fe40000004100 */
[----:B------:R-:W-:Y:S01]  /*2890*/  FMUL.FTZ R77, R73, UR4 ;  /* 0x00000004494d7c20 */ /* 0x000fe20008410000 */
[----:B------:R-:W-:Y:S01]  /*28a0*/  FMUL.FTZ R117, R74, UR4 ;  /* 0x000000044a757c20 */ /* 0x000fe20008410000 */
[----:B------:R-:W-:Y:S01]  /*28b0*/  FMUL.FTZ R73, R38, R75 ;  /* 0x0000004b26497220 */ /* 0x000fe20000410000 */
[----:B------:R-:W-:-:S02]  /*28c0*/  @P4 HADD2.F32 R116, -RZ, R79.H0_H0 ;  /* 0x2000004fff744230 */ /* 0x000fc40000004100 */
[----:B------:R-:W-:Y:S01]  /*28d0*/  FMUL.FTZ R74, R40, R77 ;  /* 0x0000004d284a7220 */ /* 0x000fe20000410000 */
[----:B------:R-:W-:Y:S01]  /*28e0*/  FMUL.FTZ R75, R42, R117 ;  /* 0x000000752a4b7220 */ /* 0x000fe20000410000 */
[-C--:B------:R-:W-:Y:S01]  /*28f0*/  @P2 FMUL.FTZ R86, R119, R72.reuse ;  /* 0x0000004877562220 */ /* 0x080fe20000410000 */
[----:B------:R-:W-:Y:S01]  /*2900*/  FMUL.FTZ R72, R39, R72 ;  /* 0x0000004827487220 */ /* 0x000fe20000410000 */
[----:B------:R-:W-:Y:S01]  /*2910*/  @P5 FMUL.FTZ R115, R114, R77 ;  /* 0x0000004d72735220 */ /* 0x000fe20000410000 */
[----:B------:R-:W-:Y:S01]  /*2920*/  @P4 FMUL.FTZ R113, R116, R117 ;  /* 0x0000007574714220 */ /* 0x000fe20000410000 */
[----:B------:R-:W-:Y:S01]  /*2930*/  FSEL R74, R74, RZ, P5 ;  /* 0x000000ff4a4a7208 */ /* 0x000fe20002800000 */
[-CC-:B------:R-:W-:Y:S01]  /*2940*/  FFMA.FTZ R85, R85, R136.reuse, R135.reuse ;  /* 0x0000008855557223 */ /* 0x180fe20000010087 */
[----:B------:R-:W-:Y:S01]  /*2950*/  FSEL R75, R75, RZ, P4 ;  /* 0x000000ff4b4b7208 */ /* 0x000fe20002000000 */
[-CC-:B------:R-:W-:Y:S01]  /*2960*/  FFMA.FTZ R124, R124, R136.reuse, R135.reuse ;  /* 0x000000887c7c7223 */ /* 0x180fe20000010087 */
[C---:B------:R-:W-:Y:S01]  /*2970*/  LOP3.LUT P5, RZ, R80.reuse, 0xff, RZ, 0xc0, !PT ;  /* 0x000000ff50ff7812 */ /* 0x040fe200078ac0ff */
[-CC-:B------:R-:W-:Y:S01]  /*2980*/  FFMA.FTZ R123, R123, R136.reuse, R135.reuse ;  /* 0x000000887b7b7223 */ /* 0x180fe20000010087 */
[----:B------:R-:W-:Y:S01]  /*2990*/  LOP3.LUT P4, RZ, R80, 0xff00, RZ, 0xc0, !PT ;  /* 0x0000ff0050ff7812 */ /* 0x000fe2000788c0ff */
[----:B------:R-:W-:Y:S01]  /*29a0*/  FFMA.FTZ R127, R127, R136, R135 ;  /* 0x000000887f7f7223 */ /* 0x000fe20000010087 */
[----:B------:R-:W-:Y:S01]  /*29b0*/  FSEL R72, R72, RZ, P2 ;  /* 0x000000ff48487208 */ /* 0x000fe20001000000 */
[----:B------:R-:W-:Y:S01]  /*29c0*/  FADD.FTZ R85, R84, -R85 ;  /* 0x8000005554557221 */ /* 0x000fe20000010000 */
[----:B------:R-:W-:Y:S01]  /*29d0*/  ISETP.GE.U32.AND P2, PT, R80, RZ, PT ;  /* 0x000000ff5000720c */ /* 0x000fe20003f46070 */
[----:B------:R-:W-:Y:S01]  /*29e0*/  FADD.FTZ R125, R125, -R124 ;  /* 0x8000007c7d7d7221 */ /* 0x000fe20000010000 */
[----:B------:R-:W-:Y:S01]  /*29f0*/  FSEL R73, R73, RZ, P6 ;  /* 0x000000ff49497208 */ /* 0x000fe20003000000 */
[----:B------:R-:W-:Y:S01]  /*2a00*/  FADD.FTZ R123, R122, -R123 ;  /* 0x8000007b7a7b7221 */ /* 0x000fe20000010000 */
[C---:B------:R-:W-:Y:S01]  /*2a10*/  LOP3.LUT P6, RZ, R81.reuse, 0xff00, RZ, 0xc0, !PT ;  /* 0x0000ff0051ff7812 */ /* 0x040fe200078cc0ff */
[----:B------:R-:W-:Y:S01]  /*2a20*/  FADD.FTZ R127, R126, -R127 ;  /* 0x8000007f7e7f7221 */ /* 0x000fe20000010000 */
[----:B------:R-:W-:Y:S01]  /*2a30*/  ISETP.GE.U32.AND.EX P2, PT, R81, 0x1000000, PT, P2 ;  /* 0x010000005100780c */ /* 0x000fe20003f46120 */
[C---:B------:R-:W-:Y:S01]  /*2a40*/  FMUL.FTZ R114, R112.reuse, R85 ;  /* 0x0000005570727220 */ /* 0x040fe20000410000 */
[C---:B------:R-:W-:Y:S01]  /*2a50*/  FMUL.FTZ R84, R112.reuse, R125 ;  /* 0x0000007d70547220 */ /* 0x040fe20000410000 */
[C---:B------:R-:W-:Y:S01]  /*2a60*/  FMUL.FTZ R118, R112.reuse, R123 ;  /* 0x0000007b70767220 */ /* 0x040fe20000410000 */
[----:B------:R-:W-:Y:S01]  /*2a70*/  FMUL.FTZ R116, R112, R127 ;  /* 0x0000007f70747220 */ /* 0x000fe20000410000 */
[----:B------:R-:W-:-:S02]  /*2a80*/  @P5 HADD2.F32 R112, -RZ, R76.H0_H0 ;  /* 0x2000004cff705230 */ /* 0x000fc40000004100 */
[C---:B------:R-:W-:Y:S01]  /*2a90*/  FMUL.FTZ R77, R137.reuse, R114 ;  /* 0x00000072894d7220 */ /* 0x040fe20000410000 */
[----:B------:R-:W-:Y:S02]  /*2aa0*/  @P4 HADD2.F32 R117, -RZ, R76.H1_H1 ;  /* 0x3000004cff754230 */ /* 0x000fe40000004100 */
[C---:B------:R-:W-:Y:S01]  /*2ab0*/  FMUL.FTZ R76, R137.reuse, R84 ;  /* 0x00000054894c7220 */ /* 0x040fe20000410000 */
[----:B------:R-:W-:Y:S01]  /*2ac0*/  FMUL.FTZ R81, R137, R116 ;  /* 0x0000007489517220 */ /* 0x000fe20000410000 */
[----:B------:R-:W-:Y:S01]  /*2ad0*/  FMUL.FTZ R114, R77, UR4 ;  /* 0x000000044d727c20 */ /* 0x000fe20008410000 */
[----:B------:R-:W-:Y:S02]  /*2ae0*/  @P6 HADD2.F32 R85, -RZ, R78.H1_H1 ;  /* 0x3000004eff556230 */ /* 0x000fe40000004100 */
[----:B------:R-:W-:Y:S01]  /*2af0*/  FMUL.FTZ R77, R76, UR4 ;  /* 0x000000044c4d7c20 */ /* 0x000fe20008410000 */
[----:B------:R-:W-:Y:S02]  /*2b00*/  @P2 HADD2.F32 R119, -RZ, R79.H1_H1 ;  /* 0x3000004fff772230 */ /* 0x000fe40000004100 */
[----:B------:R-:W-:Y:S01]  /*2b10*/  FMUL.FTZ R137, R137, R118 ;  /* 0x0000007689897220 */ /* 0x000fe20000410000 */
[----:B------:R-:W-:Y:S01]  /*2b20*/  CS2R R78, SRZ ;  /* 0x00000000004e7805 */ /* 0x000fe2000001ff00 */
[----:B------:R-:W-:Y:S01]  /*2b30*/  FMUL.FTZ R116, R81, UR4 ;  /* 0x0000000451747c20 */ /* 0x000fe20008410000 */
[----:B------:R-:W-:Y:S01]  /*2b40*/  @P5 FMUL.FTZ R79, R112, R77 ;  /* 0x0000004d704f5220 */ /* 0x000fe20000410000 */
[----:B------:R-:W-:Y:S01]  /*2b50*/  FMUL.FTZ R112, R137, UR4 ;  /* 0x0000000489707c20 */ /* 0x000fe20008410000 */
[----:B------:R-:W-:-:S02]  /*2b60*/  HFMA2 R80, -RZ, RZ, 0, 0 ;  /* 0x00000000ff507431 */ /* 0x000fc400000001ff */
[----:B------:R-:W-:Y:S01]  /*2b70*/  @P6 FMUL.FTZ R80, R85, R114 ;  /* 0x0000007255506220 */ /* 0x000fe20000410000 */
[----:B------:R-:W-:Y:S01]  /*2b80*/  FMUL.FTZ R76, R36, R77 ;  /* 0x0000004d244c7220 */ /* 0x000fe20000410000 */
[----:B------:R-:W-:Y:S01]  /*2b90*/  FMUL.FTZ R85, R43, R116 ;  /* 0x000000742b557220 */ /* 0x000fe20000410000 */
[----:B------:R-:W-:Y:S01]  /*2ba0*/  FMUL.FTZ R81, R41, R114 ;  /* 0x0000007229517220 */ /* 0x000fe20000410000 */
[-C--:B------:R-:W-:Y:S01]  /*2bb0*/  FMUL.FTZ R77, R37, R112.reuse ;  /* 0x00000070254d7220 */ /* 0x080fe20000410000 */
[----:B------:R-:W-:Y:S01]  /*2bc0*/  MOV R84, RZ ;  /* 0x000000ff00547202 */ /* 0x000fe20000000f00 */
[----:B------:R-:W-:Y:S01]  /*2bd0*/  @P4 FMUL.FTZ R84, R117, R112 ;  /* 0x0000007075544220 */ /* 0x000fe20000410000 */
[----:B------:R-:W-:Y:S01]  /*2be0*/  FSEL R112, R85, RZ, P2 ;  /* 0x000000ff55707208 */ /* 0x000fe20001000000 */
[----:B------:R-:W-:Y:S01]  /*2bf0*/  @P2 FMUL.FTZ R78, R119, R116 ;  /* 0x00000074774e2220 */ /* 0x000fe20000410000 */
[----:B------:R-:W-:Y:S02]  /*2c00*/  FSEL R81, R81, RZ, P6 ;  /* 0x000000ff51517208 */ /* 0x000fe40003000000 */
[----:B------:R-:W-:-:S02]  /*2c10*/  FSEL R76, R76, RZ, P5 ;  /* 0x000000ff4c4c7208 */ /* 0x000fc40002800000 */
[----:B------:R-:W-:Y:S02]  /*2c20*/  FSEL R77, R77, RZ, P4 ;  /* 0x000000ff4d4d7208 */ /* 0x000fe40002000000 */
[----:B------:R-:W-:Y:S02]  /*2c30*/  F2FP.F16.F32.PACK_AB R73, R72, R73 ;  /* 0x000000494849723e */ /* 0x000fe400000000ff */
[----:B------:R-:W-:Y:S02]  /*2c40*/  F2FP.F16.F32.PACK_AB R75, R112, R75 ;  /* 0x0000004b704b723e */ /* 0x000fe400000000ff */
[----:B------:R-:W-:Y:S02]  /*2c50*/  F2FP.F16.F32.PACK_AB R74, R81, R74 ;  /* 0x0000004a514a723e */ /* 0x000fe400000000ff */
[----:B------:R-:W-:-:S07]  /*2c60*/  F2FP.F16.F32.PACK_AB R72, R77, R76 ;  /* 0x0000004c4d48723e */ /* 0x000fce00000000ff */
.L_x_4455:
[----:B------:R-:W0:Y:S01]  /*2c70*/  @P0 LDC.64 R76, c[0x0][0x478] ;  /* 0x00011e00ff4c0b82 */ /* 0x000e220000000a00 */
[----:B------:R-:W-:-:S04]  /*2c80*/  IMAD.WIDE.U32 R82, R109, 0x10, R82 ;  /* 0x000000106d527825 */ /* 0x000fc800078e0052 */
[----:B0-----:R-:W-:-:S05]  /*2c90*/  @P0 IMAD.WIDE.U32 R76, R109, 0x10, R76 ;  /* 0x000000106d4c0825 */ /* 0x001fca00078e004c */
[----:B------:R1:W-:Y:S04]  /*2ca0*/  @P0 STG.E.128 desc[UR6][R76.64], R68 ;  /* 0x000000444c000986 */ /* 0x0003e8000c101d06 */
[----:B------:R1:W-:Y:S01]  /*2cb0*/  STG.E.128 desc[UR6][R82.64], R72 ;  /* 0x0000004852007986 */ /* 0x0003e2000c101d06 */
[----:B------:R-:W-:Y:S05]  /*2cc0*/  BRA `(.L_x_4456) ;  /* 0x0000001800bc7947 */ /* 0x000fea0003800000 */
.L_x_4451:
        /* <DEDUP_REMOVED lines=8> */
[C---:B-----5:R-:W-:Y:S01]  /*2d50*/  LOP3.LUT P0, RZ, R82.reuse, 0xff0000, RZ, 0xc0, !PT ;  /* 0x00ff000052ff7812 */ /* 0x060fe2000780c0ff */
[--C-:B------:R-:W-:Y:S01]  /*2d60*/  HADD2.F32 R87, -RZ, R61.reuse.H1_H1 ;  /* 0x3000003dff577230 */ /* 0x100fe20000004100 */
[----:B------:R-:W-:Y:S01]  /*2d70*/  LOP3.LUT P2, RZ, R82, 0xff000000, RZ, 0xc0, !PT ;  /* 0xff00000052ff7812 */ /* 0x000fe2000784c0ff */
[----:B------:R-:W-:Y:S01]  /*2d80*/  FADD.FTZ R86, R131, -R146 ;  /* 0x8000009283567221 */ /* 0x000fe20000010000 */
[----:B------:R-:W-:Y:S02]  /*2d90*/  HADD2.F32 R79, -RZ, R61.H0_H0 ;  /* 0x2000003dff4f7230 */ /* 0x000fe40000004100 */
[----:B------:R-:W-:Y:S01]  /*2da0*/  FADD.FTZ R78, R143, -R148 ;  /* 0x800000948f4e7221 */ /* 0x000fe20000010000 */
[----:B------:R-:W-:Y:S01]  /*2db0*/  FFMA.FTZ R132, R132, R136, R135 ;  /* 0x0000008884847223 */ /* 0x000fe20000010087 */
[----:B------:R-:W-:-:S02]  /*2dc0*/  HADD2.F32 R131, -RZ, R62.H0_H0 ;  /* 0x2000003eff837230 */ /* 0x000fc40000004100 */
[C---:B------:R-:W-:Y:S01]  /*2dd0*/  FFMA.FTZ R86, R112.reuse, R86, R87 ;  /* 0x0000005670567223 */ /* 0x040fe20000010057 */
[----:B------:R-:W-:Y:S01]  /*2de0*/  FFMA.FTZ R78, R112, R78, R79 ;  /* 0x0000004e704e7223 */ /* 0x000fe2000001004f */
[----:B------:R-:W-:Y:S01]  /*2df0*/  FADD.FTZ R132, R129, -R132 ;  /* 0x8000008481847221 */ /* 0x000fe20000010000 */
[----:B------:R-:W-:Y:S01]  /*2e00*/  LOP3.LUT P6, RZ, R83, 0xff, RZ, 0xc0, !PT ;  /* 0x000000ff53ff7812 */ /* 0x000fe200078cc0ff */
[-C--:B------:R-:W-:Y:S01]  /*2e10*/  FMUL.FTZ R86, R86, R137.reuse ;  /* 0x0000008956567220 */ /* 0x080fe20000410000 */
[----:B------:R-:W-:Y:S01]  /*2e20*/  FMUL.FTZ R78, R78, R137 ;  /* 0x000000894e4e7220 */ /* 0x000fe20000410000 */
[----:B------:R-:W-:Y:S01]  /*2e30*/  FFMA.FTZ R146, R112, R132, R131 ;  /* 0x0000008470927223 */ /* 0x000fe20000010083 */
[--C-:B------:R-:W-:Y:S02]  /*2e40*/  @P0 HADD2.F32 R79, -RZ, R73.reuse.H0_H0 ;  /* 0x20000049ff4f0230 */ /* 0x100fe40000004100 */
[----:B------:R-:W-:Y:S01]  /*2e50*/  FMUL.FTZ R86, R86, UR4 ;  /* 0x0000000456567c20 */ /* 0x000fe20008410000 */
[----:B------:R-:W-:-:S02]  /*2e60*/  @P2 HADD2.F32 R73, -RZ, R73.H1_H1 ;  /* 0x30000049ff492230 */ /* 0x000fc40000004100 */
[----:B------:R-:W-:Y:S01]  /*2e70*/  FMUL.FTZ R146, R146, R137 ;  /* 0x0000008992927220 */ /* 0x000fe20000410000 */
[----:B------:R-:W-:Y:S01]  /*2e80*/  FMUL.FTZ R78, R78, UR4 ;  /* 0x000000044e4e7c20 */ /* 0x000fe20008410000 */
[----:B------:R-:W-:Y:S01]  /*2e90*/  MOV R129, RZ ;  /* 0x000000ff00817202 */ /* 0x000fe20000000f00 */
[----:B------:R-:W-:Y:S02]  /*2ea0*/  HFMA2 R132, -RZ, RZ, 0, 0 ;  /* 0x00000000ff847431 */ /* 0x000fe400000001ff */
[----:B------:R-:W-:Y:S01]  /*2eb0*/  @P2 FMUL.FTZ R129, R86, R73 ;  /* 0x0000004956812220 */ /* 0x000fe20000410000 */
[----:B------:R-:W-:Y:S01]  /*2ec0*/  FMUL.FTZ R146, R146, UR4 ;  /* 0x0000000492927c20 */ /* 0x000fe20008410000 */
[----:B------:R-:W-:Y:S01]  /*2ed0*/  FMUL.FTZ R73, R30, R78 ;  /* 0x0000004e1e497220 */ /* 0x000fe20000410000 */
[----:B------:R-:W-:Y:S01]  /*2ee0*/  @P0 FMUL.FTZ R132, R78, R79 ;  /* 0x0000004f4e840220 */ /* 0x000fe20000410000 */
[----:B------:R-:W-:Y:S01]  /*2ef0*/  FMUL.FTZ R78, R31, R86 ;  /* 0x000000561f4e7220 */ /* 0x000fe20000410000 */
[----:B------:R-:W-:-:S02]  /*2f00*/  @P6 HADD2.F32 R87, -RZ, R74.H0_H0 ;  /* 0x2000004aff576230 */ /* 0x000fc40000004100 */
[----:B------:R-:W-:Y:S01]  /*2f10*/  FMUL.FTZ R79, R32, R146 ;  /* 0x00000092204f7220 */ /* 0x000fe20000410000 */
[----:B------:R-:W-:Y:S01]  /*2f20*/  FSEL R73, R73, RZ, P0 ;  /* 0x000000ff49497208 */ /* 0x000fe20000000000 */
[----:B------:R-:W-:Y:S01]  /*2f30*/  HFMA2 R131, -RZ, RZ, 0, 0 ;  /* 0x00000000ff837431 */ /* 0x000fe200000001ff */
[----:B------:R-:W-:Y:S01]  /*2f40*/  ISETP.GE.U32.AND P0, PT, R82, RZ, PT ;  /* 0x000000ff5200720c */ /* 0x000fe20003f06070 */
[----:B------:R-:W-:Y:S01]  /*2f50*/  @P6 FMUL.FTZ R131, R146, R87 ;  /* 0x0000005792836220 */ /* 0x000fe20000410000 */
[----:B------:R-:W-:Y:S01]  /*2f60*/  FSEL R78, R78, RZ, P2 ;  /* 0x000000ff4e4e7208 */ /* 0x000fe20001000000 */
[-CC-:B------:R-:W-:Y:S01]  /*2f70*/  FFMA.FTZ R144, R144, R136.reuse, R135.reuse ;  /* 0x0000008890907223 */ /* 0x180fe20000010087 */
[----:B------:R-:W-:Y:S01]  /*2f80*/  LOP3.LUT P4, RZ, R82, 0xff, RZ, 0xc0, !PT ;  /* 0x000000ff52ff7812 */ /* 0x000fe2000788c0ff */
[-CC-:B------:R-:W-:Y:S01]  /*2f90*/  FFMA.FTZ R134, R134, R136.reuse, R135.reuse ;  /* 0x0000008886867223 */ /* 0x180fe20000010087 */
[----:B------:R-:W-:Y:S01]  /*2fa0*/  LOP3.LUT P2, RZ, R82, 0xff00, RZ, 0xc0, !PT ;  /* 0x0000ff0052ff7812 */ /* 0x000fe2000784c0ff */
[-CC-:B------:R-:W-:Y:S01]  /*2fb0*/  FFMA.FTZ R82, R142, R136.reuse, R135.reuse ;  /* 0x000000888e527223 */ /* 0x180fe20000010087 */
[----:B------:R-:W-:Y:S01]  /*2fc0*/  FSEL R79, R79, RZ, P6 ;  /* 0x000000ff4f4f7208 */ /* 0x000fe20003000000 */
[-CC-:B------:R-:W-:Y:S01]  /*2fd0*/  FFMA.FTZ R114, R114, R136.reuse, R135.reuse ;  /* 0x0000008872727223 */ /* 0x180fe20000010087 */
[----:B------:R-:W-:Y:S01]  /*2fe0*/  LOP3.LUT P5, RZ, R83, 0xff00, RZ, 0xc0, !PT ;  /* 0x0000ff0053ff7812 */ /* 0x000fe200078ac0ff */
[----:B------:R-:W-:Y:S01]  /*2ff0*/  FADD.FTZ R142, R133, -R144 ;  /* 0x80000090858e7221 */ /* 0x000fe20000010000 */
[----:B------:R-:W-:Y:S01]  /*3000*/  LOP3.LUT P6, RZ, R83, 0xff0000, RZ, 0xc0, !PT ;  /* 0x00ff000053ff7812 */ /* 0x000fe200078cc0ff */
[----:B------:R-:W-:Y:S01]  /*3010*/  FADD.FTZ R144, R141, -R82 ;  /* 0x800000528d907221 */ /* 0x000fe20000010000 */
[----:B------:R-:W-:Y:S01]  /*3020*/  ISETP.GE.U32.AND.EX P0, PT, R83, 0x1000000, PT, P0 ;  /* 0x010000005300780c */ /* 0x000fe20003f06100 */
[----:B------:R-:W-:Y:S01]  /*3030*/  FFMA.FTZ R83, R140, R136, R135 ;  /* 0x000000888c537223 */ /* 0x000fe20000010087 */
[----:B------:R-:W-:Y:S01]  /*3040*/  FADD.FTZ R86, R115, -R134 ;  /* 0x8000008673567221 */ /* 0x000fe20000010000 */
[----:B------:R-:W-:Y:S01]  /*3050*/  FADD.FTZ R82, R139, -R114 ;  /* 0x800000728b527221 */ /* 0x000fe20000010000 */
[----:B------:R-:W-:-:S02]  /*3060*/  HADD2.F32 R115, -RZ, R62.H1_H1 ;  /* 0x3000003eff737230 */ /* 0x000fc40000004100 */
[----:B------:R-:W-:Y:S01]  /*3070*/  FADD.FTZ R138, R138, -R83 ;  /* 0x800000538a8a7221 */ /* 0x000fe20000010000 */
[--C-:B------:R-:W-:Y:S01]  /*3080*/  HADD2.F32 R133, -RZ, R63.reuse.H0_H0 ;  /* 0x2000003fff857230 */ /* 0x100fe20000004100 */
[----:B------:R-:W-:Y:S01]  /*3090*/  MOV R134, RZ ;  /* 0x000000ff00867202 */ /* 0x000fe20000000f00 */
[----:B------:R-:W-:Y:S02]  /*30a0*/  HADD2.F32 R139, -RZ, R63.H1_H1 ;  /* 0x3000003fff8b7230 */ /* 0x000fe40000004100 */
[C---:B------:R-:W-:Y:S01]  /*30b0*/  FFMA.FTZ R114, R112.reuse, R138, R115 ;  /* 0x0000008a70727223 */ /* 0x040fe20000010073 */
[--C-:B------:R-:W-:Y:S02]  /*30c0*/  HADD2.F32 R83, -RZ, R60.reuse.H0_H0 ;  /* 0x2000003cff537230 */ /* 0x100fe40000004100 */
[C---:B------:R-:W-:Y:S01]  /*30d0*/  FFMA.FTZ R142, R112.reuse, R142, R133 ;  /* 0x0000008e708e7223 */ /* 0x040fe20000010085 */
[----:B------:R-:W-:Y:S02]  /*30e0*/  HADD2.F32 R87, -RZ, R60.H1_H1 ;  /* 0x3000003cff577230 */ /* 0x000fe40000004100 */
[----:B------:R-:W-:Y:S01]  /*30f0*/  FFMA.FTZ R144, R112, R144, R139 ;  /* 0x0000009070907223 */ /* 0x000fe2000001008b */
[-C--:B------:R-:W-:Y:S01]  /*3100*/  FMUL.FTZ R114, R114, R137.reuse ;  /* 0x0000008972727220 */ /* 0x080fe20000410000 */
[----:B------:R-:W-:Y:S01]  /*3110*/  FFMA.FTZ R82, R112, R82, R83 ;  /* 0x0000005270527223 */ /* 0x000fe20000010053 */
[-C--:B------:R-:W-:Y:S01]  /*3120*/  FMUL.FTZ R142, R142, R137.reuse ;  /* 0x000000898e8e7220 */ /* 0x080fe20000410000 */
[----:B------:R-:W-:Y:S01]  /*3130*/  FFMA.FTZ R86, R112, R86, R87 ;  /* 0x0000005670567223 */ /* 0x000fe20000010057 */
[-C--:B------:R-:W-:Y:S01]  /*3140*/  FMUL.FTZ R144, R144, R137.reuse ;  /* 0x0000008990907220 */ /* 0x080fe20000410000 */
[----:B------:R-:W-:Y:S01]  /*3150*/  FMUL.FTZ R82, R82, R137 ;  /* 0x0000008952527220 */ /* 0x000fe20000410000 */
[----:B------:R-:W-:-:S02]  /*3160*/  @P5 HADD2.F32 R83, -RZ, R74.H1_H1 ;  /* 0x3000004aff535230 */ /* 0x000fc40000004100 */
[----:B------:R-:W-:Y:S01]  /*3170*/  FMUL.FTZ R86, R86, R137 ;  /* 0x0000008956567220 */ /* 0x000fe20000410000 */
[--C-:B------:R-:W-:Y:S02]  /*3180*/  @P4 HADD2.F32 R74, -RZ, R72.reuse.H0_H0 ;  /* 0x20000048ff4a4230 */ /* 0x100fe40000004100 */
[----:B------:R-:W-:Y:S01]  /*3190*/  FMUL.FTZ R114, R114, UR4 ;  /* 0x0000000472727c20 */ /* 0x000fe20008410000 */
[--C-:B------:R-:W-:Y:S02]  /*31a0*/  @P6 HADD2.F32 R87, -RZ, R75.reuse.H0_H0 ;  /* 0x2000004bff576230 */ /* 0x100fe40000004100 */
[----:B------:R-:W-:Y:S01]  /*31b0*/  FMUL.FTZ R142, R142, UR4 ;  /* 0x000000048e8e7c20 */ /* 0x000fe20008410000 */
[----:B------:R-:W-:Y:S02]  /*31c0*/  @P2 HADD2.F32 R72, -RZ, R72.H1_H1 ;  /* 0x30000048ff482230 */ /* 0x000fe40000004100 */
[----:B------:R-:W-:Y:S01]  /*31d0*/  FMUL.FTZ R144, R144, UR4 ;  /* 0x0000000490907c20 */ /* 0x000fe20008410000 */
[----:B------:R-:W-:-:S02]  /*31e0*/  @P0 HADD2.F32 R75, -RZ, R75.H1_H1 ;  /* 0x3000004bff4b0230 */ /* 0x000fc40000004100 */
[----:B------:R-:W-:Y:S01]  /*31f0*/  FMUL.FTZ R115, R82, UR4 ;  /* 0x0000000452737c20 */ /* 0x000fe20008410000 */
[----:B------:R-:W-:Y:S01]  /*3200*/  FMUL.FTZ R86, R86, UR4 ;  /* 0x0000000456567c20 */ /* 0x000fe20008410000 */
[----:B------:R-:W-:Y:S02]  /*3210*/  CS2R R138, SRZ ;  /* 0x00000000008a7805 */ /* 0x000fe4000001ff00 */
        /* <DEDUP_REMOVED lines=17> */
[----:B------:R-:W-:-:S02]  /*3330*/  F2FP.F16.F32.PACK_AB R75, R83, R86 ;  /* 0x00000056534b723e */ /* 0x000fc400000000ff */
[----:B------:R-:W-:Y:S02]  /*3340*/  F2FP.F16.F32.PACK_AB R74, R82, R79 ;  /* 0x0000004f524a723e */ /* 0x000fe400000000ff */
[----:B------:R-:W-:Y:S02]  /*3350*/  F2FP.F16.F32.PACK_AB R73, R78, R73 ;  /* 0x000000494e49723e */ /* 0x000fe400000000ff */
[----:B------:R-:W-:Y:S01]  /*3360*/  F2FP.F16.F32.PACK_AB R72, R87, R72 ;  /* 0x000000485748723e */ /* 0x000fe200000000ff */
[----:B------:R-:W-:Y:S06]  /*3370*/  BRA `(.L_x_4458) ;  /* 0x0000000400a07947 */ /* 0x000fec0003800000 */
.L_x_4457:
[-CC-:B------:R-:W-:Y:S01]  /*3380*/  FFMA.FTZ R148, R148, R136.reuse, R135.reuse ;  /* 0x0000008894947223 */ /* 0x180fe20000010087 */
[----:B-----5:R-:W-:Y:S01]  /*3390*/  LOP3.LUT P0, RZ, R82, 0xff0000, RZ, 0xc0, !PT ;  /* 0x00ff000052ff7812 */ /* 0x020fe2000780c0ff */
[-CC-:B------:R-:W-:Y:S01]  /*33a0*/  FFMA.FTZ R146, R146, R136.reuse, R135.reuse ;  /* 0x0000008892927223 */ /* 0x180fe20000010087 */
[----:B------:R-:W-:Y:S01]  /*33b0*/  LOP3.LUT P2, RZ, R82, 0xff000000, RZ, 0xc0, !PT ;  /* 0xff00000052ff7812 */ /* 0x000fe2000784c0ff */
[----:B------:R-:W-:Y:S01]  /*33c0*/  FFMA.FTZ R132, R132, R136, R135 ;  /* 0x0000008884847223 */ /* 0x000fe20000010087 */
[--C-:B------:R-:W-:Y:S02]  /*33d0*/  HADD2.F32 R71, -RZ, R61.reuse.H0_H0 ;  /* 0x2000003dff477230 */ /* 0x100fe40000004100 */
[----:B------:R-:W-:Y:S01]  /*33e0*/  FADD.FTZ R69, R143, -R148 ;  /* 0x800000948f457221 */ /* 0x000fe20000010000 */
[----:B------:R-:W-:Y:S01]  /*33f0*/  LOP3.LUT P6, RZ, R83, 0xff, RZ, 0xc0, !PT ;  /* 0x000000ff53ff7812 */ /* 0x000fe200078cc0ff */
[----:B------:R-:W-:Y:S02]  /*3400*/  HADD2.F32 R68, -RZ, R61.H1_H1 ;  /* 0x3000003dff447230 */ /* 0x000fe40000004100 */
[----:B------:R-:W-:Y:S01]  /*3410*/  FADD.FTZ R131, R131, -R146 ;  /* 0x8000009283837221 */ /* 0x000fe20000010000 */
[----:B------:R-:W-:-:S02]  /*3420*/  HADD2.F32 R70, -RZ, R62.H0_H0 ;  /* 0x2000003eff467230 */ /* 0x000fc40000004100 */
[----:B------:R-:W-:Y:S01]  /*3430*/  FADD.FTZ R129, R129, -R132 ;  /* 0x8000008481817221 */ /* 0x000fe20000010000 */
[C---:B------:R-:W-:Y:S01]  /*3440*/  FFMA.FTZ R69, R112.reuse, R69, R71 ;  /* 0x0000004570457223 */ /* 0x040fe20000010047 */
[C---:B------:R-:W-:Y:S01]  /*3450*/  FFMA.FTZ R68, R112.reuse, R131, R68 ;  /* 0x0000008370447223 */ /* 0x040fe20000010044 */
[--C-:B------:R-:W-:Y:S02]  /*3460*/  @P0 HADD2.F32 R146, -RZ, R73.reuse.H0_H0 ;  /* 0x20000049ff920230 */ /* 0x100fe40000004100 */
[----:B------:R-:W-:Y:S01]  /*3470*/  FFMA.FTZ R70, R112, R129, R70 ;  /* 0x0000008170467223 */ /* 0x000fe20000010046 */
[-C--:B------:R-:W-:Y:S01]  /*3480*/  FMUL.FTZ R71, R69, R137.reuse ;  /* 0x0000008945477220 */ /* 0x080fe20000410000 */
[----:B------:R-:W-:Y:S02]  /*3490*/  @P2 HADD2.F32 R87, -RZ, R73.H1_H1 ;  /* 0x30000049ff572230 */ /* 0x000fe40000004100 */
[-C--:B------:R-:W-:Y:S01]  /*34a0*/  FMUL.FTZ R73, R68, R137.reuse ;  /* 0x0000008944497220 */ /* 0x080fe20000410000 */
[----:B------:R-:W-:Y:S01]  /*34b0*/  FMUL.FTZ R78, R70, R137 ;  /* 0x00000089464e7220 */ /* 0x000fe20000410000 */
[----:B------:R-:W-:Y:S01]  /*34c0*/  FMUL.FTZ R71, R71, UR4 ;  /* 0x0000000447477c20 */ /* 0x000fe20008410000 */
[----:B------:R-:W-:-:S02]  /*34d0*/  @P6 HADD2.F32 R148, -RZ, R74.H0_H0 ;  /* 0x2000004aff946230 */ /* 0x000fc40000004100 */
[----:B------:R-:W-:Y:S01]  /*34e0*/  FMUL.FTZ R86, R73, UR4 ;  /* 0x0000000449567c20 */ /* 0x000fe20008410000 */
[----:B------:R-:W-:Y:S01]  /*34f0*/  FMUL.FTZ R79, R78, UR4 ;  /* 0x000000044e4f7c20 */ /* 0x000fe20008410000 */
[----:B------:R-:W-:Y:S01]  /*3500*/  FMUL.FTZ R73, R30, R71 ;  /* 0x000000471e497220 */ /* 0x000fe20000410000 */
[----:B------:R-:W-:Y:S02]  /*3510*/  HFMA2 R131, -RZ, RZ, 0, 0 ;  /* 0x00000000ff837431 */ /* 0x000fe400000001ff */
[----:B------:R-:W-:Y:S01]  /*3520*/  FMUL.FTZ R78, R31, R86 ;  /* 0x000000561f4e7220 */ /* 0x000fe20000410000 */
[-C--:B------:R-:W-:Y:S01]  /*3530*/  @P6 FMUL.FTZ R131, R148, R79.reuse ;  /* 0x0000004f94836220 */ /* 0x080fe20000410000 */
[----:B------:R-:W-:Y:S02]  /*3540*/  HFMA2 R132, -RZ, RZ, 0, 0 ;  /* 0x00000000ff847431 */ /* 0x000fe400000001ff */
[----:B------:R-:W-:Y:S01]  /*3550*/  FMUL.FTZ R79, R32, R79 ;  /* 0x0000004f204f7220 */ /* 0x000fe20000410000 */
[----:B------:R-:W-:Y:S01]  /*3560*/  @P0 FMUL.FTZ R132, R146, R71 ;  /* 0x0000004792840220 */ /* 0x000fe20000410000 */
[----:B------:R-:W-:Y:S01]  /*3570*/  FSEL R73, R73, RZ, P0 ;  /* 0x000000ff49497208 */ /* 0x000fe20000000000 */
[-CC-:B------:R-:W-:Y:S01]  /*3580*/  FFMA.FTZ R71, R140, R136.reuse, R135.reuse ;  /* 0x000000888c477223 */ /* 0x180fe20000010087 */
[----:B------:R-:W-:Y:S01]  /*3590*/  ISETP.GE.U32.AND P0, PT, R82, RZ, PT ;  /* 0x000000ff5200720c */ /* 0x000fe20003f06070 */
[----:B------:R-:W-:Y:S01]  /*35a0*/  FFMA.FTZ R114, R114, R136, R135 ;  /* 0x0000008872727223 */ /* 0x000fe20000010087 */
[----:B------:R-:W-:Y:S01]  /*35b0*/  FSEL R79, R79, RZ, P6 ;  /* 0x000000ff4f4f7208 */ /* 0x000fe20003000000 */
[----:B------:R-:W-:Y:S01]  /*35c0*/  FADD.FTZ R71, R138, -R71 ;  /* 0x800000478a477221 */ /* 0x000fe20000010000 */
[----:B------:R-:W-:Y:S01]  /*35d0*/  MOV R129, RZ ;  /* 0x000000ff00817202 */ /* 0x000fe20000000f00 */
[----:B------:R-:W-:Y:S01]  /*35e0*/  @P2 FMUL.FTZ R129, R87, R86 ;  /* 0x0000005657812220 */ /* 0x000fe20000410000 */
[C---:B------:R-:W-:Y:S01]  /*35f0*/  LOP3.LUT P5, RZ, R83.reuse, 0xff00, RZ, 0xc0, !PT ;  /* 0x0000ff0053ff7812 */ /* 0x040fe200078ac0ff */
[-CC-:B------:R-:W-:Y:S01]  /*3600*/  FFMA.FTZ R134, R134, R136.reuse, R135.reuse ;  /* 0x0000008886867223 */ /* 0x180fe20000010087 */
[C---:B------:R-:W-:Y:S01]  /*3610*/  LOP3.LUT P6, RZ, R83.reuse, 0xff0000, RZ, 0xc0, !PT ;  /* 0x00ff000053ff7812 */ /* 0x040fe200078cc0ff */
[-CC-:B------:R-:W-:Y:S01]  /*3620*/  FFMA.FTZ R144, R144, R136.reuse, R135.reuse ;  /* 0x0000008890907223 */ /* 0x180fe20000010087 */
[----:B------:R-:W-:Y:S01]  /*3630*/  ISETP.GE.U32.AND.EX P0, PT, R83, 0x1000000, PT, P0 ;  /* 0x010000005300780c */ /* 0x000fe20003f06100 */
[----:B------:R-:W-:Y:S01]  /*3640*/  HADD2.F32 R83, -RZ, R62.H1_H1 ;  /* 0x3000003eff537230 */ /* 0x000fe20000004100 */
[----:B------:R-:W-:Y:S01]  /*3650*/  FSEL R78, R78, RZ, P2 ;  /* 0x000000ff4e4e7208 */ /* 0x000fe20001000000 */
[----:B------:R-:W-:Y:S01]  /*3660*/  FFMA.FTZ R142, R142, R136, R135 ;  /* 0x000000888e8e7223 */ /* 0x000fe20000010087 */
[C---:B------:R-:W-:Y:S01]  /*3670*/  LOP3.LUT P4, RZ, R82.reuse, 0xff, RZ, 0xc0, !PT ;  /* 0x000000ff52ff7812 */ /* 0x040fe2000788c0ff */
[----:B------:R-:W-:Y:S01]  /*3680*/  FADD.FTZ R139, R139, -R114 ;  /* 0x800000728b8b7221 */ /* 0x000fe20000010000 */
[----:B------:R-:W-:Y:S01]  /*3690*/  LOP3.LUT P2, RZ, R82, 0xff00, RZ, 0xc0, !PT ;  /* 0x0000ff0052ff7812 */ /* 0x000fe2000784c0ff */
[----:B------:R-:W-:-:S02]  /*36a0*/  HADD2.F32 R114, -RZ, R63.H0_H0 ;  /* 0x2000003fff727230 */ /* 0x000fc40000004100 */
[C---:B------:R-:W-:Y:S01]  /*36b0*/  FFMA.FTZ R143, R112.reuse, R71, R83 ;  /* 0x00000047708f7223 */ /* 0x040fe20000010053 */
[----:B------:R-:W-:Y:S01]  /*36c0*/  FADD.FTZ R115, R115, -R134 ;  /* 0x8000008673737221 */ /* 0x000fe20000010000 */
[----:B------:R-:W-:Y:S01]  /*36d0*/  FADD.FTZ R133, R133, -R144 ;  /* 0x8000009085857221 */ /* 0x000fe20000010000 */
[--C-:B------:R-:W-:Y:S02]  /*36e0*/  HADD2.F32 R86, -RZ, R60.reuse.H1_H1 ;  /* 0x3000003cff567230 */ /* 0x100fe40000004100 */
[----:B------:R-:W-:Y:S01]  /*36f0*/  FADD.FTZ R141, R141, -R142 ;  /* 0x8000008e8d8d7221 */ /* 0x000fe20000010000 */
[----:B------:R-:W-:Y:S02]  /*3700*/  HADD2.F32 R134, -RZ, R63.H1_H1 ;  /* 0x3000003fff867230 */ /* 0x000fe40000004100 */
[----:B------:R-:W-:Y:S01]  /*3710*/  FMUL.FTZ R71, R143, R137 ;  /* 0x000000898f477220 */ /* 0x000fe20000410000 */
[----:B------:R-:W-:Y:S02]  /*3720*/  HADD2.F32 R82, -RZ, R60.H0_H0 ;  /* 0x2000003cff527230 */ /* 0x000fe40000004100 */
[C---:B------:R-:W-:Y:S01]  /*3730*/  FFMA.FTZ R144, R112.reuse, R133, R114 ;  /* 0x0000008570907223 */ /* 0x040fe20000010072 */
[C---:B------:R-:W-:Y:S01]  /*3740*/  FFMA.FTZ R115, R112.reuse, R115, R86 ;  /* 0x0000007370737223 */ /* 0x040fe20000010056 */
[----:B------:R-:W-:Y:S01]  /*3750*/  FFMA.FTZ R145, R112, R141, R134 ;  /* 0x0000008d70917223 */ /* 0x000fe20000010086 */
[----:B------:R-:W-:-:S02]  /*3760*/  @P5 HADD2.F32 R83, -RZ, R74.H1_H1 ;  /* 0x3000004aff535230 */ /* 0x000fc40000004100 */
[----:B------:R-:W-:Y:S01]  /*3770*/  FFMA.FTZ R82, R112, R139, R82 ;  /* 0x0000008b70527223 */ /* 0x000fe20000010052 */
[----:B------:R-:W-:Y:S01]  /*3780*/  FMUL.FTZ R86, R71, UR4 ;  /* 0x0000000447567c20 */ /* 0x000fe20008410000 */
[--C-:B------:R-:W-:Y:S02]  /*3790*/  @P4 HADD2.F32 R142, -RZ, R72.reuse.H0_H0 ;  /* 0x20000048ff8e4230 */ /* 0x100fe40000004100 */
[-C--:B------:R-:W-:Y:S01]  /*37a0*/  FMUL.FTZ R74, R144, R137.reuse ;  /* 0x00000089904a7220 */ /* 0x080fe20000410000 */
[----:B------:R-:W-:Y:S02]  /*37b0*/  @P2 HADD2.F32 R141, -RZ, R72.H1_H1 ;  /* 0x30000048ff8d2230 */ /* 0x000fe40000004100 */
[----:B------:R-:W-:Y:S01]  /*37c0*/  FMUL.FTZ R72, R115, R137 ;  /* 0x0000008973487220 */ /* 0x000fe20000410000 */
[--C-:B------:R-:W-:Y:S01]  /*37d0*/  @P6 HADD2.F32 R146, -RZ, R75.reuse.H0_H0 ;  /* 0x2000004bff926230 */ /* 0x100fe20000004100 */
[----:B------:R-:W-:Y:S01]  /*37e0*/  MOV R134, RZ ;  /* 0x000000ff00867202 */ /* 0x000fe20000000f00 */
[----:B------:R-:W-:-:S02]  /*37f0*/  @P0 HADD2.F32 R147, -RZ, R75.H1_H1 ;  /* 0x3000004bff930230 */ /* 0x000fc40000004100 */
[-C--:B------:R-:W-:Y:S01]  /*3800*/  FMUL.FTZ R75, R145, R137.reuse ;  /* 0x00000089914b7220 */ /* 0x080fe20000410000 */
[----:B------:R-:W-:Y:S01]  /*3810*/  FMUL.FTZ R71, R82, R137 ;  /* 0x0000008952477220 */ /* 0x000fe20000410000 */
[----:B------:R-:W-:Y:S01]  /*3820*/  @P5 FMUL.FTZ R134, R83, R86 ;  /* 0x0000005653865220 */ /* 0x000fe20000410000 */
[----:B------:R-:W-:Y:S01]  /*3830*/  FMUL.FTZ R83, R74, UR4 ;  /* 0x000000044a537c20 */ /* 0x000fe20008410000 */
[----:B------:R-:W-:Y:S01]  /*3840*/  FMUL.FTZ R74, R72, UR4 ;  /* 0x00000004484a7c20 */ /* 0x000fe20008410000 */
[----:B------:R-:W-:Y:S01]  /*3850*/  FMUL.FTZ R114, R75, UR4 ;  /* 0x000000044b727c20 */ /* 0x000fe20008410000 */
[----:B------:R-:W-:Y:S01]  /*3860*/  FMUL.FTZ R87, R71, UR4 ;  /* 0x0000000447577c20 */ /* 0x000fe20008410000 */
[----:B------:R-:W-:Y:S02]  /*3870*/  CS2R R138, SRZ ;  /* 0x00000000008a7805 */ /* 0x000fe4000001ff00 */
[----:B------:R-:W-:Y:S01]  /*3880*/  F2FP.F16.F32.PACK_AB R69, R68, R69 ;  /* 0x000000454445723e */ /* 0x000fe200000000ff */
[----:B------:R-:W-:Y:S01]  /*3890*/  HFMA2 R133, -RZ, RZ, 0, 0 ;  /* 0x00000000ff857431 */ /* 0x000fe200000001ff */
[----:B------:R-:W-:Y:S01]  /*38a0*/  F2FP.F16.F32.PACK_AB R68, R115, R82 ;  /* 0x000000527344723e */ /* 0x000fe200000000ff */
[-C--:B------:R-:W-:Y:S01]  /*38b0*/  @P6 FMUL.FTZ R133, R146, R83.reuse ;  /* 0x0000005392856220 */ /* 0x080fe20000410000 */
[----:B------:R-:W-:Y:S01]  /*38c0*/  @P2 FMUL.FTZ R139, R141, R74 ;  /* 0x0000004a8d8b2220 */ /* 0x000fe20000410000 */
[----:B------:R-:W-:Y:S01]  /*38d0*/  FMUL.FTZ R82, R34, R83 ;  /* 0x0000005322527220 */ /* 0x000fe20000410000 */
[----:B------:R-:W-:Y:S01]  /*38e0*/  FMUL.FTZ R83, R35, R114 ;  /* 0x0000007223537220 */ /* 0x000fe20000410000 */
[----:B------:R-:W-:Y:S01]  /*38f0*/  FMUL.FTZ R75, R33, R86 ;  /* 0x00000056214b7220 */ /* 0x000fe20000410000 */
[-C--:B------:R-:W-:Y:S01]  /*3900*/  FMUL.FTZ R72, R28, R87.reuse ;  /* 0x000000571c487220 */ /* 0x080fe20000410000 */
        /* <DEDUP_REMOVED lines=14> */
[----:B------:R-:W-:-:S07]  /*39f0*/  F2FP.F16.F32.PACK_AB R72, R87, R72 ;  /* 0x000000485748723e */ /* 0x000fce00000000ff */
.L_x_4458:
        /* <DEDUP_REMOVED lines=12> */
[----:B------:R-:W-:Y:S01]  /*3ac0*/  LOP3.LUT P6, RZ, R80, 0xff0000, RZ, 0xc0, !PT ;  /* 0x00ff000050ff7812 */ /* 0x000fe200078cc0ff */
[--C-:B0-----:R-:W-:Y:S02]  /*3ad0*/  HADD2.F32 R69, -RZ, R65.reuse.H0_H0 ;  /* 0x20000041ff457230 */ /* 0x101fe40000004100 */
[-CC-:B------:R-:W-:Y:S01]  /*3ae0*/  FFMA.FTZ R119, R119, R136.reuse, R135.reuse ;  /* 0x0000008877777223 */ /* 0x180fe20000010087 */
[----:B------:R-:W-:Y:S01]  /*3af0*/  FADD.FTZ R68, R121, -R120 ;  /* 0x8000007879447221 */ /* 0x000fe20000010000 */
[----:B------:R-:W-:Y:S02]  /*3b00*/  HADD2.F32 R71, -RZ, R65.H1_H1 ;  /* 0x30000041ff477230 */ /* 0x000fe40000004100 */
[----:B------:R-:W-:Y:S01]  /*3b10*/  FFMA.FTZ R73, R130, R136, R135 ;  /* 0x0000008882497223 */ /* 0x000fe20000010087 */
[----:B------:R-:W-:Y:S01]  /*3b20*/  FADD.FTZ R118, R118, -R119 ;  /* 0x8000007776767221 */ /* 0x000fe20000010000 */
[----:B------:R-:W-:Y:S01]  /*3b30*/  FFMA.FTZ R68, R112, R68, R69 ;  /* 0x0000004470447223 */ /* 0x000fe20000010045 */
[----:B------:R-:W-:Y:S01]  /*3b40*/  FFMA.FTZ R116, R116, R136, R135 ;  /* 0x0000008874747223 */ /* 0x000fe20000010087 */
[----:B------:R-:W-:Y:S01]  /*3b50*/  LOP3.LUT P2, RZ, R80, 0xff000000, RZ, 0xc0, !PT ;  /* 0xff00000050ff7812 */ /* 0x000fe2000784c0ff */
[----:B------:R-:W-:Y:S01]  /*3b60*/  FADD.FTZ R74, R128, -R73 ;  /* 0x80000049804a7221 */ /* 0x000fe20000010000 */
[----:B------:R-:W-:Y:S01]  /*3b70*/  FMUL.FTZ R70, R68, R137 ;  /* 0x0000008944467220 */ /* 0x000fe20000410000 */
[----:B------:R-:W-:Y:S01]  /*3b80*/  FFMA.FTZ R69, R112, R118, R71 ;  /* 0x0000007670457223 */ /* 0x000fe20000010047 */
[----:B------:R-:W-:Y:S01]  /*3b90*/  LOP3.LUT P5, RZ, R81, 0xff, RZ, 0xc0, !PT ;  /* 0x000000ff51ff7812 */ /* 0x000fe200078ac0ff */
[----:B------:R-:W-:-:S02]  /*3ba0*/  HADD2.F32 R73, -RZ, R66.H0_H0 ;  /* 0x20000042ff497230 */ /* 0x000fc40000004100 */
[----:B------:R-:W-:Y:S01]  /*3bb0*/  FADD.FTZ R116, R117, -R116 ;  /* 0x8000007475747221 */ /* 0x000fe20000010000 */
[----:B-----5:R-:W-:Y:S02]  /*3bc0*/  @P6 HADD2.F32 R71, -RZ, R77.H0_H0 ;  /* 0x2000004dff476230 */ /* 0x020fe40000004100 */
[----:B------:R-:W-:Y:S01]  /*3bd0*/  FMUL.FTZ R114, R70, UR4 ;  /* 0x0000000446727c20 */ /* 0x000fe20008410000 */
[----:B------:R-:W-:Y:S01]  /*3be0*/  HADD2.F32 R75, -RZ, R67.H0_H0 ;  /* 0x20000043ff4b7230 */ /* 0x000fe20000004100 */
[----:B------:R-:W-:Y:S02]  /*3bf0*/  CS2R R86, SRZ ;  /* 0x0000000000567805 */ /* 0x000fe4000001ff00 */
[----:B------:R-:W-:Y:S01]  /*3c00*/  LOP3.LUT P4, RZ, R81, 0xff0000, RZ, 0xc0, !PT ;  /* 0x00ff000051ff7812 */ /* 0x000fe2000788c0ff */
[----:B------:R-:W-:Y:S01]  /*3c10*/  FFMA.FTZ R70, R112, R116, R73 ;  /* 0x0000007470467223 */ /* 0x000fe20000010049 */
[----:B------:R-:W-:Y:S01]  /*3c20*/  @P6 FMUL.FTZ R87, R114, R71 ;  /* 0x0000004772576220 */ /* 0x000fe20000410000 */
[----:B------:R-:W-:Y:S01]  /*3c30*/  FFMA.FTZ R74, R112, R74, R75 ;  /* 0x0000004a704a7223 */ /* 0x000fe2000001004b */
[-C--:B------:R-:W-:Y:S01]  /*3c40*/  FMUL.FTZ R71, R69, R137.reuse ;  /* 0x0000008945477220 */ /* 0x080fe20000410000 */
[----:B------:R-:W-:Y:S01]  /*3c50*/  FMUL.FTZ R72, R70, R137 ;  /* 0x0000008946487220 */ /* 0x000fe20000410000 */
[----:B------:R-:W-:-:S02]  /*3c60*/  @P2 HADD2.F32 R77, -RZ, R77.H1_H1 ;  /* 0x3000004dff4d2230 */ /* 0x000fc40000004100 */
[----:B------:R-:W-:Y:S01]  /*3c70*/  FMUL.FTZ R73, R74, R137 ;  /* 0x000000894a497220 */ /* 0x000fe20000410000 */
[----:B------:R-:W-:Y:S01]  /*3c80*/  FMUL.FTZ R116, R71, UR4 ;  /* 0x0000000447747c20 */ /* 0x000fe20008410000 */
[----:B------:R-:W-:Y:S02]  /*3c90*/  @P5 HADD2.F32 R75, -RZ, R78.H0_H0 ;  /* 0x2000004eff4b5230 */ /* 0x000fe40000004100 */
[----:B------:R-:W-:Y:S01]  /*3ca0*/  FMUL.FTZ R117, R72, UR4 ;  /* 0x0000000448757c20 */ /* 0x000fe20008410000 */
[----:B------:R-:W-:Y:S01]  /*3cb0*/  FMUL.FTZ R118, R73, UR4 ;  /* 0x0000000449767c20 */ /* 0x000fe20008410000 */
[----:B------:R-:W-:Y:S01]  /*3cc0*/  FMUL.FTZ R72, R39, R116 ;  /* 0x0000007427487220 */ /* 0x000fe20000410000 */
[----:B------:R-:W-:Y:S02]  /*3cd0*/  HFMA2 R115, -RZ, RZ, 0, 0 ;  /* 0x00000000ff737431 */ /* 0x000fe400000001ff */
[----:B------:R-:W-:Y:S01]  /*3ce0*/  @P2 FMUL.FTZ R86, R116, R77 ;  /* 0x0000004d74562220 */ /* 0x000fe20000410000 */
[----:B------:R-:W-:Y:S01]  /*3cf0*/  FFMA.FTZ R85, R85, R136, R135 ;  /* 0x0000008855557223 */ /* 0x000fe20000010087 */
[----:B------:R-:W-:Y:S01]  /*3d00*/  @P5 FMUL.FTZ R115, R117, R75 ;  /* 0x0000004b75735220 */ /* 0x000fe20000410000 */
[----:B------:R-:W-:Y:S01]  /*3d10*/  FMUL.FTZ R77, R40, R117 ;  /* 0x00000075284d7220 */ /* 0x000fe20000410000 */
[----:B------:R-:W-:-:S02]  /*3d20*/  @P4 HADD2.F32 R71, -RZ, R79.H0_H0 ;  /* 0x2000004fff474230 */ /* 0x000fc40000004100 */
[----:B------:R-:W-:Y:S01]  /*3d30*/  FMUL.FTZ R73, R38, R114 ;  /* 0x0000007226497220 */ /* 0x000fe20000410000 */
[----:B------:R-:W-:Y:S01]  /*3d40*/  FMUL.FTZ R75, R42, R118 ;  /* 0x000000762a4b7220 */ /* 0x000fe20000410000 */
[----:B------:R-:W-:Y:S01]  /*3d50*/  FSEL R72, R72, RZ, P2 ;  /* 0x000000ff48487208 */ /* 0x000fe20001000000 */
[-CC-:B------:R-:W-:Y:S01]  /*3d60*/  FFMA.FTZ R127, R127, R136.reuse, R135.reuse ;  /* 0x000000887f7f7223 */ /* 0x180fe20000010087 */
[----:B------:R-:W-:Y:S01]  /*3d70*/  ISETP.GE.U32.AND P2, PT, R80, RZ, PT ;  /* 0x000000ff5000720c */ /* 0x000fe20003f46070 */
[-C--:B------:R-:W-:Y:S01]  /*3d80*/  FFMA.FTZ R124, R124, R136.reuse, R135 ;  /* 0x000000887c7c7223 */ /* 0x080fe20000010087 */
[----:B------:R-:W-:Y:S01]  /*3d90*/  FADD.FTZ R119, R84, -R85 ;  /* 0x8000005554777221 */ /* 0x000fe20000010000 */
[----:B------:R-:W-:Y:S01]  /*3da0*/  FFMA.FTZ R123, R123, R136, R135 ;  /* 0x000000887b7b7223 */ /* 0x000fe20000010087 */
[----:B------:R-:W-:Y:S01]  /*3db0*/  MOV R113, RZ ;  /* 0x000000ff00717202 */ /* 0x000fe20000000f00 */
[----:B------:R-:W-:Y:S01]  /*3dc0*/  HADD2.F32 R85, -RZ, R66.H1_H1 ;  /* 0x30000042ff557230 */ /* 0x000fe20000004100 */
[----:B------:R-:W-:Y:S01]  /*3dd0*/  FSEL R77, R77, RZ, P5 ;  /* 0x000000ff4d4d7208 */ /* 0x000fe20002800000 */
[----:B------:R-:W-:Y:S01]  /*3de0*/  @P4 FMUL.FTZ R113, R118, R71 ;  /* 0x0000004776714220 */ /* 0x000fe20000410000 */
[----:B------:R-:W-:Y:S01]  /*3df0*/  FSEL R73, R73, RZ, P6 ;  /* 0x000000ff49497208 */ /* 0x000fe20003000000 */
[----:B------:R-:W-:Y:S01]  /*3e00*/  HADD2.F32 R117, -RZ, R67.H1_H1 ;  /* 0x30000043ff757230 */ /* 0x000fe20000004100 */
[----:B------:R-:W-:Y:S01]  /*3e10*/  LOP3.LUT P5, RZ, R80, 0xff, RZ, 0xc0, !PT ;  /* 0x000000ff50ff7812 */ /* 0x000fe200078ac0ff */
[----:B------:R-:W-:Y:S01]  /*3e20*/  FADD.FTZ R126, R126, -R127 ;  /* 0x8000007f7e7e7221 */ /* 0x000fe20000010000 */
[----:B------:R-:W-:Y:S01]  /*3e30*/  FSEL R75, R75, RZ, P4 ;  /* 0x000000ff4b4b7208 */ /* 0x000fe20002000000 */
[--C-:B------:R-:W-:Y:S01]  /*3e40*/  HADD2.F32 R71, -RZ, R64.reuse.H0_H0 ;  /* 0x20000040ff477230 */ /* 0x100fe20000004100 */
[----:B------:R-:W-:Y:S01]  /*3e50*/  LOP3.LUT P6, RZ, R81, 0xff00, RZ, 0xc0, !PT ;  /* 0x0000ff0051ff7812 */ /* 0x000fe200078cc0ff */
[----:B------:R-:W-:Y:S01]  /*3e60*/  FADD.FTZ R118, R125, -R124 ;  /* 0x8000007c7d767221 */ /* 0x000fe20000010000 */
[----:B------:R-:W-:Y:S01]  /*3e70*/  LOP3.LUT P4, RZ, R80, 0xff00, RZ, 0xc0, !PT ;  /* 0x0000ff0050ff7812 */ /* 0x000fe2000788c0ff */
[----:B------:R-:W-:Y:S01]  /*3e80*/  FADD.FTZ R122, R122, -R123 ;  /* 0x8000007b7a7a7221 */ /* 0x000fe20000010000 */
[----:B------:R-:W-:Y:S01]  /*3e90*/  ISETP.GE.U32.AND.EX P2, PT, R81, 0x1000000, PT, P2 ;  /* 0x010000005100780c */ /* 0x000fe20003f46120 */
[----:B------:R-:W-:-:S02]  /*3ea0*/  HADD2.F32 R81, -RZ, R64.H1_H1 ;  /* 0x30000040ff517230 */ /* 0x000fc40000004100 */
[C---:B------:R-:W-:Y:S01]  /*3eb0*/  FFMA.FTZ R119, R112.reuse, R119, R85 ;  /* 0x0000007770777223 */ /* 0x040fe20000010055 */
[C---:B------:R-:W-:Y:S01]  /*3ec0*/  FFMA.FTZ R121, R112.reuse, R126, R117 ;  /* 0x0000007e70797223 */ /* 0x040fe20000010075 */
[C---:B------:R-:W-:Y:S01]  /*3ed0*/  FFMA.FTZ R118, R112.reuse, R118, R71 ;  /* 0x0000007670767223 */ /* 0x040fe20000010047 */
[----:B------:R-:W-:Y:S01]  /*3ee0*/  MOV R84, RZ ;  /* 0x000000ff00547202 */ /* 0x000fe20000000f00 */
[----:B------:R-:W-:Y:S01]  /*3ef0*/  FFMA.FTZ R117, R112, R122, R81 ;  /* 0x0000007a70757223 */ /* 0x000fe20000010051 */
[-C--:B------:R-:W-:Y:S01]  /*3f00*/  FMUL.FTZ R85, R119, R137.reuse ;  /* 0x0000008977557220 */ /* 0x080fe20000410000 */
[-C--:B------:R-:W-:Y:S01]  /*3f10*/  FMUL.FTZ R114, R121, R137.reuse ;  /* 0x0000008979727220 */ /* 0x080fe20000410000 */
[-C--:B------:R-:W-:Y:S01]  /*3f20*/  FMUL.FTZ R71, R118, R137.reuse ;  /* 0x0000008976477220 */ /* 0x080fe20000410000 */
[----:B------:R-:W-:Y:S01]  /*3f30*/  FMUL.FTZ R137, R117, R137 ;  /* 0x0000008975897220 */ /* 0x000fe20000410000 */
[----:B------:R-:W-:Y:S01]  /*3f40*/  FMUL.FTZ R120, R85, UR4 ;  /* 0x0000000455787c20 */ /* 0x000fe20008410000 */
[----:B------:R-:W-:-:S02]  /*3f50*/  @P5 HADD2.F32 R81, -RZ, R76.H0_H0 ;  /* 0x2000004cff515230 */ /* 0x000fc40000004100 */
[----:B------:R-:W-:Y:S01]  /*3f60*/  FMUL.FTZ R85, R114, UR4 ;  /* 0x0000000472557c20 */ /* 0x000fe20008410000 */
[----:B------:R-:W-:Y:S02]  /*3f70*/  @P4 HADD2.F32 R76, -RZ, R76.H1_H1 ;  /* 0x3000004cff4c4230 */ /* 0x000fe40000004100 */
[----:B------:R-:W-:Y:S01]  /*3f80*/  FMUL.FTZ R114, R71, UR4 ;  /* 0x0000000447727c20 */ /* 0x000fe20008410000 */
[----:B------:R-:W-:Y:S02]  /*3f90*/  @P2 HADD2.F32 R116, -RZ, R79.H1_H1 ;  /* 0x3000004fff742230 */ /* 0x000fe40000004100 */
[----:B------:R-:W-:Y:S01]  /*3fa0*/  FMUL.FTZ R137, R137, UR4 ;  /* 0x0000000489897c20 */ /* 0x000fe20008410000 */
[----:B------:R-:W-:Y:S01]  /*3fb0*/  @P6 HADD2.F32 R112, -RZ, R78.H1_H1 ;  /* 0x3000004eff706230 */ /* 0x000fe20000004100 */
[----:B------:R-:W-:Y:S02]  /*3fc0*/  CS2R R78, SRZ ;  /* 0x00000000004e7805 */ /* 0x000fe4000001ff00 */
[----:B------:R-:W-:Y:S01]  /*3fd0*/  F2FP.F16.F32.PACK_AB R71, R121, R74 ;  /* 0x0000004a7947723e */ /* 0x000fe200000000ff */
[----:B------:R-:W-:Y:S01]  /*3fe0*/  @P5 FMUL.FTZ R79, R114, R81 ;  /* 0x00000051724f5220 */ /* 0x000fe20000410000 */
[----:B------:R-:W-:Y:S01]  /*3ff0*/  @P2 FMUL.FTZ R78, R85, R116 ;  /* 0x00000074554e2220 */ /* 0x000fe20000410000 */
[----:B------:R-:W-:Y:S01]  /*4000*/  @P4 FMUL.FTZ R84, R137, R76 ;  /* 0x0000004c89544220 */ /* 0x000fe20000410000 */
        /* <DEDUP_REMOVED lines=18> */
.L_x_4459:
[-CC-:B------:R-:W-:Y:S01]  /*4130*/  FFMA.FTZ R120, R120, R136.reuse, R135.reuse ;  /* 0x0000008878787223 */ /* 0x180fe20000010087 */
[C---:B------:R-:W-:Y:S01]  /*4140*/  LOP3.LUT P6, RZ, R80.reuse, 0xff0000, RZ, 0xc0, !PT ;  /* 0x00ff000050ff7812 */ /* 0x040fe200078cc0ff */
[--C-:B0-----:R-:W-:Y:S02]  /*4150*/  HADD2.F32 R73, -RZ, R65.reuse.H0_H0 ;  /* 0x20000041ff497230 */ /* 0x101fe40000004100 */
[-CC-:B------:R-:W-:Y:S01]  /*4160*/  FFMA.FTZ R119, R119, R136.reuse, R135.reuse ;  /* 0x0000008877777223 */ /* 0x180fe20000010087 */
[----:B------:R-:W-:Y:S01]  /*4170*/  FADD.FTZ R121, R121, -R120 ;  /* 0x8000007879797221 */ /* 0x000fe20000010000 */
[----:B------:R-:W-:Y:S01]  /*4180*/  LOP3.LUT P2, RZ, R80, 0xff000000, RZ, 0xc0, !PT ;  /* 0xff00000050ff7812 */ /* 0x000fe2000784c0ff */
[-CC-:B------:R-:W-:Y:S01]  /*4190*/  FFMA.FTZ R116, R116, R136.reuse, R135.reuse ;  /* 0x0000008874747223 */ /* 0x180fe20000010087 */
[----:B------:R-:W-:Y:S01]  /*41a0*/  FFMA.FTZ R75, R130, R136, R135 ;  /* 0x00000088824b7223 */ /* 0x000fe20000010087 */
[----:B------:R-:W-:Y:S01]  /*41b0*/  FFMA.FTZ R72, R112, R121, R73 ;  /* 0x0000007970487223 */ /* 0x000fe20000010049 */
[----:B------:R-:W-:-:S02]  /*41c0*/  HADD2.F32 R74, -RZ, R65.H1_H1 ;  /* 0x30000041ff4a7230 */ /* 0x000fc40000004100 */
[----:B------:R-:W-:Y:S01]  /*41d0*/  FADD.FTZ R119, R118, -R119 ;  /* 0x8000007776777221 */ /* 0x000fe20000010000 */
[----:B------:R-:W-:Y:S02]  /*41e0*/  HADD2.F32 R73, -RZ, R66.H0_H0 ;  /* 0x20000042ff497230 */ /* 0x000fe40000004100 */
[----:B------:R-:W-:Y:S01]  /*41f0*/  FMUL.FTZ R72, R137, R72 ;  /* 0x0000004889487220 */ /* 0x000fe20000410000 */
[----:B------:R-:W-:Y:S02]  /*4200*/  HADD2.F32 R86, -RZ, R67.H0_H0 ;  /* 0x20000043ff567230 */ /* 0x000fe40000004100 */
[----:B------:R-:W-:Y:S01]  /*4210*/  FADD.FTZ R117, R117, -R116 ;  /* 0x8000007475757221 */ /* 0x000fe20000010000 */
[----:B------:R-:W-:Y:S01]  /*4220*/  FADD.FTZ R113, R128, -R75 ;  /* 0x8000004b80717221 */ /* 0x000fe20000010000 */
[----:B------:R-:W-:Y:S01]  /*4230*/  FFMA.FTZ R114, R112, R119, R74 ;  /* 0x0000007770727223 */ /* 0x000fe2000001004a */
[----:B------:R-:W-:Y:S01]  /*4240*/  LOP3.LUT P5, RZ, R81, 0xff, RZ, 0xc0, !PT ;  /* 0x000000ff51ff7812 */ /* 0x000fe200078ac0ff */
[----:B-----5:R-:W-:-:S02]  /*4250*/  @P6 HADD2.F32 R74, -RZ, R77.H0_H0 ;  /* 0x2000004dff4a6230 */ /* 0x020fc40000004100 */
[----:B------:R-:W-:Y:S01]  /*4260*/  FMUL.FTZ R75, R72, UR4 ;  /* 0x00000004484b7c20 */ /* 0x000fe20008410000 */
[----:B------:R-:W-:Y:S01]  /*4270*/  LOP3.LUT P4, RZ, R81, 0xff0000, RZ, 0xc0, !PT ;  /* 0x00ff000051ff7812 */ /* 0x000fe2000788c0ff */
[C---:B------:R-:W-:Y:S01]  /*4280*/  FFMA.FTZ R116, R112.reuse, R117, R73 ;  /* 0x0000007570747223 */ /* 0x040fe20000010049 */
[----:B------:R-:W-:Y:S01]  /*4290*/  FFMA.FTZ R118, R112, R113, R86 ;  /* 0x0000007170767223 */ /* 0x000fe20000010056 */
[C---:B------:R-:W-:Y:S01]  /*42a0*/  FMUL.FTZ R72, R137.reuse, R114 ;  /* 0x0000007289487220 */ /* 0x040fe20000410000 */
[----:B------:R-:W-:Y:S02]  /*42b0*/  HFMA2 R87, -RZ, RZ, 0, 0 ;  /* 0x00000000ff577431 */ /* 0x000fe400000001ff */
[----:B------:R-:W-:Y:S01]  /*42c0*/  @P6 FMUL.FTZ R87, R74, R75 ;  /* 0x0000004b4a576220 */ /* 0x000fe20000410000 */
[----:B------:R-:W-:Y:S02]  /*42d0*/  @P2 HADD2.F32 R119, -RZ, R77.H1_H1 ;  /* 0x3000004dff772230 */ /* 0x000fe40000004100 */
[C---:B------:R-:W-:Y:S01]  /*42e0*/  FMUL.FTZ R73, R137.reuse, R116 ;  /* 0x0000007489497220 */ /* 0x040fe20000410000 */
[----:B------:R-:W-:Y:S01]  /*42f0*/  FMUL.FTZ R74, R137, R118 ;  /* 0x00000076894a7220 */ /* 0x000fe20000410000 */
[----:B------:R-:W-:Y:S01]  /*4300*/  FMUL.FTZ R72, R72, UR4 ;  /* 0x0000000448487c20 */ /* 0x000fe20008410000 */
[----:B------:R-:W-:Y:S01]  /*4310*/  MOV R86, RZ ;  /* 0x000000ff00567202 */ /* 0x000fe20000000f00 */
[----:B------:R-:W-:Y:S01]  /*4320*/  FMUL.FTZ R77, R73, UR4 ;  /* 0x00000004494d7c20 */ /* 0x000fe20008410000 */
[----:B------:R-:W-:Y:S01]  /*4330*/  FMUL.FTZ R117, R74, UR4 ;  /* 0x000000044a757c20 */ /* 0x000fe20008410000 */
[-C--:B------:R-:W-:Y:S01]  /*4340*/  @P2 FMUL.FTZ R86, R119, R72.reuse ;  /* 0x0000004877562220 */ /* 0x080fe20000410000 */
[----:B------:R-:W-:Y:S01]  /*4350*/  FMUL.FTZ R72, R39, R72 ;  /* 0x0000004827487220 */ /* 0x000fe20000410000 */
[----:B------:R-:W-:-:S02]  /*4360*/  @P5 HADD2.F32 R114, -RZ, R78.H0_H0 ;  /* 0x2000004eff725230 */ /* 0x000fc40000004100 */
[----:B------:R-:W-:Y:S01]  /*4370*/  FMUL.FTZ R73, R38, R75 ;  /* 0x0000004b26497220 */ /* 0x000fe20000410000 */
[----:B------:R-:W-:Y:S02]  /*4380*/  @P4 HADD2.F32 R116, -RZ, R79.H0_H0 ;  /* 0x2000004fff744230 */ /* 0x000fe40000004100 */
[----:B------:R-:W-:Y:S01]  /*4390*/  FMUL.FTZ R74, R40, R77 ;  /* 0x0000004d284a7220 */ /* 0x000fe20000410000 */
[----:B------:R-:W-:Y:S01]  /*43a0*/  FMUL.FTZ R75, R42, R117 ;  /* 0x000000752a4b7220 */ /* 0x000fe20000410000 */
[-CC-:B------:R-:W-:Y:S01]  /*43b0*/  FFMA.FTZ R85, R85, R136.reuse, R135.reuse ;  /* 0x0000008855557223 */ /* 0x180fe20000010087 */
[-CC-:B------:R-:W-:Y:S01]  /*43c0*/  FFMA.FTZ R127, R127, R136.reuse, R135.reuse ;  /* 0x000000887f7f7223 */ /* 0x180fe20000010087 */
[----:B------:R-:W-:Y:S01]  /*43d0*/  HFMA2 R115, -RZ, RZ, 0, 0 ;  /* 0x00000000ff737431 */ /* 0x000fe200000001ff */
[----:B------:R-:W-:Y:S01]  /*43e0*/  FSEL R72, R72, RZ, P2 ;  /* 0x000000ff48487208 */ /* 0x000fe20001000000 */
[-C--:B------:R-:W-:Y:S01]  /*43f0*/  FFMA.FTZ R124, R124, R136.reuse, R135 ;  /* 0x000000887c7c7223 */ /* 0x080fe20000010087 */
[----:B------:R-:W-:Y:S01]  /*4400*/  MOV R113, RZ ;  /* 0x000000ff00717202 */ /* 0x000fe20000000f00 */
[----:B------:R-:W-:Y:S01]  /*4410*/  @P5 FMUL.FTZ R115, R114, R77 ;  /* 0x0000004d72735220 */ /* 0x000fe20000410000 */
[----:B------:R-:W-:Y:S01]  /*4420*/  ISETP.GE.U32.AND P2, PT, R80, RZ, PT ;  /* 0x000000ff5000720c */ /* 0x000fe20003f46070 */
[----:B------:R-:W-:Y:S01]  /*4430*/  @P4 FMUL.FTZ R113, R116, R117 ;  /* 0x0000007574714220 */ /* 0x000fe20000410000 */
[----:B------:R-:W-:Y:S01]  /*4440*/  FSEL R74, R74, RZ, P5 ;  /* 0x000000ff4a4a7208 */ /* 0x000fe20002800000 */
[----:B------:R-:W-:Y:S01]  /*4450*/  FADD.FTZ R85, R84, -R85 ;  /* 0x8000005554557221 */ /* 0x000fe20000010000 */
[----:B------:R-:W-:Y:S01]  /*4460*/  FSEL R114, R75, RZ, P4 ;  /* 0x000000ff4b727208 */ /* 0x000fe20002000000 */
[----:B------:R-:W-:Y:S01]  /*4470*/  FFMA.FTZ R123, R123, R136, R135 ;  /* 0x000000887b7b7223 */ /* 0x000fe20000010087 */
[C---:B------:R-:W-:Y:S01]  /*4480*/  LOP3.LUT P5, RZ, R80.reuse, 0xff, RZ, 0xc0, !PT ;  /* 0x000000ff50ff7812 */ /* 0x040fe200078ac0ff */
[----:B------:R-:W-:Y:S01]  /*4490*/  HADD2.F32 R84, -RZ, R67.H1_H1 ;  /* 0x30000043ff547230 */ /* 0x000fe20000004100 */
[----:B------:R-:W-:Y:S01]  /*44a0*/  LOP3.LUT P4, RZ, R80, 0xff00, RZ, 0xc0, !PT ;  /* 0x0000ff0050ff7812 */ /* 0x000fe2000788c0ff */
[----:B------:R-:W-:Y:S01]  /*44b0*/  FADD.FTZ R127, R126, -R127 ;  /* 0x8000007f7e7f7221 */ /* 0x000fe20000010000 */
[----:B------:R-:W-:Y:S01]  /*44c0*/  FSEL R73, R73, RZ, P6 ;  /* 0x000000ff49497208 */ /* 0x000fe20003000000 */
[----:B------:R-:W-:Y:S01]  /*44d0*/  HADD2.F32 R80, -RZ, R64.H0_H0 ;  /* 0x20000040ff507230 */ /* 0x000fe20000004100 */
[----:B------:R-:W-:Y:S01]  /*44e0*/  LOP3.LUT P6, RZ, R81, 0xff00, RZ, 0xc0, !PT ;  /* 0x0000ff0051ff7812 */ /* 0x000fe200078cc0ff */
[----:B------:R-:W-:Y:S01]  /*44f0*/  FADD.FTZ R125, R125, -R124 ;  /* 0x8000007c7d7d7221 */ /* 0x000fe20000010000 */
[----:B------:R-:W-:Y:S01]  /*4500*/  ISETP.GE.U32.AND.EX P2, PT, R81, 0x1000000, PT, P2 ;  /* 0x010000005100780c */ /* 0x000fe20003f46120 */
[----:B------:R-:W-:-:S02]  /*4510*/  HADD2.F32 R75, -RZ, R66.H1_H1 ;  /* 0x30000042ff4b7230 */ /* 0x000fc40000004100 */
[----:B------:R-:W-:Y:S01]  /*4520*/  FADD.FTZ R123, R122, -R123 ;  /* 0x8000007b7a7b7221 */ /* 0x000fe20000010000 */
[C---:B------:R-:W-:Y:S01]  /*4530*/  FFMA.FTZ R122, R112.reuse, R127, R84 ;  /* 0x0000007f707a7223 */ /* 0x040fe20000010054 */
[----:B------:R-:W-:Y:S02]  /*4540*/  HADD2.F32 R116, -RZ, R64.H1_H1 ;  /* 0x30000040ff747230 */ /* 0x000fe40000004100 */
[C---:B------:R-:W-:Y:S01]  /*4550*/  FFMA.FTZ R84, R112.reuse, R125, R80 ;  /* 0x0000007d70547223 */ /* 0x040fe20000010050 */
[C---:B------:R-:W-:Y:S01]  /*4560*/  FFMA.FTZ R120, R112.reuse, R85, R75 ;  /* 0x0000005570787223 */ /* 0x040fe2000001004b */
[--C-:B------:R-:W-:Y:S02]  /*4570*/  @P4 HADD2.F32 R85, -RZ, R76.reuse.H1_H1 ;  /* 0x3000004cff554230 */ /* 0x100fe40000004100 */
[C---:B------:R-:W-:Y:S01]  /*4580*/  FMUL.FTZ R77, R137.reuse, R122 ;  /* 0x0000007a894d7220 */ /* 0x040fe20000410000 */
[----:B------:R-:W-:Y:S01]  /*4590*/  FMUL.FTZ R75, R137, R84 ;  /* 0x00000054894b7220 */ /* 0x000fe20000410000 */
[----:B------:R-:W-:Y:S01]  /*45a0*/  FFMA.FTZ R118, R112, R123, R116 ;  /* 0x0000007b70767223 */ /* 0x000fe20000010074 */
[----:B------:R-:W-:-:S02]  /*45b0*/  @P5 HADD2.F32 R112, -RZ, R76.H0_H0 ;  /* 0x2000004cff705230 */ /* 0x000fc40000004100 */
[----:B------:R-:W-:Y:S01]  /*45c0*/  FMUL.FTZ R76, R137, R120 ;  /* 0x00000078894c7220 */ /* 0x000fe20000410000 */
[----:B------:R-:W-:Y:S01]  /*45d0*/  FMUL.FTZ R75, R75, UR4 ;  /* 0x000000044b4b7c20 */ /* 0x000fe20008410000 */
[----:B------:R-:W-:Y:S02]  /*45e0*/  @P6 HADD2.F32 R81, -RZ, R78.H1_H1 ;  /* 0x3000004eff516230 */ /* 0x000fe40000004100 */
[----:B------:R-:W-:Y:S01]  /*45f0*/  FMUL.FTZ R137, R137, R118 ;  /* 0x0000007689897220 */ /* 0x000fe20000410000 */
[----:B------:R-:W-:Y:S01]  /*4600*/  @P2 HADD2.F32 R117, -RZ, R79.H1_H1 ;  /* 0x3000004fff752230 */ /* 0x000fe20000004100 */
[----:B------:R-:W-:Y:S01]  /*4610*/  CS2R R78, SRZ ;  /* 0x00000000004e7805 */ /* 0x000fe2000001ff00 */
[----:B------:R-:W-:Y:S01]  /*4620*/  FMUL.FTZ R76, R76, UR4 ;  /* 0x000000044c4c7c20 */ /* 0x000fe20008410000 */
[----:B------:R-:W-:Y:S01]  /*4630*/  @P5 FMUL.FTZ R79, R112, R75 ;  /* 0x0000004b704f5220 */ /* 0x000fe20000410000 */
[----:B------:R-:W-:Y:S01]  /*4640*/  FMUL.FTZ R116, R77, UR4 ;  /* 0x000000044d747c20 */ /* 0x000fe20008410000 */
[----:B------:R-:W-:Y:S01]  /*4650*/  FMUL.FTZ R112, R137, UR4 ;  /* 0x0000000489707c20 */ /* 0x000fe20008410000 */
[----:B------:R-:W-:-:S02]  /*4660*/  HFMA2 R80, -RZ, RZ, 0, 0 ;  /* 0x00000000ff507431 */ /* 0x000fc400000001ff */
[-C--:B------:R-:W-:Y:S01]  /*4670*/  @P6 FMUL.FTZ R80, R81, R76.reuse ;  /* 0x0000004c51506220 */ /* 0x080fe20000410000 */
        /* <DEDUP_REMOVED lines=15> */
.L_x_4460:
[----:B------:R-:W0:Y:S01]  /*4770*/  @P0 LDC.64 R76, c[0x0][0x478] ;  /* 0x00011e00ff4c0b82 */ /* 0x000e220000000a00 */
[----:B------:R-:W-:-:S04]  /*4780*/  IMAD.WIDE.U32 R82, R109, 0x10, R82 ;  /* 0x000000106d527825 */ /* 0x000fc800078e0052 */
[----:B0-----:R-:W-:-:S05]  /*4790*/  @P0 IMAD.WIDE.U32 R76, R109, 0x10, R76 ;  /* 0x000000106d4c0825 */ /* 0x001fca00078e004c */
[----:B------:R0:W-:Y:S04]  /*47a0*/  @P0 STG.E.128 desc[UR6][R76.64], R68 ;  /* 0x000000444c000986 */ /* 0x0001e8000c101d06 */
[----:B------:R0:W-:Y:S02]  /*47b0*/  STG.E.128 desc[UR6][R82.64], R72 ;  /* 0x0000004852007986 */ /* 0x0001e4000c101d06 */
.L_x_4456:
        /* <DEDUP_REMOVED lines=69> */
.L_x_4450:
        /* <DEDUP_REMOVED lines=22> */
.L_x_4462:
        /* <DEDUP_REMOVED lines=9> */
.L_x_8081:


//--------------------- .text._ZN10layer_norm22ln_bwd_finalize_kernelINS_22Kernel_traits_finalizeILj2048Ef6__halfS2_S2_fjLb1ELj1024ELj4ENS_18Kernel_traits_baseILj2048EfS2_S2_S2_fjLj1024EEEEELb1ELb0EEEvNS_9BwdParamsE --------------------------
	.section	.text._ZN10layer_norm22ln_bwd_finalize_kernelINS_22Kernel_traits_finalizeILj2048Ef6__halfS2_S2_fjLb1ELj1024ELj4ENS_18Kernel_traits_baseILj2048EfS2_S2_S2_fjLj1024EEEEELb1ELb0EEEvNS_9BwdParamsE,"ax",@progbits
	.align	128
        .global         _ZN10layer_norm22ln_bwd_finalize_kernelINS_22Kernel_traits_finalizeILj2048Ef6__halfS2_S2_fjLb1ELj1024ELj4ENS_18Kernel_traits_baseILj2048EfS2_S2_S2_fjLj1024EEEEELb1ELb0EEEvNS_9BwdParamsE
        .type           _ZN10layer_norm22ln_bwd_finalize_kernelINS_22Kernel_traits_finalizeILj2048Ef6__halfS2_S2_fjLb1ELj1024ELj4ENS_18Kernel_traits_baseILj2048EfS2_S2_S2_fjLj1024EEEEELb1ELb0EEEvNS_9BwdParamsE,@function
        .size           _ZN10layer_norm22ln_bwd_finalize_kernelINS_22Kernel_traits_finalizeILj2048Ef6__halfS2_S2_fjLb1ELj1024ELj4ENS_18Kernel_traits_baseILj2048EfS2_S2_S2_fjLj1024EEEEELb1ELb0EEEvNS_9BwdParamsE,(.L_x_8082 - _ZN10layer_norm22ln_bwd_finalize_kernelINS_22Kernel_traits_finalizeILj2048Ef6__halfS2_S2_fjLb1ELj1024ELj4ENS_18Kernel_traits_baseILj2048EfS2_S2_S2_fjLj1024EEEEELb1ELb0EEEvNS_9BwdParamsE)
        .other          _ZN10layer_norm22ln_bwd_finalize_kernelINS_22Kernel_traits_finalizeILj2048Ef6__halfS2_S2_fjLb1ELj1024ELj4ENS_18Kernel_traits_baseILj2048EfS2_S2_S2_fjLj1024EEEEELb1ELb0EEEvNS_9BwdParamsE,@"STO_CUDA_ENTRY STV_DEFAULT"
_ZN10layer_norm22ln_bwd_finalize_kernelINS_22Kernel_traits_finalizeILj2048Ef6__halfS2_S2_fjLb1ELj1024ELj4ENS_18Kernel_traits_baseILj2048EfS2_S2_S2_fjLj1024EEEEELb1ELb0EEEvNS_9BwdParamsE:
.text._ZN10layer_norm22ln_bwd_finalize_kernelINS_22Kernel_traits_finalizeILj2048Ef6__halfS2_S2_fjLb1ELj1024ELj4ENS_18Kernel_traits_baseILj2048EfS2_S2_S2_fjLj1024EEEEELb1ELb0EEEvNS_9BwdParamsE:
        /* <DEDUP_REMOVED lines=60> */
.L_x_4467:
        /* <DEDUP_REMOVED lines=87> */
.L_x_4466:
[----:B------:R-:W-:Y:S05]  /*0930*/  BSYNC.RECONVERGENT B1 ;  /* 0x0000000000017941 */ /* 0x000fea0003800200 */
.L_x_4465:
        /* <DEDUP_REMOVED lines=49> */
.L_x_4469:
[----:B------:R-:W-:Y:S05]  /*0c50*/  BSYNC.RECONVERGENT B1 ;  /* 0x0000000000017941 */ /* 0x000fea0003800200 */
.L_x_4468:
        /* <DEDUP_REMOVED lines=29> */
.L_x_4471:
[----:B------:R-:W-:Y:S05]  /*0e30*/  BSYNC.RECONVERGENT B1 ;  /* 0x0000000000017941 */ /* 0x000fea0003800200 */
.L_x_4470:
        /* <DEDUP_REMOVED lines=14> */
.L_x_4464:
[----:B------:R-:W-:Y:S05]  /*0f20*/  BSYNC.RECONVERGENT B0 ;  /* 0x0000000000007941 */ /* 0x000fea0003800200 */
.L_x_4463:
        /* <DEDUP_REMOVED lines=72> */
.L_x_4472:
        /* <DEDUP_REMOVED lines=13> */
.L_x_8082:


//--------------------- .text._ZN10layer_norm13ln_bwd_kernelINS_13Kernel_traitsIf6__halfS2_S2_fjLj2048ELj1ELj1ELj4ELj16ENS_18Kernel_traits_baseILj2048EfS2_S2_S2_fjLj128EEEEELb1ELb1ELb1ELb0EEEvNS_9BwdParamsE --------------------------
	.section	.text._ZN10layer_norm13ln_bwd_kernelINS_13Kernel_traitsIf6__halfS2_S2_fjLj2048ELj1ELj1ELj4ELj16ENS_18Kernel_traits_baseILj2048EfS2_S2_S2_fjLj128EEEEELb1ELb1ELb1ELb0EEEvNS_9BwdParamsE,"ax",@progbits
	.align	128
        .global         _ZN10layer_norm13ln_bwd_kernelINS_13Kernel_traitsIf6__halfS2_S2_fjLj2048ELj1ELj1ELj4ELj16ENS_18Kernel_traits_baseILj2048EfS2_S2_S2_fjLj128EEEEELb1ELb1ELb1ELb0EEEvNS_9BwdParamsE
        .type           _ZN10layer_norm13ln_bwd_kernelINS_13Kernel_traitsIf6__halfS2_S2_fjLj2048ELj1ELj1ELj4ELj16ENS_18Kernel_traits_baseILj2048EfS2_S2_S2_fjLj128EEEEELb1ELb1ELb1ELb0EEEvNS_9BwdParamsE,@function
        .size           _ZN10layer_norm13ln_bwd_kernelINS_13Kernel_traitsIf6__halfS2_S2_fjLj2048ELj1ELj1ELj4ELj16ENS_18Kernel_traits_baseILj2048EfS2_S2_S2_fjLj128EEEEELb1ELb1ELb1ELb0EEEvNS_9BwdParamsE,(.L_x_8083 - _ZN10layer_norm13ln_bwd_kernelINS_13Kernel_traitsIf6__halfS2_S2_fjLj2048ELj1ELj1ELj4ELj16ENS_18Kernel_traits_baseILj2048EfS2_S2_S2_fjLj128EEEEELb1ELb1ELb1ELb0EEEvNS_9BwdParamsE)
        .other          _ZN10layer_norm13ln_bwd_kernelINS_13Kernel_traitsIf6__halfS2_S2_fjLj2048ELj1ELj1ELj4ELj16ENS_18Kernel_traits_baseILj2048EfS2_S2_S2_fjLj128EEEEELb1ELb1ELb1ELb0EEEvNS_9BwdParamsE,@"STO_CUDA_ENTRY STV_DEFAULT"
_ZN10layer_norm13ln_bwd_kernelINS_13Kernel_traitsIf6__halfS2_S2_fjLj2048ELj1ELj1ELj4ELj16ENS_18Kernel_traits_baseILj2048EfS2_S2_S2_fjLj128EEEEELb1ELb1ELb1ELb0EEEvNS_9BwdParamsE:
.text._ZN10layer_norm13ln_bwd_kernelINS_13Kernel_traitsIf6__halfS2_S2_fjLj2048ELj1ELj1ELj4ELj16ENS_18Kernel_traits_baseILj2048EfS2_S2_S2_fjLj128EEEEELb1ELb1ELb1ELb0EEEvNS_9BwdParamsE:
        /* <DEDUP_REMOVED lines=93> */
.L_x_4552:
        /* <DEDUP_REMOVED lines=71> */
[----:B------:R-:W-:Y:S02]  /*0a40*/  HADD2.F32 R126, -RZ, R9.H1_H1 ;  /* 0x30000009ff7e7230 */ /* 0x000fe40000004100 */
[C---:B0-----:R-:W-:Y:S01]  /*0a50*/  FADD.FTZ R6, -R151.reuse, R8 ;  /* 0x0000000897067221 */ /* 0x041fe20000010100 */
[----:B------:R-:W-:Y:S02]  /*0a60*/  HADD2.F32 R128, -RZ, R10.H0_H0 ;  /* 0x2000000aff807230 */ /* 0x000fe40000004100 */
[----:B------:R-:W-:Y:S01]  /*0a70*/  FADD.FTZ R7, -R151, R124 ;  /* 0x0000007c97077221 */ /* 0x000fe20000010100 */
[----:B----4-:R-:W-:Y:S02]  /*0a80*/  HADD2.F32 R9, -RZ, R12.H0_H0 ;  /* 0x2000000cff097230 */ /* 0x010fe40000004100 */
[----:B------:R-:W-:Y:S01]  /*0a90*/  FMUL.FTZ R3, R3, UR33 ;  /* 0x0000002103037c20 */ /* 0x000fe20008410000 */
[----:B------:R-:W-:-:S02]  /*0aa0*/  HADD2.F32 R156, -RZ, R11.H0_H0 ;  /* 0x2000000bff9c7230 */ /* 0x000fc40000004100 */
[----:B------:R-:W-:Y:S01]  /*0ab0*/  FMUL.FTZ R6, R6, UR33 ;  /* 0x0000002106067c20 */ /* 0x000fe20008410000 */
[----:B------:R-:W-:Y:S02]  /*0ac0*/  HADD2.F32 R158, -RZ, R11.H1_H1 ;  /* 0x3000000bff9e7230 */ /* 0x000fe40000004100 */
[----:B------:R-:W-:Y:S02]  /*0ad0*/  HADD2.F32 R12, -RZ, R12.H1_H1 ;  /* 0x3000000cff0c7230 */ /* 0x000fe40000004100 */
[----:B------:R-:W-:Y:S01]  /*0ae0*/  FMUL.FTZ R7, R7, UR33 ;  /* 0x0000002107077c20 */ /* 0x000fe20008410000 */
[--C-:B------:R-:W-:Y:S02]  /*0af0*/  HADD2.F32 R11, -RZ, R13.reuse.H0_H0 ;  /* 0x2000000dff0b7230 */ /* 0x100fe40000004100 */
[----:B------:R-:W-:Y:S02]  /*0b00*/  HADD2.F32 R154, -RZ, R10.H1_H1 ;  /* 0x3000000aff9a7230 */ /* 0x000fe40000004100 */
[----:B------:R-:W-:-:S02]  /*0b10*/  HADD2.F32 R152, -RZ, R13.H1_H1 ;  /* 0x3000000dff987230 */ /* 0x000fc40000004100 */
[----:B------:R-:W-:Y:S01]  /*0b20*/  FADD.FTZ R13, -R151, R128 ;  /* 0x00000080970d7221 */ /* 0x000fe20000010100 */
[----:B------:R-:W-:Y:S01]  /*0b30*/  FADD.FTZ R64, R64, R9 ;  /* 0x0000000940407221 */ /* 0x000fe20000010000 */
[-C--:B------:R-:W-:Y:S01]  /*0b40*/  FFMA.FTZ R48, R3, R9.reuse, R48 ;  /* 0x0000000903307223 */ /* 0x080fe20000010030 */
[----:B-----5:R-:W-:Y:S01]  /*0b50*/  FMUL.FTZ R8, R32, R9 ;  /* 0x0000000920087220 */ /* 0x020fe20000410000 */
[----:B------:R-:W-:Y:S01]  /*0b60*/  FADD.FTZ R65, R65, R12 ;  /* 0x0000000c41417221 */ /* 0x000fe20000010000 */
[-C--:B------:R-:W-:Y:S01]  /*0b70*/  FFMA.FTZ R49, R6, R12.reuse, R49 ;  /* 0x0000000c06317223 */ /* 0x080fe20000010031 */
[----:B------:R-:W-:Y:S01]  /*0b80*/  FMUL.FTZ R9, R33, R12 ;  /* 0x0000000c21097220 */ /* 0x000fe20000410000 */
[----:B------:R-:W-:Y:S02]  /*0b90*/  HADD2.F32 R119, -RZ, R14.H0_H0 ;  /* 0x2000000eff777230 */ /* 0x000fe40000004100 */
[----:B------:R-:W-:Y:S01]  /*0ba0*/  FADD.FTZ R66, R66, R11 ;  /* 0x0000000b42427221 */ /* 0x000fe20000010000 */
[-C--:B------:R-:W-:Y:S01]  /*0bb0*/  FFMA.FTZ R50, R7, R11.reuse, R50 ;  /* 0x0000000b07327223 */ /* 0x080fe20000010032 */
[----:B------:R-:W-:Y:S01]  /*0bc0*/  FMUL.FTZ R12, R34, R11 ;  /* 0x0000000b220c7220 */ /* 0x000fe20000410000 */
[----:B------:R-:W-:Y:S01]  /*0bd0*/  FADD.FTZ R124, -R151, R154 ;  /* 0x0000009a977c7221 */ /* 0x000fe20000010100 */
[----:B------:R-:W-:Y:S01]  /*0be0*/  FMUL.FTZ R11, R13, UR33 ;  /* 0x000000210d0b7c20 */ /* 0x000fe20008410000 */
[----:B------:R-:W-:-:S02]  /*0bf0*/  HADD2.F32 R117, -RZ, R15.H0_H0 ;  /* 0x2000000fff757230 */ /* 0x000fc40000004100 */
[----:B------:R-:W-:Y:S01]  /*0c00*/  FADD.FTZ R122, RZ, R8 ;  /* 0x00000008ff7a7221 */ /* 0x000fe20000010000 */
[----:B------:R-:W-:Y:S02]  /*0c10*/  HADD2.F32 R116, -RZ, R15.H1_H1 ;  /* 0x3000000fff747230 */ /* 0x000fe40000004100 */
[----:B------:R-:W-:Y:S01]  /*0c20*/  FFMA.FTZ R15, R3, R8, RZ ;  /* 0x00000008030f7223 */ /* 0x000fe200000100ff */
[----:B------:R-:W-:Y:S02]  /*0c30*/  HADD2.F32 R118, -RZ, R14.H1_H1 ;  /* 0x3000000eff767230 */ /* 0x000fe40000004100 */
[----:B------:R-:W-:Y:S01]  /*0c40*/  FADD.FTZ R68, R68, R119 ;  /* 0x0000007744447221 */ /* 0x000fe20000010000 */
[-C--:B------:R-:W-:Y:S01]  /*0c50*/  FFMA.FTZ R52, R11, R119.reuse, R52 ;  /* 0x000000770b347223 */ /* 0x080fe20000010034 */
[----:B------:R-:W-:Y:S01]  /*0c60*/  FMUL.FTZ R14, R36, R119 ;  /* 0x00000077240e7220 */ /* 0x000fe20000410000 */
[----:B------:R-:W-:Y:S01]  /*0c70*/  FMUL.FTZ R124, R124, UR33 ;  /* 0x000000217c7c7c20 */ /* 0x000fe20008410000 */
[----:B------:R-:W-:Y:S01]  /*0c80*/  FADD.FTZ R119, R122, R9 ;  /* 0x000000097a777221 */ /* 0x000fe20000010000 */
[----:B------:R-:W-:Y:S01]  /*0c90*/  FADD.FTZ R10, -R151, R126 ;  /* 0x0000007e970a7221 */ /* 0x000fe20000010100 */
[----:B------:R-:W-:Y:S01]  /*0ca0*/  FFMA.FTZ R122, R6, R9, R15 ;  /* 0x00000009067a7223 */ /* 0x000fe2000001000f */
[----:B------:R-:W-:Y:S01]  /*0cb0*/  FADD.FTZ R69, R69, R118 ;  /* 0x0000007645457221 */ /* 0x000fe20000010000 */
[-C--:B------:R-:W-:Y:S01]  /*0cc0*/  FFMA.FTZ R53, R124, R118.reuse, R53 ;  /* 0x000000767c357223 */ /* 0x080fe20000010035 */
[----:B------:R-:W-:Y:S01]  /*0cd0*/  FMUL.FTZ R15, R37, R118 ;  /* 0x00000076250f7220 */ /* 0x000fe20000410000 */
[----:B------:R-:W-:Y:S01]  /*0ce0*/  FADD.FTZ R125, -R151, R156 ;  /* 0x0000009c977d7221 */ /* 0x000fe20000010100 */
[----:B------:R-:W-:Y:S01]  /*0cf0*/  FMUL.FTZ R13, R35, R152 ;  /* 0x00000098230d7220 */ /* 0x000fe20000410000 */
[----:B------:R-:W-:Y:S01]  /*0d00*/  FADD.FTZ R118, R119, R12 ;  /* 0x0000000c77767221 */ /* 0x000fe20000010000 */
[----:B------:R-:W-:Y:S01]  /*0d10*/  FMUL.FTZ R10, R10, UR33 ;  /* 0x000000210a0a7c20 */ /* 0x000fe20008410000 */
[----:B------:R-:W-:Y:S01]  /*0d20*/  FFMA.FTZ R119, R7, R12, R122 ;  /* 0x0000000c07777223 */ /* 0x000fe2000001007a */
[----:B------:R-:W-:Y:S01]  /*0d30*/  FMUL.FTZ R125, R125, UR33 ;  /* 0x000000217d7d7c20 */ /* 0x000fe20008410000 */
[----:B------:R-:W-:-:S02]  /*0d40*/  FADD.FTZ R121, R118, R13 ;  /* 0x0000000d76797221 */ /* 0x000fc40000010000 */
        /* <DEDUP_REMOVED lines=19> */
.L_x_4477:
[----:B------:R-:W-:Y:S05]  /*0e80*/  BSYNC.RECONVERGENT B1 ;  /* 0x0000000000017941 */ /* 0x000fea0003800200 */
.L_x_4476:
        /* <DEDUP_REMOVED lines=15> */
[--C-:B---3--:R-:W-:Y:S02]  /*0f80*/  HADD2.F32 R138, -RZ, R116.reuse.H0_H0 ;  /* 0x20000074ff8a7230 */ /* 0x108fe40000004100 */
[----:B------:R-:W-:Y:S02]  /*0f90*/  HADD2.F32 R116, -RZ, R116.H1_H1 ;  /* 0x30000074ff747230 */ /* 0x000fe40000004100 */
[----:B------:R-:W-:Y:S02]  /*0fa0*/  HADD2.F32 R144, -RZ, R118.H0_H0 ;  /* 0x20000076ff907230 */ /* 0x000fe40000004100 */
[--C-:B------:R-:W-:Y:S02]  /*0fb0*/  HADD2.F32 R148, -RZ, R119.reuse.H0_H0 ;  /* 0x20000077ff947230 */ /* 0x100fe40000004100 */
[----:B------:R-:W-:Y:S02]  /*0fc0*/  HADD2.F32 R150, -RZ, R119.H1_H1 ;  /* 0x30000077ff967230 */ /* 0x000fe40000004100 */
[----:B------:R-:W-:Y:S01]  /*0fd0*/  FADD.FTZ R129, -R151, R138 ;  /* 0x0000008a97817221 */ /* 0x000fe20000010100 */
[----:B------:R-:W-:-:S02]  /*0fe0*/  HADD2.F32 R142, -RZ, R117.H1_H1 ;  /* 0x30000075ff8e7230 */ /* 0x000fc40000004100 */
[----:B----4-:R-:W-:Y:S02]  /*0ff0*/  HADD2.F32 R119, -RZ, R120.H0_H0 ;  /* 0x20000078ff777230 */ /* 0x010fe40000004100 */
[C---:B------:R-:W-:Y:S01]  /*1000*/  FADD.FTZ R141, -R151.reuse, R144 ;  /* 0x00000090978d7221 */ /* 0x040fe20000010100 */
[----:B------:R-:W-:Y:S02]  /*1010*/  HADD2.F32 R146, -RZ, R118.H1_H1 ;  /* 0x30000076ff927230 */ /* 0x000fe40000004100 */
[C---:B------:R-:W-:Y:S01]  /*1020*/  FADD.FTZ R118, -R151.reuse, R116 ;  /* 0x0000007497767221 */ /* 0x040fe20000010100 */
[----:B------:R-:W-:Y:S02]  /*1030*/  HADD2.F32 R140, -RZ, R117.H0_H0 ;  /* 0x20000075ff8c7230 */ /* 0x000fe40000004100 */
[----:B------:R-:W-:Y:S01]  /*1040*/  FADD.FTZ R138, -R151, R142 ;  /* 0x0000008e978a7221 */ /* 0x000fe20000010100 */
[----:B------:R-:W-:Y:S02]  /*1050*/  HADD2.F32 R120, -RZ, R120.H1_H1 ;  /* 0x30000078ff787230 */ /* 0x000fe40000004100 */
[----:B------:R-:W-:Y:S01]  /*1060*/  FMUL.FTZ R129, R129, UR33 ;  /* 0x0000002181817c20 */ /* 0x000fe20008410000 */
[----:B0----5:R-:W-:Y:S01]  /*1070*/  FMUL.FTZ R136, R16, R119 ;  /* 0x0000007710887220 */ /* 0x021fe20000410000 */
[----:B------:R-:W-:-:S02]  /*1080*/  HADD2.F32 R139, -RZ, R121.H0_H0 ;  /* 0x20000079ff8b7230 */ /* 0x000fc40000004100 */
[----:B------:R-:W-:Y:S02]  /*1090*/  HADD2.F32 R142, -RZ, R121.H1_H1 ;  /* 0x30000079ff8e7230 */ /* 0x000fe40000004100 */
[----:B------:R-:W-:Y:S01]  /*10a0*/  FMUL.FTZ R130, R118, UR33 ;  /* 0x0000002176827c20 */ /* 0x000fe20008410000 */
[--C-:B------:R-:W-:Y:S02]  /*10b0*/  HADD2.F32 R121, -RZ, R122.reuse.H0_H0 ;  /* 0x2000007aff797230 */ /* 0x100fe40000004100 */
[----:B------:R-:W-:Y:S01]  /*10c0*/  FMUL.FTZ R141, R141, UR33 ;  /* 0x000000218d8d7c20 */ /* 0x000fe20008410000 */
[----:B------:R-:W-:Y:S01]  /*10d0*/  FADD.FTZ R131, -R151, R140 ;  /* 0x0000008c97837221 */ /* 0x000fe20000010100 */
[----:B------:R-:W-:Y:S01]  /*10e0*/  FADD.FTZ R72, R72, R119 ;  /* 0x0000007748487221 */ /* 0x000fe20000010000 */
[----:B------:R-:W-:Y:S01]  /*10f0*/  FFMA.FTZ R56, R129, R119, R56 ;  /* 0x0000007781387223 */ /* 0x000fe20000010038 */
        /* <DEDUP_REMOVED lines=49> */
.L_x_4475:
[----:B------:R-:W-:Y:S01]  /*1410*/  UISETP.GE.AND UP2, UPT, UR14, 0x1, UPT ;  /* 0x000000010e00788c */ /* 0x000fe2000bf46270 */
[----:B------:R-:W-:Y:S01]  /*1420*/  HFMA2 R151, -RZ, RZ, 0, 0 ;  /* 0x00000000ff977431 */ /* 0x000fe200000001ff */
        /* <DEDUP_REMOVED lines=24> */
.L_x_4481:
[----:B------:R-:W-:Y:S05]  /*15b0*/  BSYNC.RECONVERGENT B1 ;  /* 0x0000000000017941 */ /* 0x000fea0003800200 */
.L_x_4480:
[----:B------:R-:W-:Y:S01]  /*15c0*/  CS2R R152, SRZ ;  /* 0x0000000000987805 */ /* 0x000fe2000001ff00 */
[----:B------:R-:W-:Y:S06]  /*15d0*/  @!P1 BRA `(.L_x_4478) ;  /* 0x0000000000549947 */ /* 0x000fec0003800000 */
[----:B0-----:R-:W0:Y:S02]  /*15e0*/  LDC.64 R116, c[0x0][0x3b0] ;  /* 0x0000ec00ff747b82 */ /* 0x001e240000000a00 */
[----:B0-----:R-:W-:-:S05]  /*15f0*/  IMAD.WIDE.U32 R116, R151, 0x8, R116 ;  /* 0x0000000897747825 */ /* 0x001fca00078e0074 */
[----:B------:R1:W5:Y:S01]  /*1600*/  LDG.E.64 R132, desc[UR24][R116.64] ;  /* 0x0000001874847981 */ /* 0x000362000c1e1b00 */
[----:B------:R-:W-:Y:S05]  /*1610*/  BRA `(.L_x_4478) ;  /* 0x0000000000447947 */ /* 0x000fea0003800000 */
.L_x_4479:
        /* <DEDUP_REMOVED lines=17> */
.L_x_4478:
[----:B------:R-:W-:Y:S05]  /*1730*/  BSYNC.RECONVERGENT B0 ;  /* 0x0000000000007941 */ /* 0x000fea0003800200 */
.L_x_4474:
        /* <DEDUP_REMOVED lines=41> */
[----:B------:R-:W-:-:S05]  /*19d0*/  PLOP3.LUT P4, PT, PT, PT, UP2, 0x80, 0x8 ;  /* 0x000000000008781c */ /* 0x000fca0003f8f028 */
[----:B------:R-:W0:Y:S04]  /*19e0*/  LDS.128 R116, [R117] ;  /* 0x0000000075747984 */ /* 0x000e280000000c00 */
[----:B------:R-:W1:Y:S01]  /*19f0*/  LDS.128 R120, [R120] ;  /* 0x0000000078787984 */ /* 0x000e620000000c00 */
[----:B0-----:R-:W-:Y:S01]  /*1a00*/  FADD.FTZ R154, RZ, R117 ;  /* 0x00000075ff9a7221 */ /* 0x001fe20000010000 */
[----:B------:R-:W-:-:S03]  /*1a10*/  MOV R117, UR7 ;  /* 0x0000000700757c02 */ /* 0x000fc60008000f00 */
[----:B------:R-:W-:Y:S01]  /*1a20*/  FADD.FTZ R154, R119, R154 ;  /* 0x0000009a779a7221 */ /* 0x000fe20000010000 */
[----:B------:R-:W-:-:S03]  /*1a30*/  FADD.FTZ R119, RZ, R116 ;  /* 0x00000074ff777221 */ /* 0x000fc60000010000 */
[----:B-1----:R-:W-:Y:S01]  /*1a40*/  FADD.FTZ R154, R154, R121 ;  /* 0x000000799a9a7221 */ /* 0x002fe20000010000 */
[----:B------:R-:W-:Y:S01]  /*1a50*/  FADD.FTZ R119, R118, R119 ;  /* 0x0000007776777221 */ /* 0x000fe20000010000 */
[----:B------:R-:W-:Y:S01]  /*1a60*/  HFMA2 R121, -RZ, RZ, 0, 0 ;  /* 0x00000000ff797431 */ /* 0x000fe200000001ff */
[----:B------:R-:W-:Y:S01]  /*1a70*/  @P4 LEA.HI.SX32 R121, R117, R0, 0x1d ;  /* 0x0000000075794211 */ /* 0x000fe200078feaff */
[----:B------:R-:W-:Y:S01]  /*1a80*/  FADD.FTZ R123, R123, R154 ;  /* 0x0000009a7b7b7221 */ /* 0x000fe20000010000 */
[----:B------:R-:W-:-:S03]  /*1a90*/  FADD.FTZ R119, R119, R120 ;  /* 0x0000007877777221 */ /* 0x000fc60000010000 */
[----:B------:R-:W-:Y:S01]  /*1aa0*/  FMUL.FTZ R123, R123, UR32 ;  /* 0x000000207b7b7c20 */ /* 0x000fe20008410000 */
[----:B------:R-:W-:-:S04]  /*1ab0*/  FADD.FTZ R119, R122, R119 ;  /* 0x000000777a777221 */ /* 0x000fc80000010000 */
[----:B------:R-:W-:Y:S01]  /*1ac0*/  FMUL.FTZ R120, R119, UR32 ;  /* 0x0000002077787c20 */ /* 0x000fe20008410000 */
[----:B------:R-:W-:-:S04]  /*1ad0*/  R2UR UR10, R123 ;  /* 0x000000007b0a72ca */ /* 0x000fc800000e0000 */
        /* <DEDUP_REMOVED lines=8> */
.L_x_4484:
[----:B------:R-:W-:Y:S05]  /*1b60*/  BRA.U UP0, `(.L_x_4485) ;  /* 0x0000001100507547 */ /* 0x000fea000b800000 */
[----:B------:R-:W-:-:S04]  /*1b70*/  UISETP.NE.U32.AND UP0, UPT, UR4, URZ, UPT ;  /* 0x000000ff0400728c */ /* 0x000fc8000bf05070 */
[----:B------:R-:W-:-:S09]  /*1b80*/  UISETP.NE.AND.EX UP0, UPT, UR5, URZ, UPT, UP0 ;  /* 0x000000ff0500728c */ /* 0x000fd2000bf05300 */
[----:B------:R-:W-:Y:S05]  /*1b90*/  BRA.U UP0, `(.L_x_4486) ;  /* 0x0000000900287547 */ /* 0x000fea000b800000 */
[----:B------:R-:W-:Y:S05]  /*1ba0*/  BRA.U !UP2, `(.L_x_4487) ;  /* 0x000000010a407547 */ /* 0x000fea000b800000 */
[----:B------:R-:W-:Y:S01]  /*1bb0*/  FFMA.FTZ R117, R3, UR10, R120 ;  /* 0x0000000a03757c23 */ /* 0x000fe20008010078 */
[----:B------:R-:W-:Y:S02]  /*1bc0*/  ISETP.LT.AND P0, PT, RZ, UR34, PT ;  /* 0x00000022ff007c0c */ /* 0x000fe4000bf01270 */
[----:B-----5:R-:W-:Y:S01]  /*1bd0*/  LOP3.LUT P4, RZ, R134, 0xff, RZ, 0xc0, !PT ;  /* 0x000000ff86ff7812 */ /* 0x020fe2000788c0ff */
[----:B------:R-:W-:Y:S01]  /*1be0*/  FADD.FTZ R116, R8, -R117 ;  /* 0x8000007508747221 */ /* 0x000fe20000010000 */
[----:B------:R-:W-:-:S03]  /*1bf0*/  MOV R117, RZ ;  /* 0x000000ff00757202 */ /* 0x000fc60000000f00 */
[----:B------:R-:W-:-:S05]  /*1c00*/  FMUL.FTZ R116, R116, UR33 ;  /* 0x0000002174747c20 */ /* 0x000fca0008410000 */
[----:B------:R-:W-:-:S05]  /*1c10*/  FSEL R116, R116, RZ, P0 ;  /* 0x000000ff74747208 */ /* 0x000fca0000000000 */
[----:B------:R-:W-:-:S04]  /*1c20*/  FMUL.FTZ R116, R116, UR27 ;  /* 0x0000001b74747c20 */ /* 0x000fc80008410000 */
[----:B------:R-:W-:Y:S01]  /*1c30*/  FMUL.FTZ R119, R116, UR26 ;  /* 0x0000001a74777c20 */ /* 0x000fe20008410000 */
[----:B------:R-:W-:-:S03]  /*1c40*/  @P4 HADD2.F32 R116, -RZ, R104.H0_H0 ;  /* 0x20000068ff744230 */ /* 0x000fc60000004100 */
[----:B------:R-:W-:Y:S02]  /*1c50*/  FMUL.FTZ R118, R40, R119 ;  /* 0x0000007728767220 */ /* 0x000fe40000410000 */
[----:B------:R-:W-:-:S03]  /*1c60*/  @P4 FMUL.FTZ R117, R119, R116 ;  /* 0x0000007477754220 */ /* 0x000fc60000410000 */
[----:B------:R-:W-:Y:S01]  /*1c70*/  FSEL R118, R118, RZ, P4 ;  /* 0x000000ff76767208 */ /* 0x000fe20002000000 */
[----:B------:R-:W-:-:S03]  /*1c80*/  FADD.FTZ R80, R80, R117 ;  /* 0x0000007550507221 */ /* 0x000fc60000010000 */
[----:B------:R-:W-:-:S04]  /*1c90*/  F2FP.F16.F32.PACK_AB R118, RZ, R118 ;  /* 0x00000076ff76723e */ /* 0x000fc800000000ff */
[----:B------:R-:W-:-:S07]  /*1ca0*/  PRMT R108, R118, 0x7610, R108 ;  /* 0x00007610766c7816 */ /* 0x000fce000000006c */
.L_x_4487:
[----:B------:R-:W-:Y:S05]  /*1cb0*/  BRA.U !UP2, `(.L_x_4488) ;  /* 0x000000010a407547 */ /* 0x000fea000b800000 */
[----:B------:R-:W-:Y:S01]  /*1cc0*/  FFMA.FTZ R116, R6, UR10, R120 ;  /* 0x0000000a06747c23 */ /* 0x000fe20008010078 */
[----:B------:R-:W-:Y:S02]  /*1cd0*/  ISETP.LT.AND P4, PT, RZ, UR34, PT ;  /* 0x00000022ff007c0c */ /* 0x000fe4000bf81270 */
[----:B-----5:R-:W-:Y:S01]  /*1ce0*/  LOP3.LUT P0, RZ, R134, 0xff00, RZ, 0xc0, !PT ;  /* 0x0000ff0086ff7812 */ /* 0x020fe2000780c0ff */
[----:B------:R-:W-:-:S04]  /*1cf0*/  FADD.FTZ R116, R9, -R116 ;  /* 0x8000007409747221 */ /* 0x000fc80000010000 */
[----:B------:R-:W-:-:S05]  /*1d00*/  FMUL.FTZ R116, R116, UR33 ;  /* 0x0000002174747c20 */ /* 0x000fca0008410000 */
[----:B------:R-:W-:-:S03]  /*1d10*/  FSEL R116, R116, RZ, P4 ;  /* 0x000000ff74747208 */ /* 0x000fc60002000000 */
[----:B------:R-:W-:Y:S02]  /*1d20*/  @P0 HADD2.F32 R117, -RZ, R104.H1_H1 ;  /* 0x30000068ff750230 */ /* 0x000fe40000004100 */
[----:B------:R-:W-:-:S04]  /*1d30*/  FMUL.FTZ R116, R116, UR27 ;  /* 0x0000001b74747c20 */ /* 0x000fc80008410000 */
[----:B------:R-:W-:Y:S01]  /*1d40*/  FMUL.FTZ R122, R116, UR26 ;  /* 0x0000001a747a7c20 */ /* 0x000fe20008410000 */
[----:B------:R-:W-:-:S03]  /*1d50*/  HFMA2 R116, -RZ, RZ, 0, 0 ;  /* 0x00000000ff747431 */ /* 0x000fc600000001ff */
[----:B------:R-:W-:Y:S01]  /*1d60*/  FMUL.FTZ R118, R41, R122 ;  /* 0x0000007a29767220 */ /* 0x000fe20000410000 */
[----:B------:R-:W-:-:S04]  /*1d70*/  @P0 FMUL.FTZ R116, R122, R117 ;  /* 0x000000757a740220 */ /* 0x000fc80000410000 */
[----:B------:R-:W-:Y:S01]  /*1d80*/  FSEL R118, R118, RZ, P0 ;  /* 0x000000ff76767208 */ /* 0x000fe20000000000 */
[----:B------:R-:W-:-:S03]  /*1d90*/  FADD.FTZ R81, R81, R116 ;  /* 0x0000007451517221 */ /* 0x000fc60000010000 */
[----:B------:R-:W-:-:S04]  /*1da0*/  F2FP.F16.F32.PACK_AB R118, RZ, R118 ;  /* 0x00000076ff76723e */ /* 0x000fc800000000ff */
[----:B------:R-:W-:-:S07]  /*1db0*/  PRMT R108, R108, 0x5410, R118 ;  /* 0x000054106c6c7816 */ /* 0x000fce0000000076 */
.L_x_4488:
        /* <DEDUP_REMOVED lines=17> */
.L_x_4489:
        /* <DEDUP_REMOVED lines=17> */
.L_x_4490:
        /* <DEDUP_REMOVED lines=17> */
.L_x_4491:
        /* <DEDUP_REMOVED lines=17> */
.L_x_4492:
        /* <DEDUP_REMOVED lines=17> */
.L_x_4493:
[----:B------:R-:W-:Y:S05]  /*2310*/  BRA.U !UP2, `(.L_x_4494) ;  /* 0x000000190a987547 */ /* 0x000fea000b800000 */
[----:B------:R-:W-:Y:S01]  /*2320*/  FFMA.FTZ R116, R128, UR10, R120 ;  /* 0x0000000a80747c23 */ /* 0x000fe20008010078 */
[----:B------:R-:W-:Y:S02]  /*2330*/  ISETP.LT.AND P4, PT, RZ, UR34, PT ;  /* 0x00000022ff007c0c */ /* 0x000fe4000bf81270 */
[----:B-----5:R-:W-:Y:S01]  /*2340*/  ISETP.GE.U32.AND P0, PT, R134, RZ, PT ;  /* 0x000000ff8600720c */ /* 0x020fe20003f06070 */
[----:B------:R-:W-:-:S03]  /*2350*/  FADD.FTZ R116, R127, -R116 ;  /* 0x800000747f747221 */ /* 0x000fc60000010000 */
[----:B------:R-:W-:Y:S01]  /*2360*/  ISETP.GE.U32.AND.EX P0, PT, R135, 0x1000000, PT, P0 ;  /* 0x010000008700780c */ /* 0x000fe20003f06100 */
[----:B------:R-:W-:-:S05]  /*2370*/  FMUL.FTZ R116, R116, UR33 ;  /* 0x0000002174747c20 */ /* 0x000fca0008410000 */
[----:B------:R-:W-:-:S05]  /*2380*/  FSEL R116, R116, RZ, P4 ;  /* 0x000000ff74747208 */ /* 0x000fca0002000000 */
[----:B------:R-:W-:Y:S02]  /*2390*/  FMUL.FTZ R116, R116, UR27 ;  /* 0x0000001b74747c20 */ /* 0x000fe40008410000 */
[----:B------:R-:W-:Y:S02]  /*23a0*/  @P0 HADD2.F32 R117, -RZ, R107.H1_H1 ;  /* 0x3000006bff750230 */ /* 0x000fe40000004100 */
[----:B------:R-:W-:Y:S01]  /*23b0*/  FMUL.FTZ R122, R116, UR26 ;  /* 0x0000001a747a7c20 */ /* 0x000fe20008410000 */
[----:B------:R-:W-:-:S03]  /*23c0*/  HFMA2 R116, -RZ, RZ, 0, 0 ;  /* 0x00000000ff747431 */ /* 0x000fc600000001ff */
[----:B------:R-:W-:Y:S01]  /*23d0*/  FMUL.FTZ R118, R47, R122 ;  /* 0x0000007a2f767220 */ /* 0x000fe20000410000 */
[----:B------:R-:W-:-:S04]  /*23e0*/  @P0 FMUL.FTZ R116, R122, R117 ;  /* 0x000000757a740220 */ /* 0x000fc80000410000 */
[----:B------:R-:W-:Y:S01]  /*23f0*/  FSEL R118, R118, RZ, P0 ;  /* 0x000000ff76767208 */ /* 0x000fe20000000000 */
[----:B------:R-:W-:-:S03]  /*2400*/  FADD.FTZ R87, R87, R116 ;  /* 0x0000007457577221 */ /* 0x000fc60000010000 */
[----:B------:R-:W-:-:S04]  /*2410*/  F2FP.F16.F32.PACK_AB R118, RZ, R118 ;  /* 0x00000076ff76723e */ /* 0x000fc800000000ff */
[----:B------:R-:W-:Y:S01]  /*2420*/  PRMT R111, R111, 0x5410, R118 ;  /* 0x000054106f6f7816 */ /* 0x000fe20000000076 */
[----:B------:R-:W-:Y:S06]  /*2430*/  BRA `(.L_x_4494) ;  /* 0x0000001800507947 */ /* 0x000fec0003800000 */
.L_x_4486:
        /* <DEDUP_REMOVED lines=12> */
[----:B-----5:R-:W-:Y:S01]  /*2500*/  LOP3.LUT P4, RZ, R134, 0xff, RZ, 0xc0, !PT ;  /* 0x000000ff86ff7812 */ /* 0x020fe2000788c0ff */
[----:B------:R-:W-:-:S04]  /*2510*/  FMUL.FTZ R113, R114, UR27 ;  /* 0x0000001b72717c20 */ /* 0x000fc80008410000 */
[----:B------:R-:W-:Y:S01]  /*2520*/  FMUL.FTZ R115, R113, UR26 ;  /* 0x0000001a71737c20 */ /* 0x000fe20008410000 */
[----:B------:R-:W-:-:S03]  /*2530*/  MOV R113, RZ ;  /* 0x000000ff00717202 */ /* 0x000fc60000000f00 */
[----:B------:R-:W-:-:S04]  /*2540*/  FMUL.FTZ R114, R40, R115 ;  /* 0x0000007328727220 */ /* 0x000fc80000410000 */
[----:B------:R-:W-:Y:S01]  /*2550*/  @P4 HADD2.F32 R116, -RZ, R104.H0_H0 ;  /* 0x20000068ff744230 */ /* 0x000fe20000004100 */
[----:B------:R-:W-:-:S04]  /*2560*/  FSEL R114, R114, RZ, P4 ;  /* 0x000000ff72727208 */ /* 0x000fc80002000000 */
[----:B------:R-:W-:Y:S01]  /*2570*/  @P4 FMUL.FTZ R113, R116, R115 ;  /* 0x0000007374714220 */ /* 0x000fe20000410000 */
[----:B------:R-:W-:-:S03]  /*2580*/  F2FP.F16.F32.PACK_AB R114, RZ, R114 ;  /* 0x00000072ff72723e */ /* 0x000fc600000000ff */
[----:B------:R-:W-:Y:S01]  /*2590*/  FADD.FTZ R80, R80, R113 ;  /* 0x0000007150507221 */ /* 0x000fe20000010000 */
[----:B------:R-:W-:-:S07]  /*25a0*/  PRMT R108, R114, 0x7610, R108 ;  /* 0x00007610726c7816 */ /* 0x000fce000000006c */
.L_x_4495:
[----:B------:R-:W-:Y:S05]  /*25b0*/  BRA.U !UP2, `(.L_x_4496) ;  /* 0x000000010a2c7547 */ /* 0x000fea000b800000 */
[----:B-----5:R-:W-:Y:S01]  /*25c0*/  LOP3.LUT P4, RZ, R134, 0xff00, RZ, 0xc0, !PT ;  /* 0x0000ff0086ff7812 */ /* 0x020fe2000788c0ff */
[----:B------:R-:W-:Y:S01]  /*25d0*/  FMUL.FTZ R113, R117, UR27 ;  /* 0x0000001b75717c20 */ /* 0x000fe20008410000 */
[----:B------:R-:W-:-:S03]  /*25e0*/  HFMA2 R114, -RZ, RZ, 0, 0 ;  /* 0x00000000ff727431 */ /* 0x000fc600000001ff */
[----:B------:R-:W-:-:S04]  /*25f0*/  FMUL.FTZ R116, R113, UR26 ;  /* 0x0000001a71747c20 */ /* 0x000fc80008410000 */
[----:B------:R-:W-:-:S04]  /*2600*/  FMUL.FTZ R113, R41, R116 ;  /* 0x0000007429717220 */ /* 0x000fc80000410000 */
[----:B------:R-:W-:Y:S01]  /*2610*/  @P4 HADD2.F32 R115, -RZ, R104.H1_H1 ;  /* 0x30000068ff734230 */ /* 0x000fe20000004100 */
[----:B------:R-:W-:-:S04]  /*2620*/  FSEL R113, R113, RZ, P4 ;  /* 0x000000ff71717208 */ /* 0x000fc80002000000 */
[----:B------:R-:W-:Y:S01]  /*2630*/  @P4 FMUL.FTZ R114, R115, R116 ;  /* 0x0000007473724220 */ /* 0x000fe20000410000 */
[----:B------:R-:W-:-:S03]  /*2640*/  F2FP.F16.F32.PACK_AB R113, RZ, R113 ;  /* 0x00000071ff71723e */ /* 0x000fc600000000ff */
[----:B------:R-:W-:Y:S01]  /*2650*/  FADD.FTZ R81, R81, R114 ;  /* 0x0000007251517221 */ /* 0x000fe20000010000 */
[----:B------:R-:W-:-:S07]  /*2660*/  PRMT R108, R108, 0x5410, R113 ;  /* 0x000054106c6c7816 */ /* 0x000fce0000000071 */
.L_x_4496:
[--C-:B------:R-:W-:Y:S01]  /*2670*/  FFMA.FTZ R114, R10, UR10, R120.reuse ;  /* 0x0000000a0a727c23 */ /* 0x100fe20008010078 */
[--C-:B------:R-:W-:Y:S01]  /*2680*/  FFMA.FTZ R115, R11, UR10, R120.reuse ;  /* 0x0000000a0b737c23 */ /* 0x100fe20008010078 */
[----:B------:R-:W-:Y:S01]  /*2690*/  FFMA.FTZ R118, R124, UR10, R120 ;  /* 0x0000000a7c767c23 */ /* 0x000fe20008010078 */
[----:B------:R-:W-:Y:S01]  /*26a0*/  FADD.FTZ R113, R12, -R119 ;  /* 0x800000770c717221 */ /* 0x000fe20000010000 */
[----:B------:R-:W-:Y:S01]  /*26b0*/  FADD.FTZ R114, R13, -R114 ;  /* 0x800000720d727221 */ /* 0x000fe20000010000 */
[--C-:B------:R-:W-:Y:S01]  /*26c0*/  FFMA.FTZ R123, R125, UR10, R120.reuse ;  /* 0x0000000a7d7b7c23 */ /* 0x100fe20008010078 */
[----:B------:R-:W-:Y:S01]  /*26d0*/  FFMA.FTZ R122, R128, UR10, R120 ;  /* 0x0000000a807a7c23 */ /* 0x000fe20008010078 */
[----:B------:R-:W-:Y:S01]  /*26e0*/  FADD.FTZ R116, R14, -R115 ;  /* 0x800000730e747221 */ /* 0x000fe20000010000 */
[----:B------:R-:W-:Y:S01]  /*26f0*/  FADD.FTZ R117, R15, -R118 ;  /* 0x800000760f757221 */ /* 0x000fe20000010000 */
        /* <DEDUP_REMOVED lines=22> */
.L_x_4497:
        /* <DEDUP_REMOVED lines=12> */
.L_x_4498:
[----:B------:R-:W-:Y:S02]  /*2920*/  F2FP.F16.F32.PACK_AB R113, R143, R122 ;  /* 0x0000007a8f71723e */ /* 0x000fe400000000ff */
[----:B------:R-:W-:Y:S02]  /*2930*/  FSEL R115, R117, RZ, P0 ;  /* 0x000000ff75737208 */ /* 0x000fe40000000000 */
[----:B------:R-:W-:Y:S02]  /*2940*/  FSEL R116, R118, RZ, P0 ;  /* 0x000000ff76747208 */ /* 0x000fe40000000000 */
[----:B------:R-:W-:Y:S02]  /*2950*/  FSEL R117, R119, RZ, P0 ;  /* 0x000000ff77757208 */ /* 0x000fe40000000000 */
[----:B------:R-:W-:Y:S01]  /*2960*/  FSEL R122, R114, RZ, P0 ;  /* 0x000000ff727a7208 */ /* 0x000fe20000000000 */
[----:B------:R-:W-:Y:S06]  /*2970*/  BRA.U !UP2, `(.L_x_4499) ;  /* 0x000000010a2c7547 */ /* 0x000fec000b800000 */
[----:B-----5:R-:W-:Y:S01]  /*2980*/  LOP3.LUT P0, RZ, R135, 0xff, RZ, 0xc0, !PT ;  /* 0x000000ff87ff7812 */ /* 0x020fe2000780c0ff */
[----:B------:R-:W-:Y:S01]  /*2990*/  FMUL.FTZ R114, R122, UR27 ;  /* 0x0000001b7a727c20 */ /* 0x000fe20008410000 */
[----:B------:R-:W-:-:S03]  /*29a0*/  MOV R119, RZ ;  /* 0x000000ff00777202 */ /* 0x000fc60000000f00 */
[----:B------:R-:W-:-:S04]  /*29b0*/  FMUL.FTZ R123, R114, UR26 ;  /* 0x0000001a727b7c20 */ /* 0x000fc80008410000 */
[----:B------:R-:W-:-:S04]  /*29c0*/  FMUL.FTZ R114, R44, R123 ;  /* 0x0000007b2c727220 */ /* 0x000fc80000410000 */
[----:B------:R-:W-:Y:S01]  /*29d0*/  @P0 HADD2.F32 R118, -RZ, R106.H0_H0 ;  /* 0x2000006aff760230 */ /* 0x000fe20000004100 */
[----:B------:R-:W-:-:S04]  /*29e0*/  FSEL R114, R114, RZ, P0 ;  /* 0x000000ff72727208 */ /* 0x000fc80000000000 */
[----:B------:R-:W-:Y:S01]  /*29f0*/  @P0 FMUL.FTZ R119, R118, R123 ;  /* 0x0000007b76770220 */ /* 0x000fe20000410000 */
[----:B------:R-:W-:-:S03]  /*2a00*/  F2FP.F16.F32.PACK_AB R114, RZ, R114 ;  /* 0x00000072ff72723e */ /* 0x000fc600000000ff */
[----:B------:R-:W-:Y:S01]  /*2a10*/  FADD.FTZ R84, R84, R119 ;  /* 0x0000007754547221 */ /* 0x000fe20000010000 */
[----:B------:R-:W-:-:S07]  /*2a20*/  PRMT R110, R114, 0x7610, R110 ;  /* 0x00007610726e7816 */ /* 0x000fce000000006e */
.L_x_4499:
[----:B------:R-:W-:Y:S05]  /*2a30*/  BRA.U !UP2, `(.L_x_4500) ;  /* 0x000000010a2c7547 */ /* 0x000fea000b800000 */
[----:B-----5:R-:W-:Y:S01]  /*2a40*/  LOP3.LUT P0, RZ, R135, 0xff00, RZ, 0xc0, !PT ;  /* 0x0000ff0087ff7812 */ /* 0x020fe2000780c0ff */
[----:B------:R-:W-:-:S04]  /*2a50*/  FMUL.FTZ R114, R115, UR27 ;  /* 0x0000001b73727c20 */ /* 0x000fc80008410000 */
[----:B------:R-:W-:Y:S01]  /*2a60*/  FMUL.FTZ R142, R114, UR26 ;  /* 0x0000001a728e7c20 */ /* 0x000fe20008410000 */
[----:B------:R-:W-:-:S03]  /*2a70*/  HFMA2 R114, -RZ, RZ, 0, 0 ;  /* 0x00000000ff727431 */ /* 0x000fc600000001ff */
[----:B------:R-:W-:-:S04]  /*2a80*/  FMUL.FTZ R118, R45, R142 ;  /* 0x0000008e2d767220 */ /* 0x000fc80000410000 */
[----:B------:R-:W-:Y:S01]  /*2a90*/  @P0 HADD2.F32 R119, -RZ, R106.H1_H1 ;  /* 0x3000006aff770230 */ /* 0x000fe20000004100 */
[----:B------:R-:W-:-:S04]  /*2aa0*/  FSEL R118, R118, RZ, P0 ;  /* 0x000000ff76767208 */ /* 0x000fc80000000000 */
[----:B------:R-:W-:Y:S01]  /*2ab0*/  @P0 FMUL.FTZ R114, R119, R142 ;  /* 0x0000008e77720220 */ /* 0x000fe20000410000 */
[----:B------:R-:W-:-:S03]  /*2ac0*/  F2FP.F16.F32.PACK_AB R118, RZ, R118 ;  /* 0x00000076ff76723e */ /* 0x000fc600000000ff */
[----:B------:R-:W-:Y:S01]  /*2ad0*/  FADD.FTZ R85, R85, R114 ;  /* 0x0000007255557221 */ /* 0x000fe20000010000 */
[----:B------:R-:W-:-:S07]  /*2ae0*/  PRMT R110, R110, 0x5410, R118 ;  /* 0x000054106e6e7816 */ /* 0x000fce0000000076 */
.L_x_4500:
[----:B------:R-:W-:Y:S05]  /*2af0*/  BRA.U !UP2, `(.L_x_4501) ;  /* 0x000000010a2c7547 */ /* 0x000fea000b800000 */
        /* <DEDUP_REMOVED lines=11> */
.L_x_4501:
[----:B------:R-:W-:Y:S02]  /*2bb0*/  F2FP.F16.F32.PACK_AB R114, R115, R122 ;  /* 0x0000007a7372723e */ /* 0x000fe400000000ff */
[----:B------:R-:W-:Y:S01]  /*2bc0*/  F2FP.F16.F32.PACK_AB R115, R117, R116 ;  /* 0x000000747573723e */ /* 0x000fe200000000ff */
[----:B------:R-:W-:Y:S06]  /*2bd0*/  BRA.U !UP2, `(.L_x_4494) ;  /* 0x000000110a687547 */ /* 0x000fec000b800000 */
[----:B-----5:R-:W-:Y:S01]  /*2be0*/  ISETP.GE.U32.AND P0, PT, R134, RZ, PT ;  /* 0x000000ff8600720c */ /* 0x020fe20003f06070 */
[----:B------:R-:W-:Y:S01]  /*2bf0*/  FMUL.FTZ R117, R117, UR27 ;  /* 0x0000001b75757c20 */ /* 0x000fe20008410000 */
[----:B------:R-:W-:Y:S02]  /*2c00*/  HFMA2 R116, -RZ, RZ, 0, 0 ;  /* 0x00000000ff747431 */ /* 0x000fe400000001ff */
[----:B------:R-:W-:Y:S01]  /*2c10*/  ISETP.GE.U32.AND.EX P0, PT, R135, 0x1000000, PT, P0 ;  /* 0x010000008700780c */ /* 0x000fe20003f06100 */
[----:B------:R-:W-:-:S04]  /*2c20*/  FMUL.FTZ R118, R117, UR26 ;  /* 0x0000001a75767c20 */ /* 0x000fc80008410000 */
[----:B------:R-:W-:-:S05]  /*2c30*/  FMUL.FTZ R117, R47, R118 ;  /* 0x000000762f757220 */ /* 0x000fca0000410000 */
[----:B------:R-:W-:-:S03]  /*2c40*/  FSEL R117, R117, RZ, P0 ;  /* 0x000000ff75757208 */ /* 0x000fc60000000000 */
[----:B------:R-:W-:Y:S01]  /*2c50*/  @P0 HADD2.F32 R119, -RZ, R107.H1_H1 ;  /* 0x3000006bff770230 */ /* 0x000fe20000004100 */
[----:B------:R-:W-:-:S04]  /*2c60*/  F2FP.F16.F32.PACK_AB R117, RZ, R117 ;  /* 0x00000075ff75723e */ /* 0x000fc800000000ff */
[----:B------:R-:W-:Y:S01]  /*2c70*/  @P0 FMUL.FTZ R116, R119, R118 ;  /* 0x0000007677740220 */ /* 0x000fe20000410000 */
[----:B------:R-:W-:-:S03]  /*2c80*/  PRMT R111, R111, 0x5410, R117 ;  /* 0x000054106f6f7816 */ /* 0x000fc60000000075 */
[----:B------:R-:W-:Y:S01]  /*2c90*/  FADD.FTZ R87, R87, R116 ;  /* 0x0000007457577221 */ /* 0x000fe20000010000 */
[----:B------:R-:W-:Y:S06]  /*2ca0*/  BRA `(.L_x_4494) ;  /* 0x0000001000347947 */ /* 0x000fec0003800000 */
.L_x_4485:
        /* <DEDUP_REMOVED lines=9> */
[----:B------:R-:W-:Y:S01]  /*2d40*/  @P4 FFMA.FTZ R116, R117, UR33, R116 ;  /* 0x0000002175744c23 */ /* 0x000fe20008010074 */
[----:B------:R-:W-:-:S03]  /*2d50*/  MOV R117, RZ ;  /* 0x000000ff00757202 */ /* 0x000fc60000000f00 */
[----:B------:R-:W-:-:S03]  /*2d60*/  FMUL.FTZ R116, R116, UR27 ;  /* 0x0000001b74747c20 */ /* 0x000fc60008410000 */
[----:B------:R-:W-:Y:S02]  /*2d70*/  @P0 HADD2.F32 R118, -RZ, R104.H0_H0 ;  /* 0x20000068ff760230 */ /* 0x000fe40000004100 */
[----:B------:R-:W-:-:S04]  /*2d80*/  FMUL.FTZ R119, R116, UR26 ;  /* 0x0000001a74777c20 */ /* 0x000fc80008410000 */
[-C--:B------:R-:W-:Y:S01]  /*2d90*/  FMUL.FTZ R116, R40, R119.reuse ;  /* 0x0000007728747220 */ /* 0x080fe20000410000 */
[----:B------:R-:W-:-:S04]  /*2da0*/  @P0 FMUL.FTZ R117, R118, R119 ;  /* 0x0000007776750220 */ /* 0x000fc80000410000 */
[----:B------:R-:W-:Y:S01]  /*2db0*/  FSEL R116, R116, RZ, P0 ;  /* 0x000000ff74747208 */ /* 0x000fe20000000000 */
[----:B------:R-:W-:-:S03]  /*2dc0*/  FADD.FTZ R80, R80, R117 ;  /* 0x0000007550507221 */ /* 0x000fc60000010000 */
[----:B------:R-:W-:-:S04]  /*2dd0*/  F2FP.F16.F32.PACK_AB R116, RZ, R116 ;  /* 0x00000074ff74723e */ /* 0x000fc800000000ff */
[----:B------:R-:W-:-:S07]  /*2de0*/  PRMT R108, R116, 0x7610, R108 ;  /* 0x00007610746c7816 */ /* 0x000fce000000006c */
.L_x_4503:
[----:B------:R-:W-:Y:S05]  /*2df0*/  BRA.U !UP2, `(.L_x_4504) ;  /* 0x000000010a3c7547 */ /* 0x000fea000b800000 */
[----:B------:R-:W-:Y:S01]  /*2e00*/  @P4 FFMA.FTZ R118, R6, UR10, R120 ;  /* 0x0000000a06764c23 */ /* 0x000fe20008010078 */
[----:B-----5:R-:W-:Y:S01]  /*2e10*/  HADD2.F32 R116, -RZ, R96.H1_H1 ;  /* 0x30000060ff747230 */ /* 0x020fe20000004100 */
[----:B------:R-:W-:Y:S02]  /*2e20*/  LOP3.LUT P0, RZ, R134, 0xff00, RZ, 0xc0, !PT ;  /* 0x0000ff0086ff7812 */ /* 0x000fe4000780c0ff */
[----:B------:R-:W-:-:S04]  /*2e30*/  @P4 FADD.FTZ R117, R9, -R118 ;  /* 0x8000007609754221 */ /* 0x000fc80000010000 */
[----:B------:R-:W-:-:S04]  /*2e40*/  @P4 FFMA.FTZ R116, R117, UR33, R116 ;  /* 0x0000002175744c23 */ /* 0x000fc80008010074 */
[----:B------:R-:W-:-:S03]  /*2e50*/  FMUL.FTZ R116, R116, UR27 ;  /* 0x0000001b74747c20 */ /* 0x000fc60008410000 */
[----:B------:R-:W-:Y:S02]  /*2e60*/  @P0 HADD2.F32 R119, -RZ, R104.H1_H1 ;  /* 0x30000068ff770230 */ /* 0x000fe40000004100 */
[----:B------:R-:W-:Y:S01]  /*2e70*/  FMUL.FTZ R118, R116, UR26 ;  /* 0x0000001a74767c20 */ /* 0x000fe20008410000 */
[----:B------:R-:W-:-:S03]  /*2e80*/  HFMA2 R116, -RZ, RZ, 0, 0 ;  /* 0x00000000ff747431 */ /* 0x000fc600000001ff */
[-C--:B------:R-:W-:Y:S01]  /*2e90*/  FMUL.FTZ R117, R41, R118.reuse ;  /* 0x0000007629757220 */ /* 0x080fe20000410000 */
[----:B------:R-:W-:-:S04]  /*2ea0*/  @P0 FMUL.FTZ R116, R119, R118 ;  /* 0x0000007677740220 */ /* 0x000fc80000410000 */
[----:B------:R-:W-:Y:S01]  /*2eb0*/  FSEL R117, R117, RZ, P0 ;  /* 0x000000ff75757208 */ /* 0x000fe20000000000 */
[----:B------:R-:W-:-:S03]  /*2ec0*/  FADD.FTZ R81, R81, R116 ;  /* 0x0000007451517221 */ /* 0x000fc60000010000 */
[----:B------:R-:W-:-:S04]  /*2ed0*/  F2FP.F16.F32.PACK_AB R117, RZ, R117 ;  /* 0x00000075ff75723e */ /* 0x000fc800000000ff */
[----:B------:R-:W-:-:S07]  /*2ee0*/  PRMT R108, R108, 0x5410, R117 ;  /* 0x000054106c6c7816 */ /* 0x000fce0000000075 */
.L_x_4504:
[----:B------:R-:W-:Y:S05]  /*2ef0*/  BRA.U !UP2, `(.L_x_4505) ;  /* 0x000000010a3c7547 */ /* 0x000fea000b800000 */
        /* <DEDUP_REMOVED lines=15> */
.L_x_4505:
        /* <DEDUP_REMOVED lines=16> */
.L_x_4506:
        /* <DEDUP_REMOVED lines=16> */
.L_x_4507:
        /* <DEDUP_REMOVED lines=16> */
.L_x_4508:
        /* <DEDUP_REMOVED lines=16> */
.L_x_4509:
[----:B------:R-:W-:Y:S05]  /*33f0*/  BRA.U !UP2, `(.L_x_4494) ;  /* 0x000000090a607547 */ /* 0x000fea000b800000 */
[----:B------:R-:W-:Y:S01]  /*3400*/  @P4 FFMA.FTZ R118, R128, UR10, R120 ;  /* 0x0000000a80764c23 */ /* 0x000fe20008010078 */
[----:B-----5:R-:W-:Y:S01]  /*3410*/  HADD2.F32 R116, -RZ, R99.H1_H1 ;  /* 0x30000063ff747230 */ /* 0x020fe20000004100 */
[----:B------:R-:W-:Y:S02]  /*3420*/  ISETP.GE.U32.AND P0, PT, R134, RZ, PT ;  /* 0x000000ff8600720c */ /* 0x000fe40003f06070 */
[----:B------:R-:W-:Y:S02]  /*3430*/  @P4 FADD.FTZ R117, R127, -R118 ;  /* 0x800000767f754221 */ /* 0x000fe40000010000 */
[----:B------:R-:W-:Y:S02]  /*3440*/  ISETP.GE.U32.AND.EX P0, PT, R135, 0x1000000, PT, P0 ;  /* 0x010000008700780c */ /* 0x000fe40003f06100 */
[----:B------:R-:W-:-:S04]  /*3450*/  @P4 FFMA.FTZ R116, R117, UR33, R116 ;  /* 0x0000002175744c23 */ /* 0x000fc80008010074 */
[----:B------:R-:W-:-:S04]  /*3460*/  FMUL.FTZ R116, R116, UR27 ;  /* 0x0000001b74747c20 */ /* 0x000fc80008410000 */
[----:B------:R-:W-:Y:S01]  /*3470*/  FMUL.FTZ R118, R116, UR26 ;  /* 0x0000001a74767c20 */ /* 0x000fe20008410000 */
[----:B------:R-:W-:Y:S02]  /*3480*/  HFMA2 R116, -RZ, RZ, 0, 0 ;  /* 0x00000000ff747431 */ /* 0x000fe400000001ff */
[----:B------:R-:W-:Y:S02]  /*3490*/  @P0 HADD2.F32 R119, -RZ, R107.H1_H1 ;  /* 0x3000006bff770230 */ /* 0x000fe40000004100 */
[----:B------:R-:W-:-:S03]  /*34a0*/  FMUL.FTZ R117, R47, R118 ;  /* 0x000000762f757220 */ /* 0x000fc60000410000 */
[----:B------:R-:W-:Y:S02]  /*34b0*/  @P0 FMUL.FTZ R116, R119, R118 ;  /* 0x0000007677740220 */ /* 0x000fe40000410000 */
[----:B------:R-:W-:Y:S02]  /*34c0*/  FSEL R117, R117, RZ, P0 ;  /* 0x000000ff75757208 */ /* 0x000fe40000000000 */
[----:B------:R-:W-:Y:S02]  /*34d0*/  FADD.FTZ R87, R87, R116 ;  /* 0x0000007457577221 */ /* 0x000fe40000010000 */
[----:B------:R-:W-:-:S04]  /*34e0*/  F2FP.F16.F32.PACK_AB R117, RZ, R117 ;  /* 0x00000075ff75723e */ /* 0x000fc800000000ff */
[----:B------:R-:W-:Y:S01]  /*34f0*/  PRMT R111, R111, 0x5410, R117 ;  /* 0x000054106f6f7816 */ /* 0x000fe20000000075 */
[----:B------:R-:W-:Y:S06]  /*3500*/  BRA `(.L_x_4494) ;  /* 0x00000008001c7947 */ /* 0x000fec0003800000 */
.L_x_4502:
[----:B------:R-:W-:Y:S01]  /*3510*/  PLOP3.LUT P4, PT, PT, PT, UP1, 0x80, 0x8 ;  /* 0x000000000008781c */ /* 0x000fe20003f8f018 */
[--C-:B-----5:R-:W-:Y:S01]  /*3520*/  HADD2.F32 R123, -RZ, R96.reuse.H0_H0 ;  /* 0x20000060ff7b7230 */ /* 0x120fe20000004100 */
[----:B------:R-:W-:Y:S01]  /*3530*/  ISETP.LT.AND P0, PT, RZ, UR34, PT ;  /* 0x00000022ff007c0c */ /* 0x000fe2000bf01270 */
[----:B------:R-:W-:Y:S02]  /*3540*/  HADD2.F32 R122, -RZ, R96.H1_H1 ;  /* 0x30000060ff7a7230 */ /* 0x000fe40000004100 */
[--C-:B------:R-:W-:Y:S02]  /*3550*/  HADD2.F32 R119, -RZ, R97.reuse.H0_H0 ;  /* 0x20000061ff777230 */ /* 0x100fe40000004100 */
[----:B------:R-:W-:Y:S02]  /*3560*/  HADD2.F32 R114, -RZ, R98.H0_H0 ;  /* 0x20000062ff727230 */ /* 0x000fe40000004100 */
[----:B------:R-:W-:-:S04]  /*3570*/  HADD2.F32 R118, -RZ, R97.H1_H1 ;  /* 0x30000061ff767230 */ /* 0x000fc80000004100 */
[--C-:B------:R-:W-:Y:S02]  /*3580*/  @P4 FFMA.FTZ R113, R3, UR10, R120.reuse ;  /* 0x0000000a03714c23 */ /* 0x100fe40008010078 */
[--C-:B------:R-:W-:Y:S01]  /*3590*/  @P0 FFMA.FTZ R115, R7, UR10, R120.reuse ;  /* 0x0000000a07730c23 */ /* 0x100fe20008010078 */
[--C-:B------:R-:W-:Y:S01]  /*35a0*/  @P0 FFMA.FTZ R117, R11, UR10, R120.reuse ;  /* 0x0000000a0b750c23 */ /* 0x100fe20008010078 */
[----:B------:R-:W-:Y:S01]  /*35b0*/  @P4 FADD.FTZ R112, R8, -R113 ;  /* 0x8000007108704221 */ /* 0x000fe20000010000 */
[--C-:B------:R-:W-:Y:S01]  /*35c0*/  @P0 FFMA.FTZ R116, R10, UR10, R120.reuse ;  /* 0x0000000a0a740c23 */ /* 0x100fe20008010078 */
[--C-:B------:R-:W-:Y:S01]  /*35d0*/  @P0 FFMA.FTZ R152, R128, UR10, R120.reuse ;  /* 0x0000000a80980c23 */ /* 0x100fe20008010078 */
[----:B------:R-:W-:Y:S01]  /*35e0*/  @P0 FADD.FTZ R117, R14, -R117 ;  /* 0x800000750e750221 */ /* 0x000fe20000010000 */
[----:B------:R-:W-:Y:S01]  /*35f0*/  @P4 FFMA.FTZ R123, R112, UR33, R123 ;  /* 0x00000021707b4c23 */ /* 0x000fe2000801007b */
[----:B------:R-:W-:Y:S02]  /*3600*/  @P0 FFMA.FTZ R112, R6, UR10, R120 ;  /* 0x0000000a06700c23 */ /* 0x000fe40008010078 */
[----:B------:R-:W-:Y:S01]  /*3610*/  @P0 FFMA.FTZ R114, R117, UR33, R114 ;  /* 0x0000002175720c23 */ /* 0x000fe20008010072 */
[----:B------:R-:W-:-:S02]  /*3620*/  HADD2.F32 R117, -RZ, R98.H1_H1 ;  /* 0x30000062ff757230 */ /* 0x000fc40000004100 */
[----:B------:R-:W-:Y:S01]  /*3630*/  @P0 FADD.FTZ R113, R9, -R112 ;  /* 0x8000007009710221 */ /* 0x000fe20000010000 */
[----:B------:R-:W-:Y:S01]  /*3640*/  @P0 FADD.FTZ R112, R12, -R115 ;  /* 0x800000730c700221 */ /* 0x000fe20000010000 */
[----:B------:R-:W-:Y:S01]  /*3650*/  @P0 FADD.FTZ R115, R13, -R116 ;  /* 0x800000740d730221 */ /* 0x000fe20000010000 */
[--C-:B------:R-:W-:Y:S02]  /*3660*/  HADD2.F32 R116, -RZ, R99.reuse.H1_H1 ;  /* 0x30000063ff747230 */ /* 0x100fe40000004100 */
[----:B------:R-:W-:Y:S01]  /*3670*/  @P0 FFMA.FTZ R122, R113, UR33, R122 ;  /* 0x00000021717a0c23 */ /* 0x000fe2000801007a */
[----:B------:R-:W-:Y:S01]  /*3680*/  @P0 FFMA.FTZ R119, R112, UR33, R119 ;  /* 0x0000002170770c23 */ /* 0x000fe20008010077 */
[--C-:B------:R-:W-:Y:S01]  /*3690*/  @P0 FFMA.FTZ R113, R125, UR10, R120.reuse ;  /* 0x0000000a7d710c23 */ /* 0x100fe20008010078 */
[----:B------:R-:W-:Y:S01]  /*36a0*/  @P0 FFMA.FTZ R112, R124, UR10, R120 ;  /* 0x0000000a7c700c23 */ /* 0x000fe20008010078 */
[----:B------:R-:W-:Y:S01]  /*36b0*/  @P0 FFMA.FTZ R118, R115, UR33, R118 ;  /* 0x0000002173760c23 */ /* 0x000fe20008010076 */
[----:B------:R-:W-:-:S02]  /*36c0*/  HADD2.F32 R115, -RZ, R99.H0_H0 ;  /* 0x20000063ff737230 */ /* 0x000fc40000004100 */
[----:B------:R-:W-:Y:S01]  /*36d0*/  @P0 FADD.FTZ R142, R126, -R113 ;  /* 0x800000717e8e0221 */ /* 0x000fe20000010000 */
[----:B------:R-:W-:Y:S01]  /*36e0*/  @P0 FADD.FTZ R112, R15, -R112 ;  /* 0x800000700f700221 */ /* 0x000fe20000010000 */
[----:B------:R-:W-:Y:S02]  /*36f0*/  @P0 FADD.FTZ R113, R127, -R152 ;  /* 0x800000987f710221 */ /* 0x000fe40000010000 */
[----:B------:R-:W-:Y:S01]  /*3700*/  @P0 FFMA.FTZ R115, R142, UR33, R115 ;  /* 0x000000218e730c23 */ /* 0x000fe20008010073 */
[----:B------:R-:W-:Y:S01]  /*3710*/  @P0 FFMA.FTZ R117, R112, UR33, R117 ;  /* 0x0000002170750c23 */ /* 0x000fe20008010075 */
[----:B------:R-:W-:Y:S01]  /*3720*/  @P0 FFMA.FTZ R116, R113, UR33, R116 ;  /* 0x0000002171740c23 */ /* 0x000fe20008010074 */
[----:B------:R-:W-:Y:S02]  /*3730*/  F2FP.F16.F32.PACK_AB R112, R122, R123 ;  /* 0x0000007b7a70723e */ /* 0x000fe400000000ff */
[----:B------:R-:W-:Y:S01]  /*3740*/  F2FP.F16.F32.PACK_AB R113, R118, R119 ;  /* 0x000000777671723e */ /* 0x000fe200000000ff */
[----:B------:R-:W-:Y:S06]  /*3750*/  BRA.U !UP2, `(.L_x_4510) ;  /* 0x000000010a2c7547 */ /* 0x000fec000b800000 */
[----:B------:R-:W-:Y:S01]  /*3760*/  LOP3.LUT P0, RZ, R134, 0xff, RZ, 0xc0, !PT ;  /* 0x000000ff86ff7812 */ /* 0x000fe2000780c0ff */
        /* <DEDUP_REMOVED lines=10> */
.L_x_4510:
[----:B------:R-:W-:Y:S05]  /*3810*/  BRA.U !UP2, `(.L_x_4511) ;  /* 0x000000010a2c7547 */ /* 0x000fea000b800000 */
[----:B------:R-:W-:Y:S01]  /*3820*/  LOP3.LUT P0, RZ, R134, 0xff00, RZ, 0xc0, !PT ;  /* 0x0000ff0086ff7812 */ /* 0x000fe2000780c0ff */
        /* <DEDUP_REMOVED lines=10> */
.L_x_4511:
[----:B------:R-:W-:Y:S05]  /*38d0*/  BRA.U !UP2, `(.L_x_4512) ;  /* 0x000000010a2c7547 */ /* 0x000fea000b800000 */
        /* <DEDUP_REMOVED lines=11> */
.L_x_4512:
        /* <DEDUP_REMOVED lines=12> */
.L_x_4513:
[----:B------:R-:W-:Y:S05]  /*3a50*/  BRA.U !UP2, `(.L_x_4514) ;  /* 0x000000010a2c7547 */ /* 0x000fea000b800000 */
[----:B------:R-:W-:Y:S01]  /*3a60*/  LOP3.LUT P0, RZ, R135, 0xff, RZ, 0xc0, !PT ;  /* 0x000000ff87ff7812 */ /* 0x000fe2000780c0ff */
        /* <DEDUP_REMOVED lines=10> */
.L_x_4514:
        /* <DEDUP_REMOVED lines=12> */
.L_x_4515:
        /* <DEDUP_REMOVED lines=12> */
.L_x_4516:
[----:B------:R-:W-:Y:S02]  /*3c90*/  F2FP.F16.F32.PACK_AB R114, R117, R114 ;  /* 0x000000727572723e */ /* 0x000fe400000000ff */
[----:B------:R-:W-:Y:S01]  /*3ca0*/  F2FP.F16.F32.PACK_AB R115, R116, R115 ;  /* 0x000000737473723e */ /* 0x000fe200000000ff */
        /* <DEDUP_REMOVED lines=8> */
[----:B------:R-:W-:Y:S01]  /*3d30*/  @P0 HADD2.F32 R119, -RZ, R107.H1_H1 ;  /* 0x3000006bff770230 */ /* 0x000fe20000004100 */
[----:B------:R-:W-:-:S04]  /*3d40*/  F2FP.F16.F32.PACK_AB R117, RZ, R117 ;  /* 0x00000075ff75723e */ /* 0x000fc800000000ff */
[----:B------:R-:W-:Y:S01]  /*3d50*/  @P0 FMUL.FTZ R116, R119, R118 ;  /* 0x0000007677740220 */ /* 0x000fe20000410000 */
[----:B------:R-:W-:-:S03]  /*3d60*/  PRMT R111, R111, 0x5410, R117 ;  /* 0x000054106f6f7816 */ /* 0x000fc60000000075 */
[----:B------:R-:W-:-:S07]  /*3d70*/  FADD.FTZ R87, R87, R116 ;  /* 0x0000007457577221 */ /* 0x000fce0000010000 */
.L_x_4494:
        /* <DEDUP_REMOVED lines=12> */
.L_x_4483:
[----:B------:R-:W-:Y:S05]  /*3e40*/  BSYNC.RECONVERGENT B0 ;  /* 0x0000000000007941 */ /* 0x000fea0003800200 */
.L_x_4482:
        /* <DEDUP_REMOVED lines=8> */
.L_x_4519:
        /* <DEDUP_REMOVED lines=52> */
.L_x_4522:
[----:B------:R-:W-:Y:S05]  /*4210*/  BRA.U !UP2, `(.L_x_4523) ;  /* 0x000000010a2c7547 */ /* 0x000fea000b800000 */
[----:B------:R-:W-:Y:S01]  /*4220*/  LOP3.LUT P4, RZ, R132, 0xff00, RZ, 0xc0, !PT ;  /* 0x0000ff0084ff7812 */ /* 0x000fe2000788c0ff */
        /* <DEDUP_REMOVED lines=10> */
.L_x_4523:
        /* <DEDUP_REMOVED lines=12> */
.L_x_4524:
        /* <DEDUP_REMOVED lines=12> */
.L_x_4525:
        /* <DEDUP_REMOVED lines=12> */
.L_x_4526:
        /* <DEDUP_REMOVED lines=12> */
.L_x_4527:
        /* <DEDUP_REMOVED lines=12> */
.L_x_4528:
        /* <DEDUP_REMOVED lines=16> */
.L_x_4521:
[----:B------:R-:W-:Y:S01]  /*4790*/  ISETP.LT.AND P5, PT, RZ, UR34, PT ;  /* 0x00000022ff007c0c */ /* 0x000fe2000bfa1270 */
[----:B------:R-:W-:-:S12]  /*47a0*/  BRA.U !UP2, `(.L_x_4530) ;  /* 0x000000010a3c7547 */ /* 0x000fd8000b800000 */
[----:B0-----:R-:W-:Y:S01]  /*47b0*/  @P5 FFMA.FTZ R117, R129, UR10, R120 ;  /* 0x0000000a81755c23 */ /* 0x001fe20008010078 */
        /* <DEDUP_REMOVED lines=14> */
.L_x_4530:
[----:B------:R-:W-:Y:S05]  /*48a0*/  BRA.U !UP2, `(.L_x_4531) ;  /* 0x000000010a3c7547 */ /* 0x000fea000b800000 */
[----:B0-----:R-:W-:Y:S01]  /*48b0*/  @P5 FFMA.FTZ R118, R130, UR10, R120 ;  /* 0x0000000a82765c23 */ /* 0x001fe20008010078 */
        /* <DEDUP_REMOVED lines=14> */
.L_x_4531:
[----:B------:R-:W-:Y:S05]  /*49a0*/  BRA.U !UP2, `(.L_x_4532) ;  /* 0x000000010a3c7547 */ /* 0x000fea000b800000 */
        /* <DEDUP_REMOVED lines=15> */
.L_x_4532:
        /* <DEDUP_REMOVED lines=16> */
.L_x_4533:
        /* <DEDUP_REMOVED lines=16> */
.L_x_4534:
        /* <DEDUP_REMOVED lines=16> */
.L_x_4535:
        /* <DEDUP_REMOVED lines=16> */
.L_x_4536:
[----:B------:R-:W-:Y:S05]  /*4ea0*/  BRA.U !UP2, `(.L_x_4529) ;  /* 0x000000110a947547 */ /* 0x000fea000b800000 */
[----:B------:R-:W-:Y:S01]  /*4eb0*/  @P5 FFMA.FTZ R120, R150, UR10, R120 ;  /* 0x0000000a96785c23 */ /* 0x000fe20008010078 */
[----:B0----5:R-:W-:Y:S01]  /*4ec0*/  HADD2.F32 R116, -RZ, R103.H1_H1 ;  /* 0x30000067ff747230 */ /* 0x021fe20000004100 */
        /* <DEDUP_REMOVED lines=15> */
.L_x_4520:
        /* <DEDUP_REMOVED lines=27> */
.L_x_4538:
        /* <DEDUP_REMOVED lines=12> */
.L_x_4539:
        /* <DEDUP_REMOVED lines=31> */
.L_x_4540:
        /* <DEDUP_REMOVED lines=12> */
.L_x_4541:
[----:B------:R-:W-:Y:S02]  /*54e0*/  FSEL R114, R115, RZ, P4 ;  /* 0x000000ff73727208 */ /* 0x000fe40002000000 */
[----:B------:R-:W-:Y:S02]  /*54f0*/  F2FP.F16.F32.PACK_AB R113, R120, R119 ;  /* 0x000000777871723e */ /* 0x000fe400000000ff */
[----:B------:R-:W-:Y:S02]  /*5500*/  FSEL R115, R116, RZ, P4 ;  /* 0x000000ff74737208 */ /* 0x000fe40002000000 */
[----:B------:R-:W-:Y:S02]  /*5510*/  FSEL R116, R118, RZ, P4 ;  /* 0x000000ff76747208 */ /* 0x000fe40002000000 */
        /* <DEDUP_REMOVED lines=13> */
.L_x_4542:
        /* <DEDUP_REMOVED lines=12> */
.L_x_4543:
[----:B------:R-:W-:Y:S05]  /*56b0*/  BRA.U !UP2, `(.L_x_4544) ;  /* 0x000000010a2c7547 */ /* 0x000fea000b800000 */
        /* <DEDUP_REMOVED lines=11> */
.L_x_4544:
[----:B------:R-:W-:Y:S02]  /*5770*/  F2FP.F16.F32.PACK_AB R114, R114, R119 ;  /* 0x000000777272723e */ /* 0x000fe400000000ff */
[----:B------:R-:W-:Y:S01]  /*5780*/  F2FP.F16.F32.PACK_AB R115, R116, R115 ;  /* 0x000000737473723e */ /* 0x000fe200000000ff */
[----:B------:R-:W-:Y:S06]  /*5790*/  BRA.U !UP2, `(.L_x_4529) ;  /* 0x000000090a587547 */ /* 0x000fec000b800000 */
[----:B-----5:R-:W-:Y:S01]  /*57a0*/  ISETP.GE.U32.AND P4, PT, R132, RZ, PT ;  /* 0x000000ff8400720c */ /* 0x020fe20003f86070 */
        /* <DEDUP_REMOVED lines=12> */
.L_x_4537:
[----:B------:R-:W-:Y:S05]  /*5870*/  BRA.U !UP2, `(.L_x_4545) ;  /* 0x000000010a407547 */ /* 0x000fea000b800000 */
[----:B------:R-:W-:Y:S01]  /*5880*/  FFMA.FTZ R117, R129, UR10, R120 ;  /* 0x0000000a81757c23 */ /* 0x000fe20008010078 */
[----:B------:R-:W-:Y:S02]  /*5890*/  ISETP.LT.AND P4, PT, RZ, UR34, PT ;  /* 0x00000022ff007c0c */ /* 0x000fe4000bf81270 */
[----:B-----5:R-:W-:Y:S01]  /*58a0*/  LOP3.LUT P5, RZ, R132, 0xff, RZ, 0xc0, !PT ;  /* 0x000000ff84ff7812 */ /* 0x020fe200078ac0ff */
[----:B------:R-:W-:Y:S01]  /*58b0*/  FADD.FTZ R116, R136, -R117 ;  /* 0x8000007588747221 */ /* 0x000fe20000010000 */
[----:B------:R-:W-:-:S03]  /*58c0*/  MOV R117, RZ ;  /* 0x000000ff00757202 */ /* 0x000fc60000000f00 */
[----:B------:R-:W-:-:S05]  /*58d0*/  FMUL.FTZ R116, R116, UR33 ;  /* 0x0000002174747c20 */ /* 0x000fca0008410000 */
[----:B------:R-:W-:-:S03]  /*58e0*/  FSEL R116, R116, RZ, P4 ;  /* 0x000000ff74747208 */ /* 0x000fc60002000000 */
[----:B------:R-:W-:Y:S02]  /*58f0*/  @P5 HADD2.F32 R118, -RZ, R104.H0_H0 ;  /* 0x20000068ff765230 */ /* 0x000fe40000004100 */
[----:B------:R-:W-:-:S04]  /*5900*/  FMUL.FTZ R116, R116, UR27 ;  /* 0x0000001b74747c20 */ /* 0x000fc80008410000 */
[----:B------:R-:W-:-:S04]  /*5910*/  FMUL.FTZ R119, R116, UR26 ;  /* 0x0000001a74777c20 */ /* 0x000fc80008410000 */
[-C--:B------:R-:W-:Y:S01]  /*5920*/  FMUL.FTZ R116, R24, R119.reuse ;  /* 0x0000007718747220 */ /* 0x080fe20000410000 */
[----:B------:R-:W-:-:S04]  /*5930*/  @P5 FMUL.FTZ R117, R118, R119 ;  /* 0x0000007776755220 */ /* 0x000fc80000410000 */
[----:B------:R-:W-:Y:S01]  /*5940*/  FSEL R116, R116, RZ, P5 ;  /* 0x000000ff74747208 */ /* 0x000fe20002800000 */
[----:B------:R-:W-:-:S03]  /*5950*/  FADD.FTZ R88, R88, R117 ;  /* 0x0000007558587221 */ /* 0x000fc60000010000 */
[----:B------:R-:W-:-:S04]  /*5960*/  F2FP.F16.F32.PACK_AB R116, RZ, R116 ;  /* 0x00000074ff74723e */ /* 0x000fc800000000ff */
[----:B------:R-:W-:-:S07]  /*5970*/  PRMT R108, R116, 0x7610, R108 ;  /* 0x00007610746c7816 */ /* 0x000fce000000006c */
.L_x_4545:
        /* <DEDUP_REMOVED lines=17> */
.L_x_4546:
        /* <DEDUP_REMOVED lines=17> */
.L_x_4547:
        /* <DEDUP_REMOVED lines=17> */
.L_x_4548:
        /* <DEDUP_REMOVED lines=17> */
.L_x_4549:
        /* <DEDUP_REMOVED lines=17> */
.L_x_4550:
        /* <DEDUP_REMOVED lines=17> */
.L_x_4551:
        /* <DEDUP_REMOVED lines=18> */
.L_x_4529:
[----:B0-----:R-:W0:Y:S01]  /*6100*/  @P0 LDC.64 R118, c[0x0][0x478] ;  /* 0x00011e00ff760b82 */ /* 0x001e220000000a00 */
[----:B------:R-:W1:Y:S01]  /*6110*/  @UP2 LDCU.64 UR8, c[0x0][0x468] ;  /* 0x00008d00ff0827ac */ /* 0x000e620008000a00 */
[----:B------:R-:W-:Y:S02]  /*6120*/  PLOP3.LUT P4, PT, PT, PT, UP2, 0x80, 0x8 ;  /* 0x000000000008781c */ /* 0x000fe40003f8f028 */
[----:B------:R-:W-:-:S11]  /*6130*/  MOV R116, 0x10 ;  /* 0x0000001000747802 */ /* 0x000fd60000000f00 */
[----:B-1----:R-:W-:-:S04]  /*6140*/  @P4 IMAD.WIDE.U32 R116, R121, R116, UR8 ;  /* 0x0000000879744e25 */ /* 0x002fc8000f8e0074 */
[----:B0-----:R-:W-:-:S05]  /*6150*/  @P0 IMAD.WIDE.U32 R118, R5, 0x10, R118 ;  /* 0x0000001005760825 */ /* 0x001fca00078e0076 */
[----:B------:R1:W-:Y:S04]  /*6160*/  @P0 STG.E.128 desc[UR24][R118.64], R112 ;  /* 0x0000007076000986 */ /* 0x0003e8000c101d18 */
[----:B------:R1:W-:Y:S02]  /*6170*/  @P4 STG.E.128 desc[UR24][R116.64], R108 ;  /* 0x0000006c74004986 */ /* 0x0003e4000c101d18 */
.L_x_4518:
[----:B------:R-:W-:Y:S05]  /*6180*/  BSYNC.RECONVERGENT B0 ;  /* 0x0000000000007941 */ /* 0x000fea0003800200 */
.L_x_4517:
[----:B------:R-:W-:Y:S01]  /*6190*/  UIADD3 UR6, UPT, UPT, UR6, UR30, URZ ;  /* 0x0000001e06067290 */ /* 0x000fe2000fffe0ff */
[----:B------:R-:W-:-:S03]  /*61a0*/  PLOP3.LUT P3, PT, P3, PT, PT, 0x8, 0x80 ;  /* 0x000000000080781c */ /* 0x000fc60001f6e170 */
[----:B------:R-:W-:-:S09]  /*61b0*/  UISETP.GE.AND UP0, UPT, UR6, UR31, UPT ;  /* 0x0000001f0600728c */ /* 0x000fd2000bf06270 */
[----:B------:R-:W-:Y:S05]  /*61c0*/  BRA.U !UP0, `(.L_x_4552) ;  /* 0xffffffa508007547 */ /* 0x000fea000b83ffff */
.L_x_4473:
        /* <DEDUP_REMOVED lines=18> */
.L_x_4554:
[----:B------:R-:W-:Y:S05]  /*62f0*/  BSYNC.RECONVERGENT B0 ;  /* 0x0000000000007941 */ /* 0x000fea0003800200 */
.L_x_4553:
        /* <DEDUP_REMOVED lines=14> */
.L_x_4555:
        /* <DEDUP_REMOVED lines=10> */
.L_x_8083:


//--------------------- .text._ZN10layer_norm22ln_bwd_finalize_kernelINS_22Kernel_traits_finalizeILj2048Ef6__halfS2_S2_fjLb1ELj1024ELj4ENS_18Kernel_traits_baseILj2048EfS2_S2_S2_fjLj1024EEEEELb1ELb1EEEvNS_9BwdParamsE --------------------------
	.section	.text._ZN10layer_norm22ln_bwd_finalize_kernelINS_22Kernel_traits_finalizeILj2048Ef6__halfS2_S2_fjLb1ELj1024ELj4ENS_18Kernel_traits_baseILj2048EfS2_S2_S2_fjLj1024EEEEELb1ELb1EEEvNS_9BwdParamsE,"ax",@progbits
	.align	128
        .global         _ZN10layer_norm22ln_bwd_finalize_kernelINS_22Kernel_traits_finalizeILj2048Ef6__halfS2_S2_fjLb1ELj1024ELj4ENS_18Kernel_traits_baseILj2048EfS2_S2_S2_fjLj1024EEEEELb1ELb1EEEvNS_9BwdParamsE
        .type           _ZN10layer_norm22ln_bwd_finalize_kernelINS_22Kernel_traits_finalizeILj2048Ef6__halfS2_S2_fjLb1ELj1024ELj4ENS_18Kernel_traits_baseILj2048EfS2_S2_S2_fjLj1024EEEEELb1ELb1EEEvNS_9BwdParamsE,@function
        .size           _ZN10layer_norm22ln_bwd_finalize_kernelINS_22Kernel_traits_finalizeILj2048Ef6__halfS2_S2_fjLb1ELj1024ELj4ENS_18Kernel_traits_baseILj2048EfS2_S2_S2_fjLj1024EEEEELb1ELb1EEEvNS_9BwdParamsE,(.L_x_8084 - _ZN10layer_norm22ln_bwd_finalize_kernelINS_22Kernel_traits_finalizeILj2048Ef6__halfS2_S2_fjLb1ELj1024ELj4ENS_18Kernel_traits_baseILj2048EfS2_S2_S2_fjLj1024EEEEELb1ELb1EEEvNS_9BwdParamsE)
        .other          _ZN10layer_norm22ln_bwd_finalize_kernelINS_22Kernel_traits_finalizeILj2048Ef6__halfS2_S2_fjLb1ELj1024ELj4ENS_18Kernel_traits_baseILj2048EfS2_S2_S2_fjLj1024EEEEELb1ELb1EEEvNS_9BwdParamsE,@"STO_CUDA_ENTRY STV_DEFAULT"
_ZN10layer_norm22ln_bwd_finalize_kernelINS_22Kernel_traits_finalizeILj2048Ef6__halfS2_S2_fjLb1ELj1024ELj4ENS_18Kernel_traits_baseILj2048EfS2_S2_S2_fjLj1024EEEEELb1ELb1EEEvNS_9BwdParamsE:
.text._ZN10layer_norm22ln_bwd_finalize_kernelINS_22Kernel_traits_finalizeILj2048Ef6__halfS2_S2_fjLb1ELj1024ELj4ENS_18Kernel_traits_baseILj2048EfS2_S2_S2_fjLj1024EEEEELb1ELb1EEEvNS_9BwdParamsE:
        /* <DEDUP_REMOVED lines=60> */
.L_x_4560:
        /* <DEDUP_REMOVED lines=87> */
.L_x_4559:
[----:B------:R-:W-:Y:S05]  /*0930*/  BSYNC.RECONVERGENT B1 ;  /* 0x0000000000017941 */ /* 0x000fea0003800200 */
.L_x_4558:
        /* <DEDUP_REMOVED lines=50> */
.L_x_4562:
[----:B------:R-:W-:Y:S05]  /*0c60*/  BSYNC.RECONVERGENT B1 ;  /* 0x0000000000017941 */ /* 0x000fea0003800200 */
.L_x_4561:
        /* <DEDUP_REMOVED lines=30> */
.L_x_4564:
[----:B------:R-:W-:Y:S05]  /*0e50*/  BSYNC.RECONVERGENT B1 ;  /* 0x0000000000017941 */ /* 0x000fea0003800200 */
.L_x_4563:
        /* <DEDUP_REMOVED lines=15> */
.L_x_4557:
[----:B------:R-:W-:Y:S05]  /*0f50*/  BSYNC.RECONVERGENT B0 ;  /* 0x0000000000007941 */ /* 0x000fea0003800200 */
.L_x_4556:
        /* <DEDUP_REMOVED lines=70> */
.L_x_4565:
        /* <DEDUP_REMOVED lines=12> */
.L_x_8084:


//--------------------- .text._ZN10layer_norm13ln_bwd_kernelINS_13Kernel_traitsIf6__halfS2_S2_fjLj2048ELj1ELj1ELj4ELj16ENS_18Kernel_traits_baseILj2048EfS2_S2_S2_fjLj128EEEEELb1ELb1ELb1ELb1EEEvNS_9BwdParamsE --------------------------
	.section	.text._ZN10layer_norm13ln_bwd_kernelINS_13Kernel_traitsIf6__halfS2_S2_fjLj2048ELj1ELj1ELj4ELj16ENS_18Kernel_traits_baseILj2048EfS2_S2_S2_fjLj128EEEEELb1ELb1ELb1ELb1EEEvNS_9BwdParamsE,"ax",@progbits
	.align	128
        .global         _ZN10layer_norm13ln_bwd_kernelINS_13Kernel_traitsIf6__halfS2_S2_fjLj2048ELj1ELj1ELj4ELj16ENS_18Kernel_traits_baseILj2048EfS2_S2_S2_fjLj128EEEEELb1ELb1ELb1ELb1EEEvNS_9BwdParamsE
        .type           _ZN10layer_norm13ln_bwd_kernelINS_13Kernel_traitsIf6__halfS2_S2_fjLj2048ELj1ELj1ELj4ELj16ENS_18Kernel_traits_baseILj2048EfS2_S2_S2_fjLj128EEEEELb1ELb1ELb1ELb1EEEvNS_9BwdParamsE,@function
        .size           _ZN10layer_norm13ln_bwd_kernelINS_13Kernel_traitsIf6__halfS2_S2_fjLj2048ELj1ELj1ELj4ELj16ENS_18Kernel_traits_baseILj2048EfS2_S2_S2_fjLj128EEEEELb1ELb1ELb1ELb1EEEvNS_9BwdParamsE,(.L_x_8085 - _ZN10layer_norm13ln_bwd_kernelINS_13Kernel_traitsIf6__halfS2_S2_fjLj2048ELj1ELj1ELj4ELj16ENS_18Kernel_traits_baseILj2048EfS2_S2_S2_fjLj128EEEEELb1ELb1ELb1ELb1EEEvNS_9BwdParamsE)
        .other          _ZN10layer_norm13ln_bwd_kernelINS_13Kernel_traitsIf6__halfS2_S2_fjLj2048ELj1ELj1ELj4ELj16ENS_18Kernel_traits_baseILj2048EfS2_S2_S2_fjLj128EEEEELb1ELb1ELb1ELb1EEEvNS_9BwdParamsE,@"STO_CUDA_ENTRY STV_DEFAULT"
_ZN10layer_norm13ln_bwd_kernelINS_13Kernel_traitsIf6__halfS2_S2_fjLj2048ELj1ELj1ELj4ELj16ENS_18Kernel_traits_baseILj2048EfS2_S2_S2_fjLj128EEEEELb1ELb1ELb1ELb1EEEvNS_9BwdParamsE:
.text._ZN10layer_norm13ln_bwd_kernelINS_13Kernel_traitsIf6__halfS2_S2_fjLj2048ELj1ELj1ELj4ELj16ENS_18Kernel_traits_baseILj2048EfS2_S2_S2_fjLj128EEEEELb1ELb1ELb1ELb1EEEvNS_9BwdParamsE:
        /* <DEDUP_REMOVED lines=55> */
.L_x_4634:
        /* <DEDUP_REMOVED lines=27> */
[-C--:B------:R-:W-:Y:S02]  /*0520*/  LEA.HI.SX32 R127, R3, R0.reuse, 0x1d ;  /* 0x00000000037f7211 */ /* 0x080fe400078feaff */
[----:B------:R-:W-:Y:S01]  /*0530*/  LEA.HI R7, R6, R7, RZ, 0x3 ;  /* 0x0000000706077211 */ /* 0x000fe200078f18ff */
[----:B------:R-:W-:Y:S01]  /*0540*/  UIMAD.WIDE UR10, UR4, 0x4, UR12 ;  /* 0x00000004040a78a5 */ /* 0x000fe2000f8e020c */
[C---:B------:R-:W-:Y:S01]  /*0550*/  IADD3 R129, PT, PT, R127.reuse, 0x80, RZ ;  /* 0x000000807f817810 */ /* 0x040fe20007ffe0ff */
[----:B-1----:R-:W-:Y:S01]  /*0560*/  IMAD.WIDE.U32 R116, R127, 0x10, R8 ;  /* 0x000000107f747825 */ /* 0x002fe200078e0008 */
[----:B------:R-:W-:-:S03]  /*0570*/  LEA.HI.SX32 R7, R7, R0, 0x1d ;  /* 0x0000000007077211 */ /* 0x000fc600078feaff */
[----:B------:R-:W-:Y:S01]  /*0580*/  MOV R120, UR10 ;  /* 0x0000000a00787c02 */ /* 0x000fe20008000f00 */
[----:B------:R-:W-:Y:S01]  /*0590*/  IMAD.WIDE.U32 R8, R129, 0x10, R8 ;  /* 0x0000001081087825 */ /* 0x000fe200078e0008 */
[----:B------:R-:W-:Y:S01]  /*05a0*/  MOV R121, UR11 ;  /* 0x0000000b00797c02 */ /* 0x000fe20008000f00 */
[----:B------:R-:W3:Y:S02]  /*05b0*/  LDG.E.128 R116, desc[UR20][R116.64] ;  /* 0x0000001474747981 */ /* 0x000ee4000c1e1d00 */
[C-C-:B--2---:R-:W-:Y:S01]  /*05c0*/  IMAD.WIDE.U32 R12, R7.reuse, 0x10, R4.reuse ;  /* 0x00000010070c7825 */ /* 0x144fe200078e0004 */
[----:B------:R-:W-:Y:S01]  /*05d0*/  IADD3 R7, PT, PT, R7, 0x80, RZ ;  /* 0x0000008007077810 */ /* 0x000fe20007ffe0ff */
[----:B------:R1:W2:Y:S04]  /*05e0*/  LDG.E R3, desc[UR20][R120.64] ;  /* 0x0000001478037981 */ /* 0x0002a8000c1e1900 */
[----:B------:R-:W4:Y:S01]  /*05f0*/  LDG.E.128 R8, desc[UR20][R8.64] ;  /* 0x0000001408087981 */ /* 0x000f22000c1e1d00 */
        /* <DEDUP_REMOVED lines=22> */
[----:B------:R-:W-:Y:S01]  /*0760*/  ISETP.NE.AND P0, PT, RZ, UR22, PT ;  /* 0x00000016ff007c0c */ /* 0x000fe2000bf05270 */
[--C-:B---3--:R-:W-:Y:S02]  /*0770*/  HADD2.F32 R128, -RZ, R116.reuse.H0_H0 ;  /* 0x20000074ff807230 */ /* 0x108fe40000004100 */
[----:B------:R-:W-:Y:S02]  /*0780*/  HADD2.F32 R116, -RZ, R116.H1_H1 ;  /* 0x30000074ff747230 */ /* 0x000fe40000004100 */
[--C-:B------:R-:W-:Y:S01]  /*0790*/  HADD2.F32 R129, -RZ, R117.reuse.H0_H0 ;  /* 0x20000075ff817230 */ /* 0x100fe20000004100 */
[----:B--2---:R-:W-:Y:S01]  /*07a0*/  FSEL R141, R3, RZ, !P0 ;  /* 0x000000ff038d7208 */ /* 0x004fe20004000000 */
[----:B------:R-:W-:Y:S02]  /*07b0*/  HADD2.F32 R117, -RZ, R117.H1_H1 ;  /* 0x30000075ff757230 */ /* 0x000fe40000004100 */
[----:B------:R-:W-:-:S02]  /*07c0*/  HADD2.F32 R130, -RZ, R118.H0_H0 ;  /* 0x20000076ff827230 */ /* 0x000fc40000004100 */
[--C-:B------:R-:W-:Y:S02]  /*07d0*/  HADD2.F32 R131, -RZ, R119.reuse.H0_H0 ;  /* 0x20000077ff837230 */ /* 0x100fe40000004100 */
[----:B------:R-:W-:Y:S02]  /*07e0*/  HADD2.F32 R118, -RZ, R118.H1_H1 ;  /* 0x30000076ff767230 */ /* 0x000fe40000004100 */
[----:B------:R-:W-:Y:S02]  /*07f0*/  HADD2.F32 R119, -RZ, R119.H1_H1 ;  /* 0x30000077ff777230 */ /* 0x000fe40000004100 */
[--C-:B----4-:R-:W-:Y:S02]  /*0800*/  HADD2.F32 R120, -RZ, R8.reuse.H0_H0 ;  /* 0x20000008ff787230 */ /* 0x110fe40000004100 */
        /* <DEDUP_REMOVED lines=8> */
[----:B------:R-:W-:-:S02]  /*0890*/  HADD2.F32 R127, -RZ, R12.H0_H0 ;  /* 0x2000000cff7f7230 */ /* 0x000fc40000004100 */
[----:B------:R-:W-:Y:S02]  /*08a0*/  HADD2.F32 R126, -RZ, R12.H1_H1 ;  /* 0x3000000cff7e7230 */ /* 0x000fe40000004100 */
[C---:B------:R-:W-:Y:S01]  /*08b0*/  FADD.FTZ R3, -R141.reuse, R128 ;  /* 0x000000808d037221 */ /* 0x040fe20000010100 */
[--C-:B------:R-:W-:Y:S02]  /*08c0*/  HADD2.F32 R125, -RZ, R13.reuse.H0_H0 ;  /* 0x2000000dff7d7230 */ /* 0x100fe40000004100 */
[C---:B------:R-:W-:Y:S01]  /*08d0*/  FADD.FTZ R9, -R141.reuse, R117 ;  /* 0x000000758d097221 */ /* 0x040fe20000010100 */
[----:B------:R-:W-:Y:S02]  /*08e0*/  HADD2.F32 R12, -RZ, R13.H1_H1 ;  /* 0x3000000dff0c7230 */ /* 0x000fe40000004100 */
[----:B------:R-:W-:Y:S01]  /*08f0*/  FADD.FTZ R11, -R141, R130 ;  /* 0x000000828d0b7221 */ /* 0x000fe20000010100 */
[--C-:B0-----:R-:W-:Y:S02]  /*0900*/  HADD2.F32 R123, -RZ, R15.reuse.H0_H0 ;  /* 0x2000000fff7b7230 */ /* 0x101fe40000004100 */
        /* <DEDUP_REMOVED lines=17> */
[----:B------:R-:W-:Y:S01]  /*0a20*/  FMUL.FTZ R4, R8, UR28 ;  /* 0x0000001c08047c20 */ /* 0x000fe20008410000 */
[----:B------:R-:W-:Y:S01]  /*0a30*/  FMUL.FTZ R8, R9, UR28 ;  /* 0x0000001c09087c20 */ /* 0x000fe20008410000 */
[----:B------:R-:W-:Y:S01]  /*0a40*/  FMUL.FTZ R9, R11, UR28 ;  /* 0x0000001c0b097c20 */ /* 0x000fe20008410000 */
[----:B------:R-:W-:Y:S01]  /*0a50*/  FADD.FTZ R75, R75, R12 ;  /* 0x0000000c4b4b7221 */ /* 0x000fe20000010000 */
[-C--:B------:R-:W-:Y:S01]  /*0a60*/  FMUL.FTZ R11, R55, R12.reuse ;  /* 0x0000000c370b7220 */ /* 0x080fe20000410000 */
[----:B------:R-:W-:Y:S01]  /*0a70*/  FFMA.FTZ R59, R8, R12, R59 ;  /* 0x0000000c083b7223 */ /* 0x000fe2000001003b */
        /* <DEDUP_REMOVED lines=8> */
[----:B------:R-:W-:Y:S01]  /*0b00*/  FADD.FTZ R77, R77, R124 ;  /* 0x0000007c4d4d7221 */ /* 0x000fe20000010000 */
[-C--:B------:R-:W-:Y:S01]  /*0b10*/  FFMA.FTZ R61, R12, R124.reuse, R61 ;  /* 0x0000007c0c3d7223 */ /* 0x080fe2000001003d */
[----:B------:R-:W-:Y:S01]  /*0b20*/  FMUL.FTZ R15, R49, R124 ;  /* 0x0000007c310f7220 */ /* 0x000fe20000410000 */
[--C-:B------:R-:W-:Y:S02]  /*0b30*/  HADD2.F32 R119, -RZ, R6.reuse.H0_H0 ;  /* 0x20000006ff777230 */ /* 0x100fe40000004100 */
[----:B------:R-:W-:Y:S01]  /*0b40*/  FMUL.FTZ R124, R133, UR28 ;  /* 0x0000001c857c7c20 */ /* 0x000fe20008410000 */
[----:B------:R-:W-:-:S02]  /*0b50*/  HADD2.F32 R118, -RZ, R6.H1_H1 ;  /* 0x30000006ff767230 */ /* 0x000fc40000004100 */
        /* <DEDUP_REMOVED lines=83> */
.L_x_4567:
        /* <DEDUP_REMOVED lines=29> */
.L_x_4568:
        /* <DEDUP_REMOVED lines=39> */
[----:B------:R-:W-:Y:S01]  /*14d0*/  @!P3 STS.64 [R153], R142 ;  /* 0x0000008e9900b388 */ /* 0x000fe20000000a00 */
[----:B------:R-:W-:Y:S06]  /*14e0*/  BAR.SYNC.DEFER_BLOCKING 0x0 ;  /* 0x0000000000007b1d */ /* 0x000fec0000010000 */
[----:B------:R0:W5:Y:S01]  /*14f0*/  @P2 LDG.E.128 R104, desc[UR20][R144.64] ;  /* 0x0000001490682981 */ /* 0x000162000c1e1d00 */
[C---:B------:R-:W-:Y:S01]  /*1500*/  @!P1 IADD3 R154, PT, PT, R121.reuse, 0x2000, RZ ;  /* 0x00002000799a9810 */ /* 0x040fe20007ffe0ff */
[----:B------:R-:W-:Y:S01]  /*1510*/  UISETP.NE.U32.AND UP0, UPT, UR6, URZ, UPT ;  /* 0x000000ff0600728c */ /* 0x000fe2000bf05070 */
[C---:B------:R-:W-:Y:S01]  /*1520*/  IADD3 R120, PT, PT, R121.reuse, 0x2030, RZ ;  /* 0x0000203079787810 */ /* 0x040fe20007ffe0ff */
[----:B------:R-:W-:Y:S01]  /*1530*/  IMAD R152, R152, UR4, RZ ;  /* 0x0000000498987c24 */ /* 0x000fe2000f8e02ff */
        /* <DEDUP_REMOVED lines=24> */
[----:B------:R-:W-:Y:S05]  /*16c0*/  @!P2 BRA `(.L_x_4571) ;  /* 0x000000000040a947 */ /* 0x000fea0003800000 */
[----:B------:R-:W-:Y:S01]  /*16d0*/  FFMA.FTZ R117, R3, UR10, R120 ;  /* 0x0000000a03757c23 */ /* 0x000fe20008010078 */
[----:B------:R-:W-:Y:S02]  /*16e0*/  ISETP.LT.AND P0, PT, RZ, UR29, PT ;  /* 0x0000001dff007c0c */ /* 0x000fe4000bf01270 */
[----:B-----5:R-:W-:Y:S01]  /*16f0*/  LOP3.LUT P3, RZ, R138, 0xff, RZ, 0xc0, !PT ;  /* 0x000000ff8aff7812 */ /* 0x020fe2000786c0ff */
[----:B------:R-:W-:Y:S01]  /*1700*/  FADD.FTZ R116, R6, -R117 ;  /* 0x8000007506747221 */ /* 0x000fe20000010000 */
[----:B------:R-:W-:-:S03]  /*1710*/  HFMA2 R117, -RZ, RZ, 0, 0 ;  /* 0x00000000ff757431 */ /* 0x000fc600000001ff */
        /* <DEDUP_REMOVED lines=11> */
.L_x_4571:
[----:B------:R-:W-:Y:S05]  /*17d0*/  @!P2 BRA `(.L_x_4572) ;  /* 0x000000000040a947 */ /* 0x000fea0003800000 */
        /* <DEDUP_REMOVED lines=9> */
[----:B------:R-:W-:-:S03]  /*1870*/  MOV R116, RZ ;  /* 0x000000ff00747202 */ /* 0x000fc60000000f00 */
[----:B------:R-:W-:Y:S01]  /*1880*/  FMUL.FTZ R118, R25, R122 ;  /* 0x0000007a19767220 */ /* 0x000fe20000410000 */
[----:B------:R-:W-:-:S04]  /*1890*/  @P0 FMUL.FTZ R116, R122, R117 ;  /* 0x000000757a740220 */ /* 0x000fc80000410000 */
[----:B------:R-:W-:Y:S01]  /*18a0*/  FSEL R118, R118, RZ, P0 ;  /* 0x000000ff76767208 */ /* 0x000fe20000000000 */
[----:B------:R-:W-:-:S03]  /*18b0*/  FADD.FTZ R101, R101, R116 ;  /* 0x0000007465657221 */ /* 0x000fc60000010000 */
[----:B------:R-:W-:-:S04]  /*18c0*/  F2FP.F16.F32.PACK_AB R118, RZ, R118 ;  /* 0x00000076ff76723e */ /* 0x000fc800000000ff */
[----:B------:R-:W-:-:S07]  /*18d0*/  PRMT R108, R108, 0x5410, R118 ;  /* 0x000054106c6c7816 */ /* 0x000fce0000000076 */
.L_x_4572:
        /* <DEDUP_REMOVED lines=17> */
.L_x_4573:
        /* <DEDUP_REMOVED lines=17> */
.L_x_4574:
        /* <DEDUP_REMOVED lines=17> */
.L_x_4575:
        /* <DEDUP_REMOVED lines=17> */
.L_x_4576:
        /* <DEDUP_REMOVED lines=17> */
.L_x_4577:
[----:B------:R-:W-:Y:S05]  /*1e30*/  @!P2 BRA `(.L_x_4578) ;  /* 0x000000180098a947 */ /* 0x000fea0003800000 */
        /* <DEDUP_REMOVED lines=10> */
[----:B------:R-:W-:-:S03]  /*1ee0*/  MOV R116, RZ ;  /* 0x000000ff00747202 */ /* 0x000fc60000000f00 */
[----:B------:R-:W-:Y:S01]  /*1ef0*/  FMUL.FTZ R118, R31, R122 ;  /* 0x0000007a1f767220 */ /* 0x000fe20000410000 */
[----:B------:R-:W-:-:S04]  /*1f00*/  @P0 FMUL.FTZ R116, R122, R117 ;  /* 0x000000757a740220 */ /* 0x000fc80000410000 */
[----:B------:R-:W-:Y:S01]  /*1f10*/  FSEL R118, R118, RZ, P0 ;  /* 0x000000ff76767208 */ /* 0x000fe20000000000 */
[----:B------:R-:W-:-:S03]  /*1f20*/  FADD.FTZ R99, R99, R116 ;  /* 0x0000007463637221 */ /* 0x000fc60000010000 */
[----:B------:R-:W-:-:S04]  /*1f30*/  F2FP.F16.F32.PACK_AB R118, RZ, R118 ;  /* 0x00000076ff76723e */ /* 0x000fc800000000ff */
[----:B------:R-:W-:Y:S01]  /*1f40*/  PRMT R111, R111, 0x5410, R118 ;  /* 0x000054106f6f7816 */ /* 0x000fe20000000076 */
[----:B------:R-:W-:Y:S06]  /*1f50*/  BRA `(.L_x_4578) ;  /* 0x0000001800507947 */ /* 0x000fec0003800000 */
.L_x_4570:
        /* <DEDUP_REMOVED lines=12> */
[----:B-----5:R-:W-:Y:S01]  /*2020*/  LOP3.LUT P3, RZ, R138, 0xff, RZ, 0xc0, !PT ;  /* 0x000000ff8aff7812 */ /* 0x020fe2000786c0ff */
[----:B------:R-:W-:-:S04]  /*2030*/  FMUL.FTZ R113, R114, UR25 ;  /* 0x0000001972717c20 */ /* 0x000fc80008410000 */
[----:B------:R-:W-:Y:S01]  /*2040*/  FMUL.FTZ R115, R113, UR24 ;  /* 0x0000001871737c20 */ /* 0x000fe20008410000 */
[----:B------:R-:W-:-:S03]  /*2050*/  HFMA2 R113, -RZ, RZ, 0, 0 ;  /* 0x00000000ff717431 */ /* 0x000fc600000001ff */
[----:B------:R-:W-:-:S04]  /*2060*/  FMUL.FTZ R114, R24, R115 ;  /* 0x0000007318727220 */ /* 0x000fc80000410000 */
[----:B------:R-:W-:Y:S01]  /*2070*/  @P3 HADD2.F32 R116, -RZ, R104.H0_H0 ;  /* 0x20000068ff743230 */ /* 0x000fe20000004100 */
[----:B------:R-:W-:-:S04]  /*2080*/  FSEL R114, R114, RZ, P3 ;  /* 0x000000ff72727208 */ /* 0x000fc80001800000 */
[----:B------:R-:W-:Y:S01]  /*2090*/  @P3 FMUL.FTZ R113, R116, R115 ;  /* 0x0000007374713220 */ /* 0x000fe20000410000 */
[----:B------:R-:W-:-:S03]  /*20a0*/  F2FP.F16.F32.PACK_AB R114, RZ, R114 ;  /* 0x00000072ff72723e */ /* 0x000fc600000000ff */
[----:B------:R-:W-:Y:S01]  /*20b0*/  FADD.FTZ R100, R100, R113 ;  /* 0x0000007164647221 */ /* 0x000fe20000010000 */
[----:B------:R-:W-:-:S07]  /*20c0*/  PRMT R108, R114, 0x7610, R108 ;  /* 0x00007610726c7816 */ /* 0x000fce000000006c */
.L_x_4579:
[----:B------:R-:W-:Y:S05]  /*20d0*/  @!P2 BRA `(.L_x_4580) ;  /* 0x00000000002ca947 */ /* 0x000fea0003800000 */
[----:B-----5:R-:W-:Y:S01]  /*20e0*/  LOP3.LUT P3, RZ, R138, 0xff00, RZ, 0xc0, !PT ;  /* 0x0000ff008aff7812 */ /* 0x020fe2000786c0ff */
[----:B------:R-:W-:Y:S01]  /*20f0*/  FMUL.FTZ R113, R117, UR25 ;  /* 0x0000001975717c20 */ /* 0x000fe20008410000 */
[----:B------:R-:W-:-:S03]  /*2100*/  MOV R114, RZ ;  /* 0x000000ff00727202 */ /* 0x000fc60000000f00 */
        /* <DEDUP_REMOVED lines=8> */
.L_x_4580:
        /* <DEDUP_REMOVED lines=31> */
.L_x_4581:
        /* <DEDUP_REMOVED lines=12> */
.L_x_4582:
        /* <DEDUP_REMOVED lines=8> */
[----:B------:R-:W-:-:S03]  /*24c0*/  HFMA2 R119, -RZ, RZ, 0, 0 ;  /* 0x00000000ff777431 */ /* 0x000fc600000001ff */
        /* <DEDUP_REMOVED lines=8> */
.L_x_4583:
[----:B------:R-:W-:Y:S05]  /*2550*/  @!P2 BRA `(.L_x_4584) ;  /* 0x00000000002ca947 */ /* 0x000fea0003800000 */
[----:B-----5:R-:W-:Y:S01]  /*2560*/  LOP3.LUT P0, RZ, R139, 0xff00, RZ, 0xc0, !PT ;  /* 0x0000ff008bff7812 */ /* 0x020fe2000780c0ff */
[----:B------:R-:W-:-:S04]  /*2570*/  FMUL.FTZ R114, R115, UR25 ;  /* 0x0000001973727c20 */ /* 0x000fc80008410000 */
[----:B------:R-:W-:Y:S01]  /*2580*/  FMUL.FTZ R142, R114, UR24 ;  /* 0x00000018728e7c20 */ /* 0x000fe20008410000 */
[----:B------:R-:W-:-:S03]  /*2590*/  MOV R114, RZ ;  /* 0x000000ff00727202 */ /* 0x000fc60000000f00 */
[----:B------:R-:W-:-:S04]  /*25a0*/  FMUL.FTZ R118, R29, R142 ;  /* 0x0000008e1d767220 */ /* 0x000fc80000410000 */
[----:B------:R-:W-:Y:S01]  /*25b0*/  @P0 HADD2.F32 R119, -RZ, R106.H1_H1 ;  /* 0x3000006aff770230 */ /* 0x000fe20000004100 */
[----:B------:R-:W-:-:S04]  /*25c0*/  FSEL R118, R118, RZ, P0 ;  /* 0x000000ff76767208 */ /* 0x000fc80000000000 */
[----:B------:R-:W-:Y:S01]  /*25d0*/  @P0 FMUL.FTZ R114, R119, R142 ;  /* 0x0000008e77720220 */ /* 0x000fe20000410000 */
[----:B------:R-:W-:-:S03]  /*25e0*/  F2FP.F16.F32.PACK_AB R118, RZ, R118 ;  /* 0x00000076ff76723e */ /* 0x000fc600000000ff */
[----:B------:R-:W-:Y:S01]  /*25f0*/  FADD.FTZ R97, R97, R114 ;  /* 0x0000007261617221 */ /* 0x000fe20000010000 */
[----:B------:R-:W-:-:S07]  /*2600*/  PRMT R110, R110, 0x5410, R118 ;  /* 0x000054106e6e7816 */ /* 0x000fce0000000076 */
.L_x_4584:
[----:B------:R-:W-:Y:S05]  /*2610*/  @!P2 BRA `(.L_x_4585) ;  /* 0x00000000002ca947 */ /* 0x000fea0003800000 */
        /* <DEDUP_REMOVED lines=11> */
.L_x_4585:
[----:B------:R-:W-:Y:S02]  /*26d0*/  F2FP.F16.F32.PACK_AB R114, R115, R122 ;  /* 0x0000007a7372723e */ /* 0x000fe400000000ff */
[----:B------:R-:W-:Y:S01]  /*26e0*/  F2FP.F16.F32.PACK_AB R115, R117, R116 ;  /* 0x000000747573723e */ /* 0x000fe200000000ff */
[----:B------:R-:W-:Y:S06]  /*26f0*/  @!P2 BRA `(.L_x_4578) ;  /* 0x000000100068a947 */ /* 0x000fec0003800000 */
[----:B-----5:R-:W-:Y:S01]  /*2700*/  ISETP.GE.U32.AND P0, PT, R138, RZ, PT ;  /* 0x000000ff8a00720c */ /* 0x020fe20003f06070 */
[----:B------:R-:W-:Y:S01]  /*2710*/  FMUL.FTZ R117, R117, UR25 ;  /* 0x0000001975757c20 */ /* 0x000fe20008410000 */
[----:B------:R-:W-:Y:S02]  /*2720*/  MOV R116, RZ ;  /* 0x000000ff00747202 */ /* 0x000fe40000000f00 */
        /* <DEDUP_REMOVED lines=10> */
.L_x_4569:
        /* <DEDUP_REMOVED lines=9> */
[----:B------:R-:W-:Y:S01]  /*2860*/  @P3 FFMA.FTZ R116, R117, UR28, R116 ;  /* 0x0000001c75743c23 */ /* 0x000fe20008010074 */
[----:B------:R-:W-:-:S03]  /*2870*/  HFMA2 R117, -RZ, RZ, 0, 0 ;  /* 0x00000000ff757431 */ /* 0x000fc600000001ff */
        /* <DEDUP_REMOVED lines=9> */
.L_x_4587:
[----:B------:R-:W-:Y:S05]  /*2910*/  @!P2 BRA `(.L_x_4588) ;  /* 0x00000000003ca947 */ /* 0x000fea0003800000 */
        /* <DEDUP_REMOVED lines=8> */
[----:B------:R-:W-:-:S03]  /*29a0*/  MOV R116, RZ ;  /* 0x000000ff00747202 */ /* 0x000fc60000000f00 */
[-C--:B------:R-:W-:Y:S01]  /*29b0*/  FMUL.FTZ R117, R25, R118.reuse ;  /* 0x0000007619757220 */ /* 0x080fe20000410000 */
[----:B------:R-:W-:-:S04]  /*29c0*/  @P0 FMUL.FTZ R116, R119, R118 ;  /* 0x0000007677740220 */ /* 0x000fc80000410000 */
[----:B------:R-:W-:Y:S01]  /*29d0*/  FSEL R117, R117, RZ, P0 ;  /* 0x000000ff75757208 */ /* 0x000fe20000000000 */
[----:B------:R-:W-:-:S03]  /*29e0*/  FADD.FTZ R101, R101, R116 ;  /* 0x0000007465657221 */ /* 0x000fc60000010000 */
[----:B------:R-:W-:-:S04]  /*29f0*/  F2FP.F16.F32.PACK_AB R117, RZ, R117 ;  /* 0x00000075ff75723e */ /* 0x000fc800000000ff */
[----:B------:R-:W-:-:S07]  /*2a00*/  PRMT R108, R108, 0x5410, R117 ;  /* 0x000054106c6c7816 */ /* 0x000fce0000000075 */
.L_x_4588:
[----:B------:R-:W-:Y:S05]  /*2a10*/  @!P2 BRA `(.L_x_4589) ;  /* 0x00000000003ca947 */ /* 0x000fea0003800000 */
        /* <DEDUP_REMOVED lines=15> */
.L_x_4589:
        /* <DEDUP_REMOVED lines=16> */
.L_x_4590:
        /* <DEDUP_REMOVED lines=16> */
.L_x_4591:
        /* <DEDUP_REMOVED lines=16> */
.L_x_4592:
        /* <DEDUP_REMOVED lines=16> */
.L_x_4593:
[----:B------:R-:W-:Y:S05]  /*2f10*/  @!P2 BRA `(.L_x_4578) ;  /* 0x000000080060a947 */ /* 0x000fea0003800000 */
        /* <DEDUP_REMOVED lines=8> */
[----:B------:R-:W-:Y:S02]  /*2fa0*/  MOV R116, RZ ;  /* 0x000000ff00747202 */ /* 0x000fe40000000f00 */
        /* <DEDUP_REMOVED lines=8> */
.L_x_4586:
[----:B------:R-:W-:Y:S01]  /*3030*/  PLOP3.LUT P3, PT, PT, PT, UP1, 0x80, 0x8 ;  /* 0x000000000008781c */ /* 0x000fe20003f6f018 */
[--C-:B-----5:R-:W-:Y:S01]  /*3040*/  HADD2.F32 R123, -RZ, R20.reuse.H0_H0 ;  /* 0x20000014ff7b7230 */ /* 0x120fe20000004100 */
[----:B------:R-:W-:Y:S01]  /*3050*/  ISETP.LT.AND P0, PT, RZ, UR29, PT ;  /* 0x0000001dff007c0c */ /* 0x000fe2000bf01270 */
[----:B------:R-:W-:Y:S02]  /*3060*/  HADD2.F32 R122, -RZ, R20.H1_H1 ;  /* 0x30000014ff7a7230 */ /* 0x000fe40000004100 */
[--C-:B------:R-:W-:Y:S02]  /*3070*/  HADD2.F32 R119, -RZ, R21.reuse.H0_H0 ;  /* 0x20000015ff777230 */ /* 0x100fe40000004100 */
[----:B------:R-:W-:Y:S02]  /*3080*/  HADD2.F32 R118, -RZ, R21.H1_H1 ;  /* 0x30000015ff767230 */ /* 0x000fe40000004100 */
[----:B------:R-:W-:-:S04]  /*3090*/  HADD2.F32 R117, -RZ, R22.H1_H1 ;  /* 0x30000016ff757230 */ /* 0x000fc80000004100 */
        /* <DEDUP_REMOVED lines=30> */
[----:B------:R-:W-:Y:S01]  /*3280*/  LOP3.LUT P0, RZ, R138, 0xff, RZ, 0xc0, !PT ;  /* 0x000000ff8aff7812 */ /* 0x000fe2000780c0ff */
        /* <DEDUP_REMOVED lines=10> */
.L_x_4594:
[----:B------:R-:W-:Y:S05]  /*3330*/  @!P2 BRA `(.L_x_4595) ;  /* 0x00000000002ca947 */ /* 0x000fea0003800000 */
[----:B------:R-:W-:Y:S01]  /*3340*/  LOP3.LUT P0, RZ, R138, 0xff00, RZ, 0xc0, !PT ;  /* 0x0000ff008aff7812 */ /* 0x000fe2000780c0ff */
        /* <DEDUP_REMOVED lines=10> */
.L_x_4595:
[----:B------:R-:W-:Y:S05]  /*33f0*/  @!P2 BRA `(.L_x_4596) ;  /* 0x00000000002ca947 */ /* 0x000fea0003800000 */
        /* <DEDUP_REMOVED lines=11> */
.L_x_4596:
        /* <DEDUP_REMOVED lines=12> */
.L_x_4597:
[----:B------:R-:W-:Y:S05]  /*3570*/  @!P2 BRA `(.L_x_4598) ;  /* 0x00000000002ca947 */ /* 0x000fea0003800000 */
[----:B------:R-:W-:Y:S01]  /*3580*/  LOP3.LUT P0, RZ, R139, 0xff, RZ, 0xc0, !PT ;  /* 0x000000ff8bff7812 */ /* 0x000fe2000780c0ff */
        /* <DEDUP_REMOVED lines=10> */
.L_x_4598:
        /* <DEDUP_REMOVED lines=12> */
.L_x_4599:
        /* <DEDUP_REMOVED lines=12> */
.L_x_4600:
[----:B------:R-:W-:Y:S02]  /*37b0*/  F2FP.F16.F32.PACK_AB R114, R117, R114 ;  /* 0x000000727572723e */ /* 0x000fe400000000ff */
[----:B------:R-:W-:Y:S01]  /*37c0*/  F2FP.F16.F32.PACK_AB R115, R116, R115 ;  /* 0x000000737473723e */ /* 0x000fe200000000ff */
        /* <DEDUP_REMOVED lines=8> */
[----:B------:R-:W-:Y:S01]  /*3850*/  @P0 HADD2.F32 R119, -RZ, R107.H1_H1 ;  /* 0x3000006bff770230 */ /* 0x000fe20000004100 */
[----:B------:R-:W-:-:S04]  /*3860*/  F2FP.F16.F32.PACK_AB R117, RZ, R117 ;  /* 0x00000075ff75723e */ /* 0x000fc800000000ff */
[----:B------:R-:W-:Y:S01]  /*3870*/  @P0 FMUL.FTZ R116, R119, R118 ;  /* 0x0000007677740220 */ /* 0x000fe20000410000 */
[----:B------:R-:W-:-:S03]  /*3880*/  PRMT R111, R111, 0x5410, R117 ;  /* 0x000054106f6f7816 */ /* 0x000fc60000000075 */
[----:B------:R-:W-:-:S07]  /*3890*/  FADD.FTZ R99, R99, R116 ;  /* 0x0000007463637221 */ /* 0x000fce0000010000 */
.L_x_4578:
        /* <DEDUP_REMOVED lines=15> */
.L_x_4601:
[----:B------:R-:W-:Y:S05]  /*3990*/  BRA.U !UP0, `(.L_x_4602) ;  /* 0x00000011082c7547 */ /* 0x000fea000b800000 */
[----:B------:R-:W-:Y:S05]  /*39a0*/  @!P0 BRA `(.L_x_4603) ;  /* 0x00000008001c8947 */ /* 0x000fea0003800000 */
[----:B------:R-:W-:Y:S01]  /*39b0*/  ISETP.LT.AND P3, PT, RZ, UR29, PT ;  /* 0x0000001dff007c0c */ /* 0x000fe2000bf61270 */
[--C-:B-----5:R-:W-:Y:S02]  /*39c0*/  HADD2.F32 R122, -RZ, R16.reuse.H1_H1 ;  /* 0x30000010ff7a7230 */ /* 0x120fe40000004100 */
[----:B------:R-:W-:Y:S02]  /*39d0*/  HADD2.F32 R123, -RZ, R16.H0_H0 ;  /* 0x20000010ff7b7230 */ /* 0x000fe40000004100 */
[--C-:B0-----:R-:W-:Y:S02]  /*39e0*/  HADD2.F32 R119, -RZ, R17.reuse.H0_H0 ;  /* 0x20000011ff777230 */ /* 0x101fe40000004100 */
[----:B------:R-:W-:Y:S02]  /*39f0*/  HADD2.F32 R114, -RZ, R17.H1_H1 ;  /* 0x30000011ff727230 */ /* 0x000fe40000004100 */
[----:B------:R-:W-:-:S04]  /*3a00*/  HADD2.F32 R117, -RZ, R18.H0_H0 ;  /* 0x20000012ff757230 */ /* 0x000fc80000004100 */
        /* <DEDUP_REMOVED lines=12> */
[----:B------:R-:W-:Y:S01]  /*3ad0*/  @P3 FFMA.FTZ R142, R150, UR10, R120 ;  /* 0x0000000a968e3c23 */ /* 0x000fe20008010078 */
[----:B------:R-:W-:Y:S01]  /*3ae0*/  @P3 FFMA.FTZ R123, R112, UR28, R123 ;  /* 0x0000001c707b3c23 */ /* 0x000fe2000801007b */
[----:B------:R-:W-:Y:S01]  /*3af0*/  @P3 FFMA.FTZ R119, R116, UR28, R119 ;  /* 0x0000001c74773c23 */ /* 0x000fe20008010077 */
[----:B------:R-:W-:Y:S01]  /*3b00*/  @P3 FFMA.FTZ R114, R115, UR28, R114 ;  /* 0x0000001c73723c23 */ /* 0x000fe20008010072 */
[----:B------:R-:W-:-:S02]  /*3b10*/  HADD2.F32 R118, -RZ, R18.H1_H1 ;  /* 0x30000012ff767230 */ /* 0x000fc40000004100 */
        /* <DEDUP_REMOVED lines=24> */
.L_x_4604:
[----:B------:R-:W-:Y:S05]  /*3ca0*/  @!P2 BRA `(.L_x_4605) ;  /* 0x00000000002ca947 */ /* 0x000fea0003800000 */
[----:B------:R-:W-:Y:S01]  /*3cb0*/  LOP3.LUT P3, RZ, R136, 0xff00, RZ, 0xc0, !PT ;  /* 0x0000ff0088ff7812 */ /* 0x000fe2000786c0ff */
        /* <DEDUP_REMOVED lines=10> */
.L_x_4605:
        /* <DEDUP_REMOVED lines=12> */
.L_x_4606:
        /* <DEDUP_REMOVED lines=12> */
.L_x_4607:
        /* <DEDUP_REMOVED lines=12> */
.L_x_4608:
        /* <DEDUP_REMOVED lines=12> */
.L_x_4609:
        /* <DEDUP_REMOVED lines=12> */
.L_x_4610:
        /* <DEDUP_REMOVED lines=16> */
.L_x_4603:
[----:B------:R-:W-:Y:S01]  /*4220*/  ISETP.LT.AND P4, PT, RZ, UR29, PT ;  /* 0x0000001dff007c0c */ /* 0x000fe2000bf81270 */
[----:B------:R-:W-:-:S12]  /*4230*/  @!P2 BRA `(.L_x_4612) ;  /* 0x00000000003ca947 */ /* 0x000fd80003800000 */
[----:B0-----:R-:W-:Y:S01]  /*4240*/  @P4 FFMA.FTZ R117, R127, UR10, R120 ;  /* 0x0000000a7f754c23 */ /* 0x001fe20008010078 */
        /* <DEDUP_REMOVED lines=14> */
.L_x_4612:
[----:B------:R-:W-:Y:S05]  /*4330*/  @!P2 BRA `(.L_x_4613) ;  /* 0x00000000003ca947 */ /* 0x000fea0003800000 */
        /* <DEDUP_REMOVED lines=15> */
.L_x_4613:
[----:B------:R-:W-:Y:S05]  /*4430*/  @!P2 BRA `(.L_x_4614) ;  /* 0x00000000003ca947 */ /* 0x000fea0003800000 */
        /* <DEDUP_REMOVED lines=15> */
.L_x_4614:
        /* <DEDUP_REMOVED lines=16> */
.L_x_4615:
        /* <DEDUP_REMOVED lines=16> */
.L_x_4616:
        /* <DEDUP_REMOVED lines=16> */
.L_x_4617:
        /* <DEDUP_REMOVED lines=16> */
.L_x_4618:
[----:B------:R-:W-:Y:S05]  /*4930*/  @!P2 BRA `(.L_x_4611) ;  /* 0x000000100088a947 */ /* 0x000fea0003800000 */
        /* <DEDUP_REMOVED lines=17> */
.L_x_4602:
        /* <DEDUP_REMOVED lines=24> */
.L_x_4620:
        /* <DEDUP_REMOVED lines=12> */
.L_x_4621:
        /* <DEDUP_REMOVED lines=31> */
.L_x_4622:
        /* <DEDUP_REMOVED lines=12> */
.L_x_4623:
        /* <DEDUP_REMOVED lines=17> */
.L_x_4624:
        /* <DEDUP_REMOVED lines=12> */
.L_x_4625:
        /* <DEDUP_REMOVED lines=12> */
.L_x_4626:
[----:B------:R-:W-:Y:S02]  /*51d0*/  F2FP.F16.F32.PACK_AB R114, R119, R116 ;  /* 0x000000747772723e */ /* 0x000fe400000000ff */
[----:B------:R-:W-:Y:S01]  /*51e0*/  F2FP.F16.F32.PACK_AB R115, R123, R120 ;  /* 0x000000787b73723e */ /* 0x000fe200000000ff */
[----:B------:R-:W-:Y:S06]  /*51f0*/  @!P2 BRA `(.L_x_4611) ;  /* 0x000000080058a947 */ /* 0x000fec0003800000 */
[----:B-----5:R-:W-:Y:S01]  /*5200*/  ISETP.GE.U32.AND P3, PT, R136, RZ, PT ;  /* 0x000000ff8800720c */ /* 0x020fe20003f66070 */
        /* <DEDUP_REMOVED lines=12> */
.L_x_4619:
[----:B------:R-:W-:Y:S05]  /*52d0*/  @!P2 BRA `(.L_x_4627) ;  /* 0x000000000040a947 */ /* 0x000fea0003800000 */
[----:B0-----:R-:W-:Y:S01]  /*52e0*/  FFMA.FTZ R117, R127, UR10, R120 ;  /* 0x0000000a7f757c23 */ /* 0x001fe20008010078 */
[----:B------:R-:W-:Y:S02]  /*52f0*/  ISETP.LT.AND P3, PT, RZ, UR29, PT ;  /* 0x0000001dff007c0c */ /* 0x000fe4000bf61270 */
[----:B-----5:R-:W-:Y:S01]  /*5300*/  LOP3.LUT P4, RZ, R136, 0xff, RZ, 0xc0, !PT ;  /* 0x000000ff88ff7812 */ /* 0x020fe2000788c0ff */
[----:B------:R-:W-:Y:S01]  /*5310*/  FADD.FTZ R116, R128, -R117 ;  /* 0x8000007580747221 */ /* 0x000fe20000010000 */
[----:B------:R-:W-:-:S03]  /*5320*/  HFMA2 R117, -RZ, RZ, 0, 0 ;  /* 0x00000000ff757431 */ /* 0x000fc600000001ff */
        /* <DEDUP_REMOVED lines=11> */
.L_x_4627:
[----:B------:R-:W-:Y:S05]  /*53e0*/  @!P2 BRA `(.L_x_4628) ;  /* 0x000000000040a947 */ /* 0x000fea0003800000 */
[----:B0-----:R-:W-:Y:S01]  /*53f0*/  FFMA.FTZ R116, R130, UR10, R120 ;  /* 0x0000000a82747c23 */ /* 0x001fe20008010078 */
        /* <DEDUP_REMOVED lines=15> */
.L_x_4628:
        /* <DEDUP_REMOVED lines=17> */
.L_x_4629:
        /* <DEDUP_REMOVED lines=17> */
.L_x_4630:
        /* <DEDUP_REMOVED lines=17> */
.L_x_4631:
        /* <DEDUP_REMOVED lines=17> */
.L_x_4632:
        /* <DEDUP_REMOVED lines=17> */
.L_x_4633:
[----:B------:R-:W-:Y:S05]  /*5a40*/  @!P2 BRA `(.L_x_4611) ;  /* 0x000000000044a947 */ /* 0x000fea0003800000 */
[----:B------:R-:W-:Y:S01]  /*5a50*/  FFMA.FTZ R120, R150, UR10, R120 ;  /* 0x0000000a96787c23 */ /* 0x000fe20008010078 */
[----:B------:R-:W-:Y:S02]  /*5a60*/  ISETP.LT.AND P4, PT, RZ, UR29, PT ;  /* 0x0000001dff007c0c */ /* 0x000fe4000bf81270 */
[----:B-----5:R-:W-:Y:S01]  /*5a70*/  ISETP.GE.U32.AND P3, PT, R136, RZ, PT ;  /* 0x000000ff8800720c */ /* 0x020fe20003f66070 */
[----:B------:R-:W-:-:S03]  /*5a80*/  FADD.FTZ R120, R149, -R120 ;  /* 0x8000007895787221 */ /* 0x000fc60000010000 */
[----:B------:R-:W-:Y:S01]  /*5a90*/  ISETP.GE.U32.AND.EX P3, PT, R137, 0x1000000, PT, P3 ;  /* 0x010000008900780c */ /* 0x000fe20003f66130 */
[----:B0-----:R-:W-:-:S05]  /*5aa0*/  FMUL.FTZ R116, R120, UR28 ;  /* 0x0000001c78747c20 */ /* 0x001fca0008410000 */
[----:B------:R-:W-:-:S05]  /*5ab0*/  FSEL R116, R116, RZ, P4 ;  /* 0x000000ff74747208 */ /* 0x000fca0002000000 */
[----:B------:R-:W-:Y:S02]  /*5ac0*/  FMUL.FTZ R116, R116, UR25 ;  /* 0x0000001974747c20 */ /* 0x000fe40008410000 */
        /* <DEDUP_REMOVED lines=9> */
.L_x_4611:
[----:B0-----:R-:W0:Y:S01]  /*5b60*/  @P0 LDC.64 R118, c[0x0][0x478] ;  /* 0x00011e00ff760b82 */ /* 0x001e220000000a00 */
        /* <DEDUP_REMOVED lines=10> */
.L_x_4566:
[----:B------:R-:W1:Y:S08]  /*5c10*/  LDC R9, c[0x0][0x388] ;  /* 0x0000e200ff097b82 */ /* 0x000e700000000800 */
[----:B------:R-:W3:Y:S08]  /*5c20*/  LDC.64 R2, c[0x0][0x440] ;  /* 0x00011000ff027b82 */ /* 0x000ef00000000a00 */
[----:B------:R-:W4:Y:S08]  /*5c30*/  LDC.64 R4, c[0x0][0x448] ;  /* 0x00011200ff047b82 */ /* 0x000f300000000a00 */
[----:B------:R-:W2:Y:S01]  /*5c40*/  LDC.64 R6, c[0x0][0x460] ;  /* 0x00011800ff067b82 */ /* 0x000ea20000000a00 */
[----:B-1----:R-:W-:-:S05]  /*5c50*/  IMAD R9, R9, UR5, RZ ;  /* 0x0000000509097c24 */ /* 0x002fca000f8e02ff */
[----:B------:R-:W-:-:S05]  /*5c60*/  LEA.HI R9, R9, R0, RZ, 0x1d ;  /* 0x0000000009097211 */ /* 0x000fca00078fe8ff */
[----:B---3--:R-:W-:-:S04]  /*5c70*/  IMAD.WIDE.U32 R2, R9, 0x20, R2 ;  /* 0x0000002009027825 */ /* 0x008fc800078e0002 */
[C---:B----4-:R-:W-:Y:S01]  /*5c80*/  IMAD.WIDE.U32 R4, R9.reuse, 0x20, R4 ;  /* 0x0000002009047825 */ /* 0x050fe200078e0004 */
[----:B0-----:R-:W-:Y:S04]  /*5c90*/  STG.E.128 desc[UR20][R2.64], R72 ;  /* 0x0000004802007986 */ /* 0x001fe8000c101d14 */
        /* <DEDUP_REMOVED lines=13> */
.L_x_4635:
        /* <DEDUP_REMOVED lines=9> */
.L_x_8085:


//--------------------- .text._ZN10layer_norm13ln_bwd_kernelINS_13Kernel_traitsI6__halfS2_fS2_fjLj2048ELj1ELj1ELj4ELj16ENS_18Kernel_traits_baseILj2048ES2_S2_fS2_fjLj128EEEEELb0ELb0ELb0ELb0EEEvNS_9BwdParamsE --------------------------
	.section	.text._ZN10layer_norm13ln_bwd_kernelINS_13Kernel_traitsI6__halfS2_fS2_fjLj2048ELj1ELj1ELj4ELj16ENS_18Kernel_traits_baseILj2048ES2_S2_fS2_fjLj128EEEEELb0ELb0ELb0ELb0EEEvNS_9BwdParamsE,"ax",@progbits
	.align	128
        .global         _ZN10layer_norm13ln_bwd_kernelINS_13Kernel_traitsI6__halfS2_fS2_fjLj2048ELj1ELj1ELj4ELj16ENS_18Kernel_traits_baseILj2048ES2_S2_fS2_fjLj128EEEEELb0ELb0ELb0ELb0EEEvNS_9BwdParamsE
        .type           _ZN10layer_norm13ln_bwd_kernelINS_13Kernel_traitsI6__halfS2_fS2_fjLj2048ELj1ELj1ELj4ELj16ENS_18Kernel_traits_baseILj2048ES2_S2_fS2_fjLj128EEEEELb0ELb0ELb0ELb0EEEvNS_9BwdParamsE,@function
        .size           _ZN10layer_norm13ln_bwd_kernelINS_13Kernel_traitsI6__halfS2_fS2_fjLj2048ELj1ELj1ELj4ELj16ENS_18Kernel_traits_baseILj2048ES2_S2_fS2_fjLj128EEEEELb0ELb0ELb0ELb0EEEvNS_9BwdParamsE,(.L_x_8086 - _ZN10layer_norm13ln_bwd_kernelINS_13Kernel_traitsI6__halfS2_fS2_fjLj2048ELj1ELj1ELj4ELj16ENS_18Kernel_traits_baseILj2048ES2_S2_fS2_fjLj128EEEEELb0ELb0ELb0ELb0EEEvNS_9BwdParamsE)
        .other          _ZN10layer_norm13ln_bwd_kernelINS_13Kernel_traitsI6__halfS2_fS2_fjLj2048ELj1ELj1ELj4ELj16ENS_18Kernel_traits_baseILj2048ES2_S2_fS2_fjLj128EEEEELb0ELb0ELb0ELb0EEEvNS_9BwdParamsE,@"STO_CUDA_ENTRY STV_DEFAULT"
_ZN10layer_norm13ln_bwd_kernelINS_13Kernel_traitsI6__halfS2_fS2_fjLj2048ELj1ELj1ELj4ELj16ENS_18Kernel_traits_baseILj2048ES2_S2_fS2_fjLj128EEEEELb0ELb0ELb0ELb0EEEvNS_9BwdParamsE:
.text._ZN10layer_norm13ln_bwd_kernelINS_13Kernel_traitsI6__halfS2_fS2_fjLj2048ELj1ELj1ELj4ELj16ENS_18Kernel_traits_baseILj2048ES2_S2_fS2_fjLj128EEEEELb0ELb0ELb0ELb0EEEvNS_9BwdParamsE:
        /* <DEDUP_REMOVED lines=66> */
.L_x_4658:
[----:B------:R-:W1:Y:S01]  /*0420*/  @UP0 LDCU.64 UR4, c[0x0][0x3e0] ;  /* 0x00007c00ff0407ac */ /* 0x000e620008000a00 */
[----:B------:R-:W-:Y:S01]  /*0430*/  PLOP3.LUT P0, PT, PT, PT, UP0, 0x80, 0x8 ;  /* 0x000000000008781c */ /* 0x000fe20003f0f008 */
[----:B-1----:R-:W-:-:S06]  /*0440*/  @UP0 UIMAD.WIDE UR4, UR7, 0x2, UR4 ;  /* 0x00000002070408a5 */ /* 0x002fcc000f8e0204 */
[----:B0-23--:R-:W-:Y:S02]  /*0450*/  MOV R76, UR4 ;  /* 0x00000004004c7c02 */ /* 0x00dfe40008000f00 */
[----:B------:R-:W-:Y:S01]  /*0460*/  MOV R77, UR5 ;  /* 0x00000005004d7c02 */ /* 0x000fe20008000f00 */
[----:B0-----:R-:W-:-:S04]  /*0470*/  UIMAD.WIDE UR4, UR7, 0x4, UR10 ;  /* 0x00000004070478a5 */ /* 0x001fc8000f8e020a */
[----:B------:R-:W2:Y:S02]  /*0480*/  @P0 LDG.E.U16 R76, desc[UR14][R76.64] ;  /* 0x0000000e4c4c0981 */ /* 0x000ea4000c1e1500 */
[----:B------:R-:W-:Y:S02]  /*0490*/  MOV R78, UR4 ;  /* 0x00000004004e7c02 */ /* 0x000fe40008000f00 */
[----:B------:R-:W-:Y:S01]  /*04a0*/  MOV R79, UR5 ;  /* 0x00000005004f7c02 */ /* 0x000fe20008000f00 */
[----:B------:R-:W-:-:S04]  /*04b0*/  UIMAD.WIDE UR4, UR7, 0x4, UR8 ;  /* 0x00000004070478a5 */ /* 0x000fc8000f8e0208 */
[----:B------:R-:W3:Y:S02]  /*04c0*/  LDG.E R78, desc[UR14][R78.64] ;  /* 0x0000000e4e4e7981 */ /* 0x000ee4000c1e1900 */
[----:B------:R-:W-:Y:S02]  /*04d0*/  MOV R80, UR4 ;  /* 0x0000000400507c02 */ /* 0x000fe40008000f00 */
[----:B------:R-:W-:-:S05]  /*04e0*/  MOV R81, UR5 ;  /* 0x0000000500517c02 */ /* 0x000fca0008000f00 */
[----:B------:R0:W4:Y:S01]  /*04f0*/  LDG.E R82, desc[UR14][R80.64] ;  /* 0x0000000e50527981 */ /* 0x000122000c1e1900 */
[----:B------:R-:W-:Y:S01]  /*0500*/  UIMAD UR4, UR7, UR6, URZ ;  /* 0x00000006070472a4 */ /* 0x000fe2000f8e02ff */
[C---:B------:R-:W-:Y:S01]  /*0510*/  ISETP.GE.U32.AND P1, PT, R2.reuse, 0x80, PT ;  /* 0x000000800200780c */ /* 0x040fe20003f26070 */
[----:B------:R-:W-:Y:S01]  /*0520*/  UMOV UR12, 0x3f800000 ;  /* 0x3f800000000c7882 */ /* 0x000fe20000000000 */
[----:B------:R-:W-:Y:S01]  /*0530*/  ISETP.NE.AND P3, PT, RZ, UR16, PT ;  /* 0x00000010ff007c0c */ /* 0x000fe2000bf65270 */
[----:B------:R-:W-:Y:S01]  /*0540*/  USHF.R.S32.HI UR5, URZ, 0x1f, UR4 ;  /* 0x0000001fff057899 */ /* 0x000fe20008011404 */
[----:B------:R-:W-:Y:S01]  /*0550*/  BSSY.RECONVERGENT B0, `(.L_x_4637) ;  /* 0x0000063000007945 */ /* 0x000fe20003800200 */
[----:B------:R-:W-:Y:S02]  /*0560*/  ISETP.GE.U32.AND P2, PT, R2, 0x100, PT ;  /* 0x000001000200780c */ /* 0x000fe40003f46070 */
[----:B------:R-:W-:Y:S01]  /*0570*/  ULEA.HI UR5, UR5, UR4, URZ, 0x3 ;  /* 0x0000000405057291 */ /* 0x000fe2000f8f18ff */
[----:B0-----:R-:W-:-:S05]  /*0580*/  CS2R R80, SRZ ;  /* 0x0000000000507805 */ /* 0x001fca000001ff00 */
[----:B------:R-:W-:Y:S01]  /*0590*/  MOV R77, UR5 ;  /* 0x00000005004d7c02 */ /* 0x000fe20008000f00 */
[----:B--2---:R-:W-:-:S05]  /*05a0*/  @P0 HADD2.F32 R0, -RZ, R76.H0_H0 ;  /* 0x2000004cff000230 */ /* 0x004fca0000004100 */
[----:B------:R-:W-:Y:S02]  /*05b0*/  @P0 R2UR UR4, R0 ;  /* 0x00000000000402ca */ /* 0x000fe400000e0000 */
[----:B------:R-:W-:Y:S02]  /*05c0*/  LEA.HI.SX32 R0, R77, R106, 0x1d ;  /* 0x0000006a4d007211 */ /* 0x000fe400078feaff */
[----:B---3--:R-:W-:-:S09]  /*05d0*/  R2UR UR24, R78 ;  /* 0x000000004e1872ca */ /* 0x008fd200000e0000 */
[----:B------:R-:W-:Y:S01]  /*05e0*/  @UP0 UMOV UR12, UR4 ;  /* 0x00000004000c0c82 */ /* 0x000fe20008000000 */
[----:B----4-:R-:W-:Y:S02]  /*05f0*/  FSEL R106, R82, RZ, !P3 ;  /* 0x000000ff526a7208 */ /* 0x010fe40005800000 */
[----:B------:R-:W-:Y:S01]  /*0600*/  MOV R82, R0 ;  /* 0x0000000000527202 */ /* 0x000fe20000000f00 */
[----:B-----5:R-:W-:Y:S06]  /*0610*/  @!P1 BRA `(.L_x_4638) ;  /* 0x0000000400589947 */ /* 0x020fec0003800000 */
        /* <DEDUP_REMOVED lines=10> */
[--C-:B-----5:R-:W-:Y:S02]  /*06c0*/  HADD2.F32 R105, -RZ, R60.reuse.H0_H0 ;  /* 0x2000003cff697230 */ /* 0x120fe40000004100 */
[----:B------:R-:W-:Y:S02]  /*06d0*/  HADD2.F32 R103, -RZ, R60.H1_H1 ;  /* 0x3000003cff677230 */ /* 0x000fe40000004100 */
[----:B0-----:R-:W-:Y:S02]  /*06e0*/  HADD2.F32 R99, -RZ, R61.H0_H0 ;  /* 0x2000003dff637230 */ /* 0x001fe40000004100 */
[----:B------:R-:W-:Y:S02]  /*06f0*/  HADD2.F32 R98, -RZ, R63.H0_H0 ;  /* 0x2000003fff627230 */ /* 0x000fe40000004100 */
[----:B-1----:R-:W-:-:S05]  /*0700*/  @P0 IMAD.WIDE.U32 R96, R0, 0x20, R96 ;  /* 0x0000002000600825 */ /* 0x002fca00078e0060 */
[----:B------:R-:W5:Y:S04]  /*0710*/  @P0 LDG.E.128 R24, desc[UR14][R96.64] ;  /* 0x0000000e60180981 */ /* 0x000f68000c1e1d00 */
[----:B------:R0:W5:Y:S01]  /*0720*/  @P0 LDG.E.128 R20, desc[UR14][R96.64+0x10] ;  /* 0x0000100e60140981 */ /* 0x000162000c1e1d00 */
[C---:B--2---:R-:W-:Y:S01]  /*0730*/  FADD.FTZ R101, -R106.reuse, R78 ;  /* 0x0000004e6a657221 */ /* 0x044fe20000010100 */
[C---:B------:R-:W-:Y:S01]  /*0740*/  FADD.FTZ R107, -R106.reuse, R76 ;  /* 0x0000004c6a6b7221 */ /* 0x040fe20000010100 */
[C---:B------:R-:W-:Y:S01]  /*0750*/  FADD.FTZ R102, -R106.reuse, R79 ;  /* 0x0000004f6a667221 */ /* 0x040fe20000010100 */
[----:B------:R-:W-:Y:S01]  /*0760*/  FADD.FTZ R104, -R106, R77 ;  /* 0x0000004d6a687221 */ /* 0x000fe20000010100 */
[----:B------:R-:W-:Y:S01]  /*0770*/  FMUL.FTZ R101, R101, UR24 ;  /* 0x0000001865657c20 */ /* 0x000fe20008410000 */
[----:B------:R-:W-:Y:S01]  /*0780*/  FMUL.FTZ R107, R107, UR24 ;  /* 0x000000186b6b7c20 */ /* 0x000fe20008410000 */
[----:B----4-:R-:W-:-:S02]  /*0790*/  HADD2.F32 R78, -RZ, R80.H0_H0 ;  /* 0x20000050ff4e7230 */ /* 0x010fc40000004100 */
[----:B------:R-:W-:Y:S02]  /*07a0*/  HADD2.F32 R80, -RZ, R80.H1_H1 ;  /* 0x30000050ff507230 */ /* 0x000fe40000004100 */
[----:B------:R-:W-:Y:S02]  /*07b0*/  HADD2.F32 R79, -RZ, R81.H0_H0 ;  /* 0x20000051ff4f7230 */ /* 0x000fe40000004100 */
        /* <DEDUP_REMOVED lines=9> */
[----:B------:R-:W-:-:S02]  /*0850*/  HADD2.F32 R77, -RZ, R83.H0_H0 ;  /* 0x20000053ff4d7230 */ /* 0x000fc40000004100 */
[----:B------:R-:W-:Y:S01]  /*0860*/  FFMA.FTZ R79, R107, R105, RZ ;  /* 0x000000696b4f7223 */ /* 0x000fe200000100ff */
[----:B------:R-:W-:Y:S02]  /*0870*/  HADD2.F32 R76, -RZ, R83.H1_H1 ;  /* 0x30000053ff4c7230 */ /* 0x000fe40000004100 */
[----:B---3--:R-:W-:Y:S01]  /*0880*/  FADD.FTZ R83, -R106, R84 ;  /* 0x000000546a537221 */ /* 0x008fe20000010100 */
[----:B------:R-:W-:Y:S02]  /*0890*/  HADD2.F32 R81, -RZ, R81.H1_H1 ;  /* 0x30000051ff517230 */ /* 0x000fe40000004100 */
[----:B------:R-:W-:Y:S01]  /*08a0*/  FADD.FTZ R41, R41, R80 ;  /* 0x0000005029297221 */ /* 0x000fe20000010000 */
[----:B------:R-:W-:Y:S02]  /*08b0*/  HADD2.F32 R84, -RZ, R61.H1_H1 ;  /* 0x3000003dff547230 */ /* 0x000fe40000004100 */
[----:B------:R-:W-:Y:S01]  /*08c0*/  FFMA.FTZ R57, R104, R80, R57 ;  /* 0x0000005068397223 */ /* 0x000fe20000010039 */
[----:B------:R-:W-:Y:S01]  /*08d0*/  FMUL.FTZ R102, R102, UR24 ;  /* 0x0000001866667c20 */ /* 0x000fe20008410000 */
[----:B------:R-:W-:Y:S01]  /*08e0*/  FADD.FTZ R78, R78, R103 ;  /* 0x000000674e4e7221 */ /* 0x000fe20000010000 */
[----:B------:R-:W-:Y:S01]  /*08f0*/  FFMA.FTZ R80, R104, R103, R79 ;  /* 0x0000006768507223 */ /* 0x000fe2000001004f */
[----:B0-----:R-:W-:Y:S01]  /*0900*/  FADD.FTZ R97, -R106, R86 ;  /* 0x000000566a617221 */ /* 0x001fe20000010100 */
[----:B------:R-:W-:-:S02]  /*0910*/  HADD2.F32 R95, -RZ, R82.H0_H0 ;  /* 0x20000052ff5f7230 */ /* 0x000fc40000004100 */
[-C--:B------:R-:W-:Y:S01]  /*0920*/  FMUL.FTZ R84, R84, R81.reuse ;  /* 0x0000005154547220 */ /* 0x080fe20000410000 */
[----:B------:R-:W-:Y:S02]  /*0930*/  HADD2.F32 R86, -RZ, R62.H0_H0 ;  /* 0x2000003eff567230 */ /* 0x000fe40000004100 */
[----:B------:R-:W-:Y:S01]  /*0940*/  FADD.FTZ R43, R43, R81 ;  /* 0x000000512b2b7221 */ /* 0x000fe20000010000 */
[----:B------:R-:W-:Y:S01]  /*0950*/  FFMA.FTZ R59, R102, R81, R59 ;  /* 0x00000051663b7223 */ /* 0x000fe2000001003b */
[----:B------:R-:W-:Y:S01]  /*0960*/  FADD.FTZ R79, R78, R99 ;  /* 0x000000634e4f7221 */ /* 0x000fe20000010000 */
[----:B------:R-:W-:Y:S01]  /*0970*/  FFMA.FTZ R81, R101, R99, R80 ;  /* 0x0000006365517223 */ /* 0x000fe20000010050 */
[C---:B------:R-:W-:Y:S01]  /*0980*/  FADD.FTZ R100, -R106.reuse, R87 ;  /* 0x000000576a647221 */ /* 0x040fe20000010100 */
[----:B------:R-:W-:Y:S02]  /*0990*/  HADD2.F32 R82, -RZ, R82.H1_H1 ;  /* 0x30000052ff527230 */ /* 0x000fe40000004100 */
[----:B------:R-:W-:Y:S01]  /*09a0*/  FADD.FTZ R96, -R106, R85 ;  /* 0x000000556a607221 */ /* 0x000fe20000010100 */
[----:B------:R-:W-:-:S02]  /*09b0*/  HADD2.F32 R87, -RZ, R62.H1_H1 ;  /* 0x3000003eff577230 */ /* 0x000fc40000004100 */
[-C--:B------:R-:W-:Y:S01]  /*09c0*/  FMUL.FTZ R86, R86, R95.reuse ;  /* 0x0000005f56567220 */ /* 0x080fe20000410000 */
[----:B------:R-:W-:Y:S01]  /*09d0*/  FADD.FTZ R79, R79, R84 ;  /* 0x000000544f4f7221 */ /* 0x000fe20000010000 */
[----:B------:R-:W-:Y:S01]  /*09e0*/  FMUL.FTZ R85, R83, UR24 ;  /* 0x0000001853557c20 */ /* 0x000fe20008410000 */
[----:B------:R-:W-:Y:S01]  /*09f0*/  FFMA.FTZ R78, R102, R84, R81 ;  /* 0x00000054664e7223 */ /* 0x000fe20000010051 */
[----:B------:R-:W-:Y:S01]  /*0a00*/  FMUL.FTZ R87, R87, R82 ;  /* 0x0000005257577220 */ /* 0x000fe20000410000 */
[----:B------:R-:W-:Y:S01]  /*0a10*/  FADD.FTZ R80, R79, R86 ;  /* 0x000000564f507221 */ /* 0x000fe20000010000 */
[----:B------:R-:W-:Y:S01]  /*0a20*/  FMUL.FTZ R96, R96, UR24 ;  /* 0x0000001860607c20 */ /* 0x000fe20008410000 */
[C---:B------:R-:W-:Y:S01]  /*0a30*/  FFMA.FTZ R79, R85.reuse, R86, R78 ;  /* 0x00000056554f7223 */ /* 0x040fe2000001004e */
[----:B------:R-:W-:Y:S01]  /*0a40*/  FADD.FTZ R36, R36, R95 ;  /* 0x0000005f24247221 */ /* 0x000fe20000010000 */
[----:B------:R-:W-:Y:S01]  /*0a50*/  FFMA.FTZ R52, R85, R95, R52 ;  /* 0x0000005f55347223 */ /* 0x000fe20000010034 */
[----:B------:R-:W-:-:S02]  /*0a60*/  HADD2.F32 R83, -RZ, R63.H1_H1 ;  /* 0x3000003fff537230 */ /* 0x000fc40000004100 */
[----:B------:R-:W-:Y:S01]  /*0a70*/  FMUL.FTZ R97, R97, UR24 ;  /* 0x0000001861617c20 */ /* 0x000fe20008410000 */
        /* <DEDUP_REMOVED lines=16> */
.L_x_4638:
[----:B------:R-:W-:Y:S05]  /*0b80*/  BSYNC.RECONVERGENT B0 ;  /* 0x0000000000007941 */ /* 0x000fea0003800200 */
.L_x_4637:
        /* <DEDUP_REMOVED lines=17> */
[--C-:B-----5:R-:W-:Y:S02]  /*0ca0*/  HADD2.F32 R4, -RZ, R64.reuse.H0_H0 ;  /* 0x20000040ff047230 */ /* 0x120fe40000004100 */
[C---:B0-----:R-:W-:Y:S01]  /*0cb0*/  FADD.FTZ R88, -R106.reuse, R7 ;  /* 0x000000076a587221 */ /* 0x041fe20000010100 */
[----:B---3--:R-:W-:Y:S01]  /*0cc0*/  FADD.FTZ R89, -R106, R8 ;  /* 0x000000086a597221 */ /* 0x008fe20000010100 */
[----:B------:R-:W-:Y:S01]  /*0cd0*/  FMUL.FTZ R3, R3, UR24 ;  /* 0x0000001803037c20 */ /* 0x000fe20008410000 */
[----:B------:R-:W-:-:S02]  /*0ce0*/  HADD2.F32 R7, -RZ, R64.H1_H1 ;  /* 0x30000040ff077230 */ /* 0x000fc40000004100 */
[C---:B------:R-:W-:Y:S01]  /*0cf0*/  FADD.FTZ R92, -R106.reuse, R6 ;  /* 0x000000066a5c7221 */ /* 0x040fe20000010100 */
[C---:B------:R-:W-:Y:S01]  /*0d00*/  FADD.FTZ R93, -R106.reuse, R9 ;  /* 0x000000096a5d7221 */ /* 0x040fe20000010100 */
[--C-:B----4-:R-:W-:Y:S02]  /*0d10*/  HADD2.F32 R5, -RZ, R76.reuse.H0_H0 ;  /* 0x2000004cff057230 */ /* 0x110fe40000004100 */
[C---:B------:R-:W-:Y:S01]  /*0d20*/  FADD.FTZ R91, -R106.reuse, R10 ;  /* 0x0000000a6a5b7221 */ /* 0x040fe20000010100 */
[----:B------:R-:W-:Y:S02]  /*0d30*/  HADD2.F32 R8, -RZ, R76.H1_H1 ;  /* 0x3000004cff087230 */ /* 0x000fe40000004100 */
[----:B------:R-:W-:Y:S01]  /*0d40*/  FADD.FTZ R94, -R106, R11 ;  /* 0x0000000b6a5e7221 */ /* 0x000fe20000010100 */
[--C-:B------:R-:W-:Y:S02]  /*0d50*/  HADD2.F32 R10, -RZ, R77.reuse.H0_H0 ;  /* 0x2000004dff0a7230 */ /* 0x100fe40000004100 */
[----:B------:R-:W-:Y:S01]  /*0d60*/  FMUL.FTZ R4, R4, R5 ;  /* 0x0000000504047220 */ /* 0x000fe20000410000 */
[----:B-1----:R-:W-:-:S02]  /*0d70*/  HADD2.F32 R82, -RZ, R77.H1_H1 ;  /* 0x3000004dff527230 */ /* 0x002fc40000004100 */
[----:B------:R-:W-:Y:S01]  /*0d80*/  FADD.FTZ R32, R32, R5 ;  /* 0x0000000520207221 */ /* 0x000fe20000010000 */
[--C-:B------:R-:W-:Y:S02]  /*0d90*/  HADD2.F32 R83, -RZ, R78.reuse.H0_H0 ;  /* 0x2000004eff537230 */ /* 0x100fe40000004100 */
[----:B------:R-:W-:Y:S01]  /*0da0*/  FFMA.FTZ R48, R3, R5, R48 ;  /* 0x0000000503307223 */ /* 0x000fe20000010030 */
[----:B------:R-:W-:Y:S02]  /*0db0*/  HADD2.F32 R106, -RZ, R78.H1_H1 ;  /* 0x3000004eff6a7230 */ /* 0x000fe40000004100 */
[----:B------:R-:W-:Y:S01]  /*0dc0*/  FMUL.FTZ R6, R90, UR24 ;  /* 0x000000185a067c20 */ /* 0x000fe20008410000 */
[----:B------:R-:W-:Y:S02]  /*0dd0*/  HADD2.F32 R9, -RZ, R65.H0_H0 ;  /* 0x20000041ff097230 */ /* 0x000fe40000004100 */
[----:B------:R-:W-:Y:S01]  /*0de0*/  FMUL.FTZ R5, R7, R8 ;  /* 0x0000000807057220 */ /* 0x000fe20000410000 */
[----:B------:R-:W-:-:S02]  /*0df0*/  HADD2.F32 R77, -RZ, R79.H0_H0 ;  /* 0x2000004fff4d7230 */ /* 0x000fc40000004100 */
[----:B------:R-:W-:Y:S01]  /*0e00*/  FADD.FTZ R78, R81, R4 ;  /* 0x00000004514e7221 */ /* 0x000fe20000010000 */
[----:B------:R-:W-:Y:S02]  /*0e10*/  HADD2.F32 R76, -RZ, R79.H1_H1 ;  /* 0x3000004fff4c7230 */ /* 0x000fe40000004100 */
[----:B------:R-:W-:Y:S01]  /*0e20*/  FMUL.FTZ R7, R92, UR24 ;  /* 0x000000185c077c20 */ /* 0x000fe20008410000 */
[----:B------:R-:W-:Y:S01]  /*0e30*/  FFMA.FTZ R79, R3, R4, R80 ;  /* 0x00000004034f7223 */ /* 0x000fe20000010050 */
[----:B------:R-:W-:Y:S01]  /*0e40*/  FADD.FTZ R33, R33, R8 ;  /* 0x0000000821217221 */ /* 0x000fe20000010000 */
[----:B------:R-:W-:Y:S01]  /*0e50*/  FFMA.FTZ R49, R6, R8, R49 ;  /* 0x0000000806317223 */ /* 0x000fe20000010031 */
[----:B------:R-:W-:Y:S02]  /*0e60*/  HADD2.F32 R11, -RZ, R65.H1_H1 ;  /* 0x30000041ff0b7230 */ /* 0x000fe40000004100 */
[-C--:B------:R-:W-:Y:S01]  /*0e70*/  FMUL.FTZ R8, R9, R10.reuse ;  /* 0x0000000a09087220 */ /* 0x080fe20000410000 */
[----:B------:R-:W-:Y:S01]  /*0e80*/  FADD.FTZ R81, R78, R5 ;  /* 0x000000054e517221 */ /* 0x000fe20000010000 */
[----:B------:R-:W-:Y:S01]  /*0e90*/  FADD.FTZ R34, R34, R10 ;  /* 0x0000000a22227221 */ /* 0x000fe20000010000 */
[----:B------:R-:W-:Y:S01]  /*0ea0*/  FFMA.FTZ R50, R7, R10, R50 ;  /* 0x0000000a07327223 */ /* 0x000fe20000010032 */
[----:B------:R-:W-:Y:S01]  /*0eb0*/  FFMA.FTZ R78, R6, R5, R79 ;  /* 0x00000005064e7223 */ /* 0x000fe2000001004f */
[----:B------:R-:W-:Y:S01]  /*0ec0*/  FMUL.FTZ R10, R88, UR24 ;  /* 0x00000018580a7c20 */ /* 0x000fe20008410000 */
[----:B------:R-:W-:-:S02]  /*0ed0*/  HADD2.F32 R88, -RZ, R66.H0_H0 ;  /* 0x20000042ff587230 */ /* 0x000fc40000004100 */
[----:B------:R-:W-:Y:S01]  /*0ee0*/  FMUL.FTZ R9, R11, R82 ;  /* 0x000000520b097220 */ /* 0x000fe20000410000 */
[----:B------:R-:W-:Y:S01]  /*0ef0*/  FADD.FTZ R80, R81, R8 ;  /* 0x0000000851507221 */ /* 0x000fe20000010000 */
[----:B------:R-:W-:Y:S01]  /*0f00*/  FFMA.FTZ R79, R7, R8, R78 ;  /* 0x00000008074f7223 */ /* 0x000fe2000001004e */
[----:B------:R-:W-:Y:S01]  /*0f10*/  FMUL.FTZ R11, R89, UR24 ;  /* 0x00000018590b7c20 */ /* 0x000fe20008410000 */
[----:B------:R-:W-:Y:S02]  /*0f20*/  HADD2.F32 R89, -RZ, R66.H1_H1 ;  /* 0x30000042ff597230 */ /* 0x000fe40000004100 */
[----:B------:R-:W-:Y:S01]  /*0f30*/  FMUL.FTZ R88, R88, R83 ;  /* 0x0000005358587220 */ /* 0x000fe20000410000 */
[----:B------:R-:W-:Y:S01]  /*0f40*/  FADD.FTZ R81, R80, R9 ;  /* 0x0000000950517221 */ /* 0x000fe20000010000 */
[----:B------:R-:W-:Y:S01]  /*0f50*/  FFMA.FTZ R78, R10, R9, R79 ;  /* 0x000000090a4e7223 */ /* 0x000fe2000001004f */
[--C-:B------:R-:W-:Y:S02]  /*0f60*/  HADD2.F32 R92, -RZ, R67.reuse.H0_H0 ;  /* 0x20000043ff5c7230 */ /* 0x100fe40000004100 */
[----:B------:R-:W-:Y:S01]  /*0f70*/  FMUL.FTZ R91, R91, UR24 ;  /* 0x000000185b5b7c20 */ /* 0x000fe20008410000 */
[----:B------:R-:W-:Y:S01]  /*0f80*/  FMUL.FTZ R89, R89, R106 ;  /* 0x0000006a59597220 */ /* 0x000fe20000410000 */
[----:B------:R-:W-:Y:S01]  /*0f90*/  FADD.FTZ R80, R81, R88 ;  /* 0x0000005851507221 */ /* 0x000fe20000010000 */
[----:B------:R-:W-:Y:S01]  /*0fa0*/  FMUL.FTZ R90, R93, UR24 ;  /* 0x000000185d5a7c20 */ /* 0x000fe20008410000 */
[----:B------:R-:W-:Y:S01]  /*0fb0*/  FFMA.FTZ R79, R11, R88, R78 ;  /* 0x000000580b4f7223 */ /* 0x000fe2000001004e */
[----:B------:R-:W-:-:S02]  /*0fc0*/  HADD2.F32 R93, -RZ, R67.H1_H1 ;  /* 0x30000043ff5d7230 */ /* 0x000fc40000004100 */
        /* <DEDUP_REMOVED lines=16> */
[----:B------:R-:W-:Y:S01]  /*10d0*/  FADD.FTZ R31, R31, R76 ;  /* 0x0000004c1f1f7221 */ /* 0x000fe20000010000 */
[C---:B------:R-:W-:Y:S01]  /*10e0*/  FFMA.FTZ R47, R94.reuse, R76, R47 ;  /* 0x0000004c5e2f7223 */ /* 0x040fe2000001002f */
[----:B------:R-:W-:-:S07]  /*10f0*/  FFMA.FTZ R80, R94, R93, R78 ;  /* 0x0000005d5e507223 */ /* 0x000fce000001004e */
.L_x_4640:
[----:B------:R-:W-:Y:S05]  /*1100*/  BSYNC.RECONVERGENT B0 ;  /* 0x0000000000007941 */ /* 0x000fea0003800200 */
.L_x_4639:
        /* <DEDUP_REMOVED lines=32> */
.L_x_4642:
[----:B------:R-:W-:Y:S05]  /*1310*/  BSYNC.RECONVERGENT B0 ;  /* 0x0000000000007941 */ /* 0x000fea0003800200 */
.L_x_4641:
        /* <DEDUP_REMOVED lines=68> */
.L_x_4647:
        /* <DEDUP_REMOVED lines=36> */
.L_x_4648:
        /* <DEDUP_REMOVED lines=8> */
.L_x_4646:
[----:B------:R-:W-:Y:S05]  /*1a20*/  BSYNC.RECONVERGENT B1 ;  /* 0x0000000000017941 */ /* 0x000fea0003800200 */
.L_x_4645:
        /* <DEDUP_REMOVED lines=41> */
.L_x_4650:
        /* <DEDUP_REMOVED lines=36> */
.L_x_4651:
        /* <DEDUP_REMOVED lines=8> */
.L_x_4644:
        /* <DEDUP_REMOVED lines=20> */
[----:B-----5:R-:W-:Y:S01]  /*20c0*/  FFMA.FTZ R76, R77, UR24, R24 ;  /* 0x000000184d4c7c23 */ /* 0x020fe20008010018 */
        /* <DEDUP_REMOVED lines=21> */
.L_x_4654:
        /* <DEDUP_REMOVED lines=36> */
.L_x_4655:
        /* <DEDUP_REMOVED lines=10> */
.L_x_4653:
[----:B------:R-:W-:Y:S05]  /*2500*/  BSYNC.RECONVERGENT B1 ;  /* 0x0000000000017941 */ /* 0x000fea0003800200 */
.L_x_4652:
        /* <DEDUP_REMOVED lines=41> */
.L_x_4656:
        /* <DEDUP_REMOVED lines=36> */
.L_x_4657:
[----:B------:R-:W0:Y:S08]  /*29e0*/  @P0 LDC.64 R82, c[0x0][0x478] ;  /* 0x00011e00ff520b82 */ /* 0x000e300000000a00 */
[----:B------:R-:W1:Y:S01]  /*29f0*/  LDC.64 R80, c[0x0][0x468] ;  /* 0x00011a00ff507b82 */ /* 0x000e620000000a00 */
[----:B0-----:R-:W-:-:S05]  /*2a00*/  @P0 IMAD.WIDE.U32 R82, R0, 0x20, R82 ;  /* 0x0000002000520825 */ /* 0x001fca00078e0052 */
[----:B------:R2:W-:Y:S01]  /*2a10*/  @P0 STG.E.128 desc[UR14][R82.64], R72 ;  /* 0x0000004852000986 */ /* 0x0005e2000c101d0e */
[----:B-1----:R-:W-:-:S03]  /*2a20*/  IMAD.WIDE.U32 R80, R0, 0x10, R80 ;  /* 0x0000001000507825 */ /* 0x002fc600078e0050 */
[----:B------:R2:W-:Y:S04]  /*2a30*/  @P0 STG.E.128 desc[UR14][R82.64+0x10], R68 ;  /* 0x0000104452000986 */ /* 0x0005e8000c101d0e */
[----:B------:R2:W-:Y:S02]  /*2a40*/  STG.E.128 desc[UR14][R80.64], R76 ;  /* 0x0000004c50007986 */ /* 0x0005e4000c101d0e */
.L_x_4649:
[----:B------:R-:W-:Y:S05]  /*2a50*/  BSYNC.RECONVERGENT B0 ;  /* 0x0000000000007941 */ /* 0x000fea0003800200 */
.L_x_4643:
[----:B------:R-:W-:Y:S02]  /*2a60*/  UIADD3 UR7, UPT, UPT, UR7, UR22, URZ ;  /* 0x0000001607077290 */ /* 0x000fe4000fffe0ff */
[----:B------:R-:W-:Y:S02]  /*2a70*/  UPLOP3.LUT UP2, UPT, UPT, UPT, UP2, 0x40, 0x4 ;  /* 0x000000000004789c */ /* 0x000fe40003f4e820 */
[----:B------:R-:W-:-:S09]  /*2a80*/  UISETP.GE.AND UP1, UPT, UR7, UR23, UPT ;  /* 0x000000170700728c */ /* 0x000fd2000bf26270 */
[----:B------:R-:W-:Y:S05]  /*2a90*/  BRA.U !UP1, `(.L_x_4658) ;  /* 0xffffffd909607547 */ /* 0x000fea000b83ffff */
.L_x_4636:
        /* <DEDUP_REMOVED lines=23> */
.L_x_4659:
        /* <DEDUP_REMOVED lines=15> */
.L_x_8086:


//--------------------- .text._ZN10layer_norm13ln_bwd_kernelINS_13Kernel_traitsI6__halfS2_fS2_fjLj2048ELj1ELj1ELj4ELj16ENS_18Kernel_traits_baseILj2048ES2_S2_fS2_fjLj128EEEEELb0ELb0ELb0ELb1EEEvNS_9BwdParamsE --------------------------
	.section	.text._ZN10layer_norm13ln_bwd_kernelINS_13Kernel_traitsI6__halfS2_fS2_fjLj2048ELj1ELj1ELj4ELj16ENS_18Kernel_traits_baseILj2048ES2_S2_fS2_fjLj128EEEEELb0ELb0ELb0ELb1EEEvNS_9BwdParamsE,"ax",@progbits
	.align	128
        .global         _ZN10layer_norm13ln_bwd_kernelINS_13Kernel_traitsI6__halfS2_fS2_fjLj2048ELj1ELj1ELj4ELj16ENS_18Kernel_traits_baseILj2048ES2_S2_fS2_fjLj128EEEEELb0ELb0ELb0ELb1EEEvNS_9BwdParamsE
        .type           _ZN10layer_norm13ln_bwd_kernelINS_13Kernel_traitsI6__halfS2_fS2_fjLj2048ELj1ELj1ELj4ELj16ENS_18Kernel_traits_baseILj2048ES2_S2_fS2_fjLj128EEEEELb0ELb0ELb0ELb1EEEvNS_9BwdParamsE,@function
        .size           _ZN10layer_norm13ln_bwd_kernelINS_13Kernel_traitsI6__halfS2_fS2_fjLj2048ELj1ELj1ELj4ELj16ENS_18Kernel_traits_baseILj2048ES2_S2_fS2_fjLj128EEEEELb0ELb0ELb0ELb1EEEvNS_9BwdParamsE,(.L_x_8087 - _ZN10layer_norm13ln_bwd_kernelINS_13Kernel_traitsI6__halfS2_fS2_fjLj2048ELj1ELj1ELj4ELj16ENS_18Kernel_traits_baseILj2048ES2_S2_fS2_fjLj128EEEEELb0ELb0ELb0ELb1EEEvNS_9BwdParamsE)
        .other          _ZN10layer_norm13ln_bwd_kernelINS_13Kernel_traitsI6__halfS2_fS2_fjLj2048ELj1ELj1ELj4ELj16ENS_18Kernel_traits_baseILj2048ES2_S2_fS2_fjLj128EEEEELb0ELb0ELb0ELb1EEEvNS_9BwdParamsE,@"STO_CUDA_ENTRY STV_DEFAULT"
_ZN10layer_norm13ln_bwd_kernelINS_13Kernel_traitsI6__halfS2_fS2_fjLj2048ELj1ELj1ELj4ELj16ENS_18Kernel_traits_baseILj2048ES2_S2_fS2_fjLj128EEEEELb0ELb0ELb0ELb1EEEvNS_9BwdParamsE:
.text._ZN10layer_norm13ln_bwd_kernelINS_13Kernel_traitsI6__halfS2_fS2_fjLj2048ELj1ELj1ELj4ELj16ENS_18Kernel_traits_baseILj2048ES2_S2_fS2_fjLj128EEEEELb0ELb0ELb0ELb1EEEvNS_9BwdParamsE:
        /* <DEDUP_REMOVED lines=36> */
[----:B------:R-:W3:Y:S01]  /*0240*/  LDCU.U8 UR9, c[0x0][0x410] ;  /* 0x00008200ff0977ac */ /* 0x000ee20008000000 */
[----:B0-----:R-:W-:Y:S01]  /*0250*/  IMAD.WIDE.U32 R2, R0, 0x10, R2 ;  /* 0x0000001000027825 */ /* 0x001fe200078e0002 */
[----:B------:R-:W-:Y:S01]  /*0260*/  UPLOP3.LUT UP1, UPT, UPT, UPT, UPT, 0x40, 0x4 ;  /* 0x000000000004789c */ /* 0x000fe20003f2e870 */
[----:B------:R-:W0:Y:S03]  /*0270*/  LDCU UR12, c[0x0][0x388] ;  /* 0x00007100ff0c77ac */ /* 0x000e260008000800 */
[----:B--2---:R-:W2:Y:S01]  /*0280*/  LDG.E.128 R84, desc[UR6][R2.64] ;  /* 0x0000000602547981 */ /* 0x004ea2000c1e1d00 */
[----:B------:R-:W4:Y:S03]  /*0290*/  LDCU UR13, c[0x0][0x400] ;  /* 0x00008000ff0d77ac */ /* 0x000f260008000800 */
[----:B------:R5:W3:Y:S01]  /*02a0*/  LDG.E.128 R92, desc[UR6][R2.64+0x800] ;  /* 0x00080006025c7981 */ /* 0x000ae2000c1e1d00 */
[----:B-1----:R-:W-:-:S02]  /*02b0*/  ISETP.NE.U32.AND P0, PT, R4, RZ, PT ;  /* 0x000000ff0400720c */ /* 0x002fc40003f05070 */
[----:B------:R-:W-:Y:S02]  /*02c0*/  CS2R R68, SRZ ;  /* 0x0000000000447805 */ /* 0x000fe4000001ff00 */
[----:B------:R-:W-:Y:S02]  /*02d0*/  CS2R R70, SRZ ;  /* 0x0000000000467805 */ /* 0x000fe4000001ff00 */
[----:B------:R-:W-:Y:S02]  /*02e0*/  CS2R R72, SRZ ;  /* 0x0000000000487805 */ /* 0x000fe4000001ff00 */
[----:B------:R-:W-:Y:S02]  /*02f0*/  ISETP.NE.AND.EX P0, PT, R5, RZ, PT, P0 ;  /* 0x000000ff0500720c */ /* 0x000fe40003f05300 */
[----:B------:R-:W-:Y:S02]  /*0300*/  CS2R R4, SRZ ;  /* 0x0000000000047805 */ /* 0x000fe4000001ff00 */
[----:B------:R-:W-:Y:S01]  /*0310*/  MOV R96, RZ ;  /* 0x000000ff00607202 */ /* 0x000fe20000000f00 */
[----:B------:R-:W1:Y:S01]  /*0320*/  LDCU.64 UR14, c[0x0][0x478] ;  /* 0x00008f00ff0e77ac */ /* 0x000e620008000a00 */
[----:B------:R-:W-:-:S02]  /*0330*/  MOV R97, UR8 ;  /* 0x0000000800617c02 */ /* 0x000fc40008000f00 */
[----:B-----5:R-:W-:Y:S01]  /*0340*/  CS2R R2, SRZ ;  /* 0x0000000000027805 */ /* 0x020fe2000001ff00 */
[----:B------:R-:W0:Y:S01]  /*0350*/  LDCU.64 UR10, c[0x0][0x438] ;  /* 0x00008700ff0a77ac */ /* 0x000e220008000a00 */
[--C-:B--2---:R-:W-:Y:S02]  /*0360*/  HADD2.F32 R98, -RZ, R84.reuse.H0_H0 ;  /* 0x20000054ff627230 */ /* 0x104fe40000004100 */
[----:B------:R-:W-:Y:S02]  /*0370*/  HADD2.F32 R81, -RZ, R84.H1_H1 ;  /* 0x30000054ff517230 */ /* 0x000fe40000004100 */
[--C-:B------:R-:W-:Y:S02]  /*0380*/  HADD2.F32 R82, -RZ, R85.reuse.H0_H0 ;  /* 0x20000055ff527230 */ /* 0x100fe40000004100 */
[----:B------:R-:W-:Y:S02]  /*0390*/  HADD2.F32 R83, -RZ, R85.H1_H1 ;  /* 0x30000055ff537230 */ /* 0x000fe40000004100 */
[----:B---3--:R-:W-:-:S02]  /*03a0*/  HADD2.F32 R88, -RZ, R92.H0_H0 ;  /* 0x2000005cff587230 */ /* 0x008fc40000004100 */
[----:B------:R-:W-:Y:S02]  /*03b0*/  HADD2.F32 R89, -RZ, R92.H1_H1 ;  /* 0x3000005cff597230 */ /* 0x000fe40000004100 */
[--C-:B------:R-:W-:Y:S02]  /*03c0*/  HADD2.F32 R90, -RZ, R93.reuse.H0_H0 ;  /* 0x2000005dff5a7230 */ /* 0x100fe40000004100 */
[----:B------:R-:W-:Y:S02]  /*03d0*/  HADD2.F32 R91, -RZ, R93.H1_H1 ;  /* 0x3000005dff5b7230 */ /* 0x000fe40000004100 */
[--C-:B------:R-:W-:Y:S02]  /*03e0*/  HADD2.F32 R84, -RZ, R86.reuse.H0_H0 ;  /* 0x20000056ff547230 */ /* 0x100fe40000004100 */
[----:B------:R-:W-:Y:S02]  /*03f0*/  HADD2.F32 R85, -RZ, R86.H1_H1 ;  /* 0x30000056ff557230 */ /* 0x000fe40000004100 */
[----:B------:R-:W-:-:S02]  /*0400*/  HADD2.F32 R92, -RZ, R94.H0_H0 ;  /* 0x2000005eff5c7230 */ /* 0x000fc40000004100 */
[----:B------:R-:W-:Y:S02]  /*0410*/  HADD2.F32 R93, -RZ, R94.H1_H1 ;  /* 0x3000005eff5d7230 */ /* 0x000fe40000004100 */
[----:B------:R-:W-:Y:S02]  /*0420*/  HADD2.F32 R86, -RZ, R87.H0_H0 ;  /* 0x20000057ff567230 */ /* 0x000fe40000004100 */
[----:B------:R-:W-:Y:S02]  /*0430*/  HADD2.F32 R94, -RZ, R95.H0_H0 ;  /* 0x2000005fff5e7230 */ /* 0x000fe40000004100 */
[----:B------:R-:W-:Y:S02]  /*0440*/  HADD2.F32 R87, -RZ, R87.H1_H1 ;  /* 0x30000057ff577230 */ /* 0x000fe40000004100 */
[----:B01--4-:R-:W-:-:S07]  /*0450*/  HADD2.F32 R95, -RZ, R95.H1_H1 ;  /* 0x3000005fff5f7230 */ /* 0x013fce0000004100 */
.L_x_4673:
        /* <DEDUP_REMOVED lines=8> */
[----:B0-----:R-:W-:-:S05]  /*04e0*/  IMAD.WIDE R46, R97, 0x4, R46 ;  /* 0x00000004612e7825 */ /* 0x001fca00078e022e */
[----:B------:R-:W4:Y:S02]  /*04f0*/  LDG.E R103, desc[UR6][R46.64] ;  /* 0x000000062e677981 */ /* 0x000f24000c1e1900 */
[----:B------:R-:W0:Y:S01]  /*0500*/  LDC.64 R66, c[0x0][0x3c8] ;  /* 0x0000f200ff427b82 */ /* 0x000e220000000a00 */
[----:B-1----:R-:W-:Y:S01]  /*0510*/  @P0 IMAD.WIDE R44, R97, 0x2, R44 ;  /* 0x00000002612c0825 */ /* 0x002fe200078e022c */
[----:B------:R-:W-:-:S04]  /*0520*/  IADD3 R99, PT, PT, R102, 0x80, RZ ;  /* 0x0000008066637810 */ /* 0x000fc80007ffe0ff */
[----:B------:R-:W4:Y:S01]  /*0530*/  @P0 LDG.E.U16 R104, desc[UR6][R44.64] ;  /* 0x000000062c680981 */ /* 0x000f22000c1e1500 */
[----:B--2---:R-:W-:-:S04]  /*0540*/  IMAD.WIDE.U32 R52, R102, 0x20, R60 ;  /* 0x0000002066347825 */ /* 0x004fc800078e003c */
[----:B---3--:R-:W-:Y:S01]  /*0550*/  IMAD.WIDE.U32 R48, R102, 0x10, R64 ;  /* 0x0000001066307825 */ /* 0x008fe200078e0040 */
[----:B------:R-:W2:Y:S05]  /*0560*/  LDG.E.128 R44, desc[UR6][R52.64] ;  /* 0x00000006342c7981 */ /* 0x000eaa000c1e1d00 */
[----:B------:R-:W3:Y:S01]  /*0570*/  LDG.E.128 R48, desc[UR6][R48.64] ;  /* 0x0000000630307981 */ /* 0x000ee2000c1e1d00 */
[----:B0-----:R-:W-:-:S03]  /*0580*/  IMAD.WIDE R66, R97, 0x4, R66 ;  /* 0x0000000461427825 */ /* 0x001fc600078e0242 */
[----:B------:R-:W3:Y:S01]  /*0590*/  LDG.E.128 R52, desc[UR6][R52.64+0x10] ;  /* 0x0000100634347981 */ /* 0x000ee2000c1e1d00 */
[----:B------:R-:W-:-:S03]  /*05a0*/  IMAD.WIDE.U32 R60, R99, 0x20, R60 ;  /* 0x00000020633c7825 */ /* 0x000fc600078e003c */
[----:B------:R-:W3:Y:S04]  /*05b0*/  LDG.E R101, desc[UR6][R66.64] ;  /* 0x0000000642657981 */ /* 0x000ee8000c1e1900 */
[----:B------:R-:W3:Y:S01]  /*05c0*/  LDG.E.128 R56, desc[UR6][R60.64] ;  /* 0x000000063c387981 */ /* 0x000ee2000c1e1d00 */
[----:B------:R-:W-:-:S06]  /*05d0*/  IMAD.WIDE.U32 R64, R99, 0x10, R64 ;  /* 0x0000001063407825 */ /* 0x000fcc00078e0040 */
[----:B------:R-:W3:Y:S04]  /*05e0*/  LDG.E.128 R64, desc[UR6][R64.64] ;  /* 0x0000000640407981 */ /* 0x000ee8000c1e1d00 */
[----:B------:R-:W3:Y:S01]  /*05f0*/  LDG.E.128 R60, desc[UR6][R60.64+0x10] ;  /* 0x000010063c3c7981 */ /* 0x000ee2000c1e1d00 */
[----:B------:R-:W-:-:S04]  /*0600*/  ISETP.NE.U32.AND P1, PT, RZ, UR10, PT ;  /* 0x0000000aff007c0c */ /* 0x000fc8000bf25070 */
[----:B------:R-:W-:Y:S02]  /*0610*/  ISETP.NE.AND.EX P1, PT, RZ, UR11, PT, P1 ;  /* 0x0000000bff007c0c */ /* 0x000fe4000bf25310 */
[----:B------:R-:W-:-:S11]  /*0620*/  ISETP.NE.AND P3, PT, RZ, UR9, PT ;  /* 0x00000009ff007c0c */ /* 0x000fd6000bf65270 */
[----:B------:R-:W0:Y:S01]  /*0630*/  @P1 LDC.64 R108, c[0x0][0x438] ;  /* 0x00010e00ff6c1b82 */ /* 0x000e220000000a00 */
[----:B------:R-:W-:-:S07]  /*0640*/  MOV R100, 0x3f800000 ;  /* 0x3f80000000647802 */ /* 0x000fce0000000f00 */
[----:B------:R-:W1:Y:S01]  /*0650*/  @P1 LDC.64 R120, c[0x0][0x438] ;  /* 0x00010e00ff781b82 */ /* 0x000e620000000a00 */
[----:B0-----:R-:W-:-:S05]  /*0660*/  @P1 IMAD.WIDE.U32 R108, R99, 0x20, R108 ;  /* 0x00000020636c1825 */ /* 0x001fca00078e006c */
[----:B-----5:R-:W5:Y:S04]  /*0670*/  @P1 LDG.E.128 R28, desc[UR6][R108.64] ;  /* 0x000000066c1c1981 */ /* 0x020f68000c1e1d00 */
[----:B------:R0:W5:Y:S01]  /*0680*/  @P1 LDG.E.128 R32, desc[UR6][R108.64+0x10] ;  /* 0x000010066c201981 */ /* 0x000162000c1e1d00 */
[----:B-1----:R-:W-:-:S05]  /*0690*/  @P1 IMAD.WIDE.U32 R120, R102, 0x20, R120 ;  /* 0x0000002066781825 */ /* 0x002fca00078e0078 */
[----:B------:R-:W5:Y:S04]  /*06a0*/  @P1 LDG.E.128 R20, desc[UR6][R120.64] ;  /* 0x0000000678141981 */ /* 0x000f68000c1e1d00 */
[----:B------:R1:W5:Y:S01]  /*06b0*/  @P1 LDG.E.128 R24, desc[UR6][R120.64+0x10] ;  /* 0x0000100678181981 */ /* 0x000362000c1e1d00 */
[----:B----4-:R-:W-:-:S05]  /*06c0*/  FSEL R103, R103, RZ, !P3 ;  /* 0x000000ff67677208 */ /* 0x010fca0005800000 */
[C---:B--2---:R-:W-:Y:S01]  /*06d0*/  FADD.FTZ R105, -R103.reuse, R44 ;  /* 0x0000002c67697221 */ /* 0x044fe20000010100 */
[--C-:B---3--:R-:W-:Y:S02]  /*06e0*/  HADD2.F32 R115, -RZ, R48.reuse.H0_H0 ;  /* 0x20000030ff737230 */ /* 0x108fe40000004100 */
[----:B------:R-:W-:Y:S01]  /*06f0*/  FADD.FTZ R112, -R103, R52 ;  /* 0x0000003467707221 */ /* 0x000fe20000010100 */
[----:B------:R-:W-:Y:S01]  /*0700*/  FMUL.FTZ R52, R101, R105 ;  /* 0x0000006965347220 */ /* 0x000fe20000410000 */
[----:B------:R-:W-:Y:S01]  /*0710*/  FADD.FTZ R46, -R103, R46 ;  /* 0x0000002e672e7221 */ /* 0x000fe20000010100 */
[----:B------:R-:W-:Y:S02]  /*0720*/  HADD2.F32 R48, -RZ, R48.H1_H1 ;  /* 0x30000030ff307230 */ /* 0x000fe40000004100 */
[----:B------:R-:W-:Y:S01]  /*0730*/  FADD.FTZ R80, R115, R80 ;  /* 0x0000005073507221 */ /* 0x000fe20000010000 */
[-C--:B------:R-:W-:Y:S01]  /*0740*/  FFMA.FTZ R96, R52, R115.reuse, R96 ;  /* 0x0000007334607223 */ /* 0x080fe20000010060 */
[----:B------:R-:W-:Y:S01]  /*0750*/  FMUL.FTZ R115, R98, R115 ;  /* 0x0000007362737220 */ /* 0x000fe20000410000 */
[----:B------:R-:W-:-:S02]  /*0760*/  HADD2.F32 R113, -RZ, R49.H0_H0 ;  /* 0x20000031ff717230 */ /* 0x000fc40000004100 */
[----:B------:R-:W-:Y:S01]  /*0770*/  FADD.FTZ R124, -R103, R57 ;  /* 0x00000039677c7221 */ /* 0x000fe20000010100 */
[----:B------:R-:W-:Y:S01]  /*0780*/  FMUL.FTZ R117, R101, R46 ;  /* 0x0000002e65757220 */ /* 0x000fe20000410000 */
[----:B------:R-:W-:Y:S01]  /*0790*/  FMUL.FTZ R114, R81, R48 ;  /* 0x0000003051727220 */ /* 0x000fe20000410000 */
[----:B------:R-:W-:Y:S01]  /*07a0*/  FADD.FTZ R57, RZ, R115 ;  /* 0x00000073ff397221 */ /* 0x000fe20000010000 */
[----:B------:R-:W-:Y:S01]  /*07b0*/  FADD.FTZ R116, -R103, R47 ;  /* 0x0000002f67747221 */ /* 0x000fe20000010100 */
[----:B------:R-:W-:Y:S02]  /*07c0*/  HADD2.F32 R49, -RZ, R49.H1_H1 ;  /* 0x30000031ff317230 */ /* 0x000fe40000004100 */
[----:B------:R-:W-:Y:S01]  /*07d0*/  FADD.FTZ R76, R113, R76 ;  /* 0x0000004c714c7221 */ /* 0x000fe20000010000 */
[-C--:B------:R-:W-:Y:S01]  /*07e0*/  FFMA.FTZ R77, R117, R113.reuse, R77 ;  /* 0x00000071754d7223 */ /* 0x080fe2000001004d */
[----:B------:R-:W-:Y:S01]  /*07f0*/  FMUL.FTZ R113, R82, R113 ;  /* 0x0000007152717220 */ /* 0x000fe20000410000 */
[----:B------:R-:W-:Y:S01]  /*0800*/  FADD.FTZ R46, R114, R57 ;  /* 0x00000039722e7221 */ /* 0x000fe20000010000 */
[----:B------:R-:W-:-:S02]  /*0810*/  HADD2.F32 R110, -RZ, R50.H0_H0 ;  /* 0x20000032ff6e7230 */ /* 0x000fc40000004100 */
[----:B------:R-:W-:Y:S01]  /*0820*/  FADD.FTZ R118, -R103, R45 ;  /* 0x0000002d67767221 */ /* 0x000fe20000010100 */
[C---:B------:R-:W-:Y:S01]  /*0830*/  FMUL.FTZ R116, R101.reuse, R116 ;  /* 0x0000007465747220 */ /* 0x040fe20000410000 */
[----:B------:R-:W-:Y:S01]  /*0840*/  FMUL.FTZ R112, R101, R112 ;  /* 0x0000007065707220 */ /* 0x000fe20000410000 */
[-C--:B------:R-:W-:Y:S01]  /*0850*/  FMUL.FTZ R111, R83, R49.reuse ;  /* 0x00000031536f7220 */ /* 0x080fe20000410000 */
[----:B------:R-:W-:Y:S01]  /*0860*/  FADD.FTZ R46, R113, R46 ;  /* 0x0000002e712e7221 */ /* 0x000fe20000010000 */
[----:B------:R-:W-:Y:S02]  /*0870*/  HADD2.F32 R50, -RZ, R50.H1_H1 ;  /* 0x30000032ff327230 */ /* 0x000fe40000004100 */
[----:B------:R-:W-:Y:S01]  /*0880*/  FADD.FTZ R54, -R103, R54 ;  /* 0x0000003667367221 */ /* 0x000fe20000010100 */
[----:B------:R-:W-:Y:S01]  /*0890*/  FMUL.FTZ R118, R101, R118 ;  /* 0x0000007665767220 */ /* 0x000fe20000410000 */
[----:B------:R-:W-:Y:S01]  /*08a0*/  FADD.FTZ R74, R49, R74 ;  /* 0x0000004a314a7221 */ /* 0x000fe20000010000 */
[----:B------:R-:W-:Y:S01]  /*08b0*/  FFMA.FTZ R75, R116, R49, R75 ;  /* 0x00000031744b7223 */ /* 0x000fe2000001004b */
[----:B------:R-:W-:Y:S01]  /*08c0*/  FADD.FTZ R13, R110, R13 ;  /* 0x0000000d6e0d7221 */ /* 0x000fe20000010000 */
[-C--:B------:R-:W-:Y:S01]  /*08d0*/  FFMA.FTZ R73, R112, R110.reuse, R73 ;  /* 0x0000006e70497223 */ /* 0x080fe20000010049 */
[----:B------:R-:W-:Y:S01]  /*08e0*/  FMUL.FTZ R110, R84, R110 ;  /* 0x0000006e546e7220 */ /* 0x000fe20000410000 */
[----:B------:R-:W-:Y:S01]  /*08f0*/  FADD.FTZ R49, R111, R46 ;  /* 0x0000002e6f317221 */ /* 0x000fe20000010000 */
[----:B------:R-:W-:-:S02]  /*0900*/  HADD2.F32 R106, -RZ, R51.H0_H0 ;  /* 0x20000033ff6a7230 */ /* 0x000fc40000004100 */
[----:B------:R-:W-:Y:S01]  /*0910*/  FADD.FTZ R55, -R103, R55 ;  /* 0x0000003767377221 */ /* 0x000fe20000010100 */
[----:B------:R-:W-:Y:S01]  /*0920*/  FADD.FTZ R78, R48, R78 ;  /* 0x0000004e304e7221 */ /* 0x000fe20000010000 */
[----:B------:R-:W-:Y:S01]  /*0930*/  FFMA.FTZ R79, R118, R48, R79 ;  /* 0x00000030764f7223 */ /* 0x000fe2000001004f */
[----:B0-----:R-:W-:Y:S01]  /*0940*/  FMUL.FTZ R108, R101, R54 ;  /* 0x00000036656c7220 */ /* 0x001fe20000410000 */
[----:B------:R-:W-:Y:S01]  /*0950*/  FMUL.FTZ R107, R85, R50 ;  /* 0x00000032556b7220 */ /* 0x000fe20000410000 */
[----:B------:R-:W-:Y:S01]  /*0960*/  FADD.FTZ R48, R110, R49 ;  /* 0x000000316e307221 */ /* 0x000fe20000010000 */
[----:B------:R-:W-:Y:S02]  /*0970*/  @P0 HADD2.F32 R100, -RZ, R104.H0_H0 ;  /* 0x20000068ff640230 */ /* 0x000fe40000004100 */
[----:B------:R-:W-:Y:S01]  /*0980*/  FADD.FTZ R53, -R103, R53 ;  /* 0x0000003567357221 */ /* 0x000fe20000010100 */
[----:B------:R-:W-:Y:S02]  /*0990*/  HADD2.F32 R104, -RZ, R51.H1_H1 ;  /* 0x30000033ff687230 */ /* 0x000fe40000004100 */
[----:B------:R-:W-:Y:S01]  /*09a0*/  FADD.FTZ R11, R106, R11 ;  /* 0x0000000b6a0b7221 */ /* 0x000fe20000010000 */
[-C--:B------:R-:W-:Y:S01]  /*09b0*/  FFMA.FTZ R71, R108, R106.reuse, R71 ;  /* 0x0000006a6c477223 */ /* 0x080fe20000010047 */
[----:B------:R-:W-:Y:S01]  /*09c0*/  FMUL.FTZ R105, R101, R55 ;  /* 0x0000003765697220 */ /* 0x000fe20000410000 */
[----:B------:R-:W-:Y:S01]  /*09d0*/  FMUL.FTZ R106, R86, R106 ;  /* 0x0000006a566a7220 */ /* 0x000fe20000410000 */
[----:B------:R-:W-:Y:S01]  /*09e0*/  FADD.FTZ R49, R107, R48 ;  /* 0x000000306b317221 */ /* 0x000fe20000010000 */
[----:B------:R-:W-:Y:S01]  /*09f0*/  FMUL.FTZ R109, R101, R53 ;  /* 0x00000035656d7220 */ /* 0x000fe20000410000 */
[----:B------:R-:W-:Y:S01]  /*0a00*/  FADD.FTZ R10, R104, R10 ;  /* 0x0000000a680a7221 */ /* 0x000fe20000010000 */
[----:B------:R-:W-:-:S02]  /*0a10*/  HADD2.F32 R46, -RZ, R64.H0_H0 ;  /* 0x20000040ff2e7230 */ /* 0x000fc40000004100 */
[-C--:B------:R-:W-:Y:S01]  /*0a20*/  FFMA.FTZ R70, R105, R104.reuse, R70 ;  /* 0x0000006869467223 */ /* 0x080fe20000010046 */
[----:B------:R-:W-:Y:S01]  /*0a30*/  FFMA.FTZ R55, R52, R115, RZ ;  /* 0x0000007334377223 */ /* 0x000fe200000100ff */
[----:B------:R-:W-:Y:S01]  /*0a40*/  FMUL.FTZ R104, R87, R104 ;  /* 0x0000006857687220 */ /* 0x000fe20000410000 */
[----:B------:R-:W-:Y:S01]  /*0a50*/  FADD.FTZ R57, R106, R49 ;  /* 0x000000316a397221 */ /* 0x000fe20000010000 */
[----:B------:R-:W-:Y:S01]  /*0a60*/  FADD.FTZ R12, R50, R12 ;  /* 0x0000000c320c7221 */ /* 0x000fe20000010000 */
[----:B------:R-:W-:Y:S01]  /*0a70*/  FFMA.FTZ R72, R109, R50, R72 ;  /* 0x000000326d487223 */ /* 0x000fe20000010048 */
[C---:B------:R-:W-:Y:S01]  /*0a80*/  FADD.FTZ R125, -R103.reuse, R56 ;  /* 0x00000038677d7221 */ /* 0x040fe20000010100 */
[----:B------:R-:W-:Y:S02]  /*0a90*/  HADD2.F32 R49, -RZ, R64.H1_H1 ;  /* 0x30000040ff317230 */ /* 0x000fe40000004100 */
[----:B------:R-:W-:Y:S01]  /*0aa0*/  FFMA.FTZ R50, R118, R114, R55 ;  /* 0x0000007276327223 */ /* 0x000fe20000010037 */
[----:B------:R-:W-:Y:S01]  /*0ab0*/  FMUL.FTZ R53, R88, R46 ;  /* 0x0000002e58357220 */ /* 0x000fe20000410000 */
[----:B------:R-:W-:Y:S01]  /*0ac0*/  FADD.FTZ R56, R104, R57 ;  /* 0x0000003968387221 */ /* 0x000fe20000010000 */
[----:B------:R-:W-:Y:S01]  /*0ad0*/  FADD.FTZ R51, -R103, R59 ;  /* 0x0000003b67337221 */ /* 0x000fe20000010100 */
[----:B------:R-:W-:-:S02]  /*0ae0*/  HADD2.F32 R48, -RZ, R65.H0_H0 ;  /* 0x20000041ff307230 */ /* 0x000fc40000004100 */
[----:B------:R-:W-:Y:S01]  /*0af0*/  FFMA.FTZ R57, R117, R113, R50 ;  /* 0x0000007175397223 */ /* 0x000fe20000010032 */
[----:B------:R-:W-:Y:S01]  /*0b00*/  FMUL.FTZ R54, R89, R49 ;  /* 0x0000003159367220 */ /* 0x000fe20000410000 */
[----:B------:R-:W-:Y:S01]  /*0b10*/  FADD.FTZ R59, R53, R56 ;  /* 0x00000038353b7221 */ /* 0x000fe20000010000 */
[----:B------:R-:W-:Y:S02]  /*0b20*/  HADD2.F32 R50, -RZ, R65.H1_H1 ;  /* 0x30000041ff327230 */ /* 0x000fe40000004100 */
[----:B------:R-:W-:Y:S01]  /*0b30*/  FFMA.FTZ R57, R116, R111, R57 ;  /* 0x0000006f74397223 */ /* 0x000fe20000010039 */
[----:B------:R-:W-:Y:S01]  /*0b40*/  FMUL.FTZ R55, R90, R48 ;  /* 0x000000305a377220 */ /* 0x000fe20000410000 */
[----:B------:R-:W-:Y:S01]  /*0b50*/  FADD.FTZ R56, R59, R54 ;  /* 0x000000363b387221 */ /* 0x000fe20000010000 */
[----:B------:R-:W-:Y:S01]  /*0b60*/  FADD.FTZ R123, -R103, R58 ;  /* 0x0000003a677b7221 */ /* 0x000fe20000010100 */
[----:B------:R-:W-:Y:S01]  /*0b70*/  FFMA.FTZ R58, R112, R110, R57 ;  /* 0x0000006e703a7223 */ /* 0x000fe20000010039 */
[----:B------:R-:W-:-:S02]  /*0b80*/  HADD2.F32 R119, -RZ, R66.H0_H0 ;  /* 0x20000042ff777230 */ /* 0x000fc40000004100 */
[----:B------:R-:W-:Y:S01]  /*0b90*/  FADD.FTZ R57, R56, R55 ;  /* 0x0000003738397221 */ /* 0x000fe20000010000 */
[----:B------:R-:W-:Y:S01]  /*0ba0*/  FMUL.FTZ R56, R91, R50 ;  /* 0x000000325b387220 */ /* 0x000fe20000410000 */
[----:B------:R-:W-:Y:S01]  /*0bb0*/  FFMA.FTZ R59, R109, R107, R58 ;  /* 0x0000006b6d3b7223 */ /* 0x000fe2000001003a */
[----:B-1----:R-:W-:Y:S02]  /*0bc0*/  HADD2.F32 R121, -RZ, R66.H1_H1 ;  /* 0x30000042ff797230 */ /* 0x002fe40000004100 */
[----:B------:R-:W-:Y:S01]  /*0bd0*/  FADD.FTZ R58, R57, R56 ;  /* 0x00000038393a7221 */ /* 0x000fe20000010000 */
[----:B------:R-:W-:Y:S01]  /*0be0*/  FMUL.FTZ R57, R92, R119 ;  /* 0x000000775c397220 */ /* 0x000fe20000410000 */
[C---:B------:R-:W-:Y:S01]  /*0bf0*/  FADD.FTZ R44, -R103.reuse, R60 ;  /* 0x0000003c672c7221 */ /* 0x040fe20000010100 */
[----:B------:R-:W-:Y:S01]  /*0c00*/  FADD.FTZ R45, -R103, R61 ;  /* 0x0000003d672d7221 */ /* 0x000fe20000010100 */
[--C-:B------:R-:W-:Y:S02]  /*0c10*/  HADD2.F32 R120, -RZ, R67.reuse.H0_H0 ;  /* 0x20000043ff787230 */ /* 0x100fe40000004100 */
[----:B------:R-:W-:Y:S01]  /*0c20*/  FFMA.FTZ R60, R108, R106, R59 ;  /* 0x0000006a6c3c7223 */ /* 0x000fe2000001003b */
[----:B------:R-:W-:Y:S01]  /*0c30*/  FADD.FTZ R61, R58, R57 ;  /* 0x000000393a3d7221 */ /* 0x000fe20000010000 */
[----:B------:R-:W-:Y:S01]  /*0c40*/  FMUL.FTZ R58, R93, R121 ;  /* 0x000000795d3a7220 */ /* 0x000fe20000410000 */
[C---:B------:R-:W-:Y:S01]  /*0c50*/  FADD.FTZ R47, -R103.reuse, R62 ;  /* 0x0000003e672f7221 */ /* 0x040fe20000010100 */
[----:B------:R-:W-:Y:S01]  /*0c60*/  FADD.FTZ R103, -R103, R63 ;  /* 0x0000003f67677221 */ /* 0x000fe20000010100 */
[----:B------:R-:W-:-:S02]  /*0c70*/  HADD2.F32 R122, -RZ, R67.H1_H1 ;  /* 0x30000043ff7a7230 */ /* 0x000fc40000004100 */
[----:B------:R-:W-:Y:S01]  /*0c80*/  FFMA.FTZ R64, R105, R104, R60 ;  /* 0x0000006869407223 */ /* 0x000fe2000001003c */
[----:B------:R-:W-:Y:S01]  /*0c90*/  FADD.FTZ R63, R61, R58 ;  /* 0x0000003a3d3f7221 */ /* 0x000fe20000010000 */
[----:B------:R-:W-:Y:S01]  /*0ca0*/  FMUL.FTZ R60, R94, R120 ;  /* 0x000000785e3c7220 */ /* 0x000fe20000410000 */
[----:B------:R-:W-:Y:S01]  /*0cb0*/  FMUL.FTZ R59, R101, R125 ;  /* 0x0000007d653b7220 */ /* 0x000fe20000410000 */
[----:B------:R-:W-:Y:S01]  /*0cc0*/  FMUL.FTZ R62, R95, R122 ;  /* 0x0000007a5f3e7220 */ /* 0x000fe20000410000 */
[----:B------:R-:W-:Y:S01]  /*0cd0*/  FMUL.FTZ R61, R101, R124 ;  /* 0x0000007c653d7220 */ /* 0x000fe20000410000 */
[----:B------:R-:W-:Y:S01]  /*0ce0*/  FADD.FTZ R65, R63, R60 ;  /* 0x0000003c3f417221 */ /* 0x000fe20000010000 */
[----:B------:R-:W-:Y:S01]  /*0cf0*/  FFMA.FTZ R64, R59, R53, R64 ;  /* 0x000000353b407223 */ /* 0x000fe20000010040 */
[----:B------:R-:W-:Y:S02]  /*0d00*/  FMUL.FTZ R63, R101, R123 ;  /* 0x0000007b653f7220 */ /* 0x000fe40000410000 */
[----:B------:R-:W-:Y:S01]  /*0d10*/  FADD.FTZ R123, R65, R62 ;  /* 0x0000003e417b7221 */ /* 0x000fe20000010000 */
[----:B------:R-:W-:Y:S01]  /*0d20*/  FFMA.FTZ R66, R61, R54, R64 ;  /* 0x000000363d427223 */ /* 0x000fe20000010040 */
[----:B------:R-:W-:-:S03]  /*0d30*/  FMUL.FTZ R64, R101, R51 ;  /* 0x0000003365407220 */ /* 0x000fc60000410000 */
        /* <DEDUP_REMOVED lines=42> */
.L_x_4662:
[----:B------:R-:W-:Y:S05]  /*0fe0*/  BSYNC.RECONVERGENT B0 ;  /* 0x0000000000007941 */ /* 0x000fea0003800200 */
.L_x_4661:
[----:B------:R-:W1:Y:S08]  /*0ff0*/  S2UR UR5, SR_CgaCtaId ;  /* 0x00000000000579c3 */ /* 0x000e700000008800 */
[----:B------:R-:W-:Y:S01]  /*1000*/  BAR.SYNC.DEFER_BLOCKING 0x0 ;  /* 0x0000000000007b1d */ /* 0x000fe20000010000 */
[----:B------:R-:W-:Y:S01]  /*1010*/  FADD.FTZ R9, R46, R9 ;  /* 0x000000092e097221 */ /* 0x000fe20000010000 */
[----:B------:R-:W-:Y:S01]  /*1020*/  FFMA.FTZ R69, R59, R46, R69 ;  /* 0x0000002e3b457223 */ /* 0x000fe20000010045 */
[----:B------:R-:W-:Y:S01]  /*1030*/  FADD.FTZ R8, R49, R8 ;  /* 0x0000000831087221 */ /* 0x000fe20000010000 */
[----:B------:R-:W-:Y:S01]  /*1040*/  FFMA.FTZ R68, R61, R49, R68 ;  /* 0x000000313d447223 */ /* 0x000fe20000010044 */
[----:B------:R-:W-:Y:S01]  /*1050*/  FADD.FTZ R7, R48, R7 ;  /* 0x0000000730077221 */ /* 0x000fe20000010000 */
[----:B------:R-:W-:Y:S01]  /*1060*/  UMOV UR4, 0x400 ;  /* 0x0000040000047882 */ /* 0x000fe20000000000 */
        /* <DEDUP_REMOVED lines=70> */
.L_x_4664:
        /* <DEDUP_REMOVED lines=35> */
[----:B------:R-:W-:-:S07]  /*1700*/  F2FP.F16.F32.PACK_AB R44, R49, R44 ;  /* 0x0000002c312c723e */ /* 0x000fce00000000ff */
.L_x_4665:
        /* <DEDUP_REMOVED lines=47> */
.L_x_4666:
        /* <DEDUP_REMOVED lines=36> */
.L_x_4667:
[----:B------:R-:W0:Y:S01]  /*1c40*/  @P1 LDC.64 R50, c[0x0][0x478] ;  /* 0x00011e00ff321b82 */ /* 0x000e220000000a00 */
[----:B------:R-:W-:-:S04]  /*1c50*/  IMAD.WIDE.U32 R48, R99, 0x10, R48 ;  /* 0x0000001063307825 */ /* 0x000fc800078e0030 */
[----:B0-----:R-:W-:-:S05]  /*1c60*/  @P1 IMAD.WIDE.U32 R50, R99, 0x20, R50 ;  /* 0x0000002063321825 */ /* 0x001fca00078e0032 */
[----:B------:R0:W-:Y:S04]  /*1c70*/  @P1 STG.E.128 desc[UR6][R50.64], R36 ;  /* 0x0000002432001986 */ /* 0x0001e8000c101d06 */
[----:B------:R0:W-:Y:S04]  /*1c80*/  @P1 STG.E.128 desc[UR6][R50.64+0x10], R40 ;  /* 0x0000102832001986 */ /* 0x0001e8000c101d06 */
[----:B------:R0:W-:Y:S01]  /*1c90*/  STG.E.128 desc[UR6][R48.64], R44 ;  /* 0x0000002c30007986 */ /* 0x0001e2000c101d06 */
[----:B------:R-:W-:Y:S05]  /*1ca0*/  BRA `(.L_x_4668) ;  /* 0x00000008008c7947 */ /* 0x000fea0003800000 */
.L_x_4663:
        /* <DEDUP_REMOVED lines=38> */
[----:B------:R-:W-:Y:S01]  /*1f10*/  F2FP.F16.F32.PACK_AB R44, R49, R44 ;  /* 0x0000002c312c723e */ /* 0x000fe200000000ff */
[----:B------:R-:W-:Y:S06]  /*1f20*/  BRA `(.L_x_4670) ;  /* 0x0000000000907947 */ /* 0x000fec0003800000 */
.L_x_4669:
        /* <DEDUP_REMOVED lines=36> */
.L_x_4670:
        /* <DEDUP_REMOVED lines=45> */
.L_x_4671:
        /* <DEDUP_REMOVED lines=36> */
.L_x_4672:
[----:B------:R-:W0:Y:S01]  /*2680*/  @P1 LDC.64 R50, c[0x0][0x478] ;  /* 0x00011e00ff321b82 */ /* 0x000e220000000a00 */
[----:B------:R-:W-:-:S04]  /*2690*/  IMAD.WIDE.U32 R48, R99, 0x10, R48 ;  /* 0x0000001063307825 */ /* 0x000fc800078e0030 */
[----:B0-----:R-:W-:-:S05]  /*26a0*/  @P1 IMAD.WIDE.U32 R50, R99, 0x20, R50 ;  /* 0x0000002063321825 */ /* 0x001fca00078e0032 */
[----:B------:R1:W-:Y:S04]  /*26b0*/  @P1 STG.E.128 desc[UR6][R50.64], R36 ;  /* 0x0000002432001986 */ /* 0x0003e8000c101d06 */
[----:B------:R1:W-:Y:S04]  /*26c0*/  @P1 STG.E.128 desc[UR6][R50.64+0x10], R40 ;  /* 0x0000102832001986 */ /* 0x0003e8000c101d06 */
[----:B------:R1:W-:Y:S02]  /*26d0*/  STG.E.128 desc[UR6][R48.64], R44 ;  /* 0x0000002c30007986 */ /* 0x0003e4000c101d06 */
.L_x_4668:
        /* <DEDUP_REMOVED lines=37> */
.L_x_4660:
        /* <DEDUP_REMOVED lines=16> */
.L_x_4674:
        /* <DEDUP_REMOVED lines=13> */
.L_x_8087:


//--------------------- .text._ZN10layer_norm13ln_bwd_kernelINS_13Kernel_traitsI6__halfS2_fS2_fjLj2048ELj1ELj1ELj4ELj16ENS_18Kernel_traits_baseILj2048ES2_S2_fS2_fjLj128EEEEELb0ELb0ELb1ELb0EEEvNS_9BwdParamsE --------------------------
	.section	.text._ZN10layer_norm13ln_bwd_kernelINS_13Kernel_traitsI6__halfS2_fS2_fjLj2048ELj1ELj1ELj4ELj16ENS_18Kernel_traits_baseILj2048ES2_S2_fS2_fjLj128EEEEELb0ELb0ELb1ELb0EEEvNS_9BwdParamsE,"ax",@progbits
	.align	128
        .global         _ZN10layer_norm13ln_bwd_kernelINS_13Kernel_traitsI6__halfS2_fS2_fjLj2048ELj1ELj1ELj4ELj16ENS_18Kernel_traits_baseILj2048ES2_S2_fS2_fjLj128EEEEELb0ELb0ELb1ELb0EEEvNS_9BwdParamsE
        .type           _ZN10layer_norm13ln_bwd_kernelINS_13Kernel_traitsI6__halfS2_fS2_fjLj2048ELj1ELj1ELj4ELj16ENS_18Kernel_traits_baseILj2048ES2_S2_fS2_fjLj128EEEEELb0ELb0ELb1ELb0EEEvNS_9BwdParamsE,@function
        .size           _ZN10layer_norm13ln_bwd_kernelINS_13Kernel_traitsI6__halfS2_fS2_fjLj2048ELj1ELj1ELj4ELj16ENS_18Kernel_traits_baseILj2048ES2_S2_fS2_fjLj128EEEEELb0ELb0ELb1ELb0EEEvNS_9BwdParamsE,(.L_x_8088 - _ZN10layer_norm13ln_bwd_kernelINS_13Kernel_traitsI6__halfS2_fS2_fjLj2048ELj1ELj1ELj4ELj16ENS_18Kernel_traits_baseILj2048ES2_S2_fS2_fjLj128EEEEELb0ELb0ELb1ELb0EEEvNS_9BwdParamsE)
        .other          _ZN10layer_norm13ln_bwd_kernelINS_13Kernel_traitsI6__halfS2_fS2_fjLj2048ELj1ELj1ELj4ELj16ENS_18Kernel_traits_baseILj2048ES2_S2_fS2_fjLj128EEEEELb0ELb0ELb1ELb0EEEvNS_9BwdParamsE,@"STO_CUDA_ENTRY STV_DEFAULT"
_ZN10layer_norm13ln_bwd_kernelINS_13Kernel_traitsI6__halfS2_fS2_fjLj2048ELj1ELj1ELj4ELj16ENS_18Kernel_traits_baseILj2048ES2_S2_fS2_fjLj128EEEEELb0ELb0ELb1ELb0EEEvNS_9BwdParamsE:
.text._ZN10layer_norm13ln_bwd_kernelINS_13Kernel_traitsI6__halfS2_fS2_fjLj2048ELj1ELj1ELj4ELj16ENS_18Kernel_traits_baseILj2048ES2_S2_fS2_fjLj128EEEEELb0ELb0ELb1ELb0EEEvNS_9BwdParamsE:
        /* <DEDUP_REMOVED lines=66> */
.L_x_4723:
        /* <DEDUP_REMOVED lines=56> */
[----:B-----5:R-:W-:Y:S02]  /*07a0*/  HADD2.F32 R3, -RZ, R52.H0_H0 ;  /* 0x20000034ff037230 */ /* 0x020fe40000004100 */
[----:B0-----:R-:W-:-:S05]  /*07b0*/  @P0 IMAD.WIDE.U32 R92, R112, 0x20, R92 ;  /* 0x00000020705c0825 */ /* 0x001fca00078e005c */
[----:B------:R-:W5:Y:S04]  /*07c0*/  @P0 LDG.E.128 R16, desc[UR16][R92.64] ;  /* 0x000000105c100981 */ /* 0x000f68000c1e1d00 */
[----:B------:R0:W5:Y:S02]  /*07d0*/  @P0 LDG.E.128 R12, desc[UR16][R92.64+0x10] ;  /* 0x000010105c0c0981 */ /* 0x000164000c1e1d00 */
[----:B0-----:R-:W-:Y:S01]  /*07e0*/  HADD2.F32 R93, -RZ, R54.H1_H1 ;  /* 0x30000036ff5d7230 */ /* 0x001fe20000004100 */
[----:B------:R-:W-:Y:S02]  /*07f0*/  IADD3 R84, PT, PT, R84, 0x80, RZ ;  /* 0x0000008054547810 */ /* 0x000fe40007ffe0ff */
[----:B------:R-:W-:Y:S01]  /*0800*/  IADD3 R112, PT, PT, R112, 0x80, RZ ;  /* 0x0000008070707810 */ /* 0x000fe20007ffe0ff */
[C---:B--2---:R-:W-:Y:S01]  /*0810*/  FADD.FTZ R4, -R111.reuse, R4 ;  /* 0x000000046f047221 */ /* 0x044fe20000010100 */
[C---:B------:R-:W-:Y:S01]  /*0820*/  FADD.FTZ R94, -R111.reuse, R5 ;  /* 0x000000056f5e7221 */ /* 0x040fe20000010100 */
[----:B------:R-:W-:Y:S01]  /*0830*/  FADD.FTZ R95, -R111, R6 ;  /* 0x000000066f5f7221 */ /* 0x000fe20000010100 */
[----:B------:R-:W-:-:S02]  /*0840*/  HADD2.F32 R6, -RZ, R52.H1_H1 ;  /* 0x30000034ff067230 */ /* 0x000fc40000004100 */
[----:B------:R-:W-:Y:S01]  /*0850*/  FMUL.FTZ R109, R4, UR31 ;  /* 0x0000001f046d7c20 */ /* 0x000fe20008410000 */
[--C-:B----4-:R-:W-:Y:S02]  /*0860*/  HADD2.F32 R5, -RZ, R8.reuse.H0_H0 ;  /* 0x20000008ff057230 */ /* 0x110fe40000004100 */
[----:B------:R-:W-:Y:S02]  /*0870*/  HADD2.F32 R8, -RZ, R8.H1_H1 ;  /* 0x30000008ff087230 */ /* 0x000fe40000004100 */
[--C-:B------:R-:W-:Y:S02]  /*0880*/  HADD2.F32 R98, -RZ, R9.reuse.H0_H0 ;  /* 0x20000009ff627230 */ /* 0x100fe40000004100 */
[----:B------:R-:W-:Y:S02]  /*0890*/  HADD2.F32 R114, -RZ, R9.H1_H1 ;  /* 0x30000009ff727230 */ /* 0x000fe40000004100 */
[--C-:B------:R-:W-:Y:S02]  /*08a0*/  HADD2.F32 R85, -RZ, R11.reuse.H0_H0 ;  /* 0x2000000bff557230 */ /* 0x100fe40000004100 */
[----:B------:R-:W-:-:S02]  /*08b0*/  HADD2.F32 R86, -RZ, R11.H1_H1 ;  /* 0x3000000bff567230 */ /* 0x000fc40000004100 */
[----:B---3--:R-:W-:Y:S01]  /*08c0*/  FADD.FTZ R11, -R111, R80 ;  /* 0x000000506f0b7221 */ /* 0x008fe20000010100 */
[--C-:B------:R-:W-:Y:S02]  /*08d0*/  HADD2.F32 R87, -RZ, R10.reuse.H0_H0 ;  /* 0x2000000aff577230 */ /* 0x100fe40000004100 */
[----:B------:R-:W-:Y:S02]  /*08e0*/  HADD2.F32 R96, -RZ, R10.H1_H1 ;  /* 0x3000000aff607230 */ /* 0x000fe40000004100 */
[--C-:B------:R-:W-:Y:S02]  /*08f0*/  HADD2.F32 R9, -RZ, R53.reuse.H0_H0 ;  /* 0x20000035ff097230 */ /* 0x100fe40000004100 */
[----:B------:R-:W-:Y:S02]  /*0900*/  HADD2.F32 R10, -RZ, R53.H1_H1 ;  /* 0x30000035ff0a7230 */ /* 0x000fe40000004100 */
[----:B------:R-:W-:Y:S01]  /*0910*/  FMUL.FTZ R3, R3, R5 ;  /* 0x0000000503037220 */ /* 0x000fe20000410000 */
[----:B------:R-:W-:-:S02]  /*0920*/  HADD2.F32 R80, -RZ, R54.H0_H0 ;  /* 0x20000036ff507230 */ /* 0x000fc40000004100 */
[----:B------:R-:W-:Y:S01]  /*0930*/  FADD.FTZ R32, R32, R5 ;  /* 0x0000000520207221 */ /* 0x000fe20000010000 */
[----:B------:R-:W-:Y:S01]  /*0940*/  FFMA.FTZ R48, R109, R5, R48 ;  /* 0x000000056d307223 */ /* 0x000fe20000010030 */
[----:B------:R-:W-:Y:S01]  /*0950*/  FMUL.FTZ R5, R6, R8 ;  /* 0x0000000806057220 */ /* 0x000fe20000410000 */
[----:B------:R-:W-:Y:S01]  /*0960*/  FMUL.FTZ R11, R11, UR31 ;  /* 0x0000001f0b0b7c20 */ /* 0x000fe20008410000 */
[----:B------:R-:W-:Y:S01]  /*0970*/  FMUL.FTZ R6, R9, R98 ;  /* 0x0000006209067220 */ /* 0x000fe20000410000 */
[----:B------:R-:W-:Y:S01]  /*0980*/  FMUL.FTZ R9, R10, R114 ;  /* 0x000000720a097220 */ /* 0x000fe20000410000 */
[----:B------:R-:W-:Y:S01]  /*0990*/  FADD.FTZ R81, -R111, R81 ;  /* 0x000000516f517221 */ /* 0x000fe20000010100 */
[-C--:B------:R-:W-:Y:S01]  /*09a0*/  FMUL.FTZ R10, R80, R87.reuse ;  /* 0x00000057500a7220 */ /* 0x080fe20000410000 */
[----:B------:R-:W-:Y:S01]  /*09b0*/  FADD.FTZ R28, R28, R87 ;  /* 0x000000571c1c7221 */ /* 0x000fe20000010000 */
[----:B------:R-:W-:Y:S01]  /*09c0*/  FFMA.FTZ R44, R11, R87, R44 ;  /* 0x000000570b2c7223 */ /* 0x000fe2000001002c */
[----:B------:R-:W-:Y:S01]  /*09d0*/  FADD.FTZ R80, RZ, R3 ;  /* 0x00000003ff507221 */ /* 0x000fe20000010000 */
[----:B------:R-:W-:Y:S01]  /*09e0*/  FMUL.FTZ R4, R94, UR31 ;  /* 0x0000001f5e047c20 */ /* 0x000fe20008410000 */
[----:B------:R-:W-:Y:S01]  /*09f0*/  FFMA.FTZ R87, R109, R3, RZ ;  /* 0x000000036d577223 */ /* 0x000fe200000100ff */
[----:B------:R-:W-:Y:S01]  /*0a00*/  FMUL.FTZ R94, R81, UR31 ;  /* 0x0000001f515e7c20 */ /* 0x000fe20008410000 */
[----:B------:R-:W-:Y:S01]  /*0a10*/  FADD.FTZ R113, -R111, R7 ;  /* 0x000000076f717221 */ /* 0x000fe20000010100 */
        /* <DEDUP_REMOVED lines=8> */
[----:B------:R-:W-:Y:S01]  /*0aa0*/  FADD.FTZ R96, R81, R6 ;  /* 0x0000000651607221 */ /* 0x000fe20000010000 */
[----:B------:R-:W-:Y:S01]  /*0ab0*/  FMUL.FTZ R8, R113, UR31 ;  /* 0x0000001f71087c20 */ /* 0x000fe20008410000 */
[----:B------:R-:W-:-:S02]  /*0ac0*/  FFMA.FTZ R81, R7, R6, R80 ;  /* 0x0000000607517223 */ /* 0x000fc40000010050 */
[----:B------:R-:W-:Y:S02]  /*0ad0*/  FADD.FTZ R87, R96, R9 ;  /* 0x0000000960577221 */ /* 0x000fe40000010000 */
[----:B------:R-:W-:Y:S01]  /*0ae0*/  FFMA.FTZ R80, R8, R9, R81 ;  /* 0x0000000908507223 */ /* 0x000fe20000010051 */
[----:B------:R-:W-:Y:S01]  /*0af0*/  FADD.FTZ R34, R34, R98 ;  /* 0x0000006222227221 */ /* 0x000fe20000010000 */
[----:B------:R-:W-:Y:S01]  /*0b00*/  FFMA.FTZ R50, R7, R98, R50 ;  /* 0x0000006207327223 */ /* 0x000fe20000010032 */
[----:B------:R-:W-:Y:S01]  /*0b10*/  FADD.FTZ R82, -R111, R82 ;  /* 0x000000526f527221 */ /* 0x000fe20000010100 */
[--C-:B------:R-:W-:Y:S02]  /*0b20*/  HADD2.F32 R98, -RZ, R55.reuse.H0_H0 ;  /* 0x20000037ff627230 */ /* 0x100fe40000004100 */
[----:B------:R-:W-:Y:S01]  /*0b30*/  FADD.FTZ R87, R87, R10 ;  /* 0x0000000a57577221 */ /* 0x000fe20000010000 */
[----:B------:R-:W-:Y:S01]  /*0b40*/  FFMA.FTZ R81, R11, R10, R80 ;  /* 0x0000000a0b517223 */ /* 0x000fe20000010050 */
[----:B------:R-:W-:-:S02]  /*0b50*/  HADD2.F32 R113, -RZ, R55.H1_H1 ;  /* 0x30000037ff717230 */ /* 0x000fc40000004100 */
[----:B------:R-:W-:Y:S01]  /*0b60*/  FMUL.FTZ R95, R82, UR31 ;  /* 0x0000001f525f7c20 */ /* 0x000fe20008410000 */
        /* <DEDUP_REMOVED lines=16> */
.L_x_4679:
[----:B------:R-:W-:Y:S05]  /*0c70*/  BSYNC.RECONVERGENT B1 ;  /* 0x0000000000017941 */ /* 0x000fea0003800200 */
.L_x_4678:
        /* <DEDUP_REMOVED lines=10> */
[----:B------:R-:W0:Y:S02]  /*0d20*/  @P0 LDC.64 R100, c[0x0][0x438] ;  /* 0x00010e00ff640b82 */ /* 0x000e240000000a00 */
[----:B0-----:R-:W-:-:S05]  /*0d30*/  @P0 IMAD.WIDE.U32 R100, R112, 0x20, R100 ;  /* 0x0000002070640825 */ /* 0x001fca00078e0064 */
[----:B------:R-:W5:Y:S04]  /*0d40*/  @P0 LDG.E.128 R60, desc[UR16][R100.64] ;  /* 0x00000010643c0981 */ /* 0x000f68000c1e1d00 */
[----:B------:R0:W5:Y:S02]  /*0d50*/  @P0 LDG.E.128 R64, desc[UR16][R100.64+0x10] ;  /* 0x0000101064400981 */ /* 0x000164000c1e1d00 */
[--C-:B-----5:R-:W-:Y:S02]  /*0d60*/  HADD2.F32 R108, -RZ, R59.reuse.H0_H0 ;  /* 0x2000003bff6c7230 */ /* 0x120fe40000004100 */
[----:B------:R-:W-:Y:S02]  /*0d70*/  HADD2.F32 R107, -RZ, R59.H1_H1 ;  /* 0x3000003bff6b7230 */ /* 0x000fe40000004100 */
[----:B--2---:R-:W-:Y:S01]  /*0d80*/  FADD.FTZ R102, -R111, R83 ;  /* 0x000000536f667221 */ /* 0x004fe20000010100 */
[----:B------:R-:W-:-:S02]  /*0d90*/  HADD2.F32 R83, -RZ, R56.H0_H0 ;  /* 0x20000038ff537230 */ /* 0x000fc40000004100 */
[C---:B------:R-:W-:Y:S01]  /*0da0*/  FADD.FTZ R97, -R111.reuse, R80 ;  /* 0x000000506f617221 */ /* 0x040fe20000010100 */
[C---:B------:R-:W-:Y:S01]  /*0db0*/  FADD.FTZ R99, -R111.reuse, R81 ;  /* 0x000000516f637221 */ /* 0x040fe20000010100 */
[C---:B------:R-:W-:Y:S01]  /*0dc0*/  FADD.FTZ R104, -R111.reuse, R82 ;  /* 0x000000526f687221 */ /* 0x040fe20000010100 */
[C---:B---3--:R-:W-:Y:S01]  /*0dd0*/  FADD.FTZ R103, -R111.reuse, R84 ;  /* 0x000000546f677221 */ /* 0x048fe20000010100 */
[----:B------:R-:W-:Y:S01]  /*0de0*/  FMUL.FTZ R102, R102, UR31 ;  /* 0x0000001f66667c20 */ /* 0x000fe20008410000 */
[C---:B------:R-:W-:Y:S01]  /*0df0*/  FADD.FTZ R85, -R111.reuse, R85 ;  /* 0x000000556f557221 */ /* 0x040fe20000010100 */
[C---:B------:R-:W-:Y:S01]  /*0e00*/  FADD.FTZ R86, -R111.reuse, R86 ;  /* 0x000000566f567221 */ /* 0x040fe20000010100 */
[--C-:B----4-:R-:W-:Y:S02]  /*0e10*/  HADD2.F32 R84, -RZ, R88.reuse.H0_H0 ;  /* 0x20000058ff547230 */ /* 0x110fe40000004100 */
[----:B------:R-:W-:Y:S01]  /*0e20*/  FADD.FTZ R87, -R111, R87 ;  /* 0x000000576f577221 */ /* 0x000fe20000010100 */
[----:B0-----:R-:W-:-:S02]  /*0e30*/  HADD2.F32 R100, -RZ, R88.H1_H1 ;  /* 0x30000058ff647230 */ /* 0x001fc40000004100 */
[--C-:B------:R-:W-:Y:S02]  /*0e40*/  HADD2.F32 R81, -RZ, R91.reuse.H0_H0 ;  /* 0x2000005bff517230 */ /* 0x100fe40000004100 */
[----:B------:R-:W-:Y:S01]  /*0e50*/  FMUL.FTZ R88, R83, R84 ;  /* 0x0000005453587220 */ /* 0x000fe20000410000 */
[----:B------:R-:W-:Y:S02]  /*0e60*/  HADD2.F32 R80, -RZ, R91.H1_H1 ;  /* 0x3000005bff507230 */ /* 0x000fe40000004100 */
[----:B------:R-:W-:Y:S01]  /*0e70*/  FADD.FTZ R24, R24, R84 ;  /* 0x0000005418187221 */ /* 0x000fe20000010000 */
[--C-:B------:R-:W-:Y:S02]  /*0e80*/  HADD2.F32 R101, -RZ, R89.reuse.H0_H0 ;  /* 0x20000059ff657230 */ /* 0x100fe40000004100 */
[----:B------:R-:W-:Y:S01]  /*0e90*/  FADD.FTZ R25, R25, R100 ;  /* 0x0000006419197221 */ /* 0x000fe20000010000 */
[----:B------:R-:W-:Y:S02]  /*0ea0*/  HADD2.F32 R106, -RZ, R89.H1_H1 ;  /* 0x30000059ff6a7230 */ /* 0x000fe40000004100 */
[----:B------:R-:W-:Y:S01]  /*0eb0*/  FMUL.FTZ R89, R97, UR31 ;  /* 0x0000001f61597c20 */ /* 0x000fe20008410000 */
[----:B------:R-:W-:-:S02]  /*0ec0*/  HADD2.F32 R105, -RZ, R90.H0_H0 ;  /* 0x2000005aff697230 */ /* 0x000fc40000004100 */
[----:B------:R-:W-:Y:S01]  /*0ed0*/  FMUL.FTZ R97, R104, UR31 ;  /* 0x0000001f68617c20 */ /* 0x000fe20008410000 */
[----:B------:R-:W-:Y:S02]  /*0ee0*/  HADD2.F32 R82, -RZ, R90.H1_H1 ;  /* 0x3000005aff527230 */ /* 0x000fe40000004100 */
[----:B------:R-:W-:Y:S01]  /*0ef0*/  FMUL.FTZ R90, R99, UR31 ;  /* 0x0000001f635a7c20 */ /* 0x000fe20008410000 */
[----:B------:R-:W-:Y:S02]  /*0f00*/  HADD2.F32 R91, -RZ, R56.H1_H1 ;  /* 0x30000038ff5b7230 */ /* 0x000fe40000004100 */
[----:B------:R-:W-:Y:S01]  /*0f10*/  FFMA.FTZ R40, R89, R84, R40 ;  /* 0x0000005459287223 */ /* 0x000fe20000010028 */
[--C-:B------:R-:W-:Y:S02]  /*0f20*/  HADD2.F32 R83, -RZ, R57.reuse.H0_H0 ;  /* 0x20000039ff537230 */ /* 0x100fe40000004100 */
[----:B------:R-:W-:Y:S01]  /*0f30*/  FFMA.FTZ R41, R90, R100, R41 ;  /* 0x000000645a297223 */ /* 0x000fe20000010029 */
[----:B------:R-:W-:-:S02]  /*0f40*/  HADD2.F32 R99, -RZ, R57.H1_H1 ;  /* 0x30000039ff637230 */ /* 0x000fc40000004100 */
[----:B------:R-:W-:Y:S01]  /*0f50*/  FMUL.FTZ R91, R91, R100 ;  /* 0x000000645b5b7220 */ /* 0x000fe20000410000 */
[----:B------:R-:W-:Y:S01]  /*0f60*/  FADD.FTZ R26, R26, R101 ;  /* 0x000000651a1a7221 */ /* 0x000fe20000010000 */
[-C--:B------:R-:W-:Y:S01]  /*0f70*/  FMUL.FTZ R100, R83, R101.reuse ;  /* 0x0000006553647220 */ /* 0x080fe20000410000 */
[----:B------:R-:W-:Y:S01]  /*0f80*/  FFMA.FTZ R42, R97, R101, R42 ;  /* 0x00000065612a7223 */ /* 0x000fe2000001002a */
[----:B------:R-:W-:Y:S01]  /*0f90*/  FADD.FTZ R84, R113, R88 ;  /* 0x0000005871547221 */ /* 0x000fe20000010000 */
[----:B------:R-:W-:Y:S01]  /*0fa0*/  FMUL.FTZ R101, R103, UR31 ;  /* 0x0000001f67657c20 */ /* 0x000fe20008410000 */
[----:B------:R-:W-:Y:S01]  /*0fb0*/  FFMA.FTZ R83, R89, R88, R114 ;  /* 0x0000005859537223 */ /* 0x000fe20000010072 */
[-C--:B------:R-:W-:Y:S01]  /*0fc0*/  FMUL.FTZ R99, R99, R106.reuse ;  /* 0x0000006a63637220 */ /* 0x080fe20000410000 */
[----:B------:R-:W-:Y:S01]  /*0fd0*/  FADD.FTZ R27, R27, R106 ;  /* 0x0000006a1b1b7221 */ /* 0x000fe20000010000 */
[----:B------:R-:W-:Y:S01]  /*0fe0*/  FFMA.FTZ R43, R102, R106, R43 ;  /* 0x0000006a662b7223 */ /* 0x000fe2000001002b */
[----:B------:R-:W-:-:S02]  /*0ff0*/  HADD2.F32 R103, -RZ, R58.H1_H1 ;  /* 0x3000003aff677230 */ /* 0x000fc40000004100 */
[----:B------:R-:W-:Y:S01]  /*1000*/  FMUL.FTZ R106, R85, UR31 ;  /* 0x0000001f556a7c20 */ /* 0x000fe20008410000 */
[----:B------:R-:W-:Y:S01]  /*1010*/  FADD.FTZ R85, R84, R91 ;  /* 0x0000005b54557221 */ /* 0x000fe20000010000 */
[----:B------:R-:W-:Y:S01]  /*1020*/  FFMA.FTZ R84, R90, R91, R83 ;  /* 0x0000005b5a547223 */ /* 0x000fe20000010053 */
[----:B------:R-:W-:Y:S01]  /*1030*/  FADD.FTZ R21, R21, R82 ;  /* 0x0000005215157221 */ /* 0x000fe20000010000 */
[-C--:B------:R-:W-:Y:S01]  /*1040*/  FMUL.FTZ R103, R103, R82.reuse ;  /* 0x0000005267677220 */ /* 0x080fe20000410000 */
[----:B------:R-:W-:Y:S01]  /*1050*/  FFMA.FTZ R37, R106, R82, R37 ;  /* 0x000000526a257223 */ /* 0x000fe20000010025 */
[----:B------:R-:W-:Y:S02]  /*1060*/  HADD2.F32 R104, -RZ, R58.H0_H0 ;  /* 0x2000003aff687230 */ /* 0x000fe40000004100 */
[----:B------:R-:W-:Y:S01]  /*1070*/  FADD.FTZ R82, R85, R100 ;  /* 0x0000006455527221 */ /* 0x000fe20000010000 */
[----:B------:R-:W-:Y:S01]  /*1080*/  FFMA.FTZ R83, R97, R100, R84 ;  /* 0x0000006461537223 */ /* 0x000fe20000010054 */
[----:B------:R-:W-:Y:S01]  /*1090*/  FADD.FTZ R20, R20, R105 ;  /* 0x0000006914147221 */ /* 0x000fe20000010000 */
[-C--:B------:R-:W-:Y:S01]  /*10a0*/  FFMA.FTZ R36, R101, R105.reuse, R36 ;  /* 0x0000006965247223 */ /* 0x080fe20000010024 */
[----:B------:R-:W-:Y:S01]  /*10b0*/  FADD.FTZ R85, R82, R99 ;  /* 0x0000006352557221 */ /* 0x000fe20000010000 */
        /* <DEDUP_REMOVED lines=19> */
.L_x_4677:
        /* <DEDUP_REMOVED lines=20> */
.L_x_4680:
[----:B------:R-:W-:Y:S05]  /*1330*/  BSYNC.RECONVERGENT B0 ;  /* 0x0000000000007941 */ /* 0x000fea0003800200 */
.L_x_4676:
        /* <DEDUP_REMOVED lines=32> */
.L_x_4682:
[----:B------:R-:W-:Y:S05]  /*1540*/  BSYNC.RECONVERGENT B0 ;  /* 0x0000000000007941 */ /* 0x000fea0003800200 */
.L_x_4681:
        /* <DEDUP_REMOVED lines=20> */
[----:B------:R-:W-:-:S04]  /*1690*/  FADD.FTZ R81, RZ, R80 ;  /* 0x00000050ff517221 */ /* 0x000fc80000010000 */
[----:B------:R-:W-:Y:S01]  /*16a0*/  MOV R80, UR8 ;  /* 0x0000000800507c02 */ /* 0x000fe20008000f00 */
        /* <DEDUP_REMOVED lines=28> */
.L_x_4687:
        /* <DEDUP_REMOVED lines=9> */
.L_x_4688:
        /* <DEDUP_REMOVED lines=9> */
.L_x_4689:
        /* <DEDUP_REMOVED lines=9> */
.L_x_4690:
        /* <DEDUP_REMOVED lines=9> */
.L_x_4691:
        /* <DEDUP_REMOVED lines=9> */
.L_x_4692:
        /* <DEDUP_REMOVED lines=9> */
.L_x_4693:
        /* <DEDUP_REMOVED lines=10> */
.L_x_4686:
        /* <DEDUP_REMOVED lines=41> */
.L_x_4695:
        /* <DEDUP_REMOVED lines=9> */
.L_x_4696:
        /* <DEDUP_REMOVED lines=9> */
.L_x_4697:
        /* <DEDUP_REMOVED lines=9> */
.L_x_4698:
        /* <DEDUP_REMOVED lines=9> */
.L_x_4699:
        /* <DEDUP_REMOVED lines=9> */
.L_x_4700:
        /* <DEDUP_REMOVED lines=9> */
.L_x_4701:
[----:B------:R-:W-:Y:S01]  /*2260*/  FSEL R72, R72, RZ, P0 ;  /* 0x000000ff48487208 */ /* 0x000fe20000000000 */
[----:B------:R-:W-:Y:S06]  /*2270*/  BRA.U !UP3, `(.L_x_4694) ;  /* 0x000000090b287547 */ /* 0x000fec000b800000 */
[----:B------:R-:W-:-:S05]  /*2280*/  FMUL.FTZ R80, R79, UR27 ;  /* 0x0000001b4f507c20 */ /* 0x000fca0008410000 */
[----:B------:R-:W-:-:S04]  /*2290*/  F2FP.F16.F32.PACK_AB R80, RZ, R80 ;  /* 0x00000050ff50723e */ /* 0x000fc800000000ff */
[----:B------:R-:W-:Y:S01]  /*22a0*/  PRMT R71, R71, 0x5410, R80 ;  /* 0x0000541047477816 */ /* 0x000fe20000000050 */
[----:B------:R-:W-:Y:S06]  /*22b0*/  BRA `(.L_x_4694) ;  /* 0x0000000800187947 */ /* 0x000fec0003800000 */
.L_x_4685:
        /* <DEDUP_REMOVED lines=11> */
[----:B------:R-:W3:Y:S01]  /*2370*/  @UP3 LDCU UR9, c[0x0][0x40c] ;  /* 0x00008180ff0937ac */ /* 0x000ee20008000800 */
[----:B------:R-:W-:Y:S01]  /*2380*/  @P0 FFMA.FTZ R87, R11, UR7, R86 ;  /* 0x000000070b570c23 */ /* 0x000fe20008010056 */
[----:B------:R-:W-:Y:S01]  /*2390*/  @P0 FADD.FTZ R112, R5, -R112 ;  /* 0x8000007005700221 */ /* 0x000fe20000010000 */
[----:B------:R-:W-:Y:S01]  /*23a0*/  @P0 FADD.FTZ R83, R3, -R82 ;  /* 0x8000005203530221 */ /* 0x000fe20000010000 */
[----:B------:R-:W4:Y:S01]  /*23b0*/  @UP3 LDCU UR11, c[0x0][0x40c] ;  /* 0x00008180ff0b37ac */ /* 0x000f220008000800 */
[--C-:B------:R-:W-:Y:S01]  /*23c0*/  @P0 FFMA.FTZ R113, R94, UR7, R86.reuse ;  /* 0x000000075e710c23 */ /* 0x100fe20008010056 */
[----:B------:R-:W-:Y:S01]  /*23d0*/  @P0 FFMA.FTZ R80, R112, UR31, R17 ;  /* 0x0000001f70500c23 */ /* 0x000fe20008010011 */
[----:B------:R-:W-:Y:S01]  /*23e0*/  @P0 FFMA.FTZ R112, R8, UR7, R86 ;  /* 0x0000000708700c23 */ /* 0x000fe20008010056 */
[----:B------:R-:W-:Y:S01]  /*23f0*/  @P0 FFMA.FTZ R81, R83, UR31, R16 ;  /* 0x0000001f53510c23 */ /* 0x000fe20008010010 */
[----:B------:R-:W-:Y:S01]  /*2400*/  @P0 FFMA.FTZ R83, R7, UR7, R86 ;  /* 0x0000000707530c23 */ /* 0x000fe20008010056 */
[----:B------:R-:W4:Y:S01]  /*2410*/  @UP3 LDCU UR33, c[0x0][0x40c] ;  /* 0x00008180ff2137ac */ /* 0x000f220008000800 */
[----:B------:R-:W-:Y:S01]  /*2420*/  @P0 FADD.FTZ R112, R9, -R112 ;  /* 0x8000007009700221 */ /* 0x000fe20000010000 */
[----:B------:R-:W-:Y:S01]  /*2430*/  @P0 FADD.FTZ R87, R10, -R87 ;  /* 0x800000570a570221 */ /* 0x000fe20000010000 */
[----:B------:R-:W-:Y:S01]  /*2440*/  @P0 FADD.FTZ R85, R6, -R83 ;  /* 0x8000005306550221 */ /* 0x000fe20000010000 */
[----:B------:R-:W4:Y:S01]  /*2450*/  @UP3 LDCU UR34, c[0x0][0x40c] ;  /* 0x00008180ff2237ac */ /* 0x000f220008000800 */
[----:B------:R-:W-:Y:S01]  /*2460*/  MOV R83, R19 ;  /* 0x0000001300537202 */ /* 0x000fe20000000f00 */
[----:B------:R-:W-:Y:S01]  /*2470*/  @P0 FFMA.FTZ R83, R112, UR31, R19 ;  /* 0x0000001f70530c23 */ /* 0x000fe20008010013 */
[----:B------:R-:W-:Y:S01]  /*2480*/  @P0 FFMA.FTZ R112, R95, UR7, R86 ;  /* 0x000000075f700c23 */ /* 0x000fe20008010056 */
[----:B------:R-:W-:Y:S01]  /*2490*/  MOV R82, R18 ;  /* 0x0000001200527202 */ /* 0x000fe20000000f00 */
[----:B------:R-:W-:Y:S01]  /*24a0*/  @P0 FFMA.FTZ R82, R85, UR31, R18 ;  /* 0x0000001f55520c23 */ /* 0x000fe20008010012 */
[----:B------:R-:W-:Y:S01]  /*24b0*/  MOV R85, R12 ;  /* 0x0000000c00557202 */ /* 0x000fe20000000f00 */
[----:B------:R-:W-:Y:S01]  /*24c0*/  @P0 FADD.FTZ R114, R92, -R113 ;  /* 0x800000715c720221 */ /* 0x000fe20000010000 */
[----:B------:R-:W-:Y:S01]  /*24d0*/  @P0 FFMA.FTZ R85, R87, UR31, R12 ;  /* 0x0000001f57550c23 */ /* 0x000fe2000801000c */
[----:B------:R-:W-:Y:S01]  /*24e0*/  @P0 FADD.FTZ R113, R93, -R112 ;  /* 0x800000705d710221 */ /* 0x000fe20000010000 */
[----:B------:R-:W-:Y:S01]  /*24f0*/  MOV R87, R13 ;  /* 0x0000000d00577202 */ /* 0x000fe20000000f00 */
[----:B0-----:R-:W-:Y:S01]  /*2500*/  @P1 FMUL.FTZ R81, R81, UR8 ;  /* 0x0000000851511c20 */ /* 0x001fe20008410000 */
[----:B------:R-:W-:Y:S01]  /*2510*/  MOV R112, R14 ;  /* 0x0000000e00707202 */ /* 0x000fe20000000f00 */
[----:B------:R-:W-:Y:S01]  /*2520*/  @P0 FFMA.FTZ R87, R114, UR31, R13 ;  /* 0x0000001f72570c23 */ /* 0x000fe2000801000d */
[----:B------:R-:W-:Y:S01]  /*2530*/  @P0 FFMA.FTZ R112, R113, UR31, R14 ;  /* 0x0000001f71700c23 */ /* 0x000fe2000801000e */
[----:B-1----:R-:W-:Y:S01]  /*2540*/  @P1 FMUL.FTZ R82, R82, UR10 ;  /* 0x0000000a52521c20 */ /* 0x002fe20008410000 */
        /* <DEDUP_REMOVED lines=25> */
[----:B------:R-:W-:-:S04]  /*26e0*/  F2FP.F16.F32.PACK_AB R80, RZ, R80 ;  /* 0x00000050ff50723e */ /* 0x000fc800000000ff */
[----:B------:R-:W-:Y:S01]  /*26f0*/  PRMT R71, R71, 0x5410, R80 ;  /* 0x0000541047477816 */ /* 0x000fe20000000050 */
[----:B------:R-:W-:Y:S06]  /*2700*/  BRA `(.L_x_4694) ;  /* 0x0000000400047947 */ /* 0x000fec0003800000 */
.L_x_4702:
        /* <DEDUP_REMOVED lines=16> */
[----:B------:R-:W-:Y:S01]  /*2810*/  @P0 FADD.FTZ R76, R5, -R74 ;  /* 0x8000004a054c0221 */ /* 0x000fe20000010000 */
[----:B------:R-:W-:Y:S01]  /*2820*/  MOV R73, R17 ;  /* 0x0000001100497202 */ /* 0x000fe20000000f00 */
[----:B------:R-:W4:Y:S01]  /*2830*/  @UP3 LDCU UR33, c[0x0][0x40c] ;  /* 0x00008180ff2137ac */ /* 0x000f220008000800 */
[----:B0-----:R-:W-:Y:S01]  /*2840*/  @P1 FMUL.FTZ R80, R72, UR8 ;  /* 0x0000000848501c20 */ /* 0x001fe20008410000 */
[----:B------:R-:W-:Y:S01]  /*2850*/  @P0 FFMA.FTZ R73, R76, UR31, R17 ;  /* 0x0000001f4c490c23 */ /* 0x000fe20008010011 */
[--C-:B------:R-:W-:Y:S01]  /*2860*/  @P0 FFMA.FTZ R83, R11, UR7, R86.reuse ;  /* 0x000000070b530c23 */ /* 0x100fe20008010056 */
[----:B------:R-:W0:Y:S01]  /*2870*/  @UP3 LDCU UR8, c[0x0][0x40c] ;  /* 0x00008180ff0837ac */ /* 0x000e220008000800 */
[--C-:B------:R-:W-:Y:S01]  /*2880*/  @P0 FFMA.FTZ R116, R95, UR7, R86.reuse ;  /* 0x000000075f740c23 */ /* 0x100fe20008010056 */
[----:B-1----:R-:W-:Y:S01]  /*2890*/  @P1 FMUL.FTZ R81, R73, UR9 ;  /* 0x0000000949511c20 */ /* 0x002fe20008410000 */
[----:B------:R-:W-:Y:S01]  /*28a0*/  @P0 FADD.FTZ R76, R96, -R77 ;  /* 0x8000004d604c0221 */ /* 0x000fe20000010000 */
[----:B------:R-:W1:Y:S01]  /*28b0*/  @UP3 LDCU UR9, c[0x0][0x40c] ;  /* 0x00008180ff0937ac */ /* 0x000e620008000800 */
[----:B------:R-:W-:Y:S01]  /*28c0*/  @P0 FFMA.FTZ R112, R8, UR7, R86 ;  /* 0x0000000708700c23 */ /* 0x000fe20008010056 */
[----:B------:R-:W-:Y:S01]  /*28d0*/  @P0 FADD.FTZ R114, R92, -R85 ;  /* 0x800000555c720221 */ /* 0x000fe20000010000 */
[----:B------:R-:W-:Y:S01]  /*28e0*/  @P0 FADD.FTZ R75, R6, -R75 ;  /* 0x8000004b064b0221 */ /* 0x000fe20000010000 */
[----:B------:R-:W-:Y:S01]  /*28f0*/  @P0 FADD.FTZ R83, R10, -R83 ;  /* 0x800000530a530221 */ /* 0x000fe20000010000 */
[----:B------:R-:W-:Y:S01]  /*2900*/  @P0 FADD.FTZ R85, R93, -R116 ;  /* 0x800000745d550221 */ /* 0x000fe20000010000 */
[----:B------:R-:W-:Y:S01]  /*2910*/  @P0 FFMA.FTZ R79, R76, UR31, R15 ;  /* 0x0000001f4c4f0c23 */ /* 0x000fe2000801000f */
[----:B------:R-:W-:Y:S01]  /*2920*/  MOV R74, R18 ;  /* 0x00000012004a7202 */ /* 0x000fe20000000f00 */
[----:B------:R-:W-:Y:S01]  /*2930*/  @P0 FADD.FTZ R112, R9, -R112 ;  /* 0x8000007009700221 */ /* 0x000fe20000010000 */
[----:B------:R-:W-:Y:S01]  /*2940*/  MOV R76, R12 ;  /* 0x0000000c004c7202 */ /* 0x000fe20000000f00 */
[----:B------:R-:W-:Y:S01]  /*2950*/  @P0 FFMA.FTZ R74, R75, UR31, R18 ;  /* 0x0000001f4b4a0c23 */ /* 0x000fe20008010012 */
[----:B------:R-:W-:Y:S01]  /*2960*/  @P0 FFMA.FTZ R76, R83, UR31, R12 ;  /* 0x0000001f534c0c23 */ /* 0x000fe2000801000c */
[----:B------:R-:W-:Y:S01]  /*2970*/  @P0 FFMA.FTZ R78, R85, UR31, R14 ;  /* 0x0000001f554e0c23 */ /* 0x000fe2000801000e */
[----:B------:R-:W-:Y:S01]  /*2980*/  MOV R75, R19 ;  /* 0x00000013004b7202 */ /* 0x000fe20000000f00 */
[----:B------:R-:W-:Y:S01]  /*2990*/  @P0 FFMA.FTZ R75, R112, UR31, R19 ;  /* 0x0000001f704b0c23 */ /* 0x000fe20008010013 */
[----:B------:R-:W-:Y:S01]  /*29a0*/  MOV R77, R13 ;  /* 0x0000000d004d7202 */ /* 0x000fe20000000f00 */
[----:B--2---:R-:W-:Y:S01]  /*29b0*/  @P1 FMUL.FTZ R82, R74, UR10 ;  /* 0x0000000a4a521c20 */ /* 0x004fe20008410000 */
[----:B------:R-:W-:Y:S01]  /*29c0*/  @P0 FFMA.FTZ R77, R114, UR31, R13 ;  /* 0x0000001f724d0c23 */ /* 0x000fe2000801000d */
[----:B---3--:R-:W-:Y:S01]  /*29d0*/  @P1 FMUL.FTZ R85, R76, UR32 ;  /* 0x000000204c551c20 */ /* 0x008fe20008410000 */
[----:B0-----:R-:W-:Y:S01]  /*29e0*/  @P1 FMUL.FTZ R112, R78, UR8 ;  /* 0x000000084e701c20 */ /* 0x001fe20008410000 */
[----:B----4-:R-:W-:Y:S01]  /*29f0*/  @P1 FMUL.FTZ R83, R75, UR11 ;  /* 0x0000000b4b531c20 */ /* 0x010fe20008410000 */
[----:B------:R-:W-:Y:S01]  /*2a00*/  @P1 FMUL.FTZ R87, R77, UR33 ;  /* 0x000000214d571c20 */ /* 0x000fe20008410000 */
[----:B-1----:R-:W-:Y:S01]  /*2a10*/  @P1 FMUL.FTZ R113, R79, UR9 ;  /* 0x000000094f711c20 */ /* 0x002fe20008410000 */
[----:B------:R-:W-:-:S02]  /*2a20*/  @P1 F2FP.F16.F32.PACK_AB R80, RZ, R80 ;  /* 0x00000050ff50123e */ /* 0x000fc400000000ff */
[----:B------:R-:W-:Y:S02]  /*2a30*/  @P1 F2FP.F16.F32.PACK_AB R82, RZ, R82 ;  /* 0x00000052ff52123e */ /* 0x000fe400000000ff */
[----:B------:R-:W-:Y:S02]  /*2a40*/  @P1 F2FP.F16.F32.PACK_AB R85, RZ, R85 ;  /* 0x00000055ff55123e */ /* 0x000fe400000000ff */
[----:B------:R-:W-:Y:S02]  /*2a50*/  @P1 F2FP.F16.F32.PACK_AB R112, RZ, R112 ;  /* 0x00000070ff70123e */ /* 0x000fe400000000ff */
[----:B------:R-:W-:Y:S02]  /*2a60*/  @P1 F2FP.F16.F32.PACK_AB R81, RZ, R81 ;  /* 0x00000051ff51123e */ /* 0x000fe400000000ff */
[----:B------:R-:W-:Y:S02]  /*2a70*/  @P1 F2FP.F16.F32.PACK_AB R83, RZ, R83 ;  /* 0x00000053ff53123e */ /* 0x000fe400000000ff */
[----:B------:R-:W-:-:S02]  /*2a80*/  @P1 F2FP.F16.F32.PACK_AB R87, RZ, R87 ;  /* 0x00000057ff57123e */ /* 0x000fc400000000ff */
[----:B------:R-:W-:Y:S02]  /*2a90*/  @P1 F2FP.F16.F32.PACK_AB R113, RZ, R113 ;  /* 0x00000071ff71123e */ /* 0x000fe400000000ff */
        /* <DEDUP_REMOVED lines=8> */
.L_x_4694:
        /* <DEDUP_REMOVED lines=12> */
.L_x_4684:
[----:B------:R-:W-:Y:S05]  /*2be0*/  BSYNC.RECONVERGENT B0 ;  /* 0x0000000000007941 */ /* 0x000fea0003800200 */
.L_x_4683:
        /* <DEDUP_REMOVED lines=73> */
[----:B------:R-:W-:-:S04]  /*3080*/  F2FP.F16.F32.PACK_AB R80, RZ, R80 ;  /* 0x00000050ff50723e */ /* 0x000fc800000000ff */
[----:B------:R-:W-:Y:S01]  /*3090*/  PRMT R71, R71, 0x5410, R80 ;  /* 0x0000541047477816 */ /* 0x000fe20000000050 */
[----:B------:R-:W-:Y:S06]  /*30a0*/  BRA `(.L_x_4707) ;  /* 0x0000000c00cc7947 */ /* 0x000fec0003800000 */
.L_x_4706:
        /* <DEDUP_REMOVED lines=16> */
[--C-:B------:R-:W-:Y:S01]  /*31b0*/  @P4 FFMA.FTZ R87, R101, UR7, R86.reuse ;  /* 0x0000000765574c23 */ /* 0x100fe20008010056 */
[----:B------:R-:W4:Y:S01]  /*31c0*/  @UP3 LDCU UR33, c[0x0][0x40c] ;  /* 0x00008180ff2137ac */ /* 0x000f220008000800 */
[----:B------:R-:W-:Y:S01]  /*31d0*/  @P4 FFMA.FTZ R80, R82, UR31, R61 ;  /* 0x0000001f52504c23 */ /* 0x000fe2000801003d */
[----:B------:R-:W-:Y:S01]  /*31e0*/  @P4 FADD.FTZ R85, R100, -R83 ;  /* 0x8000005364554221 */ /* 0x000fe20000010000 */
[----:B------:R-:W-:Y:S01]  /*31f0*/  MOV R83, R63 ;  /* 0x0000003f00537202 */ /* 0x000fe20000000f00 */
[----:B------:R-:W4:Y:S01]  /*3200*/  @UP3 LDCU UR34, c[0x0][0x40c] ;  /* 0x00008180ff2237ac */ /* 0x000f220008000800 */
[----:B------:R-:W-:Y:S01]  /*3210*/  @P4 FFMA.FTZ R83, R112, UR31, R63 ;  /* 0x0000001f70534c23 */ /* 0x000fe2000801003f */
[----:B------:R-:W-:Y:S01]  /*3220*/  @P4 FADD.FTZ R87, R104, -R87 ;  /* 0x8000005768574221 */ /* 0x000fe20000010000 */
[--C-:B------:R-:W-:Y:S01]  /*3230*/  @P4 FFMA.FTZ R112, R106, UR7, R86.reuse ;  /* 0x000000076a704c23 */ /* 0x100fe20008010056 */
[----:B------:R-:W-:Y:S01]  /*3240*/  @P4 FFMA.FTZ R113, R105, UR7, R86 ;  /* 0x0000000769714c23 */ /* 0x000fe20008010056 */
[----:B------:R-:W-:Y:S01]  /*3250*/  MOV R82, R62 ;  /* 0x0000003e00527202 */ /* 0x000fe20000000f00 */
[----:B------:R-:W-:Y:S01]  /*3260*/  @P4 FFMA.FTZ R82, R85, UR31, R62 ;  /* 0x0000001f55524c23 */ /* 0x000fe2000801003e */
[----:B------:R-:W-:Y:S01]  /*3270*/  MOV R85, R64 ;  /* 0x0000004000557202 */ /* 0x000fe20000000f00 */
[----:B------:R-:W-:Y:S01]  /*3280*/  @P4 FFMA.FTZ R85, R87, UR31, R64 ;  /* 0x0000001f57554c23 */ /* 0x000fe20008010040 */
[----:B------:R-:W-:Y:S01]  /*3290*/  @P4 FADD.FTZ R114, R103, -R112 ;  /* 0x8000007067724221 */ /* 0x000fe20000010000 */
[----:B------:R-:W-:Y:S01]  /*32a0*/  @P4 FADD.FTZ R113, R108, -R113 ;  /* 0x800000716c714221 */ /* 0x000fe20000010000 */
[----:B------:R-:W-:Y:S01]  /*32b0*/  MOV R87, R65 ;  /* 0x0000004100577202 */ /* 0x000fe20000000f00 */
[----:B-1----:R-:W-:Y:S01]  /*32c0*/  @P1 FMUL.FTZ R81, R81, UR8 ;  /* 0x0000000851511c20 */ /* 0x002fe20008410000 */
[----:B------:R-:W-:Y:S01]  /*32d0*/  MOV R112, R66 ;  /* 0x0000004200707202 */ /* 0x000fe20000000f00 */
        /* <DEDUP_REMOVED lines=31> */
.L_x_4705:
        /* <DEDUP_REMOVED lines=21> */
.L_x_4709:
        /* <DEDUP_REMOVED lines=9> */
.L_x_4710:
        /* <DEDUP_REMOVED lines=9> */
.L_x_4711:
        /* <DEDUP_REMOVED lines=9> */
.L_x_4712:
        /* <DEDUP_REMOVED lines=9> */
.L_x_4713:
        /* <DEDUP_REMOVED lines=9> */
.L_x_4714:
        /* <DEDUP_REMOVED lines=9> */
.L_x_4715:
        /* <DEDUP_REMOVED lines=27> */
[----:B------:R-:W-:-:S04]  /*3b30*/  F2FP.F16.F32.PACK_AB R80, RZ, R80 ;  /* 0x00000050ff50723e */ /* 0x000fc800000000ff */
[----:B------:R-:W-:Y:S01]  /*3b40*/  PRMT R71, R71, 0x5410, R80 ;  /* 0x0000541047477816 */ /* 0x000fe20000000050 */
[----:B------:R-:W-:Y:S06]  /*3b50*/  BRA `(.L_x_4707) ;  /* 0x0000000400207947 */ /* 0x000fec0003800000 */
.L_x_4708:
        /* <DEDUP_REMOVED lines=16> */
.L_x_4716:
        /* <DEDUP_REMOVED lines=9> */
.L_x_4717:
        /* <DEDUP_REMOVED lines=9> */
.L_x_4718:
        /* <DEDUP_REMOVED lines=9> */
.L_x_4719:
        /* <DEDUP_REMOVED lines=9> */
.L_x_4720:
        /* <DEDUP_REMOVED lines=9> */
.L_x_4721:
        /* <DEDUP_REMOVED lines=9> */
.L_x_4722:
[----:B------:R-:W-:-:S04]  /*3fc0*/  @P1 F2FP.F16.F32.PACK_AB R80, RZ, R80 ;  /* 0x00000050ff50123e */ /* 0x000fc800000000ff */
[----:B------:R-:W-:-:S07]  /*3fd0*/  @P1 PRMT R71, R71, 0x5410, R80 ;  /* 0x0000541047471816 */ /* 0x000fce0000000050 */
.L_x_4707:
        /* <DEDUP_REMOVED lines=8> */
.L_x_4704:
[----:B------:R-:W-:Y:S05]  /*4060*/  BSYNC.RECONVERGENT B0 ;  /* 0x0000000000007941 */ /* 0x000fea0003800200 */
.L_x_4703:
[----:B------:R-:W-:Y:S02]  /*4070*/  UIADD3 UR26, UPT, UPT, UR26, UR24, URZ ;  /* 0x000000181a1a7290 */ /* 0x000fe4000fffe0ff */
[----:B------:R-:W-:Y:S02]  /*4080*/  UPLOP3.LUT UP1, UPT, UPT, UPT, UP1, 0x40, 0x4 ;  /* 0x000000000004789c */ /* 0x000fe40003f2e810 */
[----:B------:R-:W-:-:S09]  /*4090*/  UISETP.GE.AND UP0, UPT, UR26, UR25, UPT ;  /* 0x000000191a00728c */ /* 0x000fd2000bf06270 */
[----:B------:R-:W-:Y:S05]  /*40a0*/  BRA.U !UP0, `(.L_x_4723) ;  /* 0xffffffc108dc7547 */ /* 0x000fea000b83ffff */
.L_x_4675:
        /* <DEDUP_REMOVED lines=23> */
.L_x_4724:
        /* <DEDUP_REMOVED lines=14> */
.L_x_8088:


//--------------------- .text._ZN10layer_norm13ln_bwd_kernelINS_13Kernel_traitsI6__halfS2_fS2_fjLj2048ELj1ELj1ELj4ELj16ENS_18Kernel_traits_baseILj2048ES2_S2_fS2_fjLj128EEEEELb0ELb0ELb1ELb1EEEvNS_9BwdParamsE --------------------------
	.section	.text._ZN10layer_norm13ln_bwd_kernelINS_13Kernel_traitsI6__halfS2_fS2_fjLj2048ELj1ELj1ELj4ELj16ENS_18Kernel_traits_baseILj2048ES2_S2_fS2_fjLj128EEEEELb0ELb0ELb1ELb1EEEvNS_9BwdParamsE,"ax",@progbits
	.align	128
        .global         _ZN10layer_norm13ln_bwd_kernelINS_13Kernel_traitsI6__halfS2_fS2_fjLj2048ELj1ELj1ELj4ELj16ENS_18Kernel_traits_baseILj2048ES2_S2_fS2_fjLj128EEEEELb0ELb0ELb1ELb1EEEvNS_9BwdParamsE
        .type           _ZN10layer_norm13ln_bwd_kernelINS_13Kernel_traitsI6__halfS2_fS2_fjLj2048ELj1ELj1ELj4ELj16ENS_18Kernel_traits_baseILj2048ES2_S2_fS2_fjLj128EEEEELb0ELb0ELb1ELb1EEEvNS_9BwdParamsE,@function
        .size           _ZN10layer_norm13ln_bwd_kernelINS_13Kernel_traitsI6__halfS2_fS2_fjLj2048ELj1ELj1ELj4ELj16ENS_18Kernel_traits_baseILj2048ES2_S2_fS2_fjLj128EEEEELb0ELb0ELb1ELb1EEEvNS_9BwdParamsE,(.L_x_8089 - _ZN10layer_norm13ln_bwd_kernelINS_13Kernel_traitsI6__halfS2_fS2_fjLj2048ELj1ELj1ELj4ELj16ENS_18Kernel_traits_baseILj2048ES2_S2_fS2_fjLj128EEEEELb0ELb0ELb1ELb1EEEvNS_9BwdParamsE)
        .other          _ZN10layer_norm13ln_bwd_kernelINS_13Kernel_traitsI6__halfS2_fS2_fjLj2048ELj1ELj1ELj4ELj16ENS_18Kernel_traits_baseILj2048ES2_S2_fS2_fjLj128EEEEELb0ELb0ELb1ELb1EEEvNS_9BwdParamsE,@"STO_CUDA_ENTRY STV_DEFAULT"
_ZN10layer_norm13ln_bwd_kernelINS_13Kernel_traitsI6__halfS2_fS2_fjLj2048ELj1ELj1ELj4ELj16ENS_18Kernel_traits_baseILj2048ES2_S2_fS2_fjLj128EEEEELb0ELb0ELb1ELb1EEEvNS_9BwdParamsE:
.text._ZN10layer_norm13ln_bwd_kernelINS_13Kernel_traitsI6__halfS2_fS2_fjLj2048ELj1ELj1ELj4ELj16ENS_18Kernel_traits_baseILj2048ES2_S2_fS2_fjLj128EEEEELb0ELb0ELb1ELb1EEEvNS_9BwdParamsE:
        /* <DEDUP_REMOVED lines=36> */
.L_x_4752:
        /* <DEDUP_REMOVED lines=13> */
[----:B------:R-:W-:Y:S01]  /*0310*/  IADD3 R5, PT, PT, R110, -0x1, RZ ;  /* 0xffffffff6e057810 */ /* 0x000fe20007ffe0ff */
[----:B------:R-:W-:Y:S01]  /*0320*/  IMAD R4, R111, UR14, RZ ;  /* 0x0000000e6f047c24 */ /* 0x000fe2000f8e02ff */
[----:B------:R-:W-:-:S03]  /*0330*/  SHF.R.S32.HI R80, RZ, 0x1f, R111 ;  /* 0x0000001fff507819 */ /* 0x000fc6000001146f */
[----:B------:R-:W-:Y:S01]  /*0340*/  IMAD R7, R5, UR14, RZ ;  /* 0x0000000e05077c24 */ /* 0x000fe2000f8e02ff */
[----:B------:R-:W-:Y:S01]  /*0350*/  SHF.R.S32.HI R5, RZ, 0x1f, R4 ;  /* 0x0000001fff057819 */ /* 0x000fe20000011404 */
[----:B------:R-:W2:Y:S03]  /*0360*/  LDC.64 R102, c[0x0][0x3a8] ;  /* 0x0000ea00ff667b82 */ /* 0x000ea60000000a00 */
[----:B------:R-:W-:Y:S02]  /*0370*/  LEA.HI R5, R5, R4, RZ, 0x3 ;  /* 0x0000000405057211 */ /* 0x000fe400078f18ff */
[----:B------:R-:W-:Y:S02]  /*0380*/  SHF.R.S32.HI R8, RZ, 0x1f, R7 ;  /* 0x0000001fff087819 */ /* 0x000fe40000011407 */
[----:B------:R-:W-:Y:S01]  /*0390*/  LEA.HI.SX32 R105, R5, R0, 0x1d ;  /* 0x0000000005697211 */ /* 0x000fe200078feaff */
[----:B0-----:R-:W0:Y:S01]  /*03a0*/  LDC.64 R2, c[0x0][0x428] ;  /* 0x00010a00ff027b82 */ /* 0x001e220000000a00 */
[----:B------:R-:W-:-:S02]  /*03b0*/  LEA.HI R9, R8, R7, RZ, 0x3 ;  /* 0x0000000708097211 */ /* 0x000fc400078f18ff */
[----:B------:R-:W-:Y:S02]  /*03c0*/  IADD3 R107, PT, PT, R105, 0x80, RZ ;  /* 0x00000080696b7810 */ /* 0x000fe40007ffe0ff */
[----:B------:R-:W-:Y:S02]  /*03d0*/  LEA.HI.SX32 R9, R9, R0, 0x1d ;  /* 0x0000000009097211 */ /* 0x000fe400078feaff */
[----:B-1----:R-:W-:-:S04]  /*03e0*/  LEA R6, P0, R111, R10, 0x2 ;  /* 0x0000000a6f067211 */ /* 0x002fc800078010ff */
[----:B------:R-:W-:Y:S02]  /*03f0*/  LEA.HI.X R7, R111, R11, R80, 0x2, P0 ;  /* 0x0000000b6f077211 */ /* 0x000fe400000f1450 */
[----:B------:R-:W-:Y:S01]  /*0400*/  IADD3 R5, PT, PT, R9, 0x80, RZ ;  /* 0x0000008009057810 */ /* 0x000fe20007ffe0ff */
[--C-:B--2---:R-:W-:Y:S02]  /*0410*/  IMAD.WIDE.U32 R96, R105, 0x20, R102.reuse ;  /* 0x0000002069607825 */ /* 0x104fe400078e0066 */
[----:B------:R-:W2:Y:S02]  /*0420*/  LDG.E R0, desc[UR12][R6.64] ;  /* 0x0000000c06007981 */ /* 0x000ea4000c1e1900 */
[----:B------:R-:W-:Y:S02]  /*0430*/  IMAD.WIDE.U32 R102, R107, 0x20, R102 ;  /* 0x000000206b667825 */ /* 0x000fe400078e0066 */
[----:B------:R-:W3:Y:S02]  /*0440*/  LDG.E.128 R84, desc[UR12][R96.64+0x10] ;  /* 0x0000100c60547981 */ /* 0x000ee4000c1e1d00 */
[----:B0-----:R-:W-:-:S02]  /*0450*/  IMAD.WIDE.U32 R88, R9, 0x10, R2 ;  /* 0x0000001009587825 */ /* 0x001fc400078e0002 */
[----:B------:R-:W4:Y:S02]  /*0460*/  LDG.E.128 R80, desc[UR12][R102.64] ;  /* 0x0000000c66507981 */ /* 0x000f24000c1e1d00 */
[----:B------:R-:W-:Y:S02]  /*0470*/  IMAD.WIDE.U32 R4, R5, 0x10, R2 ;  /* 0x0000001005047825 */ /* 0x000fe400078e0002 */
[----:B------:R0:W4:Y:S04]  /*0480*/  LDG.E.128 R8, desc[UR12][R102.64+0x10] ;  /* 0x0000100c66087981 */ /* 0x000128000c1e1d00 */
[----:B------:R-:W4:Y:S04]  /*0490*/  LDG.E.128 R88, desc[UR12][R88.64] ;  /* 0x0000000c58587981 */ /* 0x000f28000c1e1d00 */
[----:B------:R1:W4:Y:S04]  /*04a0*/  LDG.E.128 R92, desc[UR12][R96.64] ;  /* 0x0000000c605c7981 */ /* 0x000328000c1e1d00 */
        /* <DEDUP_REMOVED lines=13> */
[----:B------:R-:W-:Y:S02]  /*0580*/  HADD2.F32 R103, -RZ, R33.H1_H1 ;  /* 0x30000021ff677230 */ /* 0x000fe40000004100 */
[----:B------:R-:W-:-:S02]  /*0590*/  HADD2.F32 R105, -RZ, R34.H1_H1 ;  /* 0x30000022ff697230 */ /* 0x000fc40000004100 */
[----:B------:R-:W-:Y:S01]  /*05a0*/  HADD2.F32 R109, -RZ, R35.H1_H1 ;  /* 0x30000023ff6d7230 */ /* 0x000fe20000004100 */
[----:B--2---:R-:W-:-:S05]  /*05b0*/  FSEL R108, R0, RZ, !P1 ;  /* 0x000000ff006c7208 */ /* 0x004fca0004800000 */
[C---:B---3--:R-:W-:Y:S01]  /*05c0*/  FADD.FTZ R122, -R108.reuse, R84 ;  /* 0x000000546c7a7221 */ /* 0x048fe20000010100 */
[C---:B----4-:R-:W-:Y:S01]  /*05d0*/  FADD.FTZ R84, -R108.reuse, R82 ;  /* 0x000000526c547221 */ /* 0x050fe20000010100 */
[C---:B------:R-:W-:Y:S01]  /*05e0*/  FADD.FTZ R82, -R108.reuse, R8 ;  /* 0x000000086c527221 */ /* 0x040fe20000010100 */
[----:B------:R-:W-:Y:S02]  /*05f0*/  HADD2.F32 R8, -RZ, R28.H0_H0 ;  /* 0x2000001cff087230 */ /* 0x000fe40000004100 */
        /* <DEDUP_REMOVED lines=9> */
[C---:B------:R-:W-:Y:S01]  /*0690*/  FADD.FTZ R106, -R108.reuse, R86 ;  /* 0x000000566c6a7221 */ /* 0x040fe20000010100 */
[----:B------:R-:W-:Y:S02]  /*06a0*/  HADD2.F32 R88, -RZ, R89.H1_H1 ;  /* 0x30000059ff587230 */ /* 0x000fe40000004100 */
[C---:B------:R-:W-:Y:S01]  /*06b0*/  FADD.FTZ R96, -R108.reuse, R80 ;  /* 0x000000506c607221 */ /* 0x040fe20000010100 */
[C---:B0-----:R-:W-:Y:S01]  /*06c0*/  FADD.FTZ R98, -R108.reuse, R81 ;  /* 0x000000516c627221 */ /* 0x041fe20000010100 */
[C---:B-1----:R-:W-:Y:S01]  /*06d0*/  FADD.FTZ R100, -R108.reuse, R83 ;  /* 0x000000536c647221 */ /* 0x042fe20000010100 */
[C---:B------:R-:W-:Y:S01]  /*06e0*/  FADD.FTZ R104, -R108.reuse, R9 ;  /* 0x000000096c687221 */ /* 0x040fe20000010100 */
[C---:B------:R-:W-:Y:S01]  /*06f0*/  FADD.FTZ R0, -R108.reuse, R10 ;  /* 0x0000000a6c007221 */ /* 0x040fe20000010100 */
[--C-:B------:R-:W-:Y:S02]  /*0700*/  HADD2.F32 R87, -RZ, R4.reuse.H0_H0 ;  /* 0x20000004ff577230 */ /* 0x100fe40000004100 */
[----:B------:R-:W-:Y:S01]  /*0710*/  FADD.FTZ R108, -R108, R11 ;  /* 0x0000000b6c6c7221 */ /* 0x000fe20000010100 */
[----:B------:R-:W-:-:S02]  /*0720*/  HADD2.F32 R124, -RZ, R4.H1_H1 ;  /* 0x30000004ff7c7230 */ /* 0x000fc40000004100 */
[----:B------:R-:W-:Y:S01]  /*0730*/  FMUL.FTZ R4, R8, R97 ;  /* 0x0000006108047220 */ /* 0x000fe20000410000 */
[----:B------:R-:W-:Y:S02]  /*0740*/  HADD2.F32 R89, -RZ, R90.H0_H0 ;  /* 0x2000005aff597230 */ /* 0x000fe40000004100 */
[----:B-----5:R-:W-:Y:S01]  /*0750*/  FMUL.FTZ R11, R113, R122 ;  /* 0x0000007a710b7220 */ /* 0x020fe20000410000 */
[--C-:B------:R-:W-:Y:S02]  /*0760*/  HADD2.F32 R93, -RZ, R91.reuse.H0_H0 ;  /* 0x2000005bff5d7230 */ /* 0x100fe40000004100 */
[----:B------:R-:W-:Y:S02]  /*0770*/  HADD2.F32 R94, -RZ, R91.H1_H1 ;  /* 0x3000005bff5e7230 */ /* 0x000fe40000004100 */
[--C-:B------:R-:W-:Y:S02]  /*0780*/  HADD2.F32 R83, -RZ, R6.reuse.H0_H0 ;  /* 0x20000006ff537230 */ /* 0x100fe40000004100 */
[----:B------:R-:W-:-:S02]  /*0790*/  HADD2.F32 R86, -RZ, R6.H1_H1 ;  /* 0x30000006ff567230 */ /* 0x000fc40000004100 */
[C---:B------:R-:W-:Y:S01]  /*07a0*/  FMUL.FTZ R6, R113.reuse, R114 ;  /* 0x0000007271067220 */ /* 0x040fe20000410000 */
[----:B------:R-:W-:Y:S02]  /*07b0*/  HADD2.F32 R9, -RZ, R29.H1_H1 ;  /* 0x3000001dff097230 */ /* 0x000fe40000004100 */
[----:B------:R-:W-:Y:S02]  /*07c0*/  HADD2.F32 R10, -RZ, R30.H0_H0 ;  /* 0x2000001eff0a7230 */ /* 0x000fe40000004100 */
[----:B------:R-:W-:Y:S02]  /*07d0*/  HADD2.F32 R90, -RZ, R90.H1_H1 ;  /* 0x3000005aff5a7230 */ /* 0x000fe40000004100 */
[--C-:B------:R-:W-:Y:S02]  /*07e0*/  HADD2.F32 R81, -RZ, R7.reuse.H0_H0 ;  /* 0x20000007ff517230 */ /* 0x100fe40000004100 */
[----:B------:R-:W-:Y:S02]  /*07f0*/  HADD2.F32 R80, -RZ, R7.H1_H1 ;  /* 0x30000007ff507230 */ /* 0x000fe40000004100 */
[----:B------:R-:W-:Y:S01]  /*0800*/  FMUL.FTZ R7, R113, R116 ;  /* 0x0000007471077220 */ /* 0x000fe20000410000 */
[----:B------:R-:W-:-:S02]  /*0810*/  HADD2.F32 R8, -RZ, R29.H0_H0 ;  /* 0x2000001dff087230 */ /* 0x000fc40000004100 */
[----:B------:R-:W-:Y:S02]  /*0820*/  HADD2.F32 R91, -RZ, R30.H1_H1 ;  /* 0x3000001eff5b7230 */ /* 0x000fe40000004100 */
[-C--:B------:R-:W-:Y:S01]  /*0830*/  FMUL.FTZ R9, R9, R88.reuse ;  /* 0x0000005809097220 */ /* 0x080fe20000410000 */
[----:B------:R-:W-:Y:S01]  /*0840*/  FFMA.FTZ R39, R6, R88, R39 ;  /* 0x0000005806277223 */ /* 0x000fe20000010027 */
[----:B------:R-:W-:Y:S01]  /*0850*/  FADD.FTZ R59, R59, R88 ;  /* 0x000000583b3b7221 */ /* 0x000fe20000010000 */
[-C--:B------:R-:W-:Y:S01]  /*0860*/  FMUL.FTZ R10, R10, R89.reuse ;  /* 0x000000590a0a7220 */ /* 0x080fe20000410000 */
[----:B------:R-:W-:Y:S01]  /*0870*/  FADD.FTZ R52, R52, R89 ;  /* 0x0000005934347221 */ /* 0x000fe20000010000 */
[----:B------:R-:W-:Y:S01]  /*0880*/  FFMA.FTZ R40, R11, R89, R40 ;  /* 0x000000590b287223 */ /* 0x000fe20000010028 */
[-C--:B------:R-:W-:Y:S01]  /*0890*/  FMUL.FTZ R8, R8, R95.reuse ;  /* 0x0000005f08087220 */ /* 0x080fe20000410000 */
[----:B------:R-:W-:Y:S01]  /*08a0*/  FFMA.FTZ R38, R7, R95, R38 ;  /* 0x0000005f07267223 */ /* 0x000fe20000010026 */
[----:B------:R-:W-:Y:S01]  /*08b0*/  FADD.FTZ R58, R58, R95 ;  /* 0x0000005f3a3a7221 */ /* 0x000fe20000010000 */
[----:B------:R-:W-:Y:S01]  /*08c0*/  FMUL.FTZ R88, R113, R118 ;  /* 0x0000007671587220 */ /* 0x000fe20000410000 */
[----:B------:R-:W-:-:S02]  /*08d0*/  HADD2.F32 R114, -RZ, R31.H0_H0 ;  /* 0x2000001fff727230 */ /* 0x000fc40000004100 */
[----:B------:R-:W-:Y:S01]  /*08e0*/  FMUL.FTZ R89, R91, R90 ;  /* 0x0000005a5b597220 */ /* 0x000fe20000410000 */
[----:B------:R-:W-:Y:S01]  /*08f0*/  FMUL.FTZ R91, R113, R106 ;  /* 0x0000006a715b7220 */ /* 0x000fe20000410000 */
[----:B------:R-:W-:Y:S02]  /*0900*/  HADD2.F32 R95, -RZ, R31.H1_H1 ;  /* 0x3000001fff5f7230 */ /* 0x000fe40000004100 */
[----:B------:R-:W-:Y:S01]  /*0910*/  FADD.FTZ R53, R53, R90 ;  /* 0x0000005a35357221 */ /* 0x000fe20000010000 */
[----:B------:R-:W-:Y:S01]  /*0920*/  FFMA.FTZ R41, R88, R90, R41 ;  /* 0x0000005a58297223 */ /* 0x000fe20000010029 */
[-C--:B------:R-:W-:Y:S01]  /*0930*/  FMUL.FTZ R90, R114, R93.reuse ;  /* 0x0000005d725a7220 */ /* 0x080fe20000410000 */
[----:B------:R-:W-:Y:S01]  /*0940*/  FADD.FTZ R54, R54, R93 ;  /* 0x0000005d36367221 */ /* 0x000fe20000010000 */
[----:B------:R-:W-:Y:S01]  /*0950*/  FFMA.FTZ R42, R91, R93, R42 ;  /* 0x0000005d5b2a7223 */ /* 0x000fe2000001002a */
[--C-:B------:R-:W-:Y:S02]  /*0960*/  HADD2.F32 R85, -RZ, R5.reuse.H0_H0 ;  /* 0x20000005ff557230 */ /* 0x100fe40000004100 */
[----:B------:R-:W-:Y:S01]  /*0970*/  FMUL.FTZ R93, R95, R94 ;  /* 0x0000005e5f5d7220 */ /* 0x000fe20000410000 */
[----:B------:R-:W-:-:S02]  /*0980*/  HADD2.F32 R102, -RZ, R5.H1_H1 ;  /* 0x30000005ff667230 */ /* 0x000fc40000004100 */
[C---:B------:R-:W-:Y:S01]  /*0990*/  FMUL.FTZ R92, R113.reuse, R92 ;  /* 0x0000005c715c7220 */ /* 0x040fe20000410000 */
[----:B------:R-:W-:Y:S02]  /*09a0*/  HADD2.F32 R106, -RZ, R32.H0_H0 ;  /* 0x20000020ff6a7230 */ /* 0x000fe40000004100 */
[C---:B------:R-:W-:Y:S01]  /*09b0*/  FMUL.FTZ R95, R113.reuse, R96 ;  /* 0x00000060715f7220 */ /* 0x040fe20000410000 */
[----:B------:R-:W-:Y:S02]  /*09c0*/  HADD2.F32 R5, -RZ, R28.H1_H1 ;  /* 0x3000001cff057230 */ /* 0x000fe40000004100 */
[----:B------:R-:W-:Y:S01]  /*09d0*/  FMUL.FTZ R3, R113, R3 ;  /* 0x0000000371037220 */ /* 0x000fe20000410000 */
[----:B------:R-:W-:Y:S01]  /*09e0*/  FADD.FTZ R55, R55, R94 ;  /* 0x0000005e37377221 */ /* 0x000fe20000010000 */
[----:B------:R-:W-:Y:S01]  /*09f0*/  FFMA.FTZ R43, R92, R94, R43 ;  /* 0x0000005e5c2b7223 */ /* 0x000fe2000001002b */
[-C--:B------:R-:W-:Y:S01]  /*0a00*/  FMUL.FTZ R96, R106, R87.reuse ;  /* 0x000000576a607220 */ /* 0x080fe20000410000 */
[----:B------:R-:W-:Y:S01]  /*0a10*/  FFMA.FTZ R64, R95, R87, R64 ;  /* 0x000000575f407223 */ /* 0x000fe20000010040 */
[----:B------:R-:W-:Y:S01]  /*0a20*/  FADD.FTZ R48, R48, R87 ;  /* 0x0000005730307221 */ /* 0x000fe20000010000 */
[----:B------:R-:W-:Y:S01]  /*0a30*/  FMUL.FTZ R2, R113, R2 ;  /* 0x0000000271027220 */ /* 0x000fe20000410000 */
[----:B------:R-:W-:Y:S01]  /*0a40*/  FMUL.FTZ R5, R5, R120 ;  /* 0x0000007805057220 */ /* 0x000fe20000410000 */
[----:B------:R-:W-:Y:S01]  /*0a50*/  FMUL.FTZ R94, R113, R98 ;  /* 0x00000062715e7220 */ /* 0x000fe20000410000 */
[----:B------:R-:W-:Y:S01]  /*0a60*/  FFMA.FTZ R87, R3, R4, RZ ;  /* 0x0000000403577223 */ /* 0x000fe200000100ff */
[----:B------:R-:W-:-:S03]  /*0a70*/  FADD.FTZ R98, RZ, R4 ;  /* 0x00000004ff627221 */ /* 0x000fc60000010000 */
[----:B------:R-:W-:Y:S01]  /*0a80*/  FFMA.FTZ R106, R2, R5, R87 ;  /* 0x00000005026a7223 */ /* 0x000fe20000010057 */
[----:B------:R-:W-:Y:S01]  /*0a90*/  FADD.FTZ R101, R5, R98 ;  /* 0x0000006205657221 */ /* 0x000fe20000010000 */
[----:B------:R-:W-:Y:S02]  /*0aa0*/  HADD2.F32 R114, -RZ, R33.H0_H0 ;  /* 0x20000021ff727230 */ /* 0x000fe40000004100 */
[----:B------:R-:W-:Y:S01]  /*0ab0*/  FFMA.FTZ R87, R7, R8, R106 ;  /* 0x0000000807577223 */ /* 0x000fe2000001006a */
[----:B------:R-:W-:Y:S01]  /*0ac0*/  FADD.FTZ R106, R8, R101 ;  /* 0x00000065086a7221 */ /* 0x000fe20000010000 */
[----:B------:R-:W-:Y:S02]  /*0ad0*/  FMUL.FTZ R99, R113, R84 ;  /* 0x0000005471637220 */ /* 0x000fe40000410000 */
[----:B------:R-:W-:Y:S01]  /*0ae0*/  FFMA.FTZ R84, R6, R9, R87 ;  /* 0x0000000906547223 */ /* 0x000fe20000010057 */
[----:B------:R-:W-:Y:S01]  /*0af0*/  FADD.FTZ R87, R9, R106 ;  /* 0x0000006a09577221 */ /* 0x000fe20000010000 */
[-C--:B------:R-:W-:Y:S01]  /*0b00*/  FMUL.FTZ R98, R114, R85.reuse ;  /* 0x0000005572627220 */ /* 0x080fe20000410000 */
[----:B------:R-:W-:Y:S01]  /*0b10*/  FFMA.FTZ R66, R99, R85, R66 ;  /* 0x0000005563427223 */ /* 0x000fe20000010042 */
[----:B------:R-:W-:Y:S01]  /*0b20*/  FADD.FTZ R50, R50, R85 ;  /* 0x0000005532327221 */ /* 0x000fe20000010000 */
[----:B------:R-:W-:Y:S01]  /*0b30*/  FFMA.FTZ R85, R11, R10, R84 ;  /* 0x0000000a0b557223 */ /* 0x000fe20000010054 */
[----:B------:R-:W-:Y:S01]  /*0b40*/  FADD.FTZ R106, R10, R87 ;  /* 0x000000570a6a7221 */ /* 0x000fe20000010000 */
[----:B------:R-:W-:-:S02]  /*0b50*/  FMUL.FTZ R100, R113, R100 ;  /* 0x0000006471647220 */ /* 0x000fc40000410000 */
[----:B------:R-:W-:Y:S01]  /*0b60*/  FFMA.FTZ R84, R88, R89, R85 ;  /* 0x0000005958547223 */ /* 0x000fe20000010055 */
[----:B------:R-:W-:Y:S01]  /*0b70*/  FADD.FTZ R87, R89, R106 ;  /* 0x0000006a59577221 */ /* 0x000fe20000010000 */
[-C--:B------:R-:W-:Y:S01]  /*0b80*/  FMUL.FTZ R101, R103, R102.reuse ;  /* 0x0000006667657220 */ /* 0x080fe20000410000 */
[----:B------:R-:W-:Y:S01]  /*0b90*/  FFMA.FTZ R67, R100, R102, R67 ;  /* 0x0000006664437223 */ /* 0x000fe20000010043 */
[----:B------:R-:W-:Y:S01]  /*0ba0*/  FFMA.FTZ R85, R91, R90, R84 ;  /* 0x0000005a5b557223 */ /* 0x000fe20000010054 */
[----:B------:R-:W-:Y:S01]  /*0bb0*/  FADD.FTZ R51, R51, R102 ;  /* 0x0000006633337221 */ /* 0x000fe20000010000 */
[----:B------:R-:W-:Y:S01]  /*0bc0*/  FADD.FTZ R84, R90, R87 ;  /* 0x000000575a547221 */ /* 0x000fe20000010000 */
[----:B------:R-:W-:Y:S01]  /*0bd0*/  FFMA.FTZ R36, R3, R97, R36 ;  /* 0x0000006103247223 */ /* 0x000fe20000010024 */
[----:B------:R-:W-:Y:S01]  /*0be0*/  FADD.FTZ R56, R56, R97 ;  /* 0x0000006138387221 */ /* 0x000fe20000010000 */
[----:B------:R-:W-:Y:S02]  /*0bf0*/  HADD2.F32 R102, -RZ, R34.H0_H0 ;  /* 0x20000022ff667230 */ /* 0x000fe40000004100 */
[----:B------:R-:W-:Y:S01]  /*0c00*/  FMUL.FTZ R103, R113, R82 ;  /* 0x0000005271677220 */ /* 0x000fe20000410000 */
[----:B------:R-:W-:-:S02]  /*0c10*/  HADD2.F32 R97, -RZ, R32.H1_H1 ;  /* 0x30000020ff617230 */ /* 0x000fc40000004100 */
[----:B------:R-:W-:Y:S01]  /*0c20*/  FFMA.FTZ R82, R92, R93, R85 ;  /* 0x0000005d5c527223 */ /* 0x000fe20000010055 */
[----:B------:R-:W-:Y:S01]  /*0c30*/  FADD.FTZ R85, R93, R84 ;  /* 0x000000545d557221 */ /* 0x000fe20000010000 */
[-C--:B------:R-:W-:Y:S01]  /*0c40*/  FMUL.FTZ R102, R102, R83.reuse ;  /* 0x0000005366667220 */ /* 0x080fe20000410000 */
[----:B------:R-:W-:Y:S01]  /*0c50*/  FFMA.FTZ R60, R103, R83, R60 ;  /* 0x00000053673c7223 */ /* 0x000fe2000001003c */
[----:B------:R-:W-:Y:S01]  /*0c60*/  FADD.FTZ R44, R44, R83 ;  /* 0x000000532c2c7221 */ /* 0x000fe20000010000 */
[----:B------:R-:W-:Y:S01]  /*0c70*/  FMUL.FTZ R97, R97, R124 ;  /* 0x0000007c61617220 */ /* 0x000fe20000410000 */
[----:B------:R-:W-:Y:S01]  /*0c80*/  FFMA.FTZ R83, R95, R96, R82 ;  /* 0x000000605f537223 */ /* 0x000fe20000010052 */
[----:B------:R-:W-:-:S03]  /*0c90*/  FADD.FTZ R82, R96, R85 ;  /* 0x0000005560527221 */ /* 0x000fc60000010000 */
[----:B------:R-:W-:Y:S01]  /*0ca0*/  FFMA.FTZ R84, R94, R97, R83 ;  /* 0x000000615e547223 */ /* 0x000fe20000010053 */
[----:B------:R-:W-:-:S03]  /*0cb0*/  FADD.FTZ R83, R82, R97 ;  /* 0x0000006152537221 */ /* 0x000fc60000010000 */
[----:B------:R-:W-:Y:S01]  /*0cc0*/  FFMA.FTZ R85, R99, R98, R84 ;  /* 0x0000006263557223 */ /* 0x000fe20000010054 */
[----:B------:R-:W-:Y:S01]  /*0cd0*/  FADD.FTZ R82, R83, R98 ;  /* 0x0000006253527221 */ /* 0x000fe20000010000 */
[----:B------:R-:W-:Y:S02]  /*0ce0*/  HADD2.F32 R106, -RZ, R35.H0_H0 ;  /* 0x20000023ff6a7230 */ /* 0x000fe40000004100 */
[----:B------:R-:W-:Y:S01]  /*0cf0*/  FFMA.FTZ R84, R100, R101, R85 ;  /* 0x0000006564547223 */ /* 0x000fe20000010055 */
[----:B------:R-:W-:Y:S01]  /*0d00*/  FADD.FTZ R83, R82, R101 ;  /* 0x0000006552537221 */ /* 0x000fe20000010000 */
[C---:B------:R-:W-:Y:S01]  /*0d10*/  FMUL.FTZ R107, R113.reuse, R0 ;  /* 0x00000000716b7220 */ /* 0x040fe20000410000 */
[----:B------:R-:W-:Y:S01]  /*0d20*/  FMUL.FTZ R104, R113, R104 ;  /* 0x0000006871687220 */ /* 0x000fe20000410000 */
[----:B------:R-:W-:Y:S01]  /*0d30*/  FMUL.FTZ R105, R105, R86 ;  /* 0x0000005669697220 */ /* 0x000fe20000410000 */
[----:B------:R-:W-:Y:S01]  /*0d40*/  FFMA.FTZ R85, R103, R102, R84 ;  /* 0x0000006667557223 */ /* 0x000fe20000010054 */
[----:B------:R-:W-:Y:S01]  /*0d50*/  FADD.FTZ R0, R83, R102 ;  /* 0x0000006653007221 */ /* 0x000fe20000010000 */
[-C--:B------:R-:W-:Y:S01]  /*0d60*/  FMUL.FTZ R106, R106, R81.reuse ;  /* 0x000000516a6a7220 */ /* 0x080fe20000410000 */
[----:B------:R-:W-:Y:S01]  /*0d70*/  FFMA.FTZ R62, R107, R81, R62 ;  /* 0x000000516b3e7223 */ /* 0x000fe2000001003e */
[----:B------:R-:W-:Y:S01]  /*0d80*/  FADD.FTZ R46, R46, R81 ;  /* 0x000000512e2e7221 */ /* 0x000fe20000010000 */
[----:B------:R-:W-:Y:S01]  /*0d90*/  FFMA.FTZ R82, R104, R105, R85 ;  /* 0x0000006968527223 */ /* 0x000fe20000010055 */
[----:B------:R-:W-:Y:S01]  /*0da0*/  FADD.FTZ R81, R0, R105 ;  /* 0x0000006900517221 */ /* 0x000fe20000010000 */
[----:B------:R-:W-:Y:S01]  /*0db0*/  FFMA.FTZ R61, R104, R86, R61 ;  /* 0x00000056683d7223 */ /* 0x000fe2000001003d */
[----:B------:R-:W-:Y:S01]  /*0dc0*/  FADD.FTZ R45, R45, R86 ;  /* 0x000000562d2d7221 */ /* 0x000fe20000010000 */
[----:B------:R-:W-:Y:S01]  /*0dd0*/  FMUL.FTZ R108, R113, R108 ;  /* 0x0000006c716c7220 */ /* 0x000fe20000410000 */
[----:B------:R-:W-:Y:S01]  /*0de0*/  FMUL.FTZ R109, R109, R80 ;  /* 0x000000506d6d7220 */ /* 0x000fe20000410000 */
        /* <DEDUP_REMOVED lines=11> */
.L_x_4726:
        /* <DEDUP_REMOVED lines=10> */
[----:B------:R-:W-:Y:S01]  /*0f40*/  IMAD.WIDE.U32 R80, R13, 0x20, R80 ;  /* 0x000000200d507825 */ /* 0x000fe200078e0050 */
[----:B------:R1:W5:Y:S04]  /*0f50*/  LDG.E.128 R24, desc[UR12][R82.64] ;  /* 0x0000000c52187981 */ /* 0x000368000c1e1d00 */
[----:B------:R1:W5:Y:S04]  /*0f60*/  LDG.E.128 R20, desc[UR12][R82.64+0x10] ;  /* 0x0000100c52147981 */ /* 0x000368000c1e1d00 */
[----:B------:R1:W5:Y:S04]  /*0f70*/  LDG.E.128 R16, desc[UR12][R80.64] ;  /* 0x0000000c50107981 */ /* 0x000368000c1e1d00 */
[----:B------:R1:W5:Y:S02]  /*0f80*/  LDG.E.128 R12, desc[UR12][R80.64+0x10] ;  /* 0x0000100c500c7981 */ /* 0x000364000c1e1d00 */
.L_x_4727:
[----:B-1----:R-:W1:Y:S01]  /*0f90*/  SHFL.DOWN PT, R81, R86, 0x10, 0x1f ;  /* 0x0a001f0056517f89 */ /* 0x002e6200000e0000 */
        /* <DEDUP_REMOVED lines=31> */
.L_x_4729:
[----:B------:R-:W-:Y:S05]  /*1190*/  BSYNC.RECONVERGENT B0 ;  /* 0x0000000000007941 */ /* 0x000fea0003800200 */
.L_x_4728:
        /* <DEDUP_REMOVED lines=19> */
[----:B------:R-:W-:Y:S02]  /*12d0*/  @P3 SHF.R.S32.HI R81, RZ, 0x1f, R112 ;  /* 0x0000001fff513819 */ /* 0x000fe40000011470 */
[----:B------:R-:W-:Y:S01]  /*12e0*/  FADD.FTZ R115, R82, R115 ;  /* 0x0000007352737221 */ /* 0x000fe20000010000 */
[----:B------:R-:W-:Y:S01]  /*12f0*/  FADD.FTZ R80, R83, R80 ;  /* 0x0000005053507221 */ /* 0x000fe20000010000 */
[----:B------:R-:W-:Y:S01]  /*1300*/  IMAD R82, R111, R114, RZ ;  /* 0x000000726f527224 */ /* 0x000fe200078e02ff */
[----:B------:R-:W-:Y:S01]  /*1310*/  @P3 LEA.HI R81, R81, R112, RZ, 0x3 ;  /* 0x0000007051513211 */ /* 0x000fe200078f18ff */
[----:B--2---:R-:W-:Y:S01]  /*1320*/  FADD.FTZ R115, R115, R84 ;  /* 0x0000005473737221 */ /* 0x004fe20000010000 */
[----:B------:R-:W-:-:S02]  /*1330*/  FADD.FTZ R80, R80, R85 ;  /* 0x0000005550507221 */ /* 0x000fc40000010000 */
[----:B------:R-:W-:Y:S01]  /*1340*/  SHF.R.S32.HI R83, RZ, 0x1f, R82 ;  /* 0x0000001fff537819 */ /* 0x000fe20000011452 */
[----:B------:R-:W-:Y:S01]  /*1350*/  FADD.FTZ R85, R86, R115 ;  /* 0x0000007356557221 */ /* 0x000fe20000010000 */
[----:B------:R-:W-:Y:S01]  /*1360*/  FADD.FTZ R80, R87, R80 ;  /* 0x0000005057507221 */ /* 0x000fe20000010000 */
[----:B------:R-:W-:Y:S02]  /*1370*/  MOV R87, RZ ;  /* 0x000000ff00577202 */ /* 0x000fe40000000f00 */
[----:B------:R-:W-:Y:S01]  /*1380*/  FMUL.FTZ R85, R85, UR15 ;  /* 0x0000000f55557c20 */ /* 0x000fe20008410000 */
[----:B------:R-:W-:Y:S01]  /*1390*/  LEA.HI R83, R83, R82, RZ, 0x3 ;  /* 0x0000005253537211 */ /* 0x000fe200078f18ff */
[----:B------:R-:W-:Y:S01]  /*13a0*/  FMUL.FTZ R84, R80, UR15 ;  /* 0x0000000f50547c20 */ /* 0x000fe20008410000 */
[-C--:B------:R-:W-:Y:S02]  /*13b0*/  @P3 LEA.HI.SX32 R87, R81, R0.reuse, 0x1d ;  /* 0x0000000051573211 */ /* 0x080fe400078feaff */
[----:B------:R-:W-:-:S02]  /*13c0*/  LEA.HI.SX32 R115, R83, R0, 0x1d ;  /* 0x0000000053737211 */ /* 0x000fc400078feaff */
        /* <DEDUP_REMOVED lines=16> */
.L_x_4732:
        /* <DEDUP_REMOVED lines=9> */
.L_x_4733:
        /* <DEDUP_REMOVED lines=9> */
.L_x_4734:
        /* <DEDUP_REMOVED lines=9> */
.L_x_4735:
        /* <DEDUP_REMOVED lines=9> */
.L_x_4736:
        /* <DEDUP_REMOVED lines=9> */
.L_x_4737:
        /* <DEDUP_REMOVED lines=9> */
.L_x_4738:
        /* <DEDUP_REMOVED lines=10> */
.L_x_4731:
[----:B------:R-:W1:Y:S01]  /*18d0*/  @P3 LDC R75, c[0x0][0x40c] ;  /* 0x00010300ff4b3b82 */ /* 0x000e620000000800 */
[-CC-:B------:R-:W-:Y:S01]  /*18e0*/  FFMA.FTZ R73, R3, R84.reuse, R85.reuse ;  /* 0x0000005403497223 */ /* 0x180fe20000010055 */
[-CC-:B------:R-:W-:Y:S01]  /*18f0*/  FFMA.FTZ R74, R2, R84.reuse, R85.reuse ;  /* 0x00000054024a7223 */ /* 0x180fe20000010055 */
[----:B------:R-:W-:Y:S01]  /*1900*/  FFMA.FTZ R77, R7, R84, R85 ;  /* 0x00000054074d7223 */ /* 0x000fe20000010055 */
[----:B------:R-:W-:Y:S01]  /*1910*/  ISETP.GT.AND P1, PT, R110, RZ, PT ;  /* 0x000000ff6e00720c */ /* 0x000fe20003f24270 */
[----:B------:R-:W-:Y:S01]  /*1920*/  FADD.FTZ R72, R4, -R73 ;  /* 0x8000004904487221 */ /* 0x000fe20000010000 */
[----:B------:R-:W-:Y:S01]  /*1930*/  FADD.FTZ R74, R5, -R74 ;  /* 0x8000004a054a7221 */ /* 0x000fe20000010000 */
[----:B------:R-:W-:Y:S01]  /*1940*/  FADD.FTZ R78, R8, -R77 ;  /* 0x8000004d084e7221 */ /* 0x000fe20000010000 */
[----:B------:R-:W2:Y:S01]  /*1950*/  @P3 LDC R76, c[0x0][0x40c] ;  /* 0x00010300ff4c3b82 */ /* 0x000ea20000000800 */
[C---:B------:R-:W-:Y:S01]  /*1960*/  FMUL.FTZ R72, R113.reuse, R72 ;  /* 0x0000004871487220 */ /* 0x040fe20000410000 */
[C---:B------:R-:W-:Y:S01]  /*1970*/  FMUL.FTZ R74, R113.reuse, R74 ;  /* 0x0000004a714a7220 */ /* 0x040fe20000410000 */
[----:B------:R-:W-:Y:S01]  /*1980*/  FMUL.FTZ R78, R113, R78 ;  /* 0x0000004e714e7220 */ /* 0x000fe20000410000 */
[-CC-:B------:R-:W-:Y:S01]  /*1990*/  FFMA.FTZ R86, R88, R84.reuse, R85.reuse ;  /* 0x0000005458567223 */ /* 0x180fe20000010055 */
[----:B------:R-:W-:Y:S01]  /*19a0*/  FFMA.FTZ R114, R92, R84, R85 ;  /* 0x000000545c727223 */ /* 0x000fe20000010055 */
[----:B------:R-:W-:-:S02]  /*19b0*/  FSEL R72, R72, RZ, P1 ;  /* 0x000000ff48487208 */ /* 0x000fc40000800000 */
[----:B------:R-:W3:Y:S01]  /*19c0*/  @P3 LDC R79, c[0x0][0x40c] ;  /* 0x00010300ff4f3b82 */ /* 0x000ee20000000800 */
[----:B------:R-:W-:Y:S01]  /*19d0*/  FSEL R73, R74, RZ, P1 ;  /* 0x000000ff4a497208 */ /* 0x000fe20000800000 */
[----:B------:R-:W-:Y:S01]  /*19e0*/  FADD.FTZ R86, R89, -R86 ;  /* 0x8000005659567221 */ /* 0x000fe20000010000 */
[----:B------:R-:W-:Y:S01]  /*19f0*/  FSEL R74, R78, RZ, P1 ;  /* 0x000000ff4e4a7208 */ /* 0x000fe20000800000 */
[----:B------:R-:W-:Y:S02]  /*1a00*/  FADD.FTZ R114, R93, -R114 ;  /* 0x800000725d727221 */ /* 0x000fe40000010000 */
[----:B------:R-:W-:Y:S01]  /*1a10*/  FMUL.FTZ R86, R113, R86 ;  /* 0x0000005671567220 */ /* 0x000fe20000410000 */
[----:B-1----:R-:W-:Y:S01]  /*1a20*/  @P3 FMUL.FTZ R75, R72, R75 ;  /* 0x0000004b484b3220 */ /* 0x002fe20000410000 */
[----:B------:R-:W1:Y:S04]  /*1a30*/  @P3 LDC R81, c[0x0][0x40c] ;  /* 0x00010300ff513b82 */ /* 0x000e680000000800 */
[----:B------:R-:W-:Y:S01]  /*1a40*/  @P3 F2FP.F16.F32.PACK_AB R75, RZ, R75 ;  /* 0x0000004bff4b323e */ /* 0x000fe200000000ff */
[----:B--2---:R-:W-:-:S03]  /*1a50*/  @P3 FMUL.FTZ R76, R73, R76 ;  /* 0x0000004c494c3220 */ /* 0x004fc60000410000 */
[----:B------:R-:W-:Y:S01]  /*1a60*/  @P3 PRMT R68, R75, 0x7610, R68 ;  /* 0x000076104b443816 */ /* 0x000fe20000000044 */
[----:B------:R-:W2:Y:S01]  /*1a70*/  @P3 LDC R82, c[0x0][0x40c] ;  /* 0x00010300ff523b82 */ /* 0x000ea20000000800 */
[----:B------:R-:W-:Y:S01]  /*1a80*/  FFMA.FTZ R75, R11, R84, R85 ;  /* 0x000000540b4b7223 */ /* 0x000fe20000010055 */
[----:B------:R-:W-:-:S03]  /*1a90*/  @P3 F2FP.F16.F32.PACK_AB R76, RZ, R76 ;  /* 0x0000004cff4c323e */ /* 0x000fc600000000ff */
[----:B------:R-:W-:Y:S01]  /*1aa0*/  FADD.FTZ R78, R10, -R75 ;  /* 0x8000004b0a4e7221 */ /* 0x000fe20000010000 */
[----:B---3--:R-:W-:Y:S01]  /*1ab0*/  @P3 FMUL.FTZ R77, R74, R79 ;  /* 0x0000004f4a4d3220 */ /* 0x008fe20000410000 */
[----:B------:R-:W-:Y:S01]  /*1ac0*/  @P3 PRMT R68, R68, 0x5410, R76 ;  /* 0x0000541044443816 */ /* 0x000fe2000000004c */
[----:B------:R-:W3:Y:S01]  /*1ad0*/  @P3 LDC R80, c[0x0][0x40c] ;  /* 0x00010300ff503b82 */ /* 0x000ee20000000800 */
[----:B------:R-:W-:Y:S01]  /*1ae0*/  FFMA.FTZ R76, R6, R84, R85 ;  /* 0x00000054064c7223 */ /* 0x000fe20000010055 */
[----:B------:R-:W-:Y:S01]  /*1af0*/  FMUL.FTZ R78, R113, R78 ;  /* 0x0000004e714e7220 */ /* 0x000fe20000410000 */
[----:B------:R-:W-:Y:S02]  /*1b00*/  @P3 F2FP.F16.F32.PACK_AB R77, RZ, R77 ;  /* 0x0000004dff4d323e */ /* 0x000fe400000000ff */
[----:B------:R-:W-:Y:S02]  /*1b10*/  FADD.FTZ R76, R9, -R76 ;  /* 0x8000004c094c7221 */ /* 0x000fe40000010000 */
[----:B------:R-:W-:Y:S01]  /*1b20*/  @P3 PRMT R69, R77, 0x7610, R69 ;  /* 0x000076104d453816 */ /* 0x000fe20000000045 */
[----:B------:R-:W4:Y:S01]  /*1b30*/  @P3 LDC R79, c[0x0][0x40c] ;  /* 0x00010300ff4f3b82 */ /* 0x000f220000000800 */
[----:B------:R-:W-:Y:S01]  /*1b40*/  FFMA.FTZ R77, R91, R84, R85 ;  /* 0x000000545b4d7223 */ /* 0x000fe20000010055 */
[----:B------:R-:W-:-:S03]  /*1b50*/  FMUL.FTZ R76, R113, R76 ;  /* 0x0000004c714c7220 */ /* 0x000fc60000410000 */
[----:B------:R-:W-:Y:S01]  /*1b60*/  FADD.FTZ R112, R90, -R77 ;  /* 0x8000004d5a707221 */ /* 0x000fe20000010000 */
[----:B------:R-:W-:Y:S01]  /*1b70*/  FSEL R77, R86, RZ, P1 ;  /* 0x000000ff564d7208 */ /* 0x000fe20000800000 */
[C---:B------:R-:W-:Y:S01]  /*1b80*/  FMUL.FTZ R86, R113.reuse, R114 ;  /* 0x0000007271567220 */ /* 0x040fe20000410000 */
[----:B------:R-:W-:Y:S01]  /*1b90*/  FSEL R75, R76, RZ, P1 ;  /* 0x000000ff4c4b7208 */ /* 0x000fe20000800000 */
[----:B------:R-:W-:Y:S01]  /*1ba0*/  FMUL.FTZ R112, R113, R112 ;  /* 0x0000007071707220 */ /* 0x000fe20000410000 */
[----:B------:R-:W-:Y:S02]  /*1bb0*/  FSEL R76, R78, RZ, P1 ;  /* 0x000000ff4e4c7208 */ /* 0x000fe40000800000 */
[----:B------:R-:W-:Y:S01]  /*1bc0*/  FSEL R86, R86, RZ, P1 ;  /* 0x000000ff56567208 */ /* 0x000fe20000800000 */
[----:B--2---:R-:W-:Y:S01]  /*1bd0*/  @P3 FMUL.FTZ R82, R75, R82 ;  /* 0x000000524b523220 */ /* 0x004fe20000410000 */
[----:B------:R-:W-:Y:S01]  /*1be0*/  FSEL R78, R112, RZ, P1 ;  /* 0x000000ff704e7208 */ /* 0x000fe20000800000 */
[----:B-1----:R-:W-:Y:S01]  /*1bf0*/  @P3 FMUL.FTZ R81, R76, R81 ;  /* 0x000000514c513220 */ /* 0x002fe20000410000 */
[----:B---3--:R-:W-:-:S02]  /*1c00*/  @P3 FMUL.FTZ R80, R77, R80 ;  /* 0x000000504d503220 */ /* 0x008fc40000410000 */
[----:B------:R-:W-:Y:S02]  /*1c10*/  @P3 F2FP.F16.F32.PACK_AB R82, RZ, R82 ;  /* 0x00000052ff52323e */ /* 0x000fe400000000ff */
[----:B------:R-:W-:Y:S02]  /*1c20*/  @P3 F2FP.F16.F32.PACK_AB R81, RZ, R81 ;  /* 0x00000051ff51323e */ /* 0x000fe400000000ff */
[----:B------:R-:W-:Y:S01]  /*1c30*/  @P3 F2FP.F16.F32.PACK_AB R80, RZ, R80 ;  /* 0x00000050ff50323e */ /* 0x000fe200000000ff */
[----:B----4-:R-:W-:Y:S01]  /*1c40*/  @P3 FMUL.FTZ R79, R78, R79 ;  /* 0x0000004f4e4f3220 */ /* 0x010fe20000410000 */
[----:B------:R-:W-:Y:S02]  /*1c50*/  @P3 PRMT R70, R81, 0x7610, R70 ;  /* 0x0000761051463816 */ /* 0x000fe40000000046 */
[----:B------:R-:W-:Y:S02]  /*1c60*/  @P3 PRMT R69, R69, 0x5410, R82 ;  /* 0x0000541045453816 */ /* 0x000fe40000000052 */
[----:B------:R-:W-:-:S02]  /*1c70*/  @P3 F2FP.F16.F32.PACK_AB R83, RZ, R79 ;  /* 0x0000004fff53323e */ /* 0x000fc400000000ff */
[----:B------:R-:W-:Y:S02]  /*1c80*/  MOV R79, R86 ;  /* 0x00000056004f7202 */ /* 0x000fe40000000f00 */
[----:B------:R-:W-:Y:S02]  /*1c90*/  @P3 PRMT R70, R70, 0x5410, R80 ;  /* 0x0000541046463816 */ /* 0x000fe40000000050 */
[----:B------:R-:W-:Y:S01]  /*1ca0*/  @P3 PRMT R71, R83, 0x7610, R71 ;  /* 0x0000761053473816 */ /* 0x000fe20000000047 */
[----:B------:R-:W-:Y:S06]  /*1cb0*/  @!P3 BRA `(.L_x_4739) ;  /* 0x000000080028b947 */ /* 0x000fec0003800000 */
[----:B------:R-:W-:-:S05]  /*1cc0*/  FMUL.FTZ R80, R86, UR16 ;  /* 0x0000001056507c20 */ /* 0x000fca0008410000 */
[----:B------:R-:W-:-:S04]  /*1cd0*/  F2FP.F16.F32.PACK_AB R80, RZ, R80 ;  /* 0x00000050ff50723e */ /* 0x000fc800000000ff */
[----:B------:R-:W-:Y:S01]  /*1ce0*/  PRMT R71, R71, 0x5410, R80 ;  /* 0x0000541047477816 */ /* 0x000fe20000000050 */
[----:B------:R-:W-:Y:S06]  /*1cf0*/  BRA `(.L_x_4739) ;  /* 0x0000000800187947 */ /* 0x000fec0003800000 */
.L_x_4730:
[----:B------:R-:W-:Y:S01]  /*1d00*/  UMOV UR4, UR8 ;  /* 0x0000000800047c82 */ /* 0x000fe20008000000 */
[----:B------:R-:W-:Y:S01]  /*1d10*/  UMOV UR5, UR9 ;  /* 0x0000000900057c82 */ /* 0x000fe20008000000 */
[----:B------:R-:W-:-:S04]  /*1d20*/  UISETP.NE.U32.AND UP0, UPT, UR4, URZ, UPT ;  /* 0x000000ff0400728c */ /* 0x000fc8000bf05070 */
[----:B------:R-:W-:-:S09]  /*1d30*/  UISETP.NE.AND.EX UP0, UPT, UR5, URZ, UPT, UP0 ;  /* 0x000000ff0500728c */ /* 0x000fd2000bf05300 */
[----:B------:R-:W-:Y:S05]  /*1d40*/  BRA.U UP0, `(.L_x_4740) ;  /* 0x0000000500047547 */ /* 0x000fea000b800000 */
[-CC-:B------:R-:W-:Y:S01]  /*1d50*/  @P2 FFMA.FTZ R81, R3, R84.reuse, R85.reuse ;  /* 0x0000005403512223 */ /* 0x180fe20000010055 */
[----:B------:R-:W-:Y:S01]  /*1d60*/  @P2 FFMA.FTZ R80, R2, R84, R85 ;  /* 0x0000005402502223 */ /* 0x000fe20000010055 */
[----:B------:R-:W-:Y:S01]  /*1d70*/  MOV R112, R24 ;  /* 0x0000001800707202 */ /* 0x000fe20000000f00 */
[----:B------:R-:W1:Y:S01]  /*1d80*/  @P3 LDC R117, c[0x0][0x40c] ;  /* 0x00010300ff753b82 */ /* 0x000e620000000800 */
[----:B------:R-:W-:Y:S01]  /*1d90*/  @P2 FADD.FTZ R81, R4, -R81 ;  /* 0x8000005104512221 */ /* 0x000fe20000010000 */
[----:B------:R-:W-:Y:S01]  /*1da0*/  @P2 FADD.FTZ R80, R5, -R80 ;  /* 0x8000005005502221 */ /* 0x000fe20000010000 */
[----:B------:R-:W-:Y:S02]  /*1db0*/  MOV R86, R25 ;  /* 0x0000001900567202 */ /* 0x000fe40000000f00 */
[----:B------:R-:W-:Y:S01]  /*1dc0*/  @P2 FFMA.FTZ R112, R113, R81, R24 ;  /* 0x0000005171702223 */ /* 0x000fe20000010018 */
[----:B------:R-:W-:Y:S01]  /*1dd0*/  @P2 FFMA.FTZ R81, R7, R84, R85 ;  /* 0x0000005407512223 */ /* 0x000fe20000010055 */
[----:B------:R-:W-:Y:S01]  /*1de0*/  @P2 FFMA.FTZ R86, R113, R80, R25 ;  /* 0x0000005071562223 */ /* 0x000fe20000010019 */
[----:B------:R-:W-:Y:S01]  /*1df0*/  @P2 FFMA.FTZ R80, R6, R84, R85 ;  /* 0x0000005406502223 */ /* 0x000fe20000010055 */
[----:B------:R-:W-:Y:S01]  /*1e00*/  MOV R82, R26 ;  /* 0x0000001a00527202 */ /* 0x000fe20000000f00 */
[----:B------:R-:W-:Y:S01]  /*1e10*/  @P2 FADD.FTZ R81, R8, -R81 ;  /* 0x8000005108512221 */ /* 0x000fe20000010000 */
[----:B------:R-:W2:Y:S01]  /*1e20*/  @P3 LDC R119, c[0x0][0x40c] ;  /* 0x00010300ff773b82 */ /* 0x000ea20000000800 */
[----:B------:R-:W-:Y:S01]  /*1e30*/  @P2 FADD.FTZ R80, R9, -R80 ;  /* 0x8000005009502221 */ /* 0x000fe20000010000 */
[----:B------:R-:W-:Y:S01]  /*1e40*/  MOV R83, R27 ;  /* 0x0000001b00537202 */ /* 0x000fe20000000f00 */
[----:B------:R-:W-:Y:S01]  /*1e50*/  @P2 FFMA.FTZ R82, R113, R81, R26 ;  /* 0x0000005171522223 */ /* 0x000fe2000001001a */
[----:B------:R-:W-:Y:S01]  /*1e60*/  @P2 FFMA.FTZ R81, R11, R84, R85 ;  /* 0x000000540b512223 */ /* 0x000fe20000010055 */
[----:B------:R-:W-:-:S03]  /*1e70*/  @P2 FFMA.FTZ R83, R113, R80, R27 ;  /* 0x0000005071532223 */ /* 0x000fc6000001001b */
[----:B------:R-:W-:Y:S01]  /*1e80*/  @P2 FADD.FTZ R80, R10, -R81 ;  /* 0x800000510a502221 */ /* 0x000fe20000010000 */
[----:B------:R-:W-:Y:S01]  /*1e90*/  MOV R81, R20 ;  /* 0x0000001400517202 */ /* 0x000fe20000000f00 */
[----:B------:R-:W3:Y:S02]  /*1ea0*/  @P3 LDC R121, c[0x0][0x40c] ;  /* 0x00010300ff793b82 */ /* 0x000ee40000000800 */
[----:B------:R-:W-:Y:S01]  /*1eb0*/  @P2 FFMA.FTZ R81, R113, R80, R20 ;  /* 0x0000005071512223 */ /* 0x000fe20000010014 */
[----:B------:R-:W-:-:S04]  /*1ec0*/  @P2 FFMA.FTZ R80, R88, R84, R85 ;  /* 0x0000005458502223 */ /* 0x000fc80000010055 */
[----:B------:R-:W-:Y:S01]  /*1ed0*/  @P2 FADD.FTZ R114, R89, -R80 ;  /* 0x8000005059722221 */ /* 0x000fe20000010000 */
[----:B------:R-:W-:Y:S01]  /*1ee0*/  MOV R80, R21 ;  /* 0x0000001500507202 */ /* 0x000fe20000000f00 */
[----:B------:R-:W4:Y:S02]  /*1ef0*/  @P3 LDC R118, c[0x0][0x40c] ;  /* 0x00010300ff763b82 */ /* 0x000f240000000800 */
[----:B------:R-:W-:Y:S01]  /*1f00*/  @P2 FFMA.FTZ R80, R113, R114, R21 ;  /* 0x0000007271502223 */ /* 0x000fe20000010015 */
[----:B-1----:R-:W-:Y:S01]  /*1f10*/  @P3 FMUL.FTZ R114, R112, R117 ;  /* 0x0000007570723220 */ /* 0x002fe20000410000 */
[----:B--2---:R-:W-:Y:S01]  /*1f20*/  @P3 FMUL.FTZ R116, R86, R119 ;  /* 0x0000007756743220 */ /* 0x004fe20000410000 */
[----:B------:R-:W-:-:S03]  /*1f30*/  @P2 FFMA.FTZ R119, R91, R84, R85 ;  /* 0x000000545b772223 */ /* 0x000fc60000010055 */
[----:B------:R-:W1:Y:S01]  /*1f40*/  @P3 LDC R112, c[0x0][0x40c] ;  /* 0x00010300ff703b82 */ /* 0x000e620000000800 */
[----:B------:R-:W-:Y:S01]  /*1f50*/  @P3 F2FP.F16.F32.PACK_AB R114, RZ, R114 ;  /* 0x00000072ff72323e */ /* 0x000fe200000000ff */
[----:B------:R-:W-:Y:S01]  /*1f60*/  @P2 FADD.FTZ R120, R90, -R119 ;  /* 0x800000775a782221 */ /* 0x000fe20000010000 */
[----:B------:R-:W-:Y:S02]  /*1f70*/  MOV R119, R22 ;  /* 0x0000001600777202 */ /* 0x000fe40000000f00 */
[----:B------:R-:W-:Y:S01]  /*1f80*/  @P3 F2FP.F16.F32.PACK_AB R116, RZ, R116 ;  /* 0x00000074ff74323e */ /* 0x000fe200000000ff */
[----:B------:R-:W-:Y:S01]  /*1f90*/  @P2 FFMA.FTZ R119, R113, R120, R22 ;  /* 0x0000007871772223 */ /* 0x000fe20000010016 */
[----:B---3--:R-:W-:Y:S01]  /*1fa0*/  @P3 FMUL.FTZ R82, R82, R121 ;  /* 0x0000007952523220 */ /* 0x008fe20000410000 */
[----:B------:R-:W2:Y:S01]  /*1fb0*/  @P3 LDC R117, c[0x0][0x40c] ;  /* 0x00010300ff753b82 */ /* 0x000ea20000000800 */
[----:B------:R-:W-:-:S03]  /*1fc0*/  @P3 PRMT R68, R114, 0x7610, R68 ;  /* 0x0000761072443816 */ /* 0x000fc60000000044 */
[----:B------:R-:W-:Y:S02]  /*1fd0*/  @P3 F2FP.F16.F32.PACK_AB R82, RZ, R82 ;  /* 0x00000052ff52323e */ /* 0x000fe400000000ff */
[----:B------:R-:W-:Y:S02]  /*1fe0*/  @P3 PRMT R68, R68, 0x5410, R116 ;  /* 0x0000541044443816 */ /* 0x000fe40000000074 */
[----:B------:R-:W3:Y:S01]  /*1ff0*/  @P3 LDC R86, c[0x0][0x40c] ;  /* 0x00010300ff563b82 */ /* 0x000ee20000000800 */
[----:B----4-:R-:W-:Y:S01]  /*2000*/  @P3 FMUL.FTZ R83, R83, R118 ;  /* 0x0000007653533220 */ /* 0x010fe20000410000 */
[----:B------:R-:W-:-:S04]  /*2010*/  @P3 PRMT R69, R82, 0x7610, R69 ;  /* 0x0000761052453816 */ /* 0x000fc80000000045 */
[----:B------:R-:W-:Y:S01]  /*2020*/  @P3 F2FP.F16.F32.PACK_AB R83, RZ, R83 ;  /* 0x00000053ff53323e */ /* 0x000fe200000000ff */
[----:B-1----:R-:W-:-:S03]  /*2030*/  @P3 FMUL.FTZ R112, R81, R112 ;  /* 0x0000007051703220 */ /* 0x002fc60000410000 */
[----:B------:R-:W-:Y:S02]  /*2040*/  @P3 PRMT R69, R69, 0x5410, R83 ;  /* 0x0000541045453816 */ /* 0x000fe40000000053 */
[----:B------:R-:W-:Y:S01]  /*2050*/  @P3 F2FP.F16.F32.PACK_AB R112, RZ, R112 ;  /* 0x00000070ff70323e */ /* 0x000fe200000000ff */
[----:B--2---:R-:W-:-:S03]  /*2060*/  @P3 FMUL.FTZ R117, R80, R117 ;  /* 0x0000007550753220 */ /* 0x004fc60000410000 */
        /* <DEDUP_REMOVED lines=8> */
[----:B------:R-:W-:-:S03]  /*20f0*/  MOV R80, R23 ;  /* 0x0000001700507202 */ /* 0x000fc60000000f00 */
[----:B------:R-:W-:-:S04]  /*2100*/  @P2 FADD.FTZ R82, R93, -R82 ;  /* 0x800000525d522221 */ /* 0x000fc80000010000 */
[----:B------:R-:W-:-:S04]  /*2110*/  @P2 FFMA.FTZ R80, R113, R82, R23 ;  /* 0x0000005271502223 */ /* 0x000fc80000010017 */
[----:B------:R-:W-:-:S05]  /*2120*/  FMUL.FTZ R80, R80, UR16 ;  /* 0x0000001050507c20 */ /* 0x000fca0008410000 */
[----:B------:R-:W-:-:S04]  /*2130*/  F2FP.F16.F32.PACK_AB R80, RZ, R80 ;  /* 0x00000050ff50723e */ /* 0x000fc800000000ff */
[----:B------:R-:W-:Y:S01]  /*2140*/  PRMT R71, R71, 0x5410, R80 ;  /* 0x0000541047477816 */ /* 0x000fe20000000050 */
[----:B------:R-:W-:Y:S06]  /*2150*/  BRA `(.L_x_4739) ;  /* 0x0000000400007947 */ /* 0x000fec0003800000 */
.L_x_4740:
[----:B------:R-:W1:Y:S01]  /*2160*/  @P3 LDC R81, c[0x0][0x40c] ;  /* 0x00010300ff513b82 */ /* 0x000e620000000800 */
[-CC-:B------:R-:W-:Y:S01]  /*2170*/  @P2 FFMA.FTZ R72, R92, R84.reuse, R85.reuse ;  /* 0x000000545c482223 */ /* 0x180fe20000010055 */
[-CC-:B------:R-:W-:Y:S01]  /*2180*/  @P2 FFMA.FTZ R83, R3, R84.reuse, R85.reuse ;  /* 0x0000005403532223 */ /* 0x180fe20000010055 */
[----:B------:R-:W-:Y:S01]  /*2190*/  MOV R79, R23 ;  /* 0x00000017004f7202 */ /* 0x000fe20000000f00 */
[-C--:B------:R-:W-:Y:S01]  /*21a0*/  @P2 FFMA.FTZ R73, R91, R84.reuse, R85 ;  /* 0x000000545b492223 */ /* 0x080fe20000010055 */
[----:B------:R-:W-:Y:S01]  /*21b0*/  @P2 FADD.FTZ R72, R93, -R72 ;  /* 0x800000485d482221 */ /* 0x000fe20000010000 */
[----:B------:R-:W-:Y:S01]  /*21c0*/  @P2 FADD.FTZ R83, R4, -R83 ;  /* 0x8000005304532221 */ /* 0x000fe20000010000 */
[----:B------:R-:W-:Y:S01]  /*21d0*/  @P2 FFMA.FTZ R117, R7, R84, R85 ;  /* 0x0000005407752223 */ /* 0x000fe20000010055 */
[----:B------:R-:W2:Y:S01]  /*21e0*/  @P3 LDC R77, c[0x0][0x40c] ;  /* 0x00010300ff4d3b82 */ /* 0x000ea20000000800 */
[C---:B------:R-:W-:Y:S01]  /*21f0*/  @P2 FFMA.FTZ R79, R113.reuse, R72, R23 ;  /* 0x00000048714f2223 */ /* 0x040fe20000010017 */
[----:B------:R-:W-:Y:S01]  /*2200*/  MOV R72, R24 ;  /* 0x0000001800487202 */ /* 0x000fe20000000f00 */
[C---:B------:R-:W-:Y:S01]  /*2210*/  @P2 FFMA.FTZ R72, R113.reuse, R83, R24 ;  /* 0x0000005371482223 */ /* 0x040fe20000010018 */
[----:B------:R-:W-:Y:S01]  /*2220*/  @P2 FADD.FTZ R73, R90, -R73 ;  /* 0x800000495a492221 */ /* 0x000fe20000010000 */
[----:B------:R-:W-:Y:S01]  /*2230*/  MOV R78, R22 ;  /* 0x00000016004e7202 */ /* 0x000fe20000000f00 */
[-C--:B------:R-:W-:Y:S01]  /*2240*/  @P2 FFMA.FTZ R82, R6, R84.reuse, R85 ;  /* 0x0000005406522223 */ /* 0x080fe20000010055 */
[----:B------:R-:W-:Y:S01]  /*2250*/  @P2 FADD.FTZ R117, R8, -R117 ;  /* 0x8000007508752221 */ /* 0x000fe20000010000 */
[----:B------:R-:W3:Y:S01]  /*2260*/  @P3 LDC R86, c[0x0][0x40c] ;  /* 0x00010300ff563b82 */ /* 0x000ee20000000800 */
[----:B------:R-:W-:Y:S01]  /*2270*/  @P2 FFMA.FTZ R78, R113, R73, R22 ;  /* 0x00000049714e2223 */ /* 0x000fe20000010016 */
[--C-:B------:R-:W-:Y:S01]  /*2280*/  @P2 FFMA.FTZ R76, R2, R84, R85.reuse ;  /* 0x00000054024c2223 */ /* 0x100fe20000010055 */
[----:B------:R-:W-:Y:S01]  /*2290*/  MOV R74, R26 ;  /* 0x0000001a004a7202 */ /* 0x000fe20000000f00 */
[----:B------:R-:W-:Y:S01]  /*22a0*/  @P2 FADD.FTZ R82, R9, -R82 ;  /* 0x8000005209522221 */ /* 0x000fe20000010000 */
[----:B------:R-:W-:Y:S01]  /*22b0*/  @P2 FFMA.FTZ R74, R113, R117, R26 ;  /* 0x00000075714a2223 */ /* 0x000fe2000001001a */
[----:B------:R-:W-:Y:S01]  /*22c0*/  @P2 FFMA.FTZ R117, R11, R84, R85 ;  /* 0x000000540b752223 */ /* 0x000fe20000010055 */
[----:B------:R-:W-:Y:S01]  /*22d0*/  MOV R75, R27 ;  /* 0x0000001b004b7202 */ /* 0x000fe20000000f00 */
[----:B------:R-:W4:Y:S01]  /*22e0*/  @P3 LDC R112, c[0x0][0x40c] ;  /* 0x00010300ff703b82 */ /* 0x000f220000000800 */
[----:B-1----:R-:W-:Y:S01]  /*22f0*/  @P3 FMUL.FTZ R81, R78, R81 ;  /* 0x000000514e513220 */ /* 0x002fe20000410000 */
[----:B------:R-:W-:Y:S01]  /*2300*/  @P2 FADD.FTZ R76, R5, -R76 ;  /* 0x8000004c054c2221 */ /* 0x000fe20000010000 */
[----:B------:R-:W-:Y:S01]  /*2310*/  @P2 FFMA.FTZ R75, R113, R82, R27 ;  /* 0x00000052714b2223 */ /* 0x000fe2000001001b */
[----:B------:R-:W-:Y:S01]  /*2320*/  @P2 FADD.FTZ R117, R10, -R117 ;  /* 0x800000750a752221 */ /* 0x000fe20000010000 */
[----:B------:R-:W-:Y:S01]  /*2330*/  @P2 FFMA.FTZ R82, R88, R84, R85 ;  /* 0x0000005458522223 */ /* 0x000fe20000010055 */
[----:B------:R-:W-:-:S02]  /*2340*/  @P3 F2FP.F16.F32.PACK_AB R81, RZ, R81 ;  /* 0x00000051ff51323e */ /* 0x000fc400000000ff */
[----:B------:R-:W1:Y:S01]  /*2350*/  @P3 LDC R83, c[0x0][0x40c] ;  /* 0x00010300ff533b82 */ /* 0x000e620000000800 */
[----:B------:R-:W-:Y:S01]  /*2360*/  MOV R73, R25 ;  /* 0x0000001900497202 */ /* 0x000fe20000000f00 */
[C---:B------:R-:W-:Y:S01]  /*2370*/  @P2 FFMA.FTZ R73, R113.reuse, R76, R25 ;  /* 0x0000004c71492223 */ /* 0x040fe20000010019 */
[----:B------:R-:W-:Y:S01]  /*2380*/  MOV R76, R20 ;  /* 0x00000014004c7202 */ /* 0x000fe20000000f00 */
[----:B------:R-:W-:Y:S01]  /*2390*/  @P2 FFMA.FTZ R76, R113, R117, R20 ;  /* 0x00000075714c2223 */ /* 0x000fe20000010014 */
[----:B------:R-:W-:Y:S01]  /*23a0*/  @P2 FADD.FTZ R114, R89, -R82 ;  /* 0x8000005259722221 */ /* 0x000fe20000010000 */
[----:B------:R-:W-:Y:S01]  /*23b0*/  @P3 PRMT R71, R81, 0x7610, R71 ;  /* 0x0000761051473816 */ /* 0x000fe20000000047 */
[----:B--2---:R-:W-:Y:S01]  /*23c0*/  @P3 FMUL.FTZ R82, R72, R77 ;  /* 0x0000004d48523220 */ /* 0x004fe20000410000 */
[----:B------:R-:W2:Y:S01]  /*23d0*/  @P3 LDC R119, c[0x0][0x40c] ;  /* 0x00010300ff773b82 */ /* 0x000ea20000000800 */
[----:B---3--:R-:W-:Y:S01]  /*23e0*/  @P3 FMUL.FTZ R81, R73, R86 ;  /* 0x0000005649513220 */ /* 0x008fe20000410000 */
[----:B------:R-:W-:Y:S01]  /*23f0*/  MOV R77, R21 ;  /* 0x00000015004d7202 */ /* 0x000fe20000000f00 */
[----:B------:R-:W-:Y:S01]  /*2400*/  @P2 FFMA.FTZ R77, R113, R114, R21 ;  /* 0x00000072714d2223 */ /* 0x000fe20000010015 */
[----:B------:R-:W-:-:S02]  /*2410*/  @P3 F2FP.F16.F32.PACK_AB R82, RZ, R82 ;  /* 0x00000052ff52323e */ /* 0x000fc400000000ff */
[----:B------:R-:W-:Y:S02]  /*2420*/  @P3 F2FP.F16.F32.PACK_AB R81, RZ, R81 ;  /* 0x00000051ff51323e */ /* 0x000fe400000000ff */
[----:B------:R-:W3:Y:S01]  /*2430*/  @P3 LDC R80, c[0x0][0x40c] ;  /* 0x00010300ff503b82 */ /* 0x000ee20000000800 */
[----:B----4-:R-:W-:Y:S01]  /*2440*/  @P3 FMUL.FTZ R86, R75, R112 ;  /* 0x000000704b563220 */ /* 0x010fe20000410000 */
[----:B------:R-:W-:-:S04]  /*2450*/  @P3 PRMT R68, R82, 0x7610, R68 ;  /* 0x0000761052443816 */ /* 0x000fc80000000044 */
[----:B------:R-:W-:Y:S02]  /*2460*/  @P3 F2FP.F16.F32.PACK_AB R86, RZ, R86 ;  /* 0x00000056ff56323e */ /* 0x000fe400000000ff */
[----:B------:R-:W4:Y:S01]  /*2470*/  @P3 LDC R116, c[0x0][0x40c] ;  /* 0x00010300ff743b82 */ /* 0x000f220000000800 */
[----:B-1----:R-:W-:Y:S01]  /*2480*/  @P3 FMUL.FTZ R83, R74, R83 ;  /* 0x000000534a533220 */ /* 0x002fe20000410000 */
[----:B------:R-:W-:-:S04]  /*2490*/  @P3 PRMT R68, R68, 0x5410, R81 ;  /* 0x0000541044443816 */ /* 0x000fc80000000051 */
[----:B------:R-:W-:Y:S01]  /*24a0*/  @P3 F2FP.F16.F32.PACK_AB R83, RZ, R83 ;  /* 0x00000053ff53323e */ /* 0x000fe200000000ff */
[----:B--2---:R-:W-:-:S03]  /*24b0*/  @P3 FMUL.FTZ R112, R76, R119 ;  /* 0x000000774c703220 */ /* 0x004fc60000410000 */
[----:B------:R-:W-:Y:S02]  /*24c0*/  @P3 PRMT R69, R83, 0x7610, R69 ;  /* 0x0000761053453816 */ /* 0x000fe40000000045 */
[----:B------:R-:W-:Y:S02]  /*24d0*/  @P3 F2FP.F16.F32.PACK_AB R112, RZ, R112 ;  /* 0x00000070ff70323e */ /* 0x000fe400000000ff */
[----:B------:R-:W-:Y:S01]  /*24e0*/  @P3 PRMT R69, R69, 0x5410, R86 ;  /* 0x0000541045453816 */ /* 0x000fe20000000056 */
[----:B---3--:R-:W-:Y:S01]  /*24f0*/  @P3 FMUL.FTZ R80, R79, R80 ;  /* 0x000000504f503220 */ /* 0x008fe20000410000 */
[----:B------:R-:W-:-:S04]  /*2500*/  @P3 PRMT R70, R112, 0x7610, R70 ;  /* 0x0000761070463816 */ /* 0x000fc80000000046 */
[----:B------:R-:W-:Y:S01]  /*2510*/  @P3 F2FP.F16.F32.PACK_AB R80, RZ, R80 ;  /* 0x00000050ff50323e */ /* 0x000fe200000000ff */
[----:B----4-:R-:W-:-:S03]  /*2520*/  @P3 FMUL.FTZ R114, R77, R116 ;  /* 0x000000744d723220 */ /* 0x010fc60000410000 */
[----:B------:R-:W-:Y:S02]  /*2530*/  @P3 PRMT R71, R71, 0x5410, R80 ;  /* 0x0000541047473816 */ /* 0x000fe40000000050 */
[----:B------:R-:W-:-:S04]  /*2540*/  @P3 F2FP.F16.F32.PACK_AB R114, RZ, R114 ;  /* 0x00000072ff72323e */ /* 0x000fc800000000ff */
[----:B------:R-:W-:-:S07]  /*2550*/  @P3 PRMT R70, R70, 0x5410, R114 ;  /* 0x0000541046463816 */ /* 0x000fce0000000072 */
.L_x_4739:
[----:B------:R-:W-:Y:S01]  /*2560*/  ISETP.NE.U32.AND P1, PT, RZ, UR4, PT ;  /* 0x00000004ff007c0c */ /* 0x000fe2000bf25070 */
[----:B------:R-:W1:Y:S03]  /*2570*/  @P3 LDC.64 R80, c[0x0][0x468] ;  /* 0x00011a00ff503b82 */ /* 0x000e660000000a00 */
[----:B------:R-:W-:-:S13]  /*2580*/  ISETP.NE.AND.EX P1, PT, RZ, UR5, PT, P1 ;  /* 0x00000005ff007c0c */ /* 0x000fda000bf25310 */
[----:B------:R-:W2:Y:S01]  /*2590*/  @P1 LDC.64 R82, c[0x0][0x478] ;  /* 0x00011e00ff521b82 */ /* 0x000ea20000000a00 */
[----:B-1----:R-:W-:-:S04]  /*25a0*/  @P3 IMAD.WIDE.U32 R80, R87, 0x10, R80 ;  /* 0x0000001057503825 */ /* 0x002fc800078e0050 */
[----:B--2---:R-:W-:-:S05]  /*25b0*/  @P1 IMAD.WIDE.U32 R82, R115, 0x20, R82 ;  /* 0x0000002073521825 */ /* 0x004fca00078e0052 */
[----:B------:R1:W-:Y:S04]  /*25c0*/  @P1 STG.E.128 desc[UR12][R82.64], R72 ;  /* 0x0000004852001986 */ /* 0x0003e8000c101d0c */
[----:B------:R1:W-:Y:S04]  /*25d0*/  @P1 STG.E.128 desc[UR12][R82.64+0x10], R76 ;  /* 0x0000104c52001986 */ /* 0x0003e8000c101d0c */
[----:B------:R1:W-:Y:S01]  /*25e0*/  @P3 STG.E.128 desc[UR12][R80.64], R68 ;  /* 0x0000004450003986 */ /* 0x0003e2000c101d0c */
[----:B------:R-:W-:Y:S05]  /*25f0*/  @!P0 BRA `(.L_x_4741) ;  /* 0x00000008000c8947 */ /* 0x000fea0003800000 */
[----:B------:R-:W-:Y:S05]  /*2600*/  @!P1 BRA `(.L_x_4742) ;  /* 0x0000000400049947 */ /* 0x000fea0003800000 */
[----:B-1----:R-:W1:Y:S01]  /*2610*/  @P3 LDC R77, c[0x0][0x40c] ;  /* 0x00010300ff4d3b82 */ /* 0x002e620000000800 */
[-CC-:B------:R-:W-:Y:S01]  /*2620*/  @P2 FFMA.FTZ R75, R95, R84.reuse, R85.reuse ;  /* 0x000000545f4b2223 */ /* 0x180fe20000010055 */
[-CC-:B------:R-:W-:Y:S01]  /*2630*/  @P2 FFMA.FTZ R74, R94, R84.reuse, R85.reuse ;  /* 0x000000545e4a2223 */ /* 0x180fe20000010055 */
[-CC-:B------:R-:W-:Y:S01]  /*2640*/  @P2 FFMA.FTZ R121, R99, R84.reuse, R85.reuse ;  /* 0x0000005463792223 */ /* 0x180fe20000010055 */
[-CC-:B------:R-:W-:Y:S01]  /*2650*/  @P2 FFMA.FTZ R86, R100, R84.reuse, R85.reuse ;  /* 0x0000005464562223 */ /* 0x180fe20000010055 */
[-CC-:B------:R-:W-:Y:S01]  /*2660*/  @P2 FFMA.FTZ R81, R103, R84.reuse, R85.reuse ;  /* 0x0000005467512223 */ /* 0x180fe20000010055 */
[-CC-:B------:R-:W-:Y:S01]  /*2670*/  @P2 FFMA.FTZ R78, R104, R84.reuse, R85.reuse ;  /* 0x00000054684e2223 */ /* 0x180fe20000010055 */
[-CC-:B------:R-:W-:Y:S01]  /*2680*/  @P2 FFMA.FTZ R76, R108, R84.reuse, R85.reuse ;  /* 0x000000546c4c2223 */ /* 0x180fe20000010055 */
[----:B------:R-:W2:Y:S01]  /*2690*/  @P3 LDC R110, c[0x0][0x40c] ;  /* 0x00010300ff6e3b82 */ /* 0x000ea20000000800 */
[----:B------:R-:W-:Y:S01]  /*26a0*/  @P2 FFMA.FTZ R117, R107, R84, R85 ;  /* 0x000000546b752223 */ /* 0x000fe20000010055 */
[----:B------:R-:W-:Y:S01]  /*26b0*/  @P2 FADD.FTZ R75, R96, -R75 ;  /* 0x8000004b604b2221 */ /* 0x000fe20000010000 */
[----:B------:R-:W-:Y:S01]  /*26c0*/  @P2 FADD.FTZ R74, R97, -R74 ;  /* 0x8000004a614a2221 */ /* 0x000fe20000010000 */
[----:B------:R-:W-:Y:S01]  /*26d0*/  MOV R72, R16 ;  /* 0x0000001000487202 */ /* 0x000fe20000000f00 */
[----:B------:R-:W-:Y:S01]  /*26e0*/  @P2 FADD.FTZ R76, R109, -R76 ;  /* 0x8000004c6d4c2221 */ /* 0x000fe20000010000 */
[----:B------:R-:W-:Y:S01]  /*26f0*/  MOV R73, R17 ;  /* 0x0000001100497202 */ /* 0x000fe20000000f00 */
[C---:B------:R-:W-:Y:S01]  /*2700*/  @P2 FFMA.FTZ R72, R113.reuse, R75, R16 ;  /* 0x0000004b71482223 */ /* 0x040fe20000010010 */
[----:B------:R-:W3:Y:S01]  /*2710*/  @P3 LDC R119, c[0x0][0x40c] ;  /* 0x00010300ff773b82 */ /* 0x000ee20000000800 */
[C---:B------:R-:W-:Y:S01]  /*2720*/  @P2 FFMA.FTZ R73, R113.reuse, R74, R17 ;  /* 0x0000004a71492223 */ /* 0x040fe20000010011 */
[----:B------:R-:W-:Y:S01]  /*2730*/  MOV R79, R15 ;  /* 0x0000000f004f7202 */ /* 0x000fe20000000f00 */
[C---:B------:R-:W-:Y:S01]  /*2740*/  @P2 FFMA.FTZ R79, R113.reuse, R76, R15 ;  /* 0x0000004c714f2223 */ /* 0x040fe2000001000f */
[----:B------:R-:W-:Y:S01]  /*2750*/  @P2 FADD.FTZ R121, R98, -R121 ;  /* 0x8000007962792221 */ /* 0x000fe20000010000 */
[----:B------:R-:W-:Y:S01]  /*2760*/  @P2 FADD.FTZ R81, R102, -R81 ;  /* 0x8000005166512221 */ /* 0x000fe20000010000 */
[----:B------:R-:W-:Y:S01]  /*2770*/  MOV R75, R19 ;  /* 0x00000013004b7202 */ /* 0x000fe20000000f00 */
[----:B------:R-:W-:Y:S01]  /*2780*/  @P2 FADD.FTZ R117, R106, -R117 ;  /* 0x800000756a752221 */ /* 0x000fe20000010000 */
[----:B------:R-:W4:Y:S01]  /*2790*/  @P3 LDC R85, c[0x0][0x40c] ;  /* 0x00010300ff553b82 */ /* 0x000f220000000800 */
[----:B-1----:R-:W-:Y:S01]  /*27a0*/  @P3 FMUL.FTZ R76, R72, R77 ;  /* 0x0000004d484c3220 */ /* 0x002fe20000410000 */
[----:B------:R-:W-:Y:S01]  /*27b0*/  MOV R74, R18 ;  /* 0x00000012004a7202 */ /* 0x000fe20000000f00 */
[----:B------:R-:W-:-:S03]  /*27c0*/  @P2 FFMA.FTZ R74, R113, R121, R18 ;  /* 0x00000079714a2223 */ /* 0x000fc60000010012 */
[----:B------:R-:W-:Y:S02]  /*27d0*/  @P3 F2FP.F16.F32.PACK_AB R84, RZ, R76 ;  /* 0x0000004cff54323e */ /* 0x000fe400000000ff */
[----:B------:R-:W1:Y:S01]  /*27e0*/  @P3 LDC R82, c[0x0][0x40c] ;  /* 0x00010300ff523b82 */ /* 0x000e620000000800 */
[----:B--2---:R-:W-:Y:S01]  /*27f0*/  @P3 FMUL.FTZ R77, R73, R110 ;  /* 0x0000006e494d3220 */ /* 0x004fe20000410000 */
[----:B------:R-:W-:Y:S01]  /*2800*/  @P2 FADD.FTZ R110, R101, -R86 ;  /* 0x80000056656e2221 */ /* 0x000fe20000010000 */
[----:B------:R-:W-:Y:S01]  /*2810*/  MOV R76, R12 ;  /* 0x0000000c004c7202 */ /* 0x000fe20000000f00 */
[C---:B------:R-:W-:Y:S01]  /*2820*/  @P2 FFMA.FTZ R76, R113.reuse, R81, R12 ;  /* 0x00000051714c2223 */ /* 0x040fe2000001000c */
[----:B------:R-:W-:Y:S01]  /*2830*/  @P3 PRMT R68, R84, 0x7610, R68 ;  /* 0x0000761054443816 */ /* 0x000fe20000000044 */
[----:B------:R-:W-:Y:S01]  /*2840*/  @P2 FFMA.FTZ R75, R113, R110, R19 ;  /* 0x0000006e714b2223 */ /* 0x000fe20000010013 */
[----:B------:R-:W-:Y:S01]  /*2850*/  @P2 FADD.FTZ R110, R105, -R78 ;  /* 0x8000004e696e2221 */ /* 0x000fe20000010000 */
[----:B------:R-:W2:Y:S01]  /*2860*/  @P3 LDC R80, c[0x0][0x40c] ;  /* 0x00010300ff503b82 */ /* 0x000ea20000000800 */
[----:B------:R-:W-:Y:S01]  /*2870*/  @P3 F2FP.F16.F32.PACK_AB R86, RZ, R77 ;  /* 0x0000004dff56323e */ /* 0x000fe200000000ff */
[----:B---3--:R-:W-:Y:S01]  /*2880*/  @P3 FMUL.FTZ R119, R74, R119 ;  /* 0x000000774a773220 */ /* 0x008fe20000410000 */
[----:B------:R-:W-:Y:S01]  /*2890*/  MOV R77, R13 ;  /* 0x0000000d004d7202 */ /* 0x000fe20000000f00 */
[C---:B------:R-:W-:Y:S01]  /*28a0*/  @P2 FFMA.FTZ R77, R113.reuse, R110, R13 ;  /* 0x0000006e714d2223 */ /* 0x040fe2000001000d */
[----:B------:R-:W-:Y:S01]  /*28b0*/  MOV R78, R14 ;  /* 0x0000000e004e7202 */ /* 0x000fe20000000f00 */
[----:B------:R-:W-:Y:S01]  /*28c0*/  @P2 FFMA.FTZ R78, R113, R117, R14 ;  /* 0x00000075714e2223 */ /* 0x000fe2000001000e */
[----:B------:R-:W-:Y:S01]  /*28d0*/  @P3 F2FP.F16.F32.PACK_AB R119, RZ, R119 ;  /* 0x00000077ff77323e */ /* 0x000fe200000000ff */
[----:B------:R-:W3:Y:S01]  /*28e0*/  @P3 LDC R83, c[0x0][0x40c] ;  /* 0x00010300ff533b82 */ /* 0x000ee20000000800 */
[----:B----4-:R-:W-:Y:S01]  /*28f0*/  @P3 FMUL.FTZ R85, R76, R85 ;  /* 0x000000554c553220 */ /* 0x010fe20000410000 */
[----:B------:R-:W-:-:S02]  /*2900*/  @P3 PRMT R68, R68, 0x5410, R86 ;  /* 0x0000541044443816 */ /* 0x000fc40000000056 */
[----:B------:R-:W-:Y:S02]  /*2910*/  @P3 PRMT R69, R119, 0x7610, R69 ;  /* 0x0000761077453816 */ /* 0x000fe40000000045 */
        /* <DEDUP_REMOVED lines=12> */
[----:B------:R-:W-:-:S05]  /*29e0*/  FMUL.FTZ R80, R79, UR16 ;  /* 0x000000104f507c20 */ /* 0x000fca0008410000 */
[----:B------:R-:W-:-:S04]  /*29f0*/  F2FP.F16.F32.PACK_AB R80, RZ, R80 ;  /* 0x00000050ff50723e */ /* 0x000fc800000000ff */
[----:B------:R-:W-:Y:S01]  /*2a00*/  PRMT R71, R71, 0x5410, R80 ;  /* 0x0000541047477816 */ /* 0x000fe20000000050 */
[----:B------:R-:W-:Y:S06]  /*2a10*/  BRA `(.L_x_4743) ;  /* 0x0000000c00347947 */ /* 0x000fec0003800000 */
.L_x_4742:
[--C-:B-1----:R-:W-:Y:S01]  /*2a20*/  @P2 FFMA.FTZ R81, R95, R84, R85.reuse ;  /* 0x000000545f512223 */ /* 0x102fe20000010055 */
[----:B------:R-:W-:Y:S01]  /*2a30*/  MOV R110, R16 ;  /* 0x00000010006e7202 */ /* 0x000fe20000000f00 */
[----:B------:R-:W1:Y:S01]  /*2a40*/  @P3 LDC R117, c[0x0][0x40c] ;  /* 0x00010300ff753b82 */ /* 0x000e620000000800 */
[----:B------:R-:W-:Y:S01]  /*2a50*/  @P2 FFMA.FTZ R82, R94, R84, R85 ;  /* 0x000000545e522223 */ /* 0x000fe20000010055 */
[----:B------:R-:W-:Y:S01]  /*2a60*/  @P2 FADD.FTZ R81, R96, -R81 ;  /* 0x8000005160512221 */ /* 0x000fe20000010000 */
[----:B------:R-:W-:Y:S01]  /*2a70*/  MOV R80, R18 ;  /* 0x0000001200507202 */ /* 0x000fe20000000f00 */
[-CC-:B------:R-:W-:Y:S01]  /*2a80*/  @P2 FFMA.FTZ R112, R100, R84.reuse, R85.reuse ;  /* 0x0000005464702223 */ /* 0x180fe20000010055 */
[----:B------:R-:W-:Y:S01]  /*2a90*/  @P2 FADD.FTZ R82, R97, -R82 ;  /* 0x8000005261522221 */ /* 0x000fe20000010000 */
[----:B------:R-:W-:Y:S01]  /*2aa0*/  @P2 FFMA.FTZ R110, R113, R81, R16 ;  /* 0x00000051716e2223 */ /* 0x000fe20000010010 */
[----:B------:R-:W-:Y:S01]  /*2ab0*/  @P2 FFMA.FTZ R81, R99, R84, R85 ;  /* 0x0000005463512223 */ /* 0x000fe20000010055 */
[----:B------:R-:W2:Y:S01]  /*2ac0*/  @P3 LDC R119, c[0x0][0x40c] ;  /* 0x00010300ff773b82 */ /* 0x000ea20000000800 */
[----:B------:R-:W-:Y:S01]  /*2ad0*/  MOV R86, R17 ;  /* 0x0000001100567202 */ /* 0x000fe20000000f00 */
[----:B------:R-:W-:Y:S01]  /*2ae0*/  @P2 FFMA.FTZ R86, R113, R82, R17 ;  /* 0x0000005271562223 */ /* 0x000fe20000010011 */
[----:B------:R-:W-:Y:S01]  /*2af0*/  @P2 FADD.FTZ R83, R98, -R81 ;  /* 0x8000005162532221 */ /* 0x000fe20000010000 */
[----:B------:R-:W-:Y:S01]  /*2b00*/  @P2 FADD.FTZ R112, R101, -R112 ;  /* 0x8000007065702221 */ /* 0x000fe20000010000 */
[----:B------:R-:W-:-:S02]  /*2b10*/  MOV R81, R19 ;  /* 0x0000001300517202 */ /* 0x000fc40000000f00 */
[----:B------:R-:W-:Y:S01]  /*2b20*/  @P2 FFMA.FTZ R80, R113, R83, R18 ;  /* 0x0000005371502223 */ /* 0x000fe20000010012 */
[----:B------:R-:W-:Y:S01]  /*2b30*/  @P2 FFMA.FTZ R83, R103, R84, R85 ;  /* 0x0000005467532223 */ /* 0x000fe20000010055 */
[----:B------:R-:W-:Y:S01]  /*2b40*/  @P2 FFMA.FTZ R81, R113, R112, R19 ;  /* 0x0000007071512223 */ /* 0x000fe20000010013 */
[----:B------:R-:W3:Y:S02]  /*2b50*/  @P3 LDC R121, c[0x0][0x40c] ;  /* 0x00010300ff793b82 */ /* 0x000ee40000000800 */
[----:B------:R-:W-:Y:S01]  /*2b60*/  @P2 FADD.FTZ R82, R102, -R83 ;  /* 0x8000005366522221 */ /* 0x000fe20000010000 */
[----:B------:R-:W-:-:S03]  /*2b70*/  MOV R83, R12 ;  /* 0x0000000c00537202 */ /* 0x000fc60000000f00 */
[----:B------:R-:W-:Y:S01]  /*2b80*/  @P2 FFMA.FTZ R83, R113, R82, R12 ;  /* 0x0000005271532223 */ /* 0x000fe2000001000c */
[----:B------:R-:W-:Y:S01]  /*2b90*/  @P2 FFMA.FTZ R82, R104, R84, R85 ;  /* 0x0000005468522223 */ /* 0x000fe20000010055 */
[----:B------:R-:W4:Y:S01]  /*2ba0*/  @P3 LDC R116, c[0x0][0x40c] ;  /* 0x00010300ff743b82 */ /* 0x000f220000000800 */
[----:B-1----:R-:W-:Y:S02]  /*2bb0*/  @P3 FMUL.FTZ R110, R110, R117 ;  /* 0x000000756e6e3220 */ /* 0x002fe40000410000 */
[----:B------:R-:W-:Y:S01]  /*2bc0*/  @P2 FADD.FTZ R112, R105, -R82 ;  /* 0x8000005269702221 */ /* 0x000fe20000010000 */
[----:B------:R-:W-:Y:S02]  /*2bd0*/  MOV R82, R13 ;  /* 0x0000000d00527202 */ /* 0x000fe40000000f00 */
[----:B------:R-:W-:Y:S01]  /*2be0*/  @P3 F2FP.F16.F32.PACK_AB R110, RZ, R110 ;  /* 0x0000006eff6e323e */ /* 0x000fe200000000ff */
[----:B------:R-:W-:Y:S01]  /*2bf0*/  @P2 FFMA.FTZ R82, R113, R112, R13 ;  /* 0x0000007071522223 */ /* 0x000fe2000001000d */
[----:B--2---:R-:W-:Y:S01]  /*2c00*/  @P3 FMUL.FTZ R112, R86, R119 ;  /* 0x0000007756703220 */ /* 0x004fe20000410000 */
[----:B------:R-:W1:Y:S01]  /*2c10*/  @P3 LDC R114, c[0x0][0x40c] ;  /* 0x00010300ff723b82 */ /* 0x000e620000000800 */
[----:B------:R-:W-:Y:S01]  /*2c20*/  @P2 FFMA.FTZ R119, R107, R84, R85 ;  /* 0x000000546b772223 */ /* 0x000fe20000010055 */
[----:B------:R-:W-:-:S02]  /*2c30*/  @P3 PRMT R68, R110, 0x7610, R68 ;  /* 0x000076106e443816 */ /* 0x000fc40000000044 */
[----:B------:R-:W-:Y:S01]  /*2c40*/  @P3 F2FP.F16.F32.PACK_AB R112, RZ, R112 ;  /* 0x00000070ff70323e */ /* 0x000fe200000000ff */
[----:B------:R-:W-:Y:S01]  /*2c50*/  @P2 FADD.FTZ R118, R106, -R119 ;  /* 0x800000776a762221 */ /* 0x000fe20000010000 */
[----:B------:R-:W-:Y:S01]  /*2c60*/  MOV R119, R14 ;  /* 0x0000000e00777202 */ /* 0x000fe20000000f00 */
[----:B---3--:R-:W-:Y:S01]  /*2c70*/  @P3 FMUL.FTZ R80, R80, R121 ;  /* 0x0000007950503220 */ /* 0x008fe20000410000 */
[----:B------:R-:W2:Y:S01]  /*2c80*/  @P3 LDC R117, c[0x0][0x40c] ;  /* 0x00010300ff753b82 */ /* 0x000ea20000000800 */
[----:B------:R-:W-:Y:S01]  /*2c90*/  @P2 FFMA.FTZ R119, R113, R118, R14 ;  /* 0x0000007671772223 */ /* 0x000fe2000001000e */
[----:B------:R-:W-:Y:S02]  /*2ca0*/  @P3 PRMT R68, R68, 0x5410, R112 ;  /* 0x0000541044443816 */ /* 0x000fe40000000070 */
[----:B------:R-:W-:Y:S01]  /*2cb0*/  @P3 F2FP.F16.F32.PACK_AB R80, RZ, R80 ;  /* 0x00000050ff50323e */ /* 0x000fe200000000ff */
[----:B----4-:R-:W-:-:S03]  /*2cc0*/  @P3 FMUL.FTZ R83, R83, R116 ;  /* 0x0000007453533220 */ /* 0x010fc60000410000 */
[----:B------:R-:W3:Y:S01]  /*2cd0*/  @P3 LDC R86, c[0x0][0x40c] ;  /* 0x00010300ff563b82 */ /* 0x000ee20000000800 */
        /* <DEDUP_REMOVED lines=21> */
.L_x_4741:
[----:B------:R-:W-:Y:S05]  /*2e30*/  @!P1 BRA `(.L_x_4744) ;  /* 0x00000004000c9947 */ /* 0x000fea0003800000 */
[----:B-1----:R-:W1:Y:S01]  /*2e40*/  @P3 LDC R77, c[0x0][0x40c] ;  /* 0x00010300ff4d3b82 */ /* 0x002e620000000800 */
[-CC-:B------:R-:W-:Y:S01]  /*2e50*/  FFMA.FTZ R73, R95, R84.reuse, R85.reuse ;  /* 0x000000545f497223 */ /* 0x180fe20000010055 */
[-CC-:B------:R-:W-:Y:S01]  /*2e60*/  FFMA.FTZ R74, R94, R84.reuse, R85.reuse ;  /* 0x000000545e4a7223 */ /* 0x180fe20000010055 */
[----:B------:R-:W-:Y:S01]  /*2e70*/  ISETP.GT.AND P0, PT, R110, RZ, PT ;  /* 0x000000ff6e00720c */ /* 0x000fe20003f04270 */
[-C--:B------:R-:W-:Y:S01]  /*2e80*/  FFMA.FTZ R83, R99, R84.reuse, R85 ;  /* 0x0000005463537223 */ /* 0x080fe20000010055 */
[----:B------:R-:W-:Y:S01]  /*2e90*/  FADD.FTZ R72, R96, -R73 ;  /* 0x8000004960487221 */ /* 0x000fe20000010000 */
[----:B------:R-:W-:Y:S01]  /*2ea0*/  FADD.FTZ R74, R97, -R74 ;  /* 0x8000004a614a7221 */ /* 0x000fe20000010000 */
[----:B------:R-:W-:Y:S01]  /*2eb0*/  FFMA.FTZ R117, R103, R84, R85 ;  /* 0x0000005467757223 */ /* 0x000fe20000010055 */
[----:B------:R-:W2:Y:S01]  /*2ec0*/  @P3 LDC R76, c[0x0][0x40c] ;  /* 0x00010300ff4c3b82 */ /* 0x000ea20000000800 */
[C---:B------:R-:W-:Y:S01]  /*2ed0*/  FMUL.FTZ R72, R113.reuse, R72 ;  /* 0x0000004871487220 */ /* 0x040fe20000410000 */
[C---:B------:R-:W-:Y:S01]  /*2ee0*/  FMUL.FTZ R73, R113.reuse, R74 ;  /* 0x0000004a71497220 */ /* 0x040fe20000410000 */
[----:B------:R-:W-:Y:S01]  /*2ef0*/  FADD.FTZ R74, R98, -R83 ;  /* 0x80000053624a7221 */ /* 0x000fe20000010000 */
[-CC-:B------:R-:W-:Y:S01]  /*2f00*/  FFMA.FTZ R78, R100, R84.reuse, R85.reuse ;  /* 0x00000054644e7223 */ /* 0x180fe20000010055 */
[--C-:B------:R-:W-:Y:S01]  /*2f10*/  FFMA.FTZ R86, R104, R84, R85.reuse ;  /* 0x0000005468567223 */ /* 0x100fe20000010055 */
[----:B------:R-:W-:Y:S01]  /*2f20*/  FSEL R72, R72, RZ, P0 ;  /* 0x000000ff48487208 */ /* 0x000fe20000000000 */
[----:B------:R-:W-:Y:S01]  /*2f30*/  FMUL.FTZ R74, R113, R74 ;  /* 0x0000004a714a7220 */ /* 0x000fe20000410000 */
[----:B------:R-:W3:Y:S01]  /*2f40*/  @P3 LDC R75, c[0x0][0x40c] ;  /* 0x00010300ff4b3b82 */ /* 0x000ee20000000800 */
[----:B------:R-:W-:Y:S01]  /*2f50*/  FSEL R73, R73, RZ, P0 ;  /* 0x000000ff49497208 */ /* 0x000fe20000000000 */
[-CC-:B------:R-:W-:Y:S01]  /*2f60*/  FFMA.FTZ R119, R107, R84.reuse, R85.reuse ;  /* 0x000000546b777223 */ /* 0x180fe20000010055 */
[----:B------:R-:W-:Y:S01]  /*2f70*/  FFMA.FTZ R112, R108, R84, R85 ;  /* 0x000000546c707223 */ /* 0x000fe20000010055 */
[----:B------:R-:W-:Y:S01]  /*2f80*/  FADD.FTZ R84, R102, -R117 ;  /* 0x8000007566547221 */ /* 0x000fe20000010000 */
[----:B------:R-:W-:Y:S01]  /*2f90*/  FADD.FTZ R78, R101, -R78 ;  /* 0x8000004e654e7221 */ /* 0x000fe20000010000 */
[----:B------:R-:W-:Y:S01]  /*2fa0*/  FSEL R74, R74, RZ, P0 ;  /* 0x000000ff4a4a7208 */ /* 0x000fe20000000000 */
[----:B------:R-:W-:Y:S01]  /*2fb0*/  FADD.FTZ R86, R105, -R86 ;  /* 0x8000005669567221 */ /* 0x000fe20000010000 */
[----:B------:R-:W4:Y:S01]  /*2fc0*/  @P3 LDC R81, c[0x0][0x40c] ;  /* 0x00010300ff513b82 */ /* 0x000f220000000800 */
[----:B-1----:R-:W-:Y:S01]  /*2fd0*/  @P3 FMUL.FTZ R77, R72, R77 ;  /* 0x0000004d484d3220 */ /* 0x002fe20000410000 */
[----:B------:R-:W-:Y:S01]  /*2fe0*/  FADD.FTZ R110, R106, -R119 ;  /* 0x800000776a6e7221 */ /* 0x000fe20000010000 */
[C---:B------:R-:W-:Y:S01]  /*2ff0*/  FMUL.FTZ R84, R113.reuse, R84 ;  /* 0x0000005471547220 */ /* 0x040fe20000410000 */
[C---:B------:R-:W-:Y:S01]  /*3000*/  FMUL.FTZ R83, R113.reuse, R78 ;  /* 0x0000004e71537220 */ /* 0x040fe20000410000 */
[C---:B------:R-:W-:Y:S01]  /*3010*/  FMUL.FTZ R85, R113.reuse, R86 ;  /* 0x0000005671557220 */ /* 0x040fe20000410000 */
[----:B------:R-:W-:Y:S01]  /*3020*/  @P3 F2FP.F16.F32.PACK_AB R77, RZ, R77 ;  /* 0x0000004dff4d323e */ /* 0x000fe200000000ff */
[----:B------:R-:W-:Y:S01]  /*3030*/  FMUL.FTZ R86, R113, R110 ;  /* 0x0000006e71567220 */ /* 0x000fe20000410000 */
[----:B------:R-:W1:Y:S01]  /*3040*/  @P3 LDC R82, c[0x0][0x40c] ;  /* 0x00010300ff523b82 */ /* 0x000e620000000800 */
[----:B--2---:R-:W-:Y:S01]  /*3050*/  @P3 FMUL.FTZ R76, R73, R76 ;  /* 0x0000004c494c3220 */ /* 0x004fe20000410000 */
[----:B------:R-:W-:Y:S01]  /*3060*/  @P3 PRMT R68, R77, 0x7610, R68 ;  /* 0x000076104d443816 */ /* 0x000fe20000000044 */
[----:B------:R-:W-:Y:S01]  /*3070*/  FADD.FTZ R112, R109, -R112 ;  /* 0x800000706d707221 */ /* 0x000fe20000010000 */
[----:B------:R-:W-:-:S02]  /*3080*/  FSEL R77, R85, RZ, P0 ;  /* 0x000000ff554d7208 */ /* 0x000fc40000000000 */
[----:B------:R-:W-:Y:S01]  /*3090*/  @P3 F2FP.F16.F32.PACK_AB R76, RZ, R76 ;  /* 0x0000004cff4c323e */ /* 0x000fe200000000ff */
[----:B------:R-:W-:Y:S01]  /*30a0*/  FMUL.FTZ R113, R113, R112 ;  /* 0x0000007071717220 */ /* 0x000fe20000410000 */
[----:B------:R-:W2:Y:S01]  /*30b0*/  @P3 LDC R80, c[0x0][0x40c] ;  /* 0x00010300ff503b82 */ /* 0x000ea20000000800 */
[----:B---3--:R-:W-:Y:S01]  /*30c0*/  @P3 FMUL.FTZ R78, R74, R75 ;  /* 0x0000004b4a4e3220 */ /* 0x008fe20000410000 */
[----:B------:R-:W-:Y:S02]  /*30d0*/  @P3 PRMT R68, R68, 0x5410, R76 ;  /* 0x0000541044443816 */ /* 0x000fe4000000004c */
[----:B------:R-:W-:Y:S02]  /*30e0*/  FSEL R76, R84, RZ, P0 ;  /* 0x000000ff544c7208 */ /* 0x000fe40000000000 */
[----:B------:R-:W-:Y:S02]  /*30f0*/  FSEL R75, R83, RZ, P0 ;  /* 0x000000ff534b7208 */ /* 0x000fe40000000000 */
[----:B------:R-:W3:Y:S01]  /*3100*/  @P3 LDC R79, c[0x0][0x40c] ;  /* 0x00010300ff4f3b82 */ /* 0x000ee20000000800 */
[----:B------:R-:W-:Y:S01]  /*3110*/  @P3 F2FP.F16.F32.PACK_AB R83, RZ, R78 ;  /* 0x0000004eff53323e */ /* 0x000fe200000000ff */
[----:B----4-:R-:W-:Y:S01]  /*3120*/  @P3 FMUL.FTZ R81, R76, R81 ;  /* 0x000000514c513220 */ /* 0x010fe20000410000 */
[----:B------:R-:W-:-:S02]  /*3130*/  FSEL R78, R86, RZ, P0 ;  /* 0x000000ff564e7208 */ /* 0x000fc40000000000 */
[----:B------:R-:W-:Y:S02]  /*3140*/  @P3 PRMT R69, R83, 0x7610, R69 ;  /* 0x0000761053453816 */ /* 0x000fe40000000045 */
[----:B------:R-:W-:Y:S01]  /*3150*/  @P3 F2FP.F16.F32.PACK_AB R81, RZ, R81 ;  /* 0x00000051ff51323e */ /* 0x000fe200000000ff */
[----:B-1----:R-:W-:Y:S01]  /*3160*/  @P3 FMUL.FTZ R82, R75, R82 ;  /* 0x000000524b523220 */ /* 0x002fe20000410000 */
[----:B------:R-:W-:Y:S02]  /*3170*/  FSEL R113, R113, RZ, P0 ;  /* 0x000000ff71717208 */ /* 0x000fe40000000000 */
[----:B------:R-:W-:Y:S02]  /*3180*/  @P3 PRMT R70, R81, 0x7610, R70 ;  /* 0x0000761051463816 */ /* 0x000fe40000000046 */
[----:B------:R-:W-:Y:S01]  /*3190*/  @P3 F2FP.F16.F32.PACK_AB R82, RZ, R82 ;  /* 0x00000052ff52323e */ /* 0x000fe200000000ff */
[----:B--2---:R-:W-:-:S03]  /*31a0*/  @P3 FMUL.FTZ R80, R77, R80 ;  /* 0x000000504d503220 */ /* 0x004fc60000410000 */
[----:B------:R-:W-:Y:S02]  /*31b0*/  @P3 PRMT R69, R69, 0x5410, R82 ;  /* 0x0000541045453816 */ /* 0x000fe40000000052 */
[----:B------:R-:W-:Y:S01]  /*31c0*/  @P3 F2FP.F16.F32.PACK_AB R80, RZ, R80 ;  /* 0x00000050ff50323e */ /* 0x000fe200000000ff */
[----:B---3--:R-:W-:-:S03]  /*31d0*/  @P3 FMUL.FTZ R79, R78, R79 ;  /* 0x0000004f4e4f3220 */ /* 0x008fc60000410000 */
[----:B------:R-:W-:Y:S02]  /*31e0*/  @P3 PRMT R70, R70, 0x5410, R80 ;  /* 0x0000541046463816 */ /* 0x000fe40000000050 */
[----:B------:R-:W-:Y:S02]  /*31f0*/  @P3 F2FP.F16.F32.PACK_AB R83, RZ, R79 ;  /* 0x0000004fff53323e */ /* 0x000fe400000000ff */
[----:B------:R-:W-:Y:S02]  /*3200*/  MOV R79, R113 ;  /* 0x00000071004f7202 */ /* 0x000fe40000000f00 */
[----:B------:R-:W-:Y:S01]  /*3210*/  @P3 PRMT R71, R83, 0x7610, R71 ;  /* 0x0000761053473816 */ /* 0x000fe20000000047 */
[----:B------:R-:W-:Y:S06]  /*3220*/  @!P3 BRA `(.L_x_4743) ;  /* 0x000000040030b947 */ /* 0x000fec0003800000 */
[----:B------:R-:W-:-:S05]  /*3230*/  FMUL.FTZ R80, R113, UR16 ;  /* 0x0000001071507c20 */ /* 0x000fca0008410000 */
[----:B------:R-:W-:-:S04]  /*3240*/  F2FP.F16.F32.PACK_AB R80, RZ, R80 ;  /* 0x00000050ff50723e */ /* 0x000fc800000000ff */
[----:B------:R-:W-:Y:S01]  /*3250*/  PRMT R71, R71, 0x5410, R80 ;  /* 0x0000541047477816 */ /* 0x000fe20000000050 */
[----:B------:R-:W-:Y:S06]  /*3260*/  BRA `(.L_x_4743) ;  /* 0x0000000400207947 */ /* 0x000fec0003800000 */
.L_x_4744:
        /* <DEDUP_REMOVED lines=16> */
.L_x_4745:
        /* <DEDUP_REMOVED lines=9> */
.L_x_4746:
        /* <DEDUP_REMOVED lines=9> */
.L_x_4747:
        /* <DEDUP_REMOVED lines=9> */
.L_x_4748:
        /* <DEDUP_REMOVED lines=9> */
.L_x_4749:
        /* <DEDUP_REMOVED lines=9> */
.L_x_4750:
        /* <DEDUP_REMOVED lines=9> */
.L_x_4751:
[----:B------:R-:W-:-:S04]  /*36d0*/  @P3 F2FP.F16.F32.PACK_AB R80, RZ, R80 ;  /* 0x00000050ff50323e */ /* 0x000fc800000000ff */
[----:B------:R-:W-:-:S07]  /*36e0*/  @P3 PRMT R71, R71, 0x5410, R80 ;  /* 0x0000541047473816 */ /* 0x000fce0000000050 */
.L_x_4743:
        /* <DEDUP_REMOVED lines=14> */
.L_x_4725:
[----:B------:R-:W1:Y:S08]  /*37d0*/  S2UR UR4, SR_CTAID.X ;  /* 0x00000000000479c3 */ /* 0x000e700000002500 */
[----:B------:R-:W1:Y:S08]  /*37e0*/  LDC R7, c[0x0][0x388] ;  /* 0x0000e200ff077b82 */ /* 0x000e700000000800 */
[----:B0-----:R-:W0:Y:S08]  /*37f0*/  LDC.64 R2, c[0x0][0x440] ;  /* 0x00011000ff027b82 */ /* 0x001e300000000a00 */
[----:B------:R-:W3:Y:S01]  /*3800*/  LDC.64 R4, c[0x0][0x448] ;  /* 0x00011200ff047b82 */ /* 0x000ee20000000a00 */
[----:B-1----:R-:W-:-:S05]  /*3810*/  IMAD R7, R7, UR4, RZ ;  /* 0x0000000407077c24 */ /* 0x002fca000f8e02ff */
[----:B------:R-:W-:-:S05]  /*3820*/  LEA.HI R7, R7, R0, RZ, 0x1d ;  /* 0x0000000007077211 */ /* 0x000fca00078fe8ff */
[----:B0-----:R-:W-:-:S05]  /*3830*/  IMAD.WIDE.U32 R2, R7, 0x20, R2 ;  /* 0x0000002007027825 */ /* 0x001fca00078e0002 */
        /* <DEDUP_REMOVED lines=10> */
.L_x_4753:
        /* <DEDUP_REMOVED lines=10> */
.L_x_8089:


//--------------------- .text._ZN10layer_norm13ln_bwd_kernelINS_13Kernel_traitsI6__halfS2_fS2_fjLj2048ELj1ELj1ELj4ELj16ENS_18Kernel_traits_baseILj2048ES2_S2_fS2_fjLj128EEEEELb0ELb1ELb0ELb0EEEvNS_9BwdParamsE --------------------------
	.section	.text._ZN10layer_norm13ln_bwd_kernelINS_13Kernel_traitsI6__halfS2_fS2_fjLj2048ELj1ELj1ELj4ELj16ENS_18Kernel_traits_baseILj2048ES2_S2_fS2_fjLj128EEEEELb0ELb1ELb0ELb0EEEvNS_9BwdParamsE,"ax",@progbits
	.align	128
        .global         _ZN10layer_norm13ln_bwd_kernelINS_13Kernel_traitsI6__halfS2_fS2_fjLj2048ELj1ELj1ELj4ELj16ENS_18Kernel_traits_baseILj2048ES2_S2_fS2_fjLj128EEEEELb0ELb1ELb0ELb0EEEvNS_9BwdParamsE
        .type           _ZN10layer_norm13ln_bwd_kernelINS_13Kernel_traitsI6__halfS2_fS2_fjLj2048ELj1ELj1ELj4ELj16ENS_18Kernel_traits_baseILj2048ES2_S2_fS2_fjLj128EEEEELb0ELb1ELb0ELb0EEEvNS_9BwdParamsE,@function
        .size           _ZN10layer_norm13ln_bwd_kernelINS_13Kernel_traitsI6__halfS2_fS2_fjLj2048ELj1ELj1ELj4ELj16ENS_18Kernel_traits_baseILj2048ES2_S2_fS2_fjLj128EEEEELb0ELb1ELb0ELb0EEEvNS_9BwdParamsE,(.L_x_8090 - _ZN10layer_norm13ln_bwd_kernelINS_13Kernel_traitsI6__halfS2_fS2_fjLj2048ELj1ELj1ELj4ELj16ENS_18Kernel_traits_baseILj2048ES2_S2_fS2_fjLj128EEEEELb0ELb1ELb0ELb0EEEvNS_9BwdParamsE)
        .other          _ZN10layer_norm13ln_bwd_kernelINS_13Kernel_traitsI6__halfS2_fS2_fjLj2048ELj1ELj1ELj4ELj16ENS_18Kernel_traits_baseILj2048ES2_S2_fS2_fjLj128EEEEELb0ELb1ELb0ELb0EEEvNS_9BwdParamsE,@"STO_CUDA_ENTRY STV_DEFAULT"
_ZN10layer_norm13ln_bwd_kernelINS_13Kernel_traitsI6__halfS2_fS2_fjLj2048ELj1ELj1ELj4ELj16ENS_18Kernel_traits_baseILj2048ES2_S2_fS2_fjLj128EEEEELb0ELb1ELb0ELb0EEEvNS_9BwdParamsE:
.text._ZN10layer_norm13ln_bwd_kernelINS_13Kernel_traitsI6__halfS2_fS2_fjLj2048ELj1ELj1ELj4ELj16ENS_18Kernel_traits_baseILj2048ES2_S2_fS2_fjLj128EEEEELb0ELb1ELb0ELb0EEEvNS_9BwdParamsE:
        /* <DEDUP_REMOVED lines=78> */
[----:B------:R-:W-:Y:S01]  /*04e0*/  CS2R R26, SRZ ;  /* 0x00000000001a7805 */ /* 0x000fe2000001ff00 */
[----:B------:R-:W0:Y:S01]  /*04f0*/  LDCU.U8 UR12, c[0x0][0x410] ;  /* 0x00008200ff0c77ac */ /* 0x000e220008000000 */
[----:B------:R-:W-:Y:S02]  /*0500*/  ISETP.NE.AND.EX P0, PT, R5, RZ, PT, P0 ;  /* 0x000000ff0500720c */ /* 0x000fe40003f05300 */
[----:B------:R-:W-:Y:S01]  /*0510*/  MOV R5, UR9 ;  /* 0x0000000900057c02 */ /* 0x000fe20008000f00 */
[----:B------:R-:W-:Y:S01]  /*0520*/  UPLOP3.LUT UP1, UPT, UPT, UPT, UPT, 0x40, 0x4 ;  /* 0x000000000004789c */ /* 0x000fe20003f2e870 */
[----:B------:R-:W1:Y:S01]  /*0530*/  LDCU UR13, c[0x0][0x400] ;  /* 0x00008000ff0d77ac */ /* 0x000e620008000800 */
[----:B------:R-:W2:Y:S01]  /*0540*/  LDCU.64 UR14, c[0x0][0x438] ;  /* 0x00008700ff0e77ac */ /* 0x000ea20008000a00 */
[----:B------:R-:W3:Y:S08]  /*0550*/  LDCU.64 UR6, c[0x0][0x478] ;  /* 0x00008f00ff0677ac */ /* 0x000ef00008000a00 */
.L_x_4773:
[----:B------:R-:W4:Y:S08]  /*0560*/  @P0 LDC.64 R104, c[0x0][0x3e0] ;  /* 0x0000f800ff680b82 */ /* 0x000f300000000a00 */
[----:B------:R-:W0:Y:S08]  /*0570*/  LDC.64 R106, c[0x0][0x3c0] ;  /* 0x0000f000ff6a7b82 */ /* 0x000e300000000a00 */
[----:B------:R-:W1:Y:S01]  /*0580*/  LDC R2, c[0x0][0x388] ;  /* 0x0000e200ff027b82 */ /* 0x000e620000000800 */
[----:B----4-:R-:W-:-:S07]  /*0590*/  @P0 IMAD.WIDE R108, R5, 0x2, R104 ;  /* 0x00000002056c0825 */ /* 0x010fce00078e0268 */
[----:B------:R-:W4:Y:S01]  /*05a0*/  LDC.64 R104, c[0x0][0x3c8] ;  /* 0x0000f200ff687b82 */ /* 0x000f220000000a00 */
[----:B-----5:R1:W5:Y:S01]  /*05b0*/  @P0 LDG.E.U16 R134, desc[UR10][R108.64] ;  /* 0x0000000a6c860981 */ /* 0x020362000c1e1500 */
        /* <DEDUP_REMOVED lines=19> */
[----:B0-----:R-:W-:-:S05]  /*06f0*/  IMAD.WIDE.U32 R108, R4, 0x20, R108 ;  /* 0x00000020046c7825 */ /* 0x001fca00078e006c */
[----:B------:R-:W2:Y:S01]  /*0700*/  LDG.E.128 R8, desc[UR10][R108.64] ;  /* 0x0000000a6c087981 */ /* 0x000ea2000c1e1d00 */
[----:B-1----:R-:W-:-:S03]  /*0710*/  IMAD.WIDE.U32 R12, R4, 0x10, R12 ;  /* 0x00000010040c7825 */ /* 0x002fc600078e000c */
[----:B------:R-:W4:Y:S04]  /*0720*/  LDG.E.128 R104, desc[UR10][R108.64+0x10] ;  /* 0x0000100a6c687981 */ /* 0x000f28000c1e1d00 */
[----:B------:R-:W3:Y:S01]  /*0730*/  LDG.E.128 R12, desc[UR10][R12.64] ;  /* 0x0000000a0c0c7981 */ /* 0x000ee2000c1e1d00 */
[----:B------:R-:W-:-:S04]  /*0740*/  ISETP.NE.U32.AND P1, PT, RZ, UR14, PT ;  /* 0x0000000eff007c0c */ /* 0x000fc8000bf25070 */
[----:B------:R-:W-:-:S13]  /*0750*/  ISETP.NE.AND.EX P1, PT, RZ, UR15, PT, P1 ;  /* 0x0000000fff007c0c */ /* 0x000fda000bf25310 */
[----:B------:R-:W0:Y:S02]  /*0760*/  @P1 LDC.64 R6, c[0x0][0x438] ;  /* 0x00010e00ff061b82 */ /* 0x000e240000000a00 */
[----:B0-----:R-:W-:-:S05]  /*0770*/  @P1 IMAD.WIDE.U32 R6, R4, 0x20, R6 ;  /* 0x0000002004061825 */ /* 0x001fca00078e0006 */
[----:B------:R-:W5:Y:S04]  /*0780*/  @P1 LDG.E.128 R20, desc[UR10][R6.64] ;  /* 0x0000000a06141981 */ /* 0x000f68000c1e1d00 */
[----:B------:R0:W5:Y:S02]  /*0790*/  @P1 LDG.E.128 R16, desc[UR10][R6.64+0x10] ;  /* 0x0000100a06101981 */ /* 0x000164000c1e1d00 */
[--C-:B0-----:R-:W-:Y:S02]  /*07a0*/  HADD2.F32 R6, -RZ, R76.reuse.H0_H0 ;  /* 0x2000004cff067230 */ /* 0x101fe40000004100 */
[----:B------:R-:W-:Y:S02]  /*07b0*/  HADD2.F32 R7, -RZ, R76.H1_H1 ;  /* 0x3000004cff077230 */ /* 0x000fe40000004100 */
[----:B------:R-:W-:Y:S01]  /*07c0*/  HADD2.F32 R117, -RZ, R79.H0_H0 ;  /* 0x2000004fff757230 */ /* 0x000fe20000004100 */
[----:B------:R-:W-:Y:S01]  /*07d0*/  IADD3 R139, PT, PT, R4, 0x80, RZ ;  /* 0x00000080048b7810 */ /* 0x000fe20007ffe0ff */
[C---:B--2---:R-:W-:Y:S01]  /*07e0*/  FADD.FTZ R8, -R136.reuse, R8 ;  /* 0x0000000888087221 */ /* 0x044fe20000010100 */
[C---:B------:R-:W-:Y:S01]  /*07f0*/  FADD.FTZ R110, -R136.reuse, R9 ;  /* 0x00000009886e7221 */ /* 0x040fe20000010100 */
[C---:B------:R-:W-:Y:S01]  /*0800*/  FADD.FTZ R116, -R136.reuse, R11 ;  /* 0x0000000b88747221 */ /* 0x040fe20000010100 */
[----:B------:R-:W-:Y:S01]  /*0810*/  FADD.FTZ R10, -R136, R10 ;  /* 0x0000000a880a7221 */ /* 0x000fe20000010100 */
[----:B-----5:R-:W-:Y:S01]  /*0820*/  FMUL.FTZ R135, R121, R8 ;  /* 0x0000000879877220 */ /* 0x020fe20000410000 */
[----:B------:R-:W-:-:S02]  /*0830*/  HADD2.F32 R11, -RZ, R77.H0_H0 ;  /* 0x2000004dff0b7230 */ /* 0x000fc40000004100 */
[--C-:B---3--:R-:W-:Y:S02]  /*0840*/  HADD2.F32 R9, -RZ, R12.reuse.H0_H0 ;  /* 0x2000000cff097230 */ /* 0x108fe40000004100 */
[--C-:B------:R-:W-:Y:S02]  /*0850*/  HADD2.F32 R109, -RZ, R13.reuse.H0_H0 ;  /* 0x2000000dff6d7230 */ /* 0x100fe40000004100 */
[----:B------:R-:W-:Y:S02]  /*0860*/  HADD2.F32 R118, -RZ, R13.H1_H1 ;  /* 0x3000000dff767230 */ /* 0x000fe40000004100 */
[----:B------:R-:W-:Y:S02]  /*0870*/  HADD2.F32 R13, -RZ, R77.H1_H1 ;  /* 0x3000004dff0d7230 */ /* 0x000fe40000004100 */
[----:B----4-:R-:W-:Y:S01]  /*0880*/  FADD.FTZ R104, -R136, R104 ;  /* 0x0000006888687221 */ /* 0x010fe20000010100 */
[----:B------:R-:W-:Y:S02]  /*0890*/  HADD2.F32 R12, -RZ, R12.H1_H1 ;  /* 0x3000000cff0c7230 */ /* 0x000fe40000004100 */
[-C--:B------:R-:W-:Y:S01]  /*08a0*/  FMUL.FTZ R6, R6, R9.reuse ;  /* 0x0000000906067220 */ /* 0x080fe20000410000 */
[----:B------:R-:W-:Y:S01]  /*08b0*/  FADD.FTZ R52, R52, R9 ;  /* 0x0000000934347221 */ /* 0x000fe20000010000 */
[----:B------:R-:W-:Y:S01]  /*08c0*/  FFMA.FTZ R68, R135, R9, R68 ;  /* 0x0000000987447223 */ /* 0x000fe20000010044 */
[----:B------:R-:W-:Y:S01]  /*08d0*/  FMUL.FTZ R9, R121, R10 ;  /* 0x0000000a79097220 */ /* 0x000fe20000410000 */
[----:B------:R-:W-:Y:S01]  /*08e0*/  FMUL.FTZ R10, R11, R109 ;  /* 0x0000006d0b0a7220 */ /* 0x000fe20000410000 */
[----:B------:R-:W-:Y:S01]  /*08f0*/  FMUL.FTZ R11, R13, R118 ;  /* 0x000000760d0b7220 */ /* 0x000fe20000410000 */
[----:B------:R-:W-:Y:S01]  /*0900*/  FMUL.FTZ R13, R121, R104 ;  /* 0x00000068790d7220 */ /* 0x000fe20000410000 */
[C---:B------:R-:W-:Y:S01]  /*0910*/  FADD.FTZ R120, -R136.reuse, R105 ;  /* 0x0000006988787221 */ /* 0x040fe20000010100 */
[----:B------:R-:W-:Y:S01]  /*0920*/  FMUL.FTZ R7, R7, R12 ;  /* 0x0000000c07077220 */ /* 0x000fe20000410000 */
[----:B------:R-:W-:Y:S01]  /*0930*/  FADD.FTZ R104, RZ, R6 ;  /* 0x00000006ff687221 */ /* 0x000fe20000010000 */
[----:B------:R-:W-:Y:S01]  /*0940*/  FMUL.FTZ R8, R121, R110 ;  /* 0x0000006e79087220 */ /* 0x000fe20000410000 */
[----:B------:R-:W-:Y:S01]  /*0950*/  FFMA.FTZ R105, R135, R6, RZ ;  /* 0x0000000687697223 */ /* 0x000fe200000100ff */
[----:B------:R-:W-:Y:S01]  /*0960*/  FADD.FTZ R142, -R136, R107 ;  /* 0x0000006b888e7221 */ /* 0x000fe20000010100 */
[----:B------:R-:W-:-:S02]  /*0970*/  FADD.FTZ R107, R104, R7 ;  /* 0x00000007686b7221 */ /* 0x000fc40000010000 */
[----:B------:R-:W-:Y:S01]  /*0980*/  FFMA.FTZ R104, R8, R7, R105 ;  /* 0x0000000708687223 */ /* 0x000fe20000010069 */
[--C-:B------:R-:W-:Y:S02]  /*0990*/  HADD2.F32 R111, -RZ, R14.reuse.H0_H0 ;  /* 0x2000000eff6f7230 */ /* 0x100fe40000004100 */
[----:B------:R-:W-:Y:S01]  /*09a0*/  FADD.FTZ R140, -R136, R106 ;  /* 0x0000006a888c7221 */ /* 0x000fe20000010100 */
[----:B------:R-:W-:Y:S02]  /*09b0*/  HADD2.F32 R138, -RZ, R14.H1_H1 ;  /* 0x3000000eff8a7230 */ /* 0x000fe40000004100 */
[----:B------:R-:W-:Y:S01]  /*09c0*/  FADD.FTZ R53, R53, R12 ;  /* 0x0000000c35357221 */ /* 0x000fe20000010000 */
[----:B------:R-:W-:Y:S01]  /*09d0*/  FFMA.FTZ R69, R8, R12, R69 ;  /* 0x0000000c08457223 */ /* 0x000fe20000010045 */
[----:B------:R-:W-:Y:S02]  /*09e0*/  HADD2.F32 R14, -RZ, R78.H0_H0 ;  /* 0x2000004eff0e7230 */ /* 0x000fe40000004100 */
[----:B------:R-:W-:Y:S01]  /*09f0*/  FMUL.FTZ R12, R121, R116 ;  /* 0x00000074790c7220 */ /* 0x000fe20000410000 */
[----:B------:R-:W-:Y:S01]  /*0a00*/  FADD.FTZ R106, R107, R10 ;  /* 0x0000000a6b6a7221 */ /* 0x000fe20000010000 */
[----:B------:R-:W-:Y:S01]  /*0a10*/  FFMA.FTZ R105, R9, R10, R104 ;  /* 0x0000000a09697223 */ /* 0x000fe20000010068 */
[----:B------:R-:W-:-:S02]  /*0a20*/  HADD2.F32 R137, -RZ, R15.H0_H0 ;  /* 0x2000000fff897230 */ /* 0x000fc40000004100 */
[----:B------:R-:W-:Y:S02]  /*0a30*/  HADD2.F32 R108, -RZ, R15.H1_H1 ;  /* 0x3000000fff6c7230 */ /* 0x000fe40000004100 */
[----:B------:R-:W-:Y:S01]  /*0a40*/  FMUL.FTZ R14, R14, R111 ;  /* 0x0000006f0e0e7220 */ /* 0x000fe20000410000 */
[----:B------:R-:W-:Y:S02]  /*0a50*/  HADD2.F32 R15, -RZ, R78.H1_H1 ;  /* 0x3000004eff0f7230 */ /* 0x000fe40000004100 */
        /* <DEDUP_REMOVED lines=8> */
[----:B------:R-:W-:-:S02]  /*0ae0*/  HADD2.F32 R109, -RZ, R79.H1_H1 ;  /* 0x3000004fff6d7230 */ /* 0x000fc40000004100 */
        /* <DEDUP_REMOVED lines=20> */
.L_x_4756:
[----:B---3--:R-:W-:Y:S05]  /*0c30*/  BSYNC.RECONVERGENT B0 ;  /* 0x0000000000007941 */ /* 0x008fea0003800200 */
.L_x_4755:
        /* <DEDUP_REMOVED lines=12> */
[----:B0-----:R-:W-:Y:S02]  /*0d00*/  HADD2.F32 R125, -RZ, R85.H1_H1 ;  /* 0x30000055ff7d7230 */ /* 0x001fe40000004100 */
[----:B------:R-:W-:Y:S02]  /*0d10*/  HADD2.F32 R129, -RZ, R86.H1_H1 ;  /* 0x30000056ff817230 */ /* 0x000fe40000004100 */
[----:B-1----:R-:W-:-:S05]  /*0d20*/  @P1 IMAD.WIDE.U32 R122, R139, 0x20, R122 ;  /* 0x000000208b7a1825 */ /* 0x002fca00078e007a */
[----:B------:R-:W5:Y:S04]  /*0d30*/  @P1 LDG.E.128 R88, desc[UR10][R122.64] ;  /* 0x0000000a7a581981 */ /* 0x000f68000c1e1d00 */
[----:B------:R0:W5:Y:S01]  /*0d40*/  @P1 LDG.E.128 R92, desc[UR10][R122.64+0x10] ;  /* 0x0000100a7a5c1981 */ /* 0x000162000c1e1d00 */
[----:B------:R-:W-:Y:S02]  /*0d50*/  HADD2.F32 R133, -RZ, R87.H1_H1 ;  /* 0x30000057ff857230 */ /* 0x000fe40000004100 */
[----:B0-----:R-:W-:Y:S02]  /*0d60*/  HADD2.F32 R122, -RZ, R85.H0_H0 ;  /* 0x20000055ff7a7230 */ /* 0x001fe40000004100 */
[C---:B--2---:R-:W-:Y:S01]  /*0d70*/  FADD.FTZ R128, -R136.reuse, R105 ;  /* 0x0000006988807221 */ /* 0x044fe20000010100 */
[C---:B------:R-:W-:Y:S01]  /*0d80*/  FADD.FTZ R130, -R136.reuse, R106 ;  /* 0x0000006a88827221 */ /* 0x040fe20000010100 */
[----:B------:R-:W-:Y:S01]  /*0d90*/  FADD.FTZ R126, -R136, R104 ;  /* 0x00000068887e7221 */ /* 0x000fe20000010100 */
[----:B------:R-:W-:-:S02]  /*0da0*/  HADD2.F32 R105, -RZ, R84.H0_H0 ;  /* 0x20000054ff697230 */ /* 0x000fc40000004100 */
[C---:B------:R-:W-:Y:S01]  /*0db0*/  FADD.FTZ R124, -R136.reuse, R107 ;  /* 0x0000006b887c7221 */ /* 0x040fe20000010100 */
[C---:B---3--:R-:W-:Y:S01]  /*0dc0*/  FADD.FTZ R144, -R136.reuse, R110 ;  /* 0x0000006e88907221 */ /* 0x048fe20000010100 */
[C---:B------:R-:W-:Y:S01]  /*0dd0*/  FADD.FTZ R132, -R136.reuse, R111 ;  /* 0x0000006f88847221 */ /* 0x040fe20000010100 */
[C---:B------:R-:W-:Y:S01]  /*0de0*/  FADD.FTZ R140, -R136.reuse, R108 ;  /* 0x0000006c888c7221 */ /* 0x040fe20000010100 */
[----:B------:R-:W-:Y:S01]  /*0df0*/  FADD.FTZ R142, -R136, R109 ;  /* 0x0000006d888e7221 */ /* 0x000fe20000010100 */
[----:B----4-:R-:W-:Y:S02]  /*0e00*/  HADD2.F32 R106, -RZ, R112.H0_H0 ;  /* 0x20000070ff6a7230 */ /* 0x010fe40000004100 */
[C---:B-----5:R-:W-:Y:S01]  /*0e10*/  FMUL.FTZ R123, R121.reuse, R130 ;  /* 0x00000082797b7220 */ /* 0x060fe20000410000 */
[--C-:B------:R-:W-:Y:S02]  /*0e20*/  HADD2.F32 R107, -RZ, R113.reuse.H0_H0 ;  /* 0x20000071ff6b7230 */ /* 0x100fe40000004100 */
[----:B------:R-:W-:Y:S01]  /*0e30*/  FMUL.FTZ R124, R121, R124 ;  /* 0x0000007c797c7220 */ /* 0x000fe20000410000 */
[----:B------:R-:W-:-:S02]  /*0e40*/  HADD2.F32 R110, -RZ, R113.H1_H1 ;  /* 0x30000071ff6e7230 */ /* 0x000fc40000004100 */
[----:B------:R-:W-:Y:S01]  /*0e50*/  FMUL.FTZ R113, R121, R126 ;  /* 0x0000007e79717220 */ /* 0x000fe20000410000 */
[--C-:B------:R-:W-:Y:S02]  /*0e60*/  HADD2.F32 R111, -RZ, R115.reuse.H0_H0 ;  /* 0x20000073ff6f7230 */ /* 0x100fe40000004100 */
[----:B------:R-:W-:Y:S01]  /*0e70*/  FADD.FTZ R44, R44, R106 ;  /* 0x0000006a2c2c7221 */ /* 0x000fe20000010000 */
[----:B------:R-:W-:Y:S02]  /*0e80*/  HADD2.F32 R104, -RZ, R115.H1_H1 ;  /* 0x30000073ff687230 */ /* 0x000fe40000004100 */
[-C--:B------:R-:W-:Y:S01]  /*0e90*/  FFMA.FTZ R60, R113, R106.reuse, R60 ;  /* 0x0000006a713c7223 */ /* 0x080fe2000001003c */
[----:B------:R-:W-:Y:S02]  /*0ea0*/  HADD2.F32 R108, -RZ, R112.H1_H1 ;  /* 0x30000070ff6c7230 */ /* 0x000fe40000004100 */
[----:B------:R-:W-:Y:S01]  /*0eb0*/  FMUL.FTZ R112, R105, R106 ;  /* 0x0000006a69707220 */ /* 0x000fe20000410000 */
[----:B------:R-:W-:-:S02]  /*0ec0*/  HADD2.F32 R115, -RZ, R84.H1_H1 ;  /* 0x30000054ff737230 */ /* 0x000fc40000004100 */
[-C--:B------:R-:W-:Y:S01]  /*0ed0*/  FMUL.FTZ R122, R122, R107.reuse ;  /* 0x0000006b7a7a7220 */ /* 0x080fe20000410000 */
[--C-:B------:R-:W-:Y:S02]  /*0ee0*/  HADD2.F32 R109, -RZ, R114.reuse.H0_H0 ;  /* 0x20000072ff6d7230 */ /* 0x100fe40000004100 */
[----:B------:R-:W-:Y:S01]  /*0ef0*/  FADD.FTZ R106, R137, R112 ;  /* 0x00000070896a7221 */ /* 0x000fe20000010000 */
[----:B------:R-:W-:Y:S02]  /*0f00*/  HADD2.F32 R136, -RZ, R114.H1_H1 ;  /* 0x30000072ff887230 */ /* 0x000fe40000004100 */
[----:B------:R-:W-:Y:S01]  /*0f10*/  FMUL.FTZ R115, R115, R108 ;  /* 0x0000006c73737220 */ /* 0x000fe20000410000 */
[----:B------:R-:W-:Y:S01]  /*0f20*/  FMUL.FTZ R114, R121, R128 ;  /* 0x0000008079727220 */ /* 0x000fe20000410000 */
[----:B------:R-:W-:Y:S01]  /*0f30*/  FFMA.FTZ R105, R113, R112, R138 ;  /* 0x0000007071697223 */ /* 0x000fe2000001008a */
[----:B------:R-:W-:Y:S01]  /*0f40*/  FADD.FTZ R46, R46, R107 ;  /* 0x0000006b2e2e7221 */ /* 0x000fe20000010000 */
[----:B------:R-:W-:Y:S01]  /*0f50*/  FFMA.FTZ R62, R123, R107, R62 ;  /* 0x0000006b7b3e7223 */ /* 0x000fe2000001003e */
[----:B------:R-:W-:Y:S01]  /*0f60*/  FADD.FTZ R107, R106, R115 ;  /* 0x000000736a6b7221 */ /* 0x000fe20000010000 */
[C---:B------:R-:W-:Y:S01]  /*0f70*/  FFMA.FTZ R106, R114.reuse, R115, R105 ;  /* 0x00000073726a7223 */ /* 0x040fe20000010069 */
[----:B------:R-:W-:Y:S01]  /*0f80*/  FADD.FTZ R45, R45, R108 ;  /* 0x0000006c2d2d7221 */ /* 0x000fe20000010000 */
[----:B------:R-:W-:Y:S01]  /*0f90*/  FFMA.FTZ R61, R114, R108, R61 ;  /* 0x0000006c723d7223 */ /* 0x000fe2000001003d */
[----:B------:R-:W-:-:S02]  /*0fa0*/  HADD2.F32 R126, -RZ, R86.H0_H0 ;  /* 0x20000056ff7e7230 */ /* 0x000fc40000004100 */
[----:B------:R-:W-:Y:S01]  /*0fb0*/  FMUL.FTZ R125, R125, R110 ;  /* 0x0000006e7d7d7220 */ /* 0x000fe20000410000 */
[----:B------:R-:W-:Y:S01]  /*0fc0*/  FADD.FTZ R108, R107, R122 ;  /* 0x0000007a6b6c7221 */ /* 0x000fe20000010000 */
[----:B------:R-:W-:Y:S01]  /*0fd0*/  FFMA.FTZ R105, R123, R122, R106 ;  /* 0x0000007a7b697223 */ /* 0x000fe2000001006a */
[C---:B------:R-:W-:Y:S01]  /*0fe0*/  FMUL.FTZ R127, R121.reuse, R140 ;  /* 0x0000008c797f7220 */ /* 0x040fe20000410000 */
[----:B------:R-:W-:Y:S01]  /*0ff0*/  FMUL.FTZ R126, R126, R109 ;  /* 0x0000006d7e7e7220 */ /* 0x000fe20000410000 */
[----:B------:R-:W-:Y:S01]  /*1000*/  FADD.FTZ R107, R108, R125 ;  /* 0x0000007d6c6b7221 */ /* 0x000fe20000010000 */
[----:B------:R-:W-:Y:S01]  /*1010*/  FFMA.FTZ R106, R124, R125, R105 ;  /* 0x0000007d7c6a7223 */ /* 0x000fe20000010069 */
[----:B------:R-:W-:Y:S02]  /*1020*/  HADD2.F32 R130, -RZ, R87.H0_H0 ;  /* 0x20000057ff827230 */ /* 0x000fe40000004100 */
        /* <DEDUP_REMOVED lines=24> */
.L_x_4758:
[----:B------:R-:W-:Y:S05]  /*11b0*/  BSYNC.RECONVERGENT B0 ;  /* 0x0000000000007941 */ /* 0x000fea0003800200 */
.L_x_4757:
        /* <DEDUP_REMOVED lines=32> */
.L_x_4760:
[----:B------:R-:W-:Y:S05]  /*13c0*/  BSYNC.RECONVERGENT B0 ;  /* 0x0000000000007941 */ /* 0x000fea0003800200 */
.L_x_4759:
[----:B------:R-:W1:Y:S08]  /*13d0*/  S2UR UR5, SR_CgaCtaId ;  /* 0x00000000000579c3 */ /* 0x000e700000008800 */
[----:B------:R-:W-:Y:S01]  /*13e0*/  BAR.SYNC.DEFER_BLOCKING 0x0 ;  /* 0x0000000000007b1d */ /* 0x000fe20000010000 */
[----:B------:R-:W-:Y:S02]  /*13f0*/  HFMA2 R136, -RZ, RZ, 1.875, 0 ;  /* 0x3f800000ff887431 */ /* 0x000fe400000001ff */
[----:B-----5:R-:W-:-:S03]  /*1400*/  @P0 HADD2.F32 R136, -RZ, R134.H0_H0 ;  /* 0x20000086ff880230 */ /* 0x020fc60000004100 */
        /* <DEDUP_REMOVED lines=20> */
[----:B------:R-:W-:Y:S06]  /*1550*/  @!P2 BRA `(.L_x_4762) ;  /* 0x0000001000bca947 */ /* 0x000fec0003800000 */
        /* <DEDUP_REMOVED lines=11> */
[-CC-:B------:R-:W-:Y:S01]  /*1610*/  FFMA.FTZ R108, R119, R134.reuse, R137.reuse ;  /* 0x00000086776c7223 */ /* 0x180fe20000010089 */
[-CC-:B------:R-:W-:Y:S01]  /*1620*/  FFMA.FTZ R139, R120, R134.reuse, R137.reuse ;  /* 0x00000086788b7223 */ /* 0x180fe20000010089 */
[----:B------:R-:W-:Y:S01]  /*1630*/  FFMA.FTZ R111, R13, R134, R137 ;  /* 0x000000860d6f7223 */ /* 0x000fe20000010089 */
[----:B-----5:R-:W-:Y:S02]  /*1640*/  HADD2.F32 R110, -RZ, R107.H0_H0 ;  /* 0x2000006bff6e7230 */ /* 0x020fe40000004100 */
[----:B------:R-:W-:Y:S01]  /*1650*/  FADD.FTZ R108, R117, -R108 ;  /* 0x8000006c756c7221 */ /* 0x000fe20000010000 */
[----:B------:R-:W-:-:S03]  /*1660*/  FADD.FTZ R138, R118, -R139 ;  /* 0x8000008b768a7221 */ /* 0x000fc60000010000 */
[C---:B------:R-:W-:Y:S01]  /*1670*/  FMUL.FTZ R109, R121.reuse, R108 ;  /* 0x0000006c796d7220 */ /* 0x040fe20000410000 */
[----:B------:R-:W-:Y:S01]  /*1680*/  FADD.FTZ R108, R14, -R111 ;  /* 0x8000006f0e6c7221 */ /* 0x000fe20000010000 */
[----:B------:R-:W-:Y:S01]  /*1690*/  FMUL.FTZ R111, R121, R138 ;  /* 0x0000008a796f7220 */ /* 0x000fe20000410000 */
[--C-:B------:R-:W-:Y:S02]  /*16a0*/  HADD2.F32 R138, -RZ, R106.reuse.H0_H0 ;  /* 0x2000006aff8a7230 */ /* 0x100fe40000004100 */
[-C--:B------:R-:W-:Y:S01]  /*16b0*/  FMUL.FTZ R109, R109, R136.reuse ;  /* 0x000000886d6d7220 */ /* 0x080fe20000410000 */
[----:B------:R-:W-:Y:S02]  /*16c0*/  HADD2.F32 R106, -RZ, R106.H1_H1 ;  /* 0x3000006aff6a7230 */ /* 0x000fe40000004100 */
[----:B------:R-:W-:Y:S01]  /*16d0*/  FMUL.FTZ R140, R111, R136 ;  /* 0x000000886f8c7220 */ /* 0x000fe20000410000 */
[----:B------:R-:W-:Y:S01]  /*16e0*/  FFMA.FTZ R111, R9, R134, R137 ;  /* 0x00000086096f7223 */ /* 0x000fe20000010089 */
[----:B------:R-:W-:Y:S01]  /*16f0*/  FFMA.FTZ R34, R109, R110, R34 ;  /* 0x0000006e6d227223 */ /* 0x000fe20000010022 */
[----:B------:R-:W-:-:S02]  /*1700*/  HADD2.F32 R110, -RZ, R107.H1_H1 ;  /* 0x3000006bff6e7230 */ /* 0x000fc40000004100 */
[----:B------:R-:W-:Y:S01]  /*1710*/  FMUL.FTZ R107, R121, R108 ;  /* 0x0000006c796b7220 */ /* 0x000fe20000410000 */
[----:B------:R-:W-:-:S03]  /*1720*/  FFMA.FTZ R108, R116, R134, R137 ;  /* 0x00000086746c7223 */ /* 0x000fc60000010089 */
[----:B------:R-:W-:Y:S01]  /*1730*/  FMUL.FTZ R107, R107, R136 ;  /* 0x000000886b6b7220 */ /* 0x000fe20000410000 */
[----:B------:R-:W-:Y:S01]  /*1740*/  FFMA.FTZ R35, R140, R110, R35 ;  /* 0x0000006e8c237223 */ /* 0x000fe20000010023 */
[----:B------:R-:W-:Y:S01]  /*1750*/  FADD.FTZ R110, R15, -R108 ;  /* 0x8000006c0f6e7221 */ /* 0x000fe20000010000 */
[----:B------:R-:W-:Y:S01]  /*1760*/  FFMA.FTZ R108, R12, R134, R137 ;  /* 0x000000860c6c7223 */ /* 0x000fe20000010089 */
[----:B------:R-:W-:Y:S01]  /*1770*/  FFMA.FTZ R138, R107, R138, R32 ;  /* 0x0000008a6b8a7223 */ /* 0x000fe20000010020 */
[----:B------:R-:W-:Y:S01]  /*1780*/  FADD.FTZ R32, R10, -R111 ;  /* 0x8000006f0a207221 */ /* 0x000fe20000010000 */
[----:B------:R-:W-:Y:S01]  /*1790*/  FMUL.FTZ R139, R121, R110 ;  /* 0x0000006e798b7220 */ /* 0x000fe20000410000 */
[----:B------:R-:W-:Y:S02]  /*17a0*/  FADD.FTZ R108, R11, -R108 ;  /* 0x8000006c0b6c7221 */ /* 0x000fe40000010000 */
[----:B------:R-:W-:Y:S01]  /*17b0*/  FMUL.FTZ R111, R121, R32 ;  /* 0x00000020796f7220 */ /* 0x000fe20000410000 */
[----:B------:R-:W-:-:S02]  /*17c0*/  HADD2.F32 R32, -RZ, R105.H0_H0 ;  /* 0x20000069ff207230 */ /* 0x000fc40000004100 */
[----:B------:R-:W-:Y:S01]  /*17d0*/  FMUL.FTZ R142, R139, R136 ;  /* 0x000000888b8e7220 */ /* 0x000fe20000410000 */
[----:B------:R-:W-:Y:S01]  /*17e0*/  FMUL.FTZ R141, R121, R108 ;  /* 0x0000006c798d7220 */ /* 0x000fe20000410000 */
[----:B------:R-:W-:Y:S01]  /*17f0*/  FMUL.FTZ R111, R111, R136 ;  /* 0x000000886f6f7220 */ /* 0x000fe20000410000 */
[----:B------:R-:W-:Y:S02]  /*1800*/  HADD2.F32 R105, -RZ, R105.H1_H1 ;  /* 0x30000069ff697230 */ /* 0x000fe40000004100 */
[----:B------:R-:W-:Y:S01]  /*1810*/  FFMA.FTZ R139, R142, R106, R33 ;  /* 0x0000006a8e8b7223 */ /* 0x000fe20000010021 */
[----:B------:R-:W-:Y:S01]  /*1820*/  FMUL.FTZ R110, R141, R136 ;  /* 0x000000888d6e7220 */ /* 0x000fe20000410000 */
[----:B------:R-:W-:Y:S01]  /*1830*/  FFMA.FTZ R38, R111, R32, R38 ;  /* 0x000000206f267223 */ /* 0x000fe20000010026 */
[--C-:B------:R-:W-:Y:S02]  /*1840*/  HADD2.F32 R32, -RZ, R75.reuse.H0_H0 ;  /* 0x2000004bff207230 */ /* 0x100fe40000004100 */
[----:B------:R-:W-:-:S02]  /*1850*/  HADD2.F32 R33, -RZ, R75.H1_H1 ;  /* 0x3000004bff217230 */ /* 0x000fc40000004100 */
[----:B------:R-:W-:Y:S01]  /*1860*/  FFMA.FTZ R39, R110, R105, R39 ;  /* 0x000000696e277223 */ /* 0x000fe20000010027 */
[----:B------:R-:W-:Y:S02]  /*1870*/  HADD2.F32 R105, -RZ, R104.H0_H0 ;  /* 0x20000068ff697230 */ /* 0x000fe40000004100 */
[----:B------:R-:W-:Y:S01]  /*1880*/  FMUL.FTZ R143, R109, R32 ;  /* 0x000000206d8f7220 */ /* 0x000fe20000410000 */
[----:B------:R-:W-:Y:S02]  /*1890*/  HADD2.F32 R32, -RZ, R74.H0_H0 ;  /* 0x2000004aff207230 */ /* 0x000fe40000004100 */
[----:B------:R-:W-:Y:S01]  /*18a0*/  FMUL.FTZ R144, R140, R33 ;  /* 0x000000218c907220 */ /* 0x000fe20000410000 */
[----:B------:R-:W-:Y:S02]  /*18b0*/  HADD2.F32 R106, -RZ, R104.H1_H1 ;  /* 0x30000068ff6a7230 */ /* 0x000fe40000004100 */
[-CC-:B------:R-:W-:Y:S01]  /*18c0*/  FFMA.FTZ R33, R135, R134.reuse, R137.reuse ;  /* 0x0000008687217223 */ /* 0x180fe20000010089 */
[----:B------:R-:W-:Y:S01]  /*18d0*/  FFMA.FTZ R104, R8, R134, R137 ;  /* 0x0000008608687223 */ /* 0x000fe20000010089 */
[----:B------:R-:W-:Y:S01]  /*18e0*/  FMUL.FTZ R140, R107, R32 ;  /* 0x000000206b8c7220 */ /* 0x000fe20000410000 */
[----:B------:R-:W-:-:S02]  /*18f0*/  HADD2.F32 R109, -RZ, R74.H1_H1 ;  /* 0x3000004aff6d7230 */ /* 0x000fc40000004100 */
[----:B------:R-:W-:Y:S01]  /*1900*/  FADD.FTZ R32, R6, -R33 ;  /* 0x8000002106207221 */ /* 0x000fe20000010000 */
[----:B------:R-:W-:Y:S01]  /*1910*/  FADD.FTZ R104, R7, -R104 ;  /* 0x8000006807687221 */ /* 0x000fe20000010000 */
[--C-:B------:R-:W-:Y:S02]  /*1920*/  HADD2.F32 R108, -RZ, R73.reuse.H0_H0 ;  /* 0x20000049ff6c7230 */ /* 0x100fe40000004100 */
[C---:B------:R-:W-:Y:S01]  /*1930*/  FMUL.FTZ R33, R121.reuse, R32 ;  /* 0x0000002079217220 */ /* 0x040fe20000410000 */
[----:B------:R-:W-:Y:S01]  /*1940*/  FMUL.FTZ R107, R121, R104 ;  /* 0x00000068796b7220 */ /* 0x000fe20000410000 */
[----:B------:R-:W-:Y:S01]  /*1950*/  FMUL.FTZ R141, R142, R109 ;  /* 0x0000006d8e8d7220 */ /* 0x000fe20000410000 */
[----:B------:R-:W-:Y:S01]  /*1960*/  FMUL.FTZ R108, R111, R108 ;  /* 0x0000006c6f6c7220 */ /* 0x000fe20000410000 */
[----:B------:R-:W-:Y:S02]  /*1970*/  HADD2.F32 R111, -RZ, R73.H1_H1 ;  /* 0x30000049ff6f7230 */ /* 0x000fe40000004100 */
[----:B------:R-:W-:Y:S01]  /*1980*/  FMUL.FTZ R33, R33, R136 ;  /* 0x0000008821217220 */ /* 0x000fe20000410000 */
[----:B------:R-:W-:-:S02]  /*1990*/  HADD2.F32 R32, -RZ, R72.H0_H0 ;  /* 0x20000048ff207230 */ /* 0x000fc40000004100 */
[----:B------:R-:W-:Y:S01]  /*19a0*/  FMUL.FTZ R104, R107, R136 ;  /* 0x000000886b687220 */ /* 0x000fe20000410000 */
[----:B------:R-:W-:Y:S02]  /*19b0*/  HADD2.F32 R109, -RZ, R72.H1_H1 ;  /* 0x30000048ff6d7230 */ /* 0x000fe40000004100 */
[----:B------:R-:W-:Y:S01]  /*19c0*/  FMUL.FTZ R111, R110, R111 ;  /* 0x0000006f6e6f7220 */ /* 0x000fe20000410000 */
[C---:B------:R-:W-:Y:S01]  /*19d0*/  FFMA.FTZ R36, R33.reuse, R105, R36 ;  /* 0x0000006921247223 */ /* 0x040fe20000010024 */
[----:B------:R-:W-:Y:S01]  /*19e0*/  FMUL.FTZ R32, R33, R32 ;  /* 0x0000002021207220 */ /* 0x000fe20000410000 */
[C---:B------:R-:W-:Y:S01]  /*19f0*/  FFMA.FTZ R37, R104.reuse, R106, R37 ;  /* 0x0000006a68257223 */ /* 0x040fe20000010025 */
[----:B------:R-:W-:Y:S01]  /*1a00*/  FMUL.FTZ R109, R104, R109 ;  /* 0x0000006d686d7220 */ /* 0x000fe20000410000 */
[----:B------:R-:W-:Y:S02]  /*1a10*/  F2FP.F16.F32.PACK_AB R107, R144, R143 ;  /* 0x0000008f906b723e */ /* 0x000fe400000000ff */
[----:B------:R-:W-:-:S02]  /*1a20*/  F2FP.F16.F32.PACK_AB R106, R141, R140 ;  /* 0x0000008c8d6a723e */ /* 0x000fc400000000ff */
[----:B------:R-:W-:Y:S02]  /*1a30*/  F2FP.F16.F32.PACK_AB R105, R111, R108 ;  /* 0x0000006c6f69723e */ /* 0x000fe400000000ff */
[----:B------:R-:W-:Y:S01]  /*1a40*/  F2FP.F16.F32.PACK_AB R104, R109, R32 ;  /* 0x000000206d68723e */ /* 0x000fe200000000ff */
[----:B------:R-:W-:Y:S06]  /*1a50*/  BRA `(.L_x_4765) ;  /* 0x0000000c004c7947 */ /* 0x000fec0003800000 */
.L_x_4764:
[-CC-:B------:R-:W-:Y:S01]  /*1a60*/  FFMA.FTZ R96, R119, R134.reuse, R137.reuse ;  /* 0x0000008677607223 */ /* 0x180fe20000010089 */
[-CC-:B------:R-:W-:Y:S01]  /*1a70*/  FFMA.FTZ R99, R120, R134.reuse, R137.reuse ;  /* 0x0000008678637223 */ /* 0x180fe20000010089 */
[----:B------:R-:W-:Y:S01]  /*1a80*/  FFMA.FTZ R97, R13, R134, R137 ;  /* 0x000000860d617223 */ /* 0x000fe20000010089 */
[--C-:B-----5:R-:W-:Y:S02]  /*1a90*/  HADD2.F32 R100, -RZ, R107.reuse.H0_H0 ;  /* 0x2000006bff647230 */ /* 0x120fe40000004100 */
[----:B------:R-:W-:Y:S01]  /*1aa0*/  FADD.FTZ R96, R117, -R96 ;  /* 0x8000006075607221 */ /* 0x000fe20000010000 */
[----:B------:R-:W-:Y:S01]  /*1ab0*/  FADD.FTZ R102, R118, -R99 ;  /* 0x8000006376667221 */ /* 0x000fe20000010000 */
[----:B------:R-:W-:Y:S02]  /*1ac0*/  HADD2.F32 R138, -RZ, R106.H0_H0 ;  /* 0x2000006aff8a7230 */ /* 0x000fe40000004100 */
[C---:B------:R-:W-:Y:S01]  /*1ad0*/  FMUL.FTZ R98, R121.reuse, R96 ;  /* 0x0000006079627220 */ /* 0x040fe20000410000 */
[----:B------:R-:W-:Y:S01]  /*1ae0*/  FADD.FTZ R96, R14, -R97 ;  /* 0x800000610e607221 */ /* 0x000fe20000010000 */
[----:B------:R-:W-:Y:S01]  /*1af0*/  FMUL.FTZ R99, R121, R102 ;  /* 0x0000006679637220 */ /* 0x000fe20000410000 */
[----:B------:R-:W-:-:S02]  /*1b00*/  HADD2.F32 R97, -RZ, R107.H1_H1 ;  /* 0x3000006bff617230 */ /* 0x000fc40000004100 */
[----:B------:R-:W-:Y:S01]  /*1b10*/  FMUL.FTZ R109, R98, R136 ;  /* 0x00000088626d7220 */ /* 0x000fe20000410000 */
[----:B------:R-:W-:Y:S01]  /*1b20*/  FMUL.FTZ R96, R121, R96 ;  /* 0x0000006079607220 */ /* 0x000fe20000410000 */
[----:B------:R-:W-:Y:S01]  /*1b30*/  FMUL.FTZ R140, R99, R136 ;  /* 0x00000088638c7220 */ /* 0x000fe20000410000 */
[----:B------:R-:W-:Y:S02]  /*1b40*/  HADD2.F32 R106, -RZ, R106.H1_H1 ;  /* 0x3000006aff6a7230 */ /* 0x000fe40000004100 */
[----:B------:R-:W-:Y:S01]  /*1b50*/  FFMA.FTZ R34, R109, R100, R34 ;  /* 0x000000646d227223 */ /* 0x000fe20000010022 */
[----:B------:R-:W-:Y:S01]  /*1b60*/  FFMA.FTZ R100, R116, R134, R137 ;  /* 0x0000008674647223 */ /* 0x000fe20000010089 */
[----:B------:R-:W-:Y:S01]  /*1b70*/  FMUL.FTZ R107, R96, R136 ;  /* 0x00000088606b7220 */ /* 0x000fe20000410000 */
[----:B------:R-:W-:Y:S01]  /*1b80*/  FFMA.FTZ R35, R140, R97, R35 ;  /* 0x000000618c237223 */ /* 0x000fe20000010023 */
[--C-:B------:R-:W-:Y:S01]  /*1b90*/  FFMA.FTZ R97, R9, R134, R137.reuse ;  /* 0x0000008609617223 */ /* 0x100fe20000010089 */
[----:B------:R-:W-:Y:S01]  /*1ba0*/  FADD.FTZ R100, R15, -R100 ;  /* 0x800000640f647221 */ /* 0x000fe20000010000 */
[----:B------:R-:W-:Y:S01]  /*1bb0*/  FFMA.FTZ R138, R107, R138, R32 ;  /* 0x0000008a6b8a7223 */ /* 0x000fe20000010020 */
[----:B------:R-:W-:Y:S01]  /*1bc0*/  FFMA.FTZ R32, R12, R134, R137 ;  /* 0x000000860c207223 */ /* 0x000fe20000010089 */
[----:B------:R-:W-:Y:S01]  /*1bd0*/  FADD.FTZ R102, R10, -R97 ;  /* 0x800000610a667221 */ /* 0x000fe20000010000 */
[----:B------:R-:W-:-:S02]  /*1be0*/  FMUL.FTZ R97, R121, R100 ;  /* 0x0000006479617220 */ /* 0x000fc40000410000 */
[----:B------:R-:W-:Y:S01]  /*1bf0*/  FADD.FTZ R100, R11, -R32 ;  /* 0x800000200b647221 */ /* 0x000fe20000010000 */
[----:B------:R-:W-:Y:S01]  /*1c00*/  FMUL.FTZ R102, R121, R102 ;  /* 0x0000006679667220 */ /* 0x000fe20000410000 */
[----:B------:R-:W-:Y:S01]  /*1c10*/  FMUL.FTZ R108, R97, R136 ;  /* 0x00000088616c7220 */ /* 0x000fe20000410000 */
[----:B------:R-:W-:Y:S02]  /*1c20*/  HADD2.F32 R32, -RZ, R105.H0_H0 ;  /* 0x20000069ff207230 */ /* 0x000fe40000004100 */
[----:B------:R-:W-:Y:S01]  /*1c30*/  FMUL.FTZ R103, R121, R100 ;  /* 0x0000006479677220 */ /* 0x000fe20000410000 */
[----:B------:R-:W-:Y:S02]  /*1c40*/  HADD2.F32 R100, -RZ, R75.H0_H0 ;  /* 0x2000004bff647230 */ /* 0x000fe40000004100 */
[----:B------:R-:W-:Y:S01]  /*1c50*/  FFMA.FTZ R139, R108, R106, R33 ;  /* 0x0000006a6c8b7223 */ /* 0x000fe20000010021 */
[----:B------:R-:W-:Y:S02]  /*1c60*/  HADD2.F32 R105, -RZ, R105.H1_H1 ;  /* 0x30000069ff697230 */ /* 0x000fe40000004100 */
[----:B------:R-:W-:Y:S01]  /*1c70*/  FMUL.FTZ R101, R102, R136 ;  /* 0x0000008866657220 */ /* 0x000fe20000410000 */
[----:B------:R-:W-:-:S02]  /*1c80*/  HADD2.F32 R33, -RZ, R75.H1_H1 ;  /* 0x3000004bff217230 */ /* 0x000fc40000004100 */
[----:B------:R-:W-:Y:S01]  /*1c90*/  FMUL.FTZ R110, R103, R136 ;  /* 0x00000088676e7220 */ /* 0x000fe20000410000 */
[----:B------:R-:W-:Y:S01]  /*1ca0*/  FMUL.FTZ R141, R109, R100 ;  /* 0x000000646d8d7220 */ /* 0x000fe20000410000 */
[----:B------:R-:W-:Y:S02]  /*1cb0*/  HADD2.F32 R100, -RZ, R74.H0_H0 ;  /* 0x2000004aff647230 */ /* 0x000fe40000004100 */
[----:B------:R-:W-:Y:S01]  /*1cc0*/  FFMA.FTZ R38, R101, R32, R38 ;  /* 0x0000002065267223 */ /* 0x000fe20000010026 */
[----:B------:R-:W-:Y:S01]  /*1cd0*/  FFMA.FTZ R39, R110, R105, R39 ;  /* 0x000000696e277223 */ /* 0x000fe20000010027 */
[----:B------:R-:W-:Y:S01]  /*1ce0*/  FMUL.FTZ R142, R140, R33 ;  /* 0x000000218c8e7220 */ /* 0x000fe20000410000 */
[--C-:B------:R-:W-:Y:S02]  /*1cf0*/  HADD2.F32 R32, -RZ, R104.reuse.H0_H0 ;  /* 0x20000068ff207230 */ /* 0x100fe40000004100 */
[----:B------:R-:W-:Y:S01]  /*1d00*/  FFMA.FTZ R33, R135, R134, R137 ;  /* 0x0000008687217223 */ /* 0x000fe20000010089 */
[----:B------:R-:W-:-:S02]  /*1d10*/  HADD2.F32 R105, -RZ, R104.H1_H1 ;  /* 0x30000068ff697230 */ /* 0x000fc40000004100 */
[----:B------:R-:W-:Y:S01]  /*1d20*/  FFMA.FTZ R104, R8, R134, R137 ;  /* 0x0000008608687223 */ /* 0x000fe20000010089 */
[----:B------:R-:W-:Y:S02]  /*1d30*/  HADD2.F32 R109, -RZ, R74.H1_H1 ;  /* 0x3000004aff6d7230 */ /* 0x000fe40000004100 */
[----:B------:R-:W-:Y:S01]  /*1d40*/  FMUL.FTZ R111, R107, R100 ;  /* 0x000000646b6f7220 */ /* 0x000fe20000410000 */
[--C-:B------:R-:W-:Y:S02]  /*1d50*/  HADD2.F32 R106, -RZ, R73.reuse.H0_H0 ;  /* 0x20000049ff6a7230 */ /* 0x100fe40000004100 */
[----:B------:R-:W-:Y:S01]  /*1d60*/  FADD.FTZ R100, R6, -R33 ;  /* 0x8000002106647221 */ /* 0x000fe20000010000 */
[----:B------:R-:W-:Y:S01]  /*1d70*/  FADD.FTZ R104, R7, -R104 ;  /* 0x8000006807687221 */ /* 0x000fe20000010000 */
[----:B------:R-:W-:Y:S01]  /*1d80*/  FMUL.FTZ R140, R108, R109 ;  /* 0x0000006d6c8c7220 */ /* 0x000fe20000410000 */
[----:B------:R-:W-:Y:S02]  /*1d90*/  HADD2.F32 R109, -RZ, R73.H1_H1 ;  /* 0x30000049ff6d7230 */ /* 0x000fe40000004100 */
[----:B------:R-:W-:Y:S01]  /*1da0*/  FMUL.FTZ R108, R101, R106 ;  /* 0x0000006a656c7220 */ /* 0x000fe20000410000 */
[C---:B------:R-:W-:Y:S01]  /*1db0*/  FMUL.FTZ R100, R121.reuse, R100 ;  /* 0x0000006479647220 */ /* 0x040fe20000410000 */
[----:B------:R-:W-:Y:S01]  /*1dc0*/  FMUL.FTZ R101, R121, R104 ;  /* 0x0000006879657220 */ /* 0x000fe20000410000 */
[----:B------:R-:W-:-:S02]  /*1dd0*/  HADD2.F32 R104, -RZ, R72.H0_H0 ;  /* 0x20000048ff687230 */ /* 0x000fc40000004100 */
[----:B------:R-:W-:Y:S01]  /*1de0*/  FMUL.FTZ R109, R110, R109 ;  /* 0x0000006d6e6d7220 */ /* 0x000fe20000410000 */
[-C--:B------:R-:W-:Y:S01]  /*1df0*/  FMUL.FTZ R33, R100, R136.reuse ;  /* 0x0000008864217220 */ /* 0x080fe20000410000 */
[----:B------:R-:W-:Y:S02]  /*1e00*/  HADD2.F32 R107, -RZ, R72.H1_H1 ;  /* 0x30000048ff6b7230 */ /* 0x000fe40000004100 */
[----:B------:R-:W-:Y:S01]  /*1e10*/  FMUL.FTZ R106, R101, R136 ;  /* 0x00000088656a7220 */ /* 0x000fe20000410000 */
[C---:B------:R-:W-:Y:S01]  /*1e20*/  FFMA.FTZ R36, R33.reuse, R32, R36 ;  /* 0x0000002021247223 */ /* 0x040fe20000010024 */
[----:B------:R-:W-:Y:S02]  /*1e30*/  FMUL.FTZ R104, R33, R104 ;  /* 0x0000006821687220 */ /* 0x000fe40000410000 */
[C---:B------:R-:W-:Y:S01]  /*1e40*/  FMUL.FTZ R33, R106.reuse, R107 ;  /* 0x0000006b6a217220 */ /* 0x040fe20000410000 */
[----:B------:R-:W-:Y:S01]  /*1e50*/  FFMA.FTZ R37, R106, R105, R37 ;  /* 0x000000696a257223 */ /* 0x000fe20000010025 */
[----:B------:R-:W-:-:S02]  /*1e60*/  F2FP.F16.F32.PACK_AB R107, R142, R141 ;  /* 0x0000008d8e6b723e */ /* 0x000fc400000000ff */
[----:B------:R-:W-:Y:S02]  /*1e70*/  F2FP.F16.F32.PACK_AB R106, R140, R111 ;  /* 0x0000006f8c6a723e */ /* 0x000fe400000000ff */
[----:B------:R-:W-:Y:S02]  /*1e80*/  F2FP.F16.F32.PACK_AB R105, R109, R108 ;  /* 0x0000006c6d69723e */ /* 0x000fe400000000ff */
[----:B------:R-:W-:Y:S01]  /*1e90*/  F2FP.F16.F32.PACK_AB R104, R33, R104 ;  /* 0x000000682168723e */ /* 0x000fe200000000ff */
[----:B------:R-:W-:Y:S06]  /*1ea0*/  BRA `(.L_x_4765) ;  /* 0x0000000800387947 */ /* 0x000fec0003800000 */
.L_x_4763:
[----:B------:R-:W-:Y:S01]  /*1eb0*/  UMOV UR4, UR6 ;  /* 0x0000000600047c82 */ /* 0x000fe20008000000 */
[----:B------:R-:W-:Y:S01]  /*1ec0*/  UMOV UR5, UR7 ;  /* 0x0000000700057c82 */ /* 0x000fe20008000000 */
[----:B------:R-:W-:-:S04]  /*1ed0*/  UISETP.NE.U32.AND UP0, UPT, UR4, URZ, UPT ;  /* 0x000000ff0400728c */ /* 0x000fc8000bf05070 */
[----:B------:R-:W-:-:S09]  /*1ee0*/  UISETP.NE.AND.EX UP0, UPT, UR5, URZ, UPT, UP0 ;  /* 0x000000ff0500728c */ /* 0x000fd2000bf05300 */
[----:B------:R-:W-:Y:S05]  /*1ef0*/  BRA.U UP0, `(.L_x_4766) ;  /* 0x0000000500147547 */ /* 0x000fea000b800000 */
[-CC-:B------:R-:W-:Y:S01]  /*1f00*/  FFMA.FTZ R108, R119, R134.reuse, R137.reuse ;  /* 0x00000086776c7223 */ /* 0x180fe20000010089 */
[-CC-:B------:R-:W-:Y:S01]  /*1f10*/  FFMA.FTZ R139, R120, R134.reuse, R137.reuse ;  /* 0x00000086788b7223 */ /* 0x180fe20000010089 */
[-CC-:B------:R-:W-:Y:S01]  /*1f20*/  FFMA.FTZ R111, R13, R134.reuse, R137.reuse ;  /* 0x000000860d6f7223 */ /* 0x180fe20000010089 */
[--C-:B-----5:R-:W-:Y:S02]  /*1f30*/  HADD2.F32 R141, -RZ, R107.reuse.H0_H0 ;  /* 0x2000006bff8d7230 */ /* 0x120fe40000004100 */
[----:B------:R-:W-:Y:S01]  /*1f40*/  FADD.FTZ R108, R117, -R108 ;  /* 0x8000006c756c7221 */ /* 0x000fe20000010000 */
[----:B------:R-:W-:Y:S02]  /*1f50*/  HADD2.F32 R138, -RZ, R107.H1_H1 ;  /* 0x3000006bff8a7230 */ /* 0x000fe40000004100 */
[----:B------:R-:W-:Y:S01]  /*1f60*/  FFMA.FTZ R110, R116, R134, R137 ;  /* 0x00000086746e7223 */ /* 0x000fe20000010089 */
[----:B------:R-:W-:Y:S02]  /*1f70*/  HADD2.F32 R143, -RZ, R105.H0_H0 ;  /* 0x20000069ff8f7230 */ /* 0x000fe40000004100 */
[----:B------:R-:W-:Y:S01]  /*1f80*/  FFMA.FTZ R109, R121, R108, R18 ;  /* 0x0000006c796d7223 */ /* 0x000fe20000010012 */
[----:B------:R-:W-:Y:S01]  /*1f90*/  FADD.FTZ R108, R118, -R139 ;  /* 0x8000008b766c7221 */ /* 0x000fe20000010000 */
[----:B------:R-:W-:Y:S01]  /*1fa0*/  FADD.FTZ R139, R14, -R111 ;  /* 0x8000006f0e8b7221 */ /* 0x000fe20000010000 */
[----:B------:R-:W-:Y:S01]  /*1fb0*/  FADD.FTZ R110, R15, -R110 ;  /* 0x8000006e0f6e7221 */ /* 0x000fe20000010000 */
[----:B------:R-:W-:Y:S01]  /*1fc0*/  FMUL.FTZ R109, R109, R136 ;  /* 0x000000886d6d7220 */ /* 0x000fe20000410000 */
[C---:B------:R-:W-:Y:S01]  /*1fd0*/  FFMA.FTZ R111, R121.reuse, R108, R19 ;  /* 0x0000006c796f7223 */ /* 0x040fe20000010013 */
[----:B------:R-:W-:Y:S01]  /*1fe0*/  FFMA.FTZ R107, R121, R139, R16 ;  /* 0x0000008b796b7223 */ /* 0x000fe20000010010 */
[----:B------:R-:W-:-:S02]  /*1ff0*/  HADD2.F32 R139, -RZ, R106.H0_H0 ;  /* 0x2000006aff8b7230 */ /* 0x000fc40000004100 */
[----:B------:R-:W-:Y:S01]  /*2000*/  FFMA.FTZ R34, R141, R109, R34 ;  /* 0x0000006d8d227223 */ /* 0x000fe20000010022 */
[-C--:B------:R-:W-:Y:S01]  /*2010*/  FMUL.FTZ R108, R111, R136.reuse ;  /* 0x000000886f6c7220 */ /* 0x080fe20000410000 */
[----:B------:R-:W-:Y:S01]  /*2020*/  FMUL.FTZ R107, R107, R136 ;  /* 0x000000886b6b7220 */ /* 0x000fe20000410000 */
[----:B------:R-:W-:Y:S01]  /*2030*/  FFMA.FTZ R111, R9, R134, R137 ;  /* 0x00000086096f7223 */ /* 0x000fe20000010089 */
[----:B------:R-:W-:Y:S02]  /*2040*/  HADD2.F32 R142, -RZ, R104.H1_H1 ;  /* 0x30000068ff8e7230 */ /* 0x000fe40000004100 */
[----:B------:R-:W-:Y:S01]  /*2050*/  FFMA.FTZ R35, R138, R108, R35 ;  /* 0x0000006c8a237223 */ /* 0x000fe20000010023 */
[----:B------:R-:W-:Y:S01]  /*2060*/  FFMA.FTZ R138, R139, R107, R32 ;  /* 0x0000006b8b8a7223 */ /* 0x000fe20000010020 */
[----:B------:R-:W-:Y:S01]  /*2070*/  FFMA.FTZ R32, R12, R134, R137 ;  /* 0x000000860c207223 */ /* 0x000fe20000010089 */
[----:B------:R-:W-:Y:S01]  /*2080*/  FADD.FTZ R111, R10, -R111 ;  /* 0x8000006f0a6f7221 */ /* 0x000fe20000010000 */
[----:B------:R-:W-:Y:S01]  /*2090*/  FFMA.FTZ R139, R121, R110, R17 ;  /* 0x0000006e798b7223 */ /* 0x000fe20000010011 */
[----:B------:R-:W-:-:S02]  /*20a0*/  HADD2.F32 R110, -RZ, R106.H1_H1 ;  /* 0x3000006aff6e7230 */ /* 0x000fc40000004100 */
[----:B------:R-:W-:Y:S01]  /*20b0*/  FADD.FTZ R106, R11, -R32 ;  /* 0x800000200b6a7221 */ /* 0x000fe20000010000 */
[----:B------:R-:W-:Y:S01]  /*20c0*/  FFMA.FTZ R111, R121, R111, R22 ;  /* 0x0000006f796f7223 */ /* 0x000fe20000010016 */
[----:B------:R-:W-:Y:S01]  /*20d0*/  FMUL.FTZ R32, R139, R136 ;  /* 0x000000888b207220 */ /* 0x000fe20000410000 */
[----:B------:R-:W-:Y:S02]  /*20e0*/  HADD2.F32 R140, -RZ, R75.H0_H0 ;  /* 0x2000004bff8c7230 */ /* 0x000fe40000004100 */
[----:B------:R-:W-:Y:S01]  /*20f0*/  FFMA.FTZ R141, R121, R106, R23 ;  /* 0x0000006a798d7223 */ /* 0x000fe20000010017 */
[----:B------:R-:W-:Y:S01]  /*2100*/  FMUL.FTZ R111, R111, R136 ;  /* 0x000000886f6f7220 */ /* 0x000fe20000410000 */
[----:B------:R-:W-:Y:S01]  /*2110*/  FFMA.FTZ R139, R110, R32, R33 ;  /* 0x000000206e8b7223 */ /* 0x000fe20000010021 */
[----:B------:R-:W-:Y:S02]  /*2120*/  HADD2.F32 R110, -RZ, R105.H1_H1 ;  /* 0x30000069ff6e7230 */ /* 0x000fe40000004100 */
[----:B------:R-:W-:Y:S01]  /*2130*/  FMUL.FTZ R106, R141, R136 ;  /* 0x000000888d6a7220 */ /* 0x000fe20000410000 */
[----:B------:R-:W-:Y:S01]  /*2140*/  FFMA.FTZ R38, R143, R111, R38 ;  /* 0x0000006f8f267223 */ /* 0x000fe20000010026 */
[----:B------:R-:W-:-:S02]  /*2150*/  HADD2.F32 R143, -RZ, R104.H0_H0 ;  /* 0x20000068ff8f7230 */ /* 0x000fc40000004100 */
[----:B------:R-:W-:Y:S01]  /*2160*/  FFMA.FTZ R33, R135, R134, R137 ;  /* 0x0000008687217223 */ /* 0x000fe20000010089 */
[----:B------:R-:W-:Y:S01]  /*2170*/  FFMA.FTZ R39, R110, R106, R39 ;  /* 0x0000006a6e277223 */ /* 0x000fe20000010027 */
[----:B------:R-:W-:Y:S01]  /*2180*/  FFMA.FTZ R104, R8, R134, R137 ;  /* 0x0000008608687223 */ /* 0x000fe20000010089 */
[--C-:B------:R-:W-:Y:S02]  /*2190*/  HADD2.F32 R110, -RZ, R74.reuse.H0_H0 ;  /* 0x2000004aff6e7230 */ /* 0x100fe40000004100 */
[----:B------:R-:W-:Y:S01]  /*21a0*/  FADD.FTZ R33, R6, -R33 ;  /* 0x8000002106217221 */ /* 0x000fe20000010000 */
[----:B------:R-:W-:Y:S02]  /*21b0*/  HADD2.F32 R105, -RZ, R74.H1_H1 ;  /* 0x3000004aff697230 */ /* 0x000fe40000004100 */
[----:B------:R-:W-:Y:S01]  /*21c0*/  FADD.FTZ R104, R7, -R104 ;  /* 0x8000006807687221 */ /* 0x000fe20000010000 */
[----:B------:R-:W-:Y:S02]  /*21d0*/  HADD2.F32 R141, -RZ, R75.H1_H1 ;  /* 0x3000004bff8d7230 */ /* 0x000fe40000004100 */
[----:B------:R-:W-:Y:S01]  /*21e0*/  FMUL.FTZ R140, R140, R109 ;  /* 0x0000006d8c8c7220 */ /* 0x000fe20000410000 */
[----:B------:R-:W-:Y:S01]  /*21f0*/  FMUL.FTZ R109, R110, R107 ;  /* 0x0000006b6e6d7220 */ /* 0x000fe20000410000 */
[----:B------:R-:W-:Y:S01]  /*2200*/  FMUL.FTZ R110, R105, R32 ;  /* 0x00000020696e7220 */ /* 0x000fe20000410000 */
[C---:B------:R-:W-:Y:S01]  /*2210*/  FFMA.FTZ R33, R121.reuse, R33, R20 ;  /* 0x0000002179217223 */ /* 0x040fe20000010014 */
[----:B------:R-:W-:Y:S01]  /*2220*/  FFMA.FTZ R105, R121, R104, R21 ;  /* 0x0000006879697223 */ /* 0x000fe20000010015 */
[----:B------:R-:W-:Y:S01]  /*2230*/  FMUL.FTZ R141, R141, R108 ;  /* 0x0000006c8d8d7220 */ /* 0x000fe20000410000 */
[----:B------:R-:W-:-:S02]  /*2240*/  HADD2.F32 R108, -RZ, R73.H0_H0 ;  /* 0x20000049ff6c7230 */ /* 0x000fc40000004100 */
[-C--:B------:R-:W-:Y:S01]  /*2250*/  FMUL.FTZ R33, R33, R136.reuse ;  /* 0x0000008821217220 */ /* 0x080fe20000410000 */
[--C-:B------:R-:W-:Y:S02]  /*2260*/  HADD2.F32 R104, -RZ, R72.reuse.H0_H0 ;  /* 0x20000048ff687230 */ /* 0x100fe40000004100 */
[----:B------:R-:W-:Y:S01]  /*2270*/  FMUL.FTZ R32, R105, R136 ;  /* 0x0000008869207220 */ /* 0x000fe20000410000 */
[----:B------:R-:W-:Y:S02]  /*2280*/  HADD2.F32 R145, -RZ, R73.H1_H1 ;  /* 0x30000049ff917230 */ /* 0x000fe40000004100 */
[----:B------:R-:W-:Y:S01]  /*2290*/  FMUL.FTZ R111, R108, R111 ;  /* 0x0000006f6c6f7220 */ /* 0x000fe20000410000 */
[----:B------:R-:W-:Y:S02]  /*22a0*/  HADD2.F32 R107, -RZ, R72.H1_H1 ;  /* 0x30000048ff6b7230 */ /* 0x000fe40000004100 */
[-C--:B------:R-:W-:Y:S01]  /*22b0*/  FFMA.FTZ R36, R143, R33.reuse, R36 ;  /* 0x000000218f247223 */ /* 0x080fe20000010024 */
[----:B------:R-:W-:Y:S01]  /*22c0*/  FMUL.FTZ R104, R104, R33 ;  /* 0x0000002168687220 */ /* 0x000fe20000410000 */
[----:B------:R-:W-:Y:S01]  /*22d0*/  FMUL.FTZ R108, R145, R106 ;  /* 0x0000006a916c7220 */ /* 0x000fe20000410000 */
[-C--:B------:R-:W-:Y:S01]  /*22e0*/  FFMA.FTZ R37, R142, R32.reuse, R37 ;  /* 0x000000208e257223 */ /* 0x080fe20000010025 */
[----:B------:R-:W-:Y:S01]  /*22f0*/  FMUL.FTZ R33, R107, R32 ;  /* 0x000000206b217220 */ /* 0x000fe20000410000 */
[----:B------:R-:W-:-:S02]  /*2300*/  F2FP.F16.F32.PACK_AB R107, R141, R140 ;  /* 0x0000008c8d6b723e */ /* 0x000fc400000000ff */
[----:B------:R-:W-:Y:S02]  /*2310*/  F2FP.F16.F32.PACK_AB R106, R110, R109 ;  /* 0x0000006d6e6a723e */ /* 0x000fe400000000ff */
[----:B------:R-:W-:Y:S02]  /*2320*/  F2FP.F16.F32.PACK_AB R105, R108, R111 ;  /* 0x0000006f6c69723e */ /* 0x000fe400000000ff */
[----:B------:R-:W-:Y:S01]  /*2330*/  F2FP.F16.F32.PACK_AB R104, R33, R104 ;  /* 0x000000682168723e */ /* 0x000fe200000000ff */
[----:B------:R-:W-:Y:S06]  /*2340*/  BRA `(.L_x_4765) ;  /* 0x0000000400107947 */ /* 0x000fec0003800000 */
.L_x_4766:
[-CC-:B------:R-:W-:Y:S01]  /*2350*/  FFMA.FTZ R96, R119, R134.reuse, R137.reuse ;  /* 0x0000008677607223 */ /* 0x180fe20000010089 */
[-CC-:B------:R-:W-:Y:S01]  /*2360*/  FFMA.FTZ R99, R120, R134.reuse, R137.reuse ;  /* 0x0000008678637223 */ /* 0x180fe20000010089 */
[-CC-:B------:R-:W-:Y:S01]  /*2370*/  FFMA.FTZ R97, R13, R134.reuse, R137.reuse ;  /* 0x000000860d617223 */ /* 0x180fe20000010089 */
[--C-:B-----5:R-:W-:Y:S02]  /*2380*/  HADD2.F32 R101, -RZ, R107.reuse.H0_H0 ;  /* 0x2000006bff657230 */ /* 0x120fe40000004100 */
[----:B------:R-:W-:Y:S01]  /*2390*/  FADD.FTZ R96, R117, -R96 ;  /* 0x8000006075607221 */ /* 0x000fe20000010000 */
[----:B------:R-:W-:Y:S01]  /*23a0*/  FFMA.FTZ R100, R116, R134, R137 ;  /* 0x0000008674647223 */ /* 0x000fe20000010089 */
[----:B------:R-:W-:Y:S01]  /*23b0*/  FADD.FTZ R97, R14, -R97 ;  /* 0x800000610e617221 */ /* 0x000fe20000010000 */
[----:B------:R-:W-:Y:S02]  /*23c0*/  HADD2.F32 R102, -RZ, R107.H1_H1 ;  /* 0x3000006bff667230 */ /* 0x000fe40000004100 */
[----:B------:R-:W-:Y:S01]  /*23d0*/  FFMA.FTZ R98, R121, R96, R18 ;  /* 0x0000006079627223 */ /* 0x000fe20000010012 */
[----:B------:R-:W-:Y:S01]  /*23e0*/  FADD.FTZ R96, R118, -R99 ;  /* 0x8000006376607221 */ /* 0x000fe20000010000 */
[----:B------:R-:W-:Y:S01]  /*23f0*/  FADD.FTZ R100, R15, -R100 ;  /* 0x800000640f647221 */ /* 0x000fe20000010000 */
[----:B------:R-:W-:-:S02]  /*2400*/  HADD2.F32 R107, -RZ, R105.H0_H0 ;  /* 0x20000069ff6b7230 */ /* 0x000fc40000004100 */
[----:B------:R-:W-:Y:S01]  /*2410*/  FMUL.FTZ R111, R98, R136 ;  /* 0x00000088626f7220 */ /* 0x000fe20000410000 */
[C---:B------:R-:W-:Y:S01]  /*2420*/  FFMA.FTZ R99, R121.reuse, R96, R19 ;  /* 0x0000006079637223 */ /* 0x040fe20000010013 */
[----:B------:R-:W-:Y:S01]  /*2430*/  FFMA.FTZ R96, R121, R97, R16 ;  /* 0x0000006179607223 */ /* 0x000fe20000010010 */
[--C-:B------:R-:W-:Y:S01]  /*2440*/  FFMA.FTZ R97, R9, R134, R137.reuse ;  /* 0x0000008609617223 */ /* 0x100fe20000010089 */
[----:B------:R-:W-:Y:S01]  /*2450*/  FFMA.FTZ R34, R101, R111, R34 ;  /* 0x0000006f65227223 */ /* 0x000fe20000010022 */
[--C-:B------:R-:W-:Y:S02]  /*2460*/  HADD2.F32 R101, -RZ, R106.reuse.H0_H0 ;  /* 0x2000006aff657230 */ /* 0x100fe40000004100 */
[-C--:B------:R-:W-:Y:S01]  /*2470*/  FMUL.FTZ R109, R96, R136.reuse ;  /* 0x00000088606d7220 */ /* 0x080fe20000410000 */
[----:B------:R-:W-:Y:S01]  /*2480*/  FMUL.FTZ R140, R99, R136 ;  /* 0x00000088638c7220 */ /* 0x000fe20000410000 */
[----:B------:R-:W-:Y:S02]  /*2490*/  HADD2.F32 R106, -RZ, R106.H1_H1 ;  /* 0x3000006aff6a7230 */ /* 0x000fe40000004100 */
[----:B------:R-:W-:Y:S01]  /*24a0*/  FFMA.FTZ R138, R101, R109, R32 ;  /* 0x0000006d658a7223 */ /* 0x000fe20000010020 */
[----:B------:R-:W-:Y:S01]  /*24b0*/  FFMA.FTZ R32, R12, R134, R137 ;  /* 0x000000860c207223 */ /* 0x000fe20000010089 */
[----:B------:R-:W-:Y:S01]  /*24c0*/  FADD.FTZ R101, R10, -R97 ;  /* 0x800000610a657221 */ /* 0x000fe20000010000 */
[----:B------:R-:W-:Y:S01]  /*24d0*/  FFMA.FTZ R97, R121, R100, R17 ;  /* 0x0000006479617223 */ /* 0x000fe20000010011 */
[----:B------:R-:W-:Y:S01]  /*24e0*/  FFMA.FTZ R35, R102, R140, R35 ;  /* 0x0000008c66237223 */ /* 0x000fe20000010023 */
[----:B------:R-:W-:Y:S01]  /*24f0*/  FADD.FTZ R32, R11, -R32 ;  /* 0x800000200b207221 */ /* 0x000fe20000010000 */
[----:B------:R-:W-:Y:S01]  /*2500*/  FFMA.FTZ R102, R121, R101, R22 ;  /* 0x0000006579667223 */ /* 0x000fe20000010016 */
[----:B------:R-:W-:Y:S01]  /*2510*/  FMUL.FTZ R108, R97, R136 ;  /* 0x00000088616c7220 */ /* 0x000fe20000410000 */
[----:B------:R-:W-:-:S02]  /*2520*/  HADD2.F32 R100, -RZ, R75.H0_H0 ;  /* 0x2000004bff647230 */ /* 0x000fc40000004100 */
[----:B------:R-:W-:Y:S01]  /*2530*/  FFMA.FTZ R103, R121, R32, R23 ;  /* 0x0000002079677223 */ /* 0x000fe20000010017 */
[----:B------:R-:W-:Y:S02]  /*2540*/  HADD2.F32 R32, -RZ, R105.H1_H1 ;  /* 0x30000069ff207230 */ /* 0x000fe40000004100 */
[----:B------:R-:W-:Y:S01]  /*2550*/  FFMA.FTZ R139, R106, R108, R33 ;  /* 0x0000006c6a8b7223 */ /* 0x000fe20000010021 */
[----:B------:R-:W-:Y:S02]  /*2560*/  HADD2.F32 R33, -RZ, R75.H1_H1 ;  /* 0x3000004bff217230 */ /* 0x000fe40000004100 */
[-C--:B------:R-:W-:Y:S01]  /*2570*/  FMUL.FTZ R101, R102, R136.reuse ;  /* 0x0000008866657220 */ /* 0x080fe20000410000 */
[----:B------:R-:W-:Y:S01]  /*2580*/  FMUL.FTZ R110, R103, R136 ;  /* 0x00000088676e7220 */ /* 0x000fe20000410000 */
[----:B------:R-:W-:Y:S01]  /*2590*/  FMUL.FTZ R141, R100, R111 ;  /* 0x0000006f648d7220 */ /* 0x000fe20000410000 */
[----:B------:R-:W-:Y:S02]  /*25a0*/  HADD2.F32 R100, -RZ, R73.H0_H0 ;  /* 0x20000049ff647230 */ /* 0x000fe40000004100 */
[----:B------:R-:W-:Y:S01]  /*25b0*/  FMUL.FTZ R142, R33, R140 ;  /* 0x0000008c218e7220 */ /* 0x000fe20000410000 */
[----:B------:R-:W-:Y:S01]  /*25c0*/  FFMA.FTZ R38, R107, R101, R38 ;  /* 0x000000656b267223 */ /* 0x000fe20000010026 */
[----:B------:R-:W-:Y:S01]  /*25d0*/  FFMA.FTZ R39, R32, R110, R39 ;  /* 0x0000006e20277223 */ /* 0x000fe20000010027 */
[----:B------:R-:W-:Y:S01]  /*25e0*/  FFMA.FTZ R33, R135, R134, R137 ;  /* 0x0000008687217223 */ /* 0x000fe20000010089 */
[----:B------:R-:W-:-:S02]  /*25f0*/  HADD2.F32 R107, -RZ, R74.H1_H1 ;  /* 0x3000004aff6b7230 */ /* 0x000fc40000004100 */
[----:B------:R-:W-:Y:S01]  /*2600*/  FFMA.FTZ R32, R8, R134, R137 ;  /* 0x0000008608207223 */ /* 0x000fe20000010089 */
[--C-:B------:R-:W-:Y:S02]  /*2610*/  HADD2.F32 R105, -RZ, R104.reuse.H0_H0 ;  /* 0x20000068ff697230 */ /* 0x100fe40000004100 */
[----:B------:R-:W-:Y:S01]  /*2620*/  FADD.FTZ R33, R6, -R33 ;  /* 0x8000002106217221 */ /* 0x000fe20000010000 */
[----:B------:R-:W-:Y:S02]  /*2630*/  HADD2.F32 R106, -RZ, R104.H1_H1 ;  /* 0x30000068ff6a7230 */ /* 0x000fe40000004100 */
[----:B------:R-:W-:Y:S01]  /*2640*/  FADD.FTZ R32, R7, -R32 ;  /* 0x8000002007207221 */ /* 0x000fe20000010000 */
[----:B------:R-:W-:Y:S02]  /*2650*/  HADD2.F32 R104, -RZ, R74.H0_H0 ;  /* 0x2000004aff687230 */ /* 0x000fe40000004100 */
[----:B------:R-:W-:Y:S01]  /*2660*/  FMUL.FTZ R140, R107, R108 ;  /* 0x0000006c6b8c7220 */ /* 0x000fe20000410000 */
[----:B------:R-:W-:Y:S01]  /*2670*/  FMUL.FTZ R108, R100, R101 ;  /* 0x00000065646c7220 */ /* 0x000fe20000410000 */
[C---:B------:R-:W-:Y:S01]  /*2680*/  FFMA.FTZ R100, R121.reuse, R33, R20 ;  /* 0x0000002179647223 */ /* 0x040fe20000010014 */
[----:B------:R-:W-:Y:S01]  /*2690*/  FFMA.FTZ R101, R121, R32, R21 ;  /* 0x0000002079657223 */ /* 0x000fe20000010015 */
[----:B------:R-:W-:Y:S01]  /*26a0*/  FMUL.FTZ R111, R104, R109 ;  /* 0x0000006d686f7220 */ /* 0x000fe20000410000 */
[----:B------:R-:W-:-:S02]  /*26b0*/  HADD2.F32 R32, -RZ, R72.H0_H0 ;  /* 0x20000048ff207230 */ /* 0x000fc40000004100 */
[-C--:B------:R-:W-:Y:S01]  /*26c0*/  FMUL.FTZ R33, R100, R136.reuse ;  /* 0x0000008864217220 */ /* 0x080fe20000410000 */
        /* <DEDUP_REMOVED lines=11> */
[----:B------:R-:W-:-:S07]  /*2780*/  F2FP.F16.F32.PACK_AB R104, R33, R32 ;  /* 0x000000202168723e */ /* 0x000fce00000000ff */
.L_x_4765:
        /* <DEDUP_REMOVED lines=10> */
[----:B------:R0:W-:Y:S04]  /*2830*/  @P1 STG.E.128 desc[UR10][R108.64+0x10], R96 ;  /* 0x000010606c001986 */ /* 0x0001e8000c101d0a */
[----:B------:R0:W-:Y:S02]  /*2840*/  STG.E.128 desc[UR10][R110.64], R104 ;  /* 0x000000686e007986 */ /* 0x0001e4000c101d0a */
.L_x_4762:
[----:B------:R-:W-:Y:S05]  /*2850*/  BSYNC.RECONVERGENT B0 ;  /* 0x0000000000007941 */ /* 0x000fea0003800200 */
.L_x_4761:
        /* <DEDUP_REMOVED lines=19> */
[----:B-----5:R-:W-:Y:S02]  /*2990*/  HADD2.F32 R96, -RZ, R104.H0_H0 ;  /* 0x20000068ff607230 */ /* 0x020fe40000004100 */
[C---:B------:R-:W-:Y:S01]  /*29a0*/  FFMA.FTZ R100, R121.reuse, R97, R88 ;  /* 0x0000006179647223 */ /* 0x040fe20000010058 */
[C---:B------:R-:W-:Y:S01]  /*29b0*/  FFMA.FTZ R102, R121.reuse, R103, R90 ;  /* 0x0000006779667223 */ /* 0x040fe2000001005a */
[----:B------:R-:W-:Y:S01]  /*29c0*/  FFMA.FTZ R110, R128, R134, R137 ;  /* 0x00000086806e7223 */ /* 0x000fe20000010089 */
[----:B------:R-:W-:Y:S01]  /*29d0*/  FFMA.FTZ R101, R121, R98, R89 ;  /* 0x0000006279657223 */ /* 0x000fe20000010059 */
[----:B------:R-:W-:Y:S01]  /*29e0*/  FMUL.FTZ R109, R100, R136 ;  /* 0x00000088646d7220 */ /* 0x000fe20000410000 */
[----:B------:R-:W-:Y:S01]  /*29f0*/  FFMA.FTZ R141, R131, R134, R137 ;  /* 0x00000086838d7223 */ /* 0x000fe20000010089 */
[----:B------:R-:W-:Y:S01]  /*2a00*/  FADD.FTZ R139, R126, -R139 ;  /* 0x8000008b7e8b7221 */ /* 0x000fe20000010000 */
[----:B------:R-:W-:-:S02]  /*2a10*/  HADD2.F32 R97, -RZ, R105.H0_H0 ;  /* 0x20000069ff617230 */ /* 0x000fc40000004100 */
[-C--:B------:R-:W-:Y:S01]  /*2a20*/  FMUL.FTZ R111, R102, R136.reuse ;  /* 0x00000088666f7220 */ /* 0x080fe20000410000 */
[----:B------:R-:W-:Y:S02]  /*2a30*/  HADD2.F32 R99, -RZ, R104.H1_H1 ;  /* 0x30000068ff637230 */ /* 0x000fe40000004100 */
[----:B------:R-:W-:Y:S01]  /*2a40*/  FMUL.FTZ R104, R101, R136 ;  /* 0x0000008865687220 */ /* 0x000fe20000410000 */
[----:B------:R-:W-:Y:S01]  /*2a50*/  FFMA.FTZ R28, R109, R96, R28 ;  /* 0x000000606d1c7223 */ /* 0x000fe2000001001c */
[----:B------:R-:W-:Y:S01]  /*2a60*/  FADD.FTZ R110, R129, -R110 ;  /* 0x8000006e816e7221 */ /* 0x000fe20000010000 */
[----:B------:R-:W-:Y:S01]  /*2a70*/  FADD.FTZ R141, R130, -R141 ;  /* 0x8000008d828d7221 */ /* 0x000fe20000010000 */
[----:B------:R-:W-:Y:S01]  /*2a80*/  FFMA.FTZ R96, R121, R139, R92 ;  /* 0x0000008b79607223 */ /* 0x000fe2000001005c */
[-CC-:B------:R-:W-:Y:S01]  /*2a90*/  FFMA.FTZ R108, R124, R134.reuse, R137.reuse ;  /* 0x000000867c6c7223 */ /* 0x180fe20000010089 */
[----:B------:R-:W-:Y:S01]  /*2aa0*/  FFMA.FTZ R140, R132, R134, R137 ;  /* 0x00000086848c7223 */ /* 0x000fe20000010089 */
[----:B------:R-:W-:Y:S01]  /*2ab0*/  FFMA.FTZ R30, R111, R97, R30 ;  /* 0x000000616f1e7223 */ /* 0x000fe2000001001e */
[----:B------:R-:W-:Y:S01]  /*2ac0*/  FFMA.FTZ R29, R104, R99, R29 ;  /* 0x00000063681d7223 */ /* 0x000fe2000001001d */
[----:B------:R-:W-:-:S02]  /*2ad0*/  HADD2.F32 R134, -RZ, R106.H0_H0 ;  /* 0x2000006aff867230 */ /* 0x000fc40000004100 */
[C---:B------:R-:W-:Y:S01]  /*2ae0*/  FFMA.FTZ R97, R121.reuse, R110, R93 ;  /* 0x0000006e79617223 */ /* 0x040fe2000001005d */
[----:B------:R-:W-:Y:S01]  /*2af0*/  FFMA.FTZ R98, R121, R141, R94 ;  /* 0x0000008d79627223 */ /* 0x000fe2000001005e */
[-C--:B------:R-:W-:Y:S01]  /*2b00*/  FMUL.FTZ R99, R96, R136.reuse ;  /* 0x0000008860637220 */ /* 0x080fe20000410000 */
[----:B------:R-:W-:Y:S02]  /*2b10*/  HADD2.F32 R137, -RZ, R106.H1_H1 ;  /* 0x3000006aff897230 */ /* 0x000fe40000004100 */
[-C--:B------:R-:W-:Y:S01]  /*2b20*/  FMUL.FTZ R106, R97, R136.reuse ;  /* 0x00000088616a7220 */ /* 0x080fe20000410000 */
[----:B------:R-:W-:Y:S02]  /*2b30*/  HADD2.F32 R138, -RZ, R107.H0_H0 ;  /* 0x2000006bff8a7230 */ /* 0x000fe40000004100 */
[----:B------:R-:W-:Y:S01]  /*2b40*/  FMUL.FTZ R139, R98, R136 ;  /* 0x00000088628b7220 */ /* 0x000fe20000410000 */
[----:B------:R-:W-:Y:S01]  /*2b50*/  FFMA.FTZ R134, R99, R134, R24 ;  /* 0x0000008663867223 */ /* 0x000fe20000010018 */
[----:B------:R-:W-:-:S02]  /*2b60*/  HADD2.F32 R110, -RZ, R83.H0_H0 ;  /* 0x20000053ff6e7230 */ /* 0x000fc40000004100 */
[----:B------:R-:W-:Y:S01]  /*2b70*/  FADD.FTZ R108, R125, -R108 ;  /* 0x8000006c7d6c7221 */ /* 0x000fe20000010000 */
[--C-:B------:R-:W-:Y:S02]  /*2b80*/  HADD2.F32 R24, -RZ, R82.reuse.H0_H0 ;  /* 0x20000052ff187230 */ /* 0x100fe40000004100 */
[----:B------:R-:W-:Y:S01]  /*2b90*/  FFMA.FTZ R137, R106, R137, R25 ;  /* 0x000000896a897223 */ /* 0x000fe20000010019 */
[----:B------:R-:W-:Y:S01]  /*2ba0*/  FADD.FTZ R140, R133, -R140 ;  /* 0x8000008c858c7221 */ /* 0x000fe20000010000 */
[C---:B------:R-:W-:Y:S01]  /*2bb0*/  FFMA.FTZ R26, R139.reuse, R138, R26 ;  /* 0x0000008a8b1a7223 */ /* 0x040fe2000001001a */
[----:B------:R-:W-:Y:S02]  /*2bc0*/  HADD2.F32 R25, -RZ, R82.H1_H1 ;  /* 0x30000052ff197230 */ /* 0x000fe40000004100 */
[----:B------:R-:W-:Y:S01]  /*2bd0*/  FMUL.FTZ R138, R139, R110 ;  /* 0x0000006e8b8a7220 */ /* 0x000fe20000410000 */
[----:B------:R-:W-:Y:S01]  /*2be0*/  FFMA.FTZ R103, R121, R108, R91 ;  /* 0x0000006c79677223 */ /* 0x000fe2000001005b */
[----:B------:R-:W-:Y:S01]  /*2bf0*/  FMUL.FTZ R110, R99, R24 ;  /* 0x00000018636e7220 */ /* 0x000fe20000410000 */
[----:B------:R-:W-:Y:S01]  /*2c00*/  FFMA.FTZ R99, R121, R140, R95 ;  /* 0x0000008c79637223 */ /* 0x000fe2000001005f */
[----:B------:R-:W-:-:S02]  /*2c10*/  HADD2.F32 R105, -RZ, R105.H1_H1 ;  /* 0x30000069ff697230 */ /* 0x000fc40000004100 */
[----:B------:R-:W-:Y:S01]  /*2c20*/  FMUL.FTZ R139, R106, R25 ;  /* 0x000000196a8b7220 */ /* 0x000fe20000410000 */
[----:B------:R-:W-:Y:S02]  /*2c30*/  HADD2.F32 R141, -RZ, R107.H1_H1 ;  /* 0x3000006bff8d7230 */ /* 0x000fe40000004100 */
[-C--:B------:R-:W-:Y:S01]  /*2c40*/  FMUL.FTZ R108, R103, R136.reuse ;  /* 0x00000088676c7220 */ /* 0x080fe20000410000 */
[----:B------:R-:W-:Y:S02]  /*2c50*/  HADD2.F32 R121, -RZ, R83.H1_H1 ;  /* 0x30000053ff797230 */ /* 0x000fe40000004100 */
[----:B------:R-:W-:Y:S01]  /*2c60*/  FMUL.FTZ R136, R99, R136 ;  /* 0x0000008863887220 */ /* 0x000fe20000410000 */
[--C-:B------:R-:W-:Y:S02]  /*2c70*/  HADD2.F32 R106, -RZ, R81.reuse.H0_H0 ;  /* 0x20000051ff6a7230 */ /* 0x100fe40000004100 */
[----:B------:R-:W-:Y:S01]  /*2c80*/  FFMA.FTZ R31, R108, R105, R31 ;  /* 0x000000696c1f7223 */ /* 0x000fe2000001001f */
[----:B------:R-:W-:-:S02]  /*2c90*/  HADD2.F32 R107, -RZ, R81.H1_H1 ;  /* 0x30000051ff6b7230 */ /* 0x000fc40000004100 */
[----:B------:R-:W-:Y:S01]  /*2ca0*/  FMUL.FTZ R121, R136, R121 ;  /* 0x0000007988797220 */ /* 0x000fe20000410000 */
[--C-:B------:R-:W-:Y:S02]  /*2cb0*/  HADD2.F32 R24, -RZ, R80.reuse.H0_H0 ;  /* 0x20000050ff187230 */ /* 0x100fe40000004100 */
[----:B------:R-:W-:Y:S01]  /*2cc0*/  FMUL.FTZ R105, R111, R106 ;  /* 0x0000006a6f697220 */ /* 0x000fe20000410000 */
[----:B------:R-:W-:Y:S02]  /*2cd0*/  HADD2.F32 R25, -RZ, R80.H1_H1 ;  /* 0x30000050ff197230 */ /* 0x000fe40000004100 */
[----:B------:R-:W-:Y:S01]  /*2ce0*/  FMUL.FTZ R108, R108, R107 ;  /* 0x0000006b6c6c7220 */ /* 0x000fe20000410000 */
[----:B------:R-:W-:Y:S01]  /*2cf0*/  FFMA.FTZ R27, R136, R141, R27 ;  /* 0x0000008d881b7223 */ /* 0x000fe2000001001b */
[----:B------:R-:W-:Y:S01]  /*2d00*/  FMUL.FTZ R24, R109, R24 ;  /* 0x000000186d187220 */ /* 0x000fe20000410000 */
[----:B------:R-:W-:Y:S01]  /*2d10*/  F2FP.F16.F32.PACK_AB R107, R121, R138 ;  /* 0x0000008a796b723e */ /* 0x000fe200000000ff */
[----:B------:R-:W-:Y:S01]  /*2d20*/  FMUL.FTZ R25, R104, R25 ;  /* 0x0000001968197220 */ /* 0x000fe20000410000 */
[----:B------:R-:W-:-:S02]  /*2d30*/  F2FP.F16.F32.PACK_AB R106, R139, R110 ;  /* 0x0000006e8b6a723e */ /* 0x000fc400000000ff */
[----:B------:R-:W-:Y:S02]  /*2d40*/  F2FP.F16.F32.PACK_AB R105, R108, R105 ;  /* 0x000000696c69723e */ /* 0x000fe400000000ff */
[----:B------:R-:W-:Y:S01]  /*2d50*/  F2FP.F16.F32.PACK_AB R104, R25, R24 ;  /* 0x000000181968723e */ /* 0x000fe200000000ff */
[----:B------:R-:W-:Y:S06]  /*2d60*/  BRA `(.L_x_4771) ;  /* 0x0000000c00487947 */ /* 0x000fec0003800000 */
.L_x_4770:
[-CC-:B------:R-:W-:Y:S01]  /*2d70*/  FFMA.FTZ R109, R131, R134.reuse, R137.reuse ;  /* 0x00000086836d7223 */ /* 0x180fe20000010089 */
[-CC-:B------:R-:W-:Y:S01]  /*2d80*/  FFMA.FTZ R139, R113, R134.reuse, R137.reuse ;  /* 0x00000086718b7223 */ /* 0x180fe20000010089 */
[-CC-:B------:R-:W-:Y:S01]  /*2d90*/  FFMA.FTZ R138, R114, R134.reuse, R137.reuse ;  /* 0x00000086728a7223 */ /* 0x180fe20000010089 */
[-C--:B------:R-:W-:Y:S01]  /*2da0*/  FFMA.FTZ R141, R123, R134.reuse, R137 ;  /* 0x000000867b8d7223 */ /* 0x080fe20000010089 */
[----:B------:R-:W-:Y:S01]  /*2db0*/  FADD.FTZ R109, R130, -R109 ;  /* 0x8000006d826d7221 */ /* 0x000fe20000010000 */
[-CC-:B------:R-:W-:Y:S01]  /*2dc0*/  FFMA.FTZ R140, R124, R134.reuse, R137.reuse ;  /* 0x000000867c8c7223 */ /* 0x180fe20000010089 */
[-CC-:B------:R-:W-:Y:S01]  /*2dd0*/  FFMA.FTZ R143, R127, R134.reuse, R137.reuse ;  /* 0x000000867f8f7223 */ /* 0x180fe20000010089 */
[-C--:B------:R-:W-:Y:S01]  /*2de0*/  FFMA.FTZ R142, R128, R134.reuse, R137 ;  /* 0x00000086808e7223 */ /* 0x080fe20000010089 */
[----:B------:R-:W-:Y:S01]  /*2df0*/  FADD.FTZ R139, R112, -R139 ;  /* 0x8000008b708b7221 */ /* 0x000fe20000010000 */
[----:B------:R-:W-:Y:S01]  /*2e00*/  FFMA.FTZ R134, R132, R134, R137 ;  /* 0x0000008684867223 */ /* 0x000fe20000010089 */
[----:B------:R-:W-:Y:S01]  /*2e10*/  FADD.FTZ R138, R115, -R138 ;  /* 0x8000008a738a7221 */ /* 0x000fe20000010000 */
[----:B-----5:R-:W-:-:S02]  /*2e20*/  HADD2.F32 R137, -RZ, R104.H0_H0 ;  /* 0x20000068ff897230 */ /* 0x020fc40000004100 */
[----:B------:R-:W-:Y:S01]  /*2e30*/  FFMA.FTZ R109, R121, R109, R94 ;  /* 0x0000006d796d7223 */ /* 0x000fe2000001005e */
[----:B------:R-:W-:Y:S02]  /*2e40*/  HADD2.F32 R110, -RZ, R104.H1_H1 ;  /* 0x30000068ff6e7230 */ /* 0x000fe40000004100 */
[----:B------:R-:W-:Y:S01]  /*2e50*/  FADD.FTZ R141, R122, -R141 ;  /* 0x8000008d7a8d7221 */ /* 0x000fe20000010000 */
[--C-:B------:R-:W-:Y:S02]  /*2e60*/  HADD2.F32 R108, -RZ, R107.reuse.H0_H0 ;  /* 0x2000006bff6c7230 */ /* 0x100fe40000004100 */
[----:B------:R-:W-:Y:S01]  /*2e70*/  FMUL.FTZ R109, R109, R136 ;  /* 0x000000886d6d7220 */ /* 0x000fe20000410000 */
[----:B------:R-:W-:Y:S02]  /*2e80*/  HADD2.F32 R104, -RZ, R107.H1_H1 ;  /* 0x3000006bff687230 */ /* 0x000fe40000004100 */
[C---:B------:R-:W-:Y:S01]  /*2e90*/  FFMA.FTZ R107, R121.reuse, R139, R88 ;  /* 0x0000008b796b7223 */ /* 0x040fe20000010058 */
[----:B------:R-:W-:Y:S01]  /*2ea0*/  FFMA.FTZ R139, R121, R138, R89 ;  /* 0x0000008a798b7223 */ /* 0x000fe20000010059 */
[----:B------:R-:W-:Y:S01]  /*2eb0*/  FADD.FTZ R140, R125, -R140 ;  /* 0x8000008c7d8c7221 */ /* 0x000fe20000010000 */
[----:B------:R-:W-:Y:S01]  /*2ec0*/  FADD.FTZ R145, R126, -R143 ;  /* 0x8000008f7e917221 */ /* 0x000fe20000010000 */
[----:B------:R-:W-:Y:S01]  /*2ed0*/  FADD.FTZ R142, R129, -R142 ;  /* 0x8000008e818e7221 */ /* 0x000fe20000010000 */
[----:B------:R-:W-:Y:S01]  /*2ee0*/  FMUL.FTZ R138, R139, R136 ;  /* 0x000000888b8a7220 */ /* 0x000fe20000410000 */
[----:B------:R-:W-:Y:S01]  /*2ef0*/  FFMA.FTZ R26, R109, R108, R26 ;  /* 0x0000006c6d1a7223 */ /* 0x000fe2000001001a */
[----:B------:R-:W-:Y:S01]  /*2f00*/  FADD.FTZ R134, R133, -R134 ;  /* 0x8000008685867221 */ /* 0x000fe20000010000 */
[C---:B------:R-:W-:Y:S01]  /*2f10*/  FFMA.FTZ R141, R121.reuse, R141, R90 ;  /* 0x0000008d798d7223 */ /* 0x040fe2000001005a */
[C---:B------:R-:W-:Y:S01]  /*2f20*/  FFMA.FTZ R143, R121.reuse, R140, R91 ;  /* 0x0000008c798f7223 */ /* 0x040fe2000001005b */
[C---:B------:R-:W-:Y:S01]  /*2f30*/  FFMA.FTZ R145, R121.reuse, R145, R92 ;  /* 0x0000009179917223 */ /* 0x040fe2000001005c */
[----:B------:R-:W-:Y:S01]  /*2f40*/  FFMA.FTZ R147, R121, R142, R93 ;  /* 0x0000008e79937223 */ /* 0x000fe2000001005d */
[----:B------:R-:W-:-:S02]  /*2f50*/  HADD2.F32 R111, -RZ, R105.H0_H0 ;  /* 0x20000069ff6f7230 */ /* 0x000fc40000004100 */
[----:B------:R-:W-:Y:S01]  /*2f60*/  FFMA.FTZ R29, R138, R110, R29 ;  /* 0x0000006e8a1d7223 */ /* 0x000fe2000001001d */
[----:B------:R-:W-:Y:S02]  /*2f70*/  HADD2.F32 R108, -RZ, R105.H1_H1 ;  /* 0x30000069ff6c7230 */ /* 0x000fe40000004100 */
[----:B------:R-:W-:Y:S01]  /*2f80*/  FMUL.FTZ R107, R107, R136 ;  /* 0x000000886b6b7220 */ /* 0x000fe20000410000 */
[--C-:B------:R-:W-:Y:S02]  /*2f90*/  HADD2.F32 R105, -RZ, R106.reuse.H0_H0 ;  /* 0x2000006aff697230 */ /* 0x100fe40000004100 */
[----:B------:R-:W-:Y:S01]  /*2fa0*/  FFMA.FTZ R121, R121, R134, R95 ;  /* 0x0000008679797223 */ /* 0x000fe2000001005f */
[----:B------:R-:W-:Y:S02]  /*2fb0*/  HADD2.F32 R106, -RZ, R106.H1_H1 ;  /* 0x3000006aff6a7230 */ /* 0x000fe40000004100 */
[----:B------:R-:W-:Y:S01]  /*2fc0*/  FMUL.FTZ R141, R141, R136 ;  /* 0x000000888d8d7220 */ /* 0x000fe20000410000 */
[----:B------:R-:W-:-:S02]  /*2fd0*/  HADD2.F32 R110, -RZ, R83.H0_H0 ;  /* 0x20000053ff6e7230 */ /* 0x000fc40000004100 */
[-C--:B------:R-:W-:Y:S01]  /*2fe0*/  FMUL.FTZ R140, R143, R136.reuse ;  /* 0x000000888f8c7220 */ /* 0x080fe20000410000 */
[-C--:B------:R-:W-:Y:S01]  /*2ff0*/  FMUL.FTZ R145, R145, R136.reuse ;  /* 0x0000008891917220 */ /* 0x080fe20000410000 */
[-C--:B------:R-:W-:Y:S01]  /*3000*/  FMUL.FTZ R142, R147, R136.reuse ;  /* 0x00000088938e7220 */ /* 0x080fe20000410000 */
[----:B------:R-:W-:Y:S01]  /*3010*/  FFMA.FTZ R28, R107, R137, R28 ;  /* 0x000000896b1c7223 */ /* 0x000fe2000001001c */
[----:B------:R-:W-:Y:S01]  /*3020*/  FMUL.FTZ R136, R121, R136 ;  /* 0x0000008879887220 */ /* 0x000fe20000410000 */
[----:B------:R-:W-:Y:S01]  /*3030*/  FFMA.FTZ R30, R141, R111, R30 ;  /* 0x0000006f8d1e7223 */ /* 0x000fe2000001001e */
[----:B------:R-:W-:Y:S01]  /*3040*/  FFMA.FTZ R31, R140, R108, R31 ;  /* 0x0000006c8c1f7223 */ /* 0x000fe2000001001f */
[----:B------:R-:W-:Y:S01]  /*3050*/  FFMA.FTZ R134, R145, R105, R24 ;  /* 0x0000006991867223 */ /* 0x000fe20000010018 */
[----:B------:R-:W-:Y:S01]  /*3060*/  FFMA.FTZ R137, R142, R106, R25 ;  /* 0x0000006a8e897223 */ /* 0x000fe20000010019 */
[----:B------:R-:W-:Y:S01]  /*3070*/  FMUL.FTZ R110, R109, R110 ;  /* 0x0000006e6d6e7220 */ /* 0x000fe20000410000 */
[----:B------:R-:W-:-:S02]  /*3080*/  HADD2.F32 R108, -RZ, R82.H0_H0 ;  /* 0x20000052ff6c7230 */ /* 0x000fc40000004100 */
[----:B------:R-:W-:Y:S01]  /*3090*/  FFMA.FTZ R27, R136, R104, R27 ;  /* 0x00000068881b7223 */ /* 0x000fe2000001001b */
[----:B------:R-:W-:Y:S02]  /*30a0*/  HADD2.F32 R111, -RZ, R82.H1_H1 ;  /* 0x30000052ff6f7230 */ /* 0x000fe40000004100 */
[----:B------:R-:W-:Y:S02]  /*30b0*/  HADD2.F32 R106, -RZ, R81.H0_H0 ;  /* 0x20000051ff6a7230 */ /* 0x000fe40000004100 */
[----:B------:R-:W-:Y:S01]  /*30c0*/  FMUL.FTZ R108, R145, R108 ;  /* 0x0000006c916c7220 */ /* 0x000fe20000410000 */
[----:B------:R-:W-:Y:S02]  /*30d0*/  HADD2.F32 R121, -RZ, R83.H1_H1 ;  /* 0x30000053ff797230 */ /* 0x000fe40000004100 */
[----:B------:R-:W-:Y:S01]  /*30e0*/  FMUL.FTZ R111, R142, R111 ;  /* 0x0000006f8e6f7220 */ /* 0x000fe20000410000 */
[----:B------:R-:W-:Y:S02]  /*30f0*/  HADD2.F32 R109, -RZ, R81.H1_H1 ;  /* 0x30000051ff6d7230 */ /* 0x000fe40000004100 */
[----:B------:R-:W-:Y:S01]  /*3100*/  FMUL.FTZ R105, R141, R106 ;  /* 0x0000006a8d697220 */ /* 0x000fe20000410000 */
[----:B------:R-:W-:-:S02]  /*3110*/  HADD2.F32 R24, -RZ, R80.H0_H0 ;  /* 0x20000050ff187230 */ /* 0x000fc40000004100 */
[----:B------:R-:W-:Y:S01]  /*3120*/  FMUL.FTZ R121, R136, R121 ;  /* 0x0000007988797220 */ /* 0x000fe20000410000 */
[----:B------:R-:W-:Y:S02]  /*3130*/  HADD2.F32 R25, -RZ, R80.H1_H1 ;  /* 0x30000050ff197230 */ /* 0x000fe40000004100 */
[----:B------:R-:W-:Y:S01]  /*3140*/  FMUL.FTZ R140, R140, R109 ;  /* 0x0000006d8c8c7220 */ /* 0x000fe20000410000 */
[----:B------:R-:W-:Y:S01]  /*3150*/  F2FP.F16.F32.PACK_AB R106, R111, R108 ;  /* 0x0000006c6f6a723e */ /* 0x000fe200000000ff */
[----:B------:R-:W-:Y:S01]  /*3160*/  FMUL.FTZ R24, R107, R24 ;  /* 0x000000186b187220 */ /* 0x000fe20000410000 */
[----:B------:R-:W-:Y:S01]  /*3170*/  F2FP.F16.F32.PACK_AB R107, R121, R110 ;  /* 0x0000006e796b723e */ /* 0x000fe200000000ff */
[----:B------:R-:W-:Y:S01]  /*3180*/  FMUL.FTZ R25, R138, R25 ;  /* 0x000000198a197220 */ /* 0x000fe20000410000 */
[----:B------:R-:W-:-:S04]  /*3190*/  F2FP.F16.F32.PACK_AB R105, R140, R105 ;  /* 0x000000698c69723e */ /* 0x000fc800000000ff */
[----:B------:R-:W-:Y:S01]  /*31a0*/  F2FP.F16.F32.PACK_AB R104, R25, R24 ;  /* 0x000000181968723e */ /* 0x000fe200000000ff */
[----:B------:R-:W-:Y:S06]  /*31b0*/  BRA `(.L_x_4771) ;  /* 0x0000000800347947 */ /* 0x000fec0003800000 */
.L_x_4769:
[----:B------:R-:W0:Y:S02]  /*31c0*/  LDC.64 R108, c[0x0][0x478] ;  /* 0x00011e00ff6c7b82 */ /* 0x000e240000000a00 */
[----:B0-----:R-:W-:-:S04]  /*31d0*/  ISETP.NE.U32.AND P1, PT, R108, RZ, PT ;  /* 0x000000ff6c00720c */ /* 0x001fc80003f25070 */
[----:B------:R-:W-:-:S13]  /*31e0*/  ISETP.NE.AND.EX P1, PT, R109, RZ, PT, P1 ;  /* 0x000000ff6d00720c */ /* 0x000fda0003f25310 */
        /* <DEDUP_REMOVED lines=9> */
[C---:B------:R-:W-:Y:S01]  /*3280*/  FMUL.FTZ R100, R121.reuse, R100 ;  /* 0x0000006479647220 */ /* 0x040fe20000410000 */
[C---:B------:R-:W-:Y:S01]  /*3290*/  FMUL.FTZ R101, R121.reuse, R96 ;  /* 0x0000006079657220 */ /* 0x040fe20000410000 */
[----:B------:R-:W-:Y:S01]  /*32a0*/  FMUL.FTZ R102, R121, R102 ;  /* 0x0000006679667220 */ /* 0x000fe20000410000 */
[----:B------:R-:W-:Y:S01]  /*32b0*/  FADD.FTZ R96, R126, -R103 ;  /* 0x800000677e607221 */ /* 0x000fe20000010000 */
[----:B-----5:R-:W-:-:S02]  /*32c0*/  HADD2.F32 R99, -RZ, R104.H0_H0 ;  /* 0x20000068ff637230 */ /* 0x020fc40000004100 */
[--C-:B------:R-:W-:Y:S01]  /*32d0*/  FFMA.FTZ R108, R124, R134, R137.reuse ;  /* 0x000000867c6c7223 */ /* 0x100fe20000010089 */
[----:B------:R-:W-:Y:S02]  /*32e0*/  HADD2.F32 R98, -RZ, R104.H1_H1 ;  /* 0x30000068ff627230 */ /* 0x000fe40000004100 */
[-C--:B------:R-:W-:Y:S01]  /*32f0*/  FMUL.FTZ R109, R100, R136.reuse ;  /* 0x00000088646d7220 */ /* 0x080fe20000410000 */
[----:B------:R-:W-:Y:S02]  /*3300*/  HADD2.F32 R97, -RZ, R105.H0_H0 ;  /* 0x20000069ff617230 */ /* 0x000fe40000004100 */
[-C--:B------:R-:W-:Y:S01]  /*3310*/  FMUL.FTZ R104, R101, R136.reuse ;  /* 0x0000008865687220 */ /* 0x080fe20000410000 */
[----:B------:R-:W-:Y:S01]  /*3320*/  FMUL.FTZ R111, R102, R136 ;  /* 0x00000088666f7220 */ /* 0x000fe20000410000 */
[----:B------:R-:W-:Y:S01]  /*3330*/  FMUL.FTZ R96, R121, R96 ;  /* 0x0000006079607220 */ /* 0x000fe20000410000 */
[-CC-:B------:R-:W-:Y:S01]  /*3340*/  FFMA.FTZ R139, R131, R134.reuse, R137.reuse ;  /* 0x00000086838b7223 */ /* 0x180fe20000010089 */
[----:B------:R-:W-:Y:S01]  /*3350*/  FADD.FTZ R138, R129, -R138 ;  /* 0x8000008a818a7221 */ /* 0x000fe20000010000 */
[----:B------:R-:W-:Y:S01]  /*3360*/  FFMA.FTZ R142, R132, R134, R137 ;  /* 0x00000086848e7223 */ /* 0x000fe20000010089 */
[----:B------:R-:W-:Y:S01]  /*3370*/  FFMA.FTZ R28, R99, R109, R28 ;  /* 0x0000006d631c7223 */ /* 0x000fe2000001001c */
[----:B------:R-:W-:-:S02]  /*3380*/  HADD2.F32 R137, -RZ, R106.H0_H0 ;  /* 0x2000006aff897230 */ /* 0x000fc40000004100 */
[----:B------:R-:W-:Y:S01]  /*3390*/  FADD.FTZ R108, R125, -R108 ;  /* 0x8000006c7d6c7221 */ /* 0x000fe20000010000 */
[----:B------:R-:W-:Y:S01]  /*33a0*/  FFMA.FTZ R29, R98, R104, R29 ;  /* 0x00000068621d7223 */ /* 0x000fe2000001001d */
[----:B------:R-:W-:Y:S01]  /*33b0*/  FFMA.FTZ R30, R97, R111, R30 ;  /* 0x0000006f611e7223 */ /* 0x000fe2000001001e */
[----:B------:R-:W-:Y:S01]  /*33c0*/  FMUL.FTZ R99, R96, R136 ;  /* 0x0000008860637220 */ /* 0x000fe20000410000 */
[----:B------:R-:W-:Y:S01]  /*33d0*/  FADD.FTZ R98, R130, -R139 ;  /* 0x8000008b82627221 */ /* 0x000fe20000010000 */
[C---:B------:R-:W-:Y:S01]  /*33e0*/  FMUL.FTZ R97, R121.reuse, R138 ;  /* 0x0000008a79617220 */ /* 0x040fe20000410000 */
[----:B------:R-:W-:Y:S01]  /*33f0*/  FMUL.FTZ R103, R121, R108 ;  /* 0x0000006c79677220 */ /* 0x000fe20000410000 */
[----:B------:R-:W-:Y:S02]  /*3400*/  HADD2.F32 R140, -RZ, R106.H1_H1 ;  /* 0x3000006aff8c7230 */ /* 0x000fe40000004100 */
[----:B------:R-:W-:Y:S01]  /*3410*/  FFMA.FTZ R134, R137, R99, R24 ;  /* 0x0000006389867223 */ /* 0x000fe20000010018 */
[----:B------:R-:W-:Y:S01]  /*3420*/  FMUL.FTZ R98, R121, R98 ;  /* 0x0000006279627220 */ /* 0x000fe20000410000 */
[----:B------:R-:W-:Y:S01]  /*3430*/  FMUL.FTZ R108, R97, R136 ;  /* 0x00000088616c7220 */ /* 0x000fe20000410000 */
[----:B------:R-:W-:-:S02]  /*3440*/  HADD2.F32 R24, -RZ, R82.H0_H0 ;  /* 0x20000052ff187230 */ /* 0x000fc40000004100 */
[-C--:B------:R-:W-:Y:S01]  /*3450*/  FMUL.FTZ R106, R103, R136.reuse ;  /* 0x00000088676a7220 */ /* 0x080fe20000410000 */
[----:B------:R-:W-:Y:S02]  /*3460*/  HADD2.F32 R110, -RZ, R105.H1_H1 ;  /* 0x30000069ff6e7230 */ /* 0x000fe40000004100 */
[----:B------:R-:W-:Y:S01]  /*3470*/  FADD.FTZ R142, R133, -R142 ;  /* 0x8000008e858e7221 */ /* 0x000fe20000010000 */
[----:B------:R-:W-:Y:S02]  /*3480*/  HADD2.F32 R141, -RZ, R107.H0_H0 ;  /* 0x2000006bff8d7230 */ /* 0x000fe40000004100 */
[----:B------:R-:W-:Y:S01]  /*3490*/  FMUL.FTZ R105, R98, R136 ;  /* 0x0000008862697220 */ /* 0x000fe20000410000 */
[----:B------:R-:W-:Y:S02]  /*34a0*/  HADD2.F32 R139, -RZ, R82.H1_H1 ;  /* 0x30000052ff8b7230 */ /* 0x000fe40000004100 */
[----:B------:R-:W-:Y:S01]  /*34b0*/  FFMA.FTZ R137, R140, R108, R25 ;  /* 0x0000006c8c897223 */ /* 0x000fe20000010019 */
[----:B------:R-:W-:Y:S01]  /*34c0*/  FMUL.FTZ R25, R24, R99 ;  /* 0x0000006318197220 */ /* 0x000fe20000410000 */
[----:B------:R-:W-:Y:S01]  /*34d0*/  FFMA.FTZ R31, R110, R106, R31 ;  /* 0x0000006a6e1f7223 */ /* 0x000fe2000001001f */
[----:B------:R-:W-:Y:S01]  /*34e0*/  FMUL.FTZ R99, R121, R142 ;  /* 0x0000008e79637220 */ /* 0x000fe20000410000 */
[----:B------:R-:W-:-:S02]  /*34f0*/  HADD2.F32 R110, -RZ, R83.H0_H0 ;  /* 0x20000053ff6e7230 */ /* 0x000fc40000004100 */
[----:B------:R-:W-:Y:S01]  /*3500*/  FFMA.FTZ R26, R141, R105, R26 ;  /* 0x000000698d1a7223 */ /* 0x000fe2000001001a */
[----:B------:R-:W-:Y:S01]  /*3510*/  FMUL.FTZ R108, R139, R108 ;  /* 0x0000006c8b6c7220 */ /* 0x000fe20000410000 */
[----:B------:R-:W-:Y:S02]  /*3520*/  HADD2.F32 R24, -RZ, R81.H0_H0 ;  /* 0x20000051ff187230 */ /* 0x000fe40000004100 */
[----:B------:R-:W-:Y:S01]  /*3530*/  FMUL.FTZ R136, R99, R136 ;  /* 0x0000008863887220 */ /* 0x000fe20000410000 */
[----:B------:R-:W-:Y:S02]  /*3540*/  HADD2.F32 R141, -RZ, R83.H1_H1 ;  /* 0x30000053ff8d7230 */ /* 0x000fe40000004100 */
[----:B------:R-:W-:Y:S02]  /*3550*/  HADD2.F32 R139, -RZ, R81.H1_H1 ;  /* 0x30000051ff8b7230 */ /* 0x000fe40000004100 */
[--C-:B------:R-:W-:Y:S02]  /*3560*/  HADD2.F32 R138, -RZ, R80.reuse.H0_H0 ;  /* 0x20000050ff8a7230 */ /* 0x100fe40000004100 */
[----:B------:R-:W-:-:S02]  /*3570*/  HADD2.F32 R121, -RZ, R80.H1_H1 ;  /* 0x30000050ff797230 */ /* 0x000fc40000004100 */
[----:B------:R-:W-:Y:S02]  /*3580*/  HADD2.F32 R140, -RZ, R107.H1_H1 ;  /* 0x3000006bff8c7230 */ /* 0x000fe40000004100 */
[----:B------:R-:W-:Y:S01]  /*3590*/  FMUL.FTZ R107, R110, R105 ;  /* 0x000000696e6b7220 */ /* 0x000fe20000410000 */
[----:B------:R-:W-:Y:S01]  /*35a0*/  FMUL.FTZ R105, R24, R111 ;  /* 0x0000006f18697220 */ /* 0x000fe20000410000 */
[----:B------:R-:W-:Y:S01]  /*35b0*/  FMUL.FTZ R110, R141, R136 ;  /* 0x000000888d6e7220 */ /* 0x000fe20000410000 */
[----:B------:R-:W-:Y:S01]  /*35c0*/  FMUL.FTZ R24, R139, R106 ;  /* 0x0000006a8b187220 */ /* 0x000fe20000410000 */
[----:B------:R-:W-:Y:S01]  /*35d0*/  FMUL.FTZ R109, R138, R109 ;  /* 0x0000006d8a6d7220 */ /* 0x000fe20000410000 */
[----:B------:R-:W-:Y:S01]  /*35e0*/  FMUL.FTZ R104, R121, R104 ;  /* 0x0000006879687220 */ /* 0x000fe20000410000 */
[----:B------:R-:W-:Y:S01]  /*35f0*/  FFMA.FTZ R27, R140, R136, R27 ;  /* 0x000000888c1b7223 */ /* 0x000fe2000001001b */
[----:B------:R-:W-:Y:S02]  /*3600*/  F2FP.F16.F32.PACK_AB R107, R110, R107 ;  /* 0x0000006b6e6b723e */ /* 0x000fe400000000ff */
[----:B------:R-:W-:-:S02]  /*3610*/  F2FP.F16.F32.PACK_AB R106, R108, R25 ;  /* 0x000000196c6a723e */ /* 0x000fc400000000ff */
[----:B------:R-:W-:Y:S02]  /*3620*/  F2FP.F16.F32.PACK_AB R105, R24, R105 ;  /* 0x000000691869723e */ /* 0x000fe400000000ff */
[----:B------:R-:W-:Y:S01]  /*3630*/  F2FP.F16.F32.PACK_AB R104, R104, R109 ;  /* 0x0000006d6868723e */ /* 0x000fe200000000ff */
[----:B------:R-:W-:Y:S06]  /*3640*/  BRA `(.L_x_4771) ;  /* 0x0000000400107947 */ /* 0x000fec0003800000 */
.L_x_4772:
        /* <DEDUP_REMOVED lines=11> */
[----:B------:R-:W-:Y:S01]  /*3700*/  FMUL.FTZ R109, R121, R108 ;  /* 0x0000006c796d7220 */ /* 0x000fe20000410000 */
        /* <DEDUP_REMOVED lines=8> */
[----:B------:R-:W-:Y:S01]  /*3790*/  FMUL.FTZ R109, R109, R136 ;  /* 0x000000886d6d7220 */ /* 0x000fe20000410000 */
[--C-:B------:R-:W-:Y:S02]  /*37a0*/  HADD2.F32 R137, -RZ, R104.reuse.H0_H0 ;  /* 0x20000068ff897230 */ /* 0x100fe40000004100 */
[C---:B------:R-:W-:Y:S01]  /*37b0*/  FMUL.FTZ R141, R121.reuse, R140 ;  /* 0x0000008c798d7220 */ /* 0x040fe20000410000 */
[----:B------:R-:W-:Y:S02]  /*37c0*/  HADD2.F32 R110, -RZ, R104.H1_H1 ;  /* 0x30000068ff6e7230 */ /* 0x000fe40000004100 */
[C---:B------:R-:W-:Y:S01]  /*37d0*/  FMUL.FTZ R145, R121.reuse, R144 ;  /* 0x0000009079917220 */ /* 0x040fe20000410000 */
[----:B------:R-:W-:Y:S02]  /*37e0*/  HADD2.F32 R104, -RZ, R107.H1_H1 ;  /* 0x3000006bff687230 */ /* 0x000fe40000004100 */
[----:B------:R-:W-:Y:S01]  /*37f0*/  FMUL.FTZ R107, R121, R134 ;  /* 0x00000086796b7220 */ /* 0x000fe20000410000 */
[----:B------:R-:W-:-:S02]  /*3800*/  HADD2.F32 R108, -RZ, R105.H1_H1 ;  /* 0x30000069ff6c7230 */ /* 0x000fc40000004100 */
[C---:B------:R-:W-:Y:S01]  /*3810*/  FMUL.FTZ R147, R121.reuse, R146 ;  /* 0x0000009279937220 */ /* 0x040fe20000410000 */
[----:B------:R-:W-:Y:S01]  /*3820*/  FMUL.FTZ R149, R121, R148 ;  /* 0x0000009479957220 */ /* 0x000fe20000410000 */
[-C--:B------:R-:W-:Y:S01]  /*3830*/  FMUL.FTZ R121, R139, R136.reuse ;  /* 0x000000888b797220 */ /* 0x080fe20000410000 */
[-C--:B------:R-:W-:Y:S01]  /*3840*/  FMUL.FTZ R143, R143, R136.reuse ;  /* 0x000000888f8f7220 */ /* 0x080fe20000410000 */
[----:B------:R-:W-:Y:S01]  /*3850*/  FFMA.FTZ R26, R111, R109, R26 ;  /* 0x0000006d6f1a7223 */ /* 0x000fe2000001001a */
[----:B------:R-:W-:Y:S02]  /*3860*/  HADD2.F32 R111, -RZ, R105.H0_H0 ;  /* 0x20000069ff6f7230 */ /* 0x000fe40000004100 */
[-C--:B------:R-:W-:Y:S01]  /*3870*/  FMUL.FTZ R107, R107, R136.reuse ;  /* 0x000000886b6b7220 */ /* 0x080fe20000410000 */
[-C--:B------:R-:W-:Y:S01]  /*3880*/  FMUL.FTZ R141, R141, R136.reuse ;  /* 0x000000888d8d7220 */ /* 0x080fe20000410000 */
[-C--:B------:R-:W-:Y:S01]  /*3890*/  FMUL.FTZ R145, R145, R136.reuse ;  /* 0x0000008891917220 */ /* 0x080fe20000410000 */
[-C--:B------:R-:W-:Y:S01]  /*38a0*/  FMUL.FTZ R147, R147, R136.reuse ;  /* 0x0000008893937220 */ /* 0x080fe20000410000 */
[----:B------:R-:W-:Y:S01]  /*38b0*/  FMUL.FTZ R149, R149, R136 ;  /* 0x0000008895957220 */ /* 0x000fe20000410000 */
[----:B------:R-:W-:-:S02]  /*38c0*/  HADD2.F32 R105, -RZ, R106.H0_H0 ;  /* 0x2000006aff697230 */ /* 0x000fc40000004100 */
[----:B------:R-:W-:Y:S01]  /*38d0*/  FFMA.FTZ R29, R110, R121, R29 ;  /* 0x000000796e1d7223 */ /* 0x000fe2000001001d */
[----:B------:R-:W-:Y:S01]  /*38e0*/  FFMA.FTZ R31, R108, R143, R31 ;  /* 0x0000008f6c1f7223 */ /* 0x000fe2000001001f */
[----:B------:R-:W-:Y:S02]  /*38f0*/  HADD2.F32 R136, -RZ, R83.H0_H0 ;  /* 0x20000053ff887230 */ /* 0x000fe40000004100 */
[----:B------:R-:W-:Y:S01]  /*3900*/  FFMA.FTZ R28, R137, R107, R28 ;  /* 0x0000006b891c7223 */ /* 0x000fe2000001001c */
[----:B------:R-:W-:Y:S02]  /*3910*/  HADD2.F32 R106, -RZ, R106.H1_H1 ;  /* 0x3000006aff6a7230 */ /* 0x000fe40000004100 */
[----:B------:R-:W-:Y:S01]  /*3920*/  FFMA.FTZ R134, R105, R145, R24 ;  /* 0x0000009169867223 */ /* 0x000fe20000010018 */
[--C-:B------:R-:W-:Y:S02]  /*3930*/  HADD2.F32 R108, -RZ, R82.reuse.H0_H0 ;  /* 0x20000052ff6c7230 */ /* 0x100fe40000004100 */
[----:B------:R-:W-:Y:S01]  /*3940*/  FMUL.FTZ R109, R136, R109 ;  /* 0x0000006d886d7220 */ /* 0x000fe20000410000 */
[----:B------:R-:W-:-:S02]  /*3950*/  HADD2.F32 R110, -RZ, R82.H1_H1 ;  /* 0x30000052ff6e7230 */ /* 0x000fc40000004100 */
[----:B------:R-:W-:Y:S01]  /*3960*/  FFMA.FTZ R137, R106, R147, R25 ;  /* 0x000000936a897223 */ /* 0x000fe20000010019 */
[----:B------:R-:W-:Y:S02]  /*3970*/  HADD2.F32 R138, -RZ, R83.H1_H1 ;  /* 0x30000053ff8a7230 */ /* 0x000fe40000004100 */
[----:B------:R-:W-:Y:S01]  /*3980*/  FMUL.FTZ R145, R108, R145 ;  /* 0x000000916c917220 */ /* 0x000fe20000410000 */
[--C-:B------:R-:W-:Y:S02]  /*3990*/  HADD2.F32 R108, -RZ, R81.reuse.H0_H0 ;  /* 0x20000051ff6c7230 */ /* 0x100fe40000004100 */
[----:B------:R-:W-:Y:S01]  /*39a0*/  FMUL.FTZ R136, R110, R147 ;  /* 0x000000936e887220 */ /* 0x000fe20000410000 */
[----:B------:R-:W-:Y:S02]  /*39b0*/  HADD2.F32 R110, -RZ, R81.H1_H1 ;  /* 0x30000051ff6e7230 */ /* 0x000fe40000004100 */
[----:B------:R-:W-:Y:S01]  /*39c0*/  FMUL.FTZ R138, R138, R149 ;  /* 0x000000958a8a7220 */ /* 0x000fe20000410000 */
[----:B------:R-:W-:-:S02]  /*39d0*/  HADD2.F32 R24, -RZ, R80.H0_H0 ;  /* 0x20000050ff187230 */ /* 0x000fc40000004100 */
[----:B------:R-:W-:Y:S01]  /*39e0*/  FMUL.FTZ R105, R108, R141 ;  /* 0x0000008d6c697220 */ /* 0x000fe20000410000 */
[----:B------:R-:W-:Y:S02]  /*39f0*/  HADD2.F32 R106, -RZ, R80.H1_H1 ;  /* 0x30000050ff6a7230 */ /* 0x000fe40000004100 */
[----:B------:R-:W-:Y:S01]  /*3a00*/  FMUL.FTZ R110, R110, R143 ;  /* 0x0000008f6e6e7220 */ /* 0x000fe20000410000 */
[----:B------:R-:W-:Y:S01]  /*3a10*/  FFMA.FTZ R27, R104, R149, R27 ;  /* 0x00000095681b7223 */ /* 0x000fe2000001001b */
[----:B------:R-:W-:Y:S01]  /*3a20*/  FMUL.FTZ R24, R24, R107 ;  /* 0x0000006b18187220 */ /* 0x000fe20000410000 */
[----:B------:R-:W-:Y:S01]  /*3a30*/  FFMA.FTZ R30, R111, R141, R30 ;  /* 0x0000008d6f1e7223 */ /* 0x000fe2000001001e */
[----:B------:R-:W-:Y:S01]  /*3a40*/  FMUL.FTZ R121, R106, R121 ;  /* 0x000000796a797220 */ /* 0x000fe20000410000 */
[----:B------:R-:W-:Y:S02]  /*3a50*/  F2FP.F16.F32.PACK_AB R107, R138, R109 ;  /* 0x0000006d8a6b723e */ /* 0x000fe400000000ff */
[----:B------:R-:W-:-:S02]  /*3a60*/  F2FP.F16.F32.PACK_AB R106, R136, R145 ;  /* 0x00000091886a723e */ /* 0x000fc400000000ff */
[----:B------:R-:W-:Y:S02]  /*3a70*/  F2FP.F16.F32.PACK_AB R105, R110, R105 ;  /* 0x000000696e69723e */ /* 0x000fe400000000ff */
[----:B------:R-:W-:-:S07]  /*3a80*/  F2FP.F16.F32.PACK_AB R104, R121, R24 ;  /* 0x000000187968723e */ /* 0x000fce00000000ff */
.L_x_4771:
[----:B------:R-:W0:Y:S08]  /*3a90*/  @P1 LDC.64 R108, c[0x0][0x478] ;  /* 0x00011e00ff6c1b82 */ /* 0x000e300000000a00 */
[----:B------:R-:W1:Y:S01]  /*3aa0*/  LDC.64 R24, c[0x0][0x468] ;  /* 0x00011a00ff187b82 */ /* 0x000e620000000a00 */
[----:B0-----:R-:W-:-:S05]  /*3ab0*/  @P1 IMAD.WIDE.U32 R108, R4, 0x20, R108 ;  /* 0x00000020046c1825 */ /* 0x001fca00078e006c */
[----:B------:R2:W-:Y:S01]  /*3ac0*/  @P1 STG.E.128 desc[UR10][R108.64], R100 ;  /* 0x000000646c001986 */ /* 0x0005e2000c101d0a */
[----:B-1----:R-:W-:-:S03]  /*3ad0*/  IMAD.WIDE.U32 R110, R4, 0x10, R24 ;  /* 0x00000010046e7825 */ /* 0x002fc600078e0018 */
[----:B------:R2:W-:Y:S01]  /*3ae0*/  @P1 STG.E.128 desc[UR10][R108.64+0x10], R96 ;  /* 0x000010606c001986 */ /* 0x0005e2000c101d0a */
[----:B------:R-:W-:Y:S02]  /*3af0*/  MOV R24, R134 ;  /* 0x0000008600187202 */ /* 0x000fe40000000f00 */
[----:B------:R-:W-:Y:S01]  /*3b00*/  MOV R25, R137 ;  /* 0x0000008900197202 */ /* 0x000fe20000000f00 */
[----:B------:R2:W-:Y:S06]  /*3b10*/  STG.E.128 desc[UR10][R110.64], R104 ;  /* 0x000000686e007986 */ /* 0x0005ec000c101d0a */
.L_x_4768:
[----:B------:R-:W-:Y:S05]  /*3b20*/  BSYNC.RECONVERGENT B0 ;  /* 0x0000000000007941 */ /* 0x000fea0003800200 */
.L_x_4767:
[----:B0-2---:R-:W0:Y:S01]  /*3b30*/  LDC.64 R104, c[0x0][0x380] ;  /* 0x0000e000ff687b82 */ /* 0x005e220000000a00 */
[----:B------:R-:W-:Y:S01]  /*3b40*/  UPLOP3.LUT UP1, UPT, UPT, UPT, UP1, 0x40, 0x4 ;  /* 0x000000000004789c */ /* 0x000fe20003f2e810 */
[----:B0-----:R-:W-:-:S04]  /*3b50*/  IADD3 R5, PT, PT, R5, R104, RZ ;  /* 0x0000006805057210 */ /* 0x001fc80007ffe0ff */
[----:B------:R-:W-:-:S13]  /*3b60*/  ISETP.GE.AND P1, PT, R5, R105, PT ;  /* 0x000000690500720c */ /* 0x000fda0003f26270 */
[----:B------:R-:W-:Y:S05]  /*3b70*/  @!P1 BRA `(.L_x_4773) ;  /* 0xffffffc800789947 */ /* 0x000fea000383ffff */
.L_x_4754:
        /* <DEDUP_REMOVED lines=17> */
.L_x_4775:
[----:B------:R-:W-:Y:S05]  /*3c90*/  BSYNC.RECONVERGENT B0 ;  /* 0x0000000000007941 */ /* 0x000fea0003800200 */
.L_x_4774:
        /* <DEDUP_REMOVED lines=14> */
.L_x_4776:
        /* <DEDUP_REMOVED lines=16> */
.L_x_8090:


//--------------------- .text._ZN10layer_norm13ln_bwd_kernelINS_13Kernel_traitsI6__halfS2_fS2_fjLj2048ELj1ELj1ELj4ELj16ENS_18Kernel_traits_baseILj2048ES2_S2_fS2_fjLj128EEEEELb0ELb1ELb0ELb1EEEvNS_9BwdParamsE --------------------------
	.section	.text._ZN10layer_norm13ln_bwd_kernelINS_13Kernel_traitsI6__halfS2_fS2_fjLj2048ELj1ELj1ELj4ELj16ENS_18Kernel_traits_baseILj2048ES2_S2_fS2_fjLj128EEEEELb0ELb1ELb0ELb1EEEvNS_9BwdParamsE,"ax",@progbits
	.align	128
        .global         _ZN10layer_norm13ln_bwd_kernelINS_13Kernel_traitsI6__halfS2_fS2_fjLj2048ELj1ELj1ELj4ELj16ENS_18Kernel_traits_baseILj2048ES2_S2_fS2_fjLj128EEEEELb0ELb1ELb0ELb1EEEvNS_9BwdParamsE
        .type           _ZN10layer_norm13ln_bwd_kernelINS_13Kernel_traitsI6__halfS2_fS2_fjLj2048ELj1ELj1ELj4ELj16ENS_18Kernel_traits_baseILj2048ES2_S2_fS2_fjLj128EEEEELb0ELb1ELb0ELb1EEEvNS_9BwdParamsE,@function
        .size           _ZN10layer_norm13ln_bwd_kernelINS_13Kernel_traitsI6__halfS2_fS2_fjLj2048ELj1ELj1ELj4ELj16ENS_18Kernel_traits_baseILj2048ES2_S2_fS2_fjLj128EEEEELb0ELb1ELb0ELb1EEEvNS_9BwdParamsE,(.L_x_8091 - _ZN10layer_norm13ln_bwd_kernelINS_13Kernel_traitsI6__halfS2_fS2_fjLj2048ELj1ELj1ELj4ELj16ENS_18Kernel_traits_baseILj2048ES2_S2_fS2_fjLj128EEEEELb0ELb1ELb0ELb1EEEvNS_9BwdParamsE)
        .other          _ZN10layer_norm13ln_bwd_kernelINS_13Kernel_traitsI6__halfS2_fS2_fjLj2048ELj1ELj1ELj4ELj16ENS_18Kernel_traits_baseILj2048ES2_S2_fS2_fjLj128EEEEELb0ELb1ELb0ELb1EEEvNS_9BwdParamsE,@"STO_CUDA_ENTRY STV_DEFAULT"
_ZN10layer_norm13ln_bwd_kernelINS_13Kernel_traitsI6__halfS2_fS2_fjLj2048ELj1ELj1ELj4ELj16ENS_18Kernel_traits_baseILj2048ES2_S2_fS2_fjLj128EEEEELb0ELb1ELb0ELb1EEEvNS_9BwdParamsE:
.text._ZN10layer_norm13ln_bwd_kernelINS_13Kernel_traitsI6__halfS2_fS2_fjLj2048ELj1ELj1ELj4ELj16ENS_18Kernel_traits_baseILj2048ES2_S2_fS2_fjLj128EEEEELb0ELb1ELb0ELb1EEEvNS_9BwdParamsE:
        /* <DEDUP_REMOVED lines=35> */
[----:B------:R-:W-:-:S02]  /*0230*/  MOV R104, RZ ;  /* 0x000000ff00687202 */ /* 0x000fc40000000f00 */
        /* <DEDUP_REMOVED lines=12> */
[----:B------:R-:W-:Y:S02]  /*0300*/  CS2R R18, SRZ ;  /* 0x0000000000127805 */ /* 0x000fe4000001ff00 */
[----:B------:R-:W-:Y:S01]  /*0310*/  CS2R R20, SRZ ;  /* 0x0000000000147805 */ /* 0x000fe2000001ff00 */
[----:B------:R0:W4:Y:S01]  /*0320*/  LDG.E.128 R116, desc[UR8][R2.64+0x800] ;  /* 0x0008000802747981 */ /* 0x000122000c1e1d00 */
[----:B--2---:R-:W-:Y:S01]  /*0330*/  IMAD.WIDE.U32 R4, R0, 0x10, R4 ;  /* 0x0000001000047825 */ /* 0x004fe200078e0004 */
[----:B------:R-:W-:-:S02]  /*0340*/  CS2R R22, SRZ ;  /* 0x0000000000167805 */ /* 0x000fc4000001ff00 */
[----:B------:R-:W-:Y:S02]  /*0350*/  CS2R R24, SRZ ;  /* 0x0000000000187805 */ /* 0x000fe4000001ff00 */
[----:B------:R-:W-:Y:S02]  /*0360*/  CS2R R26, SRZ ;  /* 0x00000000001a7805 */ /* 0x000fe4000001ff00 */
[----:B------:R-:W-:Y:S01]  /*0370*/  CS2R R84, SRZ ;  /* 0x0000000000547805 */ /* 0x000fe2000001ff00 */
[----:B------:R-:W5:Y:S01]  /*0380*/  LDG.E.128 R32, desc[UR8][R4.64+0x800] ;  /* 0x0008000804207981 */ /* 0x000f62000c1e1d00 */
[----:B---3--:R-:W-:Y:S02]  /*0390*/  ISETP.NE.U32.AND P0, PT, R6, RZ, PT ;  /* 0x000000ff0600720c */ /* 0x008fe40003f05070 */
[----:B------:R-:W-:Y:S02]  /*03a0*/  CS2R R86, SRZ ;  /* 0x0000000000567805 */ /* 0x000fe4000001ff00 */
[----:B------:R-:W-:Y:S01]  /*03b0*/  CS2R R88, SRZ ;  /* 0x0000000000587805 */ /* 0x000fe2000001ff00 */
[----:B------:R1:W5:Y:S01]  /*03c0*/  LDG.E.128 R28, desc[UR8][R4.64] ;  /* 0x00000008041c7981 */ /* 0x000362000c1e1d00 */
[----:B------:R-:W-:-:S02]  /*03d0*/  ISETP.NE.AND.EX P0, PT, R7, RZ, PT, P0 ;  /* 0x000000ff0700720c */ /* 0x000fc40003f05300 */
[----:B0-----:R-:W-:Y:S02]  /*03e0*/  CS2R R2, SRZ ;  /* 0x0000000000027805 */ /* 0x001fe4000001ff00 */
[----:B------:R-:W-:Y:S02]  /*03f0*/  CS2R R6, SRZ ;  /* 0x0000000000067805 */ /* 0x000fe4000001ff00 */
[----:B------:R-:W-:Y:S02]  /*0400*/  CS2R R90, SRZ ;  /* 0x00000000005a7805 */ /* 0x000fe4000001ff00 */
[----:B------:R-:W-:Y:S02]  /*0410*/  CS2R R92, SRZ ;  /* 0x00000000005c7805 */ /* 0x000fe4000001ff00 */
[----:B------:R-:W-:Y:S01]  /*0420*/  MOV R121, UR7 ;  /* 0x0000000700797c02 */ /* 0x000fe20008000f00 */
[----:B------:R-:W0:Y:S01]  /*0430*/  LDCU.U8 UR10, c[0x0][0x410] ;  /* 0x00008200ff0a77ac */ /* 0x000e220008000000 */
[----:B-1----:R-:W-:Y:S01]  /*0440*/  CS2R R4, SRZ ;  /* 0x0000000000047805 */ /* 0x002fe2000001ff00 */
[----:B------:R-:W-:Y:S01]  /*0450*/  UPLOP3.LUT UP1, UPT, UPT, UPT, UPT, 0x40, 0x4 ;  /* 0x000000000004789c */ /* 0x000fe20003f2e870 */
[----:B------:R-:W1:Y:S01]  /*0460*/  LDCU UR11, c[0x0][0x388] ;  /* 0x00007100ff0b77ac */ /* 0x000e620008000800 */
[----:B------:R-:W2:Y:S01]  /*0470*/  LDCU UR14, c[0x0][0x400] ;  /* 0x00008000ff0e77ac */ /* 0x000ea20008000800 */
[----:B------:R-:W3:Y:S01]  /*0480*/  LDCU.64 UR16, c[0x0][0x478] ;  /* 0x00008f00ff1077ac */ /* 0x000ee20008000a00 */
[----:B------:R-:W0:Y:S01]  /*0490*/  LDCU.64 UR12, c[0x0][0x438] ;  /* 0x00008700ff0c77ac */ /* 0x000e220008000a00 */
        /* <DEDUP_REMOVED lines=16> */
.L_x_4790:
        /* <DEDUP_REMOVED lines=8> */
[----:B0-----:R-:W-:Y:S01]  /*0620*/  IMAD.WIDE R76, R121, 0x4, R76 ;  /* 0x00000004794c7825 */ /* 0x001fe200078e024c */
[----:B------:R-:W-:-:S04]  /*0630*/  IADD3 R123, PT, PT, R127, 0x80, RZ ;  /* 0x000000807f7b7810 */ /* 0x000fc80007ffe0ff */
[----:B------:R-:W4:Y:S01]  /*0640*/  LDG.E R126, desc[UR8][R76.64] ;  /* 0x000000084c7e7981 */ /* 0x000f22000c1e1900 */
[C---:B-1----:R-:W-:Y:S01]  /*0650*/  IMAD.WIDE.U32 R64, R127.reuse, 0x10, R80 ;  /* 0x000000107f407825 */ /* 0x042fe200078e0050 */
[----:B------:R-:W-:Y:S01]  /*0660*/  ISETP.NE.U32.AND P1, PT, RZ, UR12, PT ;  /* 0x0000000cff007c0c */ /* 0x000fe2000bf25070 */
[----:B------:R-:W0:Y:S04]  /*0670*/  @P0 LDC.64 R136, c[0x0][0x3e0] ;  /* 0x0000f800ff880b82 */ /* 0x000e280000000a00 */
[----:B------:R-:W4:Y:S01]  /*0680*/  LDG.E.128 R64, desc[UR8][R64.64] ;  /* 0x0000000840407981 */ /* 0x000f22000c1e1d00 */
[----:B--2---:R-:W-:-:S04]  /*0690*/  IMAD.WIDE.U32 R132, R127, 0x20, R128 ;  /* 0x000000207f847825 */ /* 0x004fc800078e0080 */
[----:B------:R-:W-:Y:S01]  /*06a0*/  IMAD.WIDE.U32 R128, R123, 0x20, R128 ;  /* 0x000000207b807825 */ /* 0x000fe200078e0080 */
[----:B------:R-:W2:Y:S03]  /*06b0*/  LDG.E.128 R60, desc[UR8][R132.64] ;  /* 0x00000008843c7981 */ /* 0x000ea6000c1e1d00 */
[----:B---3--:R-:W-:Y:S01]  /*06c0*/  IMAD.WIDE R124, R121, 0x4, R124 ;  /* 0x00000004797c7825 */ /* 0x008fe200078e027c */
[----:B------:R1:W3:Y:S04]  /*06d0*/  LDG.E.128 R68, desc[UR8][R132.64+0x10] ;  /* 0x0000100884447981 */ /* 0x0002e8000c1e1d00 */
[----:B------:R-:W3:Y:S04]  /*06e0*/  LDG.E.128 R76, desc[UR8][R128.64+0x10] ;  /* 0x00001008804c7981 */ /* 0x000ee8000c1e1d00 */
[----:B------:R-:W3:Y:S01]  /*06f0*/  LDG.E R125, desc[UR8][R124.64] ;  /* 0x000000087c7d7981 */ /* 0x000ee2000c1e1900 */
[----:B------:R-:W-:-:S03]  /*0700*/  IMAD.WIDE.U32 R80, R123, 0x10, R80 ;  /* 0x000000107b507825 */ /* 0x000fc600078e0050 */
[----:B------:R4:W3:Y:S04]  /*0710*/  LDG.E.128 R72, desc[UR8][R128.64] ;  /* 0x0000000880487981 */ /* 0x0008e8000c1e1d00 */
[----:B------:R-:W3:Y:S01]  /*0720*/  LDG.E.128 R80, desc[UR8][R80.64] ;  /* 0x0000000850507981 */ /* 0x000ee2000c1e1d00 */
[----:B------:R-:W-:-:S13]  /*0730*/  ISETP.NE.AND.EX P1, PT, RZ, UR13, PT, P1 ;  /* 0x0000000dff007c0c */ /* 0x000fda000bf25310 */
[----:B-1----:R-:W1:Y:S08]  /*0740*/  @P1 LDC.64 R132, c[0x0][0x438] ;  /* 0x00010e00ff841b82 */ /* 0x002e700000000a00 */
[----:B------:R-:W0:Y:S01]  /*0750*/  @P1 LDC.64 R130, c[0x0][0x438] ;  /* 0x00010e00ff821b82 */ /* 0x000e220000000a00 */
[----:B------:R-:W-:Y:S01]  /*0760*/  ISETP.NE.AND P2, PT, RZ, UR10, PT ;  /* 0x0000000aff007c0c */ /* 0x000fe2000bf45270 */
[----:B-1----:R-:W-:-:S05]  /*0770*/  @P1 IMAD.WIDE.U32 R132, R123, 0x20, R132 ;  /* 0x000000207b841825 */ /* 0x002fca00078e0084 */
[----:B-----5:R-:W5:Y:S01]  /*0780*/  @P1 LDG.E.128 R44, desc[UR8][R132.64] ;  /* 0x00000008842c1981 */ /* 0x020f62000c1e1d00 */
[----:B0-----:R-:W-:-:S03]  /*0790*/  @P1 IMAD.WIDE.U32 R130, R127, 0x20, R130 ;  /* 0x000000207f821825 */ /* 0x001fc600078e0082 */
[----:B------:R0:W5:Y:S04]  /*07a0*/  @P1 LDG.E.128 R48, desc[UR8][R132.64+0x10] ;  /* 0x0000100884301981 */ /* 0x000168000c1e1d00 */
[----:B------:R-:W5:Y:S04]  /*07b0*/  @P1 LDG.E.128 R36, desc[UR8][R130.64] ;  /* 0x0000000882241981 */ /* 0x000f68000c1e1d00 */
[----:B------:R1:W5:Y:S01]  /*07c0*/  @P1 LDG.E.128 R40, desc[UR8][R130.64+0x10] ;  /* 0x0000100882281981 */ /* 0x000362000c1e1d00 */
[----:B------:R-:W-:-:S06]  /*07d0*/  @P0 IMAD.WIDE R136, R121, 0x2, R136 ;  /* 0x0000000279880825 */ /* 0x000fcc00078e0288 */
[----:B------:R1:W5:Y:S01]  /*07e0*/  @P0 LDG.E.U16 R136, desc[UR8][R136.64] ;  /* 0x0000000888880981 */ /* 0x000362000c1e1500 */
[----:B----4-:R-:W-:Y:S01]  /*07f0*/  FSEL R139, R126, RZ, !P2 ;  /* 0x000000ff7e8b7208 */ /* 0x010fe20005000000 */
[--C-:B------:R-:W-:Y:S02]  /*0800*/  HADD2.F32 R128, -RZ, R64.reuse.H0_H0 ;  /* 0x20000040ff807230 */ /* 0x100fe40000004100 */
[----:B------:R-:W-:Y:S02]  /*0810*/  HADD2.F32 R129, -RZ, R64.H1_H1 ;  /* 0x30000040ff817230 */ /* 0x000fe40000004100 */
[C---:B--2---:R-:W-:Y:S01]  /*0820*/  FADD.FTZ R142, -R139.reuse, R60 ;  /* 0x0000003c8b8e7221 */ /* 0x044fe20000010100 */
[----:B------:R-:W-:Y:S01]  /*0830*/  FMUL.FTZ R153, R122, R128 ;  /* 0x000000807a997220 */ /* 0x000fe20000410000 */
[C---:B------:R-:W-:Y:S01]  /*0840*/  FADD.FTZ R144, -R139.reuse, R61 ;  /* 0x0000003d8b907221 */ /* 0x040fe20000010100 */
[----:B---3--:R-:W-:Y:S01]  /*0850*/  FADD.FTZ R160, -R139, R68 ;  /* 0x000000448ba07221 */ /* 0x008fe20000010100 */
[----:B0-----:R-:W-:-:S02]  /*0860*/  HADD2.F32 R132, -RZ, R66.H0_H0 ;  /* 0x20000042ff847230 */ /* 0x001fc40000004100 */
[C---:B------:R-:W-:Y:S01]  /*0870*/  FADD.FTZ R148, -R139.reuse, R62 ;  /* 0x0000003e8b947221 */ /* 0x040fe20000010100 */
[----:B------:R-:W-:Y:S02]  /*0880*/  HADD2.F32 R133, -RZ, R66.H1_H1 ;  /* 0x30000042ff857230 */ /* 0x000fe40000004100 */
[----:B------:R-:W-:Y:S01]  /*0890*/  FADD.FTZ R66, -R139, R76 ;  /* 0x0000004c8b427221 */ /* 0x000fe20000010100 */
[--C-:B-1----:R-:W-:Y:S02]  /*08a0*/  HADD2.F32 R130, -RZ, R65.reuse.H0_H0 ;  /* 0x20000041ff827230 */ /* 0x102fe40000004100 */
[----:B------:R-:W-:Y:S01]  /*08b0*/  FMUL.FTZ R68, R125, R142 ;  /* 0x0000008e7d447220 */ /* 0x000fe20000410000 */
[----:B------:R-:W-:Y:S01]  /*08c0*/  FADD.FTZ R62, -R139, R78 ;  /* 0x0000004e8b3e7221 */ /* 0x000fe20000010100 */
[----:B------:R-:W-:Y:S01]  /*08d0*/  FMUL.FTZ R149, R105, R129 ;  /* 0x0000008169957220 */ /* 0x000fe20000410000 */
[----:B------:R-:W-:Y:S01]  /*08e0*/  FADD.FTZ R76, RZ, R153 ;  /* 0x00000099ff4c7221 */ /* 0x000fe20000010000 */
[----:B------:R-:W-:Y:S01]  /*08f0*/  FMUL.FTZ R151, R125, R144 ;  /* 0x000000907d977220 */ /* 0x000fe20000410000 */
[----:B------:R-:W-:Y:S01]  /*0900*/  FFMA.FTZ R78, R68, R153, RZ ;  /* 0x00000099444e7223 */ /* 0x000fe200000100ff */
[----:B------:R-:W-:-:S02]  /*0910*/  HADD2.F32 R131, -RZ, R65.H1_H1 ;  /* 0x30000041ff837230 */ /* 0x000fc40000004100 */
        /* <DEDUP_REMOVED lines=20> */
[C---:B------:R-:W-:Y:S01]  /*0a60*/  FADD.FTZ R126, -R139.reuse, R72 ;  /* 0x000000488b7e7221 */ /* 0x040fe20000010100 */
[----:B------:R-:W-:Y:S02]  /*0a70*/  HADD2.F32 R135, -RZ, R67.H1_H1 ;  /* 0x30000043ff877230 */ /* 0x000fe40000004100 */
[C---:B------:R-:W-:Y:S01]  /*0a80*/  FADD.FTZ R70, -R139.reuse, R71 ;  /* 0x000000478b467221 */ /* 0x040fe20000010100 */
[C---:B------:R-:W-:Y:S01]  /*0a90*/  FADD.FTZ R72, -R139.reuse, R73 ;  /* 0x000000498b487221 */ /* 0x040fe20000010100 */
[C---:B------:R-:W-:Y:S01]  /*0aa0*/  FADD.FTZ R74, -R139.reuse, R74 ;  /* 0x0000004a8b4a7221 */ /* 0x040fe20000010100 */
[C---:B------:R-:W-:Y:S01]  /*0ab0*/  FADD.FTZ R124, -R139.reuse, R75 ;  /* 0x0000004b8b7c7221 */ /* 0x040fe20000010100 */
[C---:B------:R-:W-:Y:S01]  /*0ac0*/  FADD.FTZ R64, -R139.reuse, R77 ;  /* 0x0000004d8b407221 */ /* 0x040fe20000010100 */
[----:B------:R-:W-:Y:S01]  /*0ad0*/  FADD.FTZ R60, -R139, R79 ;  /* 0x0000004f8b3c7221 */ /* 0x000fe20000010100 */
        /* <DEDUP_REMOVED lines=10> */
[----:B------:R-:W-:Y:S01]  /*0b80*/  FMUL.FTZ R69, R112, R150 ;  /* 0x0000009670457220 */ /* 0x000fe20000410000 */
[----:B------:R-:W-:Y:S01]  /*0b90*/  FADD.FTZ R78, R63, R138 ;  /* 0x0000008a3f4e7221 */ /* 0x000fe20000010000 */
[----:B------:R-:W-:Y:S01]  /*0ba0*/  FMUL.FTZ R70, R125, R126 ;  /* 0x0000007e7d467220 */ /* 0x000fe20000410000 */
[----:B------:R-:W-:Y:S01]  /*0bb0*/  FFMA.FTZ R63, R137, R138, R76 ;  /* 0x0000008a893f7223 */ /* 0x000fe2000001004c */
[----:B------:R-:W-:Y:S01]  /*0bc0*/  FMUL.FTZ R71, R125, R72 ;  /* 0x000000487d477220 */ /* 0x000fe20000410000 */
[----:B------:R-:W-:-:S02]  /*0bd0*/  HADD2.F32 R152, -RZ, R81.H0_H0 ;  /* 0x20000051ff987230 */ /* 0x000fc40000004100 */
[----:B------:R-:W-:Y:S01]  /*0be0*/  FMUL.FTZ R72, R113, R154 ;  /* 0x0000009a71487220 */ /* 0x000fe20000410000 */
[----:B------:R-:W-:Y:S01]  /*0bf0*/  FADD.FTZ R61, R78, R69 ;  /* 0x000000454e3d7221 */ /* 0x000fe20000010000 */
[----:B------:R-:W-:Y:S01]  /*0c00*/  FFMA.FTZ R76, R70, R69, R63 ;  /* 0x00000045464c7223 */ /* 0x000fe2000001003f */
[----:B------:R-:W-:Y:S02]  /*0c10*/  HADD2.F32 R156, -RZ, R81.H1_H1 ;  /* 0x30000051ff9c7230 */ /* 0x000fe40000004100 */
[----:B------:R-:W-:Y:S01]  /*0c20*/  FMUL.FTZ R74, R125, R74 ;  /* 0x0000004a7d4a7220 */ /* 0x000fe20000410000 */
[----:B------:R-:W-:Y:S01]  /*0c30*/  FADD.FTZ R78, R61, R72 ;  /* 0x000000483d4e7221 */ /* 0x000fe20000010000 */
[----:B------:R-:W-:Y:S01]  /*0c40*/  FMUL.FTZ R73, R114, R152 ;  /* 0x0000009872497220 */ /* 0x000fe20000410000 */
[----:B------:R-:W-:Y:S01]  /*0c50*/  FFMA.FTZ R61, R71, R72, R76 ;  /* 0x00000048473d7223 */ /* 0x000fe2000001004c */
[--C-:B------:R-:W-:Y:S02]  /*0c60*/  HADD2.F32 R155, -RZ, R82.reuse.H0_H0 ;  /* 0x20000052ff9b7230 */ /* 0x100fe40000004100 */
[----:B------:R-:W-:Y:S01]  /*0c70*/  FMUL.FTZ R75, R125, R124 ;  /* 0x0000007c7d4b7220 */ /* 0x000fe20000410000 */
[----:B------:R-:W-:Y:S01]  /*0c80*/  FMUL.FTZ R76, R115, R156 ;  /* 0x0000009c734c7220 */ /* 0x000fe20000410000 */
[----:B------:R-:W-:Y:S01]  /*0c90*/  FADD.FTZ R63, R78, R73 ;  /* 0x000000494e3f7221 */ /* 0x000fe20000010000 */
[----:B------:R-:W-:Y:S01]  /*0ca0*/  FFMA.FTZ R80, R74, R73, R61 ;  /* 0x000000494a507223 */ /* 0x000fe2000001003d */
[----:B------:R-:W-:-:S02]  /*0cb0*/  HADD2.F32 R157, -RZ, R82.H1_H1 ;  /* 0x30000052ff9d7230 */ /* 0x000fc40000004100 */
[----:B------:R-:W-:Y:S01]  /*0cc0*/  FMUL.FTZ R78, R125, R66 ;  /* 0x000000427d4e7220 */ /* 0x000fe20000410000 */
[----:B------:R-:W-:Y:S01]  /*0cd0*/  FMUL.FTZ R77, R116, R155 ;  /* 0x0000009b744d7220 */ /* 0x000fe20000410000 */
[----:B------:R-:W-:Y:S01]  /*0ce0*/  FADD.FTZ R66, R63, R76 ;  /* 0x0000004c3f427221 */ /* 0x000fe20000010000 */
[----:B------:R-:W-:Y:S01]  /*0cf0*/  FFMA.FTZ R61, R75, R76, R80 ;  /* 0x0000004c4b3d7223 */ /* 0x000fe20000010050 */
[----:B------:R-:W-:Y:S01]  /*0d00*/  FMUL.FTZ R79, R125, R64 ;  /* 0x000000407d4f7220 */ /* 0x000fe20000410000 */
[--C-:B------:R-:W-:Y:S02]  /*0d10*/  HADD2.F32 R158, -RZ, R83.reuse.H0_H0 ;  /* 0x20000053ff9e7230 */ /* 0x100fe40000004100 */
[----:B------:R-:W-:Y:S01]  /*0d20*/  FMUL.FTZ R80, R117, R157 ;  /* 0x0000009d75507220 */ /* 0x000fe20000410000 */
[----:B------:R-:W-:Y:S01]  /*0d30*/  FADD.FTZ R63, R66, R77 ;  /* 0x0000004d423f7221 */ /* 0x000fe20000010000 */
[----:B------:R-:W-:Y:S01]  /*0d40*/  FFMA.FTZ R64, R78, R77, R61 ;  /* 0x0000004d4e407223 */ /* 0x000fe2000001003d */
[----:B------:R-:W-:-:S02]  /*0d50*/  HADD2.F32 R159, -RZ, R83.H1_H1 ;  /* 0x30000053ff9f7230 */ /* 0x000fc40000004100 */
[----:B------:R-:W-:Y:S01]  /*0d60*/  FMUL.FTZ R82, R125, R62 ;  /* 0x0000003e7d527220 */ /* 0x000fe20000410000 */
[----:B------:R-:W-:Y:S01]  /*0d70*/  FADD.FTZ R62, R63, R80 ;  /* 0x000000503f3e7221 */ /* 0x000fe20000010000 */
[----:B------:R-:W-:Y:S01]  /*0d80*/  FFMA.FTZ R61, R79, R80, R64 ;  /* 0x000000504f3d7223 */ /* 0x000fe20000010040 */
[----:B------:R-:W-:Y:S01]  /*0d90*/  FMUL.FTZ R81, R118, R158 ;  /* 0x0000009e76517220 */ /* 0x000fe20000410000 */
[----:B------:R-:W-:Y:S01]  /*0da0*/  FMUL.FTZ R83, R125, R60 ;  /* 0x0000003c7d537220 */ /* 0x000fe20000410000 */
[----:B------:R-:W-:Y:S02]  /*0db0*/  FMUL.FTZ R124, R119, R159 ;  /* 0x0000009f777c7220 */ /* 0x000fe40000410000 */
        /* <DEDUP_REMOVED lines=36> */
.L_x_4779:
[----:B------:R-:W-:Y:S05]  /*1000*/  BSYNC.RECONVERGENT B0 ;  /* 0x0000000000007941 */ /* 0x000fea0003800200 */
.L_x_4778:
        /* <DEDUP_REMOVED lines=10> */
[----:B-----5:R-:W-:Y:S02]  /*10b0*/  @P0 HADD2.F32 R126, -RZ, R136.H0_H0 ;  /* 0x20000088ff7e0230 */ /* 0x020fe40000004100 */
        /* <DEDUP_REMOVED lines=63> */
[----:B------:R-:W-:Y:S01]  /*14b0*/  FMUL.FTZ R137, R125, R138 ;  /* 0x0000008a7d897220 */ /* 0x000fe20000410000 */
[----:B------:R-:W-:-:S02]  /*14c0*/  HADD2.F32 R133, -RZ, R31.H0_H0 ;  /* 0x2000001fff857230 */ /* 0x000fc40000004100 */
[----:B------:R-:W-:Y:S01]  /*14d0*/  FADD.FTZ R144, R143, -R144 ;  /* 0x800000908f907221 */ /* 0x000fe20000010000 */
[--C-:B-----5:R-:W-:Y:S02]  /*14e0*/  HADD2.F32 R135, -RZ, R63.reuse.H0_H0 ;  /* 0x2000003fff877230 */ /* 0x120fe40000004100 */
[-C--:B------:R-:W-:Y:S01]  /*14f0*/  FMUL.FTZ R68, R67, R126.reuse ;  /* 0x0000007e43447220 */ /* 0x080fe20000410000 */
[----:B------:R-:W-:Y:S02]  /*1500*/  HADD2.F32 R131, -RZ, R63.H1_H1 ;  /* 0x3000003fff837230 */ /* 0x000fe40000004100 */
[----:B------:R-:W-:Y:S01]  /*1510*/  FMUL.FTZ R132, R137, R126 ;  /* 0x0000007e89847220 */ /* 0x000fe20000410000 */
[----:B------:R-:W-:Y:S01]  /*1520*/  FADD.FTZ R142, R142, -R141 ;  /* 0x8000008d8e8e7221 */ /* 0x000fe20000010000 */
[----:B------:R-:W-:Y:S02]  /*1530*/  HADD2.F32 R139, -RZ, R31.H1_H1 ;  /* 0x3000001fff8b7230 */ /* 0x000fe40000004100 */
[C---:B------:R-:W-:Y:S01]  /*1540*/  FMUL.FTZ R67, R68.reuse, R133 ;  /* 0x0000008544437220 */ /* 0x040fe20000410000 */
[----:B------:R-:W-:Y:S01]  /*1550*/  FMUL.FTZ R135, R68, R135 ;  /* 0x0000008744877220 */ /* 0x000fe20000410000 */
[C---:B------:R-:W-:Y:S01]  /*1560*/  FMUL.FTZ R133, R125.reuse, R144 ;  /* 0x000000907d857220 */ /* 0x040fe20000410000 */
[C---:B------:R-:W-:Y:S01]  /*1570*/  FMUL.FTZ R68, R132.reuse, R131 ;  /* 0x0000008384447220 */ /* 0x040fe20000410000 */
[----:B------:R-:W-:Y:S01]  /*1580*/  FMUL.FTZ R137, R125, R142 ;  /* 0x0000008e7d897220 */ /* 0x000fe20000410000 */
[--C-:B------:R-:W-:Y:S01]  /*1590*/  FFMA.FTZ R140, R147, R128, R129.reuse ;  /* 0x00000080938c7223 */ /* 0x100fe20000010081 */
[----:B------:R-:W-:Y:S01]  /*15a0*/  FMUL.FTZ R131, R125, R146 ;  /* 0x000000927d837220 */ /* 0x000fe20000410000 */
[----:B------:R-:W-:Y:S01]  /*15b0*/  FFMA.FTZ R130, R151, R128, R129 ;  /* 0x0000008097827223 */ /* 0x000fe20000010081 */
[----:B------:R-:W-:Y:S01]  /*15c0*/  FMUL.FTZ R132, R132, R139 ;  /* 0x0000008b84847220 */ /* 0x000fe20000410000 */
[----:B------:R-:W-:-:S02]  /*15d0*/  HADD2.F32 R63, -RZ, R62.H0_H0 ;  /* 0x2000003eff3f7230 */ /* 0x000fc40000004100 */
[-C--:B------:R-:W-:Y:S01]  /*15e0*/  FMUL.FTZ R142, R133, R126.reuse ;  /* 0x0000007e858e7220 */ /* 0x080fe20000410000 */
[----:B------:R-:W-:Y:S02]  /*15f0*/  HADD2.F32 R134, -RZ, R62.H1_H1 ;  /* 0x3000003eff867230 */ /* 0x000fe40000004100 */
[-C--:B------:R-:W-:Y:S01]  /*1600*/  FMUL.FTZ R133, R137, R126.reuse ;  /* 0x0000007e89857220 */ /* 0x080fe20000410000 */
[--C-:B------:R-:W-:Y:S02]  /*1610*/  HADD2.F32 R139, -RZ, R30.reuse.H0_H0 ;  /* 0x2000001eff8b7230 */ /* 0x100fe40000004100 */
[----:B------:R-:W-:Y:S01]  /*1620*/  FADD.FTZ R140, R145, -R140 ;  /* 0x8000008c918c7221 */ /* 0x000fe20000010000 */
[----:B------:R-:W-:Y:S02]  /*1630*/  HADD2.F32 R144, -RZ, R30.H1_H1 ;  /* 0x3000001eff907230 */ /* 0x000fe40000004100 */
[----:B------:R-:W-:Y:S01]  /*1640*/  FMUL.FTZ R131, R131, R126 ;  /* 0x0000007e83837220 */ /* 0x000fe20000410000 */
[----:B------:R-:W-:-:S02]  /*1650*/  HADD2.F32 R136, -RZ, R61.H0_H0 ;  /* 0x2000003dff887230 */ /* 0x000fc40000004100 */
[----:B------:R-:W-:Y:S01]  /*1660*/  FADD.FTZ R66, R153, -R66 ;  /* 0x8000004299427221 */ /* 0x000fe20000010000 */
[----:B------:R-:W-:Y:S02]  /*1670*/  HADD2.F32 R138, -RZ, R29.H0_H0 ;  /* 0x2000001dff8a7230 */ /* 0x000fe40000004100 */
[----:B------:R-:W-:Y:S01]  /*1680*/  FADD.FTZ R130, R149, -R130 ;  /* 0x8000008295827221 */ /* 0x000fe20000010000 */
[C---:B------:R-:W-:Y:S01]  /*1690*/  FMUL.FTZ R137, R142.reuse, R63 ;  /* 0x0000003f8e897220 */ /* 0x040fe20000410000 */
[----:B------:R-:W-:Y:S01]  /*16a0*/  FMUL.FTZ R143, R142, R139 ;  /* 0x0000008b8e8f7220 */ /* 0x000fe20000410000 */
[C---:B------:R-:W-:Y:S01]  /*16b0*/  FMUL.FTZ R134, R133.reuse, R134 ;  /* 0x0000008685867220 */ /* 0x040fe20000410000 */
[----:B------:R-:W-:Y:S01]  /*16c0*/  FMUL.FTZ R144, R133, R144 ;  /* 0x0000009085907220 */ /* 0x000fe20000410000 */
[C---:B------:R-:W-:Y:S01]  /*16d0*/  FMUL.FTZ R136, R131.reuse, R136 ;  /* 0x0000008883887220 */ /* 0x040fe20000410000 */
[----:B------:R-:W-:Y:S01]  /*16e0*/  FMUL.FTZ R142, R131, R138 ;  /* 0x0000008a838e7220 */ /* 0x000fe20000410000 */
[C---:B------:R-:W-:Y:S01]  /*16f0*/  FMUL.FTZ R133, R125.reuse, R140 ;  /* 0x0000008c7d857220 */ /* 0x040fe20000410000 */
[C---:B------:R-:W-:Y:S01]  /*1700*/  FMUL.FTZ R63, R125.reuse, R66 ;  /* 0x000000427d3f7220 */ /* 0x040fe20000410000 */
[----:B------:R-:W-:Y:S01]  /*1710*/  FMUL.FTZ R131, R125, R130 ;  /* 0x000000827d837220 */ /* 0x000fe20000410000 */
[----:B------:R-:W-:-:S02]  /*1720*/  HADD2.F32 R61, -RZ, R61.H1_H1 ;  /* 0x3000003dff3d7230 */ /* 0x000fc40000004100 */
[-C--:B------:R-:W-:Y:S01]  /*1730*/  FMUL.FTZ R130, R133, R126.reuse ;  /* 0x0000007e85827220 */ /* 0x080fe20000410000 */
[----:B------:R-:W-:Y:S02]  /*1740*/  HADD2.F32 R141, -RZ, R29.H1_H1 ;  /* 0x3000001dff8d7230 */ /* 0x000fe40000004100 */
[-C--:B------:R-:W-:Y:S01]  /*1750*/  FMUL.FTZ R63, R63, R126.reuse ;  /* 0x0000007e3f3f7220 */ /* 0x080fe20000410000 */
        /* <DEDUP_REMOVED lines=14> */
[----:B------:R-:W-:Y:S01]  /*1840*/  F2FP.F16.F32.PACK_AB R60, R133, R140 ;  /* 0x0000008c853c723e */ /* 0x000fe200000000ff */
[----:B------:R-:W-:Y:S06]  /*1850*/  BRA `(.L_x_4782) ;  /* 0x0000000400107947 */ /* 0x000fec0003800000 */
.L_x_4781:
        /* <DEDUP_REMOVED lines=9> */
[----:B------:R-:W-:Y:S01]  /*18f0*/  FMUL.FTZ R55, R125, R138 ;  /* 0x0000008a7d377220 */ /* 0x000fe20000410000 */
[----:B-----5:R-:W-:-:S02]  /*1900*/  HADD2.F32 R135, -RZ, R63.H0_H0 ;  /* 0x2000003fff877230 */ /* 0x020fc40000004100 */
[----:B------:R-:W-:Y:S01]  /*1910*/  FADD.FTZ R132, R145, -R52 ;  /* 0x8000003491847221 */ /* 0x000fe20000010000 */
[----:B------:R-:W-:Y:S01]  /*1920*/  FFMA.FTZ R141, R141, R128, R129 ;  /* 0x000000808d8d7223 */ /* 0x000fe20000010081 */
[----:B------:R-:W-:Y:S02]  /*1930*/  HADD2.F32 R53, -RZ, R31.H0_H0 ;  /* 0x2000001fff357230 */ /* 0x000fe40000004100 */
[-C--:B------:R-:W-:Y:S01]  /*1940*/  FMUL.FTZ R52, R54, R126.reuse ;  /* 0x0000007e36347220 */ /* 0x080fe20000410000 */
[----:B------:R-:W-:Y:S02]  /*1950*/  HADD2.F32 R130, -RZ, R63.H1_H1 ;  /* 0x3000003fff827230 */ /* 0x000fe40000004100 */
[----:B------:R-:W-:Y:S01]  /*1960*/  FADD.FTZ R144, R143, -R144 ;  /* 0x800000908f907221 */ /* 0x000fe20000010000 */
[----:B------:R-:W-:Y:S02]  /*1970*/  HADD2.F32 R138, -RZ, R31.H1_H1 ;  /* 0x3000001fff8a7230 */ /* 0x000fe40000004100 */
[----:B------:R-:W-:Y:S01]  /*1980*/  FMUL.FTZ R59, R55, R126 ;  /* 0x0000007e373b7220 */ /* 0x000fe20000410000 */
[----:B------:R-:W-:Y:S01]  /*1990*/  FADD.FTZ R142, R142, -R141 ;  /* 0x8000008d8e8e7221 */ /* 0x000fe20000010000 */
[----:B------:R-:W-:Y:S01]  /*19a0*/  FMUL.FTZ R58, R125, R58 ;  /* 0x0000003a7d3a7220 */ /* 0x000fe20000410000 */
[----:B------:R-:W-:Y:S01]  /*19b0*/  FFMA.FTZ R56, R68, R128, R129 ;  /* 0x0000008044387223 */ /* 0x000fe20000010081 */
[C---:B------:R-:W-:Y:S01]  /*19c0*/  FMUL.FTZ R135, R52.reuse, R135 ;  /* 0x0000008734877220 */ /* 0x040fe20000410000 */
[----:B------:R-:W-:Y:S01]  /*19d0*/  FMUL.FTZ R143, R52, R53 ;  /* 0x00000035348f7220 */ /* 0x000fe20000410000 */
[----:B------:R-:W-:Y:S01]  /*19e0*/  FMUL.FTZ R68, R59, R130 ;  /* 0x000000823b447220 */ /* 0x000fe20000410000 */
[----:B------:R-:W-:Y:S01]  /*19f0*/  FMUL.FTZ R52, R125, R144 ;  /* 0x000000907d347220 */ /* 0x000fe20000410000 */
[----:B------:R-:W-:-:S02]  /*1a00*/  HADD2.F32 R136, -RZ, R61.H0_H0 ;  /* 0x2000003dff887230 */ /* 0x000fc40000004100 */
[----:B------:R-:W-:Y:S01]  /*1a10*/  FFMA.FTZ R66, R151, R128, R129 ;  /* 0x0000008097427223 */ /* 0x000fe20000010081 */
[----:B------:R-:W-:Y:S01]  /*1a20*/  FMUL.FTZ R146, R59, R138 ;  /* 0x0000008a3b927220 */ /* 0x000fe20000410000 */
[----:B------:R-:W-:Y:S02]  /*1a30*/  HADD2.F32 R130, -RZ, R29.H0_H0 ;  /* 0x2000001dff827230 */ /* 0x000fe40000004100 */
[----:B------:R-:W-:Y:S01]  /*1a40*/  FMUL.FTZ R53, R125, R142 ;  /* 0x0000008e7d357220 */ /* 0x000fe20000410000 */
[-C--:B------:R-:W-:Y:S01]  /*1a50*/  FMUL.FTZ R59, R58, R126.reuse ;  /* 0x0000007e3a3b7220 */ /* 0x080fe20000410000 */
[--C-:B------:R-:W-:Y:S02]  /*1a60*/  HADD2.F32 R57, -RZ, R62.reuse.H0_H0 ;  /* 0x2000003eff397230 */ /* 0x100fe40000004100 */
[----:B------:R-:W-:Y:S01]  /*1a70*/  FMUL.FTZ R138, R52, R126 ;  /* 0x0000007e348a7220 */ /* 0x000fe20000410000 */
[----:B------:R-:W-:Y:S02]  /*1a80*/  HADD2.F32 R134, -RZ, R62.H1_H1 ;  /* 0x3000003eff867230 */ /* 0x000fe40000004100 */
[----:B------:R-:W-:Y:S01]  /*1a90*/  FADD.FTZ R56, R153, -R56 ;  /* 0x8000003899387221 */ /* 0x000fe20000010000 */
[----:B------:R-:W-:Y:S01]  /*1aa0*/  FADD.FTZ R66, R149, -R66 ;  /* 0x8000004295427221 */ /* 0x000fe20000010000 */
[----:B------:R-:W-:-:S02]  /*1ab0*/  HADD2.F32 R140, -RZ, R30.H1_H1 ;  /* 0x3000001eff8c7230 */ /* 0x000fc40000004100 */
[----:B------:R-:W-:Y:S01]  /*1ac0*/  FMUL.FTZ R67, R53, R126 ;  /* 0x0000007e35437220 */ /* 0x000fe20000410000 */
[C---:B------:R-:W-:Y:S01]  /*1ad0*/  FMUL.FTZ R136, R59.reuse, R136 ;  /* 0x000000883b887220 */ /* 0x040fe20000410000 */
[----:B------:R-:W-:Y:S01]  /*1ae0*/  FMUL.FTZ R131, R59, R130 ;  /* 0x000000823b837220 */ /* 0x000fe20000410000 */
[----:B------:R-:W-:Y:S02]  /*1af0*/  HADD2.F32 R63, -RZ, R30.H0_H0 ;  /* 0x2000001eff3f7230 */ /* 0x000fe40000004100 */
[C---:B------:R-:W-:Y:S01]  /*1b00*/  FMUL.FTZ R59, R125.reuse, R132 ;  /* 0x000000847d3b7220 */ /* 0x040fe20000410000 */
[----:B------:R-:W-:Y:S01]  /*1b10*/  FMUL.FTZ R137, R138, R57 ;  /* 0x000000398a897220 */ /* 0x000fe20000410000 */
[C---:B------:R-:W-:Y:S01]  /*1b20*/  FMUL.FTZ R56, R125.reuse, R56 ;  /* 0x000000387d387220 */ /* 0x040fe20000410000 */
[----:B------:R-:W-:Y:S01]  /*1b30*/  FMUL.FTZ R57, R125, R66 ;  /* 0x000000427d397220 */ /* 0x000fe20000410000 */
[----:B------:R-:W-:Y:S02]  /*1b40*/  HADD2.F32 R61, -RZ, R61.H1_H1 ;  /* 0x3000003dff3d7230 */ /* 0x000fe40000004100 */
[C---:B------:R-:W-:Y:S01]  /*1b50*/  FMUL.FTZ R134, R67.reuse, R134 ;  /* 0x0000008643867220 */ /* 0x040fe20000410000 */
[----:B------:R-:W-:Y:S01]  /*1b60*/  FMUL.FTZ R140, R67, R140 ;  /* 0x0000008c438c7220 */ /* 0x000fe20000410000 */
[----:B------:R-:W-:-:S02]  /*1b70*/  HADD2.F32 R67, -RZ, R29.H1_H1 ;  /* 0x3000001dff437230 */ /* 0x000fc40000004100 */
[-C--:B------:R-:W-:Y:S01]  /*1b80*/  FMUL.FTZ R132, R59, R126.reuse ;  /* 0x0000007e3b847220 */ /* 0x080fe20000410000 */
[----:B------:R-:W-:Y:S01]  /*1b90*/  FMUL.FTZ R133, R138, R63 ;  /* 0x0000003f8a857220 */ /* 0x000fe20000410000 */
[--C-:B------:R-:W-:Y:S02]  /*1ba0*/  HADD2.F32 R130, -RZ, R28.reuse.H0_H0 ;  /* 0x2000001cff827230 */ /* 0x100fe40000004100 */
[-C--:B------:R-:W-:Y:S01]  /*1bb0*/  FMUL.FTZ R63, R56, R126.reuse ;  /* 0x0000007e383f7220 */ /* 0x080fe20000410000 */
[----:B------:R-:W-:Y:S02]  /*1bc0*/  HADD2.F32 R66, -RZ, R28.H1_H1 ;  /* 0x3000001cff427230 */ /* 0x000fe40000004100 */
        /* <DEDUP_REMOVED lines=12> */
[----:B------:R-:W-:-:S07]  /*1c90*/  F2FP.F16.F32.PACK_AB R60, R67, R130 ;  /* 0x00000082433c723e */ /* 0x000fce00000000ff */
.L_x_4782:
        /* <DEDUP_REMOVED lines=10> */
[-CC-:B0-----:R-:W-:Y:S01]  /*1d40*/  FFMA.FTZ R52, R82, R128.reuse, R129.reuse ;  /* 0x0000008052347223 */ /* 0x181fe20000010081 */
[-CC-:B------:R-:W-:Y:S01]  /*1d50*/  FFMA.FTZ R83, R83, R128.reuse, R129.reuse ;  /* 0x0000008053537223 */ /* 0x180fe20000010081 */
[-CC-:B------:R-:W-:Y:S01]  /*1d60*/  FFMA.FTZ R74, R74, R128.reuse, R129.reuse ;  /* 0x000000804a4a7223 */ /* 0x180fe20000010081 */
[----:B------:R-:W-:Y:S01]  /*1d70*/  FFMA.FTZ R78, R78, R128, R129 ;  /* 0x000000804e4e7223 */ /* 0x000fe20000010081 */
[----:B------:R-:W-:Y:S01]  /*1d80*/  FADD.FTZ R52, R81, -R52 ;  /* 0x8000003451347221 */ /* 0x000fe20000010000 */
[----:B------:R-:W-:Y:S01]  /*1d90*/  FADD.FTZ R124, R124, -R83 ;  /* 0x800000537c7c7221 */ /* 0x000fe20000010000 */
[----:B------:R-:W-:Y:S01]  /*1da0*/  FADD.FTZ R74, R73, -R74 ;  /* 0x8000004a494a7221 */ /* 0x000fe20000010000 */
[----:B------:R-:W-:Y:S02]  /*1db0*/  HADD2.F32 R59, -RZ, R35.H0_H0 ;  /* 0x20000023ff3b7230 */ /* 0x000fe40000004100 */
[C---:B------:R-:W-:Y:S01]  /*1dc0*/  FMUL.FTZ R54, R125.reuse, R52 ;  /* 0x000000347d367220 */ /* 0x040fe20000410000 */
[----:B------:R-:W-:Y:S01]  /*1dd0*/  FMUL.FTZ R55, R125, R124 ;  /* 0x0000007c7d377220 */ /* 0x000fe20000410000 */
[-CC-:B------:R-:W-:Y:S01]  /*1de0*/  FFMA.FTZ R70, R70, R128.reuse, R129.reuse ;  /* 0x0000008046467223 */ /* 0x180fe20000010081 */
[----:B------:R-:W-:Y:S01]  /*1df0*/  FFMA.FTZ R79, R79, R128, R129 ;  /* 0x000000804f4f7223 */ /* 0x000fe20000010081 */
[----:B-----5:R-:W-:-:S02]  /*1e00*/  HADD2.F32 R61, -RZ, R67.H1_H1 ;  /* 0x30000043ff3d7230 */ /* 0x020fc40000004100 */
[-C--:B------:R-:W-:Y:S01]  /*1e10*/  FMUL.FTZ R52, R54, R126.reuse ;  /* 0x0000007e36347220 */ /* 0x080fe20000410000 */
[----:B------:R-:W-:Y:S02]  /*1e20*/  HADD2.F32 R63, -RZ, R35.H1_H1 ;  /* 0x30000023ff3f7230 */ /* 0x000fe40000004100 */
[----:B------:R-:W-:Y:S01]  /*1e30*/  FMUL.FTZ R56, R55, R126 ;  /* 0x0000007e37387220 */ /* 0x000fe20000410000 */
[----:B------:R-:W-:Y:S02]  /*1e40*/  HADD2.F32 R53, -RZ, R67.H0_H0 ;  /* 0x20000043ff357230 */ /* 0x000fe40000004100 */
[----:B------:R-:W-:Y:S01]  /*1e50*/  FMUL.FTZ R58, R125, R74 ;  /* 0x0000004a7d3a7220 */ /* 0x000fe20000410000 */
[-CC-:B------:R-:W-:Y:S01]  /*1e60*/  FFMA.FTZ R75, R75, R128.reuse, R129.reuse ;  /* 0x000000804b4b7223 */ /* 0x180fe20000010081 */
[----:B------:R-:W-:Y:S01]  /*1e70*/  FADD.FTZ R78, R77, -R78 ;  /* 0x8000004e4d4e7221 */ /* 0x000fe20000010000 */
[----:B------:R-:W-:Y:S01]  /*1e80*/  FFMA.FTZ R71, R71, R128, R129 ;  /* 0x0000008047477223 */ /* 0x000fe20000010081 */
[----:B------:R-:W-:Y:S01]  /*1e90*/  FADD.FTZ R70, R69, -R70 ;  /* 0x8000004645467221 */ /* 0x000fe20000010000 */
[----:B------:R-:W-:Y:S01]  /*1ea0*/  FADD.FTZ R80, R80, -R79 ;  /* 0x8000004f50507221 */ /* 0x000fe20000010000 */
[----:B------:R-:W-:Y:S01]  /*1eb0*/  FMUL.FTZ R81, R52, R59 ;  /* 0x0000003b34517220 */ /* 0x000fe20000410000 */
[C---:B------:R-:W-:Y:S01]  /*1ec0*/  FMUL.FTZ R69, R56.reuse, R61 ;  /* 0x0000003d38457220 */ /* 0x040fe20000410000 */
[----:B------:R-:W-:Y:S01]  /*1ed0*/  FMUL.FTZ R128, R56, R63 ;  /* 0x0000003f38807220 */ /* 0x000fe20000410000 */
[----:B------:R-:W-:-:S02]  /*1ee0*/  HADD2.F32 R59, -RZ, R33.H0_H0 ;  /* 0x20000021ff3b7230 */ /* 0x000fc40000004100 */
[----:B------:R-:W-:Y:S01]  /*1ef0*/  FMUL.FTZ R67, R52, R53 ;  /* 0x0000003534437220 */ /* 0x000fe20000410000 */
[----:B------:R-:W-:Y:S02]  /*1f00*/  HADD2.F32 R57, -RZ, R65.H0_H0 ;  /* 0x20000041ff397230 */ /* 0x000fe40000004100 */
[----:B------:R-:W-:Y:S01]  /*1f10*/  FMUL.FTZ R56, R58, R126 ;  /* 0x0000007e3a387220 */ /* 0x000fe20000410000 */
[----:B------:R-:W-:Y:S01]  /*1f20*/  FADD.FTZ R76, R76, -R75 ;  /* 0x8000004b4c4c7221 */ /* 0x000fe20000010000 */
[C---:B------:R-:W-:Y:S01]  /*1f30*/  FMUL.FTZ R52, R125.reuse, R78 ;  /* 0x0000004e7d347220 */ /* 0x040fe20000410000 */
[----:B------:R-:W-:Y:S01]  /*1f40*/  FMUL.FTZ R53, R125, R80 ;  /* 0x000000507d357220 */ /* 0x000fe20000410000 */
[--C-:B------:R-:W-:Y:S02]  /*1f50*/  HADD2.F32 R62, -RZ, R66.reuse.H0_H0 ;  /* 0x20000042ff3e7230 */ /* 0x100fe40000004100 */
[----:B------:R-:W-:Y:S01]  /*1f60*/  FADD.FTZ R72, R72, -R71 ;  /* 0x8000004748487221 */ /* 0x000fe20000010000 */
[----:B------:R-:W-:-:S02]  /*1f70*/  HADD2.F32 R82, -RZ, R66.H1_H1 ;  /* 0x30000042ff527230 */ /* 0x000fc40000004100 */
[----:B------:R-:W-:Y:S01]  /*1f80*/  FMUL.FTZ R74, R56, R59 ;  /* 0x0000003b384a7220 */ /* 0x000fe20000410000 */
[--C-:B------:R-:W-:Y:S02]  /*1f90*/  HADD2.F32 R66, -RZ, R34.reuse.H0_H0 ;  /* 0x20000022ff427230 */ /* 0x100fe40000004100 */
[----:B------:R-:W-:Y:S01]  /*1fa0*/  FMUL.FTZ R61, R52, R126 ;  /* 0x0000007e343d7220 */ /* 0x000fe20000410000 */
[----:B------:R-:W-:Y:S02]  /*1fb0*/  HADD2.F32 R124, -RZ, R34.H1_H1 ;  /* 0x30000022ff7c7230 */ /* 0x000fe40000004100 */
[----:B------:R-:W-:Y:S01]  /*1fc0*/  FMUL.FTZ R73, R56, R57 ;  /* 0x0000003938497220 */ /* 0x000fe20000410000 */
[----:B------:R-:W-:Y:S01]  /*1fd0*/  FMUL.FTZ R59, R125, R76 ;  /* 0x0000004c7d3b7220 */ /* 0x000fe20000410000 */
[----:B------:R-:W-:Y:S01]  /*1fe0*/  FMUL.FTZ R63, R53, R126 ;  /* 0x0000007e353f7220 */ /* 0x000fe20000410000 */
[C---:B------:R-:W-:Y:S01]  /*1ff0*/  FMUL.FTZ R56, R125.reuse, R70 ;  /* 0x000000467d387220 */ /* 0x040fe20000410000 */
[----:B------:R-:W-:Y:S01]  /*2000*/  FMUL.FTZ R57, R125, R72 ;  /* 0x000000487d397220 */ /* 0x000fe20000410000 */
[----:B------:R-:W-:-:S02]  /*2010*/  HADD2.F32 R75, -RZ, R33.H1_H1 ;  /* 0x30000021ff4b7230 */ /* 0x000fc40000004100 */
[C---:B------:R-:W-:Y:S01]  /*2020*/  FMUL.FTZ R71, R61.reuse, R62 ;  /* 0x0000003e3d477220 */ /* 0x040fe20000410000 */
[----:B------:R-:W-:Y:S02]  /*2030*/  HADD2.F32 R65, -RZ, R65.H1_H1 ;  /* 0x30000041ff417230 */ /* 0x000fe40000004100 */
[----:B------:R-:W-:Y:S01]  /*2040*/  FMUL.FTZ R78, R61, R66 ;  /* 0x000000423d4e7220 */ /* 0x000fe20000410000 */
[----:B------:R-:W-:Y:S02]  /*2050*/  HADD2.F32 R60, -RZ, R64.H0_H0 ;  /* 0x20000040ff3c7230 */ /* 0x000fe40000004100 */
[----:B------:R-:W-:Y:S01]  /*2060*/  FMUL.FTZ R76, R59, R126 ;  /* 0x0000007e3b4c7220 */ /* 0x000fe20000410000 */
[C---:B------:R-:W-:Y:S01]  /*2070*/  FMUL.FTZ R66, R63.reuse, R82 ;  /* 0x000000523f427220 */ /* 0x040fe20000410000 */
[----:B------:R-:W-:Y:S01]  /*2080*/  FMUL.FTZ R79, R63, R124 ;  /* 0x0000007c3f4f7220 */ /* 0x000fe20000410000 */
[--C-:B------:R-:W-:Y:S02]  /*2090*/  HADD2.F32 R62, -RZ, R32.reuse.H0_H0 ;  /* 0x20000020ff3e7230 */ /* 0x100fe40000004100 */
[----:B------:R-:W-:Y:S01]  /*20a0*/  FMUL.FTZ R61, R56, R126 ;  /* 0x0000007e383d7220 */ /* 0x000fe20000410000 */
[----:B------:R-:W-:-:S02]  /*20b0*/  HADD2.F32 R72, -RZ, R32.H1_H1 ;  /* 0x30000020ff487230 */ /* 0x000fc40000004100 */
[----:B------:R-:W-:Y:S01]  /*20c0*/  FMUL.FTZ R63, R57, R126 ;  /* 0x0000007e393f7220 */ /* 0x000fe20000410000 */
[C---:B------:R-:W-:Y:S01]  /*20d0*/  FMUL.FTZ R77, R76.reuse, R75 ;  /* 0x0000004b4c4d7220 */ /* 0x040fe20000410000 */
[----:B------:R-:W-:Y:S02]  /*20e0*/  HADD2.F32 R64, -RZ, R64.H1_H1 ;  /* 0x30000040ff407230 */ /* 0x000fe40000004100 */
[----:B------:R-:W-:Y:S01]  /*20f0*/  FMUL.FTZ R70, R76, R65 ;  /* 0x000000414c467220 */ /* 0x000fe20000410000 */
[C---:B------:R-:W-:Y:S01]  /*2100*/  FMUL.FTZ R75, R61.reuse, R60 ;  /* 0x0000003c3d4b7220 */ /* 0x040fe20000410000 */
[----:B------:R-:W-:Y:S01]  /*2110*/  FMUL.FTZ R60, R61, R62 ;  /* 0x0000003e3d3c7220 */ /* 0x000fe20000410000 */
[C---:B------:R-:W-:Y:S01]  /*2120*/  FMUL.FTZ R65, R63.reuse, R72 ;  /* 0x000000483f417220 */ /* 0x040fe20000410000 */
[----:B------:R-:W-:Y:S01]  /*2130*/  FMUL.FTZ R72, R63, R64 ;  /* 0x000000403f487220 */ /* 0x000fe20000410000 */
[----:B------:R-:W-:Y:S02]  /*2140*/  F2FP.F16.F32.PACK_AB R63, R128, R81 ;  /* 0x00000051803f723e */ /* 0x000fe400000000ff */
[----:B------:R-:W-:-:S02]  /*2150*/  F2FP.F16.F32.PACK_AB R62, R79, R78 ;  /* 0x0000004e4f3e723e */ /* 0x000fc400000000ff */
[----:B------:R-:W-:Y:S02]  /*2160*/  F2FP.F16.F32.PACK_AB R61, R77, R74 ;  /* 0x0000004a4d3d723e */ /* 0x000fe400000000ff */
[----:B------:R-:W-:Y:S01]  /*2170*/  F2FP.F16.F32.PACK_AB R60, R65, R60 ;  /* 0x0000003c413c723e */ /* 0x000fe200000000ff */
[----:B------:R-:W-:Y:S06]  /*2180*/  BRA `(.L_x_4784) ;  /* 0x0000000400107947 */ /* 0x000fec0003800000 */
.L_x_4783:
[-CC-:B------:R-:W-:Y:S01]  /*2190*/  FFMA.FTZ R82, R82, R128.reuse, R129.reuse ;  /* 0x0000008052527223 */ /* 0x180fe20000010081 */
[-CC-:B------:R-:W-:Y:S01]  /*21a0*/  FFMA.FTZ R70, R70, R128.reuse, R129.reuse ;  /* 0x0000008046467223 */ /* 0x180fe20000010081 */
[-CC-:B0-----:R-:W-:Y:S01]  /*21b0*/  FFMA.FTZ R63, R71, R128.reuse, R129.reuse ;  /* 0x00000080473f7223 */ /* 0x181fe20000010081 */
[-CC-:B------:R-:W-:Y:S01]  /*21c0*/  FFMA.FTZ R127, R75, R128.reuse, R129.reuse ;  /* 0x000000804b7f7223 */ /* 0x180fe20000010081 */
[-CC-:B------:R-:W-:Y:S01]  /*21d0*/  FFMA.FTZ R83, R83, R128.reuse, R129.reuse ;  /* 0x0000008053537223 */ /* 0x180fe20000010081 */
        /* <DEDUP_REMOVED lines=12> */
[----:B-----5:R-:W-:-:S02]  /*22a0*/  HADD2.F32 R128, -RZ, R67.H0_H0 ;  /* 0x20000043ff807230 */ /* 0x020fc40000004100 */
[C---:B------:R-:W-:Y:S01]  /*22b0*/  FMUL.FTZ R63, R125.reuse, R70 ;  /* 0x000000467d3f7220 */ /* 0x040fe20000410000 */
[----:B------:R-:W-:Y:S02]  /*22c0*/  HADD2.F32 R61, -RZ, R67.H1_H1 ;  /* 0x30000043ff3d7230 */ /* 0x000fe40000004100 */
[C---:B------:R-:W-:Y:S01]  /*22d0*/  FMUL.FTZ R67, R125.reuse, R72 ;  /* 0x000000487d437220 */ /* 0x040fe20000410000 */
[----:B------:R-:W-:Y:S01]  /*22e0*/  FMUL.FTZ R73, R125, R76 ;  /* 0x0000004c7d497220 */ /* 0x000fe20000410000 */
[----:B------:R-:W-:Y:S02]  /*22f0*/  HADD2.F32 R72, -RZ, R35.H0_H0 ;  /* 0x20000023ff487230 */ /* 0x000fe40000004100 */
[----:B------:R-:W-:Y:S01]  /*2300*/  FMUL.FTZ R83, R83, R126 ;  /* 0x0000007e53537220 */ /* 0x000fe20000410000 */
[C---:B------:R-:W-:Y:S01]  /*2310*/  FMUL.FTZ R69, R125.reuse, R74 ;  /* 0x0000004a7d457220 */ /* 0x040fe20000410000 */
[C---:B------:R-:W-:Y:S01]  /*2320*/  FMUL.FTZ R79, R125.reuse, R78 ;  /* 0x0000004e7d4f7220 */ /* 0x040fe20000410000 */
[C---:B------:R-:W-:Y:S01]  /*2330*/  FMUL.FTZ R81, R125.reuse, R80 ;  /* 0x000000507d517220 */ /* 0x040fe20000410000 */
[----:B------:R-:W-:Y:S01]  /*2340*/  FMUL.FTZ R125, R125, R124 ;  /* 0x0000007c7d7d7220 */ /* 0x000fe20000410000 */
[-C--:B------:R-:W-:Y:S01]  /*2350*/  FMUL.FTZ R62, R63, R126.reuse ;  /* 0x0000007e3f3e7220 */ /* 0x080fe20000410000 */
[-C--:B------:R-:W-:Y:S01]  /*2360*/  FMUL.FTZ R63, R67, R126.reuse ;  /* 0x0000007e433f7220 */ /* 0x080fe20000410000 */
[----:B------:R-:W-:Y:S01]  /*2370*/  FMUL.FTZ R74, R73, R126 ;  /* 0x0000007e494a7220 */ /* 0x000fe20000410000 */
[----:B------:R-:W-:-:S02]  /*2380*/  HADD2.F32 R71, -RZ, R66.H0_H0 ;  /* 0x20000042ff477230 */ /* 0x000fc40000004100 */
[----:B------:R-:W-:Y:S01]  /*2390*/  FMUL.FTZ R67, R83, R128 ;  /* 0x0000008053437220 */ /* 0x000fe20000410000 */
[----:B------:R-:W-:Y:S02]  /*23a0*/  HADD2.F32 R73, -RZ, R34.H0_H0 ;  /* 0x20000022ff497230 */ /* 0x000fe40000004100 */
[-C--:B------:R-:W-:Y:S01]  /*23b0*/  FMUL.FTZ R77, R69, R126.reuse ;  /* 0x0000007e454d7220 */ /* 0x080fe20000410000 */
[----:B------:R-:W-:Y:S02]  /*23c0*/  HADD2.F32 R66, -RZ, R66.H1_H1 ;  /* 0x30000042ff427230 */ /* 0x000fe40000004100 */
[-C--:B------:R-:W-:Y:S01]  /*23d0*/  FMUL.FTZ R70, R79, R126.reuse ;  /* 0x0000007e4f467220 */ /* 0x080fe20000410000 */
[----:B------:R-:W-:Y:S01]  /*23e0*/  FMUL.FTZ R81, R81, R126 ;  /* 0x0000007e51517220 */ /* 0x000fe20000410000 */
[----:B------:R-:W-:Y:S01]  /*23f0*/  FMUL.FTZ R83, R83, R72 ;  /* 0x0000004853537220 */ /* 0x000fe20000410000 */
[----:B------:R-:W-:Y:S01]  /*2400*/  FMUL.FTZ R126, R125, R126 ;  /* 0x0000007e7d7e7220 */ /* 0x000fe20000410000 */
[----:B------:R-:W-:-:S02]  /*2410*/  HADD2.F32 R79, -RZ, R35.H1_H1 ;  /* 0x30000023ff4f7230 */ /* 0x000fc40000004100 */
[C---:B------:R-:W-:Y:S01]  /*2420*/  FMUL.FTZ R71, R70.reuse, R71 ;  /* 0x0000004746477220 */ /* 0x040fe20000410000 */
[----:B------:R-:W-:Y:S02]  /*2430*/  HADD2.F32 R72, -RZ, R34.H1_H1 ;  /* 0x30000022ff487230 */ /* 0x000fe40000004100 */
[----:B------:R-:W-:Y:S01]  /*2440*/  FMUL.FTZ R76, R70, R73 ;  /* 0x00000049464c7220 */ /* 0x000fe20000410000 */
[----:B------:R-:W-:Y:S02]  /*2450*/  HADD2.F32 R60, -RZ, R65.H0_H0 ;  /* 0x20000041ff3c7230 */ /* 0x000fe40000004100 */
[----:B------:R-:W-:Y:S01]  /*2460*/  FMUL.FTZ R69, R126, R61 ;  /* 0x0000003d7e457220 */ /* 0x000fe20000410000 */
[----:B------:R-:W-:Y:S02]  /*2470*/  HADD2.F32 R70, -RZ, R33.H0_H0 ;  /* 0x20000021ff467230 */ /* 0x000fe40000004100 */
[----:B------:R-:W-:Y:S01]  /*2480*/  FMUL.FTZ R66, R81, R66 ;  /* 0x0000004251427220 */ /* 0x000fe20000410000 */
[----:B------:R-:W-:-:S02]  /*2490*/  HADD2.F32 R65, -RZ, R65.H1_H1 ;  /* 0x30000041ff417230 */ /* 0x000fc40000004100 */
[----:B------:R-:W-:Y:S01]  /*24a0*/  FMUL.FTZ R126, R126, R79 ;  /* 0x0000004f7e7e7220 */ /* 0x000fe20000410000 */
[----:B------:R-:W-:Y:S01]  /*24b0*/  FMUL.FTZ R81, R81, R72 ;  /* 0x0000004851517220 */ /* 0x000fe20000410000 */
        /* <DEDUP_REMOVED lines=8> */
[----:B------:R-:W-:Y:S02]  /*2540*/  HADD2.F32 R64, -RZ, R64.H1_H1 ;  /* 0x30000040ff407230 */ /* 0x000fe40000004100 */
[C---:B------:R-:W-:Y:S01]  /*2550*/  FMUL.FTZ R60, R62.reuse, R61 ;  /* 0x0000003d3e3c7220 */ /* 0x040fe20000410000 */
[----:B------:R-:W-:Y:S01]  /*2560*/  FMUL.FTZ R65, R63, R72 ;  /* 0x000000483f417220 */ /* 0x000fe20000410000 */
[----:B------:R-:W-:Y:S01]  /*2570*/  FMUL.FTZ R75, R62, R75 ;  /* 0x0000004b3e4b7220 */ /* 0x000fe20000410000 */
[----:B------:R-:W-:Y:S01]  /*2580*/  F2FP.F16.F32.PACK_AB R62, R81, R76 ;  /* 0x0000004c513e723e */ /* 0x000fe200000000ff */
[----:B------:R-:W-:Y:S01]  /*2590*/  FMUL.FTZ R72, R63, R64 ;  /* 0x000000403f487220 */ /* 0x000fe20000410000 */
[----:B------:R-:W-:Y:S02]  /*25a0*/  F2FP.F16.F32.PACK_AB R63, R126, R83 ;  /* 0x000000537e3f723e */ /* 0x000fe400000000ff */
[----:B------:R-:W-:-:S02]  /*25b0*/  F2FP.F16.F32.PACK_AB R61, R74, R77 ;  /* 0x0000004d4a3d723e */ /* 0x000fc400000000ff */
[----:B------:R-:W-:-:S07]  /*25c0*/  F2FP.F16.F32.PACK_AB R60, R65, R60 ;  /* 0x0000003c413c723e */ /* 0x000fce00000000ff */
.L_x_4784:
[----:B------:R-:W0:Y:S01]  /*25d0*/  @P1 LDC.64 R64, c[0x0][0x478] ;  /* 0x00011e00ff401b82 */ /* 0x000e220000000a00 */
[----:B------:R-:W-:-:S04]  /*25e0*/  IMAD.WIDE.U32 R130, R123, 0x10, R130 ;  /* 0x000000107b827825 */ /* 0x000fc800078e0082 */
[----:B0-----:R-:W-:-:S05]  /*25f0*/  @P1 IMAD.WIDE.U32 R64, R123, 0x20, R64 ;  /* 0x000000207b401825 */ /* 0x001fca00078e0040 */
[----:B------:R0:W-:Y:S04]  /*2600*/  @P1 STG.E.128 desc[UR8][R64.64], R56 ;  /* 0x0000003840001986 */ /* 0x0001e8000c101d08 */
[----:B------:R0:W-:Y:S04]  /*2610*/  @P1 STG.E.128 desc[UR8][R64.64+0x10], R52 ;  /* 0x0000103440001986 */ /* 0x0001e8000c101d08 */
[----:B------:R0:W-:Y:S01]  /*2620*/  STG.E.128 desc[UR8][R130.64], R60 ;  /* 0x0000003c82007986 */ /* 0x0001e2000c101d08 */
[----:B------:R-:W-:Y:S05]  /*2630*/  BRA `(.L_x_4785) ;  /* 0x0000001000a87947 */ /* 0x000fea0003800000 */
.L_x_4780:
        /* <DEDUP_REMOVED lines=8> */
[-C--:B------:R-:W-:Y:S01]  /*26c0*/  FFMA.FTZ R68, R68, R128.reuse, R129 ;  /* 0x0000008044447223 */ /* 0x080fe20000010081 */
[----:B-----5:R-:W-:Y:S02]  /*26d0*/  HADD2.F32 R135, -RZ, R63.H0_H0 ;  /* 0x2000003fff877230 */ /* 0x020fe40000004100 */
[----:B------:R-:W-:Y:S01]  /*26e0*/  FADD.FTZ R67, R139, -R140 ;  /* 0x8000008c8b437221 */ /* 0x000fe20000010000 */
[----:B------:R-:W-:Y:S01]  /*26f0*/  FADD.FTZ R138, R138, -R137 ;  /* 0x800000898a8a7221 */ /* 0x000fe20000010000 */
[----:B------:R-:W-:Y:S01]  /*2700*/  FADD.FTZ R153, R153, -R68 ;  /* 0x8000004499997221 */ /* 0x000fe20000010000 */
[----:B------:R-:W-:Y:S01]  /*2710*/  FFMA.FTZ R144, R144, R128, R129 ;  /* 0x0000008090907223 */ /* 0x000fe20000010081 */
[C---:B------:R-:W-:Y:S01]  /*2720*/  FFMA.FTZ R67, R125.reuse, R67, R42 ;  /* 0x000000437d437223 */ /* 0x040fe2000001002a */
[----:B------:R-:W-:Y:S01]  /*2730*/  FFMA.FTZ R133, R125, R138, R43 ;  /* 0x0000008a7d857223 */ /* 0x000fe2000001002b */
[----:B------:R-:W-:-:S02]  /*2740*/  HADD2.F32 R137, -RZ, R31.H0_H0 ;  /* 0x2000001fff897230 */ /* 0x000fc40000004100 */
[--C-:B------:R-:W-:Y:S01]  /*2750*/  FFMA.FTZ R141, R141, R128, R129.reuse ;  /* 0x000000808d8d7223 */ /* 0x100fe20000010081 */
[----:B------:R-:W-:Y:S02]  /*2760*/  HADD2.F32 R130, -RZ, R63.H1_H1 ;  /* 0x3000003fff827230 */ /* 0x000fe40000004100 */
[-C--:B------:R-:W-:Y:S01]  /*2770*/  FMUL.FTZ R68, R67, R126.reuse ;  /* 0x0000007e43447220 */ /* 0x080fe20000410000 */
[----:B------:R-:W-:Y:S02]  /*2780*/  HADD2.F32 R138, -RZ, R31.H1_H1 ;  /* 0x3000001fff8a7230 */ /* 0x000fe40000004100 */
[----:B------:R-:W-:Y:S01]  /*2790*/  FMUL.FTZ R133, R133, R126 ;  /* 0x0000007e85857220 */ /* 0x000fe20000410000 */
[----:B------:R-:W-:Y:S01]  /*27a0*/  FFMA.FTZ R131, R148, R128, R129 ;  /* 0x0000008094837223 */ /* 0x000fe20000010081 */
[----:B------:R-:W-:Y:S01]  /*27b0*/  FADD.FTZ R144, R143, -R144 ;  /* 0x800000908f907221 */ /* 0x000fe20000010000 */
[----:B------:R-:W-:Y:S01]  /*27c0*/  FADD.FTZ R142, R142, -R141 ;  /* 0x8000008d8e8e7221 */ /* 0x000fe20000010000 */
[----:B------:R-:W-:Y:S01]  /*27d0*/  FMUL.FTZ R135, R68, R135 ;  /* 0x0000008744877220 */ /* 0x000fe20000410000 */
[----:B------:R-:W-:Y:S01]  /*27e0*/  FMUL.FTZ R67, R137, R68 ;  /* 0x0000004489437220 */ /* 0x000fe20000410000 */
[----:B------:R-:W-:Y:S01]  /*27f0*/  FMUL.FTZ R68, R133, R130 ;  /* 0x0000008285447220 */ /* 0x000fe20000410000 */
[----:B------:R-:W-:Y:S01]  /*2800*/  FMUL.FTZ R130, R138, R133 ;  /* 0x000000858a827220 */ /* 0x000fe20000410000 */
[----:B------:R-:W-:Y:S01]  /*2810*/  FADD.FTZ R131, R146, -R131 ;  /* 0x8000008392837221 */ /* 0x000fe20000010000 */
[C---:B------:R-:W-:Y:S01]  /*2820*/  FFMA.FTZ R133, R125.reuse, R144, R40 ;  /* 0x000000907d857223 */ /* 0x040fe20000010028 */
[----:B------:R-:W-:Y:S01]  /*2830*/  FFMA.FTZ R137, R125, R142, R41 ;  /* 0x0000008e7d897223 */ /* 0x000fe20000010029 */
[-CC-:B------:R-:W-:Y:S01]  /*2840*/  FFMA.FTZ R132, R147, R128.reuse, R129.reuse ;  /* 0x0000008093847223 */ /* 0x180fe20000010081 */
[----:B------:R-:W-:Y:S01]  /*2850*/  FFMA.FTZ R66, R151, R128, R129 ;  /* 0x0000008097427223 */ /* 0x000fe20000010081 */
[----:B------:R-:W-:-:S02]  /*2860*/  HADD2.F32 R134, -RZ, R62.H1_H1 ;  /* 0x3000003eff867230 */ /* 0x000fc40000004100 */
[----:B------:R-:W-:Y:S01]  /*2870*/  FFMA.FTZ R131, R125, R131, R38 ;  /* 0x000000837d837223 */ /* 0x000fe20000010026 */
[----:B------:R-:W-:Y:S02]  /*2880*/  HADD2.F32 R144, -RZ, R30.H1_H1 ;  /* 0x3000001eff907230 */ /* 0x000fe40000004100 */
[-C--:B------:R-:W-:Y:S01]  /*2890*/  FMUL.FTZ R138, R133, R126.reuse ;  /* 0x0000007e858a7220 */ /* 0x080fe20000410000 */
[----:B------:R-:W-:Y:S02]  /*28a0*/  HADD2.F32 R63, -RZ, R62.H0_H0 ;  /* 0x2000003eff3f7230 */ /* 0x000fe40000004100 */
[----:B------:R-:W-:Y:S01]  /*28b0*/  FMUL.FTZ R133, R137, R126 ;  /* 0x0000007e89857220 */ /* 0x000fe20000410000 */
[----:B------:R-:W-:Y:S01]  /*28c0*/  FADD.FTZ R132, R145, -R132 ;  /* 0x8000008491847221 */ /* 0x000fe20000010000 */
[----:B------:R-:W-:Y:S02]  /*28d0*/  HADD2.F32 R136, -RZ, R61.H0_H0 ;  /* 0x2000003dff887230 */ /* 0x000fe40000004100 */
[----:B------:R-:W-:Y:S01]  /*28e0*/  FADD.FTZ R66, R149, -R66 ;  /* 0x8000004295427221 */ /* 0x000fe20000010000 */
[----:B------:R-:W-:-:S02]  /*28f0*/  HADD2.F32 R142, -RZ, R29.H0_H0 ;  /* 0x2000001dff8e7230 */ /* 0x000fc40000004100 */
[----:B------:R-:W-:Y:S01]  /*2900*/  FMUL.FTZ R131, R131, R126 ;  /* 0x0000007e83837220 */ /* 0x000fe20000410000 */
[----:B------:R-:W-:Y:S01]  /*2910*/  FMUL.FTZ R134, R133, R134 ;  /* 0x0000008685867220 */ /* 0x000fe20000410000 */
[----:B------:R-:W-:Y:S01]  /*2920*/  FMUL.FTZ R143, R144, R133 ;  /* 0x00000085908f7220 */ /* 0x000fe20000410000 */
[----:B------:R-:W-:Y:S01]  /*2930*/  FMUL.FTZ R137, R138, R63 ;  /* 0x0000003f8a897220 */ /* 0x000fe20000410000 */
[C---:B------:R-:W-:Y:S01]  /*2940*/  FFMA.FTZ R133, R125.reuse, R132, R39 ;  /* 0x000000847d857223 */ /* 0x040fe20000010027 */
[C---:B------:R-:W-:Y:S01]  /*2950*/  FFMA.FTZ R153, R125.reuse, R153, R36 ;  /* 0x000000997d997223 */ /* 0x040fe20000010024 */
[----:B------:R-:W-:Y:S01]  /*2960*/  FFMA.FTZ R63, R125, R66, R37 ;  /* 0x000000427d3f7223 */ /* 0x000fe20000010025 */
[----:B------:R-:W-:Y:S02]  /*2970*/  HADD2.F32 R139, -RZ, R30.H0_H0 ;  /* 0x2000001eff8b7230 */ /* 0x000fe40000004100 */
[----:B------:R-:W-:Y:S01]  /*2980*/  FMUL.FTZ R136, R131, R136 ;  /* 0x0000008883887220 */ /* 0x000fe20000410000 */
[----:B------:R-:W-:-:S02]  /*2990*/  HADD2.F32 R61, -RZ, R61.H1_H1 ;  /* 0x3000003dff3d7230 */ /* 0x000fc40000004100 */
[----:B------:R-:W-:Y:S01]  /*29a0*/  FMUL.FTZ R131, R142, R131 ;  /* 0x000000838e837220 */ /* 0x000fe20000410000 */
[----:B------:R-:W-:Y:S02]  /*29b0*/  HADD2.F32 R62, -RZ, R60.H0_H0 ;  /* 0x2000003cff3e7230 */ /* 0x000fe40000004100 */
[-C--:B------:R-:W-:Y:S01]  /*29c0*/  FMUL.FTZ R66, R133, R126.reuse ;  /* 0x0000007e85427220 */ /* 0x080fe20000410000 */
[----:B------:R-:W-:Y:S02]  /*29d0*/  HADD2.F32 R141, -RZ, R29.H1_H1 ;  /* 0x3000001dff8d7230 */ /* 0x000fe40000004100 */
[-C--:B------:R-:W-:Y:S01]  /*29e0*/  FMUL.FTZ R153, R153, R126.reuse ;  /* 0x0000007e99997220 */ /* 0x080fe20000410000 */
[--C-:B------:R-:W-:Y:S02]  /*29f0*/  HADD2.F32 R142, -RZ, R28.reuse.H0_H0 ;  /* 0x2000001cff8e7230 */ /* 0x100fe40000004100 */
[----:B------:R-:W-:Y:S01]  /*2a00*/  FMUL.FTZ R63, R63, R126 ;  /* 0x0000007e3f3f7220 */ /* 0x000fe20000410000 */
[----:B------:R-:W-:-:S02]  /*2a10*/  HADD2.F32 R144, -RZ, R28.H1_H1 ;  /* 0x3000001cff907230 */ /* 0x000fc40000004100 */
[----:B------:R-:W-:Y:S01]  /*2a20*/  FMUL.FTZ R140, R139, R138 ;  /* 0x0000008a8b8c7220 */ /* 0x000fe20000410000 */
[----:B------:R-:W-:Y:S02]  /*2a30*/  HADD2.F32 R60, -RZ, R60.H1_H1 ;  /* 0x3000003cff3c7230 */ /* 0x000fe40000004100 */
[----:B------:R-:W-:Y:S01]  /*2a40*/  FMUL.FTZ R139, R66, R61 ;  /* 0x0000003d428b7220 */ /* 0x000fe20000410000 */
[----:B------:R-:W-:Y:S01]  /*2a50*/  FMUL.FTZ R132, R141, R66 ;  /* 0x000000428d847220 */ /* 0x000fe20000410000 */
[----:B------:R-:W-:Y:S01]  /*2a60*/  FMUL.FTZ R138, R153, R62 ;  /* 0x0000003e998a7220 */ /* 0x000fe20000410000 */
[----:B------:R-:W-:Y:S01]  /*2a70*/  FMUL.FTZ R153, R142, R153 ;  /* 0x000000998e997220 */ /* 0x000fe20000410000 */
[----:B------:R-:W-:Y:S01]  /*2a80*/  FMUL.FTZ R66, R144, R63 ;  /* 0x0000003f90427220 */ /* 0x000fe20000410000 */
[----:B------:R-:W-:Y:S01]  /*2a90*/  FMUL.FTZ R141, R63, R60 ;  /* 0x0000003c3f8d7220 */ /* 0x000fe20000410000 */
[----:B------:R-:W-:Y:S02]  /*2aa0*/  F2FP.F16.F32.PACK_AB R63, R130, R67 ;  /* 0x00000043823f723e */ /* 0x000fe400000000ff */
[----:B------:R-:W-:-:S02]  /*2ab0*/  F2FP.F16.F32.PACK_AB R62, R143, R140 ;  /* 0x0000008c8f3e723e */ /* 0x000fc400000000ff */
[----:B------:R-:W-:Y:S02]  /*2ac0*/  F2FP.F16.F32.PACK_AB R61, R132, R131 ;  /* 0x00000083843d723e */ /* 0x000fe400000000ff */
[----:B------:R-:W-:Y:S01]  /*2ad0*/  F2FP.F16.F32.PACK_AB R60, R66, R153 ;  /* 0x00000099423c723e */ /* 0x000fe200000000ff */
[----:B------:R-:W-:Y:S06]  /*2ae0*/  BRA `(.L_x_4787) ;  /* 0x0000000400107947 */ /* 0x000fec0003800000 */
.L_x_4786:
        /* <DEDUP_REMOVED lines=8> */
[C---:B------:R-:W-:Y:S01]  /*2b70*/  FFMA.FTZ R54, R125.reuse, R140, R42 ;  /* 0x0000008c7d367223 */ /* 0x040fe2000001002a */
[----:B------:R-:W-:Y:S01]  /*2b80*/  FFMA.FTZ R55, R125, R138, R43 ;  /* 0x0000008a7d377223 */ /* 0x000fe2000001002b */
[----:B-----5:R-:W-:-:S02]  /*2b90*/  HADD2.F32 R135, -RZ, R63.H0_H0 ;  /* 0x2000003fff877230 */ /* 0x020fc40000004100 */
[----:B------:R-:W-:Y:S01]  /*2ba0*/  FADD.FTZ R132, R145, -R52 ;  /* 0x8000003491847221 */ /* 0x000fe20000010000 */
[----:B------:R-:W-:Y:S02]  /*2bb0*/  HADD2.F32 R53, -RZ, R31.H0_H0 ;  /* 0x2000001fff357230 */ /* 0x000fe40000004100 */
[----:B------:R-:W-:Y:S01]  /*2bc0*/  FMUL.FTZ R52, R54, R126 ;  /* 0x0000007e36347220 */ /* 0x000fe20000410000 */
[----:B------:R-:W-:Y:S02]  /*2bd0*/  HADD2.F32 R63, -RZ, R63.H1_H1 ;  /* 0x3000003fff3f7230 */ /* 0x000fe40000004100 */
[--C-:B------:R-:W-:Y:S01]  /*2be0*/  FFMA.FTZ R68, R68, R128, R129.reuse ;  /* 0x0000008044447223 */ /* 0x100fe20000010081 */
[----:B------:R-:W-:Y:S01]  /*2bf0*/  FADD.FTZ R144, R143, -R144 ;  /* 0x800000908f907221 */ /* 0x000fe20000010000 */
[----:B------:R-:W-:Y:S02]  /*2c00*/  HADD2.F32 R59, -RZ, R31.H1_H1 ;  /* 0x3000001fff3b7230 */ /* 0x000fe40000004100 */
[----:B------:R-:W-:Y:S01]  /*2c10*/  FMUL.FTZ R58, R55, R126 ;  /* 0x0000007e373a7220 */ /* 0x000fe20000410000 */
[----:B------:R-:W-:Y:S01]  /*2c20*/  FFMA.FTZ R141, R141, R128, R129 ;  /* 0x000000808d8d7223 */ /* 0x000fe20000010081 */
[----:B------:R-:W-:Y:S01]  /*2c30*/  FMUL.FTZ R135, R52, R135 ;  /* 0x0000008734877220 */ /* 0x000fe20000410000 */
[----:B------:R-:W-:Y:S01]  /*2c40*/  FMUL.FTZ R143, R53, R52 ;  /* 0x00000034358f7220 */ /* 0x000fe20000410000 */
[----:B------:R-:W-:Y:S01]  /*2c50*/  FADD.FTZ R153, R153, -R68 ;  /* 0x8000004499997221 */ /* 0x000fe20000010000 */
[----:B------:R-:W-:Y:S01]  /*2c60*/  FFMA.FTZ R52, R125, R144, R40 ;  /* 0x000000907d347223 */ /* 0x000fe20000010028 */
[----:B------:R-:W-:Y:S01]  /*2c70*/  FMUL.FTZ R68, R58, R63 ;  /* 0x0000003f3a447220 */ /* 0x000fe20000410000 */
[----:B------:R-:W-:Y:S01]  /*2c80*/  FMUL.FTZ R146, R59, R58 ;  /* 0x0000003a3b927220 */ /* 0x000fe20000410000 */
[----:B------:R-:W-:Y:S01]  /*2c90*/  FADD.FTZ R142, R142, -R141 ;  /* 0x8000008d8e8e7221 */ /* 0x000fe20000010000 */
[----:B------:R-:W-:Y:S01]  /*2ca0*/  FFMA.FTZ R58, R125, R57, R38 ;  /* 0x000000397d3a7223 */ /* 0x000fe20000010026 */
[----:B------:R-:W-:-:S02]  /*2cb0*/  HADD2.F32 R56, -RZ, R62.H0_H0 ;  /* 0x2000003eff387230 */ /* 0x000fc40000004100 */
[----:B------:R-:W-:Y:S01]  /*2cc0*/  FFMA.FTZ R66, R151, R128, R129 ;  /* 0x0000008097427223 */ /* 0x000fe20000010081 */
[----:B------:R-:W-:Y:S02]  /*2cd0*/  HADD2.F32 R138, -RZ, R30.H0_H0 ;  /* 0x2000001eff8a7230 */ /* 0x000fe40000004100 */
[----:B------:R-:W-:Y:S01]  /*2ce0*/  FMUL.FTZ R59, R52, R126 ;  /* 0x0000007e343b7220 */ /* 0x000fe20000410000 */
[----:B------:R-:W-:Y:S02]  /*2cf0*/  HADD2.F32 R136, -RZ, R61.H0_H0 ;  /* 0x2000003dff887230 */ /* 0x000fe40000004100 */
[----:B------:R-:W-:Y:S01]  /*2d00*/  FFMA.FTZ R53, R125, R142, R41 ;  /* 0x0000008e7d357223 */ /* 0x000fe20000010029 */
[----:B------:R-:W-:Y:S02]  /*2d10*/  HADD2.F32 R130, -RZ, R29.H0_H0 ;  /* 0x2000001dff827230 */ /* 0x000fe40000004100 */
[----:B------:R-:W-:Y:S01]  /*2d20*/  FMUL.FTZ R57, R58, R126 ;  /* 0x0000007e3a397220 */ /* 0x000fe20000410000 */
[----:B------:R-:W-:Y:S01]  /*2d30*/  FADD.FTZ R66, R149, -R66 ;  /* 0x8000004295427221 */ /* 0x000fe20000010000 */
[----:B------:R-:W-:Y:S01]  /*2d40*/  FMUL.FTZ R137, R59, R56 ;  /* 0x000000383b897220 */ /* 0x000fe20000410000 */
[----:B------:R-:W-:Y:S01]  /*2d50*/  FMUL.FTZ R133, R138, R59 ;  /* 0x0000003b8a857220 */ /* 0x000fe20000410000 */
[----:B------:R-:W-:-:S02]  /*2d60*/  HADD2.F32 R134, -RZ, R62.H1_H1 ;  /* 0x3000003eff867230 */ /* 0x000fc40000004100 */
[----:B------:R-:W-:Y:S01]  /*2d70*/  FFMA.FTZ R59, R125, R132, R39 ;  /* 0x000000847d3b7223 */ /* 0x000fe20000010027 */
[----:B------:R-:W-:Y:S02]  /*2d80*/  HADD2.F32 R140, -RZ, R30.H1_H1 ;  /* 0x3000001eff8c7230 */ /* 0x000fe40000004100 */
[----:B------:R-:W-:Y:S01]  /*2d90*/  FMUL.FTZ R63, R53, R126 ;  /* 0x0000007e353f7220 */ /* 0x000fe20000410000 */
[----:B------:R-:W-:Y:S01]  /*2da0*/  FMUL.FTZ R136, R57, R136 ;  /* 0x0000008839887220 */ /* 0x000fe20000410000 */
[----:B------:R-:W-:Y:S01]  /*2db0*/  FMUL.FTZ R131, R130, R57 ;  /* 0x0000003982837220 */ /* 0x000fe20000410000 */
[C---:B------:R-:W-:Y:S01]  /*2dc0*/  FFMA.FTZ R56, R125.reuse, R153, R36 ;  /* 0x000000997d387223 */ /* 0x040fe20000010024 */
[----:B------:R-:W-:Y:S01]  /*2dd0*/  FFMA.FTZ R57, R125, R66, R37 ;  /* 0x000000427d397223 */ /* 0x000fe20000010025 */
[----:B------:R-:W-:Y:S02]  /*2de0*/  HADD2.F32 R61, -RZ, R61.H1_H1 ;  /* 0x3000003dff3d7230 */ /* 0x000fe40000004100 */
[----:B------:R-:W-:Y:S01]  /*2df0*/  FMUL.FTZ R132, R59, R126 ;  /* 0x0000007e3b847220 */ /* 0x000fe20000410000 */
[----:B------:R-:W-:-:S02]  /*2e00*/  HADD2.F32 R67, -RZ, R29.H1_H1 ;  /* 0x3000001dff437230 */ /* 0x000fc40000004100 */
[----:B------:R-:W-:Y:S01]  /*2e10*/  FMUL.FTZ R134, R63, R134 ;  /* 0x000000863f867220 */ /* 0x000fe20000410000 */
        /* <DEDUP_REMOVED lines=17> */
.L_x_4787:
        /* <DEDUP_REMOVED lines=12> */
[-CC-:B------:R-:W-:Y:S01]  /*2ff0*/  FFMA.FTZ R82, R82, R128.reuse, R129.reuse ;  /* 0x0000008052527223 */ /* 0x180fe20000010081 */
[-CC-:B------:R-:W-:Y:S01]  /*3000*/  FFMA.FTZ R83, R83, R128.reuse, R129.reuse ;  /* 0x0000008053537223 */ /* 0x180fe20000010081 */
[-CC-:B0-----:R-:W-:Y:S01]  /*3010*/  FFMA.FTZ R55, R75, R128.reuse, R129.reuse ;  /* 0x000000804b377223 */ /* 0x181fe20000010081 */
[-C--:B------:R-:W-:Y:S01]  /*3020*/  FFMA.FTZ R79, R79, R128.reuse, R129 ;  /* 0x000000804f4f7223 */ /* 0x080fe20000010081 */
[----:B------:R-:W-:Y:S01]  /*3030*/  FADD.FTZ R82, R81, -R82 ;  /* 0x8000005251527221 */ /* 0x000fe20000010000 */
[----:B------:R-:W-:Y:S01]  /*3040*/  FADD.FTZ R124, R124, -R83 ;  /* 0x800000537c7c7221 */ /* 0x000fe20000010000 */
[-CC-:B------:R-:W-:Y:S01]  /*3050*/  FFMA.FTZ R74, R74, R128.reuse, R129.reuse ;  /* 0x000000804a4a7223 */ /* 0x180fe20000010081 */
[----:B------:R-:W-:Y:S01]  /*3060*/  FFMA.FTZ R78, R78, R128, R129 ;  /* 0x000000804e4e7223 */ /* 0x000fe20000010081 */
[C---:B------:R-:W-:Y:S01]  /*3070*/  FFMA.FTZ R54, R125.reuse, R82, R50 ;  /* 0x000000527d367223 */ /* 0x040fe20000010032 */
[----:B-----5:R-:W-:Y:S02]  /*3080*/  HADD2.F32 R53, -RZ, R67.H0_H0 ;  /* 0x20000043ff357230 */ /* 0x020fe40000004100 */
[----:B------:R-:W-:Y:S01]  /*3090*/  FADD.FTZ R62, R76, -R55 ;  /* 0x800000374c3e7221 */ /* 0x000fe20000010000 */
[----:B------:R-:W-:Y:S01]  /*30a0*/  FFMA.FTZ R55, R125, R124, R51 ;  /* 0x0000007c7d377223 */ /* 0x000fe20000010033 */
[----:B------:R-:W-:-:S02]  /*30b0*/  HADD2.F32 R63, -RZ, R35.H0_H0 ;  /* 0x20000023ff3f7230 */ /* 0x000fc40000004100 */
[----:B------:R-:W-:Y:S01]  /*30c0*/  FMUL.FTZ R52, R54, R126 ;  /* 0x0000007e36347220 */ /* 0x000fe20000410000 */
[----:B------:R-:W-:Y:S01]  /*30d0*/  FADD.FTZ R80, R80, -R79 ;  /* 0x8000004f50507221 */ /* 0x000fe20000010000 */
[----:B------:R-:W-:Y:S01]  /*30e0*/  FADD.FTZ R73, R73, -R74 ;  /* 0x8000004a49497221 */ /* 0x000fe20000010000 */
[----:B------:R-:W-:Y:S01]  /*30f0*/  FADD.FTZ R77, R77, -R78 ;  /* 0x8000004e4d4d7221 */ /* 0x000fe20000010000 */
[----:B------:R-:W-:Y:S02]  /*3100*/  HADD2.F32 R59, -RZ, R67.H1_H1 ;  /* 0x30000043ff3b7230 */ /* 0x000fe40000004100 */
[----:B------:R-:W-:Y:S01]  /*3110*/  FFMA.FTZ R70, R70, R128, R129 ;  /* 0x0000008046467223 */ /* 0x000fe20000010081 */
[----:B------:R-:W-:Y:S02]  /*3120*/  HADD2.F32 R61, -RZ, R35.H1_H1 ;  /* 0x30000023ff3d7230 */ /* 0x000fe40000004100 */
[----:B------:R-:W-:Y:S01]  /*3130*/  FMUL.FTZ R56, R55, R126 ;  /* 0x0000007e37387220 */ /* 0x000fe20000410000 */
[----:B------:R-:W-:Y:S01]  /*3140*/  FMUL.FTZ R67, R52, R53 ;  /* 0x0000003534437220 */ /* 0x000fe20000410000 */
[----:B------:R-:W-:Y:S01]  /*3150*/  FMUL.FTZ R63, R63, R52 ;  /* 0x000000343f3f7220 */ /* 0x000fe20000410000 */
[C---:B------:R-:W-:Y:S01]  /*3160*/  FFMA.FTZ R53, R125.reuse, R80, R49 ;  /* 0x000000507d357223 */ /* 0x040fe20000010031 */
[C---:B------:R-:W-:Y:S01]  /*3170*/  FFMA.FTZ R52, R125.reuse, R77, R48 ;  /* 0x0000004d7d347223 */ /* 0x040fe20000010030 */
[----:B------:R-:W-:Y:S01]  /*3180*/  FFMA.FTZ R58, R125, R73, R46 ;  /* 0x000000497d3a7223 */ /* 0x000fe2000001002e */
[----:B------:R-:W-:Y:S01]  /*3190*/  FFMA.FTZ R71, R71, R128, R129 ;  /* 0x0000008047477223 */ /* 0x000fe20000010081 */
[----:B------:R-:W-:Y:S01]  /*31a0*/  FADD.FTZ R70, R69, -R70 ;  /* 0x8000004645467221 */ /* 0x000fe20000010000 */
[----:B------:R-:W-:Y:S01]  /*31b0*/  FMUL.FTZ R78, R61, R56 ;  /* 0x000000383d4e7220 */ /* 0x000fe20000410000 */
[----:B------:R-:W-:-:S02]  /*31c0*/  HADD2.F32 R74, -RZ, R34.H1_H1 ;  /* 0x30000022ff4a7230 */ /* 0x000fc40000004100 */
[----:B------:R-:W-:Y:S01]  /*31d0*/  FMUL.FTZ R69, R56, R59 ;  /* 0x0000003b38457220 */ /* 0x000fe20000410000 */
[----:B------:R-:W-:Y:S02]  /*31e0*/  HADD2.F32 R60, -RZ, R66.H0_H0 ;  /* 0x20000042ff3c7230 */ /* 0x000fe40000004100 */
[-C--:B------:R-:W-:Y:S01]  /*31f0*/  FMUL.FTZ R61, R53, R126.reuse ;  /* 0x0000007e353d7220 */ /* 0x080fe20000410000 */
[----:B------:R-:W-:Y:S02]  /*3200*/  HADD2.F32 R57, -RZ, R65.H0_H0 ;  /* 0x20000041ff397230 */ /* 0x000fe40000004100 */
[-C--:B------:R-:W-:Y:S01]  /*3210*/  FMUL.FTZ R59, R52, R126.reuse ;  /* 0x0000007e343b7220 */ /* 0x080fe20000410000 */
[----:B------:R-:W-:Y:S02]  /*3220*/  HADD2.F32 R76, -RZ, R34.H0_H0 ;  /* 0x20000022ff4c7230 */ /* 0x000fe40000004100 */
[----:B------:R-:W-:Y:S01]  /*3230*/  FMUL.FTZ R56, R58, R126 ;  /* 0x0000007e3a387220 */ /* 0x000fe20000410000 */
[----:B------:R-:W-:-:S02]  /*3240*/  HADD2.F32 R77, -RZ, R33.H0_H0 ;  /* 0x20000021ff4d7230 */ /* 0x000fc40000004100 */
[----:B------:R-:W-:Y:S01]  /*3250*/  FADD.FTZ R72, R72, -R71 ;  /* 0x8000004748487221 */ /* 0x000fe20000010000 */
[----:B------:R-:W-:Y:S01]  /*3260*/  FMUL.FTZ R79, R74, R61 ;  /* 0x0000003d4a4f7220 */ /* 0x000fe20000410000 */
[----:B------:R-:W-:Y:S02]  /*3270*/  HADD2.F32 R66, -RZ, R66.H1_H1 ;  /* 0x30000042ff427230 */ /* 0x000fe40000004100 */
[----:B------:R-:W-:Y:S01]  /*3280*/  FMUL.FTZ R71, R59, R60 ;  /* 0x0000003c3b477220 */ /* 0x000fe20000410000 */
[----:B------:R-:W-:Y:S01]  /*3290*/  FMUL.FTZ R76, R76, R59 ;  /* 0x0000003b4c4c7220 */ /* 0x000fe20000410000 */
[----:B------:R-:W-:Y:S01]  /*32a0*/  FMUL.FTZ R73, R56, R57 ;  /* 0x0000003938497220 */ /* 0x000fe20000410000 */
[----:B------:R-:W-:Y:S01]  /*32b0*/  FMUL.FTZ R74, R77, R56 ;  /* 0x000000384d4a7220 */ /* 0x000fe20000410000 */
[C---:B------:R-:W-:Y:S01]  /*32c0*/  FFMA.FTZ R56, R125.reuse, R70, R44 ;  /* 0x000000467d387223 */ /* 0x040fe2000001002c */
[C---:B------:R-:W-:Y:S01]  /*32d0*/  FFMA.FTZ R59, R125.reuse, R62, R47 ;  /* 0x0000003e7d3b7223 */ /* 0x040fe2000001002f */
[----:B------:R-:W-:Y:S01]  /*32e0*/  FFMA.FTZ R57, R125, R72, R45 ;  /* 0x000000487d397223 */ /* 0x000fe2000001002d */
        /* <DEDUP_REMOVED lines=21> */
.L_x_4788:
[-CC-:B------:R-:W-:Y:S01]  /*3440*/  FFMA.FTZ R82, R82, R128.reuse, R129.reuse ;  /* 0x0000008052527223 */ /* 0x180fe20000010081 */
[-CC-:B------:R-:W-:Y:S01]  /*3450*/  FFMA.FTZ R70, R70, R128.reuse, R129.reuse ;  /* 0x0000008046467223 */ /* 0x180fe20000010081 */
[-CC-:B0-----:R-:W-:Y:S01]  /*3460*/  FFMA.FTZ R63, R71, R128.reuse, R129.reuse ;  /* 0x00000080473f7223 */ /* 0x181fe20000010081 */
        /* <DEDUP_REMOVED lines=9> */
[----:B------:R-:W-:Y:S01]  /*3500*/  FFMA.FTZ R83, R125, R83, R50 ;  /* 0x000000537d537223 */ /* 0x000fe20000010032 */
[----:B------:R-:W-:Y:S01]  /*3510*/  FADD.FTZ R76, R76, -R127 ;  /* 0x8000007f4c4c7221 */ /* 0x000fe20000010000 */
[----:B------:R-:W-:Y:S01]  /*3520*/  FADD.FTZ R77, R77, -R78 ;  /* 0x8000004e4d4d7221 */ /* 0x000fe20000010000 */
[----:B------:R-:W-:Y:S01]  /*3530*/  FADD.FTZ R80, R80, -R79 ;  /* 0x8000004f50507221 */ /* 0x000fe20000010000 */
[----:B-----5:R-:W-:-:S02]  /*3540*/  HADD2.F32 R128, -RZ, R67.H0_H0 ;  /* 0x20000043ff807230 */ /* 0x020fc40000004100 */
[----:B------:R-:W-:Y:S01]  /*3550*/  FADD.FTZ R124, R124, -R129 ;  /* 0x800000817c7c7221 */ /* 0x000fe20000010000 */
[----:B------:R-:W-:Y:S02]  /*3560*/  HADD2.F32 R61, -RZ, R67.H1_H1 ;  /* 0x30000043ff3d7230 */ /* 0x000fe40000004100 */
[C---:B------:R-:W-:Y:S01]  /*3570*/  FFMA.FTZ R63, R125.reuse, R70, R44 ;  /* 0x000000467d3f7223 */ /* 0x040fe2000001002c */
[C---:B------:R-:W-:Y:S01]  /*3580*/  FFMA.FTZ R67, R125.reuse, R72, R45 ;  /* 0x000000487d437223 */ /* 0x040fe2000001002d */
[----:B------:R-:W-:Y:S01]  /*3590*/  FFMA.FTZ R73, R125, R73, R46 ;  /* 0x000000497d497223 */ /* 0x000fe2000001002e */
[----:B------:R-:W-:Y:S02]  /*35a0*/  HADD2.F32 R72, -RZ, R35.H0_H0 ;  /* 0x20000023ff487230 */ /* 0x000fe40000004100 */
[----:B------:R-:W-:Y:S01]  /*35b0*/  FMUL.FTZ R83, R83, R126 ;  /* 0x0000007e53537220 */ /* 0x000fe20000410000 */
[C---:B------:R-:W-:Y:S01]  /*35c0*/  FFMA.FTZ R69, R125.reuse, R76, R47 ;  /* 0x0000004c7d457223 */ /* 0x040fe2000001002f */
[C---:B------:R-:W-:Y:S01]  /*35d0*/  FFMA.FTZ R79, R125.reuse, R77, R48 ;  /* 0x0000004d7d4f7223 */ /* 0x040fe20000010030 */
[C---:B------:R-:W-:Y:S01]  /*35e0*/  FFMA.FTZ R81, R125.reuse, R80, R49 ;  /* 0x000000507d517223 */ /* 0x040fe20000010031 */
[----:B------:R-:W-:Y:S01]  /*35f0*/  FFMA.FTZ R125, R125, R124, R51 ;  /* 0x0000007c7d7d7223 */ /* 0x000fe20000010033 */
        /* <DEDUP_REMOVED lines=9> */
[-C--:B------:R-:W-:Y:S01]  /*3690*/  FMUL.FTZ R81, R81, R126.reuse ;  /* 0x0000007e51517220 */ /* 0x080fe20000410000 */
[----:B------:R-:W-:Y:S01]  /*36a0*/  FMUL.FTZ R83, R72, R83 ;  /* 0x0000005348537220 */ /* 0x000fe20000410000 */
[----:B------:R-:W-:Y:S01]  /*36b0*/  FMUL.FTZ R126, R125, R126 ;  /* 0x0000007e7d7e7220 */ /* 0x000fe20000410000 */
[----:B------:R-:W-:-:S02]  /*36c0*/  HADD2.F32 R79, -RZ, R35.H1_H1 ;  /* 0x30000023ff4f7230 */ /* 0x000fc40000004100 */
[----:B------:R-:W-:Y:S01]  /*36d0*/  FMUL.FTZ R71, R70, R71 ;  /* 0x0000004746477220 */ /* 0x000fe20000410000 */
        /* <DEDUP_REMOVED lines=25> */
[----:B------:R-:W-:-:S07]  /*3870*/  F2FP.F16.F32.PACK_AB R60, R65, R60 ;  /* 0x0000003c413c723e */ /* 0x000fce00000000ff */
.L_x_4789:
[----:B------:R-:W0:Y:S01]  /*3880*/  @P1 LDC.64 R64, c[0x0][0x478] ;  /* 0x00011e00ff401b82 */ /* 0x000e220000000a00 */
[----:B------:R-:W-:-:S04]  /*3890*/  IMAD.WIDE.U32 R130, R123, 0x10, R130 ;  /* 0x000000107b827825 */ /* 0x000fc800078e0082 */
[----:B0-----:R-:W-:-:S05]  /*38a0*/  @P1 IMAD.WIDE.U32 R64, R123, 0x20, R64 ;  /* 0x000000207b401825 */ /* 0x001fca00078e0040 */
[----:B------:R1:W-:Y:S04]  /*38b0*/  @P1 STG.E.128 desc[UR8][R64.64], R56 ;  /* 0x0000003840001986 */ /* 0x0003e8000c101d08 */
[----:B------:R1:W-:Y:S04]  /*38c0*/  @P1 STG.E.128 desc[UR8][R64.64+0x10], R52 ;  /* 0x0000103440001986 */ /* 0x0003e8000c101d08 */
[----:B------:R1:W-:Y:S02]  /*38d0*/  STG.E.128 desc[UR8][R130.64], R60 ;  /* 0x0000003c82007986 */ /* 0x0003e4000c101d08 */
.L_x_4785:
        /* <DEDUP_REMOVED lines=69> */
.L_x_4777:
        /* <DEDUP_REMOVED lines=22> */
.L_x_4791:
        /* <DEDUP_REMOVED lines=15> */
.L_x_8091:


//--------------------- .text._ZN10layer_norm13ln_bwd_kernelINS_13Kernel_traitsI6__halfS2_fS2_fjLj2048ELj1ELj1ELj4ELj16ENS_18Kernel_traits_baseILj2048ES2_S2_fS2_fjLj128EEEEELb0ELb1ELb1ELb0EEEvNS_9BwdParamsE --------------------------
	.section	.text._ZN10layer_norm13ln_bwd_kernelINS_13Kernel_traitsI6__halfS2_fS2_fjLj2048ELj1ELj1ELj4ELj16ENS_18Kernel_traits_baseILj2048ES2_S2_fS2_fjLj128EEEEELb0ELb1ELb1ELb0EEEvNS_9BwdParamsE,"ax",@progbits
	.align	128
        .global         _ZN10layer_norm13ln_bwd_kernelINS_13Kernel_traitsI6__halfS2_fS2_fjLj2048ELj1ELj1ELj4ELj16ENS_18Kernel_traits_baseILj2048ES2_S2_fS2_fjLj128EEEEELb0ELb1ELb1ELb0EEEvNS_9BwdParamsE
        .type           _ZN10layer_norm13ln_bwd_kernelINS_13Kernel_traitsI6__halfS2_fS2_fjLj2048ELj1ELj1ELj4ELj16ENS_18Kernel_traits_baseILj2048ES2_S2_fS2_fjLj128EEEEELb0ELb1ELb1ELb0EEEvNS_9BwdParamsE,@function
        .size           _ZN10layer_norm13ln_bwd_kernelINS_13Kernel_traitsI6__halfS2_fS2_fjLj2048ELj1ELj1ELj4ELj16ENS_18Kernel_traits_baseILj2048ES2_S2_fS2_fjLj128EEEEELb0ELb1ELb1ELb0EEEvNS_9BwdParamsE,(.L_x_8092 - _ZN10layer_norm13ln_bwd_kernelINS_13Kernel_traitsI6__halfS2_fS2_fjLj2048ELj1ELj1ELj4ELj16ENS_18Kernel_traits_baseILj2048ES2_S2_fS2_fjLj128EEEEELb0ELb1ELb1ELb0EEEvNS_9BwdParamsE)
        .other          _ZN10layer_norm13ln_bwd_kernelINS_13Kernel_traitsI6__halfS2_fS2_fjLj2048ELj1ELj1ELj4ELj16ENS_18Kernel_traits_baseILj2048ES2_S2_fS2_fjLj128EEEEELb0ELb1ELb1ELb0EEEvNS_9BwdParamsE,@"STO_CUDA_ENTRY STV_DEFAULT"
_ZN10layer_norm13ln_bwd_kernelINS_13Kernel_traitsI6__halfS2_fS2_fjLj2048ELj1ELj1ELj4ELj16ENS_18Kernel_traits_baseILj2048ES2_S2_fS2_fjLj128EEEEELb0ELb1ELb1ELb0EEEvNS_9BwdParamsE:
.text._ZN10layer_norm13ln_bwd_kernelINS_13Kernel_traitsI6__halfS2_fS2_fjLj2048ELj1ELj1ELj4ELj16ENS_18Kernel_traits_baseILj2048ES2_S2_fS2_fjLj128EEEEELb0ELb1ELb1ELb0EEEvNS_9BwdParamsE:
        /* <DEDUP_REMOVED lines=14> */
[----:B------:R-:W1:Y:S08]  /*00e0*/  @P2 LDC.64 R4, c[0x0][0x3e8] ;  /* 0x0000fa00ff042b82 */ /* 0x000e700000000a00 */
[----:B------:R-:W4:Y:S08]  /*00f0*/  @P4 LDC.64 R10, c[0x0][0x3d0] ;  /* 0x0000f400ff0a4b82 */ /* 0x000f300000000a00 */
[----:B------:R-:W3:Y:S01]  /*0100*/  @P4 LDC.64 R12, c[0x0][0x3e8] ;  /* 0x0000fa00ff0c4b82 */ /* 0x000ee20000000a00 */
[----:B0-----:R-:W-:-:S05]  /*0110*/  @P2 IMAD.WIDE.U32 R2, R15, 0x10, R2 ;  /* 0x000000100f022825 */ /* 0x001fca00078e0002 */
[----:B--2---:R0:W5:Y:S01]  /*0120*/  @P2 LDG.E.128 R84, desc[UR10][R2.64] ;  /* 0x0000000a02542981 */ /* 0x004162000c1e1d00 */
[C---:B-1----:R-:W-:Y:S01]  /*0130*/  @P2 IMAD.WIDE.U32 R4, R15.reuse, 0x10, R4 ;  /* 0x000000100f042825 */ /* 0x042fe200078e0004 */
[----:B------:R-:W-:-:S04]  /*0140*/  @P2 LOP3.LUT R15, R15, 0x80, RZ, 0xfc, !PT ;  /* 0x000000800f0f2812 */ /* 0x000fc800078efcff */
[----:B------:R0:W5:Y:S01]  /*0150*/  @P2 LDG.E.128 R80, desc[UR10][R4.64] ;  /* 0x0000000a04502981 */ /* 0x000162000c1e1d00 */
[----:B----4-:R-:W-:-:S05]  /*0160*/  @P4 IMAD.WIDE.U32 R10, R15, 0x10, R10 ;  /* 0x000000100f0a4825 */ /* 0x010fca00078e000a */
[----:B------:R0:W5:Y:S01]  /*0170*/  @P4 LDG.E.128 R76, desc[UR10][R10.64] ;  /* 0x0000000a0a4c4981 */ /* 0x000162000c1e1d00 */
[----:B---3--:R-:W-:-:S05]  /*0180*/  @P4 IMAD.WIDE.U32 R12, R15, 0x10, R12 ;  /* 0x000000100f0c4825 */ /* 0x008fca00078e000c */
        /* <DEDUP_REMOVED lines=8> */
[----:B------:R-:W-:Y:S02]  /*0210*/  ISETP.GE.AND P0, PT, R6, UR5, PT ;  /* 0x0000000506007c0c */ /* 0x000fe4000bf06270 */
        /* <DEDUP_REMOVED lines=50> */
.L_x_4870:
[----:B0-----:R-:W0:Y:S08]  /*0540*/  LDC.64 R4, c[0x0][0x3f8] ;  /* 0x0000fe00ff047b82 */ /* 0x001e300000000a00 */
        /* <DEDUP_REMOVED lines=13> */
[----:B------:R-:W0:Y:S02]  /*0620*/  LDC.64 R8, c[0x0][0x3c0] ;  /* 0x0000f000ff087b82 */ /* 0x000e240000000a00 */
[----:B0-----:R-:W-:-:S06]  /*0630*/  IMAD.WIDE R112, R6, 0x4, R8 ;  /* 0x0000000406707825 */ /* 0x001fcc00078e0208 */
[----:B------:R-:W0:Y:S01]  /*0640*/  LDC R9, c[0x0][0x388] ;  /* 0x0000e200ff097b82 */ /* 0x000e220000000800 */
[----:B------:R-:W2:Y:S01]  /*0650*/  LDG.E R112, desc[UR10][R112.64] ;  /* 0x0000000a70707981 */ /* 0x000ea2000c1e1900 */
[----:B------:R-:W-:Y:S01]  /*0660*/  IADD3 R114, PT, PT, R5, -0x1, RZ ;  /* 0xffffffff05727810 */ /* 0x000fe20007ffe0ff */
[----:B------:R-:W-:Y:S01]  /*0670*/  BSSY.RECONVERGENT B1, `(.L_x_4795) ;  /* 0x0000069000017945 */ /* 0x000fe20003800200 */
[C---:B------:R-:W-:Y:S01]  /*0680*/  ISETP.GE.U32.AND P2, PT, R7.reuse, 0x80, PT ;  /* 0x000000800700780c */ /* 0x040fe20003f46070 */
[----:B------:R-:W1:Y:S01]  /*0690*/  S2R R8, SR_TID.X ;  /* 0x0000000000087919 */ /* 0x000e620000002100 */
[----:B------:R-:W-:Y:S02]  /*06a0*/  ISETP.NE.AND P0, PT, RZ, UR9, PT ;  /* 0x00000009ff007c0c */ /* 0x000fe4000bf05270 */
[----:B------:R-:W-:Y:S02]  /*06b0*/  ISETP.GE.U32.AND P3, PT, R7, 0x100, PT ;  /* 0x000001000700780c */ /* 0x000fe40003f66070 */
[----:B------:R-:W-:-:S02]  /*06c0*/  MOV R147, RZ ;  /* 0x000000ff00937202 */ /* 0x000fc40000000f00 */
[----:B------:R-:W-:Y:S01]  /*06d0*/  MOV R148, RZ ;  /* 0x000000ff00947202 */ /* 0x000fe20000000f00 */
[-C--:B0-----:R-:W-:Y:S02]  /*06e0*/  IMAD R0, R6, R9.reuse, RZ ;  /* 0x0000000906007224 */ /* 0x081fe400078e02ff */
[----:B------:R-:W-:-:S03]  /*06f0*/  IMAD R114, R114, R9, RZ ;  /* 0x0000000972727224 */ /* 0x000fc600078e02ff */
[----:B------:R-:W-:Y:S02]  /*0700*/  SHF.R.S32.HI R115, RZ, 0x1f, R0 ;  /* 0x0000001fff737819 */ /* 0x000fe40000011400 */
[----:B------:R-:W-:Y:S02]  /*0710*/  SHF.R.S32.HI R117, RZ, 0x1f, R114 ;  /* 0x0000001fff757819 */ /* 0x000fe40000011472 */
[----:B------:R-:W-:Y:S02]  /*0720*/  LEA.HI R115, R115, R0, RZ, 0x3 ;  /* 0x0000000073737211 */ /* 0x000fe400078f18ff */
[----:B------:R-:W-:Y:S02]  /*0730*/  LEA.HI R117, R117, R114, RZ, 0x3 ;  /* 0x0000007275757211 */ /* 0x000fe400078f18ff */
[-C--:B-1----:R-:W-:Y:S02]  /*0740*/  LEA.HI.SX32 R0, R115, R8.reuse, 0x1d ;  /* 0x0000000873007211 */ /* 0x082fe400078feaff */
[----:B------:R-:W-:-:S02]  /*0750*/  LEA.HI.SX32 R149, R117, R8, 0x1d ;  /* 0x0000000875957211 */ /* 0x000fc400078feaff */
        /* <DEDUP_REMOVED lines=16> */
[--C-:B0-----:R-:W-:Y:S02]  /*0860*/  HADD2.F32 R10, -RZ, R84.reuse.H0_H0 ;  /* 0x20000054ff0a7230 */ /* 0x101fe40000004100 */
[----:B------:R-:W-:Y:S01]  /*0870*/  HADD2.F32 R11, -RZ, R84.H1_H1 ;  /* 0x30000054ff0b7230 */ /* 0x000fe20000004100 */
[----:B------:R-:W-:Y:S02]  /*0880*/  IADD3 R149, PT, PT, R149, 0x80, RZ ;  /* 0x0000008095957810 */ /* 0x000fe40007ffe0ff */
[----:B------:R-:W-:Y:S01]  /*0890*/  IADD3 R146, PT, PT, R146, 0x80, RZ ;  /* 0x0000008092927810 */ /* 0x000fe20007ffe0ff */
[C---:B--2---:R-:W-:Y:S01]  /*08a0*/  FADD.FTZ R3, -R145.reuse, R12 ;  /* 0x0000000c91037221 */ /* 0x044fe20000010100 */
[C---:B------:R-:W-:Y:S01]  /*08b0*/  FADD.FTZ R127, -R145.reuse, R13 ;  /* 0x0000000d917f7221 */ /* 0x040fe20000010100 */
[----:B------:R-:W-:-:S02]  /*08c0*/  FADD.FTZ R129, -R145, R14 ;  /* 0x0000000e91817221 */ /* 0x000fc40000010100 */
[C---:B-----5:R-:W-:Y:S01]  /*08d0*/  FMUL.FTZ R3, R4.reuse, R3 ;  /* 0x0000000304037220 */ /* 0x060fe20000410000 */
[----:B------:R-:W-:Y:S01]  /*08e0*/  FADD.FTZ R147, -R145, R15 ;  /* 0x0000000f91937221 */ /* 0x000fe20000010100 */
[--C-:B----4-:R-:W-:Y:S02]  /*08f0*/  HADD2.F32 R13, -RZ, R112.reuse.H0_H0 ;  /* 0x20000070ff0d7230 */ /* 0x110fe40000004100 */
[----:B------:R-:W-:Y:S01]  /*0900*/  FMUL.FTZ R12, R4, R127 ;  /* 0x0000007f040c7220 */ /* 0x000fe20000410000 */
[----:B------:R-:W-:Y:S02]  /*0910*/  HADD2.F32 R14, -RZ, R112.H1_H1 ;  /* 0x30000070ff0e7230 */ /* 0x000fe40000004100 */
[----:B------:R-:W-:Y:S02]  /*0920*/  HADD2.F32 R124, -RZ, R113.H0_H0 ;  /* 0x20000071ff7c7230 */ /* 0x000fe40000004100 */
[-C--:B------:R-:W-:Y:S01]  /*0930*/  FMUL.FTZ R10, R10, R13.reuse ;  /* 0x0000000d0a0a7220 */ /* 0x080fe20000410000 */
[----:B------:R-:W-:Y:S01]  /*0940*/  FADD.FTZ R52, R52, R13 ;  /* 0x0000000d34347221 */ /* 0x000fe20000010000 */
[----:B------:R-:W-:Y:S01]  /*0950*/  FFMA.FTZ R68, R3, R13, R68 ;  /* 0x0000000d03447223 */ /* 0x000fe20000010044 */
[----:B------:R-:W-:-:S02]  /*0960*/  HADD2.F32 R15, -RZ, R85.H0_H0 ;  /* 0x20000055ff0f7230 */ /* 0x000fc40000004100 */
[----:B------:R-:W-:Y:S01]  /*0970*/  FMUL.FTZ R13, R4, R129 ;  /* 0x00000081040d7220 */ /* 0x000fe20000410000 */
[----:B------:R-:W-:Y:S02]  /*0980*/  HADD2.F32 R126, -RZ, R113.H1_H1 ;  /* 0x30000071ff7e7230 */ /* 0x000fe40000004100 */
[-C--:B------:R-:W-:Y:S01]  /*0990*/  FMUL.FTZ R11, R11, R14.reuse ;  /* 0x0000000e0b0b7220 */ /* 0x080fe20000410000 */
[--C-:B------:R-:W-:Y:S02]  /*09a0*/  HADD2.F32 R113, -RZ, R115.reuse.H0_H0 ;  /* 0x20000073ff717230 */ /* 0x100fe40000004100 */
[----:B------:R-:W-:Y:S01]  /*09b0*/  FADD.FTZ R53, R53, R14 ;  /* 0x0000000e35357221 */ /* 0x000fe20000010000 */
[----:B------:R-:W-:Y:S02]  /*09c0*/  HADD2.F32 R112, -RZ, R115.H1_H1 ;  /* 0x30000073ff707230 */ /* 0x000fe40000004100 */
[----:B------:R-:W-:Y:S01]  /*09d0*/  FFMA.FTZ R69, R12, R14, R69 ;  /* 0x0000000e0c457223 */ /* 0x000fe20000010045 */
[----:B---3--:R-:W-:Y:S01]  /*09e0*/  FADD.FTZ R125, -R145, R116 ;  /* 0x00000074917d7221 */ /* 0x008fe20000010100 */
[----:B------:R-:W-:-:S02]  /*09f0*/  HADD2.F32 R115, -RZ, R85.H1_H1 ;  /* 0x30000055ff737230 */ /* 0x000fc40000004100 */
[-C--:B------:R-:W-:Y:S01]  /*0a00*/  FMUL.FTZ R14, R15, R124.reuse ;  /* 0x0000007c0f0e7220 */ /* 0x080fe20000410000 */
[----:B------:R-:W-:Y:S01]  /*0a10*/  FADD.FTZ R54, R54, R124 ;  /* 0x0000007c36367221 */ /* 0x000fe20000010000 */
[----:B------:R-:W-:Y:S01]  /*0a20*/  FFMA.FTZ R70, R13, R124, R70 ;  /* 0x0000007c0d467223 */ /* 0x000fe20000010046 */
[----:B------:R-:W-:Y:S02]  /*0a30*/  HADD2.F32 R151, -RZ, R114.H0_H0 ;  /* 0x20000072ff977230 */ /* 0x000fe40000004100 */
[----:B------:R-:W-:Y:S01]  /*0a40*/  FMUL.FTZ R124, R4, R147 ;  /* 0x00000093047c7220 */ /* 0x000fe20000410000 */
[----:B------:R-:W-:Y:S02]  /*0a50*/  HADD2.F32 R116, -RZ, R86.H0_H0 ;  /* 0x20000056ff747230 */ /* 0x000fe40000004100 */
[-C--:B------:R-:W-:Y:S01]  /*0a60*/  FMUL.FTZ R15, R115, R126.reuse ;  /* 0x0000007e730f7220 */ /* 0x080fe20000410000 */
[----:B------:R-:W-:Y:S01]  /*0a70*/  FADD.FTZ R55, R55, R126 ;  /* 0x0000007e37377221 */ /* 0x000fe20000010000 */
[----:B------:R-:W-:Y:S01]  /*0a80*/  FFMA.FTZ R71, R124, R126, R71 ;  /* 0x0000007e7c477223 */ /* 0x000fe20000010047 */
[----:B------:R-:W-:Y:S01]  /*0a90*/  FADD.FTZ R117, -R145, R117 ;  /* 0x0000007591757221 */ /* 0x000fe20000010100 */
[----:B------:R-:W-:Y:S01]  /*0aa0*/  FMUL.FTZ R126, R116, R151 ;  /* 0x00000097747e7220 */ /* 0x000fe20000410000 */
[----:B------:R-:W-:Y:S01]  /*0ab0*/  FADD.FTZ R116, RZ, R10 ;  /* 0x0000000aff747221 */ /* 0x000fe20000010000 */
[----:B------:R-:W-:Y:S01]  /*0ac0*/  FFMA.FTZ R115, R3, R10, RZ ;  /* 0x0000000a03737223 */ /* 0x000fe200000100ff */
[----:B------:R-:W-:-:S02]  /*0ad0*/  HADD2.F32 R114, -RZ, R114.H1_H1 ;  /* 0x30000072ff727230 */ /* 0x000fc40000004100 */
[----:B------:R-:W-:Y:S01]  /*0ae0*/  FMUL.FTZ R128, R4, R117 ;  /* 0x0000007504807220 */ /* 0x000fe20000410000 */
[----:B------:R-:W-:Y:S02]  /*0af0*/  HADD2.F32 R127, -RZ, R86.H1_H1 ;  /* 0x30000056ff7f7230 */ /* 0x000fe40000004100 */
        /* <DEDUP_REMOVED lines=9> */
[----:B------:R-:W-:Y:S01]  /*0b90*/  FMUL.FTZ R131, R4, R131 ;  /* 0x0000008304837220 */ /* 0x000fe20000410000 */
[----:B------:R-:W-:Y:S01]  /*0ba0*/  FADD.FTZ R117, R114, R15 ;  /* 0x0000000f72757221 */ /* 0x000fe20000010000 */
[----:B------:R-:W-:Y:S01]  /*0bb0*/  FMUL.FTZ R125, R4, R125 ;  /* 0x0000007d047d7220 */ /* 0x000fe20000410000 */
        /* <DEDUP_REMOVED lines=20> */
.L_x_4796:
[----:B----4-:R-:W-:Y:S05]  /*0d00*/  BSYNC.RECONVERGENT B1 ;  /* 0x0000000000017941 */ /* 0x010fea0003800200 */
.L_x_4795:
        /* <DEDUP_REMOVED lines=11> */
[----:B------:R-:W-:Y:S02]  /*0dc0*/  HADD2.F32 R138, -RZ, R78.H0_H0 ;  /* 0x2000004eff8a7230 */ /* 0x000fe40000004100 */
[----:B0-----:R-:W-:-:S05]  /*0dd0*/  @P0 IMAD.WIDE.U32 R134, R146, 0x20, R134 ;  /* 0x0000002092860825 */ /* 0x001fca00078e0086 */
[----:B------:R-:W5:Y:S04]  /*0de0*/  @P0 LDG.E.128 R88, desc[UR10][R134.64] ;  /* 0x0000000a86580981 */ /* 0x000f68000c1e1d00 */
[----:B------:R0:W5:Y:S02]  /*0df0*/  @P0 LDG.E.128 R92, desc[UR10][R134.64+0x10] ;  /* 0x0000100a865c0981 */ /* 0x000164000c1e1d00 */
[--C-:B0-----:R-:W-:Y:S02]  /*0e00*/  HADD2.F32 R134, -RZ, R77.reuse.H0_H0 ;  /* 0x2000004dff867230 */ /* 0x101fe40000004100 */
[----:B------:R-:W-:Y:S02]  /*0e10*/  HADD2.F32 R135, -RZ, R77.H1_H1 ;  /* 0x3000004dff877230 */ /* 0x000fe40000004100 */
[C---:B--2---:R-:W-:Y:S01]  /*0e20*/  FADD.FTZ R143, -R145.reuse, R114 ;  /* 0x00000072918f7221 */ /* 0x044fe20000010100 */
[----:B------:R-:W-:Y:S01]  /*0e30*/  FADD.FTZ R137, -R145, R115 ;  /* 0x0000007391897221 */ /* 0x000fe20000010100 */
[----:B------:R-:W-:-:S02]  /*0e40*/  HADD2.F32 R114, -RZ, R76.H0_H0 ;  /* 0x2000004cff727230 */ /* 0x000fc40000004100 */
[C---:B------:R-:W-:Y:S01]  /*0e50*/  FADD.FTZ R133, -R145.reuse, R112 ;  /* 0x0000007091857221 */ /* 0x040fe20000010100 */
        /* <DEDUP_REMOVED lines=10> */
[----:B------:R-:W-:Y:S01]  /*0f00*/  FADD.FTZ R44, R44, R115 ;  /* 0x000000732c2c7221 */ /* 0x000fe20000010000 */
[----:B------:R-:W-:Y:S02]  /*0f10*/  HADD2.F32 R116, -RZ, R120.H1_H1 ;  /* 0x30000078ff747230 */ /* 0x000fe40000004100 */
[----:B------:R-:W-:Y:S01]  /*0f20*/  FMUL.FTZ R120, R114, R115 ;  /* 0x0000007372787220 */ /* 0x000fe20000410000 */
[--C-:B------:R-:W-:Y:S02]  /*0f30*/  HADD2.F32 R117, -RZ, R121.reuse.H0_H0 ;  /* 0x20000079ff757230 */ /* 0x100fe40000004100 */
[C---:B------:R-:W-:Y:S01]  /*0f40*/  FMUL.FTZ R137, R4.reuse, R149 ;  /* 0x0000009504897220 */ /* 0x040fe20000410000 */
[----:B------:R-:W-:Y:S02]  /*0f50*/  HADD2.F32 R118, -RZ, R121.H1_H1 ;  /* 0x30000079ff767230 */ /* 0x000fe40000004100 */
[----:B------:R-:W-:Y:S01]  /*0f60*/  FMUL.FTZ R121, R4, R133 ;  /* 0x0000008504797220 */ /* 0x000fe20000410000 */
[----:B------:R-:W-:-:S02]  /*0f70*/  HADD2.F32 R123, -RZ, R76.H1_H1 ;  /* 0x3000004cff7b7230 */ /* 0x000fc40000004100 */
[C---:B------:R-:W-:Y:S01]  /*0f80*/  FMUL.FTZ R133, R4.reuse, R143 ;  /* 0x0000008f04857220 */ /* 0x040fe20000410000 */
[--C-:B------:R-:W-:Y:S02]  /*0f90*/  HADD2.F32 R145, -RZ, R122.reuse.H0_H0 ;  /* 0x2000007aff917230 */ /* 0x100fe40000004100 */
[----:B------:R-:W-:Y:S01]  /*0fa0*/  FFMA.FTZ R60, R121, R115, R60 ;  /* 0x00000073793c7223 */ /* 0x000fe2000001003c */
[----:B------:R-:W-:Y:S02]  /*0fb0*/  HADD2.F32 R142, -RZ, R122.H1_H1 ;  /* 0x3000007aff8e7230 */ /* 0x000fe40000004100 */
        /* <DEDUP_REMOVED lines=11> */
[----:B------:R-:W-:Y:S01]  /*1070*/  FMUL.FTZ R135, R135, R118 ;  /* 0x0000007687877220 */ /* 0x000fe20000410000 */
[----:B------:R-:W-:-:S02]  /*1080*/  HADD2.F32 R139, -RZ, R78.H1_H1 ;  /* 0x3000004eff8b7230 */ /* 0x000fc40000004100 */
[----:B------:R-:W-:Y:S01]  /*1090*/  FADD.FTZ R116, R117, R134 ;  /* 0x0000008675747221 */ /* 0x000fe20000010000 */
[----:B------:R-:W-:Y:S01]  /*10a0*/  FFMA.FTZ R115, R133, R134, R114 ;  /* 0x0000008685737223 */ /* 0x000fe20000010072 */
[----:B------:R-:W-:Y:S01]  /*10b0*/  FMUL.FTZ R138, R138, R145 ;  /* 0x000000918a8a7220 */ /* 0x000fe20000410000 */
[----:B------:R-:W-:Y:S01]  /*10c0*/  FADD.FTZ R41, R41, R142 ;  /* 0x0000008e29297221 */ /* 0x000fe20000010000 */
[----:B------:R-:W-:Y:S01]  /*10d0*/  FADD.FTZ R117, R116, R135 ;  /* 0x0000008774757221 */ /* 0x000fe20000010000 */
[----:B------:R-:W-:Y:S01]  /*10e0*/  FFMA.FTZ R114, R136, R135, R115 ;  /* 0x0000008788727223 */ /* 0x000fe20000010073 */
[-C--:B------:R-:W-:Y:S01]  /*10f0*/  FMUL.FTZ R139, R139, R142.reuse ;  /* 0x0000008e8b8b7220 */ /* 0x080fe20000410000 */
[----:B------:R-:W-:Y:S01]  /*1100*/  FFMA.FTZ R57, R140, R142, R57 ;  /* 0x0000008e8c397223 */ /* 0x000fe20000010039 */
[--C-:B------:R-:W-:Y:S02]  /*1110*/  HADD2.F32 R142, -RZ, R79.reuse.H0_H0 ;  /* 0x2000004fff8e7230 */ /* 0x100fe40000004100 */
[----:B------:R-:W-:Y:S01]  /*1120*/  FMUL.FTZ R141, R4, R141 ;  /* 0x0000008d048d7220 */ /* 0x000fe20000410000 */
[----:B------:R-:W-:Y:S01]  /*1130*/  FADD.FTZ R116, R117, R138 ;  /* 0x0000008a75747221 */ /* 0x000fe20000010000 */
        /* <DEDUP_REMOVED lines=20> */
.L_x_4794:
[----:B------:R-:W0:Y:S01]  /*1280*/  LDC R9, c[0x0][0x388] ;  /* 0x0000e200ff097b82 */ /* 0x000e220000000800 */
[----:B------:R-:W1:Y:S01]  /*1290*/  S2R R8, SR_TID.X ;  /* 0x0000000000087919 */ /* 0x000e620000002100 */
[----:B------:R-:W-:-:S04]  /*12a0*/  UISETP.NE.U32.AND UP0, UPT, UR12, URZ, UPT ;  /* 0x000000ff0c00728c */ /* 0x000fc8000bf05070 */
[----:B------:R-:W-:Y:S01]  /*12b0*/  UISETP.NE.AND.EX UP0, UPT, UR13, URZ, UPT, UP0 ;  /* 0x000000ff0d00728c */ /* 0x000fe2000bf05300 */
[----:B0-----:R-:W-:-:S05]  /*12c0*/  IMAD R0, R6, R9, RZ ;  /* 0x0000000906007224 */ /* 0x001fca00078e02ff */
[----:B------:R-:W-:-:S04]  /*12d0*/  SHF.R.S32.HI R113, RZ, 0x1f, R0 ;  /* 0x0000001fff717819 */ /* 0x000fc80000011400 */
[----:B------:R-:W-:-:S04]  /*12e0*/  LEA.HI R113, R113, R0, RZ, 0x3 ;  /* 0x0000000071717211 */ /* 0x000fc800078f18ff */
[----:B-1----:R-:W-:Y:S01]  /*12f0*/  LEA.HI.SX32 R0, R113, R8, 0x1d ;  /* 0x0000000871007211 */ /* 0x002fe200078feaff */
        /* <DEDUP_REMOVED lines=13> */
.L_x_4797:
[----:B----4-:R-:W-:Y:S05]  /*13d0*/  BSYNC.RECONVERGENT B0 ;  /* 0x0000000000007941 */ /* 0x010fea0003800200 */
.L_x_4793:
        /* <DEDUP_REMOVED lines=31> */
.L_x_4799:
[----:B------:R-:W-:Y:S05]  /*15d0*/  BSYNC.RECONVERGENT B0 ;  /* 0x0000000000007941 */ /* 0x000fea0003800200 */
.L_x_4798:
        /* <DEDUP_REMOVED lines=38> */
.L_x_4802:
        /* <DEDUP_REMOVED lines=19> */
.L_x_4805:
        /* <DEDUP_REMOVED lines=13> */
.L_x_4806:
        /* <DEDUP_REMOVED lines=13> */
.L_x_4807:
        /* <DEDUP_REMOVED lines=13> */
.L_x_4808:
        /* <DEDUP_REMOVED lines=13> */
.L_x_4809:
        /* <DEDUP_REMOVED lines=13> */
.L_x_4810:
        /* <DEDUP_REMOVED lines=13> */
.L_x_4811:
        /* <DEDUP_REMOVED lines=14> */
.L_x_4804:
        /* <DEDUP_REMOVED lines=46> */
.L_x_4813:
        /* <DEDUP_REMOVED lines=13> */
.L_x_4814:
        /* <DEDUP_REMOVED lines=13> */
.L_x_4815:
        /* <DEDUP_REMOVED lines=13> */
.L_x_4816:
        /* <DEDUP_REMOVED lines=13> */
.L_x_4817:
        /* <DEDUP_REMOVED lines=13> */
.L_x_4818:
        /* <DEDUP_REMOVED lines=13> */
.L_x_4819:
[----:B------:R-:W-:Y:S05]  /*26f0*/  @!P3 BRA `(.L_x_4812) ;  /* 0x0000000c0038b947 */ /* 0x000fea0003800000 */
        /* <DEDUP_REMOVED lines=8> */
.L_x_4803:
[----:B------:R-:W-:Y:S01]  /*2780*/  UMOV UR4, UR6 ;  /* 0x0000000600047c82 */ /* 0x000fe20008000000 */
[----:B------:R-:W-:Y:S01]  /*2790*/  UMOV UR5, UR7 ;  /* 0x0000000700057c82 */ /* 0x000fe20008000000 */
[----:B------:R-:W-:-:S04]  /*27a0*/  UISETP.NE.U32.AND UP0, UPT, UR4, URZ, UPT ;  /* 0x000000ff0400728c */ /* 0x000fc8000bf05070 */
[----:B------:R-:W-:-:S09]  /*27b0*/  UISETP.NE.AND.EX UP0, UPT, UR5, URZ, UPT, UP0 ;  /* 0x000000ff0500728c */ /* 0x000fd2000bf05300 */
[----:B------:R-:W-:Y:S05]  /*27c0*/  BRA.U UP0, `(.L_x_4820) ;  /* 0x0000000500847547 */ /* 0x000fea000b800000 */
[----:B------:R-:W-:Y:S05]  /*27d0*/  @!P3 BRA `(.L_x_4821) ;  /* 0x00000000002cb947 */ /* 0x000fea0003800000 */
[----:B------:R-:W-:Y:S01]  /*27e0*/  @P1 FFMA.FTZ R113, R3, R119, R2 ;  /* 0x0000007703711223 */ /* 0x000fe20000010002 */
[----:B------:R-:W-:Y:S01]  /*27f0*/  MOV R112, R20 ;  /* 0x0000001400707202 */ /* 0x000fe20000000f00 */
[----:B------:R-:W-:Y:S02]  /*2800*/  HADD2.F32 R114, -RZ, R80.H0_H0 ;  /* 0x20000050ff727230 */ /* 0x000fe40000004100 */
[----:B------:R-:W-:Y:S01]  /*2810*/  @P1 FADD.FTZ R113, R10, -R113 ;  /* 0x800000710a711221 */ /* 0x000fe20000010000 */
[----:B-----5:R-:W-:-:S03]  /*2820*/  HADD2.F32 R115, -RZ, R96.H0_H0 ;  /* 0x20000060ff737230 */ /* 0x020fc60000004100 */
[----:B------:R-:W-:-:S04]  /*2830*/  @P1 FFMA.FTZ R112, R4, R113, R20 ;  /* 0x0000007104701223 */ /* 0x000fc80000010014 */
[----:B------:R-:W-:-:S04]  /*2840*/  FMUL.FTZ R113, R112, UR15 ;  /* 0x0000000f70717c20 */ /* 0x000fc80008410000 */
[-C--:B------:R-:W-:Y:S01]  /*2850*/  FMUL.FTZ R112, R114, R113.reuse ;  /* 0x0000007172707220 */ /* 0x080fe20000410000 */
[----:B------:R-:W-:-:S04]  /*2860*/  FFMA.FTZ R36, R115, R113, R36 ;  /* 0x0000007173247223 */ /* 0x000fc80000010024 */
[----:B------:R-:W-:-:S04]  /*2870*/  F2FP.F16.F32.PACK_AB R112, RZ, R112 ;  /* 0x00000070ff70723e */ /* 0x000fc800000000ff */
[----:B------:R-:W-:-:S07]  /*2880*/  PRMT R100, R112, 0x7610, R100 ;  /* 0x0000761070647816 */ /* 0x000fce0000000064 */
.L_x_4821:
[----:B------:R-:W-:Y:S05]  /*2890*/  @!P3 BRA `(.L_x_4822) ;  /* 0x00000000002cb947 */ /* 0x000fea0003800000 */
[----:B------:R-:W-:Y:S01]  /*28a0*/  @P1 FFMA.FTZ R114, R12, R119, R2 ;  /* 0x000000770c721223 */ /* 0x000fe20000010002 */
[----:B------:R-:W-:Y:S01]  /*28b0*/  MOV R112, R21 ;  /* 0x0000001500707202 */ /* 0x000fe20000000f00 */
[----:B------:R-:W-:Y:S02]  /*28c0*/  HADD2.F32 R113, -RZ, R80.H1_H1 ;  /* 0x30000050ff717230 */ /* 0x000fe40000004100 */
        /* <DEDUP_REMOVED lines=8> */
.L_x_4822:
        /* <DEDUP_REMOVED lines=12> */
.L_x_4823:
        /* <DEDUP_REMOVED lines=12> */
.L_x_4824:
        /* <DEDUP_REMOVED lines=12> */
.L_x_4825:
        /* <DEDUP_REMOVED lines=12> */
.L_x_4826:
[----:B------:R-:W-:Y:S05]  /*2c50*/  @!P3 BRA `(.L_x_4827) ;  /* 0x00000000002cb947 */ /* 0x000fea0003800000 */
[----:B------:R-:W-:Y:S01]  /*2c60*/  @P1 FFMA.FTZ R114, R131, R119, R2 ;  /* 0x0000007783721223 */ /* 0x000fe20000010002 */
[----:B------:R-:W-:Y:S01]  /*2c70*/  MOV R112, R18 ;  /* 0x0000001200707202 */ /* 0x000fe20000000f00 */
[----:B-----5:R-:W-:Y:S02]  /*2c80*/  HADD2.F32 R115, -RZ, R99.H0_H0 ;  /* 0x20000063ff737230 */ /* 0x020fe40000004100 */
[----:B------:R-:W-:Y:S01]  /*2c90*/  @P1 FADD.FTZ R113, R129, -R114 ;  /* 0x8000007281711221 */ /* 0x000fe20000010000 */
[----:B------:R-:W-:-:S03]  /*2ca0*/  HADD2.F32 R114, -RZ, R83.H0_H0 ;  /* 0x20000053ff727230 */ /* 0x000fc60000004100 */
[----:B------:R-:W-:-:S04]  /*2cb0*/  @P1 FFMA.FTZ R112, R4, R113, R18 ;  /* 0x0000007104701223 */ /* 0x000fc80000010012 */
[----:B------:R-:W-:-:S04]  /*2cc0*/  FMUL.FTZ R113, R112, UR15 ;  /* 0x0000000f70717c20 */ /* 0x000fc80008410000 */
[-C--:B------:R-:W-:Y:S01]  /*2cd0*/  FMUL.FTZ R112, R114, R113.reuse ;  /* 0x0000007172707220 */ /* 0x080fe20000410000 */
[----:B------:R-:W-:-:S04]  /*2ce0*/  FFMA.FTZ R34, R115, R113, R34 ;  /* 0x0000007173227223 */ /* 0x000fc80000010022 */
[----:B------:R-:W-:-:S04]  /*2cf0*/  F2FP.F16.F32.PACK_AB R112, RZ, R112 ;  /* 0x00000070ff70723e */ /* 0x000fc800000000ff */
[----:B------:R-:W-:-:S07]  /*2d00*/  PRMT R103, R112, 0x7610, R103 ;  /* 0x0000761070677816 */ /* 0x000fce0000000067 */
.L_x_4827:
[----:B------:R-:W-:Y:S05]  /*2d10*/  @!P3 BRA `(.L_x_4812) ;  /* 0x0000000400b0b947 */ /* 0x000fea0003800000 */
[----:B------:R-:W-:Y:S01]  /*2d20*/  @P1 FFMA.FTZ R113, R132, R119, R2 ;  /* 0x0000007784711223 */ /* 0x000fe20000010002 */
[----:B------:R-:W-:Y:S01]  /*2d30*/  MOV R112, R19 ;  /* 0x0000001300707202 */ /* 0x000fe20000000f00 */
        /* <DEDUP_REMOVED lines=10> */
.L_x_4820:
[--C-:B------:R-:W-:Y:S01]  /*2de0*/  @P1 FFMA.FTZ R104, R12, R119, R2.reuse ;  /* 0x000000770c681223 */ /* 0x100fe20000010002 */
[----:B------:R-:W-:Y:S01]  /*2df0*/  MOV R105, R21 ;  /* 0x0000001500697202 */ /* 0x000fe20000000f00 */
[-CC-:B------:R-:W-:Y:S01]  /*2e00*/  @P1 FFMA.FTZ R112, R131, R119.reuse, R2.reuse ;  /* 0x0000007783701223 */ /* 0x180fe20000010002 */
[----:B------:R-:W-:Y:S01]  /*2e10*/  @P1 FFMA.FTZ R109, R13, R119, R2 ;  /* 0x000000770d6d1223 */ /* 0x000fe20000010002 */
[----:B------:R-:W-:Y:S01]  /*2e20*/  @P1 FADD.FTZ R104, R11, -R104 ;  /* 0x800000680b681221 */ /* 0x000fe20000010000 */
[----:B------:R-:W-:Y:S01]  /*2e30*/  MOV R107, R23 ;  /* 0x00000017006b7202 */ /* 0x000fe20000000f00 */
[----:B------:R-:W-:Y:S01]  /*2e40*/  @P1 FADD.FTZ R113, R129, -R112 ;  /* 0x8000007081711221 */ /* 0x000fe20000010000 */
[-CC-:B------:R-:W-:Y:S01]  /*2e50*/  @P1 FFMA.FTZ R111, R125, R119.reuse, R2.reuse ;  /* 0x000000777d6f1223 */ /* 0x180fe20000010002 */
[----:B------:R-:W-:Y:S01]  /*2e60*/  @P1 FFMA.FTZ R105, R4, R104, R21 ;  /* 0x0000006804691223 */ /* 0x000fe20000010015 */
[----:B------:R-:W-:Y:S01]  /*2e70*/  @P1 FFMA.FTZ R104, R124, R119, R2 ;  /* 0x000000777c681223 */ /* 0x000fe20000010002 */
[----:B------:R-:W-:Y:S01]  /*2e80*/  MOV R110, R18 ;  /* 0x00000012006e7202 */ /* 0x000fe20000000f00 */
[----:B------:R-:W-:Y:S01]  /*2e90*/  @P1 FFMA.FTZ R110, R4, R113, R18 ;  /* 0x00000071046e1223 */ /* 0x000fe20000010012 */
[-C--:B------:R-:W-:Y:S01]  /*2ea0*/  @P1 FFMA.FTZ R113, R3, R119.reuse, R2 ;  /* 0x0000007703711223 */ /* 0x080fe20000010002 */
[----:B------:R-:W-:Y:S01]  /*2eb0*/  @P1 FADD.FTZ R104, R15, -R104 ;  /* 0x800000680f681221 */ /* 0x000fe20000010000 */
[-CC-:B------:R-:W-:Y:S01]  /*2ec0*/  @P1 FFMA.FTZ R115, R132, R119.reuse, R2.reuse ;  /* 0x0000007784731223 */ /* 0x180fe20000010002 */
[----:B------:R-:W-:Y:S01]  /*2ed0*/  @P1 FADD.FTZ R109, R14, -R109 ;  /* 0x8000006d0e6d1221 */ /* 0x000fe20000010000 */
[----:B------:R-:W-:Y:S01]  /*2ee0*/  @P1 FADD.FTZ R111, R126, -R111 ;  /* 0x8000006f7e6f1221 */ /* 0x000fe20000010000 */
[----:B------:R-:W-:Y:S01]  /*2ef0*/  @P1 FFMA.FTZ R107, R4, R104, R23 ;  /* 0x00000068046b1223 */ /* 0x000fe20000010017 */
[----:B------:R-:W-:Y:S01]  /*2f00*/  @P1 FFMA.FTZ R104, R128, R119, R2 ;  /* 0x0000007780681223 */ /* 0x000fe20000010002 */
[----:B------:R-:W-:Y:S01]  /*2f10*/  @P1 FADD.FTZ R114, R130, -R115 ;  /* 0x8000007382721221 */ /* 0x000fe20000010000 */
[----:B------:R-:W-:Y:S01]  /*2f20*/  @P1 FADD.FTZ R113, R10, -R113 ;  /* 0x800000710a711221 */ /* 0x000fe20000010000 */
[----:B------:R-:W-:Y:S01]  /*2f30*/  MOV R106, R22 ;  /* 0x00000016006a7202 */ /* 0x000fe20000000f00 */
[----:B------:R-:W-:Y:S01]  /*2f40*/  @P1 FADD.FTZ R112, R127, -R104 ;  /* 0x800000687f701221 */ /* 0x000fe20000010000 */
[----:B------:R-:W-:Y:S01]  /*2f50*/  MOV R108, R16 ;  /* 0x00000010006c7202 */ /* 0x000fe20000000f00 */
[C---:B------:R-:W-:Y:S01]  /*2f60*/  @P1 FFMA.FTZ R106, R4.reuse, R109, R22 ;  /* 0x0000006d046a1223 */ /* 0x040fe20000010016 */
        /* <DEDUP_REMOVED lines=15> */
.L_x_4828:
        /* <DEDUP_REMOVED lines=8> */
.L_x_4829:
        /* <DEDUP_REMOVED lines=8> */
.L_x_4830:
        /* <DEDUP_REMOVED lines=8> */
.L_x_4831:
        /* <DEDUP_REMOVED lines=8> */
.L_x_4832:
        /* <DEDUP_REMOVED lines=8> */
.L_x_4833:
        /* <DEDUP_REMOVED lines=8> */
.L_x_4834:
        /* <DEDUP_REMOVED lines=8> */
.L_x_4812:
        /* <DEDUP_REMOVED lines=9> */
[----:B------:R0:W-:Y:S04]  /*3470*/  @P0 STG.E.128 desc[UR10][R114.64+0x10], R108 ;  /* 0x0000106c72000986 */ /* 0x0001e8000c101d0a */
[----:B------:R0:W-:Y:S02]  /*3480*/  @P3 STG.E.128 desc[UR10][R112.64], R100 ;  /* 0x0000006470003986 */ /* 0x0001e4000c101d0a */
.L_x_4801:
[----:B------:R-:W-:Y:S05]  /*3490*/  BSYNC.RECONVERGENT B0 ;  /* 0x0000000000007941 */ /* 0x000fea0003800200 */
.L_x_4800:
        /* <DEDUP_REMOVED lines=9> */
.L_x_4837:
[----:B------:R-:W-:Y:S05]  /*3530*/  BRA.U !UP0, `(.L_x_4838) ;  /* 0x0000000d08187547 */ /* 0x000fea000b800000 */
[----:B------:R-:W-:-:S04]  /*3540*/  UISETP.NE.U32.AND UP0, UPT, UR6, URZ, UPT ;  /* 0x000000ff0600728c */ /* 0x000fc8000bf05070 */
[----:B------:R-:W-:-:S06]  /*3550*/  UISETP.NE.AND.EX UP0, UPT, UR7, URZ, UPT, UP0 ;  /* 0x000000ff0700728c */ /* 0x000fcc000bf05300 */
[----:B------:R-:W-:-:S13]  /*3560*/  PLOP3.LUT P0, PT, PT, PT, UP0, 0x80, 0x8 ;  /* 0x000000000008781c */ /* 0x000fda0003f0f008 */
[----:B------:R-:W-:Y:S05]  /*3570*/  @!P0 BRA `(.L_x_4839) ;  /* 0x0000000400848947 */ /* 0x000fea0003800000 */
[-CC-:B0-----:R-:W-:Y:S01]  /*3580*/  @P1 FFMA.FTZ R104, R122, R119.reuse, R2.reuse ;  /* 0x000000777a681223 */ /* 0x181fe20000010002 */
        /* <DEDUP_REMOVED lines=39> */
.L_x_4840:
        /* <DEDUP_REMOVED lines=8> */
.L_x_4841:
        /* <DEDUP_REMOVED lines=8> */
.L_x_4842:
        /* <DEDUP_REMOVED lines=8> */
.L_x_4843:
        /* <DEDUP_REMOVED lines=8> */
.L_x_4844:
        /* <DEDUP_REMOVED lines=8> */
.L_x_4845:
        /* <DEDUP_REMOVED lines=8> */
.L_x_4846:
[----:B------:R-:W-:Y:S05]  /*3b00*/  @!P3 BRA `(.L_x_4847) ;  /* 0x00000014006cb947 */ /* 0x000fea0003800000 */
        /* <DEDUP_REMOVED lines=8> */
.L_x_4839:
[----:B------:R-:W-:Y:S05]  /*3b90*/  @!P3 BRA `(.L_x_4848) ;  /* 0x00000000002cb947 */ /* 0x000fea0003800000 */
[----:B0-----:R-:W-:Y:S01]  /*3ba0*/  @P1 FFMA.FTZ R113, R121, R119, R2 ;  /* 0x0000007779711223 */ /* 0x001fe20000010002 */
[----:B------:R-:W-:Y:S01]  /*3bb0*/  MOV R5, R88 ;  /* 0x0000005800057202 */ /* 0x000fe20000000f00 */
        /* <DEDUP_REMOVED lines=9> */
.L_x_4848:
[----:B------:R-:W-:Y:S05]  /*3c50*/  @!P3 BRA `(.L_x_4849) ;  /* 0x00000000002cb947 */ /* 0x000fea0003800000 */
[----:B0-----:R-:W-:Y:S01]  /*3c60*/  @P1 FFMA.FTZ R112, R122, R119, R2 ;  /* 0x000000777a701223 */ /* 0x001fe20000010002 */
[----:B------:R-:W-:Y:S01]  /*3c70*/  MOV R5, R89 ;  /* 0x0000005900057202 */ /* 0x000fe20000000f00 */
        /* <DEDUP_REMOVED lines=9> */
.L_x_4849:
        /* <DEDUP_REMOVED lines=12> */
.L_x_4850:
        /* <DEDUP_REMOVED lines=12> */
.L_x_4851:
        /* <DEDUP_REMOVED lines=12> */
.L_x_4852:
        /* <DEDUP_REMOVED lines=12> */
.L_x_4853:
        /* <DEDUP_REMOVED lines=12> */
.L_x_4854:
[----:B------:R-:W-:Y:S05]  /*40d0*/  @!P3 BRA `(.L_x_4847) ;  /* 0x0000000c00f8b947 */ /* 0x000fea0003800000 */
[----:B0-----:R-:W-:Y:S01]  /*40e0*/  @P1 FFMA.FTZ R112, R144, R119, R2 ;  /* 0x0000007790701223 */ /* 0x001fe20000010002 */
        /* <DEDUP_REMOVED lines=11> */
.L_x_4838:
[----:B0-----:R-:W0:Y:S02]  /*41a0*/  LDC.64 R112, c[0x0][0x478] ;  /* 0x00011e00ff707b82 */ /* 0x001e240000000a00 */
[----:B0-----:R-:W-:-:S04]  /*41b0*/  ISETP.NE.U32.AND P0, PT, R112, RZ, PT ;  /* 0x000000ff7000720c */ /* 0x001fc80003f05070 */
[----:B------:R-:W-:-:S13]  /*41c0*/  ISETP.NE.AND.EX P0, PT, R113, RZ, PT, P0 ;  /* 0x000000ff7100720c */ /* 0x000fda0003f05300 */
        /* <DEDUP_REMOVED lines=19> */
[----:B------:R-:W-:Y:S01]  /*4300*/  ISETP.GT.AND P1, PT, R5, RZ, PT ;  /* 0x000000ff0500720c */ /* 0x000fe20003f24270 */
[C---:B------:R-:W-:Y:S01]  /*4310*/  FMUL.FTZ R110, R4.reuse, R149 ;  /* 0x00000095046e7220 */ /* 0x040fe20000410000 */
[C---:B------:R-:W-:Y:S01]  /*4320*/  FMUL.FTZ R109, R4.reuse, R109 ;  /* 0x0000006d046d7220 */ /* 0x040fe20000410000 */
[C---:B------:R-:W-:Y:S01]  /*4330*/  FMUL.FTZ R107, R4.reuse, R113 ;  /* 0x00000071046b7220 */ /* 0x040fe20000410000 */
[C---:B------:R-:W-:Y:S01]  /*4340*/  FMUL.FTZ R106, R4.reuse, R115 ;  /* 0x00000073046a7220 */ /* 0x040fe20000410000 */
[C---:B------:R-:W-:Y:S01]  /*4350*/  FMUL.FTZ R105, R4.reuse, R145 ;  /* 0x0000009104697220 */ /* 0x040fe20000410000 */
[----:B------:R-:W-:Y:S01]  /*4360*/  FMUL.FTZ R104, R4, R147 ;  /* 0x0000009304687220 */ /* 0x000fe20000410000 */
        /* <DEDUP_REMOVED lines=13> */
.L_x_4856:
[----:B------:R-:W-:Y:S05]  /*4440*/  @!P3 BRA `(.L_x_4857) ;  /* 0x000000000030b947 */ /* 0x000fea0003800000 */
[----:B------:R-:W-:Y:S01]  /*4450*/  FFMA.FTZ R112, R122, R119, R2 ;  /* 0x000000777a707223 */ /* 0x000fe20000010002 */
[----:B------:R-:W-:Y:S01]  /*4460*/  ISETP.GT.AND P5, PT, R5, RZ, PT ;  /* 0x000000ff0500720c */ /* 0x000fe20003fa4270 */
[----:B-----5:R-:W-:Y:S02]  /*4470*/  HADD2.F32 R114, -RZ, R96.H1_H1 ;  /* 0x30000060ff727230 */ /* 0x020fe40000004100 */
[----:B------:R-:W-:-:S04]  /*4480*/  FADD.FTZ R113, R123, -R112 ;  /* 0x800000707b717221 */ /* 0x000fc80000010000 */
[----:B------:R-:W-:Y:S01]  /*4490*/  FMUL.FTZ R112, R4, R113 ;  /* 0x0000007104707220 */ /* 0x000fe20000410000 */
[----:B------:R-:W-:-:S04]  /*44a0*/  HADD2.F32 R113, -RZ, R72.H1_H1 ;  /* 0x30000048ff717230 */ /* 0x000fc80000004100 */
[----:B------:R-:W-:-:S05]  /*44b0*/  FSEL R112, R112, RZ, P5 ;  /* 0x000000ff70707208 */ /* 0x000fca0002800000 */
[----:B------:R-:W-:-:S04]  /*44c0*/  FMUL.FTZ R112, R112, UR15 ;  /* 0x0000000f70707c20 */ /* 0x000fc80008410000 */
[-C--:B------:R-:W-:Y:S01]  /*44d0*/  FMUL.FTZ R113, R113, R112.reuse ;  /* 0x0000007071717220 */ /* 0x080fe20000410000 */
[----:B------:R-:W-:-:S04]  /*44e0*/  FFMA.FTZ R29, R114, R112, R29 ;  /* 0x00000070721d7223 */ /* 0x000fc8000001001d */
[----:B------:R-:W-:-:S04]  /*44f0*/  F2FP.F16.F32.PACK_AB R113, RZ, R113 ;  /* 0x00000071ff71723e */ /* 0x000fc800000000ff */
[----:B------:R-:W-:-:S07]  /*4500*/  PRMT R100, R100, 0x5410, R113 ;  /* 0x0000541064647816 */ /* 0x000fce0000000071 */
.L_x_4857:
        /* <DEDUP_REMOVED lines=13> */
.L_x_4858:
        /* <DEDUP_REMOVED lines=13> */
.L_x_4859:
        /* <DEDUP_REMOVED lines=13> */
.L_x_4860:
        /* <DEDUP_REMOVED lines=13> */
.L_x_4861:
        /* <DEDUP_REMOVED lines=13> */
.L_x_4862:
[----:B------:R-:W-:Y:S02]  /*4920*/  FSEL R2, R110, RZ, P1 ;  /* 0x000000ff6e027208 */ /* 0x000fe40000800000 */
[----:B------:R-:W-:Y:S02]  /*4930*/  FSEL R110, R111, RZ, P1 ;  /* 0x000000ff6f6e7208 */ /* 0x000fe40000800000 */
[----:B------:R-:W-:Y:S02]  /*4940*/  FSEL R109, R109, RZ, P1 ;  /* 0x000000ff6d6d7208 */ /* 0x000fe40000800000 */
[----:B------:R-:W-:Y:S02]  /*4950*/  FSEL R108, R108, RZ, P1 ;  /* 0x000000ff6c6c7208 */ /* 0x000fe40000800000 */
[----:B------:R-:W-:Y:S02]  /*4960*/  FSEL R107, R107, RZ, P1 ;  /* 0x000000ff6b6b7208 */ /* 0x000fe40000800000 */
[----:B------:R-:W-:-:S02]  /*4970*/  FSEL R106, R106, RZ, P1 ;  /* 0x000000ff6a6a7208 */ /* 0x000fc40000800000 */
[----:B------:R-:W-:Y:S02]  /*4980*/  FSEL R105, R105, RZ, P1 ;  /* 0x000000ff69697208 */ /* 0x000fe40000800000 */
[----:B------:R-:W-:Y:S02]  /*4990*/  FSEL R104, R104, RZ, P1 ;  /* 0x000000ff68687208 */ /* 0x000fe40000800000 */
[----:B------:R-:W-:Y:S01]  /*49a0*/  MOV R111, R2 ;  /* 0x00000002006f7202 */ /* 0x000fe20000000f00 */
        /* <DEDUP_REMOVED lines=9> */
.L_x_4855:
        /* <DEDUP_REMOVED lines=13> */
.L_x_4863:
[----:B------:R-:W-:Y:S05]  /*4b10*/  @!P3 BRA `(.L_x_4864) ;  /* 0x000000000030b947 */ /* 0x000fea0003800000 */
[----:B------:R-:W-:Y:S01]  /*4b20*/  FFMA.FTZ R112, R122, R119, R2 ;  /* 0x000000777a707223 */ /* 0x000fe20000010002 */
        /* <DEDUP_REMOVED lines=11> */
.L_x_4864:
        /* <DEDUP_REMOVED lines=13> */
.L_x_4865:
        /* <DEDUP_REMOVED lines=13> */
.L_x_4866:
        /* <DEDUP_REMOVED lines=13> */
.L_x_4867:
        /* <DEDUP_REMOVED lines=13> */
.L_x_4868:
        /* <DEDUP_REMOVED lines=13> */
.L_x_4869:
        /* <DEDUP_REMOVED lines=13> */
.L_x_4847:
[----:B0-----:R-:W0:Y:S08]  /*50c0*/  @P0 LDC.64 R112, c[0x0][0x478] ;  /* 0x00011e00ff700b82 */ /* 0x001e300000000a00 */
[----:B------:R-:W1:Y:S01]  /*50d0*/  @P3 LDC.64 R4, c[0x0][0x468] ;  /* 0x00011a00ff043b82 */ /* 0x000e620000000a00 */
[----:B0-----:R-:W-:-:S05]  /*50e0*/  @P0 IMAD.WIDE.U32 R112, R0, 0x20, R112 ;  /* 0x0000002000700825 */ /* 0x001fca00078e0070 */
[----:B------:R2:W-:Y:S01]  /*50f0*/  @P0 STG.E.128 desc[UR10][R112.64], R104 ;  /* 0x0000006870000986 */ /* 0x0005e2000c101d0a */
[----:B-1----:R-:W-:-:S03]  /*5100*/  @P3 IMAD.WIDE.U32 R4, R117, 0x10, R4 ;  /* 0x0000001075043825 */ /* 0x002fc600078e0004 */
[----:B------:R2:W-:Y:S04]  /*5110*/  @P0 STG.E.128 desc[UR10][R112.64+0x10], R108 ;  /* 0x0000106c70000986 */ /* 0x0005e8000c101d0a */
[----:B------:R2:W-:Y:S02]  /*5120*/  @P3 STG.E.128 desc[UR10][R4.64], R100 ;  /* 0x0000006404003986 */ /* 0x0005e4000c101d0a */
.L_x_4836:
[----:B------:R-:W-:Y:S05]  /*5130*/  BSYNC.RECONVERGENT B0 ;  /* 0x0000000000007941 */ /* 0x000fea0003800200 */
.L_x_4835:
[----:B--2---:R-:W1:Y:S01]  /*5140*/  LDC.64 R4, c[0x0][0x380] ;  /* 0x0000e000ff047b82 */ /* 0x004e620000000a00 */
[----:B------:R-:W-:Y:S01]  /*5150*/  UPLOP3.LUT UP1, UPT, UPT, UPT, UP1, 0x40, 0x4 ;  /* 0x000000000004789c */ /* 0x000fe20003f2e810 */
[----:B-1----:R-:W-:-:S04]  /*5160*/  IADD3 R6, PT, PT, R6, R4, RZ ;  /* 0x0000000406067210 */ /* 0x002fc80007ffe0ff */
[----:B------:R-:W-:-:S13]  /*5170*/  ISETP.GE.AND P0, PT, R6, R5, PT ;  /* 0x000000050600720c */ /* 0x000fda0003f06270 */
[----:B------:R-:W-:Y:S05]  /*5180*/  @!P0 BRA `(.L_x_4870) ;  /* 0xffffffb000ec8947 */ /* 0x000fea000383ffff */
.L_x_4792:
[----:B------:R-:W1:Y:S01]  /*5190*/  S2UR UR4, SR_CTAID.X ;  /* 0x00000000000479c3 */ /* 0x000e620000002500 */
[----:B------:R-:W-:Y:S01]  /*51a0*/  BSSY.RECONVERGENT B0, `(.L_x_4871) ;  /* 0x0000011000007945 */ /* 0x000fe20003800200 */
[----:B-1----:R-:W-:-:S05]  /*51b0*/  IMAD R9, R9, UR4, RZ ;  /* 0x0000000409097c24 */ /* 0x002fca000f8e02ff */
        /* <DEDUP_REMOVED lines=15> */
.L_x_4872:
[----:B------:R-:W-:Y:S05]  /*52b0*/  BSYNC.RECONVERGENT B0 ;  /* 0x0000000000007941 */ /* 0x000fea0003800200 */
.L_x_4871:
        /* <DEDUP_REMOVED lines=14> */
.L_x_4873:
        /* <DEDUP_REMOVED lines=14> */
.L_x_8092:


//--------------------- .text._ZN10layer_norm13ln_bwd_kernelINS_13Kernel_traitsI6__halfS2_fS2_fjLj2048ELj1ELj1ELj4ELj16ENS_18Kernel_traits_baseILj2048ES2_S2_fS2_fjLj128EEEEELb0ELb1ELb1ELb1EEEvNS_9BwdParamsE --------------------------
	.section	.text._ZN10layer_norm13ln_bwd_kernelINS_13Kernel_traitsI6__halfS2_fS2_fjLj2048ELj1ELj1ELj4ELj16ENS_18Kernel_traits_baseILj2048ES2_S2_fS2_fjLj128EEEEELb0ELb1ELb1ELb1EEEvNS_9BwdParamsE,"ax",@progbits
	.align	128
        .global         _ZN10layer_norm13ln_bwd_kernelINS_13Kernel_traitsI6__halfS2_fS2_fjLj2048ELj1ELj1ELj4ELj16ENS_18Kernel_traits_baseILj2048ES2_S2_fS2_fjLj128EEEEELb0ELb1ELb1ELb1EEEvNS_9BwdParamsE
        .type           _ZN10layer_norm13ln_bwd_kernelINS_13Kernel_traitsI6__halfS2_fS2_fjLj2048ELj1ELj1ELj4ELj16ENS_18Kernel_traits_baseILj2048ES2_S2_fS2_fjLj128EEEEELb0ELb1ELb1ELb1EEEvNS_9BwdParamsE,@function
        .size           _ZN10layer_norm13ln_bwd_kernelINS_13Kernel_traitsI6__halfS2_fS2_fjLj2048ELj1ELj1ELj4ELj16ENS_18Kernel_traits_baseILj2048ES2_S2_fS2_fjLj128EEEEELb0ELb1ELb1ELb1EEEvNS_9BwdParamsE,(.L_x_8093 - _ZN10layer_norm13ln_bwd_kernelINS_13Kernel_traitsI6__halfS2_fS2_fjLj2048ELj1ELj1ELj4ELj16ENS_18Kernel_traits_baseILj2048ES2_S2_fS2_fjLj128EEEEELb0ELb1ELb1ELb1EEEvNS_9BwdParamsE)
        .other          _ZN10layer_norm13ln_bwd_kernelINS_13Kernel_traitsI6__halfS2_fS2_fjLj2048ELj1ELj1ELj4ELj16ENS_18Kernel_traits_baseILj2048ES2_S2_fS2_fjLj128EEEEELb0ELb1ELb1ELb1EEEvNS_9BwdParamsE,@"STO_CUDA_ENTRY STV_DEFAULT"
_ZN10layer_norm13ln_bwd_kernelINS_13Kernel_traitsI6__halfS2_fS2_fjLj2048ELj1ELj1ELj4ELj16ENS_18Kernel_traits_baseILj2048ES2_S2_fS2_fjLj128EEEEELb0ELb1ELb1ELb1EEEvNS_9BwdParamsE:
.text._ZN10layer_norm13ln_bwd_kernelINS_13Kernel_traitsI6__halfS2_fS2_fjLj2048ELj1ELj1ELj4ELj16ENS_18Kernel_traits_baseILj2048ES2_S2_fS2_fjLj128EEEEELb0ELb1ELb1ELb1EEEvNS_9BwdParamsE:
        /* <DEDUP_REMOVED lines=46> */
[----:B------:R-:W-:Y:S01]  /*02e0*/  MOV R0, UR4 ;  /* 0x0000000400007c02 */ /* 0x000fe20008000f00 */
[----:B--23--:R-:W-:-:S11]  /*02f0*/  UPLOP3.LUT UP1, UPT, UPT, UPT, UPT, 0x40, 0x4 ;  /* 0x000000000004789c */ /* 0x00cfd60003f2e870 */
.L_x_4944:
[----:B------:R-:W1:Y:S08]  /*0300*/  LDC.64 R116, c[0x0][0x3f8] ;  /* 0x0000fe00ff747b82 */ /* 0x000e700000000a00 */
[----:B------:R-:W2:Y:S08]  /*0310*/  LDC.64 R114, c[0x0][0x3f0] ;  /* 0x0000fc00ff727b82 */ /* 0x000eb00000000a00 */
[----:B------:R-:W3:Y:S01]  /*0320*/  LDC.64 R112, c[0x0][0x3c8] ;  /* 0x0000f200ff707b82 */ /* 0x000ee20000000a00 */
[----:B-1----:R-:W-:-:S05]  /*0330*/  IMAD.WIDE R116, R0, 0x4, R116 ;  /* 0x0000000400747825 */ /* 0x002fca00078e0274 */
[----:B0-----:R-:W4:Y:S01]  /*0340*/  LDG.E R141, desc[UR12][R116.64] ;  /* 0x0000000c748d7981 */ /* 0x001f22000c1e1900 */
[----:B--2---:R-:W-:-:S06]  /*0350*/  IMAD.WIDE R114, R0, 0x4, R114 ;  /* 0x0000000400727825 */ /* 0x004fcc00078e0272 */
[----:B-----5:R0:W5:Y:S01]  /*0360*/  LDG.E R114, desc[UR12][R114.64] ;  /* 0x0000000c72727981 */ /* 0x020162000c1e1900 */
[----:B---3--:R-:W-:-:S05]  /*0370*/  IMAD.WIDE R112, R0, 0x4, R112 ;  /* 0x0000000400707825 */ /* 0x008fca00078e0270 */
[----:B------:R0:W5:Y:S01]  /*0380*/  LDG.E R142, desc[UR12][R112.64] ;  /* 0x0000000c708e7981 */ /* 0x000162000c1e1900 */
[----:B------:R-:W-:Y:S02]  /*0390*/  CS2R R118, SRZ ;  /* 0x0000000000767805 */ /* 0x000fe4000001ff00 */
[----:B----4-:R-:W-:-:S13]  /*03a0*/  ISETP.GE.AND P2, PT, R141, 0x1, PT ;  /* 0x000000018d00780c */ /* 0x010fda0003f46270 */
[----:B0-----:R-:W-:Y:S05]  /*03b0*/  @!P2 BRA `(.L_x_4875) ;  /* 0x0000000800eca947 */ /* 0x001fea0003800000 */
[----:B------:R-:W0:Y:S01]  /*03c0*/  S2R R12, SR_TID.X ;  /* 0x00000000000c7919 */ /* 0x000e220000002100 */
[----:B------:R-:W1:Y:S01]  /*03d0*/  LDC.64 R10, c[0x0][0x3c0] ;  /* 0x0000f000ff0a7b82 */ /* 0x000e620000000a00 */
[----:B------:R-:W-:Y:S01]  /*03e0*/  IADD3 R3, PT, PT, R141, -0x1, RZ ;  /* 0xffffffff8d037810 */ /* 0x000fe20007ffe0ff */
[----:B------:R-:W-:Y:S01]  /*03f0*/  IMAD R2, R0, UR14, RZ ;  /* 0x0000000e00027c24 */ /* 0x000fe2000f8e02ff */
[----:B------:R-:W-:-:S03]  /*0400*/  SHF.R.S32.HI R9, RZ, 0x1f, R0 ;  /* 0x0000001fff097819 */ /* 0x000fc60000011400 */
[----:B------:R-:W-:Y:S01]  /*0410*/  IMAD R7, R3, UR14, RZ ;  /* 0x0000000e03077c24 */ /* 0x000fe2000f8e02ff */
[----:B------:R-:W-:Y:S01]  /*0420*/  SHF.R.S32.HI R3, RZ, 0x1f, R2 ;  /* 0x0000001fff037819 */ /* 0x000fe20000011402 */
[----:B------:R-:W2:Y:S03]  /*0430*/  LDC.64 R128, c[0x0][0x3a8] ;  /* 0x0000ea00ff807b82 */ /* 0x000ea60000000a00 */
[----:B------:R-:W-:Y:S02]  /*0440*/  SHF.R.S32.HI R8, RZ, 0x1f, R7 ;  /* 0x0000001fff087819 */ /* 0x000fe40000011407 */
[----:B------:R-:W-:Y:S02]  /*0450*/  LEA.HI R3, R3, R2, RZ, 0x3 ;  /* 0x0000000203037211 */ /* 0x000fe400078f18ff */
[----:B------:R-:W-:Y:S01]  /*0460*/  LEA.HI R8, R8, R7, RZ, 0x3 ;  /* 0x0000000708087211 */ /* 0x000fe200078f18ff */
[----:B------:R-:W3:Y:S01]  /*0470*/  LDC.64 R4, c[0x0][0x428] ;  /* 0x00010a00ff047b82 */ /* 0x000ee20000000a00 */
[----:B-1----:R-:W-:-:S04]  /*0480*/  LEA R6, P0, R0, R10, 0x2 ;  /* 0x0000000a00067211 */ /* 0x002fc800078010ff */
[----:B------:R-:W-:Y:S02]  /*0490*/  LEA.HI.X R7, R0, R11, R9, 0x2, P0 ;  /* 0x0000000b00077211 */ /* 0x000fe400000f1409 */
[-C--:B0-----:R-:W-:Y:S02]  /*04a0*/  LEA.HI.SX32 R131, R3, R12.reuse, 0x1d ;  /* 0x0000000c03837211 */ /* 0x081fe400078feaff */
        /* <DEDUP_REMOVED lines=10> */
[----:B------:R-:W3:Y:S04]  /*0550*/  LDG.E.128 R8, desc[UR12][R128.64+0x10] ;  /* 0x0000100c80087981 */ /* 0x000ee8000c1e1d00 */
[----:B------:R0:W3:Y:S04]  /*0560*/  LDG.E.128 R124, desc[UR12][R2.64] ;  /* 0x0000000c027c7981 */ /* 0x0000e8000c1e1d00 */
[----:B------:R-:W3:Y:S04]  /*0570*/  LDG.E.128 R12, desc[UR12][R128.64] ;  /* 0x0000000c800c7981 */ /* 0x000ee8000c1e1d00 */
[----:B------:R-:W3:Y:S01]  /*0580*/  LDG.E.128 R4, desc[UR12][R4.64] ;  /* 0x0000000c04047981 */ /* 0x000ee2000c1e1d00 */
[----:B------:R-:W-:-:S04]  /*0590*/  UISETP.NE.U32.AND UP0, UPT, UR6, URZ, UPT ;  /* 0x000000ff0600728c */ /* 0x000fc8000bf05070 */
[----:B------:R-:W-:-:S06]  /*05a0*/  UISETP.NE.AND.EX UP0, UPT, UR7, URZ, UPT, UP0 ;  /* 0x000000ff0700728c */ /* 0x000fcc000bf05300 */
[----:B------:R-:W-:-:S13]  /*05b0*/  PLOP3.LUT P0, PT, PT, PT, UP0, 0x80, 0x8 ;  /* 0x000000000008781c */ /* 0x000fda0003f0f008 */
[----:B------:R-:W1:Y:S08]  /*05c0*/  @P0 LDC.64 R112, c[0x0][0x438] ;  /* 0x00010e00ff700b82 */ /* 0x000e700000000a00 */
[----:B0-----:R-:W0:Y:S01]  /*05d0*/  @P0 LDC.64 R2, c[0x0][0x438] ;  /* 0x00010e00ff020b82 */ /* 0x001e220000000a00 */
[----:B------:R-:W-:Y:S01]  /*05e0*/  ISETP.NE.AND P1, PT, RZ, UR11, PT ;  /* 0x0000000bff007c0c */ /* 0x000fe2000bf25270 */
[----:B-1----:R-:W-:-:S05]  /*05f0*/  @P0 IMAD.WIDE.U32 R112, R133, 0x20, R112 ;  /* 0x0000002085700825 */ /* 0x002fca00078e0070 */
[----:B------:R-:W5:Y:S04]  /*0600*/  @P0 LDG.E.128 R20, desc[UR12][R112.64] ;  /* 0x0000000c70140981 */ /* 0x000f68000c1e1d00 */
[----:B------:R1:W5:Y:S01]  /*0610*/  @P0 LDG.E.128 R16, desc[UR12][R112.64+0x10] ;  /* 0x0000100c70100981 */ /* 0x000362000c1e1d00 */
[----:B0-----:R-:W-:-:S05]  /*0620*/  @P0 IMAD.WIDE.U32 R2, R131, 0x20, R2 ;  /* 0x0000002083020825 */ /* 0x001fca00078e0002 */
[----:B------:R-:W5:Y:S04]  /*0630*/  @P0 LDG.E.128 R28, desc[UR12][R2.64] ;  /* 0x0000000c021c0981 */ /* 0x000f68000c1e1d00 */
[----:B------:R0:W5:Y:S01]  /*0640*/  @P0 LDG.E.128 R24, desc[UR12][R2.64+0x10] ;  /* 0x0000100c02180981 */ /* 0x000162000c1e1d00 */
[----:B------:R-:W-:Y:S01]  /*0650*/  HADD2.F32 R134, -RZ, R47.H0_H0 ;  /* 0x2000002fff867230 */ /* 0x000fe20000004100 */
[----:B----4-:R-:W-:-:S05]  /*0660*/  FSEL R130, R115, RZ, !P1 ;  /* 0x000000ff73827208 */ /* 0x010fca0004800000 */
[C---:B--2---:R-:W-:Y:S01]  /*0670*/  FADD.FTZ R155, -R130.reuse, R120 ;  /* 0x00000078829b7221 */ /* 0x044fe20000010100 */
[C---:B------:R-:W-:Y:S01]  /*0680*/  FADD.FTZ R157, -R130.reuse, R121 ;  /* 0x00000079829d7221 */ /* 0x040fe20000010100 */
[----:B---3--:R-:W-:Y:S02]  /*0690*/  HADD2.F32 R139, -RZ, R118.H0_H0 ;  /* 0x20000076ff8b7230 */ /* 0x008fe40000004100 */
[C---:B------:R-:W-:Y:S01]  /*06a0*/  FADD.FTZ R135, -R130.reuse, R10 ;  /* 0x0000000a82877221 */ /* 0x040fe20000010100 */
[----:B-1----:R-:W-:Y:S01]  /*06b0*/  FADD.FTZ R113, -R130, R11 ;  /* 0x0000000b82717221 */ /* 0x002fe20000010100 */
[----:B------:R-:W-:Y:S02]  /*06c0*/  HADD2.F32 R10, -RZ, R42.H0_H0 ;  /* 0x2000002aff0a7230 */ /* 0x000fe40000004100 */
[----:B-----5:R-:W-:Y:S01]  /*06d0*/  FMUL.FTZ R11, R142, R155 ;  /* 0x0000009b8e0b7220 */ /* 0x020fe20000410000 */
[C---:B------:R-:W-:Y:S01]  /*06e0*/  FADD.FTZ R131, -R130.reuse, R8 ;  /* 0x0000000882837221 */ /* 0x040fe20000010100 */
        /* <DEDUP_REMOVED lines=14> */
[----:B------:R-:W-:Y:S01]  /*07d0*/  FADD.FTZ R115, -R130, R9 ;  /* 0x0000000982737221 */ /* 0x000fe20000010100 */
[-C--:B------:R-:W-:Y:S01]  /*07e0*/  FMUL.FTZ R10, R10, R139.reuse ;  /* 0x0000008b0a0a7220 */ /* 0x080fe20000410000 */
[----:B------:R-:W-:Y:S01]  /*07f0*/  FADD.FTZ R88, R88, R139 ;  /* 0x0000008b58587221 */ /* 0x000fe20000010000 */
[----:B------:R-:W-:Y:S01]  /*0800*/  FFMA.FTZ R52, R11, R139, R52 ;  /* 0x0000008b0b347223 */ /* 0x000fe20000010034 */
[----:B------:R-:W-:-:S02]  /*0810*/  HADD2.F32 R137, -RZ, R5.H0_H0 ;  /* 0x20000005ff897230 */ /* 0x000fc40000004100 */
[----:B------:R-:W-:Y:S01]  /*0820*/  FMUL.FTZ R120, R142, R121 ;  /* 0x000000798e787220 */ /* 0x000fe20000410000 */
[----:B------:R-:W-:Y:S02]  /*0830*/  HADD2.F32 R130, -RZ, R5.H1_H1 ;  /* 0x30000005ff827230 */ /* 0x000fe40000004100 */
[----:B------:R-:W-:Y:S02]  /*0840*/  HADD2.F32 R139, -RZ, R43.H1_H1 ;  /* 0x3000002bff8b7230 */ /* 0x000fe40000004100 */
[----:B------:R-:W-:Y:S02]  /*0850*/  HADD2.F32 R126, -RZ, R116.H1_H1 ;  /* 0x30000074ff7e7230 */ /* 0x000fe40000004100 */
[--C-:B------:R-:W-:Y:S02]  /*0860*/  HADD2.F32 R161, -RZ, R4.reuse.H0_H0 ;  /* 0x20000004ffa17230 */ /* 0x100fe40000004100 */
[----:B------:R-:W-:Y:S02]  /*0870*/  HADD2.F32 R132, -RZ, R4.H1_H1 ;  /* 0x30000004ff847230 */ /* 0x000fe40000004100 */
[----:B------:R-:W-:Y:S01]  /*0880*/  FMUL.FTZ R4, R8, R145 ;  /* 0x0000009108047220 */ /* 0x000fe20000410000 */
[----:B------:R-:W-:-:S02]  /*0890*/  HADD2.F32 R5, -RZ, R40.H1_H1 ;  /* 0x30000028ff057230 */ /* 0x000fc40000004100 */
[----:B0-----:R-:W-:Y:S01]  /*08a0*/  FMUL.FTZ R3, R142, R143 ;  /* 0x0000008f8e037220 */ /* 0x001fe20000410000 */
[----:B------:R-:W-:Y:S02]  /*08b0*/  HADD2.F32 R124, -RZ, R118.H1_H1 ;  /* 0x30000076ff7c7230 */ /* 0x000fe40000004100 */
[-C--:B------:R-:W-:Y:S01]  /*08c0*/  FMUL.FTZ R121, R139, R112.reuse ;  /* 0x000000708b797220 */ /* 0x080fe20000410000 */
[--C-:B------:R-:W-:Y:S02]  /*08d0*/  HADD2.F32 R151, -RZ, R117.reuse.H0_H0 ;  /* 0x20000075ff977230 */ /* 0x100fe40000004100 */
[----:B------:R-:W-:Y:S01]  /*08e0*/  FADD.FTZ R91, R91, R112 ;  /* 0x000000705b5b7221 */ /* 0x000fe20000010000 */
[----:B------:R-:W-:Y:S02]  /*08f0*/  HADD2.F32 R128, -RZ, R117.H1_H1 ;  /* 0x30000075ff807230 */ /* 0x000fe40000004100 */
[----:B------:R-:W-:Y:S01]  /*0900*/  FFMA.FTZ R55, R120, R112, R55 ;  /* 0x0000007078377223 */ /* 0x000fe20000010037 */
[----:B------:R-:W-:-:S02]  /*0910*/  HADD2.F32 R133, -RZ, R6.H0_H0 ;  /* 0x20000006ff857230 */ /* 0x000fc40000004100 */
[----:B------:R-:W-:Y:S01]  /*0920*/  FMUL.FTZ R5, R5, R126 ;  /* 0x0000007e05057220 */ /* 0x000fe20000410000 */
[----:B------:R-:W-:Y:S02]  /*0930*/  HADD2.F32 R118, -RZ, R6.H1_H1 ;  /* 0x30000006ff767230 */ /* 0x000fe40000004100 */
[C---:B------:R-:W-:Y:S01]  /*0940*/  FMUL.FTZ R6, R142.reuse, R153 ;  /* 0x000000998e067220 */ /* 0x040fe20000410000 */
[--C-:B------:R-:W-:Y:S02]  /*0950*/  HADD2.F32 R8, -RZ, R41.reuse.H0_H0 ;  /* 0x20000029ff087230 */ /* 0x100fe40000004100 */
[----:B------:R-:W-:Y:S01]  /*0960*/  FADD.FTZ R112, RZ, R4 ;  /* 0x00000004ff707221 */ /* 0x000fe20000010000 */
[----:B------:R-:W-:Y:S02]  /*0970*/  HADD2.F32 R9, -RZ, R41.H1_H1 ;  /* 0x30000029ff097230 */ /* 0x000fe40000004100 */
[----:B------:R-:W-:Y:S01]  /*0980*/  FMUL.FTZ R2, R142, R147 ;  /* 0x000000938e027220 */ /* 0x000fe20000410000 */
[----:B------:R-:W-:-:S02]  /*0990*/  HADD2.F32 R14, -RZ, R43.H0_H0 ;  /* 0x2000002bff0e7230 */ /* 0x000fc40000004100 */
[----:B------:R-:W-:Y:S01]  /*09a0*/  FFMA.FTZ R139, R3, R4, RZ ;  /* 0x00000004038b7223 */ /* 0x000fe200000100ff */
[C---:B------:R-:W-:Y:S01]  /*09b0*/  FMUL.FTZ R15, R142.reuse, R159 ;  /* 0x0000009f8e0f7220 */ /* 0x040fe20000410000 */
[----:B------:R-:W-:Y:S01]  /*09c0*/  FMUL.FTZ R122, R142, R129 ;  /* 0x000000818e7a7220 */ /* 0x000fe20000410000 */
[--C-:B------:R-:W-:Y:S02]  /*09d0*/  HADD2.F32 R117, -RZ, R7.reuse.H0_H0 ;  /* 0x20000007ff757230 */ /* 0x100fe40000004100 */
[----:B------:R-:W-:Y:S01]  /*09e0*/  FMUL.FTZ R8, R8, R151 ;  /* 0x0000009708087220 */ /* 0x000fe20000410000 */
[----:B------:R-:W-:Y:S02]  /*09f0*/  HADD2.F32 R116, -RZ, R7.H1_H1 ;  /* 0x30000007ff747230 */ /* 0x000fe40000004100 */
[-C--:B------:R-:W-:Y:S01]  /*0a00*/  FMUL.FTZ R9, R9, R128.reuse ;  /* 0x0000008009097220 */ /* 0x080fe20000410000 */
[----:B------:R-:W-:Y:S01]  /*0a10*/  FFMA.FTZ R51, R6, R128, R51 ;  /* 0x0000008006337223 */ /* 0x000fe20000010033 */
[----:B------:R-:W-:Y:S01]  /*0a20*/  FADD.FTZ R95, R95, R128 ;  /* 0x000000805f5f7221 */ /* 0x000fe20000010000 */
[----:B------:R-:W-:Y:S01]  /*0a30*/  FADD.FTZ R129, R5, R112 ;  /* 0x0000007005817221 */ /* 0x000fe20000010000 */
[----:B------:R-:W-:Y:S01]  /*0a40*/  FFMA.FTZ R49, R2, R126, R49 ;  /* 0x0000007e02317223 */ /* 0x000fe20000010031 */
[----:B------:R-:W-:Y:S01]  /*0a50*/  FADD.FTZ R93, R93, R126 ;  /* 0x0000007e5d5d7221 */ /* 0x000fe20000010000 */
[----:B------:R-:W-:Y:S01]  /*0a60*/  FMUL.FTZ R7, R142, R149 ;  /* 0x000000958e077220 */ /* 0x000fe20000410000 */
[----:B------:R-:W-:Y:S01]  /*0a70*/  FFMA.FTZ R128, R2, R5, R139 ;  /* 0x0000000502807223 */ /* 0x000fe2000001008b */
[-C--:B------:R-:W-:Y:S01]  /*0a80*/  FMUL.FTZ R14, R14, R125.reuse ;  /* 0x0000007d0e0e7220 */ /* 0x080fe20000410000 */
[----:B------:R-:W-:Y:S01]  /*0a90*/  FADD.FTZ R90, R90, R125 ;  /* 0x0000007d5a5a7221 */ /* 0x000fe20000010000 */
[----:B------:R-:W-:Y:S01]  /*0aa0*/  FFMA.FTZ R54, R15, R125, R54 ;  /* 0x0000007d0f367223 */ /* 0x000fe20000010036 */
[----:B------:R-:W-:-:S02]  /*0ab0*/  HADD2.F32 R126, -RZ, R45.H0_H0 ;  /* 0x2000002dff7e7230 */ /* 0x000fc40000004100 */
[----:B------:R-:W-:Y:S01]  /*0ac0*/  FMUL.FTZ R127, R142, R127 ;  /* 0x0000007f8e7f7220 */ /* 0x000fe20000410000 */
[----:B------:R-:W-:Y:S02]  /*0ad0*/  HADD2.F32 R125, -RZ, R44.H1_H1 ;  /* 0x3000002cff7d7230 */ /* 0x000fe40000004100 */
[----:B------:R-:W-:Y:S01]  /*0ae0*/  FADD.FTZ R112, R8, R129 ;  /* 0x0000008108707221 */ /* 0x000fe20000010000 */
[----:B------:R-:W-:Y:S01]  /*0af0*/  FFMA.FTZ R129, R7, R8, R128 ;  /* 0x0000000807817223 */ /* 0x000fe20000010080 */
[----:B------:R-:W-:Y:S02]  /*0b00*/  HADD2.F32 R13, -RZ, R42.H1_H1 ;  /* 0x3000002aff0d7230 */ /* 0x000fe40000004100 */
[-C--:B------:R-:W-:Y:S01]  /*0b10*/  FMUL.FTZ R126, R126, R137.reuse ;  /* 0x000000897e7e7220 */ /* 0x080fe20000410000 */
[----:B------:R-:W-:Y:S01]  /*0b20*/  FFMA.FTZ R58, R127, R137, R58 ;  /* 0x000000897f3a7223 */ /* 0x000fe2000001003a */
[----:B------:R-:W-:Y:S01]  /*0b30*/  FADD.FTZ R86, R86, R137 ;  /* 0x0000008956567221 */ /* 0x000fe20000010000 */
[-C--:B------:R-:W-:Y:S01]  /*0b40*/  FMUL.FTZ R125, R125, R132.reuse ;  /* 0x000000847d7d7220 */ /* 0x080fe20000410000 */
[----:B------:R-:W-:Y:S01]  /*0b50*/  FFMA.FTZ R57, R122, R132, R57 ;  /* 0x000000847a397223 */ /* 0x000fe20000010039 */
[----:B------:R-:W-:Y:S01]  /*0b60*/  FADD.FTZ R85, R85, R132 ;  /* 0x0000008455557221 */ /* 0x000fe20000010000 */
[----:B------:R-:W-:Y:S01]  /*0b70*/  FADD.FTZ R137, R9, R112 ;  /* 0x0000007009897221 */ /* 0x000fe20000010000 */
[----:B------:R-:W-:Y:S01]  /*0b80*/  FFMA.FTZ R132, R6, R9, R129 ;  /* 0x0000000906847223 */ /* 0x000fe20000010081 */
[----:B------:R-:W-:-:S02]  /*0b90*/  HADD2.F32 R143, -RZ, R45.H1_H1 ;  /* 0x3000002dff8f7230 */ /* 0x000fc40000004100 */
[----:B------:R-:W-:Y:S01]  /*0ba0*/  FMUL.FTZ R13, R13, R124 ;  /* 0x0000007c0d0d7220 */ /* 0x000fe20000410000 */
[----:B------:R-:W-:Y:S01]  /*0bb0*/  FMUL.FTZ R128, R142, R119 ;  /* 0x000000778e807220 */ /* 0x000fe20000410000 */
[----:B------:R-:W-:Y:S01]  /*0bc0*/  FADD.FTZ R112, R10, R137 ;  /* 0x000000890a707221 */ /* 0x000fe20000010000 */
[----:B------:R-:W-:Y:S01]  /*0bd0*/  FMUL.FTZ R12, R142, R157 ;  /* 0x0000009d8e0c7220 */ /* 0x000fe20000410000 */
        /* <DEDUP_REMOVED lines=8> */
[----:B------:R-:W-:-:S02]  /*0c60*/  HADD2.F32 R124, -RZ, R44.H0_H0 ;  /* 0x2000002cff7c7230 */ /* 0x000fc40000004100 */
[----:B------:R-:W-:Y:S01]  /*0c70*/  FADD.FTZ R112, R14, R119 ;  /* 0x000000770e707221 */ /* 0x000fe20000010000 */
[--C-:B------:R-:W-:Y:S02]  /*0c80*/  HADD2.F32 R132, -RZ, R46.reuse.H0_H0 ;  /* 0x2000002eff847230 */ /* 0x100fe40000004100 */
[----:B------:R-:W-:Y:S01]  /*0c90*/  FFMA.FTZ R137, R15, R14, R130 ;  /* 0x0000000e0f897223 */ /* 0x000fe20000010082 */
[----:B------:R-:W-:Y:S01]  /*0ca0*/  FMUL.FTZ R123, R142, R123 ;  /* 0x0000007b8e7b7220 */ /* 0x000fe20000410000 */
[----:B------:R-:W-:Y:S01]  /*0cb0*/  FMUL.FTZ R124, R124, R161 ;  /* 0x000000a17c7c7220 */ /* 0x000fe20000410000 */
[----:B------:R-:W-:Y:S01]  /*0cc0*/  FADD.FTZ R119, R121, R112 ;  /* 0x0000007079777221 */ /* 0x000fe20000010000 */
[----:B------:R-:W-:Y:S01]  /*0cd0*/  FMUL.FTZ R130, R132, R133 ;  /* 0x0000008584827220 */ /* 0x000fe20000410000 */
[----:B------:R-:W-:Y:S02]  /*0ce0*/  FFMA.FTZ R132, R120, R121, R137 ;  /* 0x0000007978847223 */ /* 0x000fe40000010089 */
[----:B------:R-:W-:Y:S01]  /*0cf0*/  FADD.FTZ R112, R124, R119 ;  /* 0x000000777c707221 */ /* 0x000fe20000010000 */
[----:B------:R-:W-:-:S02]  /*0d00*/  HADD2.F32 R139, -RZ, R46.H1_H1 ;  /* 0x3000002eff8b7230 */ /* 0x000fc40000004100 */
[----:B------:R-:W-:Y:S01]  /*0d10*/  FFMA.FTZ R119, R123, R124, R132 ;  /* 0x0000007c7b777223 */ /* 0x000fe20000010084 */
[C---:B------:R-:W-:Y:S01]  /*0d20*/  FMUL.FTZ R131, R142.reuse, R131 ;  /* 0x000000838e837220 */ /* 0x040fe20000410000 */
[----:B------:R-:W-:Y:S01]  /*0d30*/  FMUL.FTZ R132, R142, R115 ;  /* 0x000000738e847220 */ /* 0x000fe20000410000 */
[----:B------:R-:W-:Y:S01]  /*0d40*/  FADD.FTZ R115, R112, R125 ;  /* 0x0000007d70737221 */ /* 0x000fe20000010000 */
[----:B------:R-:W-:Y:S01]  /*0d50*/  FFMA.FTZ R112, R122, R125, R119 ;  /* 0x0000007d7a707223 */ /* 0x000fe20000010077 */
[----:B------:R-:W-:Y:S01]  /*0d60*/  FFMA.FTZ R60, R131, R133, R60 ;  /* 0x00000085833c7223 */ /* 0x000fe2000001003c */
[----:B------:R-:W-:Y:S01]  /*0d70*/  FADD.FTZ R80, R80, R133 ;  /* 0x0000008550507221 */ /* 0x000fe20000010000 */
[-C--:B------:R-:W-:Y:S01]  /*0d80*/  FMUL.FTZ R133, R139, R118.reuse ;  /* 0x000000768b857220 */ /* 0x080fe20000410000 */
[----:B------:R-:W-:Y:S01]  /*0d90*/  FFMA.FTZ R61, R132, R118, R61 ;  /* 0x00000076843d7223 */ /* 0x000fe2000001003d */
[----:B------:R-:W-:Y:S01]  /*0da0*/  FADD.FTZ R81, R81, R118 ;  /* 0x0000007651517221 */ /* 0x000fe20000010000 */
[----:B------:R-:W-:Y:S01]  /*0db0*/  FADD.FTZ R118, R115, R126 ;  /* 0x0000007e73767221 */ /* 0x000fe20000010000 */
[----:B------:R-:W-:-:S03]  /*0dc0*/  FFMA.FTZ R115, R127, R126, R112 ;  /* 0x0000007e7f737223 */ /* 0x000fc60000010070 */
[----:B------:R-:W-:Y:S01]  /*0dd0*/  FADD.FTZ R119, R118, R129 ;  /* 0x0000008176777221 */ /* 0x000fe20000010000 */
[----:B------:R-:W-:Y:S01]  /*0de0*/  FFMA.FTZ R112, R128, R129, R115 ;  /* 0x0000008180707223 */ /* 0x000fe20000010073 */
[----:B------:R-:W-:Y:S02]  /*0df0*/  FMUL.FTZ R135, R142, R135 ;  /* 0x000000878e877220 */ /* 0x000fe40000410000 */
[----:B------:R-:W-:Y:S01]  /*0e00*/  FADD.FTZ R118, R119, R130 ;  /* 0x0000008277767221 */ /* 0x000fe20000010000 */
[----:B------:R-:W-:Y:S01]  /*0e10*/  FFMA.FTZ R115, R131, R130, R112 ;  /* 0x0000008283737223 */ /* 0x000fe20000010070 */
[----:B------:R-:W-:Y:S02]  /*0e20*/  HADD2.F32 R137, -RZ, R47.H1_H1 ;  /* 0x3000002fff897230 */ /* 0x000fe40000004100 */
[-C--:B------:R-:W-:Y:S01]  /*0e30*/  FMUL.FTZ R134, R134, R117.reuse ;  /* 0x0000007586867220 */ /* 0x080fe20000410000 */
[----:B------:R-:W-:Y:S01]  /*0e40*/  FFMA.FTZ R62, R135, R117, R62 ;  /* 0x00000075873e7223 */ /* 0x000fe2000001003e */
[----:B------:R-:W-:Y:S01]  /*0e50*/  FADD.FTZ R82, R82, R117 ;  /* 0x0000007552527221 */ /* 0x000fe20000010000 */
        /* <DEDUP_REMOVED lines=17> */
.L_x_4875:
[----:B------:R-:W-:-:S04]  /*0f70*/  ISETP.NE.U32.AND P0, PT, RZ, UR6, PT ;  /* 0x00000006ff007c0c */ /* 0x000fc8000bf05070 */
[----:B------:R-:W-:-:S13]  /*0f80*/  ISETP.NE.AND.EX P0, PT, RZ, UR7, PT, P0 ;  /* 0x00000007ff007c0c */ /* 0x000fda000bf05300 */
[----:B------:R-:W-:Y:S05]  /*0f90*/  @!P0 BRA `(.L_x_4876) ;  /* 0x0000000000348947 */ /* 0x000fea0003800000 */
[----:B------:R-:W0:Y:S01]  /*0fa0*/  S2R R18, SR_TID.X ;  /* 0x0000000000127919 */ /* 0x000e220000002100 */
[----:B------:R-:W1:Y:S01]  /*0fb0*/  LDC.64 R112, c[0x0][0x438] ;  /* 0x00010e00ff707b82 */ /* 0x000e620000000a00 */
[----:B------:R-:W-:-:S05]  /*0fc0*/  IMAD R16, R0, UR14, RZ ;  /* 0x0000000e00107c24 */ /* 0x000fca000f8e02ff */
[----:B------:R-:W-:-:S04]  /*0fd0*/  SHF.R.S32.HI R17, RZ, 0x1f, R16 ;  /* 0x0000001fff117819 */ /* 0x000fc80000011410 */
[----:B------:R-:W-:-:S04]  /*0fe0*/  LEA.HI R17, R17, R16, RZ, 0x3 ;  /* 0x0000001011117211 */ /* 0x000fc800078f18ff */
        /* <DEDUP_REMOVED lines=8> */
.L_x_4876:
[----:B0-----:R-:W0:Y:S01]  /*1070*/  SHFL.DOWN PT, R113, R118, 0x10, 0x1f ;  /* 0x0a001f0076717f89 */ /* 0x001e2200000e0000 */
[----:B------:R-:W1:Y:S01]  /*1080*/  LDC R145, c[0x0][0x388] ;  /* 0x0000e200ff917b82 */ /* 0x000e620000000800 */
[----:B-----5:R-:W-:Y:S01]  /*1090*/  ISETP.GE.AND P3, PT, R114, 0x1, PT ;  /* 0x000000017200780c */ /* 0x020fe20003f66270 */
[----:B------:R-:W-:Y:S01]  /*10a0*/  BSSY.RECONVERGENT B0, `(.L_x_4877) ;  /* 0x0000027000007945 */ /* 0x000fe20003800200 */
[----:B------:R-:W2:Y:S01]  /*10b0*/  SHFL.DOWN PT, R112, R119, 0x10, 0x1f ;  /* 0x0a001f0077707f89 */ /* 0x000ea200000e0000 */
[----:B------:R-:W-:Y:S01]  /*10c0*/  MOV R143, RZ ;  /* 0x000000ff008f7202 */ /* 0x000fe20000000f00 */
[----:B------:R-:W3:Y:S01]  /*10d0*/  S2R R140, SR_TID.X ;  /* 0x00000000008c7919 */ /* 0x000ee20000002100 */
[----:B0-----:R-:W-:Y:S01]  /*10e0*/  FADD.FTZ R113, R113, R118 ;  /* 0x0000007671717221 */ /* 0x001fe20000010000 */
[----:B--2---:R-:W-:-:S04]  /*10f0*/  FADD.FTZ R112, R112, R119 ;  /* 0x0000007770707221 */ /* 0x004fc80000010000 */
[----:B------:R-:W0:Y:S04]  /*1100*/  SHFL.DOWN PT, R116, R113, 0x8, 0x1f ;  /* 0x09001f0071747f89 */ /* 0x000e2800000e0000 */
[----:B------:R-:W2:Y:S01]  /*1110*/  SHFL.DOWN PT, R115, R112, 0x8, 0x1f ;  /* 0x09001f0070737f89 */ /* 0x000ea200000e0000 */
[----:B---3--:R-:W-:Y:S01]  /*1120*/  LOP3.LUT P1, RZ, R140, 0x1f, RZ, 0xc0, !PT ;  /* 0x0000001f8cff7812 */ /* 0x008fe2000782c0ff */
[----:B0-----:R-:W-:Y:S01]  /*1130*/  FADD.FTZ R116, R113, R116 ;  /* 0x0000007471747221 */ /* 0x001fe20000010000 */
[----:B--2---:R-:W-:-:S04]  /*1140*/  FADD.FTZ R115, R112, R115 ;  /* 0x0000007370737221 */ /* 0x004fc80000010000 */
[----:B------:R-:W0:Y:S01]  /*1150*/  SHFL.DOWN PT, R117, R116, 0x4, 0x1f ;  /* 0x08801f0074757f89 */ /* 0x000e2200000e0000 */
[----:B------:R-:W-:-:S03]  /*1160*/  @P3 IADD3 R112, PT, PT, R114, -0x1, RZ ;  /* 0xffffffff72703810 */ /* 0x000fc60007ffe0ff */
[----:B------:R-:W2:Y:S02]  /*1170*/  SHFL.DOWN PT, R138, R115, 0x4, 0x1f ;  /* 0x08801f00738a7f89 */ /* 0x000ea400000e0000 */
[----:B-1----:R-:W-:Y:S02]  /*1180*/  @P3 IMAD R112, R112, R145, RZ ;  /* 0x0000009170703224 */ /* 0x002fe400078e02ff */
[----:B0-----:R-:W-:Y:S01]  /*1190*/  FADD.FTZ R117, R116, R117 ;  /* 0x0000007574757221 */ /* 0x001fe20000010000 */
[----:B--2---:R-:W-:-:S04]  /*11a0*/  FADD.FTZ R138, R115, R138 ;  /* 0x0000008a738a7221 */ /* 0x004fc80000010000 */
[----:B------:R-:W0:Y:S01]  /*11b0*/  SHFL.DOWN PT, R118, R117, 0x2, 0x1f ;  /* 0x08401f0075767f89 */ /* 0x000e2200000e0000 */
[----:B------:R-:W1:Y:S03]  /*11c0*/  @P3 LDC.64 R114, c[0x0][0x390] ;  /* 0x0000e400ff723b82 */ /* 0x000e660000000a00 */
[----:B------:R-:W2:Y:S01]  /*11d0*/  SHFL.DOWN PT, R119, R138, 0x2, 0x1f ;  /* 0x08401f008a777f89 */ /* 0x000ea200000e0000 */
[----:B0-----:R-:W-:Y:S01]  /*11e0*/  FADD.FTZ R118, R117, R118 ;  /* 0x0000007675767221 */ /* 0x001fe20000010000 */
[----:B------:R-:W-:Y:S01]  /*11f0*/  @P3 SHF.R.S32.HI R117, RZ, 0x1f, R112 ;  /* 0x0000001fff753819 */ /* 0x000fe20000011470 */
[----:B--2---:R-:W-:-:S03]  /*1200*/  FADD.FTZ R119, R138, R119 ;  /* 0x000000778a777221 */ /* 0x004fc60000010000 */
[----:B------:R-:W0:Y:S01]  /*1210*/  SHFL.DOWN PT, R113, R118, 0x1, 0x1f ;  /* 0x08201f0076717f89 */ /* 0x000e2200000e0000 */
[----:B------:R-:W-:-:S03]  /*1220*/  @P3 LEA.HI R117, R117, R112, RZ, 0x3 ;  /* 0x0000007075753211 */ /* 0x000fc600078f18ff */
[----:B------:R-:W2:Y:S01]  /*1230*/  SHFL.DOWN PT, R116, R119, 0x1, 0x1f ;  /* 0x08201f0077747f89 */ /* 0x000ea200000e0000 */
[----:B------:R-:W-:-:S05]  /*1240*/  @P3 LEA.HI.SX32 R143, R117, R140, 0x1d ;  /* 0x0000008c758f3211 */ /* 0x000fca00078feaff */
[----:B-1----:R-:W-:-:S04]  /*1250*/  @P3 IMAD.WIDE.U32 R138, R143, 0x10, R114 ;  /* 0x000000108f8a3825 */ /* 0x002fc800078e0072 */
[----:B0-----:R-:W-:Y:S01]  /*1260*/  FADD.FTZ R112, R118, R113 ;  /* 0x0000007176707221 */ /* 0x001fe20000010000 */
[----:B--2---:R-:W-:Y:S01]  /*1270*/  FADD.FTZ R113, R119, R116 ;  /* 0x0000007477717221 */ /* 0x004fe20000010000 */
        /* <DEDUP_REMOVED lines=9> */
.L_x_4878:
[----:B------:R-:W-:Y:S05]  /*1310*/  BSYNC.RECONVERGENT B0 ;  /* 0x0000000000007941 */ /* 0x000fea0003800200 */
.L_x_4877:
[----:B------:R-:W-:Y:S06]  /*1320*/  BAR.SYNC.DEFER_BLOCKING 0x0 ;  /* 0x0000000000007b1d */ /* 0x000fec0000010000 */
[----:B------:R1:W5:Y:S02]  /*1330*/  @P3 LDG.E.128 R96, desc[UR12][R138.64] ;  /* 0x0000000c8a603981 */ /* 0x000364000c1e1d00 */
[----:B------:R-:W2:Y:S01]  /*1340*/  S2UR UR5, SR_CgaCtaId ;  /* 0x00000000000579c3 */ /* 0x000ea20000008800 */
[----:B------:R-:W-:Y:S01]  /*1350*/  UMOV UR4, 0x400 ;  /* 0x0000040000047882 */ /* 0x000fe20000000000 */
[----:B------:R-:W-:Y:S01]  /*1360*/  UISETP.NE.U32.AND UP0, UPT, UR6, URZ, UPT ;  /* 0x000000ff0600728c */ /* 0x000fe2000bf05070 */
[----:B------:R-:W-:Y:S01]  /*1370*/  IMAD R145, R0, R145, RZ ;  /* 0x0000009100917224 */ /* 0x000fe200078e02ff */
[----:B------:R-:W-:-:S02]  /*1380*/  ISETP.NE.AND P1, PT, RZ, UR11, PT ;  /* 0x0000000bff007c0c */ /* 0x000fc4000bf25270 */
[----:B------:R-:W-:Y:S02]  /*1390*/  UISETP.NE.AND.EX UP0, UPT, UR7, URZ, UPT, UP0 ;  /* 0x000000ff0700728c */ /* 0x000fe4000bf05300 */
[----:B--2---:R-:W-:-:S04]  /*13a0*/  ULEA UR4, UR5, UR4, 0x18 ;  /* 0x0000000405047291 */ /* 0x004fc8000f8ec0ff */
[----:B------:R-:W-:Y:S02]  /*13b0*/  UIADD3 UR5, UPT, UPT, UR4, 0x2020, URZ ;  /* 0x0000202004057890 */ /* 0x000fe4000fffe0ff */
[----:B------:R-:W-:Y:S02]  /*13c0*/  @!UP1 UIADD3 UR5, UPT, UPT, UR4, 0x2000, URZ ;  /* 0x0000200004059890 */ /* 0x000fe4000fffe0ff */
[----:B------:R-:W-:Y:S02]  /*13d0*/  UIADD3 UR10, UPT, UPT, UR4, 0x2030, URZ ;  /* 0x00002030040a7890 */ /* 0x000fe4000fffe0ff */
[----:B------:R-:W-:-:S05]  /*13e0*/  @!UP1 UIADD3 UR10, UPT, UPT, UR4, 0x2010, URZ ;  /* 0x00002010040a9890 */ /* 0x000fca000fffe0ff */
[----:B0-----:R-:W0:Y:S04]  /*13f0*/  LDS.128 R112, [UR5] ;  /* 0x00000005ff707984 */ /* 0x001e280008000c00 */
[----:B------:R-:W2:Y:S01]  /*1400*/  LDS.128 R116, [UR10] ;  /* 0x0000000aff747984 */ /* 0x000ea20008000c00 */
[----:B0-----:R-:W-:Y:S01]  /*1410*/  FADD.FTZ R147, RZ, R112 ;  /* 0x00000070ff937221 */ /* 0x001fe20000010000 */
        /* <DEDUP_REMOVED lines=13> */
[----:B-1----:R-:W-:Y:S06]  /*14f0*/  BRA.U UP0, `(.L_x_4879) ;  /* 0x0000000d00cc7547 */ /* 0x002fec000b800000 */
        /* <DEDUP_REMOVED lines=18> */
.L_x_4881:
        /* <DEDUP_REMOVED lines=13> */
.L_x_4882:
        /* <DEDUP_REMOVED lines=13> */
.L_x_4883:
        /* <DEDUP_REMOVED lines=13> */
.L_x_4884:
        /* <DEDUP_REMOVED lines=13> */
.L_x_4885:
        /* <DEDUP_REMOVED lines=13> */
.L_x_4886:
        /* <DEDUP_REMOVED lines=13> */
.L_x_4887:
        /* <DEDUP_REMOVED lines=14> */
.L_x_4880:
        /* <DEDUP_REMOVED lines=46> */
.L_x_4889:
        /* <DEDUP_REMOVED lines=13> */
.L_x_4890:
        /* <DEDUP_REMOVED lines=13> */
.L_x_4891:
        /* <DEDUP_REMOVED lines=13> */
.L_x_4892:
        /* <DEDUP_REMOVED lines=13> */
.L_x_4893:
        /* <DEDUP_REMOVED lines=13> */
.L_x_4894:
        /* <DEDUP_REMOVED lines=13> */
.L_x_4895:
        /* <DEDUP_REMOVED lines=9> */
.L_x_4879:
        /* <DEDUP_REMOVED lines=17> */
.L_x_4897:
        /* <DEDUP_REMOVED lines=12> */
.L_x_4898:
        /* <DEDUP_REMOVED lines=12> */
.L_x_4899:
        /* <DEDUP_REMOVED lines=12> */
.L_x_4900:
        /* <DEDUP_REMOVED lines=12> */
.L_x_4901:
        /* <DEDUP_REMOVED lines=12> */
.L_x_4902:
        /* <DEDUP_REMOVED lines=12> */
.L_x_4903:
        /* <DEDUP_REMOVED lines=13> */
.L_x_4896:
        /* <DEDUP_REMOVED lines=40> */
.L_x_4904:
        /* <DEDUP_REMOVED lines=8> */
.L_x_4905:
        /* <DEDUP_REMOVED lines=8> */
.L_x_4906:
        /* <DEDUP_REMOVED lines=8> */
.L_x_4907:
        /* <DEDUP_REMOVED lines=8> */
.L_x_4908:
        /* <DEDUP_REMOVED lines=8> */
.L_x_4909:
        /* <DEDUP_REMOVED lines=8> */
.L_x_4910:
        /* <DEDUP_REMOVED lines=8> */
.L_x_4888:
        /* <DEDUP_REMOVED lines=14> */
.L_x_4911:
[----:B------:R-:W-:Y:S05]  /*3170*/  @!P0 BRA `(.L_x_4912) ;  /* 0x0000000c000c8947 */ /* 0x000fea0003800000 */
        /* <DEDUP_REMOVED lines=41> */
.L_x_4914:
        /* <DEDUP_REMOVED lines=8> */
.L_x_4915:
        /* <DEDUP_REMOVED lines=8> */
.L_x_4916:
        /* <DEDUP_REMOVED lines=8> */
.L_x_4917:
        /* <DEDUP_REMOVED lines=8> */
.L_x_4918:
        /* <DEDUP_REMOVED lines=8> */
.L_x_4919:
        /* <DEDUP_REMOVED lines=8> */
.L_x_4920:
        /* <DEDUP_REMOVED lines=9> */
.L_x_4913:
[----:B------:R-:W-:Y:S05]  /*37a0*/  @!P3 BRA `(.L_x_4922) ;  /* 0x00000000002cb947 */ /* 0x000fea0003800000 */
[----:B0-----:R-:W-:Y:S01]  /*37b0*/  @P2 FFMA.FTZ R113, R123, R117, R116 ;  /* 0x000000757b712223 */ /* 0x001fe20000010074 */
        /* <DEDUP_REMOVED lines=10> */
.L_x_4922:
        /* <DEDUP_REMOVED lines=12> */
.L_x_4923:
        /* <DEDUP_REMOVED lines=12> */
.L_x_4924:
        /* <DEDUP_REMOVED lines=12> */
.L_x_4925:
        /* <DEDUP_REMOVED lines=12> */
.L_x_4926:
        /* <DEDUP_REMOVED lines=12> */
.L_x_4927:
        /* <DEDUP_REMOVED lines=12> */
.L_x_4928:
[----:B------:R-:W-:Y:S05]  /*3ce0*/  @!P3 BRA `(.L_x_4921) ;  /* 0x0000000c00ecb947 */ /* 0x000fea0003800000 */
[----:B------:R-:W-:Y:S01]  /*3cf0*/  @P2 FFMA.FTZ R116, R136, R117, R116 ;  /* 0x0000007588742223 */ /* 0x000fe20000010074 */
[----:B0-----:R-:W-:Y:S01]  /*3d00*/  MOV R112, R19 ;  /* 0x0000001300707202 */ /* 0x001fe20000000f00 */
        /* <DEDUP_REMOVED lines=10> */
.L_x_4912:
        /* <DEDUP_REMOVED lines=39> */
.L_x_4930:
        /* <DEDUP_REMOVED lines=13> */
.L_x_4931:
        /* <DEDUP_REMOVED lines=13> */
.L_x_4932:
        /* <DEDUP_REMOVED lines=13> */
.L_x_4933:
        /* <DEDUP_REMOVED lines=13> */
.L_x_4934:
        /* <DEDUP_REMOVED lines=13> */
.L_x_4935:
        /* <DEDUP_REMOVED lines=13> */
.L_x_4936:
        /* <DEDUP_REMOVED lines=18> */
.L_x_4929:
        /* <DEDUP_REMOVED lines=13> */
.L_x_4937:
        /* <DEDUP_REMOVED lines=13> */
.L_x_4938:
        /* <DEDUP_REMOVED lines=13> */
.L_x_4939:
        /* <DEDUP_REMOVED lines=13> */
.L_x_4940:
        /* <DEDUP_REMOVED lines=13> */
.L_x_4941:
        /* <DEDUP_REMOVED lines=13> */
.L_x_4942:
        /* <DEDUP_REMOVED lines=13> */
.L_x_4943:
[----:B------:R-:W-:Y:S05]  /*4bd0*/  @!P3 BRA `(.L_x_4921) ;  /* 0x000000000030b947 */ /* 0x000fea0003800000 */
[----:B------:R-:W-:Y:S01]  /*4be0*/  FFMA.FTZ R116, R136, R117, R116 ;  /* 0x0000007588747223 */ /* 0x000fe20000010074 */
[----:B------:R-:W-:Y:S01]  /*4bf0*/  ISETP.GT.AND P0, PT, R141, RZ, PT ;  /* 0x000000ff8d00720c */ /* 0x000fe20003f04270 */
[----:B0----5:R-:W-:Y:S02]  /*4c00*/  HADD2.F32 R114, -RZ, R99.H1_H1 ;  /* 0x30000063ff727230 */ /* 0x021fe40000004100 */
[----:B------:R-:W-:-:S04]  /*4c10*/  FADD.FTZ R113, R137, -R116 ;  /* 0x8000007489717221 */ /* 0x000fc80000010000 */
[----:B------:R-:W-:-:S05]  /*4c20*/  FMUL.FTZ R113, R142, R113 ;  /* 0x000000718e717220 */ /* 0x000fca0000410000 */
[----:B------:R-:W-:Y:S01]  /*4c30*/  FSEL R112, R113, RZ, P0 ;  /* 0x000000ff71707208 */ /* 0x000fe20000000000 */
[----:B------:R-:W-:-:S04]  /*4c40*/  HADD2.F32 R113, -RZ, R39.H1_H1 ;  /* 0x30000027ff717230 */ /* 0x000fc80000004100 */
[----:B------:R-:W-:-:S04]  /*4c50*/  FMUL.FTZ R112, R112, UR16 ;  /* 0x0000001070707c20 */ /* 0x000fc80008410000 */
[-C--:B------:R-:W-:Y:S01]  /*4c60*/  FMUL.FTZ R113, R113, R112.reuse ;  /* 0x0000007071717220 */ /* 0x080fe20000410000 */
[----:B------:R-:W-:-:S04]  /*4c70*/  FFMA.FTZ R67, R114, R112, R67 ;  /* 0x0000007072437223 */ /* 0x000fc80000010043 */
[----:B------:R-:W-:-:S04]  /*4c80*/  F2FP.F16.F32.PACK_AB R113, RZ, R113 ;  /* 0x00000071ff71723e */ /* 0x000fc800000000ff */
[----:B------:R-:W-:-:S07]  /*4c90*/  PRMT R103, R103, 0x5410, R113 ;  /* 0x0000541067677816 */ /* 0x000fce0000000071 */
.L_x_4921:
[----:B------:R-:W1:Y:S01]  /*4ca0*/  @P1 LDC.64 R116, c[0x0][0x478] ;  /* 0x00011e00ff741b82 */ /* 0x000e620000000a00 */
[----:B------:R-:W-:Y:S01]  /*4cb0*/  @P1 IADD3 R119, PT, PT, R119, 0x80, RZ ;  /* 0x0000008077771810 */ /* 0x000fe20007ffe0ff */
[----:B------:R-:W-:-:S06]  /*4cc0*/  UPLOP3.LUT UP1, UPT, UPT, UPT, UP1, 0x40, 0x4 ;  /* 0x000000000004789c */ /* 0x000fcc0003f2e810 */
[----:B0-----:R-:W0:Y:S08]  /*4cd0*/  @P3 LDC.64 R112, c[0x0][0x468] ;  /* 0x00011a00ff703b82 */ /* 0x001e300000000a00 */
[----:B------:R-:W2:Y:S01]  /*4ce0*/  LDC.64 R114, c[0x0][0x380] ;  /* 0x0000e000ff727b82 */ /* 0x000ea20000000a00 */
[----:B-1----:R-:W-:-:S05]  /*4cf0*/  @P1 IMAD.WIDE.U32 R116, R119, 0x20, R116 ;  /* 0x0000002077741825 */ /* 0x002fca00078e0074 */
[----:B------:R1:W-:Y:S01]  /*4d00*/  @P1 STG.E.128 desc[UR12][R116.64], R104 ;  /* 0x0000006874001986 */ /* 0x0003e2000c101d0c */
[----:B0-----:R-:W-:-:S03]  /*4d10*/  @P3 IMAD.WIDE.U32 R112, R143, 0x10, R112 ;  /* 0x000000108f703825 */ /* 0x001fc600078e0070 */
[----:B------:R1:W-:Y:S04]  /*4d20*/  @P1 STG.E.128 desc[UR12][R116.64+0x10], R108 ;  /* 0x0000106c74001986 */ /* 0x0003e8000c101d0c */
[----:B------:R1:W-:Y:S01]  /*4d30*/  @P3 STG.E.128 desc[UR12][R112.64], R100 ;  /* 0x0000006470003986 */ /* 0x0003e2000c101d0c */
[----:B--2---:R-:W-:-:S04]  /*4d40*/  IADD3 R0, PT, PT, R0, R114, RZ ;  /* 0x0000007200007210 */ /* 0x004fc80007ffe0ff */
[----:B------:R-:W-:-:S13]  /*4d50*/  ISETP.GE.AND P0, PT, R0, R115, PT ;  /* 0x000000730000720c */ /* 0x000fda0003f06270 */
[----:B-1----:R-:W-:Y:S05]  /*4d60*/  @!P0 BRA `(.L_x_4944) ;  /* 0xffffffb400648947 */ /* 0x002fea000383ffff */
.L_x_4874:
        /* <DEDUP_REMOVED lines=23> */
.L_x_4945:
        /* <DEDUP_REMOVED lines=10> */
.L_x_8093:


//--------------------- .text._ZN10layer_norm13ln_bwd_kernelINS_13Kernel_traitsI6__halfS2_fS2_fjLj2048ELj1ELj1ELj4ELj16ENS_18Kernel_traits_baseILj2048ES2_S2_fS2_fjLj128EEEEELb1ELb0ELb0ELb0EEEvNS_9BwdParamsE --------------------------
	.section	.text._ZN10layer_norm13ln_bwd_kernelINS_13Kernel_traitsI6__halfS2_fS2_fjLj2048ELj1ELj1ELj4ELj16ENS_18Kernel_traits_baseILj2048ES2_S2_fS2_fjLj128EEEEELb1ELb0ELb0ELb0EEEvNS_9BwdParamsE,"ax",@progbits
	.align	128
        .global         _ZN10layer_norm13ln_bwd_kernelINS_13Kernel_traitsI6__halfS2_fS2_fjLj2048ELj1ELj1ELj4ELj16ENS_18Kernel_traits_baseILj2048ES2_S2_fS2_fjLj128EEEEELb1ELb0ELb0ELb0EEEvNS_9BwdParamsE
        .type           _ZN10layer_norm13ln_bwd_kernelINS_13Kernel_traitsI6__halfS2_fS2_fjLj2048ELj1ELj1ELj4ELj16ENS_18Kernel_traits_baseILj2048ES2_S2_fS2_fjLj128EEEEELb1ELb0ELb0ELb0EEEvNS_9BwdParamsE,@function
        .size           _ZN10layer_norm13ln_bwd_kernelINS_13Kernel_traitsI6__halfS2_fS2_fjLj2048ELj1ELj1ELj4ELj16ENS_18Kernel_traits_baseILj2048ES2_S2_fS2_fjLj128EEEEELb1ELb0ELb0ELb0EEEvNS_9BwdParamsE,(.L_x_8094 - _ZN10layer_norm13ln_bwd_kernelINS_13Kernel_traitsI6__halfS2_fS2_fjLj2048ELj1ELj1ELj4ELj16ENS_18Kernel_traits_baseILj2048ES2_S2_fS2_fjLj128EEEEELb1ELb0ELb0ELb0EEEvNS_9BwdParamsE)
        .other          _ZN10layer_norm13ln_bwd_kernelINS_13Kernel_traitsI6__halfS2_fS2_fjLj2048ELj1ELj1ELj4ELj16ENS_18Kernel_traits_baseILj2048ES2_S2_fS2_fjLj128EEEEELb1ELb0ELb0ELb0EEEvNS_9BwdParamsE,@"STO_CUDA_ENTRY STV_DEFAULT"
_ZN10layer_norm13ln_bwd_kernelINS_13Kernel_traitsI6__halfS2_fS2_fjLj2048ELj1ELj1ELj4ELj16ENS_18Kernel_traits_baseILj2048ES2_S2_fS2_fjLj128EEEEELb1ELb0ELb0ELb0EEEvNS_9BwdParamsE:
.text._ZN10layer_norm13ln_bwd_kernelINS_13Kernel_traitsI6__halfS2_fS2_fjLj2048ELj1ELj1ELj4ELj16ENS_18Kernel_traits_baseILj2048ES2_S2_fS2_fjLj128EEEEELb1ELb0ELb0ELb0EEEvNS_9BwdParamsE:
        /* <DEDUP_REMOVED lines=67> */
.L_x_4968:
[----:B------:R-:W1:Y:S01]  /*0430*/  @UP0 LDCU.64 UR4, c[0x0][0x3e0] ;  /* 0x00007c00ff0407ac */ /* 0x000e620008000a00 */
[----:B------:R-:W-:Y:S01]  /*0440*/  PLOP3.LUT P0, PT, PT, PT, UP0, 0x80, 0x8 ;  /* 0x000000000008781c */ /* 0x000fe20003f0f008 */
[----:B-1----:R-:W-:-:S06]  /*0450*/  @UP0 UIMAD.WIDE UR4, UR7, 0x2, UR4 ;  /* 0x00000002070408a5 */ /* 0x002fcc000f8e0204 */
[----:B0-23--:R-:W-:Y:S02]  /*0460*/  MOV R76, UR4 ;  /* 0x00000004004c7c02 */ /* 0x00dfe40008000f00 */
[----:B------:R-:W-:Y:S01]  /*0470*/  MOV R77, UR5 ;  /* 0x00000005004d7c02 */ /* 0x000fe20008000f00 */
[----:B0-----:R-:W-:-:S04]  /*0480*/  UIMAD.WIDE UR4, UR7, 0x4, UR10 ;  /* 0x00000004070478a5 */ /* 0x001fc8000f8e020a */
[----:B------:R0:W3:Y:S02]  /*0490*/  @P0 LDG.E.U16 R76, desc[UR14][R76.64] ;  /* 0x0000000e4c4c0981 */ /* 0x0000e4000c1e1500 */
        /* <DEDUP_REMOVED lines=15> */
[----:B------:R-:W-:-:S06]  /*0590*/  ULEA.HI UR5, UR5, UR4, URZ, 0x3 ;  /* 0x0000000405057291 */ /* 0x000fcc000f8f18ff */
[----:B0-----:R-:W-:Y:S01]  /*05a0*/  MOV R77, UR5 ;  /* 0x00000005004d7c02 */ /* 0x001fe20008000f00 */
[----:B---3--:R-:W-:-:S05]  /*05b0*/  @P0 HADD2.F32 R0, -RZ, R76.H0_H0 ;  /* 0x2000004cff000230 */ /* 0x008fca0000004100 */
        /* <DEDUP_REMOVED lines=27> */
[----:B------:R-:W-:Y:S01]  /*0770*/  IADD3 R115, PT, PT, R0, 0x80, RZ ;  /* 0x0000008000737810 */ /* 0x000fe20007ffe0ff */
[C---:B---3--:R-:W-:Y:S01]  /*0780*/  FADD.FTZ R101, -R106.reuse, R78 ;  /* 0x0000004e6a657221 */ /* 0x048fe20000010100 */
        /* <DEDUP_REMOVED lines=20> */
[----:B------:R-:W-:Y:S01]  /*08d0*/  FADD.FTZ R83, -R106, R84 ;  /* 0x000000546a537221 */ /* 0x000fe20000010100 */
        /* <DEDUP_REMOVED lines=46> */
.L_x_4948:
[----:B------:R-:W-:Y:S05]  /*0bc0*/  BSYNC.RECONVERGENT B0 ;  /* 0x0000000000007941 */ /* 0x000fea0003800200 */
.L_x_4947:
        /* <DEDUP_REMOVED lines=9> */
[----:B------:R0:W4:Y:S04]  /*0c60*/  LDG.E.128 R8, desc[UR14][R88.64+0x10] ;  /* 0x0000100e58087981 */ /* 0x000128000c1e1d00 */
[----:B------:R-:W4:Y:S01]  /*0c70*/  LDG.E.128 R76, desc[UR14][R76.64] ;  /* 0x0000000e4c4c7981 */ /* 0x000f22000c1e1d00 */
[----:B------:R-:W-:Y:S01]  /*0c80*/  ISETP.NE.AND.EX P0, PT, RZ, UR19, PT, P0 ;  /* 0x00000013ff007c0c */ /* 0x000fe2000bf05300 */
[----:B--2---:R-:W-:-:S05]  /*0c90*/  IMAD.WIDE.U32 R80, R115, 0x8, R80 ;  /* 0x0000000873507825 */ /* 0x004fca00078e0050 */
[----:B------:R1:W5:Y:S07]  /*0ca0*/  LDG.E.64 R108, desc[UR14][R80.64] ;  /* 0x0000000e506c7981 */ /* 0x00036e000c1e1b00 */
[----:B------:R-:W2:Y:S02]  /*0cb0*/  @P0 LDC.64 R82, c[0x0][0x438] ;  /* 0x00010e00ff520b82 */ /* 0x000ea40000000a00 */
[----:B--2---:R-:W-:-:S05]  /*0cc0*/  @P0 IMAD.WIDE.U32 R82, R115, 0x20, R82 ;  /* 0x0000002073520825 */ /* 0x004fca00078e0052 */
[----:B------:R2:W5:Y:S04]  /*0cd0*/  @P0 LDG.E.128 R16, desc[UR14][R82.64] ;  /* 0x0000000e52100981 */ /* 0x000568000c1e1d00 */
[----:B------:R2:W5:Y:S01]  /*0ce0*/  @P0 LDG.E.128 R12, desc[UR14][R82.64+0x10] ;  /* 0x0000100e520c0981 */ /* 0x000562000c1e1d00 */
[C---:B---3--:R-:W-:Y:S01]  /*0cf0*/  FADD.FTZ R3, -R106.reuse, R4 ;  /* 0x000000046a037221 */ /* 0x048fe20000010100 */
[C---:B0-----:R-:W-:Y:S01]  /*0d00*/  FADD.FTZ R88, -R106.reuse, R5 ;  /* 0x000000056a587221 */ /* 0x041fe20000010100 */
[C---:B------:R-:W-:Y:S01]  /*0d10*/  FADD.FTZ R92, -R106.reuse, R7 ;  /* 0x000000076a5c7221 */ /* 0x040fe20000010100 */
[--C-:B-----5:R-:W-:Y:S02]  /*0d20*/  HADD2.F32 R4, -RZ, R64.reuse.H0_H0 ;  /* 0x20000040ff047230 */ /* 0x120fe40000004100 */
[----:B----4-:R-:W-:Y:S01]  /*0d30*/  FADD.FTZ R93, -R106, R8 ;  /* 0x000000086a5d7221 */ /* 0x010fe20000010100 */
[----:B------:R-:W-:Y:S01]  /*0d40*/  FMUL.FTZ R3, R3, UR23 ;  /* 0x0000001703037c20 */ /* 0x000fe20008410000 */
[----:B------:R-:W-:-:S02]  /*0d50*/  HADD2.F32 R7, -RZ, R64.H1_H1 ;  /* 0x30000040ff077230 */ /* 0x000fc40000004100 */
[--C-:B------:R-:W-:Y:S02]  /*0d60*/  HADD2.F32 R5, -RZ, R76.reuse.H0_H0 ;  /* 0x2000004cff057230 */ /* 0x100fe40000004100 */
[----:B------:R-:W-:Y:S02]  /*0d70*/  HADD2.F32 R8, -RZ, R76.H1_H1 ;  /* 0x3000004cff087230 */ /* 0x000fe40000004100 */
[C---:B------:R-:W-:Y:S01]  /*0d80*/  FADD.FTZ R89, -R106.reuse, R6 ;  /* 0x000000066a597221 */ /* 0x040fe20000010100 */
[C---:B------:R-:W-:Y:S01]  /*0d90*/  FADD.FTZ R90, -R106.reuse, R9 ;  /* 0x000000096a5a7221 */ /* 0x040fe20000010100 */
[----:B------:R-:W-:Y:S01]  /*0da0*/  FADD.FTZ R91, -R106, R10 ;  /* 0x0000000a6a5b7221 */ /* 0x000fe20000010100 */
[-C--:B------:R-:W-:Y:S01]  /*0db0*/  FMUL.FTZ R4, R4, R5.reuse ;  /* 0x0000000504047220 */ /* 0x080fe20000410000 */
[----:B------:R-:W-:Y:S01]  /*0dc0*/  FADD.FTZ R32, R32, R5 ;  /* 0x0000000520207221 */ /* 0x000fe20000010000 */
[----:B------:R-:W-:Y:S01]  /*0dd0*/  FFMA.FTZ R48, R3, R5, R48 ;  /* 0x0000000503307223 */ /* 0x000fe20000010030 */
[----:B------:R-:W-:-:S02]  /*0de0*/  HADD2.F32 R10, -RZ, R77.H0_H0 ;  /* 0x2000004dff0a7230 */ /* 0x000fc40000004100 */
[----:B------:R-:W-:Y:S01]  /*0df0*/  FMUL.FTZ R6, R88, UR23 ;  /* 0x0000001758067c20 */ /* 0x000fe20008410000 */
[----:B------:R-:W-:Y:S02]  /*0e00*/  HADD2.F32 R9, -RZ, R65.H0_H0 ;  /* 0x20000041ff097230 */ /* 0x000fe40000004100 */
[-C--:B------:R-:W-:Y:S01]  /*0e10*/  FMUL.FTZ R5, R7, R8.reuse ;  /* 0x0000000807057220 */ /* 0x080fe20000410000 */
[----:B------:R-:W-:Y:S01]  /*0e20*/  FMUL.FTZ R7, R89, UR23 ;  /* 0x0000001759077c20 */ /* 0x000fe20008410000 */
[----:B------:R-:W-:Y:S01]  /*0e30*/  FADD.FTZ R94, -R106, R11 ;  /* 0x0000000b6a5e7221 */ /* 0x000fe20000010100 */
[----:B-1----:R-:W-:Y:S02]  /*0e40*/  HADD2.F32 R80, -RZ, R77.H1_H1 ;  /* 0x3000004dff507230 */ /* 0x002fe40000004100 */
[----:B------:R-:W-:Y:S01]  /*0e50*/  FADD.FTZ R33, R33, R8 ;  /* 0x0000000821217221 */ /* 0x000fe20000010000 */
[----:B------:R-:W-:Y:S01]  /*0e60*/  FFMA.FTZ R49, R6, R8, R49 ;  /* 0x0000000806317223 */ /* 0x000fe20000010031 */
[----:B------:R-:W-:-:S02]  /*0e70*/  HADD2.F32 R11, -RZ, R65.H1_H1 ;  /* 0x30000041ff0b7230 */ /* 0x000fc40000004100 */
[-C--:B------:R-:W-:Y:S01]  /*0e80*/  FMUL.FTZ R8, R9, R10.reuse ;  /* 0x0000000a09087220 */ /* 0x080fe20000410000 */
[----:B------:R-:W-:Y:S01]  /*0e90*/  FADD.FTZ R34, R34, R10 ;  /* 0x0000000a22227221 */ /* 0x000fe20000010000 */
[----:B------:R-:W-:Y:S01]  /*0ea0*/  FFMA.FTZ R50, R7, R10, R50 ;  /* 0x0000000a07327223 */ /* 0x000fe20000010032 */
[----:B------:R-:W-:Y:S01]  /*0eb0*/  FMUL.FTZ R10, R92, UR23 ;  /* 0x000000175c0a7c20 */ /* 0x000fe20008410000 */
[----:B------:R-:W-:Y:S02]  /*0ec0*/  HADD2.F32 R81, -RZ, R78.H0_H0 ;  /* 0x2000004eff517230 */ /* 0x000fe40000004100 */
[-C--:B------:R-:W-:Y:S01]  /*0ed0*/  FMUL.FTZ R9, R11, R80.reuse ;  /* 0x000000500b097220 */ /* 0x080fe20000410000 */
[----:B------:R-:W-:Y:S02]  /*0ee0*/  HADD2.F32 R88, -RZ, R66.H0_H0 ;  /* 0x20000042ff587230 */ /* 0x000fe40000004100 */
[----:B------:R-:W-:Y:S01]  /*0ef0*/  FADD.FTZ R35, R35, R80 ;  /* 0x0000005023237221 */ /* 0x000fe20000010000 */
[----:B------:R-:W-:Y:S01]  /*0f00*/  FFMA.FTZ R51, R10, R80, R51 ;  /* 0x000000500a337223 */ /* 0x000fe20000010033 */
[----:B------:R-:W-:Y:S01]  /*0f10*/  FMUL.FTZ R11, R93, UR23 ;  /* 0x000000175d0b7c20 */ /* 0x000fe20008410000 */
[----:B------:R-:W-:-:S02]  /*0f20*/  HADD2.F32 R77, -RZ, R79.H0_H0 ;  /* 0x2000004fff4d7230 */ /* 0x000fc40000004100 */
[----:B------:R-:W-:Y:S01]  /*0f30*/  FADD.FTZ R80, R113, R4 ;  /* 0x0000000471507221 */ /* 0x000fe20000010000 */
[----:B------:R-:W-:Y:S02]  /*0f40*/  HADD2.F32 R76, -RZ, R79.H1_H1 ;  /* 0x3000004fff4c7230 */ /* 0x000fe40000004100 */
[----:B------:R-:W-:Y:S01]  /*0f50*/  FFMA.FTZ R79, R3, R4, R112 ;  /* 0x00000004034f7223 */ /* 0x000fe20000010070 */
[----:B------:R-:W-:Y:S02]  /*0f60*/  HADD2.F32 R78, -RZ, R78.H1_H1 ;  /* 0x3000004eff4e7230 */ /* 0x000fe40000004100 */
[-C--:B------:R-:W-:Y:S01]  /*0f70*/  FMUL.FTZ R88, R88, R81.reuse ;  /* 0x0000005158587220 */ /* 0x080fe20000410000 */
[----:B------:R-:W-:Y:S02]  /*0f80*/  HADD2.F32 R89, -RZ, R66.H1_H1 ;  /* 0x30000042ff597230 */ /* 0x000fe40000004100 */
        /* <DEDUP_REMOVED lines=12> */
[--C-:B------:R-:W-:Y:S02]  /*1050*/  HADD2.F32 R92, -RZ, R67.reuse.H0_H0 ;  /* 0x20000043ff5c7230 */ /* 0x100fe40000004100 */
        /* <DEDUP_REMOVED lines=16> */
[----:B--2---:R-:W-:-:S07]  /*1160*/  FFMA.FTZ R112, R94, R93, R78 ;  /* 0x0000005d5e707223 */ /* 0x004fce000001004e */
.L_x_4950:
[----:B------:R-:W-:Y:S05]  /*1170*/  BSYNC.RECONVERGENT B0 ;  /* 0x0000000000007941 */ /* 0x000fea0003800200 */
.L_x_4949:
        /* <DEDUP_REMOVED lines=32> */
.L_x_4952:
[----:B------:R-:W-:Y:S05]  /*1380*/  BSYNC.RECONVERGENT B0 ;  /* 0x0000000000007941 */ /* 0x000fea0003800200 */
.L_x_4951:
        /* <DEDUP_REMOVED lines=76> */
[C---:B------:R-:W-:Y:S01]  /*1850*/  LOP3.LUT P4, RZ, R110.reuse, 0xff0000, RZ, 0xc0, !PT ;  /* 0x00ff00006eff7812 */ /* 0x040fe2000788c0ff */
[----:B------:R-:W-:Y:S01]  /*1860*/  FMUL.FTZ R81, R77, UR22 ;  /* 0x000000164d517c20 */ /* 0x000fe20008410000 */
[----:B------:R-:W-:Y:S01]  /*1870*/  LOP3.LUT P1, RZ, R110, 0xff000000, RZ, 0xc0, !PT ;  /* 0xff0000006eff7812 */ /* 0x000fe2000782c0ff */
[----:B------:R-:W-:Y:S01]  /*1880*/  FMUL.FTZ R82, R82, UR22 ;  /* 0x0000001652527c20 */ /* 0x000fe20008410000 */
        /* <DEDUP_REMOVED lines=13> */
.L_x_4957:
        /* <DEDUP_REMOVED lines=24> */
[--C-:B------:R-:W-:Y:S01]  /*1ae0*/  FFMA.FTZ R73, R85, UR4, R112.reuse ;  /* 0x0000000455497c23 */ /* 0x100fe20008010070 */
[----:B------:R-:W-:Y:S01]  /*1af0*/  LOP3.LUT P4, RZ, R110, 0xff0000, RZ, 0xc0, !PT ;  /* 0x00ff00006eff7812 */ /* 0x000fe2000788c0ff */
        /* <DEDUP_REMOVED lines=31> */
[----:B------:R-:W-:Y:S02]  /*1cf0*/  F2FP.F16.F32.PACK_AB R76, R79, R76 ;  /* 0x0000004c4f4c723e */ /* 0x000fe400000000ff */
[----:B------:R-:W-:Y:S02]  /*1d00*/  F2FP.F16.F32.PACK_AB R77, R78, R77 ;  /* 0x0000004d4e4d723e */ /* 0x000fe400000000ff */
[----:B------:R-:W-:Y:S02]  /*1d10*/  F2FP.F16.F32.PACK_AB R78, R81, R80 ;  /* 0x00000050514e723e */ /* 0x000fe400000000ff */
[----:B------:R-:W-:-:S07]  /*1d20*/  F2FP.F16.F32.PACK_AB R79, R83, R82 ;  /* 0x00000052534f723e */ /* 0x000fce00000000ff */
.L_x_4958:
        /* <DEDUP_REMOVED lines=8> */
.L_x_4956:
[----:B------:R-:W-:Y:S05]  /*1db0*/  BSYNC.RECONVERGENT B1 ;  /* 0x0000000000017941 */ /* 0x000fea0003800200 */
.L_x_4955:
        /* <DEDUP_REMOVED lines=66> */
.L_x_4960:
        /* <DEDUP_REMOVED lines=61> */
.L_x_4961:
        /* <DEDUP_REMOVED lines=8> */
.L_x_4954:
        /* <DEDUP_REMOVED lines=67> */
.L_x_4964:
[--C-:B------:R-:W-:Y:S01]  /*2a60*/  FFMA.FTZ R68, R107, UR4, R112.reuse ;  /* 0x000000046b447c23 */ /* 0x100fe20008010070 */
[--C-:B------:R-:W-:Y:S01]  /*2a70*/  FFMA.FTZ R70, R104, UR4, R112.reuse ;  /* 0x0000000468467c23 */ /* 0x100fe20008010070 */
[----:B------:R-:W-:Y:S01]  /*2a80*/  FFMA.FTZ R72, R101, UR4, R112 ;  /* 0x0000000465487c23 */ /* 0x000fe20008010070 */
[C---:B------:R-:W-:Y:S01]  /*2a90*/  LOP3.LUT P4, RZ, R110.reuse, 0xff, RZ, 0xc0, !PT ;  /* 0x000000ff6eff7812 */ /* 0x040fe2000788c0ff */
        /* <DEDUP_REMOVED lines=53> */
[----:B------:R-:W-:Y:S02]  /*2df0*/  F2FP.F16.F32.PACK_AB R76, R77, R76 ;  /* 0x0000004c4d4c723e */ /* 0x000fe400000000ff */
[----:B------:R-:W-:Y:S02]  /*2e00*/  F2FP.F16.F32.PACK_AB R77, R79, R78 ;  /* 0x0000004e4f4d723e */ /* 0x000fe400000000ff */
[----:B------:R-:W-:Y:S02]  /*2e10*/  F2FP.F16.F32.PACK_AB R78, R81, R80 ;  /* 0x00000050514e723e */ /* 0x000fe400000000ff */
[----:B------:R-:W-:-:S07]  /*2e20*/  F2FP.F16.F32.PACK_AB R79, R83, R82 ;  /* 0x00000052534f723e */ /* 0x000fce00000000ff */
.L_x_4965:
        /* <DEDUP_REMOVED lines=10> */
.L_x_4963:
[----:B------:R-:W-:Y:S05]  /*2ed0*/  BSYNC.RECONVERGENT B1 ;  /* 0x0000000000017941 */ /* 0x000fea0003800200 */
.L_x_4962:
        /* <DEDUP_REMOVED lines=66> */
.L_x_4966:
        /* <DEDUP_REMOVED lines=61> */
.L_x_4967:
[----:B------:R-:W0:Y:S08]  /*36d0*/  @P0 LDC.64 R82, c[0x0][0x478] ;  /* 0x00011e00ff520b82 */ /* 0x000e300000000a00 */
[----:B------:R-:W1:Y:S01]  /*36e0*/  LDC.64 R80, c[0x0][0x468] ;  /* 0x00011a00ff507b82 */ /* 0x000e620000000a00 */
[----:B0-----:R-:W-:-:S05]  /*36f0*/  @P0 IMAD.WIDE.U32 R82, R0, 0x20, R82 ;  /* 0x0000002000520825 */ /* 0x001fca00078e0052 */
[----:B------:R2:W-:Y:S01]  /*3700*/  @P0 STG.E.128 desc[UR14][R82.64], R68 ;  /* 0x0000004452000986 */ /* 0x0005e2000c101d0e */
[----:B-1----:R-:W-:-:S03]  /*3710*/  IMAD.WIDE.U32 R80, R0, 0x10, R80 ;  /* 0x0000001000507825 */ /* 0x002fc600078e0050 */
[----:B------:R2:W-:Y:S04]  /*3720*/  @P0 STG.E.128 desc[UR14][R82.64+0x10], R72 ;  /* 0x0000104852000986 */ /* 0x0005e8000c101d0e */
[----:B------:R2:W-:Y:S02]  /*3730*/  STG.E.128 desc[UR14][R80.64], R76 ;  /* 0x0000004c50007986 */ /* 0x0005e4000c101d0e */
.L_x_4959:
[----:B------:R-:W-:Y:S05]  /*3740*/  BSYNC.RECONVERGENT B0 ;  /* 0x0000000000007941 */ /* 0x000fea0003800200 */
.L_x_4953:
[----:B------:R-:W-:Y:S02]  /*3750*/  UIADD3 UR7, UPT, UPT, UR7, UR24, URZ ;  /* 0x0000001807077290 */ /* 0x000fe4000fffe0ff */
[----:B------:R-:W-:Y:S02]  /*3760*/  UPLOP3.LUT UP2, UPT, UPT, UPT, UP2, 0x40, 0x4 ;  /* 0x000000000004789c */ /* 0x000fe40003f4e820 */
[----:B------:R-:W-:-:S09]  /*3770*/  UISETP.GE.AND UP1, UPT, UR7, UR25, UPT ;  /* 0x000000190700728c */ /* 0x000fd2000bf26270 */
[----:B------:R-:W-:Y:S05]  /*3780*/  BRA.U !UP1, `(.L_x_4968) ;  /* 0xffffffcd09287547 */ /* 0x000fea000b83ffff */
.L_x_4946:
        /* <DEDUP_REMOVED lines=23> */
.L_x_4969:
        /* <DEDUP_REMOVED lines=16> */
.L_x_8094:


//--------------------- .text._ZN10layer_norm13ln_bwd_kernelINS_13Kernel_traitsI6__halfS2_fS2_fjLj2048ELj1ELj1ELj4ELj16ENS_18Kernel_traits_baseILj2048ES2_S2_fS2_fjLj128EEEEELb1ELb0ELb0ELb1EEEvNS_9BwdParamsE --------------------------
	.section	.text._ZN10layer_norm13ln_bwd_kernelINS_13Kernel_traitsI6__halfS2_fS2_fjLj2048ELj1ELj1ELj4ELj16ENS_18Kernel_traits_baseILj2048ES2_S2_fS2_fjLj128EEEEELb1ELb0ELb0ELb1EEEvNS_9BwdParamsE,"ax",@progbits
	.align	128
        .global         _ZN10layer_norm13ln_bwd_kernelINS_13Kernel_traitsI6__halfS2_fS2_fjLj2048ELj1ELj1ELj4ELj16ENS_18Kernel_traits_baseILj2048ES2_S2_fS2_fjLj128EEEEELb1ELb0ELb0ELb1EEEvNS_9BwdParamsE
        .type           _ZN10layer_norm13ln_bwd_kernelINS_13Kernel_traitsI6__halfS2_fS2_fjLj2048ELj1ELj1ELj4ELj16ENS_18Kernel_traits_baseILj2048ES2_S2_fS2_fjLj128EEEEELb1ELb0ELb0ELb1EEEvNS_9BwdParamsE,@function
        .size           _ZN10layer_norm13ln_bwd_kernelINS_13Kernel_traitsI6__halfS2_fS2_fjLj2048ELj1ELj1ELj4ELj16ENS_18Kernel_traits_baseILj2048ES2_S2_fS2_fjLj128EEEEELb1ELb0ELb0ELb1EEEvNS_9BwdParamsE,(.L_x_8095 - _ZN10layer_norm13ln_bwd_kernelINS_13Kernel_traitsI6__halfS2_fS2_fjLj2048ELj1ELj1ELj4ELj16ENS_18Kernel_traits_baseILj2048ES2_S2_fS2_fjLj128EEEEELb1ELb0ELb0ELb1EEEvNS_9BwdParamsE)
        .other          _ZN10layer_norm13ln_bwd_kernelINS_13Kernel_traitsI6__halfS2_fS2_fjLj2048ELj1ELj1ELj4ELj16ENS_18Kernel_traits_baseILj2048ES2_S2_fS2_fjLj128EEEEELb1ELb0ELb0ELb1EEEvNS_9BwdParamsE,@"STO_CUDA_ENTRY STV_DEFAULT"
_ZN10layer_norm13ln_bwd_kernelINS_13Kernel_traitsI6__halfS2_fS2_fjLj2048ELj1ELj1ELj4ELj16ENS_18Kernel_traits_baseILj2048ES2_S2_fS2_fjLj128EEEEELb1ELb0ELb0ELb1EEEvNS_9BwdParamsE:
.text._ZN10layer_norm13ln_bwd_kernelINS_13Kernel_traitsI6__halfS2_fS2_fjLj2048ELj1ELj1ELj4ELj16ENS_18Kernel_traits_baseILj2048ES2_S2_fS2_fjLj128EEEEELb1ELb0ELb0ELb1EEEvNS_9BwdParamsE:
        /* <DEDUP_REMOVED lines=38> */
[----:B------:R-:W3:Y:S01]  /*0260*/  LDCU UR4, c[0x0][0x408] ;  /* 0x00008100ff0477ac */ /* 0x000ee20008000800 */
[----:B0-----:R-:W-:Y:S01]  /*0270*/  IMAD.WIDE.U32 R2, R0, 0x10, R2 ;  /* 0x0000001000027825 */ /* 0x001fe200078e0002 */
[----:B------:R-:W0:Y:S04]  /*0280*/  LDCU UR9, c[0x0][0x388] ;  /* 0x00007100ff0977ac */ /* 0x000e280008000800 */
[----:B--2---:R-:W2:Y:S01]  /*0290*/  LDG.E.128 R84, desc[UR6][R2.64] ;  /* 0x0000000602547981 */ /* 0x004ea2000c1e1d00 */
[----:B------:R-:W4:Y:S03]  /*02a0*/  LDCU.U8 UR8, c[0x0][0x410] ;  /* 0x00008200ff0877ac */ /* 0x000f260008000000 */
        /* <DEDUP_REMOVED lines=8> */
[----:B------:R-:W1:Y:S01]  /*0330*/  LDCU UR12, c[0x0][0x400] ;  /* 0x00008000ff0c77ac */ /* 0x000e620008000800 */
[----:B------:R-:W-:-:S02]  /*0340*/  MOV R97, UR5 ;  /* 0x0000000500617c02 */ /* 0x000fc40008000f00 */
[----:B-----5:R-:W-:Y:S01]  /*0350*/  CS2R R2, SRZ ;  /* 0x0000000000027805 */ /* 0x020fe2000001ff00 */
[----:B------:R-:W0:Y:S01]  /*0360*/  LDCU.64 UR14, c[0x0][0x478] ;  /* 0x00008f00ff0e77ac */ /* 0x000e220008000a00 */
        /* <DEDUP_REMOVED lines=17> */
.L_x_4981:
        /* <DEDUP_REMOVED lines=13> */
[C---:B--2---:R-:W-:Y:S01]  /*0550*/  IMAD.WIDE.U32 R48, R101.reuse, 0x10, R64 ;  /* 0x0000001065307825 */ /* 0x044fe200078e0040 */
[----:B------:R-:W-:-:S03]  /*0560*/  IADD3 R100, PT, PT, R101, 0x80, RZ ;  /* 0x0000008065647810 */ /* 0x000fc60007ffe0ff */
[----:B---3--:R-:W-:Y:S02]  /*0570*/  IMAD.WIDE.U32 R104, R101, 0x20, R108 ;  /* 0x0000002065687825 */ /* 0x008fe400078e006c */
[----:B------:R-:W2:Y:S02]  /*0580*/  LDG.E.128 R48, desc[UR6][R48.64] ;  /* 0x0000000630307981 */ /* 0x000ea4000c1e1d00 */
[C---:B------:R-:W-:Y:S02]  /*0590*/  IMAD.WIDE.U32 R64, R100.reuse, 0x10, R64 ;  /* 0x0000001064407825 */ /* 0x040fe400078e0040 */
[----:B------:R-:W3:Y:S02]  /*05a0*/  LDG.E.128 R44, desc[UR6][R104.64] ;  /* 0x00000006682c7981 */ /* 0x000ee4000c1e1d00 */
[----:B------:R-:W-:Y:S02]  /*05b0*/  IMAD.WIDE.U32 R108, R100, 0x20, R108 ;  /* 0x00000020646c7825 */ /* 0x000fe400078e006c */
[----:B------:R-:W3:Y:S02]  /*05c0*/  LDG.E.128 R52, desc[UR6][R104.64+0x10] ;  /* 0x0000100668347981 */ /* 0x000ee4000c1e1d00 */
[----:B----4-:R-:W-:-:S02]  /*05d0*/  IMAD.WIDE R106, R97, 0x4, R106 ;  /* 0x00000004616a7825 */ /* 0x010fc400078e026a */
[----:B------:R-:W4:Y:S04]  /*05e0*/  LDG.E.128 R56, desc[UR6][R108.64] ;  /* 0x000000066c387981 */ /* 0x000f28000c1e1d00 */
[----:B------:R0:W4:Y:S04]  /*05f0*/  LDG.E.128 R60, desc[UR6][R108.64+0x10] ;  /* 0x000010066c3c7981 */ /* 0x000128000c1e1d00 */
[----:B------:R-:W4:Y:S04]  /*0600*/  LDG.E.128 R64, desc[UR6][R64.64] ;  /* 0x0000000640407981 */ /* 0x000f28000c1e1d00 */
[----:B------:R1:W4:Y:S01]  /*0610*/  LDG.E R102, desc[UR6][R106.64] ;  /* 0x000000066a667981 */ /* 0x000322000c1e1900 */
[----:B------:R-:W1:Y:S01]  /*0620*/  S2R R112, SR_CgaCtaId ;  /* 0x0000000000707919 */ /* 0x000e620000008800 */
[----:B------:R-:W-:-:S02]  /*0630*/  ISETP.NE.AND P4, PT, R99, RZ, PT ;  /* 0x000000ff6300720c */ /* 0x000fc40003f85270 */
        /* <DEDUP_REMOVED lines=11> */
[----:B------:R-:W-:Y:S01]  /*06f0*/  FSEL R106, R110, RZ, !P2 ;  /* 0x000000ff6e6a7208 */ /* 0x000fe20005000000 */
[--C-:B--2---:R-:W-:Y:S02]  /*0700*/  HADD2.F32 R113, -RZ, R48.reuse.H0_H0 ;  /* 0x20000030ff717230 */ /* 0x104fe40000004100 */
[----:B------:R-:W-:Y:S02]  /*0710*/  HADD2.F32 R48, -RZ, R48.H1_H1 ;  /* 0x30000030ff307230 */ /* 0x000fe40000004100 */
[C---:B---3--:R-:W-:Y:S01]  /*0720*/  FADD.FTZ R115, -R106.reuse, R45 ;  /* 0x0000002d6a737221 */ /* 0x048fe20000010100 */
[----:B------:R-:W-:Y:S01]  /*0730*/  FADD.FTZ R46, -R106, R46 ;  /* 0x0000002e6a2e7221 */ /* 0x000fe20000010100 */
[----:B------:R-:W-:Y:S01]  /*0740*/  FMUL.FTZ R112, R98, R113 ;  /* 0x0000007162707220 */ /* 0x000fe20000410000 */
[C---:B------:R-:W-:Y:S01]  /*0750*/  FADD.FTZ R121, -R106.reuse, R44 ;  /* 0x0000002c6a797221 */ /* 0x040fe20000010100 */
[----:B------:R-:W-:Y:S01]  /*0760*/  FADD.FTZ R125, -R106, R47 ;  /* 0x0000002f6a7d7221 */ /* 0x000fe20000010100 */
[----:B------:R-:W-:-:S02]  /*0770*/  HADD2.F32 R107, -RZ, R49.H0_H0 ;  /* 0x20000031ff6b7230 */ /* 0x000fc40000004100 */
[C---:B------:R-:W-:Y:S01]  /*0780*/  FADD.FTZ R110, -R106.reuse, R52 ;  /* 0x000000346a6e7221 */ /* 0x040fe20000010100 */
[----:B------:R-:W-:Y:S02]  /*0790*/  HADD2.F32 R109, -RZ, R49.H1_H1 ;  /* 0x30000031ff6d7230 */ /* 0x000fe40000004100 */
        /* <DEDUP_REMOVED lines=15> */
[----:B------:R-:W-:Y:S01]  /*0890*/  FMUL.FTZ R115, R81, R48 ;  /* 0x0000003051737220 */ /* 0x000fe20000410000 */
[----:B------:R-:W-:Y:S01]  /*08a0*/  FADD.FTZ R46, RZ, R112 ;  /* 0x00000070ff2e7221 */ /* 0x000fe20000010000 */
[----:B------:R-:W-:Y:S01]  /*08b0*/  FMUL.FTZ R108, R102, R125 ;  /* 0x0000007d666c7220 */ /* 0x000fe20000410000 */
[----:B------:R-:W-:Y:S01]  /*08c0*/  FADD.FTZ R76, R107, R76 ;  /* 0x0000004c6b4c7221 */ /* 0x000fe20000010000 */
[-C--:B------:R-:W-:Y:S01]  /*08d0*/  FFMA.FTZ R77, R64, R107.reuse, R77 ;  /* 0x0000006b404d7223 */ /* 0x080fe2000001004d */
[----:B------:R-:W-:Y:S01]  /*08e0*/  FMUL.FTZ R107, R82, R107 ;  /* 0x0000006b526b7220 */ /* 0x000fe20000410000 */
[----:B------:R-:W-:Y:S01]  /*08f0*/  FADD.FTZ R46, R115, R46 ;  /* 0x0000002e732e7221 */ /* 0x000fe20000010000 */
[----:B------:R-:W-:-:S02]  /*0900*/  HADD2.F32 R111, -RZ, R50.H0_H0 ;  /* 0x20000032ff6f7230 */ /* 0x000fc40000004100 */
[----:B------:R-:W-:Y:S01]  /*0910*/  FADD.FTZ R74, R109, R74 ;  /* 0x0000004a6d4a7221 */ /* 0x000fe20000010000 */
[----:B------:R-:W-:Y:S01]  /*0920*/  FMUL.FTZ R110, R102, R110 ;  /* 0x0000006e666e7220 */ /* 0x000fe20000410000 */
[-C--:B------:R-:W-:Y:S01]  /*0930*/  FFMA.FTZ R75, R108, R109.reuse, R75 ;  /* 0x0000006d6c4b7223 */ /* 0x080fe2000001004b */
[----:B------:R-:W-:Y:S01]  /*0940*/  FMUL.FTZ R109, R83, R109 ;  /* 0x0000006d536d7220 */ /* 0x000fe20000410000 */
[----:B------:R-:W-:Y:S01]  /*0950*/  FADD.FTZ R46, R107, R46 ;  /* 0x0000002e6b2e7221 */ /* 0x000fe20000010000 */
[--C-:B------:R-:W-:Y:S02]  /*0960*/  HADD2.F32 R119, -RZ, R51.reuse.H0_H0 ;  /* 0x20000033ff777230 */ /* 0x100fe40000004100 */
[----:B------:R-:W-:Y:S01]  /*0970*/  FMUL.FTZ R116, R102, R117 ;  /* 0x0000007566747220 */ /* 0x000fe20000410000 */
[----:B------:R-:W-:Y:S02]  /*0980*/  HADD2.F32 R51, -RZ, R51.H1_H1 ;  /* 0x30000033ff337230 */ /* 0x000fe40000004100 */
[----:B------:R-:W-:Y:S01]  /*0990*/  FADD.FTZ R13, R111, R13 ;  /* 0x0000000d6f0d7221 */ /* 0x000fe20000010000 */
[----:B------:R-:W-:-:S02]  /*09a0*/  HADD2.F32 R50, -RZ, R50.H1_H1 ;  /* 0x30000032ff327230 */ /* 0x000fc40000004100 */
[----:B------:R-:W-:Y:S01]  /*09b0*/  FFMA.FTZ R73, R110, R111, R73 ;  /* 0x0000006f6e497223 */ /* 0x000fe20000010049 */
[----:B------:R-:W-:Y:S01]  /*09c0*/  FMUL.FTZ R117, R102, R55 ;  /* 0x0000003766757220 */ /* 0x000fe20000410000 */
[----:B------:R-:W-:Y:S01]  /*09d0*/  FMUL.FTZ R111, R84, R111 ;  /* 0x0000006f546f7220 */ /* 0x000fe20000410000 */
[----:B------:R-:W-:Y:S01]  /*09e0*/  FADD.FTZ R46, R109, R46 ;  /* 0x0000002e6d2e7221 */ /* 0x000fe20000010000 */
[C---:B------:R-:W-:Y:S01]  /*09f0*/  FMUL.FTZ R121, R102.reuse, R121 ;  /* 0x0000007966797220 */ /* 0x040fe20000410000 */
[----:B------:R-:W-:Y:S01]  /*0a00*/  FADD.FTZ R10, R51, R10 ;  /* 0x0000000a330a7221 */ /* 0x000fe20000010000 */
[-C--:B------:R-:W-:Y:S01]  /*0a10*/  FFMA.FTZ R70, R117, R51.reuse, R70 ;  /* 0x0000003375467223 */ /* 0x080fe20000010046 */
[----:B------:R-:W-:Y:S01]  /*0a20*/  FMUL.FTZ R118, R87, R51 ;  /* 0x0000003357767220 */ /* 0x000fe20000410000 */
[----:B------:R-:W-:Y:S01]  /*0a30*/  FMUL.FTZ R114, R85, R50 ;  /* 0x0000003255727220 */ /* 0x000fe20000410000 */
[----:B------:R-:W-:Y:S01]  /*0a40*/  FADD.FTZ R51, R111, R46 ;  /* 0x0000002e6f337221 */ /* 0x000fe20000010000 */
[----:B------:R-:W-:Y:S01]  /*0a50*/  FADD.FTZ R80, R113, R80 ;  /* 0x0000005071507221 */ /* 0x000fe20000010000 */
[----:B------:R-:W-:Y:S01]  /*0a60*/  FFMA.FTZ R96, R121, R113, R96 ;  /* 0x0000007179607223 */ /* 0x000fe20000010060 */
[----:B------:R-:W-:Y:S01]  /*0a70*/  FMUL.FTZ R113, R102, R123 ;  /* 0x0000007b66717220 */ /* 0x000fe20000410000 */
[----:B------:R-:W-:Y:S01]  /*0a80*/  FADD.FTZ R11, R119, R11 ;  /* 0x0000000b770b7221 */ /* 0x000fe20000010000 */
[-C--:B------:R-:W-:Y:S01]  /*0a90*/  FFMA.FTZ R71, R116, R119.reuse, R71 ;  /* 0x0000007774477223 */ /* 0x080fe20000010047 */
[----:B------:R-:W-:Y:S01]  /*0aa0*/  FMUL.FTZ R119, R86, R119 ;  /* 0x0000007756777220 */ /* 0x000fe20000410000 */
[----:B------:R-:W-:Y:S01]  /*0ab0*/  FADD.FTZ R46, R114, R51 ;  /* 0x00000033722e7221 */ /* 0x000fe20000010000 */
[----:B------:R-:W-:Y:S01]  /*0ac0*/  FADD.FTZ R12, R50, R12 ;  /* 0x0000000c320c7221 */ /* 0x000fe20000010000 */
[----:B------:R-:W-:Y:S01]  /*0ad0*/  FADD.FTZ R78, R48, R78 ;  /* 0x0000004e304e7221 */ /* 0x000fe20000010000 */
[----:B------:R-:W-:Y:S01]  /*0ae0*/  FFMA.FTZ R79, R106, R48, R79 ;  /* 0x000000306a4f7223 */ /* 0x000fe2000001004f */
[----:B------:R-:W-:Y:S01]  /*0af0*/  FFMA.FTZ R72, R113, R50, R72 ;  /* 0x0000003271487223 */ /* 0x000fe20000010048 */
[----:B------:R-:W-:Y:S01]  /*0b00*/  FFMA.FTZ R55, R121, R112, RZ ;  /* 0x0000007079377223 */ /* 0x000fe200000100ff */
[C---:B------:R-:W-:Y:S01]  /*0b10*/  FMUL.FTZ R48, R102.reuse, R49 ;  /* 0x0000003166307220 */ /* 0x040fe20000410000 */
[C---:B------:R-:W-:Y:S01]  /*0b20*/  FMUL.FTZ R50, R102.reuse, R53 ;  /* 0x0000003566327220 */ /* 0x040fe20000410000 */
[----:B------:R-:W-:Y:S01]  /*0b30*/  FADD.FTZ R53, R119, R46 ;  /* 0x0000002e77357221 */ /* 0x000fe20000010000 */
[----:B------:R-:W-:Y:S01]  /*0b40*/  FMUL.FTZ R49, R102, R57 ;  /* 0x0000003966317220 */ /* 0x000fe20000410000 */
[----:B------:R-:W-:Y:S01]  /*0b50*/  FADD.FTZ R9, R44, R9 ;  /* 0x000000092c097221 */ /* 0x000fe20000010000 */
[-C--:B------:R-:W-:Y:S01]  /*0b60*/  FFMA.FTZ R69, R48, R44.reuse, R69 ;  /* 0x0000002c30457223 */ /* 0x080fe20000010045 */
[----:B------:R-:W-:Y:S01]  /*0b70*/  FMUL.FTZ R51, R88, R44 ;  /* 0x0000002c58337220 */ /* 0x000fe20000410000 */
[----:B------:R-:W-:Y:S01]  /*0b80*/  FFMA.FTZ R55, R106, R115, R55 ;  /* 0x000000736a377223 */ /* 0x000fe20000010037 */
[----:B------:R-:W-:Y:S01]  /*0b90*/  FADD.FTZ R44, R118, R53 ;  /* 0x00000035762c7221 */ /* 0x000fe20000010000 */
[----:B------:R-:W-:-:S02]  /*0ba0*/  HADD2.F32 R54, -RZ, R65.H0_H0 ;  /* 0x20000041ff367230 */ /* 0x000fc40000004100 */
[----:B------:R-:W-:Y:S01]  /*0bb0*/  FADD.FTZ R8, R52, R8 ;  /* 0x0000000834087221 */ /* 0x000fe20000010000 */
[-C--:B------:R-:W-:Y:S01]  /*0bc0*/  FFMA.FTZ R68, R49, R52.reuse, R68 ;  /* 0x0000003431447223 */ /* 0x080fe20000010044 */
[----:B------:R-:W-:Y:S01]  /*0bd0*/  FFMA.FTZ R57, R64, R107, R55 ;  /* 0x0000006b40397223 */ /* 0x000fe20000010037 */
[----:B------:R-:W-:Y:S01]  /*0be0*/  FMUL.FTZ R52, R89, R52 ;  /* 0x0000003459347220 */ /* 0x000fe20000410000 */
[----:B------:R-:W-:Y:S01]  /*0bf0*/  FADD.FTZ R55, R51, R44 ;  /* 0x0000002c33377221 */ /* 0x000fe20000010000 */
[-C--:B------:R-:W-:Y:S01]  /*0c00*/  FMUL.FTZ R53, R90, R54.reuse ;  /* 0x000000365a357220 */ /* 0x080fe20000410000 */
[----:B------:R-:W-:Y:S02]  /*0c10*/  HADD2.F32 R65, -RZ, R65.H1_H1 ;  /* 0x30000041ff417230 */ /* 0x000fe40000004100 */
[----:B------:R-:W-:Y:S01]  /*0c20*/  FFMA.FTZ R57, R108, R109, R57 ;  /* 0x0000006d6c397223 */ /* 0x000fe20000010039 */
[----:B------:R-:W-:Y:S01]  /*0c30*/  FADD.FTZ R46, R55, R52 ;  /* 0x00000034372e7221 */ /* 0x000fe20000010000 */
[----:B------:R-:W-:Y:S01]  /*0c40*/  FADD.FTZ R7, R54, R7 ;  /* 0x0000000736077221 */ /* 0x000fe20000010000 */
[----:B------:R-:W-:Y:S01]  /*0c50*/  FFMA.FTZ R19, R50, R54, R19 ;  /* 0x0000003632137223 */ /* 0x000fe20000010013 */
[----:B------:R-:W-:Y:S01]  /*0c60*/  FFMA.FTZ R44, R110, R111, R57 ;  /* 0x0000006f6e2c7223 */ /* 0x000fe20000010039 */
[----:B------:R-:W-:Y:S01]  /*0c70*/  FADD.FTZ R55, R46, R53 ;  /* 0x000000352e377221 */ /* 0x000fe20000010000 */
[----:B------:R-:W-:-:S02]  /*0c80*/  HADD2.F32 R46, -RZ, R66.H0_H0 ;  /* 0x20000042ff2e7230 */ /* 0x000fc40000004100 */
[----:B------:R-:W-:Y:S01]  /*0c90*/  FMUL.FTZ R54, R91, R65 ;  /* 0x000000415b367220 */ /* 0x000fe20000410000 */
[----:B------:R-:W-:Y:S01]  /*0ca0*/  FFMA.FTZ R57, R113, R114, R44 ;  /* 0x0000007271397223 */ /* 0x000fe2000001002c */
[----:B------:R-:W-:Y:S02]  /*0cb0*/  HADD2.F32 R120, -RZ, R66.H1_H1 ;  /* 0x30000042ff787230 */ /* 0x000fe40000004100 */
[----:B------:R-:W-:Y:S01]  /*0cc0*/  FADD.FTZ R56, R55, R54 ;  /* 0x0000003637387221 */ /* 0x000fe20000010000 */
[----:B------:R-:W-:Y:S01]  /*0cd0*/  FMUL.FTZ R55, R92, R46 ;  /* 0x0000002e5c377220 */ /* 0x000fe20000410000 */
[----:B------:R-:W-:Y:S01]  /*0ce0*/  FFMA.FTZ R44, R116, R119, R57 ;  /* 0x00000077742c7223 */ /* 0x000fe20000010039 */
[--C-:B------:R-:W-:Y:S02]  /*0cf0*/  HADD2.F32 R66, -RZ, R67.reuse.H0_H0 ;  /* 0x20000043ff427230 */ /* 0x100fe40000004100 */
[----:B------:R-:W-:Y:S01]  /*0d00*/  FADD.FTZ R57, R56, R55 ;  /* 0x0000003738397221 */ /* 0x000fe20000010000 */
[----:B------:R-:W-:Y:S01]  /*0d10*/  FMUL.FTZ R56, R93, R120 ;  /* 0x000000785d387220 */ /* 0x000fe20000410000 */
[----:B------:R-:W-:-:S02]  /*0d20*/  HADD2.F32 R67, -RZ, R67.H1_H1 ;  /* 0x30000043ff437230 */ /* 0x000fc40000004100 */
[----:B------:R-:W-:Y:S01]  /*0d30*/  FFMA.FTZ R123, R117, R118, R44 ;  /* 0x00000076757b7223 */ /* 0x000fe2000001002c */
[----:B------:R-:W-:Y:S01]  /*0d40*/  FADD.FTZ R58, R57, R56 ;  /* 0x00000038393a7221 */ /* 0x000fe20000010000 */
[----:B------:R-:W-:Y:S02]  /*0d50*/  FMUL.FTZ R57, R94, R66 ;  /* 0x000000425e397220 */ /* 0x000fe40000410000 */
[----:B------:R-:W-:Y:S02]  /*0d60*/  FFMA.FTZ R44, R48, R51, R123 ;  /* 0x00000033302c7223 */ /* 0x000fe4000001007b */
[----:B------:R-:W-:Y:S01]  /*0d70*/  FADD.FTZ R125, R58, R57 ;  /* 0x000000393a7d7221 */ /* 0x000fe20000010000 */
[----:B------:R-:W-:Y:S01]  /*0d80*/  FMUL.FTZ R58, R95, R67 ;  /* 0x000000435f3a7220 */ /* 0x000fe20000410000 */
[----:B------:R-:W-:-:S03]  /*0d90*/  FFMA.FTZ R123, R49, R52, R44 ;  /* 0x00000034317b7223 */ /* 0x000fc6000001002c */
[----:B------:R-:W-:Y:S01]  /*0da0*/  FADD.FTZ R44, R125, R58 ;  /* 0x0000003a7d2c7221 */ /* 0x000fe20000010000 */
[----:B------:R-:W-:Y:S01]  /*0db0*/  FFMA.FTZ R62, R50, R53, R123 ;  /* 0x00000035323e7223 */ /* 0x000fe2000001007b */
[----:B------:R-:W-:-:S03]  /*0dc0*/  FMUL.FTZ R59, R102, R59 ;  /* 0x0000003b663b7220 */ /* 0x000fc60000410000 */
[----:B------:R-:W0:Y:S01]  /*0dd0*/  SHFL.DOWN PT, R123, R44, 0x10, 0x1f ;  /* 0x0a001f002c7b7f89 */ /* 0x000e2200000e0000 */
[C---:B------:R-:W-:Y:S01]  /*0de0*/  FMUL.FTZ R60, R102.reuse, R45 ;  /* 0x0000002d663c7220 */ /* 0x040fe20000410000 */
[----:B------:R-:W-:Y:S01]  /*0df0*/  FFMA.FTZ R45, R59, R54, R62 ;  /* 0x000000363b2d7223 */ /* 0x000fe2000001003e */
[----:B------:R-:W-:-:S03]  /*0e00*/  FMUL.FTZ R61, R102, R61 ;  /* 0x0000003d663d7220 */ /* 0x000fc60000410000 */
[----:B------:R-:W-:Y:S01]  /*0e10*/  FFMA.FTZ R122, R60, R55, R45 ;  /* 0x000000373c7a7223 */ /* 0x000fe2000001002d */
[----:B------:R-:W-:-:S03]  /*0e20*/  FMUL.FTZ R62, R102, R47 ;  /* 0x0000002f663e7220 */ /* 0x000fc60000410000 */
[----:B------:R-:W-:Y:S01]  /*0e30*/  FFMA.FTZ R45, R61, R56, R122 ;  /* 0x000000383d2d7223 */ /* 0x000fe2000001007a */
[----:B------:R-:W-:-:S03]  /*0e40*/  FMUL.FTZ R63, R102, R63 ;  /* 0x0000003f663f7220 */ /* 0x000fc60000410000 */
[----:B------:R-:W-:-:S04]  /*0e50*/  FFMA.FTZ R122, R62, R57, R45 ;  /* 0x000000393e7a7223 */ /* 0x000fc8000001002d */
[----:B------:R-:W-:-:S05]  /*0e60*/  FFMA.FTZ R122, R63, R58, R122 ;  /* 0x0000003a3f7a7223 */ /* 0x000fca000001007a */
[----:B------:R-:W1:Y:S01]  /*0e70*/  SHFL.DOWN PT, R45, R122, 0x10, 0x1f ;  /* 0x0a001f007a2d7f89 */ /* 0x000e6200000e0000 */
[----:B0-----:R-:W-:-:S05]  /*0e80*/  FADD.FTZ R123, R44, R123 ;  /* 0x0000007b2c7b7221 */ /* 0x001fca0000010000 */
[----:B------:R-:W0:Y:S01]  /*0e90*/  SHFL.DOWN PT, R44, R123, 0x8, 0x1f ;  /* 0x09001f007b2c7f89 */ /* 0x000e2200000e0000 */
[----:B-1----:R-:W-:Y:S01]  /*0ea0*/  FADD.FTZ R45, R122, R45 ;  /* 0x0000002d7a2d7221 */ /* 0x002fe20000010000 */
[----:B0-----:R-:W-:-:S04]  /*0eb0*/  FADD.FTZ R47, R123, R44 ;  /* 0x0000002c7b2f7221 */ /* 0x001fc80000010000 */
[----:B------:R-:W0:Y:S02]  /*0ec0*/  SHFL.DOWN PT, R44, R45, 0x8, 0x1f ;  /* 0x09001f002d2c7f89 */ /* 0x000e2400000e0000 */
[----:B0-----:R-:W-:Y:S02]  /*0ed0*/  FADD.FTZ R124, R45, R44 ;  /* 0x0000002c2d7c7221 */ /* 0x001fe40000010000 */
[----:B------:R-:W0:Y:S04]  /*0ee0*/  SHFL.DOWN PT, R44, R47, 0x4, 0x1f ;  /* 0x08801f002f2c7f89 */ /* 0x000e2800000e0000 */
[----:B------:R-:W1:Y:S01]  /*0ef0*/  SHFL.DOWN PT, R125, R124, 0x4, 0x1f ;  /* 0x08801f007c7d7f89 */ /* 0x000e6200000e0000 */
[----:B0-----:R-:W-:Y:S01]  /*0f00*/  FADD.FTZ R44, R47, R44 ;  /* 0x0000002c2f2c7221 */ /* 0x001fe20000010000 */
[----:B-1----:R-:W-:-:S04]  /*0f10*/  FADD.FTZ R125, R124, R125 ;  /* 0x0000007d7c7d7221 */ /* 0x002fc80000010000 */
[----:B------:R-:W0:Y:S04]  /*0f20*/  SHFL.DOWN PT, R45, R44, 0x2, 0x1f ;  /* 0x08401f002c2d7f89 */ /* 0x000e2800000e0000 */
[----:B------:R-:W1:Y:S01]  /*0f30*/  SHFL.DOWN PT, R122, R125, 0x2, 0x1f ;  /* 0x08401f007d7a7f89 */ /* 0x000e6200000e0000 */
[----:B------:R-:W-:-:S04]  /*0f40*/  ISETP.NE.U32.AND P0, PT, RZ, UR10, PT ;  /* 0x0000000aff007c0c */ /* 0x000fc8000bf05070 */
[----:B------:R-:W-:Y:S01]  /*0f50*/  ISETP.NE.AND.EX P0, PT, RZ, UR11, PT, P0 ;  /* 0x0000000bff007c0c */ /* 0x000fe2000bf05300 */
[----:B0-----:R-:W-:Y:S01]  /*0f60*/  FADD.FTZ R47, R44, R45 ;  /* 0x0000002d2c2f7221 */ /* 0x001fe20000010000 */
[----:B-1----:R-:W-:-:S04]  /*0f70*/  FADD.FTZ R122, R125, R122 ;  /* 0x0000007a7d7a7221 */ /* 0x002fc80000010000 */
[----:B------:R-:W0:Y:S07]  /*0f80*/  SHFL.DOWN PT, R123, R47, 0x1, 0x1f ;  /* 0x08201f002f7b7f89 */ /* 0x000e2e00000e0000 */
[----:B------:R-:W1:Y:S01]  /*0f90*/  @P0 LDC.64 R124, c[0x0][0x438] ;  /* 0x00010e00ff7c0b82 */ /* 0x000e620000000a00 */
[----:B------:R-:W2:Y:S01]  /*0fa0*/  SHFL.DOWN PT, R45, R122, 0x1, 0x1f ;  /* 0x08201f007a2d7f89 */ /* 0x000ea200000e0000 */
[----:B0-----:R-:W-:Y:S01]  /*0fb0*/  FADD.FTZ R44, R47, R123 ;  /* 0x0000007b2f2c7221 */ /* 0x001fe20000010000 */
[----:B--2---:R-:W-:-:S05]  /*0fc0*/  FADD.FTZ R45, R122, R45 ;  /* 0x0000002d7a2d7221 */ /* 0x004fca0000010000 */
[----:B------:R-:W0:Y:S01]  /*0fd0*/  @P0 LDC.64 R122, c[0x0][0x438] ;  /* 0x00010e00ff7a0b82 */ /* 0x000e220000000a00 */
[----:B------:R1:W-:Y:S02]  /*0fe0*/  @!P4 STS.64 [R105], R44 ;  /* 0x0000002c6900c388 */ /* 0x0003e40000000a00 */
[----:B-1----:R-:W-:-:S05]  /*0ff0*/  @P0 IMAD.WIDE.U32 R44, R101, 0x20, R124 ;  /* 0x00000020652c0825 */ /* 0x002fca00078e007c */
[----:B------:R-:W1:Y:S01]  /*1000*/  @P1 LDC.64 R124, c[0x0][0x3e0] ;  /* 0x0000f800ff7c1b82 */ /* 0x000e620000000a00 */
        /* <DEDUP_REMOVED lines=15> */
[----:B------:R-:W-:Y:S06]  /*1100*/  BAR.SYNC.DEFER_BLOCKING 0x0 ;  /* 0x0000000000007b1d */ /* 0x000fec0000010000 */
[----:B0-----:R-:W0:Y:S01]  /*1110*/  LDS.128 R44, [R104] ;  /* 0x00000000682c7984 */ /* 0x001e220000000c00 */
[----:B------:R-:W-:Y:S01]  /*1120*/  FADD.FTZ R6, R65, R6 ;  /* 0x0000000641067221 */ /* 0x000fe20000010000 */
[----:B------:R-:W-:Y:S01]  /*1130*/  FFMA.FTZ R18, R59, R65, R18 ;  /* 0x000000413b127223 */ /* 0x000fe20000010012 */
[----:B------:R-:W-:Y:S01]  /*1140*/  FADD.FTZ R4, R120, R4 ;  /* 0x0000000478047221 */ /* 0x000fe20000010000 */
[----:B------:R-:W-:Y:S01]  /*1150*/  FFMA.FTZ R16, R61, R120, R16 ;  /* 0x000000783d107223 */ /* 0x000fe20000010010 */
[----:B------:R-:W-:-:S02]  /*1160*/  IADD3 R120, PT, PT, R103, 0x2030, RZ ;  /* 0x0000203067787810 */ /* 0x000fc40007ffe0ff */
[----:B------:R-:W-:Y:S01]  /*1170*/  @!P3 IADD3 R120, PT, PT, R103, 0x2010, RZ ;  /* 0x000020106778b810 */ /* 0x000fe20007ffe0ff */
[----:B------:R-:W-:Y:S01]  /*1180*/  FADD.FTZ R3, R66, R3 ;  /* 0x0000000342037221 */ /* 0x000fe20000010000 */
[----:B------:R-:W-:Y:S01]  /*1190*/  FFMA.FTZ R15, R62, R66, R15 ;  /* 0x000000423e0f7223 */ /* 0x000fe2000001000f */
[----:B0-----:R-:W-:Y:S01]  /*11a0*/  FADD.FTZ R65, RZ, R44 ;  /* 0x0000002cff417221 */ /* 0x001fe20000010000 */
[----:B------:R-:W-:-:S03]  /*11b0*/  FADD.FTZ R44, RZ, R45 ;  /* 0x0000002dff2c7221 */ /* 0x000fc60000010000 */
[----:B------:R-:W-:Y:S01]  /*11c0*/  FADD.FTZ R65, R46, R65 ;  /* 0x000000412e417221 */ /* 0x000fe20000010000 */
[----:B------:R-:W-:Y:S02]  /*11d0*/  FADD.FTZ R66, R47, R44 ;  /* 0x0000002c2f427221 */ /* 0x000fe40000010000 */
[----:B------:R-:W0:Y:S01]  /*11e0*/  LDS.128 R44, [R120] ;  /* 0x00000000782c7984 */ /* 0x000e220000000c00 */
[----:B------:R-:W-:Y:S01]  /*11f0*/  FADD.FTZ R2, R67, R2 ;  /* 0x0000000243027221 */ /* 0x000fe20000010000 */
[----:B------:R-:W-:Y:S01]  /*1200*/  FFMA.FTZ R14, R63, R67, R14 ;  /* 0x000000433f0e7223 */ /* 0x000fe2000001000e */
[----:B0-----:R-:W-:Y:S01]  /*1210*/  FADD.FTZ R65, R65, R44 ;  /* 0x0000002c41417221 */ /* 0x001fe20000010000 */
[----:B------:R-:W-:-:S03]  /*1220*/  FADD.FTZ R66, R66, R45 ;  /* 0x0000002d42427221 */ /* 0x000fc60000010000 */
[----:B------:R-:W-:Y:S01]  /*1230*/  FADD.FTZ R46, R46, R65 ;  /* 0x000000412e2e7221 */ /* 0x000fe20000010000 */
[----:B------:R-:W-:-:S03]  /*1240*/  FADD.FTZ R66, R47, R66 ;  /* 0x000000422f427221 */ /* 0x000fc60000010000 */
[----:B------:R-:W-:Y:S01]  /*1250*/  FMUL.FTZ R46, R46, UR12 ;  /* 0x0000000c2e2e7c20 */ /* 0x000fe20008410000 */
[----:B------:R-:W-:Y:S01]  /*1260*/  MOV R65, 0x3f800000 ;  /* 0x3f80000000417802 */ /* 0x000fe20000000f00 */
[----:B------:R-:W-:-:S03]  /*1270*/  FMUL.FTZ R66, R66, UR12 ;  /* 0x0000000c42427c20 */ /* 0x000fc60008410000 */
[----:B------:R-:W-:Y:S01]  /*1280*/  FSEL R67, R46, RZ, !P2 ;  /* 0x000000ff2e437208 */ /* 0x000fe20005000000 */
[----:B--2---:R-:W-:Y:S01]  /*1290*/  @P1 HADD2.F32 R65, -RZ, R105.H0_H0 ;  /* 0x20000069ff411230 */ /* 0x004fe20000004100 */
        /* <DEDUP_REMOVED lines=9> */
[----:B------:R-:W-:Y:S01]  /*1330*/  FADD.FTZ R107, R107, -R64 ;  /* 0x800000406b6b7221 */ /* 0x000fe20000010000 */
[----:B------:R-:W-:Y:S01]  /*1340*/  FADD.FTZ R111, R111, -R110 ;  /* 0x8000006e6f6f7221 */ /* 0x000fe20000010000 */
[----:B------:R-:W-:Y:S01]  /*1350*/  FFMA.FTZ R113, R113, R66, R67 ;  /* 0x0000004271717223 */ /* 0x000fe20000010043 */
[----:B-----5:R-:W-:Y:S01]  /*1360*/  FFMA.FTZ R106, R102, R106, R21 ;  /* 0x0000006a666a7223 */ /* 0x020fe20000010015 */
[-CC-:B------:R-:W-:Y:S01]  /*1370*/  FFMA.FTZ R116, R116, R66.reuse, R67.reuse ;  /* 0x0000004274747223 */ /* 0x180fe20000010043 */
[-CC-:B------:R-:W-:Y:S01]  /*1380*/  FFMA.FTZ R117, R117, R66.reuse, R67.reuse ;  /* 0x0000004275757223 */ /* 0x180fe20000010043 */
[----:B------:R-:W-:Y:S01]  /*1390*/  FFMA.FTZ R121, R121, R66, R67 ;  /* 0x0000004279797223 */ /* 0x000fe20000010043 */
[C---:B------:R-:W-:Y:S01]  /*13a0*/  FFMA.FTZ R44, R102.reuse, R107, R22 ;  /* 0x0000006b662c7223 */ /* 0x040fe20000010016 */
[----:B------:R-:W-:Y:S01]  /*13b0*/  FFMA.FTZ R46, R102, R111, R24 ;  /* 0x0000006f662e7223 */ /* 0x000fe20000010018 */
[-C--:B------:R-:W-:Y:S01]  /*13c0*/  FMUL.FTZ R106, R106, R65.reuse ;  /* 0x000000416a6a7220 */ /* 0x080fe20000410000 */
[----:B------:R-:W-:Y:S01]  /*13d0*/  FADD.FTZ R108, R109, -R108 ;  /* 0x8000006c6d6c7221 */ /* 0x000fe20000010000 */
[----:B------:R-:W-:Y:S01]  /*13e0*/  FADD.FTZ R114, R114, -R113 ;  /* 0x8000007172727221 */ /* 0x000fe20000010000 */
[----:B------:R-:W-:Y:S01]  /*13f0*/  FADD.FTZ R119, R119, -R116 ;  /* 0x8000007477777221 */ /* 0x000fe20000010000 */
[----:B------:R-:W-:Y:S01]  /*1400*/  FADD.FTZ R118, R118, -R117 ;  /* 0x8000007576767221 */ /* 0x000fe20000010000 */
[----:B------:R-:W-:Y:S01]  /*1410*/  FADD.FTZ R121, R112, -R121 ;  /* 0x8000007970797221 */ /* 0x000fe20000010000 */
[-C--:B------:R-:W-:Y:S01]  /*1420*/  FMUL.FTZ R45, R44, R65.reuse ;  /* 0x000000412c2d7220 */ /* 0x080fe20000410000 */
[----:B------:R-:W-:Y:S01]  /*1430*/  FMUL.FTZ R46, R46, R65 ;  /* 0x000000412e2e7220 */ /* 0x000fe20000410000 */
[----:B------:R-:W-:Y:S01]  /*1440*/  FMUL.FTZ R44, R106, UR4 ;  /* 0x000000046a2c7c20 */ /* 0x000fe20008410000 */
[----:B------:R-:W-:Y:S01]  /*1450*/  LOP3.LUT P0, RZ, R124, 0xff00, RZ, 0xc0, !PT ;  /* 0x0000ff007cff7812 */ /* 0x000fe2000780c0ff */
[C---:B------:R-:W-:Y:S01]  /*1460*/  FFMA.FTZ R108, R102.reuse, R108, R23 ;  /* 0x0000006c666c7223 */ /* 0x040fe20000010017 */
[C---:B------:R-:W-:Y:S01]  /*1470*/  FFMA.FTZ R114, R102.reuse, R114, R25 ;  /* 0x0000007266727223 */ /* 0x040fe20000010019 */
[C---:B------:R-:W-:Y:S01]  /*1480*/  FFMA.FTZ R104, R102.reuse, R119, R26 ;  /* 0x0000007766687223 */ /* 0x040fe2000001001a */
[C---:B------:R-:W-:Y:S01]  /*1490*/  FFMA.FTZ R118, R102.reuse, R118, R27 ;  /* 0x0000007666767223 */ /* 0x040fe2000001001b */
[----:B------:R-:W-:Y:S01]  /*14a0*/  FFMA.FTZ R64, R102, R121, R20 ;  /* 0x0000007966407223 */ /* 0x000fe20000010014 */
[----:B------:R-:W-:Y:S01]  /*14b0*/  FMUL.FTZ R45, R45, UR4 ;  /* 0x000000042d2d7c20 */ /* 0x000fe20008410000 */
        /* <DEDUP_REMOVED lines=32> */
.L_x_4972:
        /* <DEDUP_REMOVED lines=20> */
[C---:B------:R-:W-:Y:S01]  /*1800*/  LOP3.LUT P5, RZ, R125.reuse, 0xff, RZ, 0xc0, !PT ;  /* 0x000000ff7dff7812 */ /* 0x040fe200078ac0ff */
[----:B------:R-:W-:Y:S01]  /*1810*/  FMUL.FTZ R40, R40, UR4 ;  /* 0x0000000428287c20 */ /* 0x000fe20008410000 */
[----:B------:R-:W-:Y:S01]  /*1820*/  ISETP.GE.U32.AND.EX P0, PT, R125, 0x1000000, PT, P0 ;  /* 0x010000007d00780c */ /* 0x000fe20003f06100 */
[----:B------:R-:W-:Y:S01]  /*1830*/  FADD.FTZ R107, R107, -R64 ;  /* 0x800000406b6b7221 */ /* 0x000fe20000010000 */
[----:B------:R-:W-:Y:S01]  /*1840*/  LOP3.LUT P6, RZ, R125, 0xff0000, RZ, 0xc0, !PT ;  /* 0x00ff00007dff7812 */ /* 0x000fe200078cc0ff */
[----:B------:R-:W-:Y:S01]  /*1850*/  FADD.FTZ R106, R115, -R106 ;  /* 0x8000006a736a7221 */ /* 0x000fe20000010000 */
[----:B------:R-:W-:Y:S01]  /*1860*/  FADD.FTZ R114, R114, -R113 ;  /* 0x8000007172727221 */ /* 0x000fe20000010000 */
[----:B------:R-:W-:Y:S01]  /*1870*/  FADD.FTZ R108, R109, -R108 ;  /* 0x8000006c6d6c7221 */ /* 0x000fe20000010000 */
[----:B------:R-:W-:Y:S01]  /*1880*/  FADD.FTZ R121, R112, -R121 ;  /* 0x8000007970797221 */ /* 0x000fe20000010000 */
[----:B------:R-:W-:Y:S01]  /*1890*/  FSEL R47, R41, RZ, P0 ;  /* 0x000000ff292f7208 */ /* 0x000fe20000000000 */
[C---:B------:R-:W-:Y:S01]  /*18a0*/  FFMA.FTZ R42, R102.reuse, R107, R22 ;  /* 0x0000006b662a7223 */ /* 0x040fe20000010016 */
[----:B------:R-:W-:Y:S01]  /*18b0*/  FSEL R46, R37, RZ, P5 ;  /* 0x000000ff252e7208 */ /* 0x000fe20002800000 */
[----:B------:R-:W-:Y:S01]  /*18c0*/  FFMA.FTZ R41, R102, R106, R21 ;  /* 0x0000006a66297223 */ /* 0x000fe20000010015 */
        /* <DEDUP_REMOVED lines=13> */
[----:B------:R-:W-:Y:S01]  /*19a0*/  LOP3.LUT P4, RZ, R124, 0xff00, RZ, 0xc0, !PT ;  /* 0x0000ff007cff7812 */ /* 0x000fe2000788c0ff */
[----:B------:R-:W-:Y:S01]  /*19b0*/  FMUL.FTZ R105, R104, UR4 ;  /* 0x0000000468697c20 */ /* 0x000fe20008410000 */
[----:B------:R-:W-:Y:S01]  /*19c0*/  FMUL.FTZ R45, R45, UR4 ;  /* 0x000000042d2d7c20 */ /* 0x000fe20008410000 */
[----:B------:R-:W-:-:S02]  /*19d0*/  LOP3.LUT P2, RZ, R124, 0xff, RZ, 0xc0, !PT ;  /* 0x000000ff7cff7812 */ /* 0x000fc4000784c0ff */
[----:B------:R-:W-:Y:S02]  /*19e0*/  LOP3.LUT P0, RZ, R124, 0xff000000, RZ, 0xc0, !PT ;  /* 0xff0000007cff7812 */ /* 0x000fe4000780c0ff */
        /* <DEDUP_REMOVED lines=10> */
.L_x_4973:
        /* <DEDUP_REMOVED lines=21> */
[-CC-:B------:R-:W-:Y:S01]  /*1be0*/  FFMA.FTZ R49, R49, R66.reuse, R67.reuse ;  /* 0x0000004231317223 */ /* 0x180fe20000010043 */
[-C--:B------:R-:W-:Y:S01]  /*1bf0*/  FMUL.FTZ R46, R37, R65.reuse ;  /* 0x00000041252e7220 */ /* 0x080fe20000410000 */
[-C--:B------:R-:W-:Y:S01]  /*1c00*/  FFMA.FTZ R62, R62, R66.reuse, R67 ;  /* 0x000000423e3e7223 */ /* 0x080fe20000010043 */
[----:B------:R-:W-:Y:S01]  /*1c10*/  FADD.FTZ R54, R54, -R59 ;  /* 0x8000003b36367221 */ /* 0x000fe20000010000 */
[----:B------:R-:W-:Y:S01]  /*1c20*/  FFMA.FTZ R63, R63, R66, R67 ;  /* 0x000000423f3f7223 */ /* 0x000fe20000010043 */
[----:B------:R-:W-:Y:S01]  /*1c30*/  FADD.FTZ R51, R51, -R48 ;  /* 0x8000003033337221 */ /* 0x000fe20000010000 */
[-C--:B------:R-:W-:Y:S01]  /*1c40*/  FMUL.FTZ R45, R36, R65.reuse ;  /* 0x00000041242d7220 */ /* 0x080fe20000410000 */
[----:B------:R-:W-:Y:S01]  /*1c50*/  FMUL.FTZ R44, R42, R65 ;  /* 0x000000412a2c7220 */ /* 0x000fe20000410000 */
[----:B------:R-:W-:Y:S01]  /*1c60*/  FMUL.FTZ R46, R46, UR4 ;  /* 0x000000042e2e7c20 */ /* 0x000fe20008410000 */
[----:B------:R-:W-:Y:S01]  /*1c70*/  LOP3.LUT P6, RZ, R123, 0xff00, RZ, 0xc0, !PT ;  /* 0x0000ff007bff7812 */ /* 0x000fe200078cc0ff */
[----:B------:R-:W-:Y:S01]  /*1c80*/  FADD.FTZ R49, R52, -R49 ;  /* 0x8000003134317221 */ /* 0x000fe20000010000 */
[----:B------:R-:W-:Y:S01]  /*1c90*/  FADD.FTZ R57, R57, -R62 ;  /* 0x8000003e39397221 */ /* 0x000fe20000010000 */
[----:B------:R-:W-:Y:S01]  /*1ca0*/  FFMA.FTZ R43, R102, R54, R31 ;  /* 0x00000036662b7223 */ /* 0x000fe2000001001f */
[----:B------:R-:W-:Y:S01]  /*1cb0*/  FADD.FTZ R58, R58, -R63 ;  /* 0x8000003f3a3a7221 */ /* 0x000fe20000010000 */
[----:B------:R-:W-:Y:S01]  /*1cc0*/  FFMA.FTZ R40, R102, R51, R28 ;  /* 0x0000003366287223 */ /* 0x000fe2000001001c */
[----:B------:R-:W-:Y:S01]  /*1cd0*/  FMUL.FTZ R45, R45, UR4 ;  /* 0x000000042d2d7c20 */ /* 0x000fe20008410000 */
[----:B------:R-:W-:Y:S01]  /*1ce0*/  FMUL.FTZ R44, R44, UR4 ;  /* 0x000000042c2c7c20 */ /* 0x000fe20008410000 */
[----:B------:R-:W-:Y:S01]  /*1cf0*/  LOP3.LUT P5, RZ, R122, 0xff0000, RZ, 0xc0, !PT ;  /* 0x00ff00007aff7812 */ /* 0x000fe200078ac0ff */
[C---:B------:R-:W-:Y:S01]  /*1d00*/  FFMA.FTZ R41, R102.reuse, R49, R29 ;  /* 0x0000003166297223 */ /* 0x040fe2000001001d */
[----:B------:R-:W-:Y:S01]  /*1d10*/  LOP3.LUT P2, RZ, R123, 0xff, RZ, 0xc0, !PT ;  /* 0x000000ff7bff7812 */ /* 0x000fe2000784c0ff */
[----:B------:R-:W-:Y:S01]  /*1d20*/  FFMA.FTZ R38, R102, R57, R34 ;  /* 0x0000003966267223 */ /* 0x000fe20000010022 */
[----:B------:R-:W-:Y:S01]  /*1d30*/  FSEL R51, R46, RZ, P6 ;  /* 0x000000ff2e337208 */ /* 0x000fe20003000000 */
[-C--:B------:R-:W-:Y:S01]  /*1d40*/  FMUL.FTZ R46, R43, R65.reuse ;  /* 0x000000412b2e7220 */ /* 0x080fe20000410000 */
        /* <DEDUP_REMOVED lines=26> */
[----:B------:R-:W-:Y:S01]  /*1ef0*/  F2FP.F16.F32.PACK_AB R44, R49, R44 ;  /* 0x0000002c312c723e */ /* 0x000fe200000000ff */
[----:B------:R-:W-:Y:S06]  /*1f00*/  BRA `(.L_x_4975) ;  /* 0x0000000000f47947 */ /* 0x000fec0003800000 */
.L_x_4974:
        /* <DEDUP_REMOVED lines=8> */
[C---:B------:R-:W-:Y:S01]  /*1f90*/  FFMA.FTZ R50, R102.reuse, R55, R32 ;  /* 0x0000003766327223 */ /* 0x040fe20000010020 */
[----:B------:R-:W-:Y:S01]  /*1fa0*/  FADD.FTZ R57, R57, -R62 ;  /* 0x8000003e39397221 */ /* 0x000fe20000010000 */
[----:B0-----:R-:W-:Y:S01]  /*1fb0*/  FFMA.FTZ R44, R102, R51, R28 ;  /* 0x00000033662c7223 */ /* 0x001fe2000001001c */
[-CC-:B------:R-:W-:Y:S01]  /*1fc0*/  FFMA.FTZ R59, R59, R66.reuse, R67.reuse ;  /* 0x000000423b3b7223 */ /* 0x180fe20000010043 */
[-CC-:B------:R-:W-:Y:S01]  /*1fd0*/  FFMA.FTZ R61, R61, R66.reuse, R67.reuse ;  /* 0x000000423d3d7223 */ /* 0x180fe20000010043 */
[----:B------:R-:W-:Y:S01]  /*1fe0*/  FFMA.FTZ R63, R63, R66, R67 ;  /* 0x000000423f3f7223 */ /* 0x000fe20000010043 */
[----:B------:R-:W-:Y:S01]  /*1ff0*/  FADD.FTZ R49, R52, -R49 ;  /* 0x8000003134317221 */ /* 0x000fe20000010000 */
[----:B------:R-:W-:Y:S01]  /*2000*/  FMUL.FTZ R50, R50, R65 ;  /* 0x0000004132327220 */ /* 0x000fe20000410000 */
[C---:B------:R-:W-:Y:S01]  /*2010*/  FFMA.FTZ R48, R102.reuse, R53, R30 ;  /* 0x0000003566307223 */ /* 0x040fe2000001001e */
[----:B------:R-:W-:Y:S01]  /*2020*/  FFMA.FTZ R52, R102, R57, R34 ;  /* 0x0000003966347223 */ /* 0x000fe20000010022 */
[-C--:B------:R-:W-:Y:S01]  /*2030*/  FMUL.FTZ R44, R44, R65.reuse ;  /* 0x000000412c2c7220 */ /* 0x080fe20000410000 */
[----:B------:R-:W-:Y:S01]  /*2040*/  FADD.FTZ R54, R54, -R59 ;  /* 0x8000003b36367221 */ /* 0x000fe20000010000 */
[----:B------:R-:W-:Y:S01]  /*2050*/  FADD.FTZ R56, R56, -R61 ;  /* 0x8000003d38387221 */ /* 0x000fe20000010000 */
[----:B------:R-:W-:Y:S01]  /*2060*/  FADD.FTZ R58, R58, -R63 ;  /* 0x8000003f3a3a7221 */ /* 0x000fe20000010000 */
[----:B------:R-:W-:Y:S01]  /*2070*/  FMUL.FTZ R50, R50, UR4 ;  /* 0x0000000432327c20 */ /* 0x000fe20008410000 */
[-C--:B------:R-:W-:Y:S01]  /*2080*/  FMUL.FTZ R48, R48, R65.reuse ;  /* 0x0000004130307220 */ /* 0x080fe20000410000 */
[----:B------:R-:W-:Y:S01]  /*2090*/  FMUL.FTZ R52, R52, R65 ;  /* 0x0000004134347220 */ /* 0x000fe20000410000 */
[----:B------:R-:W-:Y:S01]  /*20a0*/  FMUL.FTZ R44, R44, UR4 ;  /* 0x000000042c2c7c20 */ /* 0x000fe20008410000 */
[C---:B------:R-:W-:Y:S01]  /*20b0*/  LOP3.LUT P6, RZ, R123.reuse, 0xff, RZ, 0xc0, !PT ;  /* 0x000000ff7bff7812 */ /* 0x040fe200078cc0ff */
[C---:B------:R-:W-:Y:S01]  /*20c0*/  FFMA.FTZ R46, R102.reuse, R49, R29 ;  /* 0x00000031662e7223 */ /* 0x040fe2000001001d */
[C---:B------:R-:W-:Y:S01]  /*20d0*/  FFMA.FTZ R54, R102.reuse, R54, R31 ;  /* 0x0000003666367223 */ /* 0x040fe2000001001f */
[C---:B------:R-:W-:Y:S01]  /*20e0*/  FFMA.FTZ R56, R102.reuse, R56, R33 ;  /* 0x0000003866387223 */ /* 0x040fe20000010021 */
[----:B------:R-:W-:Y:S01]  /*20f0*/  FFMA.FTZ R58, R102, R58, R35 ;  /* 0x0000003a663a7223 */ /* 0x000fe20000010023 */
[----:B------:R-:W-:Y:S01]  /*2100*/  LOP3.LUT P2, RZ, R122, 0xff, RZ, 0xc0, !PT ;  /* 0x000000ff7aff7812 */ /* 0x000fe2000784c0ff */
[----:B------:R-:W-:Y:S01]  /*2110*/  FMUL.FTZ R48, R48, UR4 ;  /* 0x0000000430307c20 */ /* 0x000fe20008410000 */
[----:B------:R-:W-:Y:S01]  /*2120*/  FSEL R50, R50, RZ, P6 ;  /* 0x000000ff32327208 */ /* 0x000fe20003000000 */
[----:B------:R-:W-:Y:S01]  /*2130*/  FMUL.FTZ R52, R52, UR4 ;  /* 0x0000000434347c20 */ /* 0x000fe20008410000 */
[-C--:B------:R-:W-:Y:S01]  /*2140*/  FMUL.FTZ R46, R46, R65.reuse ;  /* 0x000000412e2e7220 */ /* 0x080fe20000410000 */
[-C--:B------:R-:W-:Y:S01]  /*2150*/  FMUL.FTZ R54, R54, R65.reuse ;  /* 0x0000004136367220 */ /* 0x080fe20000410000 */
[-C--:B------:R-:W-:Y:S01]  /*2160*/  FMUL.FTZ R56, R56, R65.reuse ;  /* 0x0000004138387220 */ /* 0x080fe20000410000 */
[----:B------:R-:W-:Y:S01]  /*2170*/  FMUL.FTZ R58, R58, R65 ;  /* 0x000000413a3a7220 */ /* 0x000fe20000410000 */
[----:B------:R-:W-:Y:S01]  /*2180*/  LOP3.LUT P5, RZ, R122, 0xff0000, RZ, 0xc0, !PT ;  /* 0x00ff00007aff7812 */ /* 0x000fe200078ac0ff */
        /* <DEDUP_REMOVED lines=21> */
.L_x_4975:
[----:B------:R-:W0:Y:S02]  /*22e0*/  @P0 LDC.64 R48, c[0x0][0x478] ;  /* 0x00011e00ff300b82 */ /* 0x000e240000000a00 */
[----:B0-----:R-:W-:-:S04]  /*22f0*/  @P0 IMAD.WIDE.U32 R48, R100, 0x20, R48 ;  /* 0x0000002064300825 */ /* 0x001fc800078e0030 */
[----:B------:R-:W-:Y:S01]  /*2300*/  IMAD.WIDE.U32 R100, R100, 0x10, R104 ;  /* 0x0000001064647825 */ /* 0x000fe200078e0068 */
[----:B------:R1:W-:Y:S04]  /*2310*/  @P0 STG.E.128 desc[UR6][R48.64], R40 ;  /* 0x0000002830000986 */ /* 0x0003e8000c101d06 */
[----:B------:R1:W-:Y:S04]  /*2320*/  @P0 STG.E.128 desc[UR6][R48.64+0x10], R36 ;  /* 0x0000102430000986 */ /* 0x0003e8000c101d06 */
[----:B------:R1:W-:Y:S01]  /*2330*/  STG.E.128 desc[UR6][R100.64], R44 ;  /* 0x0000002c64007986 */ /* 0x0003e2000c101d06 */
[----:B------:R-:W-:Y:S05]  /*2340*/  BRA `(.L_x_4976) ;  /* 0x00000010001c7947 */ /* 0x000fea0003800000 */
.L_x_4971:
        /* <DEDUP_REMOVED lines=13> */
[----:B------:R-:W-:Y:S01]  /*2420*/  FADD.FTZ R119, R119, -R116 ;  /* 0x8000007477777221 */ /* 0x000fe20000010000 */
[----:B------:R-:W-:Y:S01]  /*2430*/  FMUL.FTZ R44, R102, R115 ;  /* 0x00000073662c7220 */ /* 0x000fe20000410000 */
[-CC-:B------:R-:W-:Y:S01]  /*2440*/  FFMA.FTZ R47, R113, R66.reuse, R67.reuse ;  /* 0x00000042712f7223 */ /* 0x180fe20000010043 */
[-CC-:B------:R-:W-:Y:S01]  /*2450*/  FFMA.FTZ R103, R117, R66.reuse, R67.reuse ;  /* 0x0000004275677223 */ /* 0x180fe20000010043 */
[----:B------:R-:W-:Y:S01]  /*2460*/  FFMA.FTZ R121, R121, R66, R67 ;  /* 0x0000004279797223 */ /* 0x000fe20000010043 */
[-C--:B------:R-:W-:Y:S01]  /*2470*/  FMUL.FTZ R46, R46, R65.reuse ;  /* 0x000000412e2e7220 */ /* 0x080fe20000410000 */
[----:B------:R-:W-:Y:S01]  /*2480*/  FADD.FTZ R109, R109, -R108 ;  /* 0x8000006c6d6d7221 */ /* 0x000fe20000010000 */
[-C--:B------:R-:W-:Y:S01]  /*2490*/  FMUL.FTZ R64, R64, R65.reuse ;  /* 0x0000004140407220 */ /* 0x080fe20000410000 */
[----:B------:R-:W-:Y:S01]  /*24a0*/  FMUL.FTZ R44, R44, R65 ;  /* 0x000000412c2c7220 */ /* 0x000fe20000410000 */
[----:B------:R-:W-:Y:S01]  /*24b0*/  FMUL.FTZ R108, R102, R119 ;  /* 0x00000077666c7220 */ /* 0x000fe20000410000 */
[----:B------:R-:W-:Y:S01]  /*24c0*/  FADD.FTZ R47, R114, -R47 ;  /* 0x8000002f722f7221 */ /* 0x000fe20000010000 */
[----:B------:R-:W-:Y:S01]  /*24d0*/  FADD.FTZ R103, R118, -R103 ;  /* 0x8000006776677221 */ /* 0x000fe20000010000 */
[----:B------:R-:W-:Y:S01]  /*24e0*/  FADD.FTZ R121, R112, -R121 ;  /* 0x8000007970797221 */ /* 0x000fe20000010000 */
[----:B------:R-:W-:Y:S01]  /*24f0*/  FMUL.FTZ R45, R46, UR4 ;  /* 0x000000042e2d7c20 */ /* 0x000fe20008410000 */
[----:B------:R-:W-:Y:S01]  /*2500*/  FMUL.FTZ R46, R64, UR4 ;  /* 0x00000004402e7c20 */ /* 0x000fe20008410000 */
[----:B------:R-:W-:Y:S01]  /*2510*/  FMUL.FTZ R44, R44, UR4 ;  /* 0x000000042c2c7c20 */ /* 0x000fe20008410000 */
[C---:B-----5:R-:W-:Y:S01]  /*2520*/  LOP3.LUT P6, RZ, R125.reuse, 0xff, RZ, 0xc0, !PT ;  /* 0x000000ff7dff7812 */ /* 0x060fe200078cc0ff */
[----:B------:R-:W-:Y:S01]  /*2530*/  FMUL.FTZ R108, R108, R65 ;  /* 0x000000416c6c7220 */ /* 0x000fe20000410000 */
[----:B------:R-:W-:Y:S01]  /*2540*/  LOP3.LUT P2, RZ, R124, 0xff00, RZ, 0xc0, !PT ;  /* 0x0000ff007cff7812 */ /* 0x000fe2000784c0ff */
[C---:B------:R-:W-:Y:S01]  /*2550*/  FMUL.FTZ R104, R102.reuse, R109 ;  /* 0x0000006d66687220 */ /* 0x040fe20000410000 */
[C---:B------:R-:W-:Y:S01]  /*2560*/  FMUL.FTZ R106, R102.reuse, R47 ;  /* 0x0000002f666a7220 */ /* 0x040fe20000410000 */
[C---:B------:R-:W-:Y:S01]  /*2570*/  FMUL.FTZ R110, R102.reuse, R103 ;  /* 0x00000067666e7220 */ /* 0x040fe20000410000 */
[----:B------:R-:W-:Y:S01]  /*2580*/  FMUL.FTZ R64, R102, R121 ;  /* 0x0000007966407220 */ /* 0x000fe20000410000 */
[----:B------:R-:W-:Y:S01]  /*2590*/  FSEL R46, R46, RZ, P6 ;  /* 0x000000ff2e2e7208 */ /* 0x000fe20003000000 */
[----:B------:R-:W-:Y:S01]  /*25a0*/  FMUL.FTZ R108, R108, UR4 ;  /* 0x000000046c6c7c20 */ /* 0x000fe20008410000 */
[----:B------:R-:W-:Y:S01]  /*25b0*/  LOP3.LUT P5, RZ, R124, 0xff0000, RZ, 0xc0, !PT ;  /* 0x00ff00007cff7812 */ /* 0x000fe200078ac0ff */
[-C--:B------:R-:W-:Y:S01]  /*25c0*/  FMUL.FTZ R104, R104, R65.reuse ;  /* 0x0000004168687220 */ /* 0x080fe20000410000 */
[----:B------:R-:W-:Y:S01]  /*25d0*/  FSEL R44, R44, RZ, P2 ;  /* 0x000000ff2c2c7208 */ /* 0x000fe20001000000 */
[-C--:B------:R-:W-:Y:S01]  /*25e0*/  FMUL.FTZ R106, R106, R65.reuse ;  /* 0x000000416a6a7220 */ /* 0x080fe20000410000 */
[----:B------:R-:W-:Y:S01]  /*25f0*/  LOP3.LUT P6, RZ, R125, 0xff0000, RZ, 0xc0, !PT ;  /* 0x00ff00007dff7812 */ /* 0x000fe200078cc0ff */
[-C--:B------:R-:W-:Y:S01]  /*2600*/  FMUL.FTZ R110, R110, R65.reuse ;  /* 0x000000416e6e7220 */ /* 0x080fe20000410000 */
[----:B------:R-:W-:Y:S01]  /*2610*/  FMUL.FTZ R64, R64, R65 ;  /* 0x0000004140407220 */ /* 0x000fe20000410000 */
[----:B------:R-:W-:Y:S01]  /*2620*/  ISETP.GE.U32.AND P2, PT, R124, RZ, PT ;  /* 0x000000ff7c00720c */ /* 0x000fe20003f46070 */
        /* <DEDUP_REMOVED lines=19> */
.L_x_4977:
        /* <DEDUP_REMOVED lines=11> */
[-C--:B------:R-:W-:Y:S01]  /*2810*/  FFMA.FTZ R108, R108, R66.reuse, R67 ;  /* 0x000000426c6c7223 */ /* 0x080fe20000010043 */
[-C--:B------:R-:W-:Y:S01]  /*2820*/  FMUL.FTZ R37, R36, R65.reuse ;  /* 0x0000004124257220 */ /* 0x080fe20000410000 */
[-C--:B------:R-:W-:Y:S01]  /*2830*/  FMUL.FTZ R40, R38, R65.reuse ;  /* 0x0000004126287220 */ /* 0x080fe20000410000 */
[----:B------:R-:W-:Y:S01]  /*2840*/  FMUL.FTZ R42, R39, R65 ;  /* 0x00000041272a7220 */ /* 0x000fe20000410000 */
[----:B------:R-:W-:Y:S01]  /*2850*/  FADD.FTZ R113, R114, -R113 ;  /* 0x8000007172717221 */ /* 0x000fe20000010000 */
[----:B------:R-:W-:Y:S01]  /*2860*/  FMUL.FTZ R37, R37, UR4 ;  /* 0x0000000425257c20 */ /* 0x000fe20008410000 */
[----:B------:R-:W-:Y:S01]  /*2870*/  ISETP.GE.U32.AND P2, PT, R124, RZ, PT ;  /* 0x000000ff7c00720c */ /* 0x000fe20003f46070 */
[-CC-:B------:R-:W-:Y:S01]  /*2880*/  FFMA.FTZ R106, R106, R66.reuse, R67.reuse ;  /* 0x000000426a6a7223 */ /* 0x180fe20000010043 */
[-CC-:B------:R-:W-:Y:S01]  /*2890*/  FFMA.FTZ R64, R64, R66.reuse, R67.reuse ;  /* 0x0000004240407223 */ /* 0x180fe20000010043 */
[----:B------:R-:W-:Y:S01]  /*28a0*/  FFMA.FTZ R121, R121, R66, R67 ;  /* 0x0000004279797223 */ /* 0x000fe20000010043 */
[----:B------:R-:W-:Y:S01]  /*28b0*/  FMUL.FTZ R40, R40, UR4 ;  /* 0x0000000428287c20 */ /* 0x000fe20008410000 */
[----:B------:R-:W-:Y:S01]  /*28c0*/  FMUL.FTZ R42, R42, UR4 ;  /* 0x000000042a2a7c20 */ /* 0x000fe20008410000 */
[----:B------:R-:W-:Y:S01]  /*28d0*/  FSEL R104, R37, RZ, P5 ;  /* 0x000000ff25687208 */ /* 0x000fe20002800000 */
[----:B------:R-:W-:Y:S01]  /*28e0*/  FADD.FTZ R43, R109, -R108 ;  /* 0x8000006c6d2b7221 */ /* 0x000fe20000010000 */
[C---:B------:R-:W-:Y:S01]  /*28f0*/  LOP3.LUT P6, RZ, R125.reuse, 0xff0000, RZ, 0xc0, !PT ;  /* 0x00ff00007dff7812 */ /* 0x040fe200078cc0ff */
[----:B------:R-:W-:Y:S01]  /*2900*/  FMUL.FTZ R37, R102, R113 ;  /* 0x0000007166257220 */ /* 0x000fe20000410000 */
[----:B------:R-:W-:Y:S01]  /*2910*/  ISETP.GE.U32.AND.EX P2, PT, R125, 0x1000000, PT, P2 ;  /* 0x010000007d00780c */ /* 0x000fe20003f46120 */
[----:B------:R-:W-:Y:S01]  /*2920*/  FADD.FTZ R41, R115, -R106 ;  /* 0x8000006a73297221 */ /* 0x000fe20000010000 */
        /* <DEDUP_REMOVED lines=32> */
.L_x_4978:
        /* <DEDUP_REMOVED lines=16> */
[C---:B0-----:R-:W-:Y:S01]  /*2c30*/  FMUL.FTZ R37, R102.reuse, R61 ;  /* 0x0000003d66257220 */ /* 0x041fe20000410000 */
[C---:B------:R-:W-:Y:S01]  /*2c40*/  FMUL.FTZ R42, R102.reuse, R53 ;  /* 0x00000035662a7220 */ /* 0x040fe20000410000 */
[----:B------:R-:W-:Y:S01]  /*2c50*/  FMUL.FTZ R36, R102, R55 ;  /* 0x0000003766247220 */ /* 0x000fe20000410000 */
        /* <DEDUP_REMOVED lines=12> */
[----:B------:R-:W-:Y:S01]  /*2d20*/  FMUL.FTZ R43, R102, R59 ;  /* 0x0000003b662b7220 */ /* 0x000fe20000410000 */
[----:B------:R-:W-:Y:S01]  /*2d30*/  FADD.FTZ R63, R58, -R63 ;  /* 0x8000003f3a3f7221 */ /* 0x000fe20000010000 */
[----:B------:R-:W-:Y:S01]  /*2d40*/  FMUL.FTZ R40, R102, R51 ;  /* 0x0000003366287220 */ /* 0x000fe20000410000 */
[----:B------:R-:W-:Y:S01]  /*2d50*/  FMUL.FTZ R45, R45, UR4 ;  /* 0x000000042d2d7c20 */ /* 0x000fe20008410000 */
[----:B------:R-:W-:Y:S01]  /*2d60*/  FMUL.FTZ R44, R44, UR4 ;  /* 0x000000042c2c7c20 */ /* 0x000fe20008410000 */
[----:B------:R-:W-:Y:S01]  /*2d70*/  LOP3.LUT P5, RZ, R122, 0xff0000, RZ, 0xc0, !PT ;  /* 0x00ff00007aff7812 */ /* 0x000fe200078ac0ff */
[C---:B------:R-:W-:Y:S01]  /*2d80*/  FMUL.FTZ R41, R102.reuse, R49 ;  /* 0x0000003166297220 */ /* 0x040fe20000410000 */
[----:B------:R-:W-:Y:S01]  /*2d90*/  LOP3.LUT P2, RZ, R123, 0xff, RZ, 0xc0, !PT ;  /* 0x000000ff7bff7812 */ /* 0x000fe2000784c0ff */
[----:B------:R-:W-:Y:S01]  /*2da0*/  FMUL.FTZ R38, R102, R57 ;  /* 0x0000003966267220 */ /* 0x000fe20000410000 */
[----:B------:R-:W-:Y:S01]  /*2db0*/  FSEL R51, R46, RZ, P6 ;  /* 0x000000ff2e337208 */ /* 0x000fe20003000000 */
        /* <DEDUP_REMOVED lines=29> */
.L_x_4979:
        /* <DEDUP_REMOVED lines=29> */
[C---:B------:R-:W-:Y:S01]  /*3160*/  LOP3.LUT P6, RZ, R123.reuse, 0xff, RZ, 0xc0, !PT ;  /* 0x000000ff7bff7812 */ /* 0x040fe200078cc0ff */
[----:B------:R-:W-:Y:S01]  /*3170*/  FMUL.FTZ R102, R102, R63 ;  /* 0x0000003f66667220 */ /* 0x000fe20000410000 */
        /* <DEDUP_REMOVED lines=30> */
.L_x_4980:
[----:B------:R-:W0:Y:S02]  /*3360*/  @P0 LDC.64 R48, c[0x0][0x478] ;  /* 0x00011e00ff300b82 */ /* 0x000e240000000a00 */
[----:B0-----:R-:W-:-:S04]  /*3370*/  @P0 IMAD.WIDE.U32 R48, R100, 0x20, R48 ;  /* 0x0000002064300825 */ /* 0x001fc800078e0030 */
[----:B------:R-:W-:Y:S01]  /*3380*/  IMAD.WIDE.U32 R100, R100, 0x10, R104 ;  /* 0x0000001064647825 */ /* 0x000fe200078e0068 */
[----:B------:R0:W-:Y:S04]  /*3390*/  @P0 STG.E.128 desc[UR6][R48.64], R40 ;  /* 0x0000002830000986 */ /* 0x0001e8000c101d06 */
[----:B------:R0:W-:Y:S04]  /*33a0*/  @P0 STG.E.128 desc[UR6][R48.64+0x10], R36 ;  /* 0x0000102430000986 */ /* 0x0001e8000c101d06 */
[----:B------:R0:W-:Y:S02]  /*33b0*/  STG.E.128 desc[UR6][R100.64], R44 ;  /* 0x0000002c64007986 */ /* 0x0001e4000c101d06 */
.L_x_4976:
        /* <DEDUP_REMOVED lines=37> */
.L_x_4970:
        /* <DEDUP_REMOVED lines=16> */
.L_x_4982:
        /* <DEDUP_REMOVED lines=15> */
.L_x_8095:


//--------------------- .text._ZN10layer_norm22ln_bwd_finalize_kernelINS_22Kernel_traits_finalizeILj2048E6__halfS2_fS2_fjLb0ELj1024ELj4ENS_18Kernel_traits_baseILj2048ES2_S2_fS2_fjLj1024EEEEELb0ELb0EEEvNS_9BwdParamsE --------------------------
	.section	.text._ZN10layer_norm22ln_bwd_finalize_kernelINS_22Kernel_traits_finalizeILj2048E6__halfS2_fS2_fjLb0ELj1024ELj4ENS_18Kernel_traits_baseILj2048ES2_S2_fS2_fjLj1024EEEEELb0ELb0EEEvNS_9BwdParamsE,"ax",@progbits
	.align	128
        .global         _ZN10layer_norm22ln_bwd_finalize_kernelINS_22Kernel_traits_finalizeILj2048E6__halfS2_fS2_fjLb0ELj1024ELj4ENS_18Kernel_traits_baseILj2048ES2_S2_fS2_fjLj1024EEEEELb0ELb0EEEvNS_9BwdParamsE
        .type           _ZN10layer_norm22ln_bwd_finalize_kernelINS_22Kernel_traits_finalizeILj2048E6__halfS2_fS2_fjLb0ELj1024ELj4ENS_18Kernel_traits_baseILj2048ES2_S2_fS2_fjLj1024EEEEELb0ELb0EEEvNS_9BwdParamsE,@function
        .size           _ZN10layer_norm22ln_bwd_finalize_kernelINS_22Kernel_traits_finalizeILj2048E6__halfS2_fS2_fjLb0ELj1024ELj4ENS_18Kernel_traits_baseILj2048ES2_S2_fS2_fjLj1024EEEEELb0ELb0EEEvNS_9BwdParamsE,(.L_x_8096 - _ZN10layer_norm22ln_bwd_finalize_kernelINS_22Kernel_traits_finalizeILj2048E6__halfS2_fS2_fjLb0ELj1024ELj4ENS_18Kernel_traits_baseILj2048ES2_S2_fS2_fjLj1024EEEEELb0ELb0EEEvNS_9BwdParamsE)
        .other          _ZN10layer_norm22ln_bwd_finalize_kernelINS_22Kernel_traits_finalizeILj2048E6__halfS2_fS2_fjLb0ELj1024ELj4ENS_18Kernel_traits_baseILj2048ES2_S2_fS2_fjLj1024EEEEELb0ELb0EEEvNS_9BwdParamsE,@"STO_CUDA_ENTRY STV_DEFAULT"
_ZN10layer_norm22ln_bwd_finalize_kernelINS_22Kernel_traits_finalizeILj2048E6__halfS2_fS2_fjLb0ELj1024ELj4ENS_18Kernel_traits_baseILj2048ES2_S2_fS2_fjLj1024EEEEELb0ELb0EEEvNS_9BwdParamsE:
.text._ZN10layer_norm22ln_bwd_finalize_kernelINS_22Kernel_traits_finalizeILj2048E6__halfS2_fS2_fjLb0ELj1024ELj4ENS_18Kernel_traits_baseILj2048ES2_S2_fS2_fjLj1024EEEEELb0ELb0EEEvNS_9BwdParamsE:
        /* <DEDUP_REMOVED lines=82> */
.L_x_4987:
        /* <DEDUP_REMOVED lines=118> */
.L_x_4986:
[----:B------:R-:W-:Y:S05]  /*0c80*/  BSYNC.RECONVERGENT B1 ;  /* 0x0000000000017941 */ /* 0x000fea0003800200 */
.L_x_4985:
        /* <DEDUP_REMOVED lines=75> */
.L_x_4989:
[----:B------:R-:W-:Y:S05]  /*1140*/  BSYNC.RECONVERGENT B1 ;  /* 0x0000000000017941 */ /* 0x000fea0003800200 */
.L_x_4988:
        /* <DEDUP_REMOVED lines=37> */
.L_x_4991:
[----:B------:R-:W-:Y:S05]  /*13a0*/  BSYNC.RECONVERGENT B1 ;  /* 0x0000000000017941 */ /* 0x000fea0003800200 */
.L_x_4990:
[----:B------:R-:W-:Y:S05]  /*13b0*/  @!P1 BRA `(.L_x_4984) ;  /* 0x0000000000409947 */ /* 0x000fea0003800000 */
[----:B------:R-:W0:Y:S01]  /*13c0*/  LDC.64 R10, c[0x0][0x440] ;  /* 0x00011000ff0a7b82 */ /* 0x000e220000000a00 */
[----:B------:R-:W-:Y:S01]  /*13d0*/  IMAD R59, R0, R56, R59 ;  /* 0x00000038003b7224 */ /* 0x000fe200078e023b */
[----:B------:R-:W-:Y:S02]  /*13e0*/  LOP3.LUT R8, R8, 0x1f, RZ, 0xc0, !PT ;  /* 0x0000001f08087812 */ /* 0x000fe400078ec0ff */
[----:B------:R-:W-:Y:S02]  /*13f0*/  IADD3 R9, PT, PT, -R9, RZ, RZ ;  /* 0x000000ff09097210 */ /* 0x000fe40007ffe1ff */
[----:B------:R-:W-:Y:S02]  /*1400*/  IADD3 R59, PT, PT, R8, R59, RZ ;  /* 0x0000003b083b7210 */ /* 0x000fe40007ffe0ff */
[----:B------:R-:W1:Y:S05]  /*1410*/  LDC.64 R12, c[0x0][0x448] ;  /* 0x00011200ff0c7b82 */ /* 0x000e6a0000000a00 */
.L_x_4992:
        /* <DEDUP_REMOVED lines=10> */
.L_x_4984:
[----:B------:R-:W-:Y:S05]  /*14c0*/  BSYNC.RECONVERGENT B0 ;  /* 0x0000000000007941 */ /* 0x000fea0003800200 */
.L_x_4983:
        /* <DEDUP_REMOVED lines=59> */
.L_x_4993:
        /* <DEDUP_REMOVED lines=16> */
.L_x_8096:


//--------------------- .text._ZN10layer_norm13ln_bwd_kernelINS_13Kernel_traitsI6__halfS2_fS2_fjLj2048ELj1ELj1ELj4ELj16ENS_18Kernel_traits_baseILj2048ES2_S2_fS2_fjLj128EEEEELb1ELb0ELb1ELb0EEEvNS_9BwdParamsE --------------------------
	.section	.text._ZN10layer_norm13ln_bwd_kernelINS_13Kernel_traitsI6__halfS2_fS2_fjLj2048ELj1ELj1ELj4ELj16ENS_18Kernel_traits_baseILj2048ES2_S2_fS2_fjLj128EEEEELb1ELb0ELb1ELb0EEEvNS_9BwdParamsE,"ax",@progbits
	.align	128
        .global         _ZN10layer_norm13ln_bwd_kernelINS_13Kernel_traitsI6__halfS2_fS2_fjLj2048ELj1ELj1ELj4ELj16ENS_18Kernel_traits_baseILj2048ES2_S2_fS2_fjLj128EEEEELb1ELb0ELb1ELb0EEEvNS_9BwdParamsE
        .type           _ZN10layer_norm13ln_bwd_kernelINS_13Kernel_traitsI6__halfS2_fS2_fjLj2048ELj1ELj1ELj4ELj16ENS_18Kernel_traits_baseILj2048ES2_S2_fS2_fjLj128EEEEELb1ELb0ELb1ELb0EEEvNS_9BwdParamsE,@function
        .size           _ZN10layer_norm13ln_bwd_kernelINS_13Kernel_traitsI6__halfS2_fS2_fjLj2048ELj1ELj1ELj4ELj16ENS_18Kernel_traits_baseILj2048ES2_S2_fS2_fjLj128EEEEELb1ELb0ELb1ELb0EEEvNS_9BwdParamsE,(.L_x_8097 - _ZN10layer_norm13ln_bwd_kernelINS_13Kernel_traitsI6__halfS2_fS2_fjLj2048ELj1ELj1ELj4ELj16ENS_18Kernel_traits_baseILj2048ES2_S2_fS2_fjLj128EEEEELb1ELb0ELb1ELb0EEEvNS_9BwdParamsE)
        .other          _ZN10layer_norm13ln_bwd_kernelINS_13Kernel_traitsI6__halfS2_fS2_fjLj2048ELj1ELj1ELj4ELj16ENS_18Kernel_traits_baseILj2048ES2_S2_fS2_fjLj128EEEEELb1ELb0ELb1ELb0EEEvNS_9BwdParamsE,@"STO_CUDA_ENTRY STV_DEFAULT"
_ZN10layer_norm13ln_bwd_kernelINS_13Kernel_traitsI6__halfS2_fS2_fjLj2048ELj1ELj1ELj4ELj16ENS_18Kernel_traits_baseILj2048ES2_S2_fS2_fjLj128EEEEELb1ELb0ELb1ELb0EEEvNS_9BwdParamsE:
.text._ZN10layer_norm13ln_bwd_kernelINS_13Kernel_traitsI6__halfS2_fS2_fjLj2048ELj1ELj1ELj4ELj16ENS_18Kernel_traits_baseILj2048ES2_S2_fS2_fjLj128EEEEELb1ELb0ELb1ELb0EEEvNS_9BwdParamsE:
        /* <DEDUP_REMOVED lines=65> */
.L_x_5073:
        /* <DEDUP_REMOVED lines=29> */
[----:B------:R-:W-:Y:S01]  /*05e0*/  HFMA2 R122, -RZ, RZ, 0, 0 ;  /* 0x00000000ff7a7431 */ /* 0x000fe200000001ff */
        /* <DEDUP_REMOVED lines=8> */
[----:B------:R-:W-:Y:S02]  /*0670*/  @UP3 USHF.R.S32.HI UR9, URZ, 0x1f, UR8 ;  /* 0x0000001fff093899 */ /* 0x000fe40008011408 */
[----:B------:R-:W-:Y:S01]  /*0680*/  USHF.R.S32.HI UR7, URZ, 0x1f, UR6 ;  /* 0x0000001fff077899 */ /* 0x000fe20008011406 */
[----:B------:R-:W-:Y:S01]  /*0690*/  LEA.HI R81, R81, R4, RZ, 0x3 ;  /* 0x0000000451517211 */ /* 0x000fe200078f18ff */
[----:B------:R-:W-:Y:S02]  /*06a0*/  @UP3 ULEA.HI UR9, UR9, UR8, URZ, 0x3 ;  /* 0x0000000809093291 */ /* 0x000fe4000f8f18ff */
[----:B------:R-:W-:-:S04]  /*06b0*/  ULEA.HI UR7, UR7, UR6, URZ, 0x3 ;  /* 0x0000000607077291 */ /* 0x000fc8000f8f18ff */
        /* <DEDUP_REMOVED lines=18> */
[----:B------:R-:W-:-:S13]  /*07e0*/  ISETP.NE.AND.EX P0, PT, RZ, UR25, PT, P0 ;  /* 0x00000019ff007c0c */ /* 0x000fda000bf05300 */
[----:B------:R-:W0:Y:S01]  /*07f0*/  @P0 LDC.64 R92, c[0x0][0x438] ;  /* 0x00010e00ff5c0b82 */ /* 0x000e220000000a00 */
[----:B--2---:R-:W-:-:S04]  /*0800*/  IMAD.WIDE.U32 R6, R117, 0x8, R6 ;  /* 0x0000000875067825 */ /* 0x004fc800078e0006 */
[----:B-----5:R-:W-:Y:S01]  /*0810*/  HADD2.F32 R5, -RZ, R56.H0_H0 ;  /* 0x20000038ff057230 */ /* 0x020fe20000004100 */
[----:B------:R-:W5:Y:S01]  /*0820*/  LDG.E.64 R94, desc[UR20][R6.64] ;  /* 0x00000014065e7981 */ /* 0x000f62000c1e1b00 */
[----:B0-----:R-:W-:-:S05]  /*0830*/  @P0 IMAD.WIDE.U32 R92, R118, 0x20, R92 ;  /* 0x00000020765c0825 */ /* 0x001fca00078e005c */
[----:B------:R-:W5:Y:S04]  /*0840*/  @P0 LDG.E.128 R16, desc[UR20][R92.64] ;  /* 0x000000145c100981 */ /* 0x000f68000c1e1d00 */
[----:B------:R0:W5:Y:S02]  /*0850*/  @P0 LDG.E.128 R12, desc[UR20][R92.64+0x10] ;  /* 0x000010145c0c0981 */ /* 0x000164000c1e1d00 */
[--C-:B0-----:R-:W-:Y:S02]  /*0860*/  HADD2.F32 R93, -RZ, R58.reuse.H0_H0 ;  /* 0x2000003aff5d7230 */ /* 0x101fe40000004100 */
[----:B------:R-:W-:Y:S02]  /*0870*/  HADD2.F32 R92, -RZ, R58.H1_H1 ;  /* 0x3000003aff5c7230 */ /* 0x000fe40000004100 */
[----:B------:R-:W-:-:S02]  /*0880*/  HADD2.F32 R100, -RZ, R59.H0_H0 ;  /* 0x2000003bff647230 */ /* 0x000fc40000004100 */
[----:B------:R-:W-:Y:S01]  /*0890*/  HADD2.F32 R114, -RZ, R59.H1_H1 ;  /* 0x3000003bff727230 */ /* 0x000fe20000004100 */
[----:B------:R-:W-:Y:S02]  /*08a0*/  IADD3 R119, PT, PT, R119, 0x80, RZ ;  /* 0x0000008077777810 */ /* 0x000fe40007ffe0ff */
[----:B------:R-:W-:Y:S02]  /*08b0*/  IADD3 R117, PT, PT, R117, 0x80, RZ ;  /* 0x0000008075757810 */ /* 0x000fe40007ffe0ff */
[----:B------:R-:W-:Y:S01]  /*08c0*/  IADD3 R118, PT, PT, R118, 0x80, RZ ;  /* 0x0000008076767810 */ /* 0x000fe20007ffe0ff */
[C---:B---3--:R-:W-:Y:S01]  /*08d0*/  FADD.FTZ R3, -R115.reuse, R8 ;  /* 0x0000000873037221 */ /* 0x048fe20000010100 */
[C---:B------:R-:W-:Y:S01]  /*08e0*/  FADD.FTZ R8, -R115.reuse, R9 ;  /* 0x0000000973087221 */ /* 0x040fe20000010100 */
[----:B------:R-:W-:Y:S01]  /*08f0*/  FADD.FTZ R98, -R115, R10 ;  /* 0x0000000a73627221 */ /* 0x000fe20000010100 */
[----:B------:R-:W-:Y:S02]  /*0900*/  HADD2.F32 R10, -RZ, R56.H1_H1 ;  /* 0x30000038ff0a7230 */ /* 0x000fe40000004100 */
[----:B------:R-:W-:Y:S01]  /*0910*/  FMUL.FTZ R3, R3, UR31 ;  /* 0x0000001f03037c20 */ /* 0x000fe20008410000 */
[----:B------:R-:W-:Y:S01]  /*0920*/  FMUL.FTZ R8, R8, UR31 ;  /* 0x0000001f08087c20 */ /* 0x000fe20008410000 */
[----:B----4-:R-:W-:-:S02]  /*0930*/  HADD2.F32 R9, -RZ, R80.H0_H0 ;  /* 0x20000050ff097230 */ /* 0x010fc40000004100 */
[----:B------:R-:W-:Y:S02]  /*0940*/  HADD2.F32 R80, -RZ, R80.H1_H1 ;  /* 0x30000050ff507230 */ /* 0x000fe40000004100 */
[----:B------:R-:W-:Y:S01]  /*0950*/  FADD.FTZ R99, -R115, R11 ;  /* 0x0000000b73637221 */ /* 0x000fe20000010100 */
[----:B------:R-:W-:Y:S02]  /*0960*/  HADD2.F32 R7, -RZ, R81.H0_H0 ;  /* 0x20000051ff077230 */ /* 0x000fe40000004100 */
[-C--:B------:R-:W-:Y:S01]  /*0970*/  FMUL.FTZ R6, R5, R9.reuse ;  /* 0x0000000905067220 */ /* 0x080fe20000410000 */
[----:B------:R-:W-:Y:S01]  /*0980*/  FADD.FTZ R32, R32, R9 ;  /* 0x0000000920207221 */ /* 0x000fe20000010000 */
[----:B------:R-:W-:Y:S01]  /*0990*/  FFMA.FTZ R48, R3, R9, R48 ;  /* 0x0000000903307223 */ /* 0x000fe20000010030 */
[-C--:B------:R-:W-:Y:S01]  /*09a0*/  FMUL.FTZ R5, R10, R80.reuse ;  /* 0x000000500a057220 */ /* 0x080fe20000410000 */
[----:B------:R-:W-:Y:S01]  /*09b0*/  FADD.FTZ R33, R33, R80 ;  /* 0x0000005021217221 */ /* 0x000fe20000010000 */
[----:B------:R-:W-:Y:S01]  /*09c0*/  FFMA.FTZ R49, R8, R80, R49 ;  /* 0x0000005008317223 */ /* 0x000fe20000010031 */
[----:B------:R-:W-:-:S02]  /*09d0*/  HADD2.F32 R9, -RZ, R57.H0_H0 ;  /* 0x20000039ff097230 */ /* 0x000fc40000004100 */
[----:B------:R-:W-:Y:S01]  /*09e0*/  FMUL.FTZ R11, R98, UR31 ;  /* 0x0000001f620b7c20 */ /* 0x000fe20008410000 */
[----:B------:R-:W-:Y:S02]  /*09f0*/  HADD2.F32 R80, -RZ, R57.H1_H1 ;  /* 0x30000039ff507230 */ /* 0x000fe40000004100 */
[----:B------:R-:W-:Y:S02]  /*0a00*/  HADD2.F32 R81, -RZ, R81.H1_H1 ;  /* 0x30000051ff517230 */ /* 0x000fe40000004100 */
[----:B------:R-:W-:Y:S01]  /*0a10*/  FADD.FTZ R84, -R115, R84 ;  /* 0x0000005473547221 */ /* 0x000fe20000010100 */
[-C--:B------:R-:W-:Y:S01]  /*0a20*/  FMUL.FTZ R9, R9, R7.reuse ;  /* 0x0000000709097220 */ /* 0x080fe20000410000 */
[----:B------:R-:W-:Y:S01]  /*0a30*/  FADD.FTZ R34, R34, R7 ;  /* 0x0000000722227221 */ /* 0x000fe20000010000 */
[----:B------:R-:W-:Y:S01]  /*0a40*/  FFMA.FTZ R50, R11, R7, R50 ;  /* 0x000000070b327223 */ /* 0x000fe20000010032 */
[----:B------:R-:W-:Y:S01]  /*0a50*/  FMUL.FTZ R7, R80, R81 ;  /* 0x0000005150077220 */ /* 0x000fe20000410000 */
[----:B------:R-:W-:Y:S01]  /*0a60*/  FMUL.FTZ R10, R99, UR31 ;  /* 0x0000001f630a7c20 */ /* 0x000fe20008410000 */
[----:B------:R-:W-:-:S02]  /*0a70*/  HADD2.F32 R80, -RZ, R82.H0_H0 ;  /* 0x20000052ff507230 */ /* 0x000fc40000004100 */
[----:B------:R-:W-:Y:S01]  /*0a80*/  FADD.FTZ R85, -R115, R85 ;  /* 0x0000005573557221 */ /* 0x000fe20000010100 */
[----:B------:R-:W-:Y:S01]  /*0a90*/  FMUL.FTZ R99, R84, UR31 ;  /* 0x0000001f54637c20 */ /* 0x000fe20008410000 */
[----:B------:R-:W-:Y:S02]  /*0aa0*/  HADD2.F32 R82, -RZ, R82.H1_H1 ;  /* 0x30000052ff527230 */ /* 0x000fe40000004100 */
[----:B------:R-:W-:Y:S01]  /*0ab0*/  FADD.FTZ R35, R35, R81 ;  /* 0x0000005123237221 */ /* 0x000fe20000010000 */
[----:B------:R-:W-:Y:S01]  /*0ac0*/  FFMA.FTZ R51, R10, R81, R51 ;  /* 0x000000510a337223 */ /* 0x000fe20000010033 */
[-C--:B------:R-:W-:Y:S01]  /*0ad0*/  FMUL.FTZ R93, R93, R80.reuse ;  /* 0x000000505d5d7220 */ /* 0x080fe20000410000 */
[----:B------:R-:W-:Y:S01]  /*0ae0*/  FMUL.FTZ R98, R85, UR31 ;  /* 0x0000001f55627c20 */ /* 0x000fe20008410000 */
        /* <DEDUP_REMOVED lines=13> */
[--C-:B------:R-:W-:Y:S02]  /*0bc0*/  HADD2.F32 R85, -RZ, R83.reuse.H0_H0 ;  /* 0x20000053ff557230 */ /* 0x100fe40000004100 */
[----:B------:R-:W-:Y:S01]  /*0bd0*/  FADD.FTZ R86, -R115, R86 ;  /* 0x0000005673567221 */ /* 0x000fe20000010100 */
[----:B------:R-:W-:Y:S02]  /*0be0*/  HADD2.F32 R84, -RZ, R83.H1_H1 ;  /* 0x30000053ff547230 */ /* 0x000fe40000004100 */
[----:B------:R-:W-:Y:S01]  /*0bf0*/  FADD.FTZ R81, R80, R93 ;  /* 0x0000005d50517221 */ /* 0x000fe20000010000 */
[----:B------:R-:W-:Y:S01]  /*0c00*/  FFMA.FTZ R83, R99, R93, R82 ;  /* 0x0000005d63537223 */ /* 0x000fe20000010052 */
[----:B------:R-:W-:Y:S01]  /*0c10*/  FMUL.FTZ R101, R86, UR31 ;  /* 0x0000001f56657c20 */ /* 0x000fe20008410000 */
[-C--:B------:R-:W-:Y:S01]  /*0c20*/  FMUL.FTZ R100, R100, R85.reuse ;  /* 0x0000005564647220 */ /* 0x080fe20000410000 */
        /* <DEDUP_REMOVED lines=10> */
[C---:B------:R-:W-:Y:S01]  /*0cd0*/  FFMA.FTZ R47, R116.reuse, R84, R47 ;  /* 0x00000054742f7223 */ /* 0x040fe2000001002f */
[----:B------:R-:W-:Y:S01]  /*0ce0*/  FADD.FTZ R120, R81, R114 ;  /* 0x0000007251787221 */ /* 0x000fe20000010000 */
[----:B------:R-:W-:-:S07]  /*0cf0*/  FFMA.FTZ R122, R116, R114, R83 ;  /* 0x00000072747a7223 */ /* 0x000fce0000010053 */
.L_x_4998:
[----:B------:R-:W-:Y:S05]  /*0d00*/  BSYNC.RECONVERGENT B1 ;  /* 0x0000000000017941 */ /* 0x000fea0003800200 */
.L_x_4997:
        /* <DEDUP_REMOVED lines=13> */
[----:B------:R-:W1:Y:S01]  /*0de0*/  @P0 LDC.64 R102, c[0x0][0x438] ;  /* 0x00010e00ff660b82 */ /* 0x000e620000000a00 */
[----:B-----5:R-:W-:-:S02]  /*0df0*/  HADD2.F32 R111, -RZ, R52.H0_H0 ;  /* 0x20000034ff6f7230 */ /* 0x020fc40000004100 */
[----:B------:R-:W-:Y:S02]  /*0e00*/  HADD2.F32 R110, -RZ, R52.H1_H1 ;  /* 0x30000034ff6e7230 */ /* 0x000fe40000004100 */
[----:B------:R-:W-:Y:S02]  /*0e10*/  HADD2.F32 R109, -RZ, R54.H1_H1 ;  /* 0x30000036ff6d7230 */ /* 0x000fe40000004100 */
[----:B-1----:R-:W-:-:S05]  /*0e20*/  @P0 IMAD.WIDE.U32 R102, R118, 0x20, R102 ;  /* 0x0000002076660825 */ /* 0x002fca00078e0066 */
[----:B------:R-:W5:Y:S04]  /*0e30*/  @P0 LDG.E.128 R60, desc[UR20][R102.64] ;  /* 0x00000014663c0981 */ /* 0x000f68000c1e1d00 */
[----:B------:R4:W5:Y:S01]  /*0e40*/  @P0 LDG.E.128 R64, desc[UR20][R102.64+0x10] ;  /* 0x0000101466400981 */ /* 0x000962000c1e1d00 */
[C---:B---3--:R-:W-:Y:S01]  /*0e50*/  FADD.FTZ R112, -R115.reuse, R81 ;  /* 0x0000005173707221 */ /* 0x048fe20000010100 */
[C---:B0-----:R-:W-:Y:S01]  /*0e60*/  FADD.FTZ R104, -R115.reuse, R82 ;  /* 0x0000005273687221 */ /* 0x041fe20000010100 */
[C---:B------:R-:W-:Y:S02]  /*0e70*/  FADD.FTZ R113, -R115.reuse, R80 ;  /* 0x0000005073717221 */ /* 0x040fe40000010100 */
[----:B------:R-:W-:Y:S01]  /*0e80*/  FMUL.FTZ R112, R112, UR31 ;  /* 0x0000001f70707c20 */ /* 0x000fe20008410000 */
[----:B------:R-:W-:Y:S01]  /*0e90*/  FADD.FTZ R83, -R115, R83 ;  /* 0x0000005373537221 */ /* 0x000fe20000010100 */
[----:B----4-:R-:W-:-:S02]  /*0ea0*/  HADD2.F32 R102, -RZ, R88.H0_H0 ;  /* 0x20000058ff667230 */ /* 0x010fc40000004100 */
[----:B------:R-:W-:Y:S02]  /*0eb0*/  HADD2.F32 R88, -RZ, R88.H1_H1 ;  /* 0x30000058ff587230 */ /* 0x000fe40000004100 */
[--C-:B------:R-:W-:Y:S02]  /*0ec0*/  HADD2.F32 R105, -RZ, R90.reuse.H0_H0 ;  /* 0x2000005aff697230 */ /* 0x100fe40000004100 */
[----:B------:R-:W-:Y:S02]  /*0ed0*/  HADD2.F32 R82, -RZ, R90.H1_H1 ;  /* 0x3000005aff527230 */ /* 0x000fe40000004100 */
[----:B------:R-:W-:Y:S02]  /*0ee0*/  HADD2.F32 R103, -RZ, R89.H0_H0 ;  /* 0x20000059ff677230 */ /* 0x000fe40000004100 */
[----:B------:R-:W-:Y:S02]  /*0ef0*/  HADD2.F32 R90, -RZ, R53.H0_H0 ;  /* 0x20000035ff5a7230 */ /* 0x000fe40000004100 */
[----:B------:R-:W-:Y:S01]  /*0f00*/  FMUL.FTZ R113, R113, UR31 ;  /* 0x0000001f71717c20 */ /* 0x000fe20008410000 */
[----:B------:R-:W-:-:S02]  /*0f10*/  HADD2.F32 R106, -RZ, R89.H1_H1 ;  /* 0x30000059ff6a7230 */ /* 0x000fc40000004100 */
[----:B------:R-:W-:Y:S01]  /*0f20*/  FMUL.FTZ R111, R111, R102 ;  /* 0x000000666f6f7220 */ /* 0x000fe20000410000 */
[-C--:B------:R-:W-:Y:S01]  /*0f30*/  FMUL.FTZ R110, R110, R88.reuse ;  /* 0x000000586e6e7220 */ /* 0x080fe20000410000 */
[----:B------:R-:W-:Y:S01]  /*0f40*/  FADD.FTZ R25, R25, R88 ;  /* 0x0000005819197221 */ /* 0x000fe20000010000 */
[----:B------:R-:W-:Y:S01]  /*0f50*/  FFMA.FTZ R41, R112, R88, R41 ;  /* 0x0000005870297223 */ /* 0x000fe20000010029 */
[----:B------:R-:W-:Y:S01]  /*0f60*/  FMUL.FTZ R89, R104, UR31 ;  /* 0x0000001f68597c20 */ /* 0x000fe20008410000 */
[C---:B------:R-:W-:Y:S01]  /*0f70*/  FADD.FTZ R84, -R115.reuse, R84 ;  /* 0x0000005473547221 */ /* 0x040fe20000010100 */
[-C--:B------:R-:W-:Y:S01]  /*0f80*/  FMUL.FTZ R88, R90, R103.reuse ;  /* 0x000000675a587220 */ /* 0x080fe20000410000 */
[----:B------:R-:W-:Y:S01]  /*0f90*/  FADD.FTZ R85, -R115, R85 ;  /* 0x0000005573557221 */ /* 0x000fe20000010100 */
[----:B------:R-:W-:Y:S01]  /*0fa0*/  FMUL.FTZ R90, R83, UR31 ;  /* 0x0000001f535a7c20 */ /* 0x000fe20008410000 */
[----:B------:R-:W-:Y:S01]  /*0fb0*/  FADD.FTZ R24, R24, R102 ;  /* 0x0000006618187221 */ /* 0x000fe20000010000 */
[----:B------:R-:W-:Y:S01]  /*0fc0*/  FFMA.FTZ R40, R113, R102, R40 ;  /* 0x0000006671287223 */ /* 0x000fe20000010028 */
[----:B------:R-:W-:Y:S01]  /*0fd0*/  FADD.FTZ R83, R120, R111 ;  /* 0x0000006f78537221 */ /* 0x000fe20000010000 */
[----:B------:R-:W-:Y:S01]  /*0fe0*/  FADD.FTZ R26, R26, R103 ;  /* 0x000000671a1a7221 */ /* 0x000fe20000010000 */
[----:B------:R-:W-:Y:S01]  /*0ff0*/  FFMA.FTZ R42, R89, R103, R42 ;  /* 0x00000067592a7223 */ /* 0x000fe2000001002a */
[----:B------:R-:W-:-:S02]  /*1000*/  HADD2.F32 R102, -RZ, R54.H0_H0 ;  /* 0x20000036ff667230 */ /* 0x000fc40000004100 */
[----:B------:R-:W-:Y:S01]  /*1010*/  FFMA.FTZ R107, R113, R111, R122 ;  /* 0x0000006f716b7223 */ /* 0x000fe2000001007a */
[--C-:B------:R-:W-:Y:S02]  /*1020*/  HADD2.F32 R81, -RZ, R91.reuse.H0_H0 ;  /* 0x2000005bff517230 */ /* 0x100fe40000004100 */
[----:B------:R-:W-:Y:S01]  /*1030*/  FMUL.FTZ R103, R84, UR31 ;  /* 0x0000001f54677c20 */ /* 0x000fe20008410000 */
[----:B------:R-:W-:Y:S02]  /*1040*/  HADD2.F32 R80, -RZ, R91.H1_H1 ;  /* 0x3000005bff507230 */ /* 0x000fe40000004100 */
[----:B------:R-:W-:Y:S01]  /*1050*/  FMUL.FTZ R104, R85, UR31 ;  /* 0x0000001f55687c20 */ /* 0x000fe20008410000 */
[----:B------:R-:W-:Y:S02]  /*1060*/  HADD2.F32 R91, -RZ, R53.H1_H1 ;  /* 0x30000035ff5b7230 */ /* 0x000fe40000004100 */
        /* <DEDUP_REMOVED lines=9> */
[----:B------:R-:W-:Y:S01]  /*1100*/  FADD.FTZ R82, R83, R88 ;  /* 0x0000005853527221 */ /* 0x000fe20000010000 */
[----:B------:R-:W-:Y:S01]  /*1110*/  FFMA.FTZ R83, R89, R88, R84 ;  /* 0x0000005859537223 */ /* 0x000fe20000010054 */
[----:B------:R-:W-:-:S02]  /*1120*/  FADD.FTZ R86, -R115, R86 ;  /* 0x0000005673567221 */ /* 0x000fc40000010100 */
[----:B------:R-:W-:Y:S01]  /*1130*/  FADD.FTZ R85, R82, R91 ;  /* 0x0000005b52557221 */ /* 0x000fe20000010000 */
[C---:B------:R-:W-:Y:S01]  /*1140*/  FFMA.FTZ R82, R90.reuse, R91, R83 ;  /* 0x0000005b5a527223 */ /* 0x040fe20000010053 */
        /* <DEDUP_REMOVED lines=22> */
.L_x_4996:
[----:B------:R-:W0:Y:S01]  /*12b0*/  S2R R0, SR_TID.X ;  /* 0x0000000000007919 */ /* 0x000e220000002100 */
        /* <DEDUP_REMOVED lines=26> */
.L_x_5002:
[----:B-1----:R-:W-:Y:S05]  /*1460*/  BSYNC.RECONVERGENT B1 ;  /* 0x0000000000017941 */ /* 0x002fea0003800200 */
.L_x_5001:
[----:B------:R-:W-:Y:S01]  /*1470*/  HFMA2 R120, -RZ, RZ, 0, 0 ;  /* 0x00000000ff787431 */ /* 0x000fe200000001ff */
[----:B------:R-:W-:Y:S01]  /*1480*/  MOV R122, RZ ;  /* 0x000000ff007a7202 */ /* 0x000fe20000000f00 */
[----:B------:R-:W-:Y:S06]  /*1490*/  @!P2 BRA `(.L_x_4999) ;  /* 0x000000000060a947 */ /* 0x000fec0003800000 */
[----:B0-----:R-:W0:Y:S02]  /*14a0*/  LDC.64 R80, c[0x0][0x3b0] ;  /* 0x0000ec00ff507b82 */ /* 0x001e240000000a00 */
[----:B0-----:R-:W-:-:S05]  /*14b0*/  IMAD.WIDE.U32 R80, R115, 0x8, R80 ;  /* 0x0000000873507825 */ /* 0x001fca00078e0050 */
[----:B------:R1:W5:Y:S01]  /*14c0*/  LDG.E.64 R96, desc[UR20][R80.64] ;  /* 0x0000001450607981 */ /* 0x000362000c1e1b00 */
[----:B------:R-:W-:Y:S05]  /*14d0*/  BRA `(.L_x_4999) ;  /* 0x0000000000507947 */ /* 0x000fea0003800000 */
.L_x_5000:
        /* <DEDUP_REMOVED lines=18> */
[----:B------:R-:W-:Y:S02]  /*1600*/  MOV R120, RZ ;  /* 0x000000ff00787202 */ /* 0x000fe40000000f00 */
[----:B------:R-:W-:-:S07]  /*1610*/  MOV R122, RZ ;  /* 0x000000ff007a7202 */ /* 0x000fce0000000f00 */
.L_x_4999:
[----:B-1----:R-:W-:Y:S05]  /*1620*/  BSYNC.RECONVERGENT B0 ;  /* 0x0000000000007941 */ /* 0x002fea0003800200 */
.L_x_4995:
        /* <DEDUP_REMOVED lines=31> */
.L_x_5004:
[----:B------:R-:W-:Y:S05]  /*1820*/  BSYNC.RECONVERGENT B0 ;  /* 0x0000000000007941 */ /* 0x000fea0003800200 */
.L_x_5003:
        /* <DEDUP_REMOVED lines=51> */
.L_x_5009:
        /* <DEDUP_REMOVED lines=12> */
.L_x_5010:
        /* <DEDUP_REMOVED lines=12> */
.L_x_5011:
        /* <DEDUP_REMOVED lines=12> */
.L_x_5012:
        /* <DEDUP_REMOVED lines=12> */
.L_x_5013:
        /* <DEDUP_REMOVED lines=12> */
.L_x_5014:
        /* <DEDUP_REMOVED lines=12> */
.L_x_5015:
        /* <DEDUP_REMOVED lines=14> */
.L_x_5008:
        /* <DEDUP_REMOVED lines=45> */
.L_x_5017:
        /* <DEDUP_REMOVED lines=12> */
.L_x_5018:
        /* <DEDUP_REMOVED lines=12> */
.L_x_5019:
        /* <DEDUP_REMOVED lines=12> */
.L_x_5020:
        /* <DEDUP_REMOVED lines=12> */
.L_x_5021:
        /* <DEDUP_REMOVED lines=12> */
.L_x_5022:
        /* <DEDUP_REMOVED lines=12> */
.L_x_5023:
[----:B------:R-:W-:Y:S05]  /*2810*/  BRA.U !UP3, `(.L_x_5016) ;  /* 0x0000000d0b1c7547 */ /* 0x000fea000b800000 */
        /* <DEDUP_REMOVED lines=8> */
.L_x_5007:
        /* <DEDUP_REMOVED lines=13> */
[----:B------:R-:W-:-:S04]  /*2970*/  F2FP.F16.F32.PACK_AB R80, RZ, R80 ;  /* 0x00000050ff50723e */ /* 0x000fc800000000ff */
[----:B------:R-:W-:-:S07]  /*2980*/  PRMT R68, R80, 0x7610, R68 ;  /* 0x0000761050447816 */ /* 0x000fce0000000044 */
.L_x_5025:
        /* <DEDUP_REMOVED lines=12> */
.L_x_5026:
        /* <DEDUP_REMOVED lines=12> */
.L_x_5027:
        /* <DEDUP_REMOVED lines=12> */
.L_x_5028:
        /* <DEDUP_REMOVED lines=12> */
.L_x_5029:
        /* <DEDUP_REMOVED lines=12> */
.L_x_5030:
        /* <DEDUP_REMOVED lines=12> */
.L_x_5031:
[----:B------:R-:W-:Y:S05]  /*2e10*/  BRA.U !UP3, `(.L_x_5016) ;  /* 0x000000050b9c7547 */ /* 0x000fea000b800000 */
[----:B------:R-:W-:Y:S02]  /*2e20*/  PLOP3.LUT P0, PT, PT, PT, UP2, 0x80, 0x8 ;  /* 0x000000000008781c */ /* 0x000fe40003f0f028 */
[----:B-----5:R-:W-:-:S11]  /*2e30*/  MOV R80, R15 ;  /* 0x0000000f00507202 */ /* 0x020fd60000000f00 */
        /* <DEDUP_REMOVED lines=11> */
.L_x_5024:
[----:B------:R-:W-:Y:S02]  /*2ef0*/  PLOP3.LUT P0, PT, PT, PT, UP2, 0x80, 0x8 ;  /* 0x000000000008781c */ /* 0x000fe40003f0f028 */
[----:B-----5:R-:W-:Y:S02]  /*2f00*/  MOV R73, R17 ;  /* 0x0000001100497202 */ /* 0x020fe40000000f00 */
[----:B------:R-:W-:Y:S02]  /*2f10*/  MOV R78, R14 ;  /* 0x0000000e004e7202 */ /* 0x000fe40000000f00 */
[----:B------:R-:W-:Y:S02]  /*2f20*/  MOV R75, R19 ;  /* 0x00000013004b7202 */ /* 0x000fe40000000f00 */
[----:B------:R-:W-:Y:S02]  /*2f30*/  MOV R74, R18 ;  /* 0x00000012004a7202 */ /* 0x000fe40000000f00 */
[----:B------:R-:W-:-:S03]  /*2f40*/  MOV R76, R12 ;  /* 0x0000000c004c7202 */ /* 0x000fc60000000f00 */
        /* <DEDUP_REMOVED lines=32> */
[----:B------:R-:W-:-:S04]  /*3150*/  F2FP.F16.F32.PACK_AB R80, RZ, R80 ;  /* 0x00000050ff50723e */ /* 0x000fc800000000ff */
[----:B------:R-:W-:-:S07]  /*3160*/  PRMT R68, R80, 0x7610, R68 ;  /* 0x0000761050447816 */ /* 0x000fce0000000044 */
.L_x_5032:
[----:B------:R-:W-:Y:S05]  /*3170*/  BRA.U !UP3, `(.L_x_5033) ;  /* 0x000000010b187547 */ /* 0x000fea000b800000 */
[----:B------:R-:W-:Y:S01]  /*3180*/  FMUL.FTZ R80, R73, UR23 ;  /* 0x0000001749507c20 */ /* 0x000fe20008410000 */
[----:B------:R-:W-:-:S03]  /*3190*/  LOP3.LUT P0, RZ, R94, 0xff00, RZ, 0xc0, !PT ;  /* 0x0000ff005eff7812 */ /* 0x000fc6000780c0ff */
[----:B------:R-:W-:-:S05]  /*31a0*/  FMUL.FTZ R80, R80, UR22 ;  /* 0x0000001650507c20 */ /* 0x000fca0008410000 */
[----:B------:R-:W-:-:S04]  /*31b0*/  FSEL R80, R80, RZ, P0 ;  /* 0x000000ff50507208 */ /* 0x000fc80000000000 */
[----:B------:R-:W-:-:S04]  /*31c0*/  F2FP.F16.F32.PACK_AB R80, RZ, R80 ;  /* 0x00000050ff50723e */ /* 0x000fc800000000ff */
[----:B------:R-:W-:-:S07]  /*31d0*/  PRMT R68, R68, 0x5410, R80 ;  /* 0x0000541044447816 */ /* 0x000fce0000000050 */
.L_x_5033:
[----:B------:R-:W-:Y:S05]  /*31e0*/  BRA.U !UP3, `(.L_x_5034) ;  /* 0x000000010b187547 */ /* 0x000fea000b800000 */
[----:B------:R-:W-:Y:S01]  /*31f0*/  FMUL.FTZ R80, R74, UR23 ;  /* 0x000000174a507c20 */ /* 0x000fe20008410000 */
[----:B------:R-:W-:-:S03]  /*3200*/  LOP3.LUT P0, RZ, R94, 0xff0000, RZ, 0xc0, !PT ;  /* 0x00ff00005eff7812 */ /* 0x000fc6000780c0ff */
[----:B------:R-:W-:-:S05]  /*3210*/  FMUL.FTZ R80, R80, UR22 ;  /* 0x0000001650507c20 */ /* 0x000fca0008410000 */
[----:B------:R-:W-:-:S04]  /*3220*/  FSEL R80, R80, RZ, P0 ;  /* 0x000000ff50507208 */ /* 0x000fc80000000000 */
[----:B------:R-:W-:-:S04]  /*3230*/  F2FP.F16.F32.PACK_AB R80, RZ, R80 ;  /* 0x00000050ff50723e */ /* 0x000fc800000000ff */
[----:B------:R-:W-:-:S07]  /*3240*/  PRMT R69, R80, 0x7610, R69 ;  /* 0x0000761050457816 */ /* 0x000fce0000000045 */
.L_x_5034:
[----:B------:R-:W-:Y:S05]  /*3250*/  BRA.U !UP3, `(.L_x_5035) ;  /* 0x000000010b187547 */ /* 0x000fea000b800000 */
[----:B------:R-:W-:Y:S01]  /*3260*/  FMUL.FTZ R80, R75, UR23 ;  /* 0x000000174b507c20 */ /* 0x000fe20008410000 */
[----:B------:R-:W-:-:S03]  /*3270*/  LOP3.LUT P0, RZ, R94, 0xff000000, RZ, 0xc0, !PT ;  /* 0xff0000005eff7812 */ /* 0x000fc6000780c0ff */
[----:B------:R-:W-:-:S05]  /*3280*/  FMUL.FTZ R80, R80, UR22 ;  /* 0x0000001650507c20 */ /* 0x000fca0008410000 */
[----:B------:R-:W-:-:S04]  /*3290*/  FSEL R80, R80, RZ, P0 ;  /* 0x000000ff50507208 */ /* 0x000fc80000000000 */
[----:B------:R-:W-:-:S04]  /*32a0*/  F2FP.F16.F32.PACK_AB R80, RZ, R80 ;  /* 0x00000050ff50723e */ /* 0x000fc800000000ff */
[----:B------:R-:W-:-:S07]  /*32b0*/  PRMT R69, R69, 0x5410, R80 ;  /* 0x0000541045457816 */ /* 0x000fce0000000050 */
.L_x_5035:
[----:B------:R-:W-:Y:S05]  /*32c0*/  BRA.U !UP3, `(.L_x_5036) ;  /* 0x000000010b187547 */ /* 0x000fea000b800000 */
[----:B------:R-:W-:Y:S01]  /*32d0*/  FMUL.FTZ R80, R76, UR23 ;  /* 0x000000174c507c20 */ /* 0x000fe20008410000 */
[----:B------:R-:W-:-:S03]  /*32e0*/  LOP3.LUT P0, RZ, R95, 0xff, RZ, 0xc0, !PT ;  /* 0x000000ff5fff7812 */ /* 0x000fc6000780c0ff */
[----:B------:R-:W-:-:S05]  /*32f0*/  FMUL.FTZ R80, R80, UR22 ;  /* 0x0000001650507c20 */ /* 0x000fca0008410000 */
[----:B------:R-:W-:-:S04]  /*3300*/  FSEL R80, R80, RZ, P0 ;  /* 0x000000ff50507208 */ /* 0x000fc80000000000 */
[----:B------:R-:W-:-:S04]  /*3310*/  F2FP.F16.F32.PACK_AB R80, RZ, R80 ;  /* 0x00000050ff50723e */ /* 0x000fc800000000ff */
[----:B------:R-:W-:-:S07]  /*3320*/  PRMT R70, R80, 0x7610, R70 ;  /* 0x0000761050467816 */ /* 0x000fce0000000046 */
.L_x_5036:
[----:B------:R-:W-:Y:S05]  /*3330*/  BRA.U !UP3, `(.L_x_5037) ;  /* 0x000000010b187547 */ /* 0x000fea000b800000 */
[----:B------:R-:W-:Y:S01]  /*3340*/  FMUL.FTZ R80, R77, UR23 ;  /* 0x000000174d507c20 */ /* 0x000fe20008410000 */
[----:B------:R-:W-:-:S03]  /*3350*/  LOP3.LUT P0, RZ, R95, 0xff00, RZ, 0xc0, !PT ;  /* 0x0000ff005fff7812 */ /* 0x000fc6000780c0ff */
[----:B------:R-:W-:-:S05]  /*3360*/  FMUL.FTZ R80, R80, UR22 ;  /* 0x0000001650507c20 */ /* 0x000fca0008410000 */
[----:B------:R-:W-:-:S04]  /*3370*/  FSEL R80, R80, RZ, P0 ;  /* 0x000000ff50507208 */ /* 0x000fc80000000000 */
[----:B------:R-:W-:-:S04]  /*3380*/  F2FP.F16.F32.PACK_AB R80, RZ, R80 ;  /* 0x00000050ff50723e */ /* 0x000fc800000000ff */
[----:B------:R-:W-:-:S07]  /*3390*/  PRMT R70, R70, 0x5410, R80 ;  /* 0x0000541046467816 */ /* 0x000fce0000000050 */
.L_x_5037:
[----:B------:R-:W-:Y:S05]  /*33a0*/  BRA.U !UP3, `(.L_x_5038) ;  /* 0x000000010b187547 */ /* 0x000fea000b800000 */
[----:B------:R-:W-:Y:S01]  /*33b0*/  FMUL.FTZ R80, R78, UR23 ;  /* 0x000000174e507c20 */ /* 0x000fe20008410000 */
[----:B------:R-:W-:-:S03]  /*33c0*/  LOP3.LUT P0, RZ, R95, 0xff0000, RZ, 0xc0, !PT ;  /* 0x00ff00005fff7812 */ /* 0x000fc6000780c0ff */
[----:B------:R-:W-:-:S05]  /*33d0*/  FMUL.FTZ R80, R80, UR22 ;  /* 0x0000001650507c20 */ /* 0x000fca0008410000 */
[----:B------:R-:W-:-:S04]  /*33e0*/  FSEL R80, R80, RZ, P0 ;  /* 0x000000ff50507208 */ /* 0x000fc80000000000 */
[----:B------:R-:W-:-:S04]  /*33f0*/  F2FP.F16.F32.PACK_AB R80, RZ, R80 ;  /* 0x00000050ff50723e */ /* 0x000fc800000000ff */
[----:B------:R-:W-:-:S07]  /*3400*/  PRMT R71, R80, 0x7610, R71 ;  /* 0x0000761050477816 */ /* 0x000fce0000000047 */
.L_x_5038:
[----:B------:R-:W-:Y:S05]  /*3410*/  BRA.U !UP3, `(.L_x_5016) ;  /* 0x000000010b1c7547 */ /* 0x000fea000b800000 */
[----:B------:R-:W-:Y:S01]  /*3420*/  FMUL.FTZ R80, R79, UR23 ;  /* 0x000000174f507c20 */ /* 0x000fe20008410000 */
[----:B------:R-:W-:-:S03]  /*3430*/  ISETP.GE.U32.AND P0, PT, R94, RZ, PT ;  /* 0x000000ff5e00720c */ /* 0x000fc60003f06070 */
[----:B------:R-:W-:Y:S01]  /*3440*/  FMUL.FTZ R80, R80, UR22 ;  /* 0x0000001650507c20 */ /* 0x000fe20008410000 */
[----:B------:R-:W-:-:S04]  /*3450*/  ISETP.GE.U32.AND.EX P0, PT, R95, 0x1000000, PT, P0 ;  /* 0x010000005f00780c */ /* 0x000fc80003f06100 */
[----:B------:R-:W-:-:S04]  /*3460*/  FSEL R80, R80, RZ, P0 ;  /* 0x000000ff50507208 */ /* 0x000fc80000000000 */
[----:B------:R-:W-:-:S04]  /*3470*/  F2FP.F16.F32.PACK_AB R80, RZ, R80 ;  /* 0x00000050ff50723e */ /* 0x000fc800000000ff */
[----:B------:R-:W-:-:S07]  /*3480*/  PRMT R71, R71, 0x5410, R80 ;  /* 0x0000541047477816 */ /* 0x000fce0000000050 */
.L_x_5016:
        /* <DEDUP_REMOVED lines=13> */
.L_x_5006:
[----:B------:R-:W-:Y:S05]  /*3560*/  BSYNC.RECONVERGENT B0 ;  /* 0x0000000000007941 */ /* 0x000fea0003800200 */
.L_x_5005:
        /* <DEDUP_REMOVED lines=17> */
[--C-:B------:R-:W-:Y:S01]  /*3680*/  @P3 FFMA.FTZ R79, R103, UR8, R86.reuse ;  /* 0x00000008674f3c23 */ /* 0x100fe20008010056 */
[----:B------:R-:W-:Y:S01]  /*3690*/  @P3 FADD.FTZ R72, R110, -R75 ;  /* 0x8000004b6e483221 */ /* 0x000fe20000010000 */
[----:B------:R-:W-:Y:S01]  /*36a0*/  MOV R75, R63 ;  /* 0x0000003f004b7202 */ /* 0x000fe20000000f00 */
[----:B------:R-:W-:Y:S01]  /*36b0*/  @P3 FADD.FTZ R81, R106, -R81 ;  /* 0x800000516a513221 */ /* 0x000fe20000010000 */
[--C-:B------:R-:W-:Y:S01]  /*36c0*/  @P3 FFMA.FTZ R82, R108, UR8, R86.reuse ;  /* 0x000000086c523c23 */ /* 0x100fe20008010056 */
[----:B------:R-:W-:Y:S01]  /*36d0*/  @P3 FFMA.FTZ R73, R72, UR31, R61 ;  /* 0x0000001f48493c23 */ /* 0x000fe2000801003d */
[----:B------:R-:W-:Y:S01]  /*36e0*/  @P3 FFMA.FTZ R72, R90, UR8, R86 ;  /* 0x000000085a483c23 */ /* 0x000fe20008010056 */
[----:B------:R-:W-:Y:S01]  /*36f0*/  @P3 FADD.FTZ R77, R88, -R77 ;  /* 0x8000004d584d3221 */ /* 0x000fe20000010000 */
[----:B------:R-:W-:Y:S01]  /*3700*/  @P3 FADD.FTZ R79, R102, -R79 ;  /* 0x8000004f664f3221 */ /* 0x000fe20000010000 */
[----:B------:R-:W-:Y:S01]  /*3710*/  @P3 FFMA.FTZ R78, R81, UR31, R66 ;  /* 0x0000001f514e3c23 */ /* 0x000fe20008010042 */
[----:B------:R-:W-:Y:S01]  /*3720*/  @P3 FADD.FTZ R72, R91, -R72 ;  /* 0x800000485b483221 */ /* 0x000fe20000010000 */
[----:B------:R-:W-:Y:S01]  /*3730*/  @P3 FADD.FTZ R82, R109, -R82 ;  /* 0x800000526d523221 */ /* 0x000fe20000010000 */
[----:B------:R-:W-:Y:S01]  /*3740*/  @P3 FFMA.FTZ R74, R77, UR31, R62 ;  /* 0x0000001f4d4a3c23 */ /* 0x000fe2000801003e */
[----:B------:R-:W-:Y:S01]  /*3750*/  @P3 FFMA.FTZ R76, R79, UR31, R64 ;  /* 0x0000001f4f4c3c23 */ /* 0x000fe20008010040 */
        /* <DEDUP_REMOVED lines=8> */
[----:B------:R-:W-:Y:S01]  /*37e0*/  MOV R72, R60 ;  /* 0x0000003c00487202 */ /* 0x000fe20000000f00 */
[----:B------:R-:W-:Y:S01]  /*37f0*/  @P3 FFMA.FTZ R77, R80, UR31, R65 ;  /* 0x0000001f504d3c23 */ /* 0x000fe20008010041 */
        /* <DEDUP_REMOVED lines=8> */
.L_x_5043:
[----:B------:R-:W-:Y:S05]  /*3880*/  BRA.U !UP3, `(.L_x_5044) ;  /* 0x000000010b187547 */ /* 0x000fea000b800000 */
[----:B------:R-:W-:Y:S01]  /*3890*/  FMUL.FTZ R80, R73, UR23 ;  /* 0x0000001749507c20 */ /* 0x000fe20008410000 */
[----:B------:R-:W-:-:S03]  /*38a0*/  LOP3.LUT P3, RZ, R96, 0xff00, RZ, 0xc0, !PT ;  /* 0x0000ff0060ff7812 */ /* 0x000fc6000786c0ff */
[----:B------:R-:W-:-:S05]  /*38b0*/  FMUL.FTZ R80, R80, UR22 ;  /* 0x0000001650507c20 */ /* 0x000fca0008410000 */
[----:B------:R-:W-:-:S04]  /*38c0*/  FSEL R80, R80, RZ, P3 ;  /* 0x000000ff50507208 */ /* 0x000fc80001800000 */
[----:B------:R-:W-:-:S04]  /*38d0*/  F2FP.F16.F32.PACK_AB R80, RZ, R80 ;  /* 0x00000050ff50723e */ /* 0x000fc800000000ff */
[----:B------:R-:W-:-:S07]  /*38e0*/  PRMT R68, R68, 0x5410, R80 ;  /* 0x0000541044447816 */ /* 0x000fce0000000050 */
.L_x_5044:
[----:B------:R-:W-:Y:S05]  /*38f0*/  BRA.U !UP3, `(.L_x_5045) ;  /* 0x000000010b187547 */ /* 0x000fea000b800000 */
[----:B------:R-:W-:Y:S01]  /*3900*/  FMUL.FTZ R80, R74, UR23 ;  /* 0x000000174a507c20 */ /* 0x000fe20008410000 */
[----:B------:R-:W-:-:S03]  /*3910*/  LOP3.LUT P3, RZ, R96, 0xff0000, RZ, 0xc0, !PT ;  /* 0x00ff000060ff7812 */ /* 0x000fc6000786c0ff */
[----:B------:R-:W-:-:S05]  /*3920*/  FMUL.FTZ R80, R80, UR22 ;  /* 0x0000001650507c20 */ /* 0x000fca0008410000 */
[----:B------:R-:W-:-:S04]  /*3930*/  FSEL R80, R80, RZ, P3 ;  /* 0x000000ff50507208 */ /* 0x000fc80001800000 */
[----:B------:R-:W-:-:S04]  /*3940*/  F2FP.F16.F32.PACK_AB R80, RZ, R80 ;  /* 0x00000050ff50723e */ /* 0x000fc800000000ff */
[----:B------:R-:W-:-:S07]  /*3950*/  PRMT R69, R80, 0x7610, R69 ;  /* 0x0000761050457816 */ /* 0x000fce0000000045 */
.L_x_5045:
[----:B------:R-:W-:Y:S05]  /*3960*/  BRA.U !UP3, `(.L_x_5046) ;  /* 0x000000010b187547 */ /* 0x000fea000b800000 */
[----:B------:R-:W-:Y:S01]  /*3970*/  FMUL.FTZ R80, R75, UR23 ;  /* 0x000000174b507c20 */ /* 0x000fe20008410000 */
[----:B------:R-:W-:-:S03]  /*3980*/  LOP3.LUT P3, RZ, R96, 0xff000000, RZ, 0xc0, !PT ;  /* 0xff00000060ff7812 */ /* 0x000fc6000786c0ff */
[----:B------:R-:W-:-:S05]  /*3990*/  FMUL.FTZ R80, R80, UR22 ;  /* 0x0000001650507c20 */ /* 0x000fca0008410000 */
[----:B------:R-:W-:-:S04]  /*39a0*/  FSEL R80, R80, RZ, P3 ;  /* 0x000000ff50507208 */ /* 0x000fc80001800000 */
[----:B------:R-:W-:-:S04]  /*39b0*/  F2FP.F16.F32.PACK_AB R80, RZ, R80 ;  /* 0x00000050ff50723e */ /* 0x000fc800000000ff */
[----:B------:R-:W-:-:S07]  /*39c0*/  PRMT R69, R69, 0x5410, R80 ;  /* 0x0000541045457816 */ /* 0x000fce0000000050 */
.L_x_5046:
[----:B------:R-:W-:Y:S05]  /*39d0*/  BRA.U !UP3, `(.L_x_5047) ;  /* 0x000000010b187547 */ /* 0x000fea000b800000 */
[----:B------:R-:W-:Y:S01]  /*39e0*/  FMUL.FTZ R80, R76, UR23 ;  /* 0x000000174c507c20 */ /* 0x000fe20008410000 */
[----:B------:R-:W-:-:S03]  /*39f0*/  LOP3.LUT P3, RZ, R97, 0xff, RZ, 0xc0, !PT ;  /* 0x000000ff61ff7812 */ /* 0x000fc6000786c0ff */
[----:B------:R-:W-:-:S05]  /*3a00*/  FMUL.FTZ R80, R80, UR22 ;  /* 0x0000001650507c20 */ /* 0x000fca0008410000 */
[----:B------:R-:W-:-:S04]  /*3a10*/  FSEL R80, R80, RZ, P3 ;  /* 0x000000ff50507208 */ /* 0x000fc80001800000 */
[----:B------:R-:W-:-:S04]  /*3a20*/  F2FP.F16.F32.PACK_AB R80, RZ, R80 ;  /* 0x00000050ff50723e */ /* 0x000fc800000000ff */
[----:B------:R-:W-:-:S07]  /*3a30*/  PRMT R70, R80, 0x7610, R70 ;  /* 0x0000761050467816 */ /* 0x000fce0000000046 */
.L_x_5047:
[----:B------:R-:W-:Y:S05]  /*3a40*/  BRA.U !UP3, `(.L_x_5048) ;  /* 0x000000010b187547 */ /* 0x000fea000b800000 */
[----:B------:R-:W-:Y:S01]  /*3a50*/  FMUL.FTZ R80, R77, UR23 ;  /* 0x000000174d507c20 */ /* 0x000fe20008410000 */
[----:B------:R-:W-:-:S03]  /*3a60*/  LOP3.LUT P3, RZ, R97, 0xff00, RZ, 0xc0, !PT ;  /* 0x0000ff0061ff7812 */ /* 0x000fc6000786c0ff */
[----:B------:R-:W-:-:S05]  /*3a70*/  FMUL.FTZ R80, R80, UR22 ;  /* 0x0000001650507c20 */ /* 0x000fca0008410000 */
[----:B------:R-:W-:-:S04]  /*3a80*/  FSEL R80, R80, RZ, P3 ;  /* 0x000000ff50507208 */ /* 0x000fc80001800000 */
[----:B------:R-:W-:-:S04]  /*3a90*/  F2FP.F16.F32.PACK_AB R80, RZ, R80 ;  /* 0x00000050ff50723e */ /* 0x000fc800000000ff */
[----:B------:R-:W-:-:S07]  /*3aa0*/  PRMT R70, R70, 0x5410, R80 ;  /* 0x0000541046467816 */ /* 0x000fce0000000050 */
.L_x_5048:
[----:B------:R-:W-:Y:S05]  /*3ab0*/  BRA.U !UP3, `(.L_x_5049) ;  /* 0x000000010b187547 */ /* 0x000fea000b800000 */
[----:B------:R-:W-:Y:S01]  /*3ac0*/  FMUL.FTZ R80, R78, UR23 ;  /* 0x000000174e507c20 */ /* 0x000fe20008410000 */
[----:B------:R-:W-:-:S03]  /*3ad0*/  LOP3.LUT P3, RZ, R97, 0xff0000, RZ, 0xc0, !PT ;  /* 0x00ff000061ff7812 */ /* 0x000fc6000786c0ff */
[----:B------:R-:W-:-:S05]  /*3ae0*/  FMUL.FTZ R80, R80, UR22 ;  /* 0x0000001650507c20 */ /* 0x000fca0008410000 */
[----:B------:R-:W-:-:S04]  /*3af0*/  FSEL R80, R80, RZ, P3 ;  /* 0x000000ff50507208 */ /* 0x000fc80001800000 */
[----:B------:R-:W-:-:S04]  /*3b00*/  F2FP.F16.F32.PACK_AB R80, RZ, R80 ;  /* 0x00000050ff50723e */ /* 0x000fc800000000ff */
[----:B------:R-:W-:-:S07]  /*3b10*/  PRMT R71, R80, 0x7610, R71 ;  /* 0x0000761050477816 */ /* 0x000fce0000000047 */
.L_x_5049:
[----:B------:R-:W-:Y:S05]  /*3b20*/  BRA.U !UP3, `(.L_x_5050) ;  /* 0x000000150b347547 */ /* 0x000fea000b800000 */
        /* <DEDUP_REMOVED lines=8> */
.L_x_5042:
[----:B------:R-:W-:Y:S05]  /*3bb0*/  BRA.U !UP3, `(.L_x_5051) ;  /* 0x000000010b2c7547 */ /* 0x000fea000b800000 */
[----:B------:R-:W-:Y:S02]  /*3bc0*/  PLOP3.LUT P3, PT, PT, PT, UP2, 0x80, 0x8 ;  /* 0x000000000008781c */ /* 0x000fe40003f6f028 */
[----:B0----5:R-:W-:-:S11]  /*3bd0*/  MOV R80, R60 ;  /* 0x0000003c00507202 */ /* 0x021fd60000000f00 */
        /* <DEDUP_REMOVED lines=9> */
.L_x_5051:
        /* <DEDUP_REMOVED lines=12> */
.L_x_5052:
        /* <DEDUP_REMOVED lines=12> */
.L_x_5053:
        /* <DEDUP_REMOVED lines=12> */
.L_x_5054:
        /* <DEDUP_REMOVED lines=12> */
.L_x_5055:
        /* <DEDUP_REMOVED lines=12> */
.L_x_5056:
        /* <DEDUP_REMOVED lines=12> */
.L_x_5057:
[----:B------:R-:W-:Y:S05]  /*40f0*/  BRA.U !UP3, `(.L_x_5050) ;  /* 0x0000000d0bc07547 */ /* 0x000fea000b800000 */
[----:B------:R-:W-:Y:S02]  /*4100*/  PLOP3.LUT P3, PT, PT, PT, UP2, 0x80, 0x8 ;  /* 0x000000000008781c */ /* 0x000fe40003f6f028 */
[----:B0----5:R-:W-:-:S11]  /*4110*/  MOV R80, R67 ;  /* 0x0000004300507202 */ /* 0x021fd60000000f00 */
        /* <DEDUP_REMOVED lines=11> */
.L_x_5041:
        /* <DEDUP_REMOVED lines=24> */
.L_x_5059:
        /* <DEDUP_REMOVED lines=12> */
.L_x_5060:
        /* <DEDUP_REMOVED lines=12> */
.L_x_5061:
        /* <DEDUP_REMOVED lines=12> */
.L_x_5062:
        /* <DEDUP_REMOVED lines=12> */
.L_x_5063:
        /* <DEDUP_REMOVED lines=12> */
.L_x_5064:
        /* <DEDUP_REMOVED lines=12> */
.L_x_5065:
        /* <DEDUP_REMOVED lines=34> */
.L_x_5058:
        /* <DEDUP_REMOVED lines=12> */
.L_x_5066:
        /* <DEDUP_REMOVED lines=12> */
.L_x_5067:
        /* <DEDUP_REMOVED lines=12> */
.L_x_5068:
        /* <DEDUP_REMOVED lines=12> */
.L_x_5069:
        /* <DEDUP_REMOVED lines=12> */
.L_x_5070:
        /* <DEDUP_REMOVED lines=12> */
.L_x_5071:
        /* <DEDUP_REMOVED lines=12> */
.L_x_5072:
        /* <DEDUP_REMOVED lines=13> */
.L_x_5050:
[----:B0-----:R-:W0:Y:S01]  /*5000*/  @P0 LDC.64 R82, c[0x0][0x478] ;  /* 0x00011e00ff520b82 */ /* 0x001e220000000a00 */
        /* <DEDUP_REMOVED lines=8> */
.L_x_5040:
[----:B------:R-:W-:Y:S05]  /*5090*/  BSYNC.RECONVERGENT B0 ;  /* 0x0000000000007941 */ /* 0x000fea0003800200 */
.L_x_5039:
[----:B------:R-:W-:Y:S02]  /*50a0*/  UIADD3 UR28, UPT, UPT, UR28, UR26, URZ ;  /* 0x0000001a1c1c7290 */ /* 0x000fe4000fffe0ff */
[----:B------:R-:W-:Y:S02]  /*50b0*/  UPLOP3.LUT UP1, UPT, UPT, UPT, UP1, 0x40, 0x4 ;  /* 0x000000000004789c */ /* 0x000fe40003f2e810 */
[----:B------:R-:W-:-:S09]  /*50c0*/  UISETP.GE.AND UP0, UPT, UR28, UR27, UPT ;  /* 0x0000001b1c00728c */ /* 0x000fd2000bf06270 */
[----:B------:R-:W-:Y:S05]  /*50d0*/  BRA.U !UP0, `(.L_x_5073) ;  /* 0xffffffb108cc7547 */ /* 0x000fea000b83ffff */
.L_x_4994:
        /* <DEDUP_REMOVED lines=23> */
.L_x_5074:
        /* <DEDUP_REMOVED lines=11> */
.L_x_8097:


//--------------------- .text._ZN10layer_norm22ln_bwd_finalize_kernelINS_22Kernel_traits_finalizeILj2048E6__halfS2_fS2_fjLb0ELj1024ELj4ENS_18Kernel_traits_baseILj2048ES2_S2_fS2_fjLj1024EEEEELb0ELb1EEEvNS_9BwdParamsE --------------------------
	.section	.text._ZN10layer_norm22ln_bwd_finalize_kernelINS_22Kernel_traits_finalizeILj2048E6__halfS2_fS2_fjLb0ELj1024ELj4ENS_18Kernel_traits_baseILj2048ES2_S2_fS2_fjLj1024EEEEELb0ELb1EEEvNS_9BwdParamsE,"ax",@progbits
	.align	128
        .global         _ZN10layer_norm22ln_bwd_finalize_kernelINS_22Kernel_traits_finalizeILj2048E6__halfS2_fS2_fjLb0ELj1024ELj4ENS_18Kernel_traits_baseILj2048ES2_S2_fS2_fjLj1024EEEEELb0ELb1EEEvNS_9BwdParamsE
        .type           _ZN10layer_norm22ln_bwd_finalize_kernelINS_22Kernel_traits_finalizeILj2048E6__halfS2_fS2_fjLb0ELj1024ELj4ENS_18Kernel_traits_baseILj2048ES2_S2_fS2_fjLj1024EEEEELb0ELb1EEEvNS_9BwdParamsE,@function
        .size           _ZN10layer_norm22ln_bwd_finalize_kernelINS_22Kernel_traits_finalizeILj2048E6__halfS2_fS2_fjLb0ELj1024ELj4ENS_18Kernel_traits_baseILj2048ES2_S2_fS2_fjLj1024EEEEELb0ELb1EEEvNS_9BwdParamsE,(.L_x_8098 - _ZN10layer_norm22ln_bwd_finalize_kernelINS_22Kernel_traits_finalizeILj2048E6__halfS2_fS2_fjLb0ELj1024ELj4ENS_18Kernel_traits_baseILj2048ES2_S2_fS2_fjLj1024EEEEELb0ELb1EEEvNS_9BwdParamsE)
        .other          _ZN10layer_norm22ln_bwd_finalize_kernelINS_22Kernel_traits_finalizeILj2048E6__halfS2_fS2_fjLb0ELj1024ELj4ENS_18Kernel_traits_baseILj2048ES2_S2_fS2_fjLj1024EEEEELb0ELb1EEEvNS_9BwdParamsE,@"STO_CUDA_ENTRY STV_DEFAULT"
_ZN10layer_norm22ln_bwd_finalize_kernelINS_22Kernel_traits_finalizeILj2048E6__halfS2_fS2_fjLb0ELj1024ELj4ENS_18Kernel_traits_baseILj2048ES2_S2_fS2_fjLj1024EEEEELb0ELb1EEEvNS_9BwdParamsE:
.text._ZN10layer_norm22ln_bwd_finalize_kernelINS_22Kernel_traits_finalizeILj2048E6__halfS2_fS2_fjLb0ELj1024ELj4ENS_18Kernel_traits_baseILj2048ES2_S2_fS2_fjLj1024EEEEELb0ELb1EEEvNS_9BwdParamsE:
        /* <DEDUP_REMOVED lines=81> */
.L_x_5079:
        /* <DEDUP_REMOVED lines=118> */
.L_x_5078:
[----:B------:R-:W-:Y:S05]  /*0c70*/  BSYNC.RECONVERGENT B1 ;  /* 0x0000000000017941 */ /* 0x000fea0003800200 */
.L_x_5077:
        /* <DEDUP_REMOVED lines=77> */
.L_x_5081:
[----:B------:R-:W-:Y:S05]  /*1150*/  BSYNC.RECONVERGENT B1 ;  /* 0x0000000000017941 */ /* 0x000fea0003800200 */
.L_x_5080:
        /* <DEDUP_REMOVED lines=38> */
.L_x_5083:
[----:B------:R-:W-:Y:S05]  /*13c0*/  BSYNC.RECONVERGENT B1 ;  /* 0x0000000000017941 */ /* 0x000fea0003800200 */
.L_x_5082:
        /* <DEDUP_REMOVED lines=8> */
.L_x_5084:
        /* <DEDUP_REMOVED lines=10> */
.L_x_5076:
[----:B------:R-:W-:Y:S05]  /*14f0*/  BSYNC.RECONVERGENT B0 ;  /* 0x0000000000007941 */ /* 0x000fea0003800200 */
.L_x_5075:
        /* <DEDUP_REMOVED lines=57> */
.L_x_5085:
        /* <DEDUP_REMOVED lines=15> */
.L_x_8098:


//--------------------- .text._ZN10layer_norm13ln_bwd_kernelINS_13Kernel_traitsI6__halfS2_fS2_fjLj2048ELj1ELj1ELj4ELj16ENS_18Kernel_traits_baseILj2048ES2_S2_fS2_fjLj128EEEEELb1ELb0ELb1ELb1EEEvNS_9BwdParamsE --------------------------
	.section	.text._ZN10layer_norm13ln_bwd_kernelINS_13Kernel_traitsI6__halfS2_fS2_fjLj2048ELj1ELj1ELj4ELj16ENS_18Kernel_traits_baseILj2048ES2_S2_fS2_fjLj128EEEEELb1ELb0ELb1ELb1EEEvNS_9BwdParamsE,"ax",@progbits
	.align	128
        .global         _ZN10layer_norm13ln_bwd_kernelINS_13Kernel_traitsI6__halfS2_fS2_fjLj2048ELj1ELj1ELj4ELj16ENS_18Kernel_traits_baseILj2048ES2_S2_fS2_fjLj128EEEEELb1ELb0ELb1ELb1EEEvNS_9BwdParamsE
        .type           _ZN10layer_norm13ln_bwd_kernelINS_13Kernel_traitsI6__halfS2_fS2_fjLj2048ELj1ELj1ELj4ELj16ENS_18Kernel_traits_baseILj2048ES2_S2_fS2_fjLj128EEEEELb1ELb0ELb1ELb1EEEvNS_9BwdParamsE,@function
        .size           _ZN10layer_norm13ln_bwd_kernelINS_13Kernel_traitsI6__halfS2_fS2_fjLj2048ELj1ELj1ELj4ELj16ENS_18Kernel_traits_baseILj2048ES2_S2_fS2_fjLj128EEEEELb1ELb0ELb1ELb1EEEvNS_9BwdParamsE,(.L_x_8099 - _ZN10layer_norm13ln_bwd_kernelINS_13Kernel_traitsI6__halfS2_fS2_fjLj2048ELj1ELj1ELj4ELj16ENS_18Kernel_traits_baseILj2048ES2_S2_fS2_fjLj128EEEEELb1ELb0ELb1ELb1EEEvNS_9BwdParamsE)
        .other          _ZN10layer_norm13ln_bwd_kernelINS_13Kernel_traitsI6__halfS2_fS2_fjLj2048ELj1ELj1ELj4ELj16ENS_18Kernel_traits_baseILj2048ES2_S2_fS2_fjLj128EEEEELb1ELb0ELb1ELb1EEEvNS_9BwdParamsE,@"STO_CUDA_ENTRY STV_DEFAULT"
_ZN10layer_norm13ln_bwd_kernelINS_13Kernel_traitsI6__halfS2_fS2_fjLj2048ELj1ELj1ELj4ELj16ENS_18Kernel_traits_baseILj2048ES2_S2_fS2_fjLj128EEEEELb1ELb0ELb1ELb1EEEvNS_9BwdParamsE:
.text._ZN10layer_norm13ln_bwd_kernelINS_13Kernel_traitsI6__halfS2_fS2_fjLj2048ELj1ELj1ELj4ELj16ENS_18Kernel_traits_baseILj2048ES2_S2_fS2_fjLj128EEEEELb1ELb0ELb1ELb1EEEvNS_9BwdParamsE:
        /* <DEDUP_REMOVED lines=36> */
.L_x_5156:
[----:B------:R-:W1:Y:S08]  /*0240*/  LDC.64 R4, c[0x0][0x3f8] ;  /* 0x0000fe00ff047b82 */ /* 0x000e700000000a00 */
[----:B------:R-:W2:Y:S08]  /*0250*/  LDC.64 R84, c[0x0][0x3c8] ;  /* 0x0000f200ff547b82 */ /* 0x000eb00000000a00 */
[----:B------:R-:W3:Y:S01]  /*0260*/  LDC.64 R82, c[0x0][0x3f0] ;  /* 0x0000fc00ff527b82 */ /* 0x000ee20000000a00 */
[----:B-1----:R-:W-:-:S07]  /*0270*/  IMAD.WIDE R86, R0, 0x4, R4 ;  /* 0x0000000400567825 */ /* 0x002fce00078e0204 */
[----:B------:R-:W1:Y:S01]  /*0280*/  LDC.64 R80, c[0x0][0x3c0] ;  /* 0x0000f000ff507b82 */ /* 0x000e620000000a00 */
[----:B------:R-:W4:Y:S01]  /*0290*/  LDG.E R2, desc[UR12][R86.64] ;  /* 0x0000000c56027981 */ /* 0x000f22000c1e1900 */
[----:B--2---:R-:W-:-:S05]  /*02a0*/  IMAD.WIDE R84, R0, 0x4, R84 ;  /* 0x0000000400547825 */ /* 0x004fca00078e0254 */
[----:B-----5:R2:W5:Y:S01]  /*02b0*/  LDG.E R4, desc[UR12][R84.64] ;  /* 0x0000000c54047981 */ /* 0x020562000c1e1900 */
[----:B---3--:R-:W-:-:S05]  /*02c0*/  IMAD.WIDE R82, R0, 0x4, R82 ;  /* 0x0000000400527825 */ /* 0x008fca00078e0252 */
[----:B------:R2:W5:Y:S01]  /*02d0*/  LDG.E R5, desc[UR12][R82.64] ;  /* 0x0000000c52057981 */ /* 0x000562000c1e1900 */
[----:B----4-:R-:W-:-:S13]  /*02e0*/  ISETP.GE.AND P2, PT, R2, 0x1, PT ;  /* 0x000000010200780c */ /* 0x010fda0003f46270 */
[----:B-12---:R-:W-:Y:S05]  /*02f0*/  @!P2 BRA `(.L_x_5087) ;  /* 0x0000000c0018a947 */ /* 0x006fea0003800000 */
[----:B------:R-:W1:Y:S01]  /*0300*/  LDC R7, c[0x0][0x388] ;  /* 0x0000e200ff077b82 */ /* 0x000e620000000800 */
[----:B0-----:R-:W0:Y:S01]  /*0310*/  S2R R100, SR_TID.X ;  /* 0x0000000000647919 */ /* 0x001e220000002100 */
[----:B------:R-:W-:Y:S01]  /*0320*/  IADD3 R6, PT, PT, R2, -0x1, RZ ;  /* 0xffffffff02067810 */ /* 0x000fe20007ffe0ff */
[----:B------:R-:W-:-:S05]  /*0330*/  IMAD.WIDE R78, R0, 0x4, R80 ;  /* 0x00000004004e7825 */ /* 0x000fca00078e0250 */
[----:B------:R-:W2:Y:S08]  /*0340*/  LDC.64 R76, c[0x0][0x428] ;  /* 0x00010a00ff4c7b82 */ /* 0x000eb00000000a00 */
[----:B------:R-:W3:Y:S01]  /*0350*/  LDC.64 R110, c[0x0][0x3a8] ;  /* 0x0000ea00ff6e7b82 */ /* 0x000ee20000000a00 */
[-C--:B-1----:R-:W-:Y:S02]  /*0360*/  IMAD R82, R6, R7.reuse, RZ ;  /* 0x0000000706527224 */ /* 0x082fe400078e02ff */
[----:B------:R-:W-:-:S03]  /*0370*/  IMAD R3, R0, R7, RZ ;  /* 0x0000000700037224 */ /* 0x000fc600078e02ff */
[----:B------:R-:W-:Y:S02]  /*0380*/  SHF.R.S32.HI R83, RZ, 0x1f, R82 ;  /* 0x0000001fff537819 */ /* 0x000fe40000011452 */
[----:B------:R-:W-:Y:S02]  /*0390*/  SHF.R.S32.HI R6, RZ, 0x1f, R3 ;  /* 0x0000001fff067819 */ /* 0x000fe40000011403 */
[----:B------:R-:W-:Y:S02]  /*03a0*/  LEA.HI R83, R83, R82, RZ, 0x3 ;  /* 0x0000005253537211 */ /* 0x000fe400078f18ff */
[----:B------:R-:W-:Y:S02]  /*03b0*/  LEA.HI R101, R6, R3, RZ, 0x3 ;  /* 0x0000000306657211 */ /* 0x000fe400078f18ff */
[-C--:B0-----:R-:W-:Y:S01]  /*03c0*/  LEA.HI.SX32 R93, R83, R100.reuse, 0x1d ;  /* 0x00000064535d7211 */ /* 0x081fe200078feaff */
[----:B------:R-:W4:Y:S01]  /*03d0*/  LDG.E R3, desc[UR12][R78.64] ;  /* 0x0000000c4e037981 */ /* 0x000f22000c1e1900 */
[----:B------:R-:W-:-:S03]  /*03e0*/  LEA.HI.SX32 R101, R101, R100, 0x1d ;  /* 0x0000006465657211 */ /* 0x000fc600078feaff */
[C---:B--2---:R-:W-:Y:S01]  /*03f0*/  IMAD.WIDE.U32 R80, R93.reuse, 0x10, R76 ;  /* 0x000000105d507825 */ /* 0x044fe200078e004c */
[----:B------:R-:W-:Y:S02]  /*0400*/  IADD3 R93, PT, PT, R93, 0x80, RZ ;  /* 0x000000805d5d7810 */ /* 0x000fe40007ffe0ff */
[C---:B------:R-:W-:Y:S01]  /*0410*/  IADD3 R109, PT, PT, R101.reuse, 0x80, RZ ;  /* 0x00000080656d7810 */ /* 0x040fe20007ffe0ff */
[----:B---3--:R-:W-:Y:S02]  /*0420*/  IMAD.WIDE.U32 R102, R101, 0x20, R110 ;  /* 0x0000002065667825 */ /* 0x008fe400078e006e */
[----:B------:R-:W2:Y:S02]  /*0430*/  LDG.E.128 R80, desc[UR12][R80.64] ;  /* 0x0000000c50507981 */ /* 0x000ea4000c1e1d00 */
[----:B------:R-:W-:Y:S02]  /*0440*/  IMAD.WIDE.U32 R92, R93, 0x10, R76 ;  /* 0x000000105d5c7825 */ /* 0x000fe400078e004c */
[----:B------:R-:W3:Y:S02]  /*0450*/  LDG.E.128 R96, desc[UR12][R102.64] ;  /* 0x0000000c66607981 */ /* 0x000ee4000c1e1d00 */
[----:B------:R-:W-:-:S02]  /*0460*/  IMAD.WIDE.U32 R110, R109, 0x20, R110 ;  /* 0x000000206d6e7825 */ /* 0x000fc400078e006e */
[----:B------:R-:W3:Y:S04]  /*0470*/  LDG.E.128 R92, desc[UR12][R92.64] ;  /* 0x0000000c5c5c7981 */ /* 0x000ee8000c1e1d00 */
[----:B------:R-:W3:Y:S04]  /*0480*/  LDG.E.128 R76, desc[UR12][R110.64+0x10] ;  /* 0x0000100c6e4c7981 */ /* 0x000ee8000c1e1d00 */
[----:B------:R-:W3:Y:S04]  /*0490*/  LDG.E.128 R88, desc[UR12][R110.64] ;  /* 0x0000000c6e587981 */ /* 0x000ee8000c1e1d00 */
[----:B------:R0:W3:Y:S01]  /*04a0*/  LDG.E.128 R84, desc[UR12][R102.64+0x10] ;  /* 0x0000100c66547981 */ /* 0x0000e2000c1e1d00 */
[----:B------:R-:W-:-:S02]  /*04b0*/  MOV R6, UR7 ;  /* 0x0000000700067c02 */ /* 0x000fc40008000f00 */
[----:B------:R-:W-:Y:S02]  /*04c0*/  ISETP.NE.U32.AND P0, PT, RZ, UR6, PT ;  /* 0x00000006ff007c0c */ /* 0x000fe4000bf05070 */
[C---:B-----5:R-:W-:Y:S02]  /*04d0*/  ISETP.GE.AND P1, PT, R5.reuse, 0x1, PT ;  /* 0x000000010500780c */ /* 0x060fe40003f26270 */
[----:B------:R-:W-:Y:S01]  /*04e0*/  ISETP.NE.AND.EX P0, PT, R6, RZ, PT, P0 ;  /* 0x000000ff0600720c */ /* 0x000fe20003f05300 */
[----:B0-----:R-:W0:Y:S10]  /*04f0*/  LDC.64 R102, c[0x0][0x3b0] ;  /* 0x0000ec00ff667b82 */ /* 0x001e340000000a00 */
[----:B------:R-:W-:-:S02]  /*0500*/  @P1 IADD3 R108, PT, PT, R5, -0x1, RZ ;  /* 0xffffffff056c1810 */ /* 0x000fc40007ffe0ff */
[----:B------:R-:W1:Y:S03]  /*0510*/  @P0 LDC.64 R106, c[0x0][0x438] ;  /* 0x00010e00ff6a0b82 */ /* 0x000e660000000a00 */
[----:B------:R-:W-:-:S05]  /*0520*/  @P1 IMAD R108, R108, R7, RZ ;  /* 0x000000076c6c1224 */ /* 0x000fca00078e02ff */
[----:B------:R-:W0:Y:S01]  /*0530*/  @P0 LDC.64 R104, c[0x0][0x438] ;  /* 0x00010e00ff680b82 */ /* 0x000e220000000a00 */
[----:B------:R-:W-:-:S04]  /*0540*/  @P1 SHF.R.S32.HI R7, RZ, 0x1f, R108 ;  /* 0x0000001fff071819 */ /* 0x000fc8000001146c */
[----:B------:R-:W-:Y:S02]  /*0550*/  @P1 LEA.HI R111, R7, R108, RZ, 0x3 ;  /* 0x0000006c076f1211 */ /* 0x000fe400078f18ff */
[----:B------:R-:W-:Y:S02]  /*0560*/  MOV R7, RZ ;  /* 0x000000ff00077202 */ /* 0x000fe40000000f00 */
[----:B------:R-:W-:-:S04]  /*0570*/  @P1 LEA.HI.SX32 R7, R111, R100, 0x1d ;  /* 0x000000646f071211 */ /* 0x000fc800078feaff */
[----:B------:R-:W-:Y:S01]  /*0580*/  IADD3 R111, PT, PT, R7, 0x80, RZ ;  /* 0x00000080076f7810 */ /* 0x000fe20007ffe0ff */
[----:B-1----:R-:W-:-:S04]  /*0590*/  @P0 IMAD.WIDE.U32 R100, R101, 0x20, R106 ;  /* 0x0000002065640825 */ /* 0x002fc800078e006a */
[----:B0-----:R-:W-:Y:S01]  /*05a0*/  IMAD.WIDE.U32 R106, R111, 0x8, R102 ;  /* 0x000000086f6a7825 */ /* 0x001fe200078e0066 */
[----:B------:R-:W5:Y:S03]  /*05b0*/  @P0 LDG.E.128 R20, desc[UR12][R100.64] ;  /* 0x0000000c64140981 */ /* 0x000f66000c1e1d00 */
[----:B------:R-:W-:Y:S01]  /*05c0*/  @P0 IMAD.WIDE.U32 R108, R109, 0x20, R104 ;  /* 0x000000206d6c0825 */ /* 0x000fe200078e0068 */
[----:B------:R2:W5:Y:S03]  /*05d0*/  @P0 LDG.E.128 R16, desc[UR12][R100.64+0x10] ;  /* 0x0000100c64100981 */ /* 0x000566000c1e1d00 */
[----:B------:R-:W-:Y:S01]  /*05e0*/  IMAD.WIDE.U32 R104, R7, 0x8, R102 ;  /* 0x0000000807687825 */ /* 0x000fe200078e0066 */
[----:B------:R-:W5:Y:S04]  /*05f0*/  LDG.E.64 R106, desc[UR12][R106.64] ;  /* 0x0000000c6a6a7981 */ /* 0x000f68000c1e1b00 */
[----:B------:R-:W5:Y:S04]  /*0600*/  @P0 LDG.E.128 R12, desc[UR12][R108.64] ;  /* 0x0000000c6c0c0981 */ /* 0x000f68000c1e1d00 */
[----:B------:R-:W5:Y:S04]  /*0610*/  LDG.E.64 R104, desc[UR12][R104.64] ;  /* 0x0000000c68687981 */ /* 0x000f68000c1e1b00 */
[----:B------:R0:W5:Y:S01]  /*0620*/  @P0 LDG.E.128 R8, desc[UR12][R108.64+0x10] ;  /* 0x0000100c6c080981 */ /* 0x000162000c1e1d00 */
[----:B------:R-:W-:-:S04]  /*0630*/  ISETP.NE.AND P0, PT, RZ, UR11, PT ;  /* 0x0000000bff007c0c */ /* 0x000fc8000bf05270 */
[----:B----4-:R-:W-:Y:S01]  /*0640*/  FSEL R102, R3, RZ, !P0 ;  /* 0x000000ff03667208 */ /* 0x010fe20004000000 */
[--C-:B--2---:R-:W-:Y:S02]  /*0650*/  HADD2.F32 R101, -RZ, R80.reuse.H0_H0 ;  /* 0x20000050ff657230 */ /* 0x104fe40000004100 */
[----:B------:R-:W-:Y:S02]  /*0660*/  HADD2.F32 R80, -RZ, R80.H1_H1 ;  /* 0x30000050ff507230 */ /* 0x000fe40000004100 */
[----:B---3--:R-:W-:Y:S01]  /*0670*/  FADD.FTZ R7, -R102, R97 ;  /* 0x0000006166077221 */ /* 0x008fe20000010100 */
[--C-:B------:R-:W-:Y:S02]  /*0680*/  HADD2.F32 R125, -RZ, R95.reuse.H0_H0 ;  /* 0x2000005fff7d7230 */ /* 0x100fe40000004100 */
[----:B------:R-:W-:Y:S02]  /*0690*/  HADD2.F32 R100, -RZ, R95.H1_H1 ;  /* 0x3000005fff647230 */ /* 0x000fe40000004100 */
[----:B------:R-:W-:-:S02]  /*06a0*/  HADD2.F32 R95, -RZ, R52.H1_H1 ;  /* 0x30000034ff5f7230 */ /* 0x000fc40000004100 */
[----:B------:R-:W-:Y:S01]  /*06b0*/  FADD.FTZ R119, -R102, R78 ;  /* 0x0000004e66777221 */ /* 0x000fe20000010100 */
[----:B------:R-:W-:Y:S01]  /*06c0*/  FMUL.FTZ R78, R4, R7 ;  /* 0x00000007044e7220 */ /* 0x000fe20000410000 */
[----:B------:R-:W-:Y:S01]  /*06d0*/  FADD.FTZ R3, -R102, R96 ;  /* 0x0000006066037221 */ /* 0x000fe20000010100 */
[--C-:B------:R-:W-:Y:S02]  /*06e0*/  HADD2.F32 R103, -RZ, R81.reuse.H0_H0 ;  /* 0x20000051ff677230 */ /* 0x100fe40000004100 */
[-C--:B------:R-:W-:Y:S01]  /*06f0*/  FMUL.FTZ R7, R95, R80.reuse ;  /* 0x000000505f077220 */ /* 0x080fe20000410000 */
[----:B------:R-:W-:Y:S02]  /*0700*/  HADD2.F32 R96, -RZ, R81.H1_H1 ;  /* 0x30000051ff607230 */ /* 0x000fe40000004100 */
[----:B------:R-:W-:Y:S01]  /*0710*/  FADD.FTZ R57, R57, R80 ;  /* 0x0000005039397221 */ /* 0x000fe20000010000 */
[----:B------:R-:W-:Y:S01]  /*0720*/  FFMA.FTZ R29, R78, R80, R29 ;  /* 0x000000504e1d7223 */ /* 0x000fe2000001001d */
[----:B------:R-:W-:-:S02]  /*0730*/  HADD2.F32 R95, -RZ, R53.H1_H1 ;  /* 0x30000035ff5f7230 */ /* 0x000fc40000004100 */
[----:B------:R-:W-:Y:S02]  /*0740*/  HADD2.F32 R81, -RZ, R82.H0_H0 ;  /* 0x20000052ff517230 */ /* 0x000fe40000004100 */
[----:B------:R-:W-:Y:S02]  /*0750*/  HADD2.F32 R80, -RZ, R54.H0_H0 ;  /* 0x20000036ff507230 */ /* 0x000fe40000004100 */
[C---:B------:R-:W-:Y:S01]  /*0760*/  FADD.FTZ R97, -R102.reuse, R98 ;  /* 0x0000006266617221 */ /* 0x040fe20000010100 */
[C---:B------:R-:W-:Y:S01]  /*0770*/  FADD.FTZ R115, -R102.reuse, R90 ;  /* 0x0000005a66737221 */ /* 0x040fe20000010100 */
[C---:B------:R-:W-:Y:S01]  /*0780*/  FADD.FTZ R113, -R102.reuse, R88 ;  /* 0x0000005866717221 */ /* 0x040fe20000010100 */
[----:B------:R-:W-:Y:S01]  /*0790*/  FADD.FTZ R117, -R102, R76 ;  /* 0x0000004c66757221 */ /* 0x000fe20000010100 */
[----:B------:R-:W-:Y:S01]  /*07a0*/  FMUL.FTZ R90, R95, R96 ;  /* 0x000000605f5a7220 */ /* 0x000fe20000410000 */
[----:B------:R-:W-:Y:S02]  /*07b0*/  HADD2.F32 R76, -RZ, R52.H0_H0 ;  /* 0x20000034ff4c7230 */ /* 0x000fe40000004100 */
[----:B------:R-:W-:Y:S01]  /*07c0*/  FMUL.FTZ R95, R80, R81 ;  /* 0x00000051505f7220 */ /* 0x000fe20000410000 */
[----:B------:R-:W-:-:S02]  /*07d0*/  HADD2.F32 R88, -RZ, R53.H0_H0 ;  /* 0x20000035ff587230 */ /* 0x000fc40000004100 */
[----:B------:R-:W-:Y:S01]  /*07e0*/  FADD.FTZ R99, -R102, R99 ;  /* 0x0000006366637221 */ /* 0x000fe20000010100 */
[--C-:B0-----:R-:W-:Y:S02]  /*07f0*/  HADD2.F32 R109, -RZ, R83.reuse.H0_H0 ;  /* 0x20000053ff6d7230 */ /* 0x101fe40000004100 */
[C---:B------:R-:W-:Y:S01]  /*0800*/  FMUL.FTZ R3, R4.reuse, R3 ;  /* 0x0000000304037220 */ /* 0x040fe20000410000 */
[----:B------:R-:W-:Y:S02]  /*0810*/  HADD2.F32 R98, -RZ, R83.H1_H1 ;  /* 0x30000053ff627230 */ /* 0x000fe40000004100 */
[----:B------:R-:W-:Y:S01]  /*0820*/  FMUL.FTZ R97, R4, R97 ;  /* 0x0000006104617220 */ /* 0x000fe20000410000 */
[----:B------:R-:W-:Y:S02]  /*0830*/  HADD2.F32 R80, -RZ, R55.H0_H0 ;  /* 0x20000037ff507230 */ /* 0x000fe40000004100 */
[C---:B------:R-:W-:Y:S01]  /*0840*/  FADD.FTZ R83, -R102.reuse, R84 ;  /* 0x0000005466537221 */ /* 0x040fe20000010100 */
[C---:B------:R-:W-:Y:S01]  /*0850*/  FADD.FTZ R111, -R102.reuse, R86 ;  /* 0x00000056666f7221 */ /* 0x040fe20000010100 */
[----:B------:R-:W-:Y:S01]  /*0860*/  FADD.FTZ R87, -R102, R87 ;  /* 0x0000005766577221 */ /* 0x000fe20000010100 */
[----:B------:R-:W-:-:S02]  /*0870*/  HADD2.F32 R123, -RZ, R93.H0_H0 ;  /* 0x2000005dff7b7230 */ /* 0x000fc40000004100 */
[----:B------:R-:W-:Y:S02]  /*0880*/  HADD2.F32 R84, -RZ, R93.H1_H1 ;  /* 0x3000005dff547230 */ /* 0x000fe40000004100 */
[-C--:B------:R-:W-:Y:S01]  /*0890*/  FMUL.FTZ R76, R76, R101.reuse ;  /* 0x000000654c4c7220 */ /* 0x080fe20000410000 */
[--C-:B------:R-:W-:Y:S02]  /*08a0*/  HADD2.F32 R93, -RZ, R94.reuse.H0_H0 ;  /* 0x2000005eff5d7230 */ /* 0x100fe40000004100 */
[----:B------:R-:W-:Y:S01]  /*08b0*/  FADD.FTZ R56, R56, R101 ;  /* 0x0000006538387221 */ /* 0x000fe20000010000 */
[----:B------:R-:W-:Y:S02]  /*08c0*/  HADD2.F32 R86, -RZ, R94.H1_H1 ;  /* 0x3000005eff567230 */ /* 0x000fe40000004100 */
[----:B------:R-:W-:Y:S01]  /*08d0*/  FFMA.FTZ R28, R3, R101, R28 ;  /* 0x00000065031c7223 */ /* 0x000fe2000001001c */
[-C--:B------:R-:W-:Y:S01]  /*08e0*/  FMUL.FTZ R88, R88, R103.reuse ;  /* 0x0000006758587220 */ /* 0x080fe20000410000 */
[----:B------:R-:W-:Y:S01]  /*08f0*/  FADD.FTZ R58, R58, R103 ;  /* 0x000000673a3a7221 */ /* 0x000fe20000010000 */
[----:B------:R-:W-:Y:S01]  /*0900*/  FFMA.FTZ R30, R97, R103, R30 ;  /* 0x00000067611e7223 */ /* 0x000fe2000001001e */
[C---:B------:R-:W-:Y:S01]  /*0910*/  FMUL.FTZ R94, R4.reuse, R99 ;  /* 0x00000063045e7220 */ /* 0x040fe20000410000 */
[----:B------:R-:W-:Y:S01]  /*0920*/  FMUL.FTZ R99, R4, R83 ;  /* 0x0000005304637220 */ /* 0x000fe20000410000 */
[----:B------:R-:W-:-:S02]  /*0930*/  HADD2.F32 R103, -RZ, R55.H1_H1 ;  /* 0x30000037ff677230 */ /* 0x000fc40000004100 */
[----:B------:R-:W-:Y:S01]  /*0940*/  FMUL.FTZ R101, R80, R109 ;  /* 0x0000006d50657220 */ /* 0x000fe20000410000 */
[----:B------:R-:W-:Y:S02]  /*0950*/  HADD2.F32 R121, -RZ, R92.H0_H0 ;  /* 0x2000005cff797230 */ /* 0x000fe40000004100 */
[----:B------:R-:W-:Y:S01]  /*0960*/  FMUL.FTZ R108, R4, R87 ;  /* 0x00000057046c7220 */ /* 0x000fe20000410000 */
[----:B------:R-:W-:Y:S02]  /*0970*/  HADD2.F32 R80, -RZ, R48.H0_H0 ;  /* 0x20000030ff507230 */ /* 0x000fe40000004100 */
[----:B------:R-:W-:Y:S02]  /*0980*/  HADD2.F32 R82, -RZ, R82.H1_H1 ;  /* 0x30000052ff527230 */ /* 0x000fe40000004100 */
[----:B------:R-:W-:Y:S02]  /*0990*/  HADD2.F32 R83, -RZ, R54.H1_H1 ;  /* 0x30000036ff537230 */ /* 0x000fe40000004100 */
[----:B------:R-:W-:Y:S01]  /*09a0*/  FADD.FTZ R64, R64, R81 ;  /* 0x0000005140407221 */ /* 0x000fe20000010000 */
[----:B------:R-:W-:Y:S01]  /*09b0*/  FFMA.FTZ R32, R99, R81, R32 ;  /* 0x0000005163207223 */ /* 0x000fe20000010020 */
[----:B------:R-:W-:Y:S01]  /*09c0*/  FADD.FTZ R89, -R102, R89 ;  /* 0x0000005966597221 */ /* 0x000fe20000010100 */
[----:B------:R-:W-:-:S02]  /*09d0*/  HADD2.F32 R92, -RZ, R92.H1_H1 ;  /* 0x3000005cff5c7230 */ /* 0x000fc40000004100 */
[-C--:B------:R-:W-:Y:S01]  /*09e0*/  FMUL.FTZ R103, R103, R98.reuse ;  /* 0x0000006267677220 */ /* 0x080fe20000410000 */
[----:B------:R-:W-:Y:S01]  /*09f0*/  FADD.FTZ R67, R67, R98 ;  /* 0x0000006243437221 */ /* 0x000fe20000010000 */
[----:B------:R-:W-:Y:S01]  /*0a00*/  FFMA.FTZ R35, R108, R98, R35 ;  /* 0x000000626c237223 */ /* 0x000fe20000010023 */
[----:B------:R-:W-:Y:S02]  /*0a10*/  HADD2.F32 R81, -RZ, R48.H1_H1 ;  /* 0x30000030ff517230 */ /* 0x000fe40000004100 */
[----:B------:R-:W-:Y:S01]  /*0a20*/  FADD.FTZ R59, R59, R96 ;  /* 0x000000603b3b7221 */ /* 0x000fe20000010000 */
[----:B------:R-:W-:Y:S01]  /*0a30*/  FFMA.FTZ R31, R94, R96, R31 ;  /* 0x000000605e1f7223 */ /* 0x000fe2000001001f */
[----:B------:R-:W-:Y:S01]  /*0a40*/  FMUL.FTZ R98, R80, R121 ;  /* 0x0000007950627220 */ /* 0x000fe20000410000 */
[----:B------:R-:W-:Y:S01]  /*0a50*/  FMUL.FTZ R96, R83, R82 ;  /* 0x0000005253607220 */ /* 0x000fe20000410000 */
[----:B------:R-:W-:Y:S01]  /*0a60*/  FADD.FTZ R80, RZ, R76 ;  /* 0x0000004cff507221 */ /* 0x000fe20000010000 */
[----:B------:R-:W-:Y:S01]  /*0a70*/  FFMA.FTZ R83, R3, R76, RZ ;  /* 0x0000004c03537223 */ /* 0x000fe200000100ff */
[----:B------:R-:W-:Y:S01]  /*0a80*/  FMUL.FTZ R110, R4, R89 ;  /* 0x00000059046e7220 */ /* 0x000fe20000410000 */
[----:B------:R-:W-:Y:S01]  /*0a90*/  FMUL.FTZ R89, R81, R92 ;  /* 0x0000005c51597220 */ /* 0x000fe20000410000 */
[----:B------:R-:W-:Y:S01]  /*0aa0*/  FADD.FTZ R85, -R102, R85 ;  /* 0x0000005566557221 */ /* 0x000fe20000010100 */
[----:B------:R-:W-:Y:S01]  /*0ab0*/  FADD.FTZ R81, R7, R80 ;  /* 0x0000005007517221 */ /* 0x000fe20000010000 */
[----:B------:R-:W-:Y:S01]  /*0ac0*/  FFMA.FTZ R80, R78, R7, R83 ;  /* 0x000000074e507223 */ /* 0x000fe20000010053 */
[C---:B------:R-:W-:Y:S01]  /*0ad0*/  FADD.FTZ R91, -R102.reuse, R91 ;  /* 0x0000005b665b7221 */ /* 0x040fe20000010100 */
[C---:B------:R-:W-:Y:S01]  /*0ae0*/  FADD.FTZ R77, -R102.reuse, R77 ;  /* 0x0000004d664d7221 */ /* 0x040fe20000010100 */
[----:B------:R-:W-:Y:S01]  /*0af0*/  FADD.FTZ R79, -R102, R79 ;  /* 0x0000004f664f7221 */ /* 0x000fe20000010100 */
[----:B------:R-:W-:Y:S01]  /*0b00*/  FMUL.FTZ R102, R4, R85 ;  /* 0x0000005504667220 */ /* 0x000fe20000410000 */
[----:B------:R-:W-:Y:S01]  /*0b10*/  FADD.FTZ R81, R88, R81 ;  /* 0x0000005158517221 */ /* 0x000fe20000010000 */
[----:B------:R-:W-:Y:S01]  /*0b20*/  FFMA.FTZ R83, R97, R88, R80 ;  /* 0x0000005861537223 */ /* 0x000fe20000010050 */
[----:B------:R-:W-:Y:S01]  /*0b30*/  FADD.FTZ R65, R65, R82 ;  /* 0x0000005241417221 */ /* 0x000fe20000010000 */
[----:B------:R-:W-:Y:S01]  /*0b40*/  FFMA.FTZ R33, R102, R82, R33 ;  /* 0x0000005266217223 */ /* 0x000fe20000010021 */
[----:B------:R-:W-:Y:S01]  /*0b50*/  FADD.FTZ R80, R90, R81 ;  /* 0x000000515a507221 */ /* 0x000fe20000010000 */
[----:B------:R-:W-:-:S03]  /*0b60*/  FFMA.FTZ R82, R94, R90, R83 ;  /* 0x0000005a5e527223 */ /* 0x000fc60000010053 */
[----:B------:R-:W-:Y:S01]  /*0b70*/  FADD.FTZ R81, R95, R80 ;  /* 0x000000505f517221 */ /* 0x000fe20000010000 */
[----:B------:R-:W-:Y:S01]  /*0b80*/  FFMA.FTZ R83, R99, R95, R82 ;  /* 0x0000005f63537223 */ /* 0x000fe20000010052 */
[----:B------:R-:W-:Y:S02]  /*0b90*/  FMUL.FTZ R111, R4, R111 ;  /* 0x0000006f046f7220 */ /* 0x000fe40000410000 */
[----:B------:R-:W-:Y:S01]  /*0ba0*/  FADD.FTZ R80, R96, R81 ;  /* 0x0000005160507221 */ /* 0x000fe20000010000 */
[----:B------:R-:W-:-:S03]  /*0bb0*/  FFMA.FTZ R82, R102, R96, R83 ;  /* 0x0000006066527223 */ /* 0x000fc60000010053 */
[----:B------:R-:W-:Y:S01]  /*0bc0*/  FADD.FTZ R80, R101, R80 ;  /* 0x0000005065507221 */ /* 0x000fe20000010000 */
[----:B------:R-:W-:Y:S01]  /*0bd0*/  FFMA.FTZ R83, R111, R101, R82 ;  /* 0x000000656f537223 */ /* 0x000fe20000010052 */
[----:B------:R-:W-:Y:S02]  /*0be0*/  FMUL.FTZ R113, R4, R113 ;  /* 0x0000007104717220 */ /* 0x000fe40000410000 */
[----:B------:R-:W-:Y:S01]  /*0bf0*/  FADD.FTZ R81, R103, R80 ;  /* 0x0000005067517221 */ /* 0x000fe20000010000 */
[----:B------:R-:W-:Y:S01]  /*0c00*/  FFMA.FTZ R82, R108, R103, R83 ;  /* 0x000000676c527223 */ /* 0x000fe20000010053 */
[----:B------:R-:W-:Y:S01]  /*0c10*/  FADD.FTZ R73, R73, R92 ;  /* 0x0000005c49497221 */ /* 0x000fe20000010000 */
[----:B------:R-:W-:Y:S01]  /*0c20*/  FFMA.FTZ R37, R110, R92, R37 ;  /* 0x0000005c6e257223 */ /* 0x000fe20000010025 */
[--C-:B------:R-:W-:Y:S02]  /*0c30*/  HADD2.F32 R92, -RZ, R49.reuse.H0_H0 ;  /* 0x20000031ff5c7230 */ /* 0x100fe40000004100 */
[----:B------:R-:W-:Y:S01]  /*0c40*/  FADD.FTZ R80, R98, R81 ;  /* 0x0000005162507221 */ /* 0x000fe20000010000 */
[----:B------:R-:W-:Y:S01]  /*0c50*/  FFMA.FTZ R81, R113, R98, R82 ;  /* 0x0000006271517223 */ /* 0x000fe20000010052 */
[----:B------:R-:W-:-:S02]  /*0c60*/  HADD2.F32 R85, -RZ, R49.H1_H1 ;  /* 0x30000031ff557230 */ /* 0x000fc40000004100 */
[----:B------:R-:W-:Y:S01]  /*0c70*/  FMUL.FTZ R112, R4, R91 ;  /* 0x0000005b04707220 */ /* 0x000fe20000410000 */
[----:B------:R-:W-:Y:S01]  /*0c80*/  FADD.FTZ R83, R80, R89 ;  /* 0x0000005950537221 */ /* 0x000fe20000010000 */
[----:B------:R-:W-:Y:S01]  /*0c90*/  FMUL.FTZ R115, R4, R115 ;  /* 0x0000007304737220 */ /* 0x000fe20000410000 */
[----:B------:R-:W-:Y:S01]  /*0ca0*/  FMUL.FTZ R92, R92, R123 ;  /* 0x0000007b5c5c7220 */ /* 0x000fe20000410000 */
[----:B------:R-:W-:Y:S01]  /*0cb0*/  FFMA.FTZ R80, R110, R89, R81 ;  /* 0x000000596e507223 */ /* 0x000fe20000010051 */
[-C--:B------:R-:W-:Y:S01]  /*0cc0*/  FMUL.FTZ R91, R85, R84.reuse ;  /* 0x00000054555b7220 */ /* 0x080fe20000410000 */
[----:B------:R-:W-:Y:S01]  /*0cd0*/  FADD.FTZ R75, R75, R84 ;  /* 0x000000544b4b7221 */ /* 0x000fe20000010000 */
[----:B------:R-:W-:Y:S01]  /*0ce0*/  FFMA.FTZ R39, R112, R84, R39 ;  /* 0x0000005470277223 */ /* 0x000fe20000010027 */
[--C-:B------:R-:W-:Y:S02]  /*0cf0*/  HADD2.F32 R84, -RZ, R50.reuse.H0_H0 ;  /* 0x20000032ff547230 */ /* 0x100fe40000004100 */
        /* <DEDUP_REMOVED lines=13> */
[C---:B------:R-:W-:Y:S01]  /*0dd0*/  FFMA.FTZ R81, R117.reuse, R109, R80 ;  /* 0x0000006d75517223 */ /* 0x040fe20000010050 */
        /* <DEDUP_REMOVED lines=24> */
.L_x_5087:
[----:B------:R-:W-:Y:S01]  /*0f60*/  MOV R6, UR7 ;  /* 0x0000000700067c02 */ /* 0x000fe20008000f00 */
[----:B------:R-:W1:Y:S01]  /*0f70*/  LDC.64 R84, c[0x0][0x3b0] ;  /* 0x0000ec00ff547b82 */ /* 0x000e620000000a00 */
[----:B------:R-:W-:Y:S01]  /*0f80*/  ISETP.NE.U32.AND P0, PT, RZ, UR6, PT ;  /* 0x00000006ff007c0c */ /* 0x000fe2000bf05070 */
[----:B------:R-:W-:Y:S01]  /*0f90*/  HFMA2 R87, -RZ, RZ, 0, 0 ;  /* 0x00000000ff577431 */ /* 0x000fe200000001ff */
[----:B-----5:R-:W-:Y:S02]  /*0fa0*/  ISETP.GE.AND P1, PT, R5, 0x1, PT ;  /* 0x000000010500780c */ /* 0x020fe40003f26270 */
[----:B------:R-:W-:-:S13]  /*0fb0*/  ISETP.NE.AND.EX P0, PT, R6, RZ, PT, P0 ;  /* 0x000000ff0600720c */ /* 0x000fda0003f05300 */
[----:B------:R-:W0:Y:S01]  /*0fc0*/  @P0 LDC R83, c[0x0][0x388] ;  /* 0x0000e200ff530b82 */ /* 0x000e220000000800 */
[----:B------:R-:W2:Y:S07]  /*0fd0*/  @P0 S2R R104, SR_TID.X ;  /* 0x0000000000680919 */ /* 0x000eae0000002100 */
[----:B------:R-:W3:Y:S01]  /*0fe0*/  @P0 LDC.64 R80, c[0x0][0x438] ;  /* 0x00010e00ff500b82 */ /* 0x000ee20000000a00 */
[----:B0-----:R-:W-:Y:S01]  /*0ff0*/  @P0 IMAD R100, R0, R83, RZ ;  /* 0x0000005300640224 */ /* 0x001fe200078e02ff */
[----:B-12---:R-:W-:Y:S06]  /*1000*/  @!P1 BRA `(.L_x_5089) ;  /* 0x0000000000189947 */ /* 0x006fec0003800000 */
[----:B------:R-:W0:Y:S01]  /*1010*/  S2R R86, SR_TID.X ;  /* 0x0000000000567919 */ /* 0x000e220000002100 */
[----:B------:R-:W-:-:S05]  /*1020*/  IADD3 R82, PT, PT, R5, -0x1, RZ ;  /* 0xffffffff05527810 */ /* 0x000fca0007ffe0ff */
[----:B------:R-:W-:-:S05]  /*1030*/  IMAD R82, R82, UR15, RZ ;  /* 0x0000000f52527c24 */ /* 0x000fca000f8e02ff */
[----:B------:R-:W-:-:S04]  /*1040*/  SHF.R.S32.HI R83, RZ, 0x1f, R82 ;  /* 0x0000001fff537819 */ /* 0x000fc80000011452 */
[----:B------:R-:W-:-:S04]  /*1050*/  LEA.HI R83, R83, R82, RZ, 0x3 ;  /* 0x0000005253537211 */ /* 0x000fc800078f18ff */
[----:B0-----:R-:W-:-:S07]  /*1060*/  LEA.HI.SX32 R87, R83, R86, 0x1d ;  /* 0x0000005653577211 */ /* 0x001fce00078feaff */
.L_x_5089:
[----:B------:R-:W-:Y:S02]  /*1070*/  @P0 SHF.R.S32.HI R105, RZ, 0x1f, R100 ;  /* 0x0000001fff690819 */ /* 0x000fe40000011464 */
[C---:B------:R-:W-:Y:S01]  /*1080*/  IADD3 R83, PT, PT, R87.reuse, 0x80, RZ ;  /* 0x0000008057537810 */ /* 0x040fe20007ffe0ff */
[----:B------:R-:W-:Y:S01]  /*1090*/  IMAD.WIDE.U32 R86, R87, 0x8, R84 ;  /* 0x0000000857567825 */ /* 0x000fe200078e0054 */
[----:B------:R-:W-:-:S03]  /*10a0*/  @P0 LEA.HI R105, R105, R100, RZ, 0x3 ;  /* 0x0000006469690211 */ /* 0x000fc600078f18ff */
[----:B------:R-:W-:Y:S01]  /*10b0*/  IMAD.WIDE.U32 R84, R83, 0x8, R84 ;  /* 0x0000000853547825 */ /* 0x000fe200078e0054 */
[----:B------:R-:W-:Y:S02]  /*10c0*/  @P0 LEA.HI.SX32 R83, R105, R104, 0x1d ;  /* 0x0000006869530211 */ /* 0x000fe400078feaff */
[----:B------:R-:W5:Y:S02]  /*10d0*/  LDG.E.64 R104, desc[UR12][R86.64] ;  /* 0x0000000c56687981 */ /* 0x000f64000c1e1b00 */
[C---:B------:R-:W-:Y:S01]  /*10e0*/  @P0 IADD3 R121, PT, PT, R83.reuse, 0x80, RZ ;  /* 0x0000008053790810 */ /* 0x040fe20007ffe0ff */
[--C-:B---3--:R-:W-:Y:S01]  /*10f0*/  @P0 IMAD.WIDE.U32 R82, R83, 0x20, R80.reuse ;  /* 0x0000002053520825 */ /* 0x108fe200078e0050 */
[----:B------:R0:W5:Y:S03]  /*1100*/  LDG.E.64 R106, desc[UR12][R84.64] ;  /* 0x0000000c546a7981 */ /* 0x000166000c1e1b00 */
[----:B------:R-:W-:Y:S01]  /*1110*/  @P0 IMAD.WIDE.U32 R80, R121, 0x20, R80 ;  /* 0x0000002079500825 */ /* 0x000fe200078e0050 */
[----:B------:R1:W5:Y:S04]  /*1120*/  @P0 LDG.E.128 R20, desc[UR12][R82.64] ;  /* 0x0000000c52140981 */ /* 0x000368000c1e1d00 */
[----:B------:R1:W5:Y:S04]  /*1130*/  @P0 LDG.E.128 R16, desc[UR12][R82.64+0x10] ;  /* 0x0000100c52100981 */ /* 0x000368000c1e1d00 */
[----:B------:R1:W5:Y:S04]  /*1140*/  @P0 LDG.E.128 R12, desc[UR12][R80.64] ;  /* 0x0000000c500c0981 */ /* 0x000368000c1e1d00 */
[----:B------:R1:W5:Y:S01]  /*1150*/  @P0 LDG.E.128 R8, desc[UR12][R80.64+0x10] ;  /* 0x0000100c50080981 */ /* 0x000362000c1e1d00 */
[----:B0-----:R-:W-:-:S07]  /*1160*/  CS2R R84, SRZ ;  /* 0x0000000000547805 */ /* 0x001fce000001ff00 */
.L_x_5088:
[----:B-1----:R-:W0:Y:S01]  /*1170*/  SHFL.DOWN PT, R81, R84, 0x10, 0x1f ;  /* 0x0a001f0054517f89 */ /* 0x002e2200000e0000 */
        /* <DEDUP_REMOVED lines=31> */
.L_x_5091:
[----:B------:R-:W-:Y:S05]  /*1370*/  BSYNC.RECONVERGENT B0 ;  /* 0x0000000000007941 */ /* 0x000fea0003800200 */
.L_x_5090:
[----:B------:R-:W1:Y:S08]  /*1380*/  S2UR UR5, SR_CgaCtaId ;  /* 0x00000000000579c3 */ /* 0x000e700000008800 */
[----:B------:R-:W-:Y:S01]  /*1390*/  BAR.SYNC.DEFER_BLOCKING 0x0 ;  /* 0x0000000000007b1d */ /* 0x000fe20000010000 */
[----:B------:R-:W-:Y:S02]  /*13a0*/  ISETP.NE.U32.AND P0, PT, RZ, UR6, PT ;  /* 0x00000006ff007c0c */ /* 0x000fe4000bf05070 */
[----:B------:R-:W-:-:S02]  /*13b0*/  ISETP.NE.AND P3, PT, RZ, UR11, PT ;  /* 0x0000000bff007c0c */ /* 0x000fc4000bf65270 */
[----:B------:R-:W-:Y:S01]  /*13c0*/  ISETP.NE.AND.EX P0, PT, R6, RZ, PT, P0 ;  /* 0x000000ff0600720c */ /* 0x000fe20003f05300 */
[----:B------:R-:W-:Y:S02]  /*13d0*/  UMOV UR4, 0x400 ;  /* 0x0000040000047882 */ /* 0x000fe40000000000 */
[----:B------:R-:W2:Y:S01]  /*13e0*/  LDC R121, c[0x0][0x388] ;  /* 0x0000e200ff797b82 */ /* 0x000ea20000000800 */
        /* <DEDUP_REMOVED lines=10> */
[----:B------:R-:W-:Y:S01]  /*1490*/  @P1 IADD3 R82, PT, PT, R5, -0x1, RZ ;  /* 0xffffffff05521810 */ /* 0x000fe20007ffe0ff */
[-C--:B--2---:R-:W-:Y:S02]  /*14a0*/  IMAD R5, R0, R121.reuse, RZ ;  /* 0x0000007900057224 */ /* 0x084fe400078e02ff */
[----:B------:R-:W-:Y:S01]  /*14b0*/  FADD.FTZ R80, R83, R80 ;  /* 0x0000005053507221 */ /* 0x000fe20000010000 */
[----:B-1----:R-:W-:Y:S01]  /*14c0*/  FADD.FTZ R123, R123, R84 ;  /* 0x000000547b7b7221 */ /* 0x002fe20000010000 */
[----:B------:R-:W-:Y:S01]  /*14d0*/  @P1 IMAD R121, R82, R121, RZ ;  /* 0x0000007952791224 */ /* 0x000fe200078e02ff */
[----:B------:R-:W-:Y:S01]  /*14e0*/  SHF.R.S32.HI R82, RZ, 0x1f, R5 ;  /* 0x0000001fff527819 */ /* 0x000fe20000011405 */
[----:B------:R-:W-:Y:S01]  /*14f0*/  FADD.FTZ R80, R80, R85 ;  /* 0x0000005550507221 */ /* 0x000fe20000010000 */
[----:B------:R-:W-:Y:S02]  /*1500*/  FADD.FTZ R84, R86, R123 ;  /* 0x0000007b56547221 */ /* 0x000fe40000010000 */
[----:B------:R-:W-:Y:S01]  /*1510*/  LEA.HI R85, R82, R5, RZ, 0x3 ;  /* 0x0000000552557211 */ /* 0x000fe200078f18ff */
[----:B------:R-:W-:Y:S01]  /*1520*/  FADD.FTZ R80, R87, R80 ;  /* 0x0000005057507221 */ /* 0x000fe20000010000 */
[----:B------:R-:W-:Y:S01]  /*1530*/  @P1 SHF.R.S32.HI R82, RZ, 0x1f, R121 ;  /* 0x0000001fff521819 */ /* 0x000fe20000011479 */
[----:B------:R-:W-:Y:S01]  /*1540*/  FMUL.FTZ R84, R84, UR14 ;  /* 0x0000000e54547c20 */ /* 0x000fe20008410000 */
[----:B------:R-:W-:Y:S01]  /*1550*/  MOV R87, RZ ;  /* 0x000000ff00577202 */ /* 0x000fe20000000f00 */
[----:B------:R-:W-:Y:S01]  /*1560*/  FMUL.FTZ R5, R80, UR14 ;  /* 0x0000000e50057c20 */ /* 0x000fe20008410000 */
[----:B------:R-:W-:-:S02]  /*1570*/  @P1 LEA.HI R121, R82, R121, RZ, 0x3 ;  /* 0x0000007952791211 */ /* 0x000fc400078f18ff */
[-C--:B------:R-:W-:Y:S02]  /*1580*/  LEA.HI.SX32 R85, R85, R100.reuse, 0x1d ;  /* 0x0000006455557211 */ /* 0x080fe400078feaff */
        /* <DEDUP_REMOVED lines=20> */
.L_x_5094:
        /* <DEDUP_REMOVED lines=12> */
.L_x_5095:
        /* <DEDUP_REMOVED lines=12> */
.L_x_5096:
        /* <DEDUP_REMOVED lines=12> */
.L_x_5097:
        /* <DEDUP_REMOVED lines=12> */
.L_x_5098:
        /* <DEDUP_REMOVED lines=12> */
.L_x_5099:
        /* <DEDUP_REMOVED lines=12> */
.L_x_5100:
        /* <DEDUP_REMOVED lines=14> */
.L_x_5093:
        /* <DEDUP_REMOVED lines=11> */
[----:B------:R-:W-:Y:S01]  /*1ce0*/  FADD.FTZ R81, R88, -R81 ;  /* 0x8000005158517221 */ /* 0x000fe20000010000 */
[----:B------:R-:W-:Y:S01]  /*1cf0*/  FADD.FTZ R83, R7, -R68 ;  /* 0x8000004407537221 */ /* 0x000fe20000010000 */
[----:B------:R-:W-:Y:S01]  /*1d00*/  FADD.FTZ R123, R103, -R70 ;  /* 0x80000046677b7221 */ /* 0x000fe20000010000 */
[----:B------:R-:W-:Y:S01]  /*1d10*/  FFMA.FTZ R121, R3, R5, R84 ;  /* 0x0000000503797223 */ /* 0x000fe20000010054 */
[----:B------:R-:W-:Y:S01]  /*1d20*/  FMUL.FTZ R63, R4, R63 ;  /* 0x0000003f043f7220 */ /* 0x000fe20000410000 */
[----:B------:R-:W-:Y:S01]  /*1d30*/  ISETP.GT.AND P0, PT, R2, RZ, PT ;  /* 0x000000ff0200720c */ /* 0x000fe20003f04270 */
[C---:B------:R-:W-:Y:S01]  /*1d40*/  FMUL.FTZ R61, R4.reuse, R61 ;  /* 0x0000003d043d7220 */ /* 0x040fe20000410000 */
[C---:B------:R-:W-:Y:S01]  /*1d50*/  FMUL.FTZ R62, R4.reuse, R71 ;  /* 0x00000047043e7220 */ /* 0x040fe20000410000 */
[C---:B------:R-:W-:Y:S01]  /*1d60*/  FMUL.FTZ R68, R4.reuse, R69 ;  /* 0x0000004504447220 */ /* 0x040fe20000410000 */
[C---:B------:R-:W-:Y:S01]  /*1d70*/  FMUL.FTZ R123, R4.reuse, R123 ;  /* 0x0000007b047b7220 */ /* 0x040fe20000410000 */
[C---:B------:R-:W-:Y:S01]  /*1d80*/  FMUL.FTZ R81, R4.reuse, R81 ;  /* 0x0000005104517220 */ /* 0x040fe20000410000 */
[----:B------:R-:W-:Y:S01]  /*1d90*/  FMUL.FTZ R83, R4, R83 ;  /* 0x0000005304537220 */ /* 0x000fe20000410000 */
[----:B------:R-:W-:Y:S01]  /*1da0*/  FADD.FTZ R121, R76, -R121 ;  /* 0x800000794c797221 */ /* 0x000fe20000010000 */
[----:B------:R-:W-:-:S02]  /*1db0*/  FSEL R69, R63, RZ, P0 ;  /* 0x000000ff3f457208 */ /* 0x000fc40000000000 */
[----:B------:R-:W-:Y:S01]  /*1dc0*/  FSEL R70, R61, RZ, P0 ;  /* 0x000000ff3d467208 */ /* 0x000fe20000000000 */
[----:B------:R-:W-:Y:S01]  /*1dd0*/  FMUL.FTZ R60, R4, R121 ;  /* 0x00000079043c7220 */ /* 0x000fe20000410000 */
[----:B------:R-:W-:Y:S02]  /*1de0*/  FSEL R63, R62, RZ, P0 ;  /* 0x000000ff3e3f7208 */ /* 0x000fe40000000000 */
[----:B------:R-:W-:Y:S02]  /*1df0*/  FSEL R71, R123, RZ, P0 ;  /* 0x000000ff7b477208 */ /* 0x000fe40000000000 */
[----:B------:R-:W-:Y:S02]  /*1e00*/  FSEL R68, R68, RZ, P0 ;  /* 0x000000ff44447208 */ /* 0x000fe40000000000 */
[----:B------:R-:W-:Y:S02]  /*1e10*/  FSEL R62, R81, RZ, P0 ;  /* 0x000000ff513e7208 */ /* 0x000fe40000000000 */
[----:B------:R-:W-:Y:S01]  /*1e20*/  FSEL R61, R83, RZ, P0 ;  /* 0x000000ff533d7208 */ /* 0x000fe20000000000 */
[----:B------:R-:W-:Y:S06]  /*1e30*/  @!P1 BRA `(.L_x_5102) ;  /* 0x00000000002c9947 */ /* 0x000fec0003800000 */
        /* <DEDUP_REMOVED lines=11> */
.L_x_5102:
        /* <DEDUP_REMOVED lines=12> */
.L_x_5103:
        /* <DEDUP_REMOVED lines=12> */
.L_x_5104:
        /* <DEDUP_REMOVED lines=12> */
.L_x_5105:
        /* <DEDUP_REMOVED lines=12> */
.L_x_5106:
        /* <DEDUP_REMOVED lines=12> */
.L_x_5107:
        /* <DEDUP_REMOVED lines=12> */
.L_x_5108:
[----:B------:R-:W-:Y:S01]  /*2370*/  FSEL R60, R60, RZ, P0 ;  /* 0x000000ff3c3c7208 */ /* 0x000fe20000000000 */
        /* <DEDUP_REMOVED lines=9> */
.L_x_5092:
        /* <DEDUP_REMOVED lines=14> */
[----:B------:R-:W-:-:S04]  /*24f0*/  F2FP.F16.F32.PACK_AB R80, RZ, R80 ;  /* 0x00000050ff50723e */ /* 0x000fc800000000ff */
[----:B------:R-:W-:-:S07]  /*2500*/  PRMT R24, R80, 0x7610, R24 ;  /* 0x0000761050187816 */ /* 0x000fce0000000018 */
.L_x_5110:
        /* <DEDUP_REMOVED lines=9> */
[----:B------:R-:W-:-:S04]  /*25a0*/  F2FP.F16.F32.PACK_AB R80, RZ, R80 ;  /* 0x00000050ff50723e */ /* 0x000fc800000000ff */
[----:B------:R-:W-:-:S07]  /*25b0*/  PRMT R24, R24, 0x5410, R80 ;  /* 0x0000541018187816 */ /* 0x000fce0000000050 */
.L_x_5111:
        /* <DEDUP_REMOVED lines=11> */
.L_x_5112:
        /* <DEDUP_REMOVED lines=11> */
.L_x_5113:
        /* <DEDUP_REMOVED lines=11> */
.L_x_5114:
        /* <DEDUP_REMOVED lines=11> */
.L_x_5115:
        /* <DEDUP_REMOVED lines=11> */
.L_x_5116:
[----:B------:R-:W-:Y:S05]  /*2930*/  @!P1 BRA `(.L_x_5101) ;  /* 0x0000000400949947 */ /* 0x000fea0003800000 */
[----:B------:R-:W-:Y:S01]  /*2940*/  @P2 FFMA.FTZ R80, R108, R5, R84 ;  /* 0x000000056c502223 */ /* 0x000fe20000010054 */
[----:B-----5:R-:W-:-:S03]  /*2950*/  ISETP.GE.U32.AND P0, PT, R104, RZ, PT ;  /* 0x000000ff6800720c */ /* 0x020fc60003f06070 */
[----:B------:R-:W-:Y:S01]  /*2960*/  @P2 FADD.FTZ R81, R103, -R80 ;  /* 0x8000005067512221 */ /* 0x000fe20000010000 */
[----:B------:R-:W-:Y:S02]  /*2970*/  MOV R80, R19 ;  /* 0x0000001300507202 */ /* 0x000fe40000000f00 */
[----:B------:R-:W-:Y:S01]  /*2980*/  ISETP.GE.U32.AND.EX P0, PT, R105, 0x1000000, PT, P0 ;  /* 0x010000006900780c */ /* 0x000fe20003f06100 */
[----:B------:R-:W-:-:S04]  /*2990*/  @P2 FFMA.FTZ R80, R4, R81, R19 ;  /* 0x0000005104502223 */ /* 0x000fc80000010013 */
[----:B------:R-:W-:-:S04]  /*29a0*/  FMUL.FTZ R80, R80, UR17 ;  /* 0x0000001150507c20 */ /* 0x000fc80008410000 */
[----:B------:R-:W-:-:S05]  /*29b0*/  FMUL.FTZ R80, R80, UR16 ;  /* 0x0000001050507c20 */ /* 0x000fca0008410000 */
[----:B------:R-:W-:-:S04]  /*29c0*/  FSEL R80, R80, RZ, P0 ;  /* 0x000000ff50507208 */ /* 0x000fc80000000000 */
[----:B------:R-:W-:-:S04]  /*29d0*/  F2FP.F16.F32.PACK_AB R80, RZ, R80 ;  /* 0x00000050ff50723e */ /* 0x000fc800000000ff */
[----:B------:R-:W-:Y:S01]  /*29e0*/  PRMT R27, R27, 0x5410, R80 ;  /* 0x000054101b1b7816 */ /* 0x000fe20000000050 */
[----:B------:R-:W-:Y:S06]  /*29f0*/  BRA `(.L_x_5101) ;  /* 0x0000000400647947 */ /* 0x000fec0003800000 */
.L_x_5109:
[-CC-:B------:R-:W-:Y:S01]  /*2a00*/  @P2 FFMA.FTZ R60, R78, R5.reuse, R84.reuse ;  /* 0x000000054e3c2223 */ /* 0x180fe20000010054 */
[-CC-:B------:R-:W-:Y:S01]  /*2a10*/  @P2 FFMA.FTZ R63, R97, R5.reuse, R84.reuse ;  /* 0x00000005613f2223 */ /* 0x180fe20000010054 */
[----:B------:R-:W-:Y:S01]  /*2a20*/  @P2 FFMA.FTZ R69, R94, R5, R84 ;  /* 0x000000055e452223 */ /* 0x000fe20000010054 */
[----:B-----5:R-:W-:Y:S01]  /*2a30*/  MOV R61, R21 ;  /* 0x00000015003d7202 */ /* 0x020fe20000000f00 */
[----:B------:R-:W-:Y:S01]  /*2a40*/  @P2 FADD.FTZ R60, R7, -R60 ;  /* 0x8000003c073c2221 */ /* 0x000fe20000010000 */
[----:B------:R-:W-:Y:S01]  /*2a50*/  @P2 FADD.FTZ R63, R88, -R63 ;  /* 0x8000003f583f2221 */ /* 0x000fe20000010000 */
[----:B------:R-:W-:Y:S01]  /*2a60*/  MOV R62, R22 ;  /* 0x00000016003e7202 */ /* 0x000fe20000000f00 */
[----:B------:R-:W-:Y:S01]  /*2a70*/  @P2 FFMA.FTZ R70, R99, R5, R84 ;  /* 0x0000000563462223 */ /* 0x000fe20000010054 */
[----:B------:R-:W-:Y:S01]  /*2a80*/  @P2 FFMA.FTZ R61, R4, R60, R21 ;  /* 0x0000003c043d2223 */ /* 0x000fe20000010015 */
[----:B------:R-:W-:Y:S01]  /*2a90*/  @P2 FADD.FTZ R60, R90, -R69 ;  /* 0x800000455a3c2221 */ /* 0x000fe20000010000 */
[----:B------:R-:W-:Y:S01]  /*2aa0*/  @P2 FFMA.FTZ R62, R4, R63, R22 ;  /* 0x0000003f043e2223 */ /* 0x000fe20000010016 */
[----:B------:R-:W-:Y:S01]  /*2ab0*/  MOV R63, R23 ;  /* 0x00000017003f7202 */ /* 0x000fe20000000f00 */
[-C--:B------:R-:W-:Y:S01]  /*2ac0*/  @P2 FFMA.FTZ R81, R102, R5.reuse, R84 ;  /* 0x0000000566512223 */ /* 0x080fe20000010054 */
[----:B------:R-:W-:Y:S01]  /*2ad0*/  @P2 FFMA.FTZ R63, R4, R60, R23 ;  /* 0x0000003c043f2223 */ /* 0x000fe20000010017 */
[----:B------:R-:W-:Y:S01]  /*2ae0*/  @P2 FADD.FTZ R71, R95, -R70 ;  /* 0x800000465f472221 */ /* 0x000fe20000010000 */
[----:B------:R-:W-:Y:S01]  /*2af0*/  @P2 FFMA.FTZ R60, R111, R5, R84 ;  /* 0x000000056f3c2223 */ /* 0x000fe20000010054 */
[----:B------:R-:W-:Y:S01]  /*2b00*/  @P2 FADD.FTZ R70, R96, -R81 ;  /* 0x8000005160462221 */ /* 0x000fe20000010000 */
[----:B------:R-:W-:Y:S01]  /*2b10*/  MOV R68, R16 ;  /* 0x0000001000447202 */ /* 0x000fe20000000f00 */
[----:B------:R-:W-:Y:S01]  /*2b20*/  @P2 FFMA.FTZ R68, R4, R71, R16 ;  /* 0x0000004704442223 */ /* 0x000fe20000010010 */
[----:B------:R-:W-:Y:S01]  /*2b30*/  @P2 FADD.FTZ R81, R101, -R60 ;  /* 0x8000003c65512221 */ /* 0x000fe20000010000 */
[----:B------:R-:W-:Y:S01]  /*2b40*/  MOV R69, R17 ;  /* 0x0000001100457202 */ /* 0x000fe20000000f00 */
[-CC-:B------:R-:W-:Y:S01]  /*2b50*/  @P2 FFMA.FTZ R71, R3, R5.reuse, R84.reuse ;  /* 0x0000000503472223 */ /* 0x180fe20000010054 */
[----:B------:R-:W-:Y:S01]  /*2b60*/  @P2 FFMA.FTZ R60, R108, R5, R84 ;  /* 0x000000056c3c2223 */ /* 0x000fe20000010054 */
[C---:B------:R-:W-:Y:S01]  /*2b70*/  @P2 FFMA.FTZ R69, R4.reuse, R70, R17 ;  /* 0x0000004604452223 */ /* 0x040fe20000010011 */
[----:B------:R-:W-:Y:S01]  /*2b80*/  MOV R70, R18 ;  /* 0x0000001200467202 */ /* 0x000fe20000000f00 */
[----:B------:R-:W-:Y:S01]  /*2b90*/  @P2 FFMA.FTZ R70, R4, R81, R18 ;  /* 0x0000005104462223 */ /* 0x000fe20000010012 */
[----:B------:R-:W-:Y:S01]  /*2ba0*/  @P2 FADD.FTZ R81, R76, -R71 ;  /* 0x800000474c512221 */ /* 0x000fe20000010000 */
[----:B------:R-:W-:Y:S01]  /*2bb0*/  @P2 FADD.FTZ R80, R103, -R60 ;  /* 0x8000003c67502221 */ /* 0x000fe20000010000 */
[----:B------:R-:W-:-:S02]  /*2bc0*/  MOV R71, R19 ;  /* 0x0000001300477202 */ /* 0x000fc40000000f00 */
[----:B------:R-:W-:Y:S01]  /*2bd0*/  MOV R60, R20 ;  /* 0x00000014003c7202 */ /* 0x000fe20000000f00 */
[C---:B------:R-:W-:Y:S01]  /*2be0*/  @P2 FFMA.FTZ R71, R4.reuse, R80, R19 ;  /* 0x0000005004472223 */ /* 0x040fe20000010013 */
[----:B------:R-:W-:Y:S01]  /*2bf0*/  @P2 FFMA.FTZ R60, R4, R81, R20 ;  /* 0x00000051043c2223 */ /* 0x000fe20000010014 */
[----:B------:R-:W-:Y:S06]  /*2c00*/  @!P1 BRA `(.L_x_5117) ;  /* 0x0000000000189947 */ /* 0x000fec0003800000 */
[----:B------:R-:W-:Y:S01]  /*2c10*/  FMUL.FTZ R80, R60, UR17 ;  /* 0x000000113c507c20 */ /* 0x000fe20008410000 */
[----:B------:R-:W-:-:S03]  /*2c20*/  LOP3.LUT P0, RZ, R104, 0xff, RZ, 0xc0, !PT ;  /* 0x000000ff68ff7812 */ /* 0x000fc6000780c0ff */
[----:B------:R-:W-:-:S05]  /*2c30*/  FMUL.FTZ R80, R80, UR16 ;  /* 0x0000001050507c20 */ /* 0x000fca0008410000 */
[----:B------:R-:W-:-:S04]  /*2c40*/  FSEL R80, R80, RZ, P0 ;  /* 0x000000ff50507208 */ /* 0x000fc80000000000 */
[----:B------:R-:W-:-:S04]  /*2c50*/  F2FP.F16.F32.PACK_AB R80, RZ, R80 ;  /* 0x00000050ff50723e */ /* 0x000fc800000000ff */
[----:B------:R-:W-:-:S07]  /*2c60*/  PRMT R24, R80, 0x7610, R24 ;  /* 0x0000761050187816 */ /* 0x000fce0000000018 */
.L_x_5117:
[----:B------:R-:W-:Y:S05]  /*2c70*/  @!P1 BRA `(.L_x_5118) ;  /* 0x0000000000189947 */ /* 0x000fea0003800000 */
[----:B------:R-:W-:Y:S01]  /*2c80*/  FMUL.FTZ R80, R61, UR17 ;  /* 0x000000113d507c20 */ /* 0x000fe20008410000 */
[----:B------:R-:W-:-:S03]  /*2c90*/  LOP3.LUT P0, RZ, R104, 0xff00, RZ, 0xc0, !PT ;  /* 0x0000ff0068ff7812 */ /* 0x000fc6000780c0ff */
[----:B------:R-:W-:-:S05]  /*2ca0*/  FMUL.FTZ R80, R80, UR16 ;  /* 0x0000001050507c20 */ /* 0x000fca0008410000 */
[----:B------:R-:W-:-:S04]  /*2cb0*/  FSEL R80, R80, RZ, P0 ;  /* 0x000000ff50507208 */ /* 0x000fc80000000000 */
[----:B------:R-:W-:-:S04]  /*2cc0*/  F2FP.F16.F32.PACK_AB R80, RZ, R80 ;  /* 0x00000050ff50723e */ /* 0x000fc800000000ff */
[----:B------:R-:W-:-:S07]  /*2cd0*/  PRMT R24, R24, 0x5410, R80 ;  /* 0x0000541018187816 */ /* 0x000fce0000000050 */
.L_x_5118:
[----:B------:R-:W-:Y:S05]  /*2ce0*/  @!P1 BRA `(.L_x_5119) ;  /* 0x0000000000189947 */ /* 0x000fea0003800000 */
[----:B------:R-:W-:Y:S01]  /*2cf0*/  FMUL.FTZ R80, R62, UR17 ;  /* 0x000000113e507c20 */ /* 0x000fe20008410000 */
[----:B------:R-:W-:-:S03]  /*2d00*/  LOP3.LUT P0, RZ, R104, 0xff0000, RZ, 0xc0, !PT ;  /* 0x00ff000068ff7812 */ /* 0x000fc6000780c0ff */
[----:B------:R-:W-:-:S05]  /*2d10*/  FMUL.FTZ R80, R80, UR16 ;  /* 0x0000001050507c20 */ /* 0x000fca0008410000 */
[----:B------:R-:W-:-:S04]  /*2d20*/  FSEL R80, R80, RZ, P0 ;  /* 0x000000ff50507208 */ /* 0x000fc80000000000 */
[----:B------:R-:W-:-:S04]  /*2d30*/  F2FP.F16.F32.PACK_AB R80, RZ, R80 ;  /* 0x00000050ff50723e */ /* 0x000fc800000000ff */
[----:B------:R-:W-:-:S07]  /*2d40*/  PRMT R25, R80, 0x7610, R25 ;  /* 0x0000761050197816 */ /* 0x000fce0000000019 */
.L_x_5119:
[----:B------:R-:W-:Y:S05]  /*2d50*/  @!P1 BRA `(.L_x_5120) ;  /* 0x0000000000189947 */ /* 0x000fea0003800000 */
[----:B------:R-:W-:Y:S01]  /*2d60*/  FMUL.FTZ R80, R63, UR17 ;  /* 0x000000113f507c20 */ /* 0x000fe20008410000 */
[----:B------:R-:W-:-:S03]  /*2d70*/  LOP3.LUT P0, RZ, R104, 0xff000000, RZ, 0xc0, !PT ;  /* 0xff00000068ff7812 */ /* 0x000fc6000780c0ff */
[----:B------:R-:W-:-:S05]  /*2d80*/  FMUL.FTZ R80, R80, UR16 ;  /* 0x0000001050507c20 */ /* 0x000fca0008410000 */
[----:B------:R-:W-:-:S04]  /*2d90*/  FSEL R80, R80, RZ, P0 ;  /* 0x000000ff50507208 */ /* 0x000fc80000000000 */
[----:B------:R-:W-:-:S04]  /*2da0*/  F2FP.F16.F32.PACK_AB R80, RZ, R80 ;  /* 0x00000050ff50723e */ /* 0x000fc800000000ff */
[----:B------:R-:W-:-:S07]  /*2db0*/  PRMT R25, R25, 0x5410, R80 ;  /* 0x0000541019197816 */ /* 0x000fce0000000050 */
.L_x_5120:
[----:B------:R-:W-:Y:S05]  /*2dc0*/  @!P1 BRA `(.L_x_5121) ;  /* 0x0000000000189947 */ /* 0x000fea0003800000 */
[----:B------:R-:W-:Y:S01]  /*2dd0*/  FMUL.FTZ R80, R68, UR17 ;  /* 0x0000001144507c20 */ /* 0x000fe20008410000 */
[----:B------:R-:W-:-:S03]  /*2de0*/  LOP3.LUT P0, RZ, R105, 0xff, RZ, 0xc0, !PT ;  /* 0x000000ff69ff7812 */ /* 0x000fc6000780c0ff */
[----:B------:R-:W-:-:S05]  /*2df0*/  FMUL.FTZ R80, R80, UR16 ;  /* 0x0000001050507c20 */ /* 0x000fca0008410000 */
[----:B------:R-:W-:-:S04]  /*2e00*/  FSEL R80, R80, RZ, P0 ;  /* 0x000000ff50507208 */ /* 0x000fc80000000000 */
[----:B------:R-:W-:-:S04]  /*2e10*/  F2FP.F16.F32.PACK_AB R80, RZ, R80 ;  /* 0x00000050ff50723e */ /* 0x000fc800000000ff */
[----:B------:R-:W-:-:S07]  /*2e20*/  PRMT R26, R80, 0x7610, R26 ;  /* 0x00007610501a7816 */ /* 0x000fce000000001a */
.L_x_5121:
[----:B------:R-:W-:Y:S05]  /*2e30*/  @!P1 BRA `(.L_x_5122) ;  /* 0x0000000000189947 */ /* 0x000fea0003800000 */
[----:B------:R-:W-:Y:S01]  /*2e40*/  FMUL.FTZ R80, R69, UR17 ;  /* 0x0000001145507c20 */ /* 0x000fe20008410000 */
[----:B------:R-:W-:-:S03]  /*2e50*/  LOP3.LUT P0, RZ, R105, 0xff00, RZ, 0xc0, !PT ;  /* 0x0000ff0069ff7812 */ /* 0x000fc6000780c0ff */
[----:B------:R-:W-:-:S05]  /*2e60*/  FMUL.FTZ R80, R80, UR16 ;  /* 0x0000001050507c20 */ /* 0x000fca0008410000 */
[----:B------:R-:W-:-:S04]  /*2e70*/  FSEL R80, R80, RZ, P0 ;  /* 0x000000ff50507208 */ /* 0x000fc80000000000 */
[----:B------:R-:W-:-:S04]  /*2e80*/  F2FP.F16.F32.PACK_AB R80, RZ, R80 ;  /* 0x00000050ff50723e */ /* 0x000fc800000000ff */
[----:B------:R-:W-:-:S07]  /*2e90*/  PRMT R26, R26, 0x5410, R80 ;  /* 0x000054101a1a7816 */ /* 0x000fce0000000050 */
.L_x_5122:
[----:B------:R-:W-:Y:S05]  /*2ea0*/  @!P1 BRA `(.L_x_5123) ;  /* 0x0000000000189947 */ /* 0x000fea0003800000 */
[----:B------:R-:W-:Y:S01]  /*2eb0*/  FMUL.FTZ R80, R70, UR17 ;  /* 0x0000001146507c20 */ /* 0x000fe20008410000 */
[----:B------:R-:W-:-:S03]  /*2ec0*/  LOP3.LUT P0, RZ, R105, 0xff0000, RZ, 0xc0, !PT ;  /* 0x00ff000069ff7812 */ /* 0x000fc6000780c0ff */
[----:B------:R-:W-:-:S05]  /*2ed0*/  FMUL.FTZ R80, R80, UR16 ;  /* 0x0000001050507c20 */ /* 0x000fca0008410000 */
[----:B------:R-:W-:-:S04]  /*2ee0*/  FSEL R80, R80, RZ, P0 ;  /* 0x000000ff50507208 */ /* 0x000fc80000000000 */
[----:B------:R-:W-:-:S04]  /*2ef0*/  F2FP.F16.F32.PACK_AB R80, RZ, R80 ;  /* 0x00000050ff50723e */ /* 0x000fc800000000ff */
[----:B------:R-:W-:-:S07]  /*2f00*/  PRMT R27, R80, 0x7610, R27 ;  /* 0x00007610501b7816 */ /* 0x000fce000000001b */
.L_x_5123:
[----:B------:R-:W-:Y:S05]  /*2f10*/  @!P1 BRA `(.L_x_5101) ;  /* 0x00000000001c9947 */ /* 0x000fea0003800000 */
[----:B------:R-:W-:Y:S01]  /*2f20*/  FMUL.FTZ R80, R71, UR17 ;  /* 0x0000001147507c20 */ /* 0x000fe20008410000 */
[----:B------:R-:W-:-:S03]  /*2f30*/  ISETP.GE.U32.AND P0, PT, R104, RZ, PT ;  /* 0x000000ff6800720c */ /* 0x000fc60003f06070 */
[----:B------:R-:W-:Y:S01]  /*2f40*/  FMUL.FTZ R80, R80, UR16 ;  /* 0x0000001050507c20 */ /* 0x000fe20008410000 */
[----:B------:R-:W-:-:S04]  /*2f50*/  ISETP.GE.U32.AND.EX P0, PT, R105, 0x1000000, PT, P0 ;  /* 0x010000006900780c */ /* 0x000fc80003f06100 */
[----:B------:R-:W-:-:S04]  /*2f60*/  FSEL R80, R80, RZ, P0 ;  /* 0x000000ff50507208 */ /* 0x000fc80000000000 */
[----:B------:R-:W-:-:S04]  /*2f70*/  F2FP.F16.F32.PACK_AB R80, RZ, R80 ;  /* 0x00000050ff50723e */ /* 0x000fc800000000ff */
[----:B------:R-:W-:-:S07]  /*2f80*/  PRMT R27, R27, 0x5410, R80 ;  /* 0x000054101b1b7816 */ /* 0x000fce0000000050 */
.L_x_5101:
        /* <DEDUP_REMOVED lines=9> */
[----:B------:R0:W-:Y:S04]  /*3020*/  @P0 STG.E.128 desc[UR12][R82.64+0x10], R68 ;  /* 0x0000104452000986 */ /* 0x0001e8000c101d0c */
[----:B------:R0:W-:Y:S01]  /*3030*/  @P1 STG.E.128 desc[UR12][R80.64], R24 ;  /* 0x0000001850001986 */ /* 0x0001e2000c101d0c */
        /* <DEDUP_REMOVED lines=18> */
[----:B-----5:R-:W-:Y:S01]  /*3160*/  MOV R62, R14 ;  /* 0x0000000e003e7202 */ /* 0x020fe20000000f00 */
        /* <DEDUP_REMOVED lines=22> */
.L_x_5126:
[----:B------:R-:W-:Y:S05]  /*32d0*/  @!P1 BRA `(.L_x_5127) ;  /* 0x0000000000189947 */ /* 0x000fea0003800000 */
[----:B------:R-:W-:Y:S01]  /*32e0*/  FMUL.FTZ R2, R61, UR17 ;  /* 0x000000113d027c20 */ /* 0x000fe20008410000 */
[----:B------:R-:W-:-:S03]  /*32f0*/  LOP3.LUT P2, RZ, R106, 0xff00, RZ, 0xc0, !PT ;  /* 0x0000ff006aff7812 */ /* 0x000fc6000784c0ff */
[----:B------:R-:W-:-:S05]  /*3300*/  FMUL.FTZ R2, R2, UR16 ;  /* 0x0000001002027c20 */ /* 0x000fca0008410000 */
[----:B------:R-:W-:-:S04]  /*3310*/  FSEL R2, R2, RZ, P2 ;  /* 0x000000ff02027208 */ /* 0x000fc80001000000 */
[----:B------:R-:W-:-:S04]  /*3320*/  F2FP.F16.F32.PACK_AB R2, RZ, R2 ;  /* 0x00000002ff02723e */ /* 0x000fc800000000ff */
[----:B------:R-:W-:-:S07]  /*3330*/  PRMT R24, R24, 0x5410, R2 ;  /* 0x0000541018187816 */ /* 0x000fce0000000002 */
.L_x_5127:
[----:B------:R-:W-:Y:S05]  /*3340*/  @!P1 BRA `(.L_x_5128) ;  /* 0x0000000000189947 */ /* 0x000fea0003800000 */
[----:B------:R-:W-:Y:S01]  /*3350*/  FMUL.FTZ R2, R62, UR17 ;  /* 0x000000113e027c20 */ /* 0x000fe20008410000 */
[----:B------:R-:W-:-:S03]  /*3360*/  LOP3.LUT P2, RZ, R106, 0xff0000, RZ, 0xc0, !PT ;  /* 0x00ff00006aff7812 */ /* 0x000fc6000784c0ff */
[----:B------:R-:W-:-:S05]  /*3370*/  FMUL.FTZ R2, R2, UR16 ;  /* 0x0000001002027c20 */ /* 0x000fca0008410000 */
[----:B------:R-:W-:-:S04]  /*3380*/  FSEL R2, R2, RZ, P2 ;  /* 0x000000ff02027208 */ /* 0x000fc80001000000 */
[----:B------:R-:W-:-:S04]  /*3390*/  F2FP.F16.F32.PACK_AB R2, RZ, R2 ;  /* 0x00000002ff02723e */ /* 0x000fc800000000ff */
[----:B------:R-:W-:-:S07]  /*33a0*/  PRMT R25, R2, 0x7610, R25 ;  /* 0x0000761002197816 */ /* 0x000fce0000000019 */
.L_x_5128:
[----:B------:R-:W-:Y:S05]  /*33b0*/  @!P1 BRA `(.L_x_5129) ;  /* 0x0000000000189947 */ /* 0x000fea0003800000 */
[----:B------:R-:W-:Y:S01]  /*33c0*/  FMUL.FTZ R2, R63, UR17 ;  /* 0x000000113f027c20 */ /* 0x000fe20008410000 */
[----:B------:R-:W-:-:S03]  /*33d0*/  LOP3.LUT P2, RZ, R106, 0xff000000, RZ, 0xc0, !PT ;  /* 0xff0000006aff7812 */ /* 0x000fc6000784c0ff */
[----:B------:R-:W-:-:S05]  /*33e0*/  FMUL.FTZ R2, R2, UR16 ;  /* 0x0000001002027c20 */ /* 0x000fca0008410000 */
[----:B------:R-:W-:-:S04]  /*33f0*/  FSEL R2, R2, RZ, P2 ;  /* 0x000000ff02027208 */ /* 0x000fc80001000000 */
[----:B------:R-:W-:-:S04]  /*3400*/  F2FP.F16.F32.PACK_AB R2, RZ, R2 ;  /* 0x00000002ff02723e */ /* 0x000fc800000000ff */
[----:B------:R-:W-:-:S07]  /*3410*/  PRMT R25, R25, 0x5410, R2 ;  /* 0x0000541019197816 */ /* 0x000fce0000000002 */
.L_x_5129:
[----:B------:R-:W-:Y:S05]  /*3420*/  @!P1 BRA `(.L_x_5130) ;  /* 0x0000000000189947 */ /* 0x000fea0003800000 */
[----:B------:R-:W-:Y:S01]  /*3430*/  FMUL.FTZ R2, R68, UR17 ;  /* 0x0000001144027c20 */ /* 0x000fe20008410000 */
[----:B------:R-:W-:-:S03]  /*3440*/  LOP3.LUT P2, RZ, R107, 0xff, RZ, 0xc0, !PT ;  /* 0x000000ff6bff7812 */ /* 0x000fc6000784c0ff */
[----:B------:R-:W-:-:S05]  /*3450*/  FMUL.FTZ R2, R2, UR16 ;  /* 0x0000001002027c20 */ /* 0x000fca0008410000 */
[----:B------:R-:W-:-:S04]  /*3460*/  FSEL R2, R2, RZ, P2 ;  /* 0x000000ff02027208 */ /* 0x000fc80001000000 */
[----:B------:R-:W-:-:S04]  /*3470*/  F2FP.F16.F32.PACK_AB R2, RZ, R2 ;  /* 0x00000002ff02723e */ /* 0x000fc800000000ff */
[----:B------:R-:W-:-:S07]  /*3480*/  PRMT R26, R2, 0x7610, R26 ;  /* 0x00007610021a7816 */ /* 0x000fce000000001a */
.L_x_5130:
[----:B------:R-:W-:Y:S05]  /*3490*/  @!P1 BRA `(.L_x_5131) ;  /* 0x0000000000189947 */ /* 0x000fea0003800000 */
[----:B------:R-:W-:Y:S01]  /*34a0*/  FMUL.FTZ R2, R69, UR17 ;  /* 0x0000001145027c20 */ /* 0x000fe20008410000 */
[----:B------:R-:W-:-:S03]  /*34b0*/  LOP3.LUT P2, RZ, R107, 0xff00, RZ, 0xc0, !PT ;  /* 0x0000ff006bff7812 */ /* 0x000fc6000784c0ff */
[----:B------:R-:W-:-:S05]  /*34c0*/  FMUL.FTZ R2, R2, UR16 ;  /* 0x0000001002027c20 */ /* 0x000fca0008410000 */
[----:B------:R-:W-:-:S04]  /*34d0*/  FSEL R2, R2, RZ, P2 ;  /* 0x000000ff02027208 */ /* 0x000fc80001000000 */
[----:B------:R-:W-:-:S04]  /*34e0*/  F2FP.F16.F32.PACK_AB R2, RZ, R2 ;  /* 0x00000002ff02723e */ /* 0x000fc800000000ff */
[----:B------:R-:W-:-:S07]  /*34f0*/  PRMT R26, R26, 0x5410, R2 ;  /* 0x000054101a1a7816 */ /* 0x000fce0000000002 */
.L_x_5131:
[----:B------:R-:W-:Y:S05]  /*3500*/  @!P1 BRA `(.L_x_5132) ;  /* 0x0000000000189947 */ /* 0x000fea0003800000 */
[----:B------:R-:W-:Y:S01]  /*3510*/  FMUL.FTZ R2, R70, UR17 ;  /* 0x0000001146027c20 */ /* 0x000fe20008410000 */
[----:B------:R-:W-:-:S03]  /*3520*/  LOP3.LUT P2, RZ, R107, 0xff0000, RZ, 0xc0, !PT ;  /* 0x00ff00006bff7812 */ /* 0x000fc6000784c0ff */
[----:B------:R-:W-:-:S05]  /*3530*/  FMUL.FTZ R2, R2, UR16 ;  /* 0x0000001002027c20 */ /* 0x000fca0008410000 */
[----:B------:R-:W-:-:S04]  /*3540*/  FSEL R2, R2, RZ, P2 ;  /* 0x000000ff02027208 */ /* 0x000fc80001000000 */
[----:B------:R-:W-:-:S04]  /*3550*/  F2FP.F16.F32.PACK_AB R2, RZ, R2 ;  /* 0x00000002ff02723e */ /* 0x000fc800000000ff */
[----:B------:R-:W-:-:S07]  /*3560*/  PRMT R27, R2, 0x7610, R27 ;  /* 0x00007610021b7816 */ /* 0x000fce000000001b */
.L_x_5132:
[----:B------:R-:W-:Y:S05]  /*3570*/  @!P1 BRA `(.L_x_5133) ;  /* 0x0000001400089947 */ /* 0x000fea0003800000 */
        /* <DEDUP_REMOVED lines=8> */
.L_x_5125:
[----:B------:R-:W-:Y:S05]  /*3600*/  @!P1 BRA `(.L_x_5134) ;  /* 0x0000000000289947 */ /* 0x000fea0003800000 */
[----:B0-----:R-:W-:Y:S01]  /*3610*/  @P2 FFMA.FTZ R81, R113, R5, R84 ;  /* 0x0000000571512223 */ /* 0x001fe20000010054 */
        /* <DEDUP_REMOVED lines=9> */
.L_x_5134:
        /* <DEDUP_REMOVED lines=10> */
[----:B0-----:R-:W-:-:S07]  /*3750*/  PRMT R24, R24, 0x5410, R2 ;  /* 0x0000541018187816 */ /* 0x001fce0000000002 */
.L_x_5135:
        /* <DEDUP_REMOVED lines=11> */
.L_x_5136:
        /* <DEDUP_REMOVED lines=11> */
.L_x_5137:
[----:B------:R-:W-:Y:S05]  /*38c0*/  @!P1 BRA `(.L_x_5138) ;  /* 0x0000000000289947 */ /* 0x000fea0003800000 */
[----:B------:R-:W-:Y:S01]  /*38d0*/  @P2 FFMA.FTZ R6, R117, R5, R84 ;  /* 0x0000000575062223 */ /* 0x000fe20000010054 */
[----:B-----5:R-:W-:Y:S02]  /*38e0*/  MOV R2, R8 ;  /* 0x0000000800027202 */ /* 0x020fe40000000f00 */
[----:B------:R-:W-:Y:S01]  /*38f0*/  LOP3.LUT P3, RZ, R107, 0xff, RZ, 0xc0, !PT ;  /* 0x000000ff6bff7812 */ /* 0x000fe2000786c0ff */
[----:B0-----:R-:W-:-:S04]  /*3900*/  @P2 FADD.FTZ R81, R109, -R6 ;  /* 0x800000066d512221 */ /* 0x001fc80000010000 */
[----:B------:R-:W-:-:S04]  /*3910*/  @P2 FFMA.FTZ R2, R4, R81, R8 ;  /* 0x0000005104022223 */ /* 0x000fc80000010008 */
[----:B------:R-:W-:-:S04]  /*3920*/  FMUL.FTZ R2, R2, UR17 ;  /* 0x0000001102027c20 */ /* 0x000fc80008410000 */
[----:B------:R-:W-:-:S05]  /*3930*/  FMUL.FTZ R2, R2, UR16 ;  /* 0x0000001002027c20 */ /* 0x000fca0008410000 */
[----:B------:R-:W-:-:S04]  /*3940*/  FSEL R2, R2, RZ, P3 ;  /* 0x000000ff02027208 */ /* 0x000fc80001800000 */
[----:B------:R-:W-:-:S04]  /*3950*/  F2FP.F16.F32.PACK_AB R2, RZ, R2 ;  /* 0x00000002ff02723e */ /* 0x000fc800000000ff */
[----:B------:R-:W-:-:S07]  /*3960*/  PRMT R26, R2, 0x7610, R26 ;  /* 0x00007610021a7816 */ /* 0x000fce000000001a */
.L_x_5138:
        /* <DEDUP_REMOVED lines=11> */
.L_x_5139:
        /* <DEDUP_REMOVED lines=11> */
.L_x_5140:
        /* <DEDUP_REMOVED lines=11> */
[----:B0-----:R-:W-:Y:S01]  /*3b80*/  PRMT R27, R27, 0x5410, R2 ;  /* 0x000054101b1b7816 */ /* 0x001fe20000000002 */
[----:B------:R-:W-:Y:S06]  /*3b90*/  BRA `(.L_x_5133) ;  /* 0x0000000c00807947 */ /* 0x000fec0003800000 */
.L_x_5124:
[----:B------:R-:W-:Y:S05]  /*3ba0*/  @!P0 BRA `(.L_x_5141) ;  /* 0x0000000400f88947 */ /* 0x000fea0003800000 */
[-CC-:B------:R-:W-:Y:S01]  /*3bb0*/  FFMA.FTZ R6, R119, R5.reuse, R84.reuse ;  /* 0x0000000577067223 */ /* 0x180fe20000010054 */
[-CC-:B0-----:R-:W-:Y:S01]  /*3bc0*/  FFMA.FTZ R62, R117, R5.reuse, R84.reuse ;  /* 0x00000005753e7223 */ /* 0x181fe20000010054 */
[-CC-:B------:R-:W-:Y:S01]  /*3bd0*/  FFMA.FTZ R80, R116, R5.reuse, R84.reuse ;  /* 0x0000000574507223 */ /* 0x180fe20000010054 */
[-CC-:B------:R-:W-:Y:S01]  /*3be0*/  FFMA.FTZ R60, R114, R5.reuse, R84.reuse ;  /* 0x00000005723c7223 */ /* 0x180fe20000010054 */
[-CC-:B------:R-:W-:Y:S01]  /*3bf0*/  FFMA.FTZ R68, R112, R5.reuse, R84.reuse ;  /* 0x0000000570447223 */ /* 0x180fe20000010054 */
[-CC-:B------:R-:W-:Y:S01]  /*3c00*/  FFMA.FTZ R81, R115, R5.reuse, R84.reuse ;  /* 0x0000000573517223 */ /* 0x180fe20000010054 */
[-CC-:B------:R-:W-:Y:S01]  /*3c10*/  FFMA.FTZ R70, R110, R5.reuse, R84.reuse ;  /* 0x000000056e467223 */ /* 0x180fe20000010054 */
[----:B-----5:R-:W-:Y:S01]  /*3c20*/  FFMA.FTZ R105, R113, R5, R84 ;  /* 0x0000000571697223 */ /* 0x020fe20000010054 */
        /* <DEDUP_REMOVED lines=19> */
[----:B------:R-:W-:-:S03]  /*3d60*/  ISETP.GT.AND P3, PT, R2, RZ, PT ;  /* 0x000000ff0200720c */ /* 0x000fc60003f64270 */
[----:B------:R-:W-:-:S04]  /*3d70*/  FADD.FTZ R71, R98, -R71 ;  /* 0x8000004762477221 */ /* 0x000fc80000010000 */
[----:B------:R-:W-:-:S05]  /*3d80*/  FMUL.FTZ R71, R4, R71 ;  /* 0x0000004704477220 */ /* 0x000fca0000410000 */
[----:B------:R-:W-:Y:S02]  /*3d90*/  FSEL R71, R71, RZ, P3 ;  /* 0x000000ff47477208 */ /* 0x000fe40001800000 */
[----:B------:R-:W-:-:S03]  /*3da0*/  LOP3.LUT P3, RZ, R106, 0xff, RZ, 0xc0, !PT ;  /* 0x000000ff6aff7812 */ /* 0x000fc6000786c0ff */
[----:B------:R-:W-:-:S04]  /*3db0*/  FMUL.FTZ R71, R71, UR17 ;  /* 0x0000001147477c20 */ /* 0x000fc80008410000 */
[----:B------:R-:W-:-:S05]  /*3dc0*/  FMUL.FTZ R71, R71, UR16 ;  /* 0x0000001047477c20 */ /* 0x000fca0008410000 */
[----:B------:R-:W-:-:S04]  /*3dd0*/  FSEL R71, R71, RZ, P3 ;  /* 0x000000ff47477208 */ /* 0x000fc80001800000 */
[----:B------:R-:W-:-:S04]  /*3de0*/  F2FP.F16.F32.PACK_AB R71, RZ, R71 ;  /* 0x00000047ff47723e */ /* 0x000fc800000000ff */
[----:B------:R-:W-:-:S07]  /*3df0*/  PRMT R24, R71, 0x7610, R24 ;  /* 0x0000761047187816 */ /* 0x000fce0000000018 */
.L_x_5142:
[----:B------:R-:W-:Y:S05]  /*3e00*/  @!P1 BRA `(.L_x_5143) ;  /* 0x00000000002c9947 */ /* 0x000fea0003800000 */
        /* <DEDUP_REMOVED lines=11> */
.L_x_5143:
        /* <DEDUP_REMOVED lines=12> */
.L_x_5144:
        /* <DEDUP_REMOVED lines=12> */
.L_x_5145:
        /* <DEDUP_REMOVED lines=12> */
.L_x_5146:
        /* <DEDUP_REMOVED lines=12> */
.L_x_5147:
        /* <DEDUP_REMOVED lines=12> */
.L_x_5148:
[----:B------:R-:W-:Y:S02]  /*4280*/  FSEL R71, R6, RZ, P2 ;  /* 0x000000ff06477208 */ /* 0x000fe40001000000 */
[----:B------:R-:W-:Y:S02]  /*4290*/  FSEL R70, R70, RZ, P2 ;  /* 0x000000ff46467208 */ /* 0x000fe40001000000 */
[----:B------:R-:W-:Y:S02]  /*42a0*/  FSEL R69, R69, RZ, P2 ;  /* 0x000000ff45457208 */ /* 0x000fe40001000000 */
[----:B------:R-:W-:Y:S02]  /*42b0*/  FSEL R68, R68, RZ, P2 ;  /* 0x000000ff44447208 */ /* 0x000fe40001000000 */
[----:B------:R-:W-:Y:S02]  /*42c0*/  FSEL R63, R63, RZ, P2 ;  /* 0x000000ff3f3f7208 */ /* 0x000fe40001000000 */
[----:B------:R-:W-:-:S02]  /*42d0*/  FSEL R62, R62, RZ, P2 ;  /* 0x000000ff3e3e7208 */ /* 0x000fc40001000000 */
[----:B------:R-:W-:Y:S02]  /*42e0*/  FSEL R61, R61, RZ, P2 ;  /* 0x000000ff3d3d7208 */ /* 0x000fe40001000000 */
[----:B------:R-:W-:Y:S01]  /*42f0*/  FSEL R60, R60, RZ, P2 ;  /* 0x000000ff3c3c7208 */ /* 0x000fe20001000000 */
        /* <DEDUP_REMOVED lines=9> */
.L_x_5141:
        /* <DEDUP_REMOVED lines=12> */
.L_x_5149:
        /* <DEDUP_REMOVED lines=12> */
.L_x_5150:
        /* <DEDUP_REMOVED lines=12> */
.L_x_5151:
        /* <DEDUP_REMOVED lines=12> */
.L_x_5152:
        /* <DEDUP_REMOVED lines=12> */
.L_x_5153:
        /* <DEDUP_REMOVED lines=12> */
.L_x_5154:
        /* <DEDUP_REMOVED lines=12> */
.L_x_5155:
        /* <DEDUP_REMOVED lines=13> */
.L_x_5133:
        /* <DEDUP_REMOVED lines=14> */
.L_x_5086:
        /* <DEDUP_REMOVED lines=17> */
.L_x_5157:
        /* <DEDUP_REMOVED lines=15> */
.L_x_8099:


//--------------------- .text._ZN10layer_norm13ln_bwd_kernelINS_13Kernel_traitsI6__halfS2_fS2_fjLj2048ELj1ELj1ELj4ELj16ENS_18Kernel_traits_baseILj2048ES2_S2_fS2_fjLj128EEEEELb1ELb1ELb0ELb0EEEvNS_9BwdParamsE --------------------------
	.section	.text._ZN10layer_norm13ln_bwd_kernelINS_13Kernel_traitsI6__halfS2_fS2_fjLj2048ELj1ELj1ELj4ELj16ENS_18Kernel_traits_baseILj2048ES2_S2_fS2_fjLj128EEEEELb1ELb1ELb0ELb0EEEvNS_9BwdParamsE,"ax",@progbits
	.align	128
        .global         _ZN10layer_norm13ln_bwd_kernelINS_13Kernel_traitsI6__halfS2_fS2_fjLj2048ELj1ELj1ELj4ELj16ENS_18Kernel_traits_baseILj2048ES2_S2_fS2_fjLj128EEEEELb1ELb1ELb0ELb0EEEvNS_9BwdParamsE
        .type           _ZN10layer_norm13ln_bwd_kernelINS_13Kernel_traitsI6__halfS2_fS2_fjLj2048ELj1ELj1ELj4ELj16ENS_18Kernel_traits_baseILj2048ES2_S2_fS2_fjLj128EEEEELb1ELb1ELb0ELb0EEEvNS_9BwdParamsE,@function
        .size           _ZN10layer_norm13ln_bwd_kernelINS_13Kernel_traitsI6__halfS2_fS2_fjLj2048ELj1ELj1ELj4ELj16ENS_18Kernel_traits_baseILj2048ES2_S2_fS2_fjLj128EEEEELb1ELb1ELb0ELb0EEEvNS_9BwdParamsE,(.L_x_8100 - _ZN10layer_norm13ln_bwd_kernelINS_13Kernel_traitsI6__halfS2_fS2_fjLj2048ELj1ELj1ELj4ELj16ENS_18Kernel_traits_baseILj2048ES2_S2_fS2_fjLj128EEEEELb1ELb1ELb0ELb0EEEvNS_9BwdParamsE)
        .other          _ZN10layer_norm13ln_bwd_kernelINS_13Kernel_traitsI6__halfS2_fS2_fjLj2048ELj1ELj1ELj4ELj16ENS_18Kernel_traits_baseILj2048ES2_S2_fS2_fjLj128EEEEELb1ELb1ELb0ELb0EEEvNS_9BwdParamsE,@"STO_CUDA_ENTRY STV_DEFAULT"
_ZN10layer_norm13ln_bwd_kernelINS_13Kernel_traitsI6__halfS2_fS2_fjLj2048ELj1ELj1ELj4ELj16ENS_18Kernel_traits_baseILj2048ES2_S2_fS2_fjLj128EEEEELb1ELb1ELb0ELb0EEEvNS_9BwdParamsE:
.text._ZN10layer_norm13ln_bwd_kernelINS_13Kernel_traitsI6__halfS2_fS2_fjLj2048ELj1ELj1ELj4ELj16ENS_18Kernel_traits_baseILj2048ES2_S2_fS2_fjLj128EEEEELb1ELb1ELb0ELb0EEEvNS_9BwdParamsE:
        /* <DEDUP_REMOVED lines=79> */
[----:B------:R-:W-:Y:S01]  /*04f0*/  UPLOP3.LUT UP1, UPT, UPT, UPT, UPT, 0x40, 0x4 ;  /* 0x000000000004789c */ /* 0x000fe20003f2e870 */
[----:B------:R-:W-:Y:S01]  /*0500*/  ISETP.NE.AND.EX P0, PT, R5, RZ, PT, P0 ;  /* 0x000000ff0500720c */ /* 0x000fe20003f05300 */
[----:B------:R-:W0:Y:S01]  /*0510*/  LDCU UR16, c[0x0][0x408] ;  /* 0x00008100ff1077ac */ /* 0x000e220008000800 */
[----:B------:R-:W-:Y:S01]  /*0520*/  MOV R5, UR9 ;  /* 0x0000000900057c02 */ /* 0x000fe20008000f00 */
[----:B------:R-:W1:Y:S01]  /*0530*/  LDCU.U8 UR12, c[0x0][0x410] ;  /* 0x00008200ff0c77ac */ /* 0x000e620008000000 */
[----:B------:R-:W2:Y:S01]  /*0540*/  LDCU UR13, c[0x0][0x400] ;  /* 0x00008000ff0d77ac */ /* 0x000ea20008000800 */
[----:B------:R-:W3:Y:S01]  /*0550*/  LDCU.64 UR14, c[0x0][0x438] ;  /* 0x00008700ff0e77ac */ /* 0x000ee20008000a00 */
[----:B------:R-:W4:Y:S07]  /*0560*/  LDCU.64 UR6, c[0x0][0x478] ;  /* 0x00008f00ff0677ac */ /* 0x000f2e0008000a00 */
.L_x_5177:
[----:B------:R-:W0:Y:S08]  /*0570*/  @P0 LDC.64 R108, c[0x0][0x3e0] ;  /* 0x0000f800ff6c0b82 */ /* 0x000e300000000a00 */
[----:B------:R-:W1:Y:S08]  /*0580*/  LDC.64 R110, c[0x0][0x3c0] ;  /* 0x0000f000ff6e7b82 */ /* 0x000e700000000a00 */
[----:B------:R-:W2:Y:S01]  /*0590*/  LDC R0, c[0x0][0x388] ;  /* 0x0000e200ff007b82 */ /* 0x000ea20000000800 */
[----:B0-----:R-:W-:-:S07]  /*05a0*/  @P0 IMAD.WIDE R112, R5, 0x2, R108 ;  /* 0x0000000205700825 */ /* 0x001fce00078e026c */
[----:B------:R-:W0:Y:S01]  /*05b0*/  LDC.64 R108, c[0x0][0x3c8] ;  /* 0x0000f200ff6c7b82 */ /* 0x000e220000000a00 */
[----:B-----5:R0:W5:Y:S01]  /*05c0*/  @P0 LDG.E.U16 R133, desc[UR10][R112.64] ;  /* 0x0000000a70850981 */ /* 0x020162000c1e1500 */
[----:B-1----:R-:W-:-:S06]  /*05d0*/  IMAD.WIDE R110, R5, 0x4, R110 ;  /* 0x00000004056e7825 */ /* 0x002fcc00078e026e */
[----:B------:R-:W3:Y:S01]  /*05e0*/  LDG.E R110, desc[UR10][R110.64] ;  /* 0x0000000a6e6e7981 */ /* 0x000ee2000c1e1900 */
[----:B0-----:R-:W-:-:S05]  /*05f0*/  IMAD.WIDE R108, R5, 0x4, R108 ;  /* 0x00000004056c7825 */ /* 0x001fca00078e026c */
[----:B------:R0:W5:Y:S01]  /*0600*/  LDG.E R124, desc[UR10][R108.64] ;  /* 0x0000000a6c7c7981 */ /* 0x000162000c1e1900 */
[----:B--2---:R-:W-:Y:S01]  /*0610*/  IMAD R4, R5, R0, RZ ;  /* 0x0000000005047224 */ /* 0x004fe200078e02ff */
        /* <DEDUP_REMOVED lines=10> */
[----:B---3--:R-:W-:Y:S01]  /*06c0*/  FSEL R131, R110, RZ, !P4 ;  /* 0x000000ff6e837208 */ /* 0x008fe20006000000 */
[----:B0-----:R-:W-:Y:S06]  /*06d0*/  @!P3 BRA `(.L_x_5160) ;  /* 0x000000040064b947 */ /* 0x001fec0003800000 */
        /* <DEDUP_REMOVED lines=12> */
[----:B------:R-:W0:Y:S01]  /*07a0*/  @P1 LDC.64 R6, c[0x0][0x438] ;  /* 0x00010e00ff061b82 */ /* 0x000e220000000a00 */
[--C-:B------:R-:W-:Y:S02]  /*07b0*/  HADD2.F32 R122, -RZ, R80.reuse.H0_H0 ;  /* 0x20000050ff7a7230 */ /* 0x100fe40000004100 */
[----:B------:R-:W-:Y:S02]  /*07c0*/  HADD2.F32 R18, -RZ, R80.H1_H1 ;  /* 0x30000050ff127230 */ /* 0x000fe40000004100 */
[----:B0-----:R-:W-:-:S05]  /*07d0*/  @P1 IMAD.WIDE.U32 R6, R4, 0x20, R6 ;  /* 0x0000002004061825 */ /* 0x001fca00078e0006 */
[----:B------:R-:W5:Y:S04]  /*07e0*/  @P1 LDG.E.128 R24, desc[UR10][R6.64] ;  /* 0x0000000a06181981 */ /* 0x000f68000c1e1d00 */
[----:B------:R0:W5:Y:S01]  /*07f0*/  @P1 LDG.E.128 R20, desc[UR10][R6.64+0x10] ;  /* 0x0000100a06141981 */ /* 0x000162000c1e1d00 */
[C---:B---3--:R-:W-:Y:S01]  /*0800*/  FADD.FTZ R17, -R131.reuse, R9 ;  /* 0x0000000983117221 */ /* 0x048fe20000010100 */
[C---:B------:R-:W-:Y:S01]  /*0810*/  FADD.FTZ R3, -R131.reuse, R8 ;  /* 0x0000000883037221 */ /* 0x040fe20000010100 */
[----:B------:R-:W-:-:S03]  /*0820*/  FADD.FTZ R113, -R131, R10 ;  /* 0x0000000a83717221 */ /* 0x000fc60000010100 */
[----:B-----5:R-:W-:Y:S01]  /*0830*/  FMUL.FTZ R3, R124, R3 ;  /* 0x000000037c037220 */ /* 0x020fe20000410000 */
[--C-:B----4-:R-:W-:Y:S02]  /*0840*/  HADD2.F32 R9, -RZ, R12.reuse.H0_H0 ;  /* 0x2000000cff097230 */ /* 0x110fe40000004100 */
[----:B------:R-:W-:-:S03]  /*0850*/  HADD2.F32 R12, -RZ, R12.H1_H1 ;  /* 0x3000000cff0c7230 */ /* 0x000fc60000004100 */
[-C--:B------:R-:W-:Y:S01]  /*0860*/  FMUL.FTZ R122, R122, R9.reuse ;  /* 0x000000097a7a7220 */ /* 0x080fe20000410000 */
[--C-:B0-----:R-:W-:Y:S02]  /*0870*/  HADD2.F32 R7, -RZ, R15.reuse.H0_H0 ;  /* 0x2000000fff077230 */ /* 0x101fe40000004100 */
[----:B------:R-:W-:Y:S01]  /*0880*/  FADD.FTZ R56, R56, R9 ;  /* 0x0000000938387221 */ /* 0x000fe20000010000 */
[----:B------:R-:W-:Y:S02]  /*0890*/  HADD2.F32 R112, -RZ, R15.H1_H1 ;  /* 0x3000000fff707230 */ /* 0x000fe40000004100 */
[----:B------:R-:W-:Y:S01]  /*08a0*/  FFMA.FTZ R72, R3, R9, R72 ;  /* 0x0000000903487223 */ /* 0x000fe20000010048 */
[----:B------:R-:W-:Y:S02]  /*08b0*/  HADD2.F32 R8, -RZ, R13.H0_H0 ;  /* 0x2000000dff087230 */ /* 0x000fe40000004100 */
[----:B------:R-:W-:Y:S01]  /*08c0*/  FMUL.FTZ R120, R124, R17 ;  /* 0x000000117c787220 */ /* 0x000fe20000410000 */
[----:B------:R-:W-:-:S02]  /*08d0*/  HADD2.F32 R15, -RZ, R81.H0_H0 ;  /* 0x20000051ff0f7230 */ /* 0x000fc40000004100 */
[----:B------:R-:W-:Y:S01]  /*08e0*/  FADD.FTZ R137, -R131, R109 ;  /* 0x0000006d83897221 */ /* 0x000fe20000010100 */
[----:B------:R-:W-:Y:S01]  /*08f0*/  FMUL.FTZ R18, R18, R12 ;  /* 0x0000000c12127220 */ /* 0x000fe20000410000 */
[----:B------:R-:W-:Y:S01]  /*0900*/  FMUL.FTZ R17, R124, R113 ;  /* 0x000000717c117220 */ /* 0x000fe20000410000 */
[----:B------:R-:W-:Y:S01]  /*0910*/  FADD.FTZ R9, RZ, R122 ;  /* 0x0000007aff097221 */ /* 0x000fe20000010000 */
[----:B------:R-:W-:Y:S01]  /*0920*/  FFMA.FTZ R109, R3, R122, RZ ;  /* 0x0000007a036d7223 */ /* 0x000fe200000100ff */
[--C-:B------:R-:W-:Y:S02]  /*0930*/  HADD2.F32 R135, -RZ, R14.reuse.H0_H0 ;  /* 0x2000000eff877230 */ /* 0x100fe40000004100 */
[----:B------:R-:W-:Y:S02]  /*0940*/  HADD2.F32 R114, -RZ, R14.H1_H1 ;  /* 0x3000000eff727230 */ /* 0x000fe40000004100 */
[----:B------:R-:W-:Y:S01]  /*0950*/  FADD.FTZ R11, -R131, R11 ;  /* 0x0000000b830b7221 */ /* 0x000fe20000010100 */
[----:B------:R-:W-:-:S02]  /*0960*/  HADD2.F32 R13, -RZ, R13.H1_H1 ;  /* 0x3000000dff0d7230 */ /* 0x000fc40000004100 */
[-C--:B------:R-:W-:Y:S01]  /*0970*/  FMUL.FTZ R15, R15, R8.reuse ;  /* 0x000000080f0f7220 */ /* 0x080fe20000410000 */
[----:B------:R-:W-:Y:S02]  /*0980*/  HADD2.F32 R14, -RZ, R81.H1_H1 ;  /* 0x30000051ff0e7230 */ /* 0x000fe40000004100 */
[----:B------:R-:W-:Y:S01]  /*0990*/  FADD.FTZ R58, R58, R8 ;  /* 0x000000083a3a7221 */ /* 0x000fe20000010000 */
[----:B------:R-:W-:Y:S01]  /*09a0*/  FFMA.FTZ R74, R17, R8, R74 ;  /* 0x00000008114a7223 */ /* 0x000fe2000001004a */
[----:B------:R-:W-:Y:S01]  /*09b0*/  FADD.FTZ R6, R9, R18 ;  /* 0x0000001209067221 */ /* 0x000fe20000010000 */
[C---:B------:R-:W-:Y:S01]  /*09c0*/  FFMA.FTZ R8, R120.reuse, R18, R109 ;  /* 0x0000001278087223 */ /* 0x040fe2000001006d */
[----:B------:R-:W-:Y:S01]  /*09d0*/  FADD.FTZ R57, R57, R12 ;  /* 0x0000000c39397221 */ /* 0x000fe20000010000 */
[----:B------:R-:W-:Y:S01]  /*09e0*/  FFMA.FTZ R73, R120, R12, R73 ;  /* 0x0000000c78497223 */ /* 0x000fe20000010049 */
[----:B------:R-:W-:Y:S02]  /*09f0*/  HADD2.F32 R12, -RZ, R82.H0_H0 ;  /* 0x20000052ff0c7230 */ /* 0x000fe40000004100 */
[----:B------:R-:W-:Y:S01]  /*0a00*/  FMUL.FTZ R16, R124, R11 ;  /* 0x0000000b7c107220 */ /* 0x000fe20000410000 */
[----:B------:R-:W-:Y:S01]  /*0a10*/  FMUL.FTZ R14, R14, R13 ;  /* 0x0000000d0e0e7220 */ /* 0x000fe20000410000 */
[----:B------:R-:W-:Y:S01]  /*0a20*/  FADD.FTZ R9, R6, R15 ;  /* 0x0000000f06097221 */ /* 0x000fe20000010000 */
[----:B------:R-:W-:Y:S01]  /*0a30*/  FADD.FTZ R115, -R131, R108 ;  /* 0x0000006c83737221 */ /* 0x000fe20000010100 */
[----:B------:R-:W-:Y:S01]  /*0a40*/  FFMA.FTZ R109, R17, R15, R8 ;  /* 0x0000000f116d7223 */ /* 0x000fe20000010008 */
[----:B------:R-:W-:-:S02]  /*0a50*/  HADD2.F32 R108, -RZ, R83.H0_H0 ;  /* 0x20000053ff6c7230 */ /* 0x000fc40000004100 */
[----:B------:R-:W-:Y:S01]  /*0a60*/  FADD.FTZ R59, R59, R13 ;  /* 0x0000000d3b3b7221 */ /* 0x000fe20000010000 */
[----:B------:R-:W-:Y:S02]  /*0a70*/  HADD2.F32 R11, -RZ, R82.H1_H1 ;  /* 0x30000052ff0b7230 */ /* 0x000fe40000004100 */
[----:B------:R-:W-:Y:S01]  /*0a80*/  FFMA.FTZ R75, R16, R13, R75 ;  /* 0x0000000d104b7223 */ /* 0x000fe2000001004b */
[----:B------:R-:W-:Y:S01]  /*0a90*/  FMUL.FTZ R12, R12, R135 ;  /* 0x000000870c0c7220 */ /* 0x000fe20000410000 */
[----:B------:R-:W-:Y:S01]  /*0aa0*/  FADD.FTZ R113, R9, R14 ;  /* 0x0000000e09717221 */ /* 0x000fe20000010000 */
[----:B------:R-:W-:Y:S01]  /*0ab0*/  FMUL.FTZ R13, R124, R115 ;  /* 0x000000737c0d7220 */ /* 0x000fe20000410000 */
[----:B------:R-:W-:Y:S01]  /*0ac0*/  FFMA.FTZ R6, R16, R14, R109 ;  /* 0x0000000e10067223 */ /* 0x000fe2000001006d */
[----:B------:R-:W-:Y:S01]  /*0ad0*/  FMUL.FTZ R8, R108, R7 ;  /* 0x000000076c087220 */ /* 0x000fe20000410000 */
[----:B------:R-:W-:Y:S01]  /*0ae0*/  FADD.FTZ R143, -R131, R110 ;  /* 0x0000006e838f7221 */ /* 0x000fe20000010100 */
[----:B------:R-:W-:Y:S01]  /*0af0*/  FMUL.FTZ R11, R11, R114 ;  /* 0x000000720b0b7220 */ /* 0x000fe20000410000 */
[----:B------:R-:W-:Y:S01]  /*0b00*/  FADD.FTZ R108, R113, R12 ;  /* 0x0000000c716c7221 */ /* 0x000fe20000010000 */
[----:B------:R-:W-:Y:S01]  /*0b10*/  FMUL.FTZ R10, R124, R137 ;  /* 0x000000897c0a7220 */ /* 0x000fe20000410000 */
[----:B------:R-:W-:Y:S01]  /*0b20*/  FFMA.FTZ R109, R13, R12, R6 ;  /* 0x0000000c0d6d7223 */ /* 0x000fe20000010006 */
[----:B------:R-:W-:-:S02]  /*0b30*/  HADD2.F32 R115, -RZ, R83.H1_H1 ;  /* 0x30000053ff737230 */ /* 0x000fc40000004100 */
[----:B------:R-:W-:Y:S01]  /*0b40*/  FMUL.FTZ R9, R124, R143 ;  /* 0x0000008f7c097220 */ /* 0x000fe20000410000 */
[----:B------:R-:W-:Y:S01]  /*0b50*/  FADD.FTZ R113, R108, R11 ;  /* 0x0000000b6c717221 */ /* 0x000fe20000010000 */
[----:B------:R-:W-:Y:S01]  /*0b60*/  FADD.FTZ R111, -R131, R111 ;  /* 0x0000006f836f7221 */ /* 0x000fe20000010100 */
        /* <DEDUP_REMOVED lines=16> */
.L_x_5160:
[----:B----4-:R-:W-:Y:S05]  /*0c70*/  BSYNC.RECONVERGENT B0 ;  /* 0x0000000000007941 */ /* 0x010fea0003800200 */
.L_x_5159:
        /* <DEDUP_REMOVED lines=15> */
[----:B0-----:R-:W-:-:S02]  /*0d70*/  HADD2.F32 R126, -RZ, R89.H0_H0 ;  /* 0x20000059ff7e7230 */ /* 0x001fc40000004100 */
[----:B------:R-:W-:Y:S02]  /*0d80*/  HADD2.F32 R130, -RZ, R90.H0_H0 ;  /* 0x2000005aff827230 */ /* 0x000fe40000004100 */
[----:B-1----:R-:W-:-:S05]  /*0d90*/  @P1 IMAD.WIDE.U32 R128, R137, 0x20, R128 ;  /* 0x0000002089801825 */ /* 0x002fca00078e0080 */
[----:B------:R-:W5:Y:S04]  /*0da0*/  @P1 LDG.E.128 R92, desc[UR10][R128.64] ;  /* 0x0000000a805c1981 */ /* 0x000f68000c1e1d00 */
[----:B------:R0:W5:Y:S01]  /*0db0*/  @P1 LDG.E.128 R96, desc[UR10][R128.64+0x10] ;  /* 0x0000100a80601981 */ /* 0x000162000c1e1d00 */
[C---:B---3--:R-:W-:Y:S01]  /*0dc0*/  FADD.FTZ R121, -R131.reuse, R109 ;  /* 0x0000006d83797221 */ /* 0x048fe20000010100 */
[C---:B------:R-:W-:Y:S01]  /*0dd0*/  FADD.FTZ R123, -R131.reuse, R110 ;  /* 0x0000006e837b7221 */ /* 0x040fe20000010100 */
[C---:B------:R-:W-:Y:S01]  /*0de0*/  FADD.FTZ R19, -R131.reuse, R108 ;  /* 0x0000006c83137221 */ /* 0x040fe20000010100 */
[----:B------:R-:W-:Y:S02]  /*0df0*/  HADD2.F32 R109, -RZ, R88.H0_H0 ;  /* 0x20000058ff6d7230 */ /* 0x000fe40000004100 */
[C---:B------:R-:W-:Y:S01]  /*0e00*/  FADD.FTZ R125, -R131.reuse, R111 ;  /* 0x0000006f837d7221 */ /* 0x040fe20000010100 */
[C---:B----4-:R-:W-:Y:S01]  /*0e10*/  FADD.FTZ R127, -R131.reuse, R114 ;  /* 0x00000072837f7221 */ /* 0x050fe20000010100 */
[----:B------:R-:W-:Y:S01]  /*0e20*/  FADD.FTZ R137, -R131, R112 ;  /* 0x0000007083897221 */ /* 0x000fe20000010100 */
[----:B------:R-:W-:-:S02]  /*0e30*/  HADD2.F32 R110, -RZ, R116.H0_H0 ;  /* 0x20000074ff6e7230 */ /* 0x000fc40000004100 */
[----:B-----5:R-:W-:Y:S01]  /*0e40*/  FMUL.FTZ R19, R124, R19 ;  /* 0x000000137c137220 */ /* 0x020fe20000410000 */
[--C-:B------:R-:W-:Y:S02]  /*0e50*/  HADD2.F32 R111, -RZ, R117.reuse.H0_H0 ;  /* 0x20000075ff6f7230 */ /* 0x100fe40000004100 */
[----:B------:R-:W-:Y:S02]  /*0e60*/  HADD2.F32 R114, -RZ, R117.H1_H1 ;  /* 0x30000075ff727230 */ /* 0x000fe40000004100 */
[----:B------:R-:W-:Y:S02]  /*0e70*/  HADD2.F32 R112, -RZ, R116.H1_H1 ;  /* 0x30000074ff707230 */ /* 0x000fe40000004100 */
[----:B------:R-:W-:Y:S01]  /*0e80*/  FMUL.FTZ R116, R109, R110 ;  /* 0x0000006e6d747220 */ /* 0x000fe20000410000 */
[----:B------:R-:W-:Y:S02]  /*0e90*/  HADD2.F32 R117, -RZ, R88.H1_H1 ;  /* 0x30000058ff757230 */ /* 0x000fe40000004100 */
[----:B------:R-:W-:Y:S01]  /*0ea0*/  FADD.FTZ R143, -R131, R113 ;  /* 0x00000071838f7221 */ /* 0x000fe20000010100 */
[----:B0-----:R-:W-:-:S02]  /*0eb0*/  HADD2.F32 R129, -RZ, R119.H0_H0 ;  /* 0x20000077ff817230 */ /* 0x001fc40000004100 */
[----:B------:R-:W-:Y:S01]  /*0ec0*/  FADD.FTZ R48, R48, R110 ;  /* 0x0000006e30307221 */ /* 0x000fe20000010000 */
[----:B------:R-:W-:Y:S02]  /*0ed0*/  HADD2.F32 R108, -RZ, R119.H1_H1 ;  /* 0x30000077ff6c7230 */ /* 0x000fe40000004100 */
[----:B------:R-:W-:Y:S01]  /*0ee0*/  FFMA.FTZ R64, R19, R110, R64 ;  /* 0x0000006e13407223 */ /* 0x000fe20000010040 */
[C---:B------:R-:W-:Y:S01]  /*0ef0*/  FMUL.FTZ R119, R124.reuse, R123 ;  /* 0x0000007b7c777220 */ /* 0x040fe20000410000 */
[--C-:B------:R-:W-:Y:S02]  /*0f00*/  HADD2.F32 R113, -RZ, R118.reuse.H0_H0 ;  /* 0x20000076ff717230 */ /* 0x100fe40000004100 */
[----:B------:R-:W-:Y:S01]  /*0f10*/  FMUL.FTZ R117, R117, R112 ;  /* 0x0000007075757220 */ /* 0x000fe20000410000 */
[----:B------:R-:W-:Y:S02]  /*0f20*/  HADD2.F32 R134, -RZ, R118.H1_H1 ;  /* 0x30000076ff867230 */ /* 0x000fe40000004100 */
[----:B------:R-:W-:Y:S01]  /*0f30*/  FADD.FTZ R110, R135, R116 ;  /* 0x00000074876e7221 */ /* 0x000fe20000010000 */
[----:B------:R-:W-:Y:S01]  /*0f40*/  FMUL.FTZ R118, R124, R121 ;  /* 0x000000797c767220 */ /* 0x000fe20000410000 */
[----:B------:R-:W-:Y:S01]  /*0f50*/  FFMA.FTZ R109, R19, R116, R142 ;  /* 0x00000074136d7223 */ /* 0x000fe2000001008e */
[-C--:B------:R-:W-:Y:S01]  /*0f60*/  FMUL.FTZ R126, R126, R111.reuse ;  /* 0x0000006f7e7e7220 */ /* 0x080fe20000410000 */
[----:B------:R-:W-:Y:S01]  /*0f70*/  FADD.FTZ R50, R50, R111 ;  /* 0x0000006f32327221 */ /* 0x000fe20000010000 */
[----:B------:R-:W-:Y:S01]  /*0f80*/  FFMA.FTZ R66, R119, R111, R66 ;  /* 0x0000006f77427223 */ /* 0x000fe20000010042 */
[----:B------:R-:W-:-:S02]  /*0f90*/  HADD2.F32 R121, -RZ, R89.H1_H1 ;  /* 0x30000059ff797230 */ /* 0x000fc40000004100 */
[----:B------:R-:W-:Y:S01]  /*0fa0*/  FADD.FTZ R111, R110, R117 ;  /* 0x000000756e6f7221 */ /* 0x000fe20000010000 */
[C---:B------:R-:W-:Y:S01]  /*0fb0*/  FFMA.FTZ R110, R118.reuse, R117, R109 ;  /* 0x00000075766e7223 */ /* 0x040fe2000001006d */
[----:B------:R-:W-:Y:S01]  /*0fc0*/  FADD.FTZ R49, R49, R112 ;  /* 0x0000007031317221 */ /* 0x000fe20000010000 */
[----:B------:R-:W-:Y:S01]  /*0fd0*/  FFMA.FTZ R65, R118, R112, R65 ;  /* 0x0000007076417223 */ /* 0x000fe20000010041 */
[C---:B------:R-:W-:Y:S01]  /*0fe0*/  FMUL.FTZ R128, R124.reuse, R125 ;  /* 0x0000007d7c807220 */ /* 0x040fe20000410000 */
[----:B------:R-:W-:Y:S01]  /*0ff0*/  FMUL.FTZ R121, R121, R114 ;  /* 0x0000007279797220 */ /* 0x000fe20000410000 */
[----:B------:R-:W-:Y:S01]  /*1000*/  FADD.FTZ R112, R111, R126 ;  /* 0x0000007e6f707221 */ /* 0x000fe20000010000 */
[----:B------:R-:W-:Y:S01]  /*1010*/  FFMA.FTZ R109, R119, R126, R110 ;  /* 0x0000007e776d7223 */ /* 0x000fe2000001006e */
[----:B------:R-:W-:Y:S02]  /*1020*/  HADD2.F32 R125, -RZ, R90.H1_H1 ;  /* 0x3000005aff7d7230 */ /* 0x000fe40000004100 */
[C---:B------:R-:W-:Y:S01]  /*1030*/  FMUL.FTZ R132, R124.reuse, R143 ;  /* 0x0000008f7c847220 */ /* 0x040fe20000410000 */
[----:B------:R-:W-:Y:S01]  /*1040*/  FMUL.FTZ R123, R124, R137 ;  /* 0x000000897c7b7220 */ /* 0x000fe20000410000 */
[----:B------:R-:W-:Y:S01]  /*1050*/  FMUL.FTZ R130, R130, R113 ;  /* 0x0000007182827220 */ /* 0x000fe20000410000 */
[----:B------:R-:W-:Y:S01]  /*1060*/  FADD.FTZ R111, R112, R121 ;  /* 0x00000079706f7221 */ /* 0x000fe20000010000 */
[----:B------:R-:W-:Y:S01]  /*1070*/  FFMA.FTZ R110, R128, R121, R109 ;  /* 0x00000079806e7223 */ /* 0x000fe2000001006d */
[-C--:B------:R-:W-:Y:S01]  /*1080*/  FMUL.FTZ R125, R125, R134.reuse ;  /* 0x000000867d7d7220 */ /* 0x080fe20000410000 */
        /* <DEDUP_REMOVED lines=9> */
[----:B------:R-:W-:Y:S01]  /*1120*/  FADD.FTZ R115, -R131, R115 ;  /* 0x0000007383737221 */ /* 0x000fe20000010100 */
        /* <DEDUP_REMOVED lines=15> */
.L_x_5162:
[----:B------:R-:W-:Y:S05]  /*1220*/  BSYNC.RECONVERGENT B0 ;  /* 0x0000000000007941 */ /* 0x000fea0003800200 */
.L_x_5161:
        /* <DEDUP_REMOVED lines=32> */
.L_x_5164:
[----:B------:R-:W-:Y:S05]  /*1430*/  BSYNC.RECONVERGENT B0 ;  /* 0x0000000000007941 */ /* 0x000fea0003800200 */
.L_x_5163:
        /* <DEDUP_REMOVED lines=37> */
[----:B------:R-:W-:Y:S01]  /*1690*/  LOP3.LUT P1, RZ, R140, 0xff, RZ, 0xc0, !PT ;  /* 0x000000ff8cff7812 */ /* 0x000fe2000782c0ff */
[-C--:B------:R-:W-:Y:S01]  /*16a0*/  FFMA.FTZ R144, R17, R142.reuse, R133 ;  /* 0x0000008e11907223 */ /* 0x080fe20000010085 */
[----:B------:R-:W-:Y:S02]  /*16b0*/  HFMA2 R115, -RZ, RZ, 0, 0 ;  /* 0x00000000ff737431 */ /* 0x000fe400000001ff */
[----:B------:R-:W-:Y:S01]  /*16c0*/  FADD.FTZ R113, R122, -R113 ;  /* 0x800000717a717221 */ /* 0x000fe20000010000 */
[----:B------:R-:W-:Y:S01]  /*16d0*/  LOP3.LUT P4, RZ, R140, 0xff00, RZ, 0xc0, !PT ;  /* 0x0000ff008cff7812 */ /* 0x000fe2000788c0ff */
[----:B------:R-:W-:Y:S01]  /*16e0*/  FADD.FTZ R143, R15, -R144 ;  /* 0x800000900f8f7221 */ /* 0x000fe20000010000 */
[-C--:B------:R-:W-:Y:S01]  /*16f0*/  FFMA.FTZ R145, R16, R142.reuse, R133 ;  /* 0x0000008e10917223 */ /* 0x080fe20000010085 */
[----:B------:R-:W-:Y:S01]  /*1700*/  FMUL.FTZ R112, R124, R113 ;  /* 0x000000717c707220 */ /* 0x000fe20000410000 */
[----:B------:R-:W-:Y:S01]  /*1710*/  LOP3.LUT P5, RZ, R140, 0xff000000, RZ, 0xc0, !PT ;  /* 0xff0000008cff7812 */ /* 0x000fe200078ac0ff */
[----:B------:R-:W-:Y:S01]  /*1720*/  FMUL.FTZ R146, R124, R143 ;  /* 0x0000008f7c927220 */ /* 0x000fe20000410000 */
[----:B------:R-:W-:Y:S01]  /*1730*/  FADD.FTZ R145, R14, -R145 ;  /* 0x800000910e917221 */ /* 0x000fe20000010000 */
[----:B------:R-:W-:Y:S01]  /*1740*/  FMUL.FTZ R112, R112, R135 ;  /* 0x0000008770707220 */ /* 0x000fe20000410000 */
[----:B------:R-:W-:Y:S01]  /*1750*/  FFMA.FTZ R149, R13, R142, R133 ;  /* 0x0000008e0d957223 */ /* 0x000fe20000010085 */
[----:B-----5:R-:W-:-:S02]  /*1760*/  @P1 HADD2.F32 R113, -RZ, R108.H0_H0 ;  /* 0x2000006cff711230 */ /* 0x020fc40000004100 */
[----:B------:R-:W-:Y:S01]  /*1770*/  FMUL.FTZ R146, R146, R135 ;  /* 0x0000008792927220 */ /* 0x000fe20000410000 */
[----:B------:R-:W-:Y:S01]  /*1780*/  FMUL.FTZ R137, R112, UR16 ;  /* 0x0000001070897c20 */ /* 0x000fe20008410000 */
[----:B------:R-:W-:Y:S01]  /*1790*/  @P1 HADD2.F32 R114, -RZ, R76.H0_H0 ;  /* 0x2000004cff721230 */ /* 0x000fe20000004100 */
[----:B------:R-:W-:Y:S01]  /*17a0*/  MOV R112, RZ ;  /* 0x000000ff00707202 */ /* 0x000fe20000000f00 */
[----:B------:R-:W-:Y:S01]  /*17b0*/  FMUL.FTZ R148, R146, UR16 ;  /* 0x0000001092947c20 */ /* 0x000fe20008410000 */
[C---:B------:R-:W-:Y:S01]  /*17c0*/  @P1 FMUL.FTZ R115, R137.reuse, R113 ;  /* 0x0000007189731220 */ /* 0x040fe20000410000 */
[----:B------:R-:W-:Y:S01]  /*17d0*/  FFMA.FTZ R113, R120, R142, R133 ;  /* 0x0000008e78717223 */ /* 0x000fe20000010085 */
[----:B------:R-:W-:Y:S01]  /*17e0*/  @P1 FMUL.FTZ R112, R137, R114 ;  /* 0x0000007289701220 */ /* 0x000fe20000410000 */
[----:B------:R-:W-:Y:S01]  /*17f0*/  LOP3.LUT P1, RZ, R140, 0xff0000, RZ, 0xc0, !PT ;  /* 0x00ff00008cff7812 */ /* 0x000fe2000782c0ff */
[----:B------:R-:W-:Y:S01]  /*1800*/  FMUL.FTZ R146, R124, R145 ;  /* 0x000000917c927220 */ /* 0x000fe20000410000 */
[----:B------:R-:W-:Y:S01]  /*1810*/  FADD.FTZ R113, R18, -R113 ;  /* 0x8000007112717221 */ /* 0x000fe20000010000 */
[----:B------:R-:W-:-:S02]  /*1820*/  @P4 HADD2.F32 R108, -RZ, R108.H1_H1 ;  /* 0x3000006cff6c4230 */ /* 0x000fc40000004100 */
[----:B------:R-:W-:Y:S02]  /*1830*/  HFMA2 R114, -RZ, RZ, 0, 0 ;  /* 0x00000000ff727431 */ /* 0x000fe400000001ff */
[----:B------:R-:W-:Y:S02]  /*1840*/  @P4 HADD2.F32 R143, -RZ, R76.H1_H1 ;  /* 0x3000004cff8f4230 */ /* 0x000fe40000004100 */
[----:B------:R-:W-:Y:S01]  /*1850*/  FMUL.FTZ R144, R124, R113 ;  /* 0x000000717c907220 */ /* 0x000fe20000410000 */
[-C--:B------:R-:W-:Y:S01]  /*1860*/  FMUL.FTZ R146, R146, R135.reuse ;  /* 0x0000008792927220 */ /* 0x080fe20000410000 */
[----:B------:R-:W-:Y:S01]  /*1870*/  MOV R113, RZ ;  /* 0x000000ff00717202 */ /* 0x000fe20000000f00 */
[----:B------:R-:W-:Y:S02]  /*1880*/  @P5 HADD2.F32 R145, -RZ, R77.H1_H1 ;  /* 0x3000004dff915230 */ /* 0x000fe40000004100 */
[----:B------:R-:W-:Y:S01]  /*1890*/  FMUL.FTZ R144, R144, R135 ;  /* 0x0000008790907220 */ /* 0x000fe20000410000 */
[----:B------:R-:W-:Y:S01]  /*18a0*/  FMUL.FTZ R146, R146, UR16 ;  /* 0x0000001092927c20 */ /* 0x000fe20008410000 */
[----:B------:R-:W-:-:S02]  /*18b0*/  HFMA2 R137, -RZ, RZ, 0, 0 ;  /* 0x00000000ff897431 */ /* 0x000fc400000001ff */
[----:B------:R-:W-:Y:S01]  /*18c0*/  FADD.FTZ R149, R12, -R149 ;  /* 0x800000950c957221 */ /* 0x000fe20000010000 */
[----:B------:R-:W-:Y:S01]  /*18d0*/  FMUL.FTZ R147, R144, UR16 ;  /* 0x0000001090937c20 */ /* 0x000fe20008410000 */
[--C-:B------:R-:W-:Y:S02]  /*18e0*/  @P1 HADD2.F32 R144, -RZ, R109.reuse.H0_H0 ;  /* 0x2000006dff901230 */ /* 0x100fe40000004100 */
[----:B------:R-:W-:Y:S01]  /*18f0*/  FFMA.FTZ R150, R10, R142, R133 ;  /* 0x0000008e0a967223 */ /* 0x000fe20000010085 */
[----:B------:R-:W-:Y:S02]  /*1900*/  HFMA2 R152, -RZ, RZ, 0, 0 ;  /* 0x00000000ff987431 */ /* 0x000fe400000001ff */
[C---:B------:R-:W-:Y:S01]  /*1910*/  @P4 FMUL.FTZ R114, R147.reuse, R108 ;  /* 0x0000006c93724220 */ /* 0x040fe20000410000 */
[----:B------:R-:W-:Y:S01]  /*1920*/  @P4 FMUL.FTZ R113, R147, R143 ;  /* 0x0000008f93714220 */ /* 0x000fe20000410000 */
[----:B------:R-:W-:Y:S01]  /*1930*/  LOP3.LUT P4, RZ, R141, 0xff, RZ, 0xc0, !PT ;  /* 0x000000ff8dff7812 */ /* 0x000fe2000788c0ff */
[----:B------:R-:W-:-:S02]  /*1940*/  @P5 HADD2.F32 R143, -RZ, R109.H1_H1 ;  /* 0x3000006dff8f5230 */ /* 0x000fc40000004100 */
[----:B------:R-:W-:Y:S01]  /*1950*/  @P1 FMUL.FTZ R137, R148, R144 ;  /* 0x0000009094891220 */ /* 0x000fe20000410000 */
[----:B------:R-:W-:Y:S01]  /*1960*/  HFMA2 R144, -RZ, RZ, 0, 0 ;  /* 0x00000000ff907431 */ /* 0x000fe200000001ff */
[----:B------:R-:W-:Y:S01]  /*1970*/  MOV R147, RZ ;  /* 0x000000ff00937202 */ /* 0x000fe20000000f00 */
[C---:B------:R-:W-:Y:S01]  /*1980*/  @P5 FMUL.FTZ R147, R146.reuse, R145 ;  /* 0x0000009192935220 */ /* 0x040fe20000410000 */
[----:B------:R-:W-:Y:S01]  /*1990*/  @P5 FMUL.FTZ R144, R146, R143 ;  /* 0x0000008f92905220 */ /* 0x000fe20000410000 */
[----:B------:R-:W-:Y:S01]  /*19a0*/  FMUL.FTZ R146, R124, R149 ;  /* 0x000000957c927220 */ /* 0x000fe20000410000 */
[----:B------:R-:W-:Y:S01]  /*19b0*/  @P1 HADD2.F32 R109, -RZ, R77.H0_H0 ;  /* 0x2000004dff6d1230 */ /* 0x000fe20000004100 */
[----:B------:R-:W-:Y:S01]  /*19c0*/  MOV R108, RZ ;  /* 0x000000ff006c7202 */ /* 0x000fe20000000f00 */
[----:B------:R-:W-:Y:S02]  /*19d0*/  HFMA2 R143, -RZ, RZ, 0, 0 ;  /* 0x00000000ff8f7431 */ /* 0x000fe400000001ff */
[----:B------:R-:W-:Y:S01]  /*19e0*/  FMUL.FTZ R146, R146, R135 ;  /* 0x0000008792927220 */ /* 0x000fe20000410000 */
[----:B------:R-:W-:Y:S01]  /*19f0*/  FADD.FTZ R149, R11, -R150 ;  /* 0x800000960b957221 */ /* 0x000fe20000010000 */
[----:B------:R-:W-:-:S02]  /*1a00*/  @P4 HADD2.F32 R145, -RZ, R110.H0_H0 ;  /* 0x2000006eff914230 */ /* 0x000fc40000004100 */
[----:B------:R-:W-:Y:S01]  /*1a10*/  @P1 FMUL.FTZ R108, R148, R109 ;  /* 0x0000006d946c1220 */ /* 0x000fe20000410000 */
[----:B------:R-:W-:Y:S01]  /*1a20*/  FMUL.FTZ R146, R146, UR16 ;  /* 0x0000001092927c20 */ /* 0x000fe20008410000 */
[----:B------:R-:W-:Y:S01]  /*1a30*/  LOP3.LUT P1, RZ, R141, 0xff00, RZ, 0xc0, !PT ;  /* 0x0000ff008dff7812 */ /* 0x000fe2000782c0ff */
[----:B------:R-:W-:Y:S01]  /*1a40*/  @P4 HADD2.F32 R148, -RZ, R78.H0_H0 ;  /* 0x2000004eff944230 */ /* 0x000fe20000004100 */
[----:B------:R-:W-:Y:S01]  /*1a50*/  MOV R109, RZ ;  /* 0x000000ff006d7202 */ /* 0x000fe20000000f00 */
[----:B------:R-:W-:Y:S01]  /*1a60*/  @P4 FMUL.FTZ R143, R146, R145 ;  /* 0x00000091928f4220 */ /* 0x000fe20000410000 */
[----:B------:R-:W-:Y:S01]  /*1a70*/  FFMA.FTZ R145, R9, R142, R133 ;  /* 0x0000008e09917223 */ /* 0x000fe20000010085 */
[----:B------:R-:W-:Y:S01]  /*1a80*/  FADD.FTZ R42, R42, R137 ;  /* 0x000000892a2a7221 */ /* 0x000fe20000010000 */
[----:B------:R-:W-:Y:S01]  /*1a90*/  @P4 FMUL.FTZ R109, R146, R148 ;  /* 0x00000094926d4220 */ /* 0x000fe20000410000 */
[----:B------:R-:W-:Y:S01]  /*1aa0*/  FMUL.FTZ R146, R124, R149 ;  /* 0x000000957c927220 */ /* 0x000fe20000410000 */
[----:B------:R-:W-:Y:S01]  /*1ab0*/  LOP3.LUT P4, RZ, R141, 0xff0000, RZ, 0xc0, !PT ;  /* 0x00ff00008dff7812 */ /* 0x000fe2000788c0ff */
[----:B------:R-:W-:Y:S01]  /*1ac0*/  FADD.FTZ R149, R8, -R145 ;  /* 0x8000009108957221 */ /* 0x000fe20000010000 */
[----:B------:R-:W-:-:S02]  /*1ad0*/  HFMA2 R148, -RZ, RZ, 0, 0 ;  /* 0x00000000ff947431 */ /* 0x000fc400000001ff */
[----:B------:R-:W-:Y:S01]  /*1ae0*/  FMUL.FTZ R145, R146, R135 ;  /* 0x0000008792917220 */ /* 0x000fe20000410000 */
[----:B------:R-:W-:Y:S01]  /*1af0*/  MOV R146, RZ ;  /* 0x000000ff00927202 */ /* 0x000fe20000000f00 */
[----:B------:R-:W-:Y:S01]  /*1b00*/  FMUL.FTZ R150, R124, R149 ;  /* 0x000000957c967220 */ /* 0x000fe20000410000 */
[----:B------:R-:W-:Y:S02]  /*1b10*/  @P1 HADD2.F32 R110, -RZ, R110.H1_H1 ;  /* 0x3000006eff6e1230 */ /* 0x000fe40000004100 */
[----:B------:R-:W-:Y:S01]  /*1b20*/  FMUL.FTZ R149, R145, UR16 ;  /* 0x0000001091957c20 */ /* 0x000fe20008410000 */
[----:B------:R-:W-:Y:S02]  /*1b30*/  @P1 HADD2.F32 R145, -RZ, R78.H1_H1 ;  /* 0x3000004eff911230 */ /* 0x000fe40000004100 */
[----:B------:R-:W-:Y:S01]  /*1b40*/  FMUL.FTZ R150, R150, R135 ;  /* 0x0000008796967220 */ /* 0x000fe20000410000 */
[----:B------:R-:W-:Y:S01]  /*1b50*/  FADD.FTZ R43, R43, R144 ;  /* 0x000000902b2b7221 */ /* 0x000fe20000010000 */
[----:B------:R-:W-:Y:S01]  /*1b60*/  @P1 FMUL.FTZ R148, R149, R110 ;  /* 0x0000006e95941220 */ /* 0x000fe20000410000 */
[----:B------:R-:W-:Y:S01]  /*1b70*/  FADD.FTZ R137, R36, R143 ;  /* 0x0000008f24897221 */ /* 0x000fe20000010000 */
[----:B------:R-:W-:-:S02]  /*1b80*/  @P4 HADD2.F32 R110, -RZ, R111.H0_H0 ;  /* 0x2000006fff6e4230 */ /* 0x000fc40000004100 */
[----:B------:R-:W-:Y:S01]  /*1b90*/  @P1 FMUL.FTZ R146, R149, R145 ;  /* 0x0000009195921220 */ /* 0x000fe20000410000 */
[----:B------:R-:W-:Y:S01]  /*1ba0*/  FMUL.FTZ R150, R150, UR16 ;  /* 0x0000001096967c20 */ /* 0x000fe20008410000 */
[----:B------:R-:W-:Y:S02]  /*1bb0*/  @P4 HADD2.F32 R145, -RZ, R79.H0_H0 ;  /* 0x2000004fff914230 */ /* 0x000fe40000004100 */
[----:B------:R-:W-:Y:S01]  /*1bc0*/  HFMA2 R149, -RZ, RZ, 0, 0 ;  /* 0x00000000ff957431 */ /* 0x000fe200000001ff */
[----:B------:R-:W-:Y:S01]  /*1bd0*/  ISETP.GE.U32.AND P1, PT, R140, RZ, PT ;  /* 0x000000ff8c00720c */ /* 0x000fe20003f26070 */
[C---:B------:R-:W-:Y:S01]  /*1be0*/  @P4 FMUL.FTZ R149, R150.reuse, R110 ;  /* 0x0000006e96954220 */ /* 0x040fe20000410000 */
[----:B------:R-:W-:Y:S01]  /*1bf0*/  MOV R110, RZ ;  /* 0x000000ff006e7202 */ /* 0x000fe20000000f00 */
[----:B------:R-:W-:Y:S01]  /*1c00*/  @P4 FMUL.FTZ R110, R150, R145 ;  /* 0x00000091966e4220 */ /* 0x000fe20000410000 */
[----:B------:R-:W-:Y:S01]  /*1c10*/  FFMA.FTZ R150, R6, R142, R133 ;  /* 0x0000008e06967223 */ /* 0x000fe20000010085 */
[----:B------:R-:W-:Y:S01]  /*1c20*/  ISETP.GE.U32.AND.EX P1, PT, R141, 0x1000000, PT, P1 ;  /* 0x010000008d00780c */ /* 0x000fe20003f26110 */
[----:B------:R-:W-:Y:S01]  /*1c30*/  FADD.FTZ R40, R40, R115 ;  /* 0x0000007328287221 */ /* 0x000fe20000010000 */
[----:B------:R-:W-:Y:S01]  /*1c40*/  FADD.FTZ R41, R41, R114 ;  /* 0x0000007229297221 */ /* 0x000fe20000010000 */
[----:B------:R-:W-:Y:S01]  /*1c50*/  FADD.FTZ R145, R7, -R150 ;  /* 0x8000009607917221 */ /* 0x000fe20000010000 */
[----:B------:R-:W-:-:S03]  /*1c60*/  FADD.FTZ R144, R38, R149 ;  /* 0x0000009526907221 */ /* 0x000fc60000010000 */
[----:B------:R-:W-:-:S04]  /*1c70*/  FMUL.FTZ R150, R124, R145 ;  /* 0x000000917c967220 */ /* 0x000fc80000410000 */
[----:B------:R-:W-:Y:S02]  /*1c80*/  FMUL.FTZ R150, R150, R135 ;  /* 0x0000008796967220 */ /* 0x000fe40000410000 */
[----:B------:R-:W-:Y:S02]  /*1c90*/  @P1 HADD2.F32 R111, -RZ, R111.H1_H1 ;  /* 0x3000006fff6f1230 */ /* 0x000fe40000004100 */
[----:B------:R-:W-:Y:S01]  /*1ca0*/  FMUL.FTZ R150, R150, UR16 ;  /* 0x0000001096967c20 */ /* 0x000fe20008410000 */
[----:B------:R-:W-:-:S03]  /*1cb0*/  @P1 HADD2.F32 R145, -RZ, R79.H1_H1 ;  /* 0x3000004fff911230 */ /* 0x000fc60000004100 */
[C---:B------:R-:W-:Y:S01]  /*1cc0*/  @P1 FMUL.FTZ R152, R150.reuse, R111 ;  /* 0x0000006f96981220 */ /* 0x040fe20000410000 */
[----:B------:R-:W-:Y:S01]  /*1cd0*/  MOV R111, RZ ;  /* 0x000000ff006f7202 */ /* 0x000fe20000000f00 */
[----:B------:R-:W-:Y:S01]  /*1ce0*/  @P1 FMUL.FTZ R111, R150, R145 ;  /* 0x00000091966f1220 */ /* 0x000fe20000410000 */
[----:B------:R-:W-:Y:S01]  /*1cf0*/  FADD.FTZ R145, R37, R148 ;  /* 0x0000009425917221 */ /* 0x000fe20000010000 */
[----:B------:R-:W-:-:S03]  /*1d00*/  FADD.FTZ R143, R39, R152 ;  /* 0x00000098278f7221 */ /* 0x000fc60000010000 */
[----:B------:R-:W-:Y:S02]  /*1d10*/  F2FP.F16.F32.PACK_AB R111, R111, R110 ;  /* 0x0000006e6f6f723e */ /* 0x000fe400000000ff */
[----:B------:R-:W-:Y:S02]  /*1d20*/  F2FP.F16.F32.PACK_AB R110, R146, R109 ;  /* 0x0000006d926e723e */ /* 0x000fe400000000ff */
[----:B------:R-:W-:Y:S02]  /*1d30*/  F2FP.F16.F32.PACK_AB R109, R147, R108 ;  /* 0x0000006c936d723e */ /* 0x000fe400000000ff */
[----:B------:R-:W-:Y:S01]  /*1d40*/  F2FP.F16.F32.PACK_AB R108, R113, R112 ;  /* 0x00000070716c723e */ /* 0x000fe200000000ff */
[----:B------:R-:W-:Y:S06]  /*1d50*/  BRA `(.L_x_5169) ;  /* 0x0000001400287947 */ /* 0x000fec0003800000 */
.L_x_5168:
[----:B------:R-:W-:Y:S01]  /*1d60*/  FFMA.FTZ R101, R3, R142, R133 ;  /* 0x0000008e03657223 */ /* 0x000fe20000010085 */
[C---:B------:R-:W-:Y:S01]  /*1d70*/  LOP3.LUT P1, RZ, R140.reuse, 0xff, RZ, 0xc0, !PT ;  /* 0x000000ff8cff7812 */ /* 0x040fe2000782c0ff */
[----:B------:R-:W-:Y:S01]  /*1d80*/  HFMA2 R143, -RZ, RZ, 0, 0 ;  /* 0x00000000ff8f7431 */ /* 0x000fe200000001ff */
[----:B------:R-:W-:Y:S01]  /*1d90*/  LOP3.LUT P4, RZ, R140, 0xff00, RZ, 0xc0, !PT ;  /* 0x0000ff008cff7812 */ /* 0x000fe2000788c0ff */
[----:B------:R-:W-:Y:S01]  /*1da0*/  FADD.FTZ R101, R122, -R101 ;  /* 0x800000657a657221 */ /* 0x000fe20000010000 */
[----:B------:R-:W-:Y:S02]  /*1db0*/  LOP3.LUT P5, RZ, R140, 0xff0000, RZ, 0xc0, !PT ;  /* 0x00ff00008cff7812 */ /* 0x000fe400078ac0ff */
[----:B------:R-:W-:Y:S02]  /*1dc0*/  CS2R R112, SRZ ;  /* 0x0000000000707805 */ /* 0x000fe4000001ff00 */
[----:B------:R-:W-:Y:S01]  /*1dd0*/  CS2R R144, SRZ ;  /* 0x0000000000907805 */ /* 0x000fe2000001ff00 */
[----:B------:R-:W-:Y:S01]  /*1de0*/  FMUL.FTZ R100, R124, R101 ;  /* 0x000000657c647220 */ /* 0x000fe20000410000 */
[----:B------:R-:W-:Y:S01]  /*1df0*/  MOV R137, RZ ;  /* 0x000000ff00897202 */ /* 0x000fe20000000f00 */
[----:B------:R-:W-:-:S02]  /*1e00*/  HFMA2 R114, -RZ, RZ, 0, 0 ;  /* 0x00000000ff727431 */ /* 0x000fc400000001ff */
[-C--:B------:R-:W-:Y:S01]  /*1e10*/  FFMA.FTZ R149, R9, R142.reuse, R133 ;  /* 0x0000008e09957223 */ /* 0x080fe20000010085 */
[----:B------:R-:W-:Y:S01]  /*1e20*/  FMUL.FTZ R101, R100, R135 ;  /* 0x0000008764657220 */ /* 0x000fe20000410000 */
[--C-:B-----5:R-:W-:Y:S02]  /*1e30*/  @P1 HADD2.F32 R102, -RZ, R108.reuse.H0_H0 ;  /* 0x2000006cff661230 */ /* 0x120fe40000004100 */
[----:B------:R-:W-:Y:S01]  /*1e40*/  FADD.FTZ R149, R8, -R149 ;  /* 0x8000009508957221 */ /* 0x000fe20000010000 */
[----:B------:R-:W-:Y:S01]  /*1e50*/  FMUL.FTZ R105, R101, UR16 ;  /* 0x0000001065697c20 */ /* 0x000fe20008410000 */
[-CC-:B------:R-:W-:Y:S01]  /*1e60*/  FFMA.FTZ R101, R120, R142.reuse, R133.reuse ;  /* 0x0000008e78657223 */ /* 0x180fe20000010085 */
[----:B------:R-:W-:Y:S02]  /*1e70*/  @P4 HADD2.F32 R108, -RZ, R108.H1_H1 ;  /* 0x3000006cff6c4230 */ /* 0x000fe40000004100 */
[----:B------:R-:W-:Y:S01]  /*1e80*/  @P1 FMUL.FTZ R143, R102, R105 ;  /* 0x00000069668f1220 */ /* 0x000fe20000410000 */
[----:B------:R-:W-:Y:S01]  /*1e90*/  FFMA.FTZ R102, R17, R142, R133 ;  /* 0x0000008e11667223 */ /* 0x000fe20000010085 */
[----:B------:R-:W-:Y:S01]  /*1ea0*/  FADD.FTZ R101, R18, -R101 ;  /* 0x8000006512657221 */ /* 0x000fe20000010000 */
[----:B------:R-:W-:-:S02]  /*1eb0*/  @P4 HADD2.F32 R146, -RZ, R76.H1_H1 ;  /* 0x3000004cff924230 */ /* 0x000fc40000004100 */
[----:B------:R-:W-:Y:S01]  /*1ec0*/  FADD.FTZ R40, R40, R143 ;  /* 0x0000008f28287221 */ /* 0x000fe20000010000 */
[----:B------:R-:W-:Y:S01]  /*1ed0*/  FADD.FTZ R103, R15, -R102 ;  /* 0x800000660f677221 */ /* 0x000fe20000010000 */
[C---:B------:R-:W-:Y:S01]  /*1ee0*/  FMUL.FTZ R101, R124.reuse, R101 ;  /* 0x000000657c657220 */ /* 0x040fe20000410000 */
[----:B------:R-:W-:Y:S02]  /*1ef0*/  @P1 HADD2.F32 R106, -RZ, R76.H0_H0 ;  /* 0x2000004cff6a1230 */ /* 0x000fe40000004100 */
[----:B------:R-:W-:Y:S01]  /*1f00*/  FMUL.FTZ R102, R124, R103 ;  /* 0x000000677c667220 */ /* 0x000fe20000410000 */
[----:B------:R-:W-:Y:S01]  /*1f10*/  FMUL.FTZ R103, R101, R135 ;  /* 0x0000008765677220 */ /* 0x000fe20000410000 */
[----:B------:R-:W-:Y:S02]  /*1f20*/  @P5 HADD2.F32 R107, -RZ, R109.H0_H0 ;  /* 0x2000006dff6b5230 */ /* 0x000fe40000004100 */
[----:B------:R-:W-:Y:S01]  /*1f30*/  @P1 FMUL.FTZ R113, R106, R105 ;  /* 0x000000696a711220 */ /* 0x000fe20000410000 */
[----:B------:R-:W-:Y:S01]  /*1f40*/  FMUL.FTZ R104, R102, R135 ;  /* 0x0000008766687220 */ /* 0x000fe20000410000 */
[----:B------:R-:W-:Y:S01]  /*1f50*/  FMUL.FTZ R103, R103, UR16 ;  /* 0x0000001067677c20 */ /* 0x000fe20008410000 */
[----:B------:R-:W-:Y:S01]  /*1f60*/  LOP3.LUT P1, RZ, R140, 0xff000000, RZ, 0xc0, !PT ;  /* 0xff0000008cff7812 */ /* 0x000fe2000782c0ff */
[----:B------:R-:W-:Y:S01]  /*1f70*/  FFMA.FTZ R105, R13, R142, R133 ;  /* 0x0000008e0d697223 */ /* 0x000fe20000010085 */
[----:B------:R-:W-:-:S02]  /*1f80*/  @P5 HADD2.F32 R115, -RZ, R77.H0_H0 ;  /* 0x2000004dff735230 */ /* 0x000fc40000004100 */
[-C--:B------:R-:W-:Y:S01]  /*1f90*/  @P4 FMUL.FTZ R144, R108, R103.reuse ;  /* 0x000000676c904220 */ /* 0x080fe20000410000 */
[----:B------:R-:W-:Y:S01]  /*1fa0*/  @P4 FMUL.FTZ R112, R146, R103 ;  /* 0x0000006792704220 */ /* 0x000fe20000410000 */
[----:B------:R-:W-:Y:S01]  /*1fb0*/  FFMA.FTZ R103, R16, R142, R133 ;  /* 0x0000008e10677223 */ /* 0x000fe20000010085 */
[----:B------:R-:W-:Y:S01]  /*1fc0*/  FMUL.FTZ R104, R104, UR16 ;  /* 0x0000001068687c20 */ /* 0x000fe20008410000 */
[----:B------:R-:W-:Y:S01]  /*1fd0*/  LOP3.LUT P4, RZ, R141, 0xff, RZ, 0xc0, !PT ;  /* 0x000000ff8dff7812 */ /* 0x000fe2000788c0ff */
[----:B------:R-:W-:Y:S01]  /*1fe0*/  FADD.FTZ R105, R12, -R105 ;  /* 0x800000690c697221 */ /* 0x000fe20000010000 */
[----:B------:R-:W-:Y:S01]  /*1ff0*/  FADD.FTZ R103, R14, -R103 ;  /* 0x800000670e677221 */ /* 0x000fe20000010000 */
[-C--:B------:R-:W-:Y:S01]  /*2000*/  @P5 FMUL.FTZ R137, R107, R104.reuse ;  /* 0x000000686b895220 */ /* 0x080fe20000410000 */
[----:B------:R-:W-:Y:S01]  /*2010*/  @P5 FMUL.FTZ R114, R115, R104 ;  /* 0x0000006873725220 */ /* 0x000fe20000410000 */
[----:B------:R-:W-:Y:S01]  /*2020*/  FFMA.FTZ R106, R10, R142, R133 ;  /* 0x0000008e0a6a7223 */ /* 0x000fe20000010085 */
[C---:B------:R-:W-:Y:S01]  /*2030*/  FMUL.FTZ R103, R124.reuse, R103 ;  /* 0x000000677c677220 */ /* 0x040fe20000410000 */
[----:B------:R-:W-:Y:S01]  /*2040*/  FMUL.FTZ R104, R124, R105 ;  /* 0x000000697c687220 */ /* 0x000fe20000410000 */
[----:B------:R-:W-:Y:S01]  /*2050*/  LOP3.LUT P5, RZ, R141, 0xff00, RZ, 0xc0, !PT ;  /* 0x0000ff008dff7812 */ /* 0x000fe200078ac0ff */
[----:B------:R-:W-:-:S02]  /*2060*/  @P1 HADD2.F32 R148, -RZ, R109.H1_H1 ;  /* 0x3000006dff941230 */ /* 0x000fc40000004100 */
[-C--:B------:R-:W-:Y:S01]  /*2070*/  FMUL.FTZ R105, R103, R135.reuse ;  /* 0x0000008767697220 */ /* 0x080fe20000410000 */
[----:B------:R-:W-:Y:S01]  /*2080*/  FADD.FTZ R147, R11, -R106 ;  /* 0x8000006a0b937221 */ /* 0x000fe20000010000 */
[----:B------:R-:W-:Y:S02]  /*2090*/  @P1 HADD2.F32 R150, -RZ, R77.H1_H1 ;  /* 0x3000004dff961230 */ /* 0x000fe40000004100 */
[----:B------:R-:W-:Y:S01]  /*20a0*/  FMUL.FTZ R106, R104, R135 ;  /* 0x00000087686a7220 */ /* 0x000fe20000410000 */
[----:B------:R-:W-:Y:S01]  /*20b0*/  FMUL.FTZ R105, R105, UR16 ;  /* 0x0000001069697c20 */ /* 0x000fe20008410000 */
[----:B------:R-:W-:Y:S01]  /*20c0*/  MOV R146, RZ ;  /* 0x000000ff00927202 */ /* 0x000fe20000000f00 */
[----:B------:R-:W-:Y:S02]  /*20d0*/  HFMA2 R115, -RZ, RZ, 0, 0 ;  /* 0x00000000ff737431 */ /* 0x000fe400000001ff */
[----:B------:R-:W-:Y:S02]  /*20e0*/  @P4 HADD2.F32 R107, -RZ, R110.H0_H0 ;  /* 0x2000006eff6b4230 */ /* 0x000fe40000004100 */
[----:B------:R-:W-:Y:S01]  /*20f0*/  FMUL.FTZ R106, R106, UR16 ;  /* 0x000000106a6a7c20 */ /* 0x000fe20008410000 */
[----:B------:R-:W-:-:S02]  /*2100*/  @P4 HADD2.F32 R109, -RZ, R78.H0_H0 ;  /* 0x2000004eff6d4230 */ /* 0x000fc40000004100 */
[-C--:B------:R-:W-:Y:S01]  /*2110*/  @P1 FMUL.FTZ R146, R148, R105.reuse ;  /* 0x0000006994921220 */ /* 0x080fe20000410000 */
[----:B------:R-:W-:Y:S01]  /*2120*/  @P1 FMUL.FTZ R115, R150, R105 ;  /* 0x0000006996731220 */ /* 0x000fe20000410000 */
[----:B------:R-:W-:Y:S01]  /*2130*/  FMUL.FTZ R105, R124, R147 ;  /* 0x000000937c697220 */ /* 0x000fe20000410000 */
[----:B------:R-:W-:Y:S01]  /*2140*/  MOV R108, RZ ;  /* 0x000000ff006c7202 */ /* 0x000fe20000000f00 */
[-C--:B------:R-:W-:Y:S01]  /*2150*/  @P4 FMUL.FTZ R145, R107, R106.reuse ;  /* 0x0000006a6b914220 */ /* 0x080fe20000410000 */
[----:B------:R-:W-:Y:S01]  /*2160*/  @P4 FMUL.FTZ R108, R109, R106 ;  /* 0x0000006a6d6c4220 */ /* 0x000fe20000410000 */
[----:B------:R-:W-:Y:S01]  /*2170*/  FMUL.FTZ R106, R105, R135 ;  /* 0x00000087696a7220 */ /* 0x000fe20000410000 */
[----:B------:R-:W-:Y:S01]  /*2180*/  @P5 HADD2.F32 R107, -RZ, R110.H1_H1 ;  /* 0x3000006eff6b5230 */ /* 0x000fe20000004100 */
[----:B------:R-:W-:Y:S01]  /*2190*/  LOP3.LUT P4, RZ, R141, 0xff0000, RZ, 0xc0, !PT ;  /* 0x00ff00008dff7812 */ /* 0x000fe2000788c0ff */
[----:B------:R-:W-:Y:S02]  /*21a0*/  @P5 HADD2.F32 R147, -RZ, R78.H1_H1 ;  /* 0x3000004eff935230 */ /* 0x000fe40000004100 */
[----:B------:R-:W-:Y:S01]  /*21b0*/  FMUL.FTZ R106, R106, UR16 ;  /* 0x000000106a6a7c20 */ /* 0x000fe20008410000 */
[----:B------:R-:W-:Y:S01]  /*21c0*/  HFMA2 R148, -RZ, RZ, 0, 0 ;  /* 0x00000000ff947431 */ /* 0x000fe200000001ff */
[----:B------:R-:W-:Y:S01]  /*21d0*/  MOV R109, RZ ;  /* 0x000000ff006d7202 */ /* 0x000fe20000000f00 */
[----:B------:R-:W-:Y:S01]  /*21e0*/  FFMA.FTZ R150, R6, R142, R133 ;  /* 0x0000008e06967223 */ /* 0x000fe20000010085 */
[-C--:B------:R-:W-:Y:S01]  /*21f0*/  @P5 FMUL.FTZ R148, R107, R106.reuse ;  /* 0x0000006a6b945220 */ /* 0x080fe20000410000 */
[----:B------:R-:W-:Y:S01]  /*2200*/  @P5 FMUL.FTZ R109, R147, R106 ;  /* 0x0000006a936d5220 */ /* 0x000fe20000410000 */
[----:B------:R-:W-:Y:S01]  /*2210*/  ISETP.GE.U32.AND P1, PT, R140, RZ, PT ;  /* 0x000000ff8c00720c */ /* 0x000fe20003f26070 */
[----:B------:R-:W-:Y:S01]  /*2220*/  FMUL.FTZ R106, R124, R149 ;  /* 0x000000957c6a7220 */ /* 0x000fe20000410000 */
[----:B------:R-:W-:Y:S01]  /*2230*/  FADD.FTZ R151, R7, -R150 ;  /* 0x8000009607977221 */ /* 0x000fe20000010000 */
[----:B------:R-:W-:Y:S01]  /*2240*/  HFMA2 R147, -RZ, RZ, 0, 0 ;  /* 0x00000000ff937431 */ /* 0x000fe200000001ff */
[----:B------:R-:W-:Y:S01]  /*2250*/  ISETP.GE.U32.AND.EX P1, PT, R141, 0x1000000, PT, P1 ;  /* 0x010000008d00780c */ /* 0x000fe20003f26110 */
[----:B------:R-:W-:Y:S01]  /*2260*/  FMUL.FTZ R107, R106, R135 ;  /* 0x000000876a6b7220 */ /* 0x000fe20000410000 */
[----:B------:R-:W-:Y:S01]  /*2270*/  @P4 HADD2.F32 R150, -RZ, R111.H0_H0 ;  /* 0x2000006fff964230 */ /* 0x000fe20000004100 */
[----:B------:R-:W-:Y:S01]  /*2280*/  MOV R110, RZ ;  /* 0x000000ff006e7202 */ /* 0x000fe20000000f00 */
[----:B------:R-:W-:-:S02]  /*2290*/  @P4 HADD2.F32 R152, -RZ, R79.H0_H0 ;  /* 0x2000004fff984230 */ /* 0x000fc40000004100 */
[----:B------:R-:W-:Y:S01]  /*22a0*/  FMUL.FTZ R149, R107, UR16 ;  /* 0x000000106b957c20 */ /* 0x000fe20008410000 */
[----:B------:R-:W-:Y:S01]  /*22b0*/  FMUL.FTZ R107, R124, R151 ;  /* 0x000000977c6b7220 */ /* 0x000fe20000410000 */
[----:B------:R-:W-:Y:S01]  /*22c0*/  FADD.FTZ R42, R42, R137 ;  /* 0x000000892a2a7221 */ /* 0x000fe20000010000 */
[----:B------:R-:W-:Y:S01]  /*22d0*/  FADD.FTZ R41, R41, R144 ;  /* 0x0000009029297221 */ /* 0x000fe20000010000 */
[-C--:B------:R-:W-:Y:S01]  /*22e0*/  @P4 FMUL.FTZ R147, R150, R149.reuse ;  /* 0x0000009596934220 */ /* 0x080fe20000410000 */
[----:B------:R-:W-:Y:S01]  /*22f0*/  @P4 FMUL.FTZ R110, R152, R149 ;  /* 0x00000095986e4220 */ /* 0x000fe20000410000 */
[----:B------:R-:W-:Y:S01]  /*2300*/  FMUL.FTZ R149, R107, R135 ;  /* 0x000000876b957220 */ /* 0x000fe20000410000 */
[----:B------:R-:W-:Y:S02]  /*2310*/  HFMA2 R150, -RZ, RZ, 0, 0 ;  /* 0x00000000ff967431 */ /* 0x000fe400000001ff */
[----:B------:R-:W-:Y:S01]  /*2320*/  @P1 HADD2.F32 R152, -RZ, R111.H1_H1 ;  /* 0x3000006fff981230 */ /* 0x000fe20000004100 */
[----:B------:R-:W-:Y:S01]  /*2330*/  MOV R111, RZ ;  /* 0x000000ff006f7202 */ /* 0x000fe20000000f00 */
[----:B------:R-:W-:Y:S01]  /*2340*/  FMUL.FTZ R149, R149, UR16 ;  /* 0x0000001095957c20 */ /* 0x000fe20008410000 */
[----:B------:R-:W-:Y:S01]  /*2350*/  FADD.FTZ R137, R36, R145 ;  /* 0x0000009124897221 */ /* 0x000fe20000010000 */
[----:B------:R-:W-:Y:S01]  /*2360*/  FADD.FTZ R43, R43, R146 ;  /* 0x000000922b2b7221 */ /* 0x000fe20000010000 */
[----:B------:R-:W-:Y:S01]  /*2370*/  FADD.FTZ R145, R37, R148 ;  /* 0x0000009425917221 */ /* 0x000fe20000010000 */
[----:B------:R-:W-:Y:S01]  /*2380*/  @P1 FMUL.FTZ R150, R152, R149 ;  /* 0x0000009598961220 */ /* 0x000fe20000410000 */
[----:B------:R-:W-:-:S02]  /*2390*/  @P1 HADD2.F32 R152, -RZ, R79.H1_H1 ;  /* 0x3000004fff981230 */ /* 0x000fc40000004100 */
[----:B------:R-:W-:Y:S01]  /*23a0*/  FADD.FTZ R144, R38, R147 ;  /* 0x0000009326907221 */ /* 0x000fe20000010000 */
[----:B------:R-:W-:Y:S02]  /*23b0*/  FADD.FTZ R143, R39, R150 ;  /* 0x00000096278f7221 */ /* 0x000fe40000010000 */
[----:B------:R-:W-:-:S05]  /*23c0*/  @P1 FMUL.FTZ R111, R152, R149 ;  /* 0x00000095986f1220 */ /* 0x000fca0000410000 */
[----:B------:R-:W-:Y:S02]  /*23d0*/  F2FP.F16.F32.PACK_AB R111, R111, R110 ;  /* 0x0000006e6f6f723e */ /* 0x000fe400000000ff */
[----:B------:R-:W-:Y:S02]  /*23e0*/  F2FP.F16.F32.PACK_AB R110, R109, R108 ;  /* 0x0000006c6d6e723e */ /* 0x000fe400000000ff */
[----:B------:R-:W-:Y:S02]  /*23f0*/  F2FP.F16.F32.PACK_AB R109, R115, R114 ;  /* 0x00000072736d723e */ /* 0x000fe400000000ff */
[----:B------:R-:W-:Y:S01]  /*2400*/  F2FP.F16.F32.PACK_AB R108, R112, R113 ;  /* 0x00000071706c723e */ /* 0x000fe200000000ff */
[----:B------:R-:W-:Y:S06]  /*2410*/  BRA `(.L_x_5169) ;  /* 0x0000000c00787947 */ /* 0x000fec0003800000 */
.L_x_5167:
[----:B------:R-:W-:Y:S01]  /*2420*/  UMOV UR4, UR6 ;  /* 0x0000000600047c82 */ /* 0x000fe20008000000 */
[----:B------:R-:W-:Y:S01]  /*2430*/  UMOV UR5, UR7 ;  /* 0x0000000700057c82 */ /* 0x000fe20008000000 */
[----:B------:R-:W-:-:S04]  /*2440*/  UISETP.NE.U32.AND UP0, UPT, UR4, URZ, UPT ;  /* 0x000000ff0400728c */ /* 0x000fc8000bf05070 */
[----:B------:R-:W-:-:S09]  /*2450*/  UISETP.NE.AND.EX UP0, UPT, UR5, URZ, UPT, UP0 ;  /* 0x000000ff0500728c */ /* 0x000fd2000bf05300 */
[----:B------:R-:W-:Y:S05]  /*2460*/  BRA.U UP0, `(.L_x_5170) ;  /* 0x0000000500b87547 */ /* 0x000fea000b800000 */
[-C--:B------:R-:W-:Y:S01]  /*2470*/  FFMA.FTZ R113, R3, R142.reuse, R133 ;  /* 0x0000008e03717223 */ /* 0x080fe20000010085 */
[C---:B------:R-:W-:Y:S01]  /*2480*/  LOP3.LUT P1, RZ, R140.reuse, 0xff, RZ, 0xc0, !PT ;  /* 0x000000ff8cff7812 */ /* 0x040fe2000782c0ff */
[----:B------:R-:W-:Y:S01]  /*2490*/  HFMA2 R143, -RZ, RZ, 0, 0 ;  /* 0x00000000ff8f7431 */ /* 0x000fe200000001ff */
[----:B------:R-:W-:Y:S01]  /*24a0*/  LOP3.LUT P4, RZ, R140, 0xff00, RZ, 0xc0, !PT ;  /* 0x0000ff008cff7812 */ /* 0x000fe2000788c0ff */
[----:B------:R-:W-:Y:S01]  /*24b0*/  FADD.FTZ R113, R122, -R113 ;  /* 0x800000717a717221 */ /* 0x000fe20000010000 */
[----:B------:R-:W-:Y:S01]  /*24c0*/  FFMA.FTZ R149, R16, R142, R133 ;  /* 0x0000008e10957223 */ /* 0x000fe20000010085 */
[----:B------:R-:W-:Y:S01]  /*24d0*/  LOP3.LUT P5, RZ, R140, 0xff000000, RZ, 0xc0, !PT ;  /* 0xff0000008cff7812 */ /* 0x000fe200078ac0ff */
[----:B------:R-:W-:Y:S02]  /*24e0*/  HFMA2 R114, -RZ, RZ, 0, 0 ;  /* 0x00000000ff727431 */ /* 0x000fe400000001ff */
[----:B------:R-:W-:Y:S01]  /*24f0*/  FFMA.FTZ R112, R124, R113, R24 ;  /* 0x000000717c707223 */ /* 0x000fe20000010018 */
[----:B------:R-:W-:-:S03]  /*2500*/  MOV R113, RZ ;  /* 0x000000ff00717202 */ /* 0x000fc60000000f00 */
[----:B------:R-:W-:Y:S01]  /*2510*/  FMUL.FTZ R112, R112, R135 ;  /* 0x0000008770707220 */ /* 0x000fe20000410000 */
[----:B-----5:R-:W-:Y:S02]  /*2520*/  @P1 HADD2.F32 R115, -RZ, R108.H0_H0 ;  /* 0x2000006cff731230 */ /* 0x020fe40000004100 */
[--C-:B------:R-:W-:Y:S02]  /*2530*/  @P1 HADD2.F32 R137, -RZ, R76.reuse.H0_H0 ;  /* 0x2000004cff891230 */ /* 0x100fe40000004100 */
[----:B------:R-:W-:Y:S01]  /*2540*/  FMUL.FTZ R112, R112, UR16 ;  /* 0x0000001070707c20 */ /* 0x000fe20008410000 */
[----:B------:R-:W-:-:S03]  /*2550*/  @P4 HADD2.F32 R147, -RZ, R76.H1_H1 ;  /* 0x3000004cff934230 */ /* 0x000fc60000004100 */
[-C--:B------:R-:W-:Y:S01]  /*2560*/  @P1 FMUL.FTZ R143, R115, R112.reuse ;  /* 0x00000070738f1220 */ /* 0x080fe20000410000 */
[----:B------:R-:W-:Y:S01]  /*2570*/  @P1 FMUL.FTZ R113, R137, R112 ;  /* 0x0000007089711220 */ /* 0x000fe20000410000 */
[-CC-:B------:R-:W-:Y:S01]  /*2580*/  FFMA.FTZ R112, R17, R142.reuse, R133.reuse ;  /* 0x0000008e11707223 */ /* 0x180fe20000010085 */
[----:B------:R-:W-:Y:S01]  /*2590*/  FFMA.FTZ R115, R120, R142, R133 ;  /* 0x0000008e78737223 */ /* 0x000fe20000010085 */
[----:B------:R-:W-:Y:S01]  /*25a0*/  LOP3.LUT P1, RZ, R140, 0xff0000, RZ, 0xc0, !PT ;  /* 0x00ff00008cff7812 */ /* 0x000fe2000782c0ff */
[----:B------:R-:W-:Y:S02]  /*25b0*/  HFMA2 R137, -RZ, RZ, 0, 0 ;  /* 0x00000000ff897431 */ /* 0x000fe400000001ff */
[----:B------:R-:W-:Y:S01]  /*25c0*/  FADD.FTZ R145, R15, -R112 ;  /* 0x800000700f917221 */ /* 0x000fe20000010000 */
[----:B------:R-:W-:Y:S01]  /*25d0*/  FADD.FTZ R115, R18, -R115 ;  /* 0x8000007312737221 */ /* 0x000fe20000010000 */
[----:B------:R-:W-:Y:S01]  /*25e0*/  MOV R112, RZ ;  /* 0x000000ff00707202 */ /* 0x000fe20000000f00 */
[----:B------:R-:W-:Y:S01]  /*25f0*/  FADD.FTZ R40, R40, R143 ;  /* 0x0000008f28287221 */ /* 0x000fe20000010000 */
[C---:B------:R-:W-:Y:S01]  /*2600*/  FFMA.FTZ R146, R124.reuse, R145, R26 ;  /* 0x000000917c927223 */ /* 0x040fe2000001001a */
[----:B------:R-:W-:Y:S01]  /*2610*/  FFMA.FTZ R144, R124, R115, R25 ;  /* 0x000000737c907223 */ /* 0x000fe20000010019 */
[----:B------:R-:W-:-:S02]  /*2620*/  @P4 HADD2.F32 R115, -RZ, R108.H1_H1 ;  /* 0x3000006cff734230 */ /* 0x000fc40000004100 */
[-C--:B------:R-:W-:Y:S01]  /*2630*/  FMUL.FTZ R146, R146, R135.reuse ;  /* 0x0000008792927220 */ /* 0x080fe20000410000 */
[-C--:B------:R-:W-:Y:S01]  /*2640*/  FMUL.FTZ R144, R144, R135.reuse ;  /* 0x0000008790907220 */ /* 0x080fe20000410000 */
[--C-:B------:R-:W-:Y:S02]  /*2650*/  @P1 HADD2.F32 R108, -RZ, R109.reuse.H0_H0 ;  /* 0x2000006dff6c1230 */ /* 0x100fe40000004100 */
[----:B------:R-:W-:Y:S01]  /*2660*/  FMUL.FTZ R145, R146, UR16 ;  /* 0x0000001092917c20 */ /* 0x000fe20008410000 */
[----:B------:R-:W-:Y:S01]  /*2670*/  FADD.FTZ R146, R14, -R149 ;  /* 0x800000950e927221 */ /* 0x000fe20000010000 */
[----:B------:R-:W-:Y:S01]  /*2680*/  FMUL.FTZ R144, R144, UR16 ;  /* 0x0000001090907c20 */ /* 0x000fe20008410000 */
[----:B------:R-:W-:Y:S01]  /*2690*/  FFMA.FTZ R149, R13, R142, R133 ;  /* 0x0000008e0d957223 */ /* 0x000fe20000010085 */
[----:B------:R-:W-:Y:S02]  /*26a0*/  @P5 HADD2.F32 R109, -RZ, R109.H1_H1 ;  /* 0x3000006dff6d5230 */ /* 0x000fe40000004100 */
[----:B------:R-:W-:Y:S01]  /*26b0*/  FFMA.FTZ R146, R124, R146, R27 ;  /* 0x000000927c927223 */ /* 0x000fe2000001001b */
[-C--:B------:R-:W-:Y:S01]  /*26c0*/  @P4 FMUL.FTZ R114, R115, R144.reuse ;  /* 0x0000009073724220 */ /* 0x080fe20000410000 */
[----:B------:R-:W-:Y:S01]  /*26d0*/  @P4 FMUL.FTZ R112, R147, R144 ;  /* 0x0000009093704220 */ /* 0x000fe20000410000 */
[----:B------:R-:W-:Y:S01]  /*26e0*/  LOP3.LUT P4, RZ, R141, 0xff, RZ, 0xc0, !PT ;  /* 0x000000ff8dff7812 */ /* 0x000fe2000788c0ff */
[----:B------:R-:W-:Y:S01]  /*26f0*/  FMUL.FTZ R146, R146, R135 ;  /* 0x0000008792927220 */ /* 0x000fe20000410000 */
[----:B------:R-:W-:-:S02]  /*2700*/  @P5 HADD2.F32 R147, -RZ, R77.H1_H1 ;  /* 0x3000004dff935230 */ /* 0x000fc40000004100 */
[----:B------:R-:W-:Y:S01]  /*2710*/  FADD.FTZ R149, R12, -R149 ;  /* 0x800000950c957221 */ /* 0x000fe20000010000 */
[----:B------:R-:W-:Y:S01]  /*2720*/  @P1 FMUL.FTZ R137, R108, R145 ;  /* 0x000000916c891220 */ /* 0x000fe20000410000 */
[----:B------:R-:W-:Y:S01]  /*2730*/  FMUL.FTZ R146, R146, UR16 ;  /* 0x0000001092927c20 */ /* 0x000fe20008410000 */
[----:B------:R-:W-:Y:S01]  /*2740*/  HFMA2 R144, -RZ, RZ, 0, 0 ;  /* 0x00000000ff907431 */ /* 0x000fe200000001ff */
[----:B------:R-:W-:Y:S01]  /*2750*/  MOV R108, RZ ;  /* 0x000000ff006c7202 */ /* 0x000fe20000000f00 */
[----:B------:R-:W-:Y:S02]  /*2760*/  @P1 HADD2.F32 R148, -RZ, R77.H0_H0 ;  /* 0x2000004dff941230 */ /* 0x000fe40000004100 */
[-C--:B------:R-:W-:Y:S01]  /*2770*/  @P5 FMUL.FTZ R144, R109, R146.reuse ;  /* 0x000000926d905220 */ /* 0x080fe20000410000 */
[----:B------:R-:W-:Y:S01]  /*2780*/  @P5 FMUL.FTZ R108, R147, R146 ;  /* 0x00000092936c5220 */ /* 0x000fe20000410000 */
[----:B------:R-:W-:Y:S01]  /*2790*/  FFMA.FTZ R146, R124, R149, R20 ;  /* 0x000000957c927223 */ /* 0x000fe20000010014 */
[----:B------:R-:W-:Y:S01]  /*27a0*/  MOV R115, RZ ;  /* 0x000000ff00737202 */ /* 0x000fe20000000f00 */
[----:B------:R-:W-:Y:S01]  /*27b0*/  @P1 FMUL.FTZ R115, R148, R145 ;  /* 0x0000009194731220 */ /* 0x000fe20000410000 */
[----:B------:R-:W-:Y:S01]  /*27c0*/  LOP3.LUT P1, RZ, R141, 0xff00, RZ, 0xc0, !PT ;  /* 0x0000ff008dff7812 */ /* 0x000fe2000782c0ff */
[----:B------:R-:W-:Y:S01]  /*27d0*/  FMUL.FTZ R146, R146, R135 ;  /* 0x0000008792927220 */ /* 0x000fe20000410000 */
[----:B------:R-:W-:Y:S01]  /*27e0*/  FFMA.FTZ R148, R10, R142, R133 ;  /* 0x0000008e0a947223 */ /* 0x000fe20000010085 */
[----:B------:R-:W-:-:S02]  /*27f0*/  @P4 HADD2.F32 R147, -RZ, R110.H0_H0 ;  /* 0x2000006eff934230 */ /* 0x000fc40000004100 */
[----:B------:R-:W-:Y:S02]  /*2800*/  HFMA2 R145, -RZ, RZ, 0, 0 ;  /* 0x00000000ff917431 */ /* 0x000fe400000001ff */
[----:B------:R-:W-:Y:S01]  /*2810*/  FMUL.FTZ R146, R146, UR16 ;  /* 0x0000001092927c20 */ /* 0x000fe20008410000 */
[----:B------:R-:W-:Y:S02]  /*2820*/  @P4 HADD2.F32 R149, -RZ, R78.H0_H0 ;  /* 0x2000004eff954230 */ /* 0x000fe40000004100 */
[----:B------:R-:W-:Y:S01]  /*2830*/  FADD.FTZ R148, R11, -R148 ;  /* 0x800000940b947221 */ /* 0x000fe20000010000 */
[----:B------:R-:W-:Y:S01]  /*2840*/  MOV R109, RZ ;  /* 0x000000ff006d7202 */ /* 0x000fe20000000f00 */
[----:B------:R-:W-:Y:S01]  /*2850*/  @P4 FMUL.FTZ R145, R147, R146 ;  /* 0x0000009293914220 */ /* 0x000fe20000410000 */
[----:B------:R-:W-:Y:S01]  /*2860*/  FFMA.FTZ R147, R9, R142, R133 ;  /* 0x0000008e09937223 */ /* 0x000fe20000010085 */
[----:B------:R-:W-:Y:S01]  /*2870*/  @P4 FMUL.FTZ R109, R149, R146 ;  /* 0x00000092956d4220 */ /* 0x000fe20000410000 */
[----:B------:R-:W-:Y:S01]  /*2880*/  FFMA.FTZ R146, R124, R148, R21 ;  /* 0x000000947c927223 */ /* 0x000fe20000010015 */
[----:B------:R-:W-:Y:S01]  /*2890*/  LOP3.LUT P4, RZ, R141, 0xff0000, RZ, 0xc0, !PT ;  /* 0x00ff00008dff7812 */ /* 0x000fe2000788c0ff */
[----:B------:R-:W-:Y:S01]  /*28a0*/  FADD.FTZ R149, R8, -R147 ;  /* 0x8000009308957221 */ /* 0x000fe20000010000 */
[----:B------:R-:W-:-:S02]  /*28b0*/  @P1 HADD2.F32 R150, -RZ, R110.H1_H1 ;  /* 0x3000006eff961230 */ /* 0x000fc40000004100 */
[----:B------:R-:W-:Y:S01]  /*28c0*/  FMUL.FTZ R147, R146, R135 ;  /* 0x0000008792937220 */ /* 0x000fe20000410000 */
[----:B------:R-:W-:Y:S02]  /*28d0*/  HFMA2 R148, -RZ, RZ, 0, 0 ;  /* 0x00000000ff947431 */ /* 0x000fe400000001ff */
[----:B------:R-:W-:Y:S01]  /*28e0*/  FFMA.FTZ R110, R124, R149, R22 ;  /* 0x000000957c6e7223 */ /* 0x000fe20000010016 */
[----:B------:R-:W-:Y:S02]  /*28f0*/  @P1 HADD2.F32 R152, -RZ, R78.H1_H1 ;  /* 0x3000004eff981230 */ /* 0x000fe40000004100 */
[----:B------:R-:W-:Y:S01]  /*2900*/  FMUL.FTZ R147, R147, UR16 ;  /* 0x0000001093937c20 */ /* 0x000fe20008410000 */
[----:B------:R-:W-:Y:S01]  /*2910*/  MOV R146, RZ ;  /* 0x000000ff00927202 */ /* 0x000fe20000000f00 */
[----:B------:R-:W-:Y:S01]  /*2920*/  FMUL.FTZ R110, R110, R135 ;  /* 0x000000876e6e7220 */ /* 0x000fe20000410000 */
[----:B------:R-:W-:Y:S01]  /*2930*/  FADD.FTZ R42, R42, R137 ;  /* 0x000000892a2a7221 */ /* 0x000fe20000010000 */
[-C--:B------:R-:W-:Y:S01]  /*2940*/  @P1 FMUL.FTZ R148, R150, R147.reuse ;  /* 0x0000009396941220 */ /* 0x080fe20000410000 */
[----:B------:R-:W-:Y:S01]  /*2950*/  @P1 FMUL.FTZ R146, R152, R147 ;  /* 0x0000009398921220 */ /* 0x000fe20000410000 */
[----:B------:R-:W-:-:S02]  /*2960*/  @P4 HADD2.F32 R150, -RZ, R111.H0_H0 ;  /* 0x2000006fff964230 */ /* 0x000fc40000004100 */
[----:B------:R-:W-:Y:S01]  /*2970*/  FMUL.FTZ R149, R110, UR16 ;  /* 0x000000106e957c20 */ /* 0x000fe20008410000 */
[----:B------:R-:W-:Y:S01]  /*2980*/  HFMA2 R147, -RZ, RZ, 0, 0 ;  /* 0x00000000ff937431 */ /* 0x000fe200000001ff */
[----:B------:R-:W-:Y:S01]  /*2990*/  MOV R110, RZ ;  /* 0x000000ff006e7202 */ /* 0x000fe20000000f00 */
[----:B------:R-:W-:Y:S02]  /*29a0*/  HFMA2 R152, -RZ, RZ, 0, 0 ;  /* 0x00000000ff987431 */ /* 0x000fe400000001ff */
[-C--:B------:R-:W-:Y:S01]  /*29b0*/  @P4 FMUL.FTZ R147, R150, R149.reuse ;  /* 0x0000009596934220 */ /* 0x080fe20000410000 */
[----:B------:R-:W-:Y:S01]  /*29c0*/  @P4 HADD2.F32 R150, -RZ, R79.H0_H0 ;  /* 0x2000004fff964230 */ /* 0x000fe20000004100 */
[----:B------:R-:W-:Y:S01]  /*29d0*/  ISETP.GE.U32.AND P1, PT, R140, RZ, PT ;  /* 0x000000ff8c00720c */ /* 0x000fe20003f26070 */
[----:B------:R-:W-:Y:S01]  /*29e0*/  FADD.FTZ R43, R43, R144 ;  /* 0x000000902b2b7221 */ /* 0x000fe20000010000 */
[----:B------:R-:W-:Y:S01]  /*29f0*/  FADD.FTZ R137, R36, R145 ;  /* 0x0000009124897221 */ /* 0x000fe20000010000 */
[----:B------:R-:W-:Y:S01]  /*2a00*/  FADD.FTZ R41, R41, R114 ;  /* 0x0000007229297221 */ /* 0x000fe20000010000 */
[----:B------:R-:W-:Y:S01]  /*2a10*/  @P4 FMUL.FTZ R110, R150, R149 ;  /* 0x00000095966e4220 */ /* 0x000fe20000410000 */
[----:B------:R-:W-:Y:S01]  /*2a20*/  FFMA.FTZ R150, R6, R142, R133 ;  /* 0x0000008e06967223 */ /* 0x000fe20000010085 */
[----:B------:R-:W-:Y:S01]  /*2a30*/  ISETP.GE.U32.AND.EX P1, PT, R141, 0x1000000, PT, P1 ;  /* 0x010000008d00780c */ /* 0x000fe20003f26110 */
[----:B------:R-:W-:Y:S01]  /*2a40*/  FADD.FTZ R145, R37, R148 ;  /* 0x0000009425917221 */ /* 0x000fe20000010000 */
[----:B------:R-:W-:Y:S01]  /*2a50*/  FADD.FTZ R144, R38, R147 ;  /* 0x0000009326907221 */ /* 0x000fe20000010000 */
[----:B------:R-:W-:-:S04]  /*2a60*/  FADD.FTZ R150, R7, -R150 ;  /* 0x8000009607967221 */ /* 0x000fc80000010000 */
[----:B------:R-:W-:-:S04]  /*2a70*/  FFMA.FTZ R150, R124, R150, R23 ;  /* 0x000000967c967223 */ /* 0x000fc80000010017 */
[----:B------:R-:W-:Y:S02]  /*2a80*/  FMUL.FTZ R150, R150, R135 ;  /* 0x0000008796967220 */ /* 0x000fe40000410000 */
[----:B------:R-:W-:Y:S02]  /*2a90*/  @P1 HADD2.F32 R111, -RZ, R111.H1_H1 ;  /* 0x3000006fff6f1230 */ /* 0x000fe40000004100 */
[----:B------:R-:W-:Y:S01]  /*2aa0*/  FMUL.FTZ R150, R150, UR16 ;  /* 0x0000001096967c20 */ /* 0x000fe20008410000 */
[----:B------:R-:W-:-:S03]  /*2ab0*/  @P1 HADD2.F32 R149, -RZ, R79.H1_H1 ;  /* 0x3000004fff951230 */ /* 0x000fc60000004100 */
[-C--:B------:R-:W-:Y:S01]  /*2ac0*/  @P1 FMUL.FTZ R152, R111, R150.reuse ;  /* 0x000000966f981220 */ /* 0x080fe20000410000 */
[----:B------:R-:W-:Y:S01]  /*2ad0*/  MOV R111, RZ ;  /* 0x000000ff006f7202 */ /* 0x000fe20000000f00 */
[----:B------:R-:W-:Y:S02]  /*2ae0*/  @P1 FMUL.FTZ R111, R149, R150 ;  /* 0x00000096956f1220 */ /* 0x000fe40000410000 */
[----:B------:R-:W-:-:S03]  /*2af0*/  FADD.FTZ R143, R39, R152 ;  /* 0x00000098278f7221 */ /* 0x000fc60000010000 */
[----:B------:R-:W-:Y:S02]  /*2b00*/  F2FP.F16.F32.PACK_AB R111, R111, R110 ;  /* 0x0000006e6f6f723e */ /* 0x000fe400000000ff */
[----:B------:R-:W-:Y:S02]  /*2b10*/  F2FP.F16.F32.PACK_AB R110, R146, R109 ;  /* 0x0000006d926e723e */ /* 0x000fe400000000ff */
[----:B------:R-:W-:Y:S02]  /*2b20*/  F2FP.F16.F32.PACK_AB R109, R108, R115 ;  /* 0x000000736c6d723e */ /* 0x000fe400000000ff */
[----:B------:R-:W-:Y:S01]  /*2b30*/  F2FP.F16.F32.PACK_AB R108, R112, R113 ;  /* 0x00000071706c723e */ /* 0x000fe200000000ff */
[----:B------:R-:W-:Y:S06]  /*2b40*/  BRA `(.L_x_5169) ;  /* 0x0000000400ac7947 */ /* 0x000fec0003800000 */
.L_x_5170:
        /* <DEDUP_REMOVED lines=8> */
[----:B------:R-:W-:Y:S01]  /*2bd0*/  FFMA.FTZ R100, R124, R101, R24 ;  /* 0x000000657c647223 */ /* 0x000fe20000010018 */
        /* <DEDUP_REMOVED lines=15> */
[C---:B------:R-:W-:Y:S01]  /*2cd0*/  FFMA.FTZ R101, R124.reuse, R101, R25 ;  /* 0x000000657c657223 */ /* 0x040fe20000010019 */
[----:B------:R-:W-:Y:S02]  /*2ce0*/  @P1 HADD2.F32 R106, -RZ, R76.H0_H0 ;  /* 0x2000004cff6a1230 */ /* 0x000fe40000004100 */
[----:B------:R-:W-:Y:S01]  /*2cf0*/  FFMA.FTZ R102, R124, R103, R26 ;  /* 0x000000677c667223 */ /* 0x000fe2000001001a */
        /* <DEDUP_REMOVED lines=18> */
[C---:B------:R-:W-:Y:S01]  /*2e20*/  FFMA.FTZ R103, R124.reuse, R103, R27 ;  /* 0x000000677c677223 */ /* 0x040fe2000001001b */
[----:B------:R-:W-:Y:S01]  /*2e30*/  FFMA.FTZ R104, R124, R105, R20 ;  /* 0x000000697c687223 */ /* 0x000fe20000010014 */
        /* <DEDUP_REMOVED lines=14> */
[----:B------:R-:W-:Y:S01]  /*2f20*/  FFMA.FTZ R105, R124, R147, R21 ;  /* 0x000000937c697223 */ /* 0x000fe20000010015 */
        /* <DEDUP_REMOVED lines=14> */
[----:B------:R-:W-:Y:S01]  /*3010*/  FFMA.FTZ R106, R124, R149, R22 ;  /* 0x000000957c6a7223 */ /* 0x000fe20000010016 */
        /* <DEDUP_REMOVED lines=8> */
[----:B------:R-:W-:Y:S01]  /*30a0*/  FFMA.FTZ R107, R124, R151, R23 ;  /* 0x000000977c6b7223 */ /* 0x000fe20000010017 */
        /* <DEDUP_REMOVED lines=20> */
[----:B------:R-:W-:-:S07]  /*31f0*/  F2FP.F16.F32.PACK_AB R108, R112, R113 ;  /* 0x00000071706c723e */ /* 0x000fce00000000ff */
.L_x_5169:
        /* <DEDUP_REMOVED lines=14> */
.L_x_5166:
[----:B------:R-:W-:Y:S05]  /*32e0*/  BSYNC.RECONVERGENT B0 ;  /* 0x0000000000007941 */ /* 0x000fea0003800200 */
.L_x_5165:
        /* <DEDUP_REMOVED lines=12> */
[----:B------:R-:W-:Y:S01]  /*33b0*/  FFMA.FTZ R101, R19, R142, R133 ;  /* 0x0000008e13657223 */ /* 0x000fe20000010085 */
[C---:B------:R-:W-:Y:S02]  /*33c0*/  LOP3.LUT P4, RZ, R138.reuse, 0xff, RZ, 0xc0, !PT ;  /* 0x000000ff8aff7812 */ /* 0x040fe4000788c0ff */
[----:B------:R-:W-:Y:S02]  /*33d0*/  CS2R R114, SRZ ;  /* 0x0000000000727805 */ /* 0x000fe4000001ff00 */
[----:B------:R-:W-:Y:S01]  /*33e0*/  LOP3.LUT P6, RZ, R138, 0xff0000, RZ, 0xc0, !PT ;  /* 0x00ff00008aff7812 */ /* 0x000fe200078cc0ff */
[----:B------:R-:W-:Y:S01]  /*33f0*/  FADD.FTZ R101, R116, -R101 ;  /* 0x8000006574657221 */ /* 0x000fe20000010000 */
[----:B------:R-:W-:Y:S02]  /*3400*/  LOP3.LUT P5, RZ, R138, 0xff00, RZ, 0xc0, !PT ;  /* 0x0000ff008aff7812 */ /* 0x000fe400078ac0ff */
[----:B------:R-:W-:Y:S01]  /*3410*/  CS2R R112, SRZ ;  /* 0x0000000000707805 */ /* 0x000fe2000001ff00 */
[----:B------:R-:W-:-:S02]  /*3420*/  HFMA2 R144, -RZ, RZ, 0, 0 ;  /* 0x00000000ff907431 */ /* 0x000fc400000001ff */
[----:B------:R-:W-:Y:S01]  /*3430*/  FFMA.FTZ R100, R124, R101, R92 ;  /* 0x000000657c647223 */ /* 0x000fe2000001005c */
[----:B------:R-:W-:Y:S01]  /*3440*/  MOV R137, RZ ;  /* 0x000000ff00897202 */ /* 0x000fe20000000f00 */
[-CC-:B------:R-:W-:Y:S01]  /*3450*/  FFMA.FTZ R148, R132, R142.reuse, R133.reuse ;  /* 0x0000008e84947223 */ /* 0x180fe20000010085 */
[----:B------:R-:W-:Y:S02]  /*3460*/  HFMA2 R146, -RZ, RZ, 0, 0 ;  /* 0x00000000ff927431 */ /* 0x000fe400000001ff */
[----:B------:R-:W-:Y:S01]  /*3470*/  FMUL.FTZ R101, R100, R135 ;  /* 0x0000008764657220 */ /* 0x000fe20000410000 */
[--C-:B-----5:R-:W-:Y:S02]  /*3480*/  @P4 HADD2.F32 R102, -RZ, R108.reuse.H0_H0 ;  /* 0x2000006cff664230 */ /* 0x120fe40000004100 */
[----:B------:R-:W-:Y:S01]  /*3490*/  FADD.FTZ R148, R125, -R148 ;  /* 0x800000947d947221 */ /* 0x000fe20000010000 */
[----:B------:R-:W-:Y:S01]  /*34a0*/  FMUL.FTZ R143, R101, UR16 ;  /* 0x00000010658f7c20 */ /* 0x000fe20008410000 */
[----:B------:R-:W-:Y:S01]  /*34b0*/  FFMA.FTZ R101, R119, R142, R133 ;  /* 0x0000008e77657223 */ /* 0x000fe20000010085 */
[----:B------:R-:W-:-:S02]  /*34c0*/  @P5 HADD2.F32 R108, -RZ, R108.H1_H1 ;  /* 0x3000006cff6c5230 */ /* 0x000fc40000004100 */
[----:B------:R-:W-:Y:S01]  /*34d0*/  @P4 FMUL.FTZ R115, R143, R102 ;  /* 0x000000668f734220 */ /* 0x000fe20000410000 */
[----:B------:R-:W-:Y:S01]  /*34e0*/  FFMA.FTZ R102, R118, R142, R133 ;  /* 0x0000008e76667223 */ /* 0x000fe20000010085 */
[----:B------:R-:W-:Y:S01]  /*34f0*/  FADD.FTZ R103, R126, -R101 ;  /* 0x800000657e677221 */ /* 0x000fe20000010000 */
[----:B------:R-:W-:Y:S02]  /*3500*/  @P5 HADD2.F32 R105, -RZ, R84.H1_H1 ;  /* 0x30000054ff695230 */ /* 0x000fe40000004100 */
[----:B------:R-:W-:Y:S01]  /*3510*/  FADD.FTZ R32, R32, R115 ;  /* 0x0000007320207221 */ /* 0x000fe20000010000 */
[----:B------:R-:W-:Y:S01]  /*3520*/  FADD.FTZ R102, R117, -R102 ;  /* 0x8000006675667221 */ /* 0x000fe20000010000 */
[----:B------:R-:W-:-:S03]  /*3530*/  @P6 HADD2.F32 R107, -RZ, R109.H0_H0 ;  /* 0x2000006dff6b6230 */ /* 0x000fc60000004100 */
[C---:B------:R-:W-:Y:S01]  /*3540*/  FFMA.FTZ R101, R124.reuse, R102, R93 ;  /* 0x000000667c657223 */ /* 0x040fe2000001005d */
[----:B------:R-:W-:Y:S01]  /*3550*/  FFMA.FTZ R102, R124, R103, R94 ;  /* 0x000000677c667223 */ /* 0x000fe2000001005e */
[----:B------:R-:W-:Y:S02]  /*3560*/  @P4 HADD2.F32 R103, -RZ, R84.H0_H0 ;  /* 0x20000054ff674230 */ /* 0x000fe40000004100 */
[-C--:B------:R-:W-:Y:S01]  /*3570*/  FMUL.FTZ R104, R101, R135.reuse ;  /* 0x0000008765687220 */ /* 0x080fe20000410000 */
[----:B------:R-:W-:Y:S02]  /*3580*/  FMUL.FTZ R106, R102, R135 ;  /* 0x00000087666a7220 */ /* 0x000fe40000410000 */
[----:B------:R-:W-:Y:S01]  /*3590*/  @P4 FMUL.FTZ R112, R143, R103 ;  /* 0x000000678f704220 */ /* 0x000fe20000410000 */
[----:B------:R-:W-:Y:S01]  /*35a0*/  FMUL.FTZ R145, R104, UR16 ;  /* 0x0000001068917c20 */ /* 0x000fe20008410000 */
[----:B------:R-:W-:Y:S02]  /*35b0*/  @P6 HADD2.F32 R104, -RZ, R85.H0_H0 ;  /* 0x20000055ff686230 */ /* 0x000fe40000004100 */
[----:B------:R-:W-:Y:S01]  /*35c0*/  FMUL.FTZ R106, R106, UR16 ;  /* 0x000000106a6a7c20 */ /* 0x000fe20008410000 */
[--C-:B------:R-:W-:Y:S01]  /*35d0*/  FFMA.FTZ R103, R123, R142, R133.reuse ;  /* 0x0000008e7b677223 */ /* 0x100fe20000010085 */
[C---:B------:R-:W-:Y:S01]  /*35e0*/  @P5 FMUL.FTZ R144, R145.reuse, R108 ;  /* 0x0000006c91905220 */ /* 0x040fe20000410000 */
[----:B------:R-:W-:Y:S01]  /*35f0*/  @P5 FMUL.FTZ R113, R145, R105 ;  /* 0x0000006991715220 */ /* 0x000fe20000410000 */
[----:B------:R-:W-:Y:S01]  /*3600*/  @P6 FMUL.FTZ R114, R106, R104 ;  /* 0x000000686a726220 */ /* 0x000fe20000410000 */
[----:B------:R-:W-:Y:S01]  /*3610*/  FFMA.FTZ R104, R128, R142, R133 ;  /* 0x0000008e80687223 */ /* 0x000fe20000010085 */
[----:B------:R-:W-:Y:S01]  /*3620*/  LOP3.LUT P5, RZ, R139, 0xff, RZ, 0xc0, !PT ;  /* 0x000000ff8bff7812 */ /* 0x000fe200078ac0ff */
[----:B------:R-:W-:Y:S01]  /*3630*/  FADD.FTZ R105, R130, -R103 ;  /* 0x8000006782697221 */ /* 0x000fe20000010000 */
[----:B------:R-:W-:Y:S01]  /*3640*/  LOP3.LUT P4, RZ, R138, 0xff000000, RZ, 0xc0, !PT ;  /* 0xff0000008aff7812 */ /* 0x000fe2000788c0ff */
[----:B------:R-:W-:Y:S01]  /*3650*/  FADD.FTZ R104, R121, -R104 ;  /* 0x8000006879687221 */ /* 0x000fe20000010000 */
[----:B------:R-:W-:Y:S01]  /*3660*/  @P6 FMUL.FTZ R137, R106, R107 ;  /* 0x0000006b6a896220 */ /* 0x000fe20000410000 */
[----:B------:R-:W-:Y:S01]  /*3670*/  HFMA2 R145, -RZ, RZ, 0, 0 ;  /* 0x00000000ff917431 */ /* 0x000fe200000001ff */
[----:B------:R-:W-:Y:S01]  /*3680*/  LOP3.LUT P6, RZ, R139, 0xff00, RZ, 0xc0, !PT ;  /* 0x0000ff008bff7812 */ /* 0x000fe200078cc0ff */
[C---:B------:R-:W-:Y:S01]  /*3690*/  FFMA.FTZ R103, R124.reuse, R104, R95 ;  /* 0x000000687c677223 */ /* 0x040fe2000001005f */
[----:B------:R-:W-:Y:S01]  /*36a0*/  FFMA.FTZ R104, R124, R105, R96 ;  /* 0x000000697c687223 */ /* 0x000fe20000010060 */
[----:B------:R-:W-:Y:S01]  /*36b0*/  MOV R143, RZ ;  /* 0x000000ff008f7202 */ /* 0x000fe20000000f00 */
[----:B------:R-:W-:Y:S01]  /*36c0*/  FADD.FTZ R34, R34, R137 ;  /* 0x0000008922227221 */ /* 0x000fe20000010000 */
[-C--:B------:R-:W-:Y:S01]  /*36d0*/  FMUL.FTZ R105, R103, R135.reuse ;  /* 0x0000008767697220 */ /* 0x080fe20000410000 */
[----:B------:R-:W-:Y:S01]  /*36e0*/  FMUL.FTZ R107, R104, R135 ;  /* 0x00000087686b7220 */ /* 0x000fe20000410000 */
[----:B------:R-:W-:Y:S01]  /*36f0*/  @P5 HADD2.F32 R147, -RZ, R86.H0_H0 ;  /* 0x20000056ff935230 */ /* 0x000fe20000004100 */
[----:B------:R-:W-:Y:S01]  /*3700*/  MOV R108, RZ ;  /* 0x000000ff006c7202 */ /* 0x000fe20000000f00 */
[----:B------:R-:W-:Y:S01]  /*3710*/  FMUL.FTZ R149, R105, UR16 ;  /* 0x0000001069957c20 */ /* 0x000fe20008410000 */
[----:B------:R-:W-:-:S02]  /*3720*/  @P5 HADD2.F32 R105, -RZ, R110.H0_H0 ;  /* 0x2000006eff695230 */ /* 0x000fc40000004100 */
[----:B------:R-:W-:Y:S01]  /*3730*/  FMUL.FTZ R150, R107, UR16 ;  /* 0x000000106b967c20 */ /* 0x000fe20008410000 */
[----:B------:R-:W-:Y:S02]  /*3740*/  @P4 HADD2.F32 R106, -RZ, R85.H1_H1 ;  /* 0x30000055ff6a4230 */ /* 0x000fe40000004100 */
[----:B------:R-:W-:Y:S01]  /*3750*/  FFMA.FTZ R107, R127, R142, R133 ;  /* 0x0000008e7f6b7223 */ /* 0x000fe20000010085 */
[----:B------:R-:W-:Y:S02]  /*3760*/  @P4 HADD2.F32 R109, -RZ, R109.H1_H1 ;  /* 0x3000006dff6d4230 */ /* 0x000fe40000004100 */
[----:B------:R-:W-:Y:S01]  /*3770*/  @P5 FMUL.FTZ R145, R150, R105 ;  /* 0x0000006996915220 */ /* 0x000fe20000410000 */
[----:B------:R-:W-:Y:S01]  /*3780*/  FFMA.FTZ R105, R124, R148, R97 ;  /* 0x000000947c697223 */ /* 0x000fe20000010061 */
[C---:B------:R-:W-:Y:S01]  /*3790*/  @P4 FMUL.FTZ R143, R149.reuse, R106 ;  /* 0x0000006a958f4220 */ /* 0x040fe20000410000 */
[----:B------:R-:W-:Y:S01]  /*37a0*/  FADD.FTZ R107, R134, -R107 ;  /* 0x8000006b866b7221 */ /* 0x000fe20000010000 */
[----:B------:R-:W-:Y:S01]  /*37b0*/  @P4 FMUL.FTZ R146, R149, R109 ;  /* 0x0000006d95924220 */ /* 0x000fe20000410000 */
[----:B------:R-:W-:Y:S01]  /*37c0*/  FMUL.FTZ R106, R105, R135 ;  /* 0x00000087696a7220 */ /* 0x000fe20000410000 */
[----:B------:R-:W-:Y:S01]  /*37d0*/  ISETP.GE.U32.AND P4, PT, R138, RZ, PT ;  /* 0x000000ff8a00720c */ /* 0x000fe20003f86070 */
[----:B------:R-:W-:Y:S01]  /*37e0*/  @P5 FMUL.FTZ R108, R150, R147 ;  /* 0x00000093966c5220 */ /* 0x000fe20000410000 */
[----:B------:R-:W-:Y:S01]  /*37f0*/  FFMA.FTZ R142, R136, R142, R133 ;  /* 0x0000008e888e7223 */ /* 0x000fe20000010085 */
[----:B------:R-:W-:Y:S01]  /*3800*/  FMUL.FTZ R151, R106, UR16 ;  /* 0x000000106a977c20 */ /* 0x000fe20008410000 */
[----:B------:R-:W-:Y:S01]  /*3810*/  FFMA.FTZ R106, R124, R107, R98 ;  /* 0x0000006b7c6a7223 */ /* 0x000fe20000010062 */
[C---:B------:R-:W-:Y:S01]  /*3820*/  LOP3.LUT P5, RZ, R139.reuse, 0xff0000, RZ, 0xc0, !PT ;  /* 0x00ff00008bff7812 */ /* 0x040fe200078ac0ff */
[----:B------:R-:W-:Y:S01]  /*3830*/  @P6 HADD2.F32 R110, -RZ, R110.H1_H1 ;  /* 0x3000006eff6e6230 */ /* 0x000fe20000004100 */
[----:B------:R-:W-:Y:S01]  /*3840*/  ISETP.GE.U32.AND.EX P4, PT, R139, 0x1000000, PT, P4 ;  /* 0x010000008b00780c */ /* 0x000fe20003f86140 */
[----:B------:R-:W-:Y:S01]  /*3850*/  FMUL.FTZ R107, R106, R135 ;  /* 0x000000876a6b7220 */ /* 0x000fe20000410000 */
[----:B------:R-:W-:Y:S01]  /*3860*/  FADD.FTZ R147, R129, -R142 ;  /* 0x8000008e81937221 */ /* 0x000fe20000010000 */
[----:B------:R-:W-:-:S02]  /*3870*/  HFMA2 R148, -RZ, RZ, 0, 0 ;  /* 0x00000000ff947431 */ /* 0x000fc400000001ff */
[----:B------:R-:W-:Y:S01]  /*3880*/  @P6 FMUL.FTZ R148, R151, R110 ;  /* 0x0000006e97946220 */ /* 0x000fe20000410000 */
[----:B------:R-:W-:Y:S01]  /*3890*/  FMUL.FTZ R153, R107, UR16 ;  /* 0x000000106b997c20 */ /* 0x000fe20008410000 */
[----:B------:R-:W-:Y:S01]  /*38a0*/  FFMA.FTZ R107, R124, R147, R99 ;  /* 0x000000937c6b7223 */ /* 0x000fe20000010063 */
[----:B------:R-:W-:Y:S01]  /*38b0*/  @P6 HADD2.F32 R110, -RZ, R86.H1_H1 ;  /* 0x30000056ff6e6230 */ /* 0x000fe20000004100 */
[----:B------:R-:W-:Y:S01]  /*38c0*/  MOV R109, RZ ;  /* 0x000000ff006d7202 */ /* 0x000fe20000000f00 */
[----:B------:R-:W-:Y:S02]  /*38d0*/  HFMA2 R133, -RZ, RZ, 0, 0 ;  /* 0x00000000ff857431 */ /* 0x000fe400000001ff */
[----:B------:R-:W-:Y:S01]  /*38e0*/  FMUL.FTZ R135, R107, R135 ;  /* 0x000000876b877220 */ /* 0x000fe20000410000 */
[----:B------:R-:W-:Y:S02]  /*38f0*/  @P5 HADD2.F32 R142, -RZ, R111.H0_H0 ;  /* 0x2000006fff8e5230 */ /* 0x000fe40000004100 */
[----:B------:R-:W-:Y:S01]  /*3900*/  @P6 FMUL.FTZ R109, R151, R110 ;  /* 0x0000006e976d6220 */ /* 0x000fe20000410000 */
[----:B------:R-:W-:-:S02]  /*3910*/  @P5 HADD2.F32 R110, -RZ, R87.H0_H0 ;  /* 0x20000057ff6e5230 */ /* 0x000fc40000004100 */
[----:B------:R-:W-:Y:S01]  /*3920*/  FMUL.FTZ R135, R135, UR16 ;  /* 0x0000001087877c20 */ /* 0x000fe20008410000 */
[----:B------:R-:W-:Y:S02]  /*3930*/  @P4 HADD2.F32 R124, -RZ, R87.H1_H1 ;  /* 0x30000057ff7c4230 */ /* 0x000fe40000004100 */
[C---:B------:R-:W-:Y:S01]  /*3940*/  @P5 FMUL.FTZ R133, R153.reuse, R142 ;  /* 0x0000008e99855220 */ /* 0x040fe20000410000 */
[----:B------:R-:W-:Y:S01]  /*3950*/  @P4 HADD2.F32 R149, -RZ, R111.H1_H1 ;  /* 0x3000006fff954230 */ /* 0x000fe20000004100 */
[----:B------:R-:W-:Y:S01]  /*3960*/  MOV R111, RZ ;  /* 0x000000ff006f7202 */ /* 0x000fe20000000f00 */
[----:B------:R-:W-:Y:S01]  /*3970*/  HFMA2 R142, -RZ, RZ, 0, 0 ;  /* 0x00000000ff8e7431 */ /* 0x000fe200000001ff */
[----:B------:R-:W-:Y:S01]  /*3980*/  MOV R150, RZ ;  /* 0x000000ff00967202 */ /* 0x000fe20000000f00 */
[----:B------:R-:W-:Y:S01]  /*3990*/  @P5 FMUL.FTZ R111, R153, R110 ;  /* 0x0000006e996f5220 */ /* 0x000fe20000410000 */
[C---:B------:R-:W-:Y:S01]  /*39a0*/  @P4 FMUL.FTZ R150, R135.reuse, R124 ;  /* 0x0000007c87964220 */ /* 0x040fe20000410000 */
        /* <DEDUP_REMOVED lines=12> */
.L_x_5174:
[-C--:B------:R-:W-:Y:S01]  /*3a70*/  FFMA.FTZ R113, R19, R142.reuse, R133 ;  /* 0x0000008e13717223 */ /* 0x080fe20000010085 */
[C---:B------:R-:W-:Y:S01]  /*3a80*/  LOP3.LUT P5, RZ, R138.reuse, 0xff, RZ, 0xc0, !PT ;  /* 0x000000ff8aff7812 */ /* 0x040fe200078ac0ff */
[----:B------:R-:W-:Y:S01]  /*3a90*/  HFMA2 R143, -RZ, RZ, 0, 0 ;  /* 0x00000000ff8f7431 */ /* 0x000fe200000001ff */
[----:B------:R-:W-:Y:S01]  /*3aa0*/  LOP3.LUT P4, RZ, R138, 0xff00, RZ, 0xc0, !PT ;  /* 0x0000ff008aff7812 */ /* 0x000fe2000788c0ff */
[----:B------:R-:W-:Y:S01]  /*3ab0*/  FADD.FTZ R113, R116, -R113 ;  /* 0x8000007174717221 */ /* 0x000fe20000010000 */
[-CC-:B------:R-:W-:Y:S01]  /*3ac0*/  FFMA.FTZ R114, R118, R142.reuse, R133.reuse ;  /* 0x0000008e76727223 */ /* 0x180fe20000010085 */
[----:B------:R-:W-:Y:S01]  /*3ad0*/  LOP3.LUT P6, RZ, R138, 0xff0000, RZ, 0xc0, !PT ;  /* 0x00ff00008aff7812 */ /* 0x000fe200078cc0ff */
[-CC-:B------:R-:W-:Y:S01]  /*3ae0*/  FFMA.FTZ R147, R123, R142.reuse, R133.reuse ;  /* 0x0000008e7b937223 */ /* 0x180fe20000010085 */
[----:B------:R-:W-:Y:S01]  /*3af0*/  FFMA.FTZ R112, R124, R113, R92 ;  /* 0x000000717c707223 */ /* 0x000fe2000001005c */
[----:B------:R-:W-:Y:S01]  /*3b00*/  MOV R113, RZ ;  /* 0x000000ff00717202 */ /* 0x000fe20000000f00 */
[----:B------:R-:W-:Y:S01]  /*3b10*/  FFMA.FTZ R151, R127, R142, R133 ;  /* 0x0000008e7f977223 */ /* 0x000fe20000010085 */
[----:B------:R-:W-:Y:S01]  /*3b20*/  FADD.FTZ R147, R130, -R147 ;  /* 0x8000009382937221 */ /* 0x000fe20000010000 */
[----:B------:R-:W-:-:S02]  /*3b30*/  FMUL.FTZ R112, R135, R112 ;  /* 0x0000007087707220 */ /* 0x000fc40000410000 */
[----:B-----5:R-:W-:Y:S02]  /*3b40*/  @P5 HADD2.F32 R115, -RZ, R108.H0_H0 ;  /* 0x2000006cff735230 */ /* 0x020fe40000004100 */
[----:B------:R-:W-:Y:S01]  /*3b50*/  FADD.FTZ R151, R134, -R151 ;  /* 0x8000009786977221 */ /* 0x000fe20000010000 */
[----:B------:R-:W-:Y:S01]  /*3b60*/  FMUL.FTZ R112, R112, UR16 ;  /* 0x0000001070707c20 */ /* 0x000fe20008410000 */
[----:B------:R-:W-:Y:S02]  /*3b70*/  @P5 HADD2.F32 R137, -RZ, R84.H0_H0 ;  /* 0x20000054ff895230 */ /* 0x000fe40000004100 */
[----:B------:R-:W-:Y:S02]  /*3b80*/  @P6 HADD2.F32 R148, -RZ, R109.H0_H0 ;  /* 0x2000006dff946230 */ /* 0x000fe40000004100 */
[----:B------:R-:W-:Y:S01]  /*3b90*/  @P5 FMUL.FTZ R143, R115, R112 ;  /* 0x00000070738f5220 */ /* 0x000fe20000410000 */
[----:B------:R-:W-:Y:S01]  /*3ba0*/  FFMA.FTZ R115, R119, R142, R133 ;  /* 0x0000008e77737223 */ /* 0x000fe20000010085 */
[----:B------:R-:W-:Y:S01]  /*3bb0*/  @P5 FMUL.FTZ R113, R137, R112 ;  /* 0x0000007089715220 */ /* 0x000fe20000410000 */
[----:B------:R-:W-:Y:S01]  /*3bc0*/  FADD.FTZ R112, R117, -R114 ;  /* 0x8000007275707221 */ /* 0x000fe20000010000 */
[----:B------:R-:W-:Y:S01]  /*3bd0*/  LOP3.LUT P5, RZ, R138, 0xff000000, RZ, 0xc0, !PT ;  /* 0xff0000008aff7812 */ /* 0x000fe200078ac0ff */
[----:B------:R-:W-:Y:S01]  /*3be0*/  FADD.FTZ R115, R126, -R115 ;  /* 0x800000737e737221 */ /* 0x000fe20000010000 */
[----:B------:R-:W-:-:S02]  /*3bf0*/  HFMA2 R137, -RZ, RZ, 0, 0 ;  /* 0x00000000ff897431 */ /* 0x000fc400000001ff */
[C---:B------:R-:W-:Y:S01]  /*3c00*/  FFMA.FTZ R144, R124.reuse, R112, R93 ;  /* 0x000000707c907223 */ /* 0x040fe2000001005d */
[----:B------:R-:W-:Y:S01]  /*3c10*/  MOV R112, RZ ;  /* 0x000000ff00707202 */ /* 0x000fe20000000f00 */
[----:B------:R-:W-:Y:S01]  /*3c20*/  FFMA.FTZ R146, R124, R115, R94 ;  /* 0x000000737c927223 */ /* 0x000fe2000001005e */
[----:B------:R-:W-:Y:S02]  /*3c30*/  HFMA2 R114, -RZ, RZ, 0, 0 ;  /* 0x00000000ff727431 */ /* 0x000fe400000001ff */
[C---:B------:R-:W-:Y:S01]  /*3c40*/  FMUL.FTZ R115, R135.reuse, R144 ;  /* 0x0000009087737220 */ /* 0x040fe20000410000 */
[----:B------:R-:W-:Y:S02]  /*3c50*/  @P4 HADD2.F32 R144, -RZ, R108.H1_H1 ;  /* 0x3000006cff904230 */ /* 0x000fe40000004100 */
[----:B------:R-:W-:Y:S01]  /*3c60*/  FMUL.FTZ R108, R135, R146 ;  /* 0x00000092876c7220 */ /* 0x000fe20000410000 */
[----:B------:R-:W-:Y:S02]  /*3c70*/  @P4 HADD2.F32 R146, -RZ, R84.H1_H1 ;  /* 0x30000054ff924230 */ /* 0x000fe40000004100 */
[----:B------:R-:W-:Y:S01]  /*3c80*/  FMUL.FTZ R115, R115, UR16 ;  /* 0x0000001073737c20 */ /* 0x000fe20008410000 */
[----:B------:R-:W-:Y:S01]  /*3c90*/  FADD.FTZ R32, R32, R143 ;  /* 0x0000008f20207221 */ /* 0x000fe20000010000 */
[----:B------:R-:W-:Y:S01]  /*3ca0*/  FMUL.FTZ R145, R108, UR16 ;  /* 0x000000106c917c20 */ /* 0x000fe20008410000 */
[----:B------:R-:W-:Y:S01]  /*3cb0*/  FFMA.FTZ R108, R128, R142, R133 ;  /* 0x0000008e806c7223 */ /* 0x000fe20000010085 */
[-C--:B------:R-:W-:Y:S01]  /*3cc0*/  @P4 FMUL.FTZ R112, R146, R115.reuse ;  /* 0x0000007392704220 */ /* 0x080fe20000410000 */
[----:B------:R-:W-:Y:S01]  /*3cd0*/  @P4 FMUL.FTZ R114, R144, R115 ;  /* 0x0000007390724220 */ /* 0x000fe20000410000 */
[----:B------:R-:W-:Y:S01]  /*3ce0*/  @P6 FMUL.FTZ R137, R148, R145 ;  /* 0x0000009194896220 */ /* 0x000fe20000410000 */
[----:B------:R-:W-:Y:S01]  /*3cf0*/  FADD.FTZ R108, R121, -R108 ;  /* 0x8000006c796c7221 */ /* 0x000fe20000010000 */
[----:B------:R-:W-:Y:S01]  /*3d00*/  @P5 HADD2.F32 R148, -RZ, R109.H1_H1 ;  /* 0x3000006dff945230 */ /* 0x000fe20000004100 */
[----:B------:R-:W-:Y:S01]  /*3d10*/  LOP3.LUT P4, RZ, R139, 0xff, RZ, 0xc0, !PT ;  /* 0x000000ff8bff7812 */ /* 0x000fe2000788c0ff */
[----:B------:R-:W-:-:S02]  /*3d20*/  @P5 HADD2.F32 R150, -RZ, R85.H1_H1 ;  /* 0x30000055ff965230 */ /* 0x000fc40000004100 */
[----:B------:R-:W-:Y:S01]  /*3d30*/  FFMA.FTZ R146, R124, R108, R95 ;  /* 0x0000006c7c927223 */ /* 0x000fe2000001005f */
[----:B------:R-:W-:Y:S01]  /*3d40*/  MOV R115, RZ ;  /* 0x000000ff00737202 */ /* 0x000fe20000000f00 */
[----:B------:R-:W-:Y:S01]  /*3d50*/  HFMA2 R144, -RZ, RZ, 0, 0 ;  /* 0x00000000ff907431 */ /* 0x000fe200000001ff */
[----:B------:R-:W-:Y:S01]  /*3d60*/  MOV R108, RZ ;  /* 0x000000ff006c7202 */ /* 0x000fe20000000f00 */
[----:B------:R-:W-:Y:S01]  /*3d70*/  FMUL.FTZ R109, R135, R146 ;  /* 0x00000092876d7220 */ /* 0x000fe20000410000 */
[----:B------:R-:W-:Y:S02]  /*3d80*/  @P6 HADD2.F32 R146, -RZ, R85.H0_H0 ;  /* 0x20000055ff926230 */ /* 0x000fe40000004100 */
[----:B------:R-:W-:Y:S01]  /*3d90*/  FADD.FTZ R34, R34, R137 ;  /* 0x0000008922227221 */ /* 0x000fe20000010000 */
[----:B------:R-:W-:Y:S01]  /*3da0*/  FADD.FTZ R33, R33, R114 ;  /* 0x0000007221217221 */ /* 0x000fe20000010000 */
[----:B------:R-:W-:Y:S01]  /*3db0*/  FMUL.FTZ R109, R109, UR16 ;  /* 0x000000106d6d7c20 */ /* 0x000fe20008410000 */
[----:B------:R-:W-:Y:S01]  /*3dc0*/  @P6 FMUL.FTZ R115, R146, R145 ;  /* 0x0000009192736220 */ /* 0x000fe20000410000 */
[----:B------:R-:W-:Y:S01]  /*3dd0*/  FFMA.FTZ R146, R124, R147, R96 ;  /* 0x000000937c927223 */ /* 0x000fe20000010060 */
[----:B------:R-:W-:-:S02]  /*3de0*/  @P4 HADD2.F32 R147, -RZ, R110.H0_H0 ;  /* 0x2000006eff934230 */ /* 0x000fc40000004100 */
[-C--:B------:R-:W-:Y:S01]  /*3df0*/  @P5 FMUL.FTZ R144, R148, R109.reuse ;  /* 0x0000006d94905220 */ /* 0x080fe20000410000 */
[----:B------:R-:W-:Y:S02]  /*3e00*/  @P4 HADD2.F32 R149, -RZ, R86.H0_H0 ;  /* 0x20000056ff954230 */ /* 0x000fe40000004100 */
[----:B------:R-:W-:Y:S01]  /*3e10*/  FMUL.FTZ R146, R135, R146 ;  /* 0x0000009287927220 */ /* 0x000fe20000410000 */
[----:B------:R-:W-:Y:S01]  /*3e20*/  @P5 FMUL.FTZ R108, R150, R109 ;  /* 0x0000006d966c5220 */ /* 0x000fe20000410000 */
[----:B------:R-:W-:Y:S01]  /*3e30*/  HFMA2 R145, -RZ, RZ, 0, 0 ;  /* 0x00000000ff917431 */ /* 0x000fe200000001ff */
[----:B------:R-:W-:Y:S01]  /*3e40*/  MOV R109, RZ ;  /* 0x000000ff006d7202 */ /* 0x000fe20000000f00 */
[----:B------:R-:W-:Y:S01]  /*3e50*/  FMUL.FTZ R146, R146, UR16 ;  /* 0x0000001092927c20 */ /* 0x000fe20008410000 */
[-CC-:B------:R-:W-:Y:S01]  /*3e60*/  FFMA.FTZ R148, R132, R142.reuse, R133.reuse ;  /* 0x0000008e84947223 */ /* 0x180fe20000010085 */
[----:B------:R-:W-:Y:S01]  /*3e70*/  LOP3.LUT P6, RZ, R139, 0xff00, RZ, 0xc0, !PT ;  /* 0x0000ff008bff7812 */ /* 0x000fe200078cc0ff */
[----:B------:R-:W-:Y:S01]  /*3e80*/  FFMA.FTZ R142, R136, R142, R133 ;  /* 0x0000008e888e7223 */ /* 0x000fe20000010085 */
[-C--:B------:R-:W-:Y:S01]  /*3e90*/  @P4 FMUL.FTZ R145, R147, R146.reuse ;  /* 0x0000009293914220 */ /* 0x080fe20000410000 */
[----:B------:R-:W-:Y:S01]  /*3ea0*/  @P4 FMUL.FTZ R109, R149, R146 ;  /* 0x00000092956d4220 */ /* 0x000fe20000410000 */
[----:B------:R-:W-:Y:S01]  /*3eb0*/  ISETP.GE.U32.AND P4, PT, R138, RZ, PT ;  /* 0x000000ff8a00720c */ /* 0x000fe20003f86070 */
[----:B------:R-:W-:Y:S01]  /*3ec0*/  FADD.FTZ R148, R125, -R148 ;  /* 0x800000947d947221 */ /* 0x000fe20000010000 */
[----:B------:R-:W-:Y:S01]  /*3ed0*/  LOP3.LUT P5, RZ, R139, 0xff0000, RZ, 0xc0, !PT ;  /* 0x00ff00008bff7812 */ /* 0x000fe200078ac0ff */
[----:B------:R-:W-:Y:S01]  /*3ee0*/  FADD.FTZ R146, R129, -R142 ;  /* 0x8000008e81927221 */ /* 0x000fe20000010000 */
[----:B------:R-:W-:Y:S01]  /*3ef0*/  ISETP.GE.U32.AND.EX P4, PT, R139, 0x1000000, PT, P4 ;  /* 0x010000008b00780c */ /* 0x000fe20003f86140 */
[C---:B------:R-:W-:Y:S01]  /*3f00*/  FFMA.FTZ R148, R124.reuse, R148, R97 ;  /* 0x000000947c947223 */ /* 0x040fe20000010061 */
[C---:B------:R-:W-:Y:S01]  /*3f10*/  FFMA.FTZ R142, R124.reuse, R151, R98 ;  /* 0x000000977c8e7223 */ /* 0x040fe20000010062 */
[----:B------:R-:W-:Y:S01]  /*3f20*/  FFMA.FTZ R146, R124, R146, R99 ;  /* 0x000000927c927223 */ /* 0x000fe20000010063 */
[----:B------:R-:W-:Y:S01]  /*3f30*/  FADD.FTZ R35, R35, R144 ;  /* 0x0000009023237221 */ /* 0x000fe20000010000 */
[C---:B------:R-:W-:Y:S01]  /*3f40*/  FMUL.FTZ R124, R135.reuse, R148 ;  /* 0x00000094877c7220 */ /* 0x040fe20000410000 */
[----:B------:R-:W-:Y:S01]  /*3f50*/  FMUL.FTZ R133, R135, R142 ;  /* 0x0000008e87857220 */ /* 0x000fe20000410000 */
[----:B------:R-:W-:-:S02]  /*3f60*/  @P6 HADD2.F32 R149, -RZ, R110.H1_H1 ;  /* 0x3000006eff956230 */ /* 0x000fc40000004100 */
[----:B------:R-:W-:Y:S01]  /*3f70*/  FMUL.FTZ R147, R135, R146 ;  /* 0x0000009287937220 */ /* 0x000fe20000410000 */
[----:B------:R-:W-:Y:S02]  /*3f80*/  @P6 HADD2.F32 R151, -RZ, R86.H1_H1 ;  /* 0x30000056ff976230 */ /* 0x000fe40000004100 */
[----:B------:R-:W-:Y:S01]  /*3f90*/  FMUL.FTZ R124, R124, UR16 ;  /* 0x000000107c7c7c20 */ /* 0x000fe20008410000 */
[--C-:B------:R-:W-:Y:S02]  /*3fa0*/  @P5 HADD2.F32 R110, -RZ, R111.reuse.H0_H0 ;  /* 0x2000006fff6e5230 */ /* 0x100fe40000004100 */
[----:B------:R-:W-:Y:S01]  /*3fb0*/  FMUL.FTZ R133, R133, UR16 ;  /* 0x0000001085857c20 */ /* 0x000fe20008410000 */
[----:B------:R-:W-:Y:S01]  /*3fc0*/  HFMA2 R146, -RZ, RZ, 0, 0 ;  /* 0x00000000ff927431 */ /* 0x000fe200000001ff */
[----:B------:R-:W-:Y:S01]  /*3fd0*/  MOV R142, RZ ;  /* 0x000000ff008e7202 */ /* 0x000fe20000000f00 */
[----:B------:R-:W-:Y:S02]  /*3fe0*/  @P4 HADD2.F32 R150, -RZ, R111.H1_H1 ;  /* 0x3000006fff964230 */ /* 0x000fe40000004100 */
[----:B------:R-:W-:-:S02]  /*3ff0*/  HFMA2 R135, -RZ, RZ, 0, 0 ;  /* 0x00000000ff877431 */ /* 0x000fc400000001ff */
[-C--:B------:R-:W-:Y:S01]  /*4000*/  @P6 FMUL.FTZ R146, R149, R124.reuse ;  /* 0x0000007c95926220 */ /* 0x080fe20000410000 */
[----:B------:R-:W-:Y:S01]  /*4010*/  @P6 FMUL.FTZ R142, R151, R124 ;  /* 0x0000007c978e6220 */ /* 0x000fe20000410000 */
[----:B------:R-:W-:Y:S01]  /*4020*/  FMUL.FTZ R147, R147, UR16 ;  /* 0x0000001093937c20 */ /* 0x000fe20008410000 */
[----:B------:R-:W-:Y:S01]  /*4030*/  @P5 FMUL.FTZ R135, R110, R133 ;  /* 0x000000856e875220 */ /* 0x000fe20000410000 */
[--C-:B------:R-:W-:Y:S01]  /*4040*/  @P5 HADD2.F32 R124, -RZ, R87.reuse.H0_H0 ;  /* 0x20000057ff7c5230 */ /* 0x100fe20000004100 */
[----:B------:R-:W-:Y:S01]  /*4050*/  CS2R R110, SRZ ;  /* 0x00000000006e7805 */ /* 0x000fe2000001ff00 */
[----:B------:R-:W-:Y:S02]  /*4060*/  @P4 HADD2.F32 R152, -RZ, R87.H1_H1 ;  /* 0x30000057ff984230 */ /* 0x000fe40000004100 */
[----:B------:R-:W-:Y:S01]  /*4070*/  @P4 FMUL.FTZ R110, R150, R147 ;  /* 0x00000093966e4220 */ /* 0x000fe20000410000 */
[----:B------:R-:W-:Y:S01]  /*4080*/  MOV R148, RZ ;  /* 0x000000ff00947202 */ /* 0x000fe20000000f00 */
[----:B------:R-:W-:Y:S01]  /*4090*/  @P5 FMUL.FTZ R111, R124, R133 ;  /* 0x000000857c6f5220 */ /* 0x000fe20000410000 */
[----:B------:R-:W-:Y:S01]  /*40a0*/  FADD.FTZ R124, R28, R145 ;  /* 0x000000911c7c7221 */ /* 0x000fe20000010000 */
[----:B------:R-:W-:Y:S01]  /*40b0*/  @P4 FMUL.FTZ R148, R152, R147 ;  /* 0x0000009398944220 */ /* 0x000fe20000410000 */
[----:B------:R-:W-:Y:S01]  /*40c0*/  FADD.FTZ R133, R31, R110 ;  /* 0x0000006e1f857221 */ /* 0x000fe20000010000 */
[----:B------:R-:W-:Y:S01]  /*40d0*/  F2FP.F16.F32.PACK_AB R110, R142, R109 ;  /* 0x0000006d8e6e723e */ /* 0x000fe200000000ff */
[----:B------:R-:W-:Y:S01]  /*40e0*/  FADD.FTZ R137, R29, R146 ;  /* 0x000000921d897221 */ /* 0x000fe20000010000 */
[----:B------:R-:W-:Y:S01]  /*40f0*/  F2FP.F16.F32.PACK_AB R109, R108, R115 ;  /* 0x000000736c6d723e */ /* 0x000fe200000000ff */
[----:B------:R-:W-:Y:S01]  /*4100*/  FADD.FTZ R135, R30, R135 ;  /* 0x000000871e877221 */ /* 0x000fe20000010000 */
[----:B------:R-:W-:-:S02]  /*4110*/  F2FP.F16.F32.PACK_AB R111, R148, R111 ;  /* 0x0000006f946f723e */ /* 0x000fc400000000ff */
[----:B------:R-:W-:Y:S01]  /*4120*/  F2FP.F16.F32.PACK_AB R108, R112, R113 ;  /* 0x00000071706c723e */ /* 0x000fe200000000ff */
[----:B------:R-:W-:Y:S06]  /*4130*/  BRA `(.L_x_5175) ;  /* 0x0000000c006c7947 */ /* 0x000fec0003800000 */
.L_x_5173:
[----:B------:R-:W0:Y:S02]  /*4140*/  LDC.64 R112, c[0x0][0x478] ;  /* 0x00011e00ff707b82 */ /* 0x000e240000000a00 */
[----:B0-----:R-:W-:-:S04]  /*4150*/  ISETP.NE.U32.AND P1, PT, R112, RZ, PT ;  /* 0x000000ff7000720c */ /* 0x001fc80003f25070 */
[----:B------:R-:W-:-:S13]  /*4160*/  ISETP.NE.AND.EX P1, PT, R113, RZ, PT, P1 ;  /* 0x000000ff7100720c */ /* 0x000fda0003f25310 */
[----:B------:R-:W-:Y:S05]  /*4170*/  @!P1 BRA `(.L_x_5176) ;  /* 0x0000000400ac9947 */ /* 0x000fea0003800000 */
[-CC-:B------:R-:W-:Y:S01]  /*4180*/  FFMA.FTZ R101, R19, R142.reuse, R133.reuse ;  /* 0x0000008e13657223 */ /* 0x180fe20000010085 */
[----:B------:R-:W-:Y:S01]  /*4190*/  LOP3.LUT P4, RZ, R138, 0xff, RZ, 0xc0, !PT ;  /* 0x000000ff8aff7812 */ /* 0x000fe2000788c0ff */
[----:B------:R-:W-:Y:S01]  /*41a0*/  FFMA.FTZ R103, R119, R142, R133 ;  /* 0x0000008e77677223 */ /* 0x000fe20000010085 */
[----:B------:R-:W-:Y:S02]  /*41b0*/  HFMA2 R143, -RZ, RZ, 0, 0 ;  /* 0x00000000ff8f7431 */ /* 0x000fe400000001ff */
[----:B------:R-:W-:Y:S01]  /*41c0*/  FADD.FTZ R101, R116, -R101 ;  /* 0x8000006574657221 */ /* 0x000fe20000010000 */
[----:B------:R-:W-:Y:S01]  /*41d0*/  LOP3.LUT P6, RZ, R138, 0xff0000, RZ, 0xc0, !PT ;  /* 0x00ff00008aff7812 */ /* 0x000fe200078cc0ff */
[----:B------:R-:W-:Y:S01]  /*41e0*/  FADD.FTZ R103, R126, -R103 ;  /* 0x800000677e677221 */ /* 0x000fe20000010000 */
[----:B------:R-:W-:Y:S01]  /*41f0*/  LOP3.LUT P5, RZ, R138, 0xff00, RZ, 0xc0, !PT ;  /* 0x0000ff008aff7812 */ /* 0x000fe200078ac0ff */
[----:B------:R-:W-:Y:S01]  /*4200*/  FMUL.FTZ R100, R124, R101 ;  /* 0x000000657c647220 */ /* 0x000fe20000410000 */
[----:B------:R-:W-:Y:S01]  /*4210*/  MOV R137, RZ ;  /* 0x000000ff00897202 */ /* 0x000fe20000000f00 */
[----:B------:R-:W-:Y:S01]  /*4220*/  HFMA2 R114, -RZ, RZ, 0, 0 ;  /* 0x00000000ff727431 */ /* 0x000fe200000001ff */
[----:B------:R-:W-:Y:S01]  /*4230*/  CS2R R112, SRZ ;  /* 0x0000000000707805 */ /* 0x000fe2000001ff00 */
[----:B------:R-:W-:Y:S01]  /*4240*/  FMUL.FTZ R101, R100, R135 ;  /* 0x0000008764657220 */ /* 0x000fe20000410000 */
[----:B------:R-:W-:Y:S01]  /*4250*/  CS2R R144, SRZ ;  /* 0x0000000000907805 */ /* 0x000fe2000001ff00 */
[----:B-----5:R-:W-:-:S02]  /*4260*/  @P4 HADD2.F32 R102, -RZ, R108.H0_H0 ;  /* 0x2000006cff664230 */ /* 0x020fc40000004100 */
[-CC-:B------:R-:W-:Y:S01]  /*4270*/  FFMA.FTZ R152, R132, R142.reuse, R133.reuse ;  /* 0x0000008e84987223 */ /* 0x180fe20000010085 */
[----:B------:R-:W-:Y:S01]  /*4280*/  FMUL.FTZ R105, R101, UR16 ;  /* 0x0000001065697c20 */ /* 0x000fe20008410000 */
[----:B------:R-:W-:Y:S02]  /*4290*/  @P4 HADD2.F32 R106, -RZ, R84.H0_H0 ;  /* 0x20000054ff6a4230 */ /* 0x000fe40000004100 */
[----:B------:R-:W-:Y:S02]  /*42a0*/  @P6 HADD2.F32 R107, -RZ, R109.H0_H0 ;  /* 0x2000006dff6b6230 */ /* 0x000fe40000004100 */
[-C--:B------:R-:W-:Y:S01]  /*42b0*/  @P4 FMUL.FTZ R143, R102, R105.reuse ;  /* 0x00000069668f4220 */ /* 0x080fe20000410000 */
[----:B------:R-:W-:Y:S01]  /*42c0*/  FFMA.FTZ R102, R118, R142, R133 ;  /* 0x0000008e76667223 */ /* 0x000fe20000010085 */
[----:B------:R-:W-:Y:S02]  /*42d0*/  @P6 HADD2.F32 R115, -RZ, R85.H0_H0 ;  /* 0x20000055ff736230 */ /* 0x000fe40000004100 */
[----:B------:R-:W-:Y:S01]  /*42e0*/  @P4 FMUL.FTZ R113, R106, R105 ;  /* 0x000000696a714220 */ /* 0x000fe20000410000 */
[----:B------:R-:W-:-:S02]  /*42f0*/  @P5 HADD2.F32 R108, -RZ, R108.H1_H1 ;  /* 0x3000006cff6c5230 */ /* 0x000fc40000004100 */
[----:B------:R-:W-:Y:S01]  /*4300*/  FADD.FTZ R101, R117, -R102 ;  /* 0x8000006675657221 */ /* 0x000fe20000010000 */
[----:B------:R-:W-:Y:S01]  /*4310*/  FMUL.FTZ R102, R124, R103 ;  /* 0x000000677c667220 */ /* 0x000fe20000410000 */
[----:B------:R-:W-:Y:S01]  /*4320*/  @P5 HADD2.F32 R146, -RZ, R84.H1_H1 ;  /* 0x30000054ff925230 */ /* 0x000fe20000004100 */
[----:B------:R-:W-:Y:S01]  /*4330*/  LOP3.LUT P4, RZ, R138, 0xff000000, RZ, 0xc0, !PT ;  /* 0xff0000008aff7812 */ /* 0x000fe2000788c0ff */
[----:B------:R-:W-:Y:S01]  /*4340*/  FMUL.FTZ R101, R124, R101 ;  /* 0x000000657c657220 */ /* 0x000fe20000410000 */
[-C--:B------:R-:W-:Y:S01]  /*4350*/  FMUL.FTZ R104, R102, R135.reuse ;  /* 0x0000008766687220 */ /* 0x080fe20000410000 */
[----:B------:R-:W-:Y:S01]  /*4360*/  FFMA.FTZ R105, R123, R142, R133 ;  /* 0x0000008e7b697223 */ /* 0x000fe20000010085 */
[----:B------:R-:W-:Y:S01]  /*4370*/  FADD.FTZ R32, R32, R143 ;  /* 0x0000008f20207221 */ /* 0x000fe20000010000 */
[----:B------:R-:W-:Y:S01]  /*4380*/  FMUL.FTZ R103, R101, R135 ;  /* 0x0000008765677220 */ /* 0x000fe20000410000 */
[----:B------:R-:W-:Y:S01]  /*4390*/  FMUL.FTZ R104, R104, UR16 ;  /* 0x0000001068687c20 */ /* 0x000fe20008410000 */
[----:B------:R-:W-:-:S02]  /*43a0*/  FADD.FTZ R105, R130, -R105 ;  /* 0x8000006982697221 */ /* 0x000fc40000010000 */
[----:B------:R-:W-:Y:S01]  /*43b0*/  FMUL.FTZ R103, R103, UR16 ;  /* 0x0000001067677c20 */ /* 0x000fe20008410000 */
[-C--:B------:R-:W-:Y:S01]  /*43c0*/  @P6 FMUL.FTZ R137, R107, R104.reuse ;  /* 0x000000686b896220 */ /* 0x080fe20000410000 */
[----:B------:R-:W-:Y:S01]  /*43d0*/  @P6 FMUL.FTZ R114, R115, R104 ;  /* 0x0000006873726220 */ /* 0x000fe20000410000 */
[----:B------:R-:W-:Y:S01]  /*43e0*/  FFMA.FTZ R104, R128, R142, R133 ;  /* 0x0000008e80687223 */ /* 0x000fe20000010085 */
[-C--:B------:R-:W-:Y:S01]  /*43f0*/  @P5 FMUL.FTZ R144, R108, R103.reuse ;  /* 0x000000676c905220 */ /* 0x080fe20000410000 */
[----:B------:R-:W-:Y:S01]  /*4400*/  @P5 FMUL.FTZ R112, R146, R103 ;  /* 0x0000006792705220 */ /* 0x000fe20000410000 */
[----:B------:R-:W-:Y:S01]  /*4410*/  LOP3.LUT P5, RZ, R139, 0xff, RZ, 0xc0, !PT ;  /* 0x000000ff8bff7812 */ /* 0x000fe200078ac0ff */
[----:B------:R-:W-:Y:S01]  /*4420*/  FADD.FTZ R103, R121, -R104 ;  /* 0x8000006879677221 */ /* 0x000fe20000010000 */
[C---:B------:R-:W-:Y:S01]  /*4430*/  FMUL.FTZ R104, R124.reuse, R105 ;  /* 0x000000697c687220 */ /* 0x040fe20000410000 */
[----:B------:R-:W-:Y:S01]  /*4440*/  @P4 HADD2.F32 R148, -RZ, R109.H1_H1 ;  /* 0x3000006dff944230 */ /* 0x000fe20000004100 */
[----:B------:R-:W-:Y:S01]  /*4450*/  LOP3.LUT P6, RZ, R139, 0xff00, RZ, 0xc0, !PT ;  /* 0x0000ff008bff7812 */ /* 0x000fe200078cc0ff */
[----:B------:R-:W-:Y:S01]  /*4460*/  FMUL.FTZ R103, R124, R103 ;  /* 0x000000677c677220 */ /* 0x000fe20000410000 */
[----:B------:R-:W-:-:S02]  /*4470*/  @P4 HADD2.F32 R150, -RZ, R85.H1_H1 ;  /* 0x30000055ff964230 */ /* 0x000fc40000004100 */
[-C--:B------:R-:W-:Y:S01]  /*4480*/  FMUL.FTZ R106, R104, R135.reuse ;  /* 0x00000087686a7220 */ /* 0x080fe20000410000 */
[----:B------:R-:W-:Y:S01]  /*4490*/  MOV R146, RZ ;  /* 0x000000ff00927202 */ /* 0x000fe20000000f00 */
[----:B------:R-:W-:Y:S01]  /*44a0*/  FMUL.FTZ R105, R103, R135 ;  /* 0x0000008767697220 */ /* 0x000fe20000410000 */
[----:B------:R-:W-:Y:S02]  /*44b0*/  HFMA2 R115, -RZ, RZ, 0, 0 ;  /* 0x00000000ff737431 */ /* 0x000fe400000001ff */
[----:B------:R-:W-:Y:S01]  /*44c0*/  FMUL.FTZ R106, R106, UR16 ;  /* 0x000000106a6a7c20 */ /* 0x000fe20008410000 */
[----:B------:R-:W-:Y:S01]  /*44d0*/  MOV R108, RZ ;  /* 0x000000ff006c7202 */ /* 0x000fe20000000f00 */
[----:B------:R-:W-:Y:S01]  /*44e0*/  FMUL.FTZ R105, R105, UR16 ;  /* 0x0000001069697c20 */ /* 0x000fe20008410000 */
[----:B------:R-:W-:Y:S02]  /*44f0*/  @P5 HADD2.F32 R109, -RZ, R86.H0_H0 ;  /* 0x20000056ff6d5230 */ /* 0x000fe40000004100 */
[----:B------:R-:W-:Y:S01]  /*4500*/  FADD.FTZ R34, R34, R137 ;  /* 0x0000008922227221 */ /* 0x000fe20000010000 */
[----:B------:R-:W-:-:S02]  /*4510*/  @P5 HADD2.F32 R107, -RZ, R110.H0_H0 ;  /* 0x2000006eff6b5230 */ /* 0x000fc40000004100 */
[-C--:B------:R-:W-:Y:S01]  /*4520*/  @P4 FMUL.FTZ R146, R148, R105.reuse ;  /* 0x0000006994924220 */ /* 0x080fe20000410000 */
[----:B------:R-:W-:Y:S01]  /*4530*/  @P4 FMUL.FTZ R115, R150, R105 ;  /* 0x0000006996734220 */ /* 0x000fe20000410000 */
[----:B------:R-:W-:Y:S01]  /*4540*/  FADD.FTZ R105, R125, -R152 ;  /* 0x800000987d697221 */ /* 0x000fe20000010000 */
[----:B------:R-:W-:Y:S01]  /*4550*/  @P5 FMUL.FTZ R108, R109, R106 ;  /* 0x0000006a6d6c5220 */ /* 0x000fe20000410000 */
[----:B------:R-:W-:Y:S01]  /*4560*/  FFMA.FTZ R109, R127, R142, R133 ;  /* 0x0000008e7f6d7223 */ /* 0x000fe20000010085 */
[----:B------:R-:W-:Y:S01]  /*4570*/  @P5 FMUL.FTZ R145, R107, R106 ;  /* 0x0000006a6b915220 */ /* 0x000fe20000410000 */
[----:B------:R-:W-:Y:S01]  /*4580*/  FMUL.FTZ R105, R124, R105 ;  /* 0x000000697c697220 */ /* 0x000fe20000410000 */
[----:B------:R-:W-:Y:S02]  /*4590*/  @P6 HADD2.F32 R107, -RZ, R110.H1_H1 ;  /* 0x3000006eff6b6230 */ /* 0x000fe40000004100 */
[----:B------:R-:W-:Y:S01]  /*45a0*/  FADD.FTZ R109, R134, -R109 ;  /* 0x8000006d866d7221 */ /* 0x000fe20000010000 */
[----:B------:R-:W-:Y:S01]  /*45b0*/  ISETP.GE.U32.AND P4, PT, R138, RZ, PT ;  /* 0x000000ff8a00720c */ /* 0x000fe20003f86070 */
[----:B------:R-:W-:Y:S01]  /*45c0*/  FMUL.FTZ R106, R105, R135 ;  /* 0x00000087696a7220 */ /* 0x000fe20000410000 */
[----:B------:R-:W-:Y:S01]  /*45d0*/  FFMA.FTZ R142, R136, R142, R133 ;  /* 0x0000008e888e7223 */ /* 0x000fe20000010085 */
[----:B------:R-:W-:Y:S01]  /*45e0*/  LOP3.LUT P5, RZ, R139, 0xff0000, RZ, 0xc0, !PT ;  /* 0x00ff00008bff7812 */ /* 0x000fe200078ac0ff */
[----:B------:R-:W-:-:S02]  /*45f0*/  HFMA2 R148, -RZ, RZ, 0, 0 ;  /* 0x00000000ff947431 */ /* 0x000fc400000001ff */
[----:B------:R-:W-:Y:S01]  /*4600*/  FMUL.FTZ R110, R106, UR16 ;  /* 0x000000106a6e7c20 */ /* 0x000fe20008410000 */
[----:B------:R-:W-:Y:S01]  /*4610*/  FMUL.FTZ R106, R124, R109 ;  /* 0x0000006d7c6a7220 */ /* 0x000fe20000410000 */
[----:B------:R-:W-:Y:S01]  /*4620*/  ISETP.GE.U32.AND.EX P4, PT, R139, 0x1000000, PT, P4 ;  /* 0x010000008b00780c */ /* 0x000fe20003f86140 */
[----:B------:R-:W-:Y:S01]  /*4630*/  FADD.FTZ R151, R129, -R142 ;  /* 0x8000008e81977221 */ /* 0x000fe20000010000 */
[----:B------:R-:W-:Y:S01]  /*4640*/  @P6 FMUL.FTZ R148, R107, R110 ;  /* 0x0000006e6b946220 */ /* 0x000fe20000410000 */
[----:B------:R-:W-:Y:S01]  /*4650*/  FMUL.FTZ R107, R106, R135 ;  /* 0x000000876a6b7220 */ /* 0x000fe20000410000 */
[----:B------:R-:W-:Y:S01]  /*4660*/  @P6 HADD2.F32 R149, -RZ, R86.H1_H1 ;  /* 0x30000056ff956230 */ /* 0x000fe20000004100 */
[----:B------:R-:W-:Y:S01]  /*4670*/  MOV R109, RZ ;  /* 0x000000ff006d7202 */ /* 0x000fe20000000f00 */
[----:B------:R-:W-:Y:S02]  /*4680*/  HFMA2 R133, -RZ, RZ, 0, 0 ;  /* 0x00000000ff857431 */ /* 0x000fe400000001ff */
[----:B------:R-:W-:Y:S01]  /*4690*/  FMUL.FTZ R147, R107, UR16 ;  /* 0x000000106b937c20 */ /* 0x000fe20008410000 */
[----:B------:R-:W-:Y:S01]  /*46a0*/  FMUL.FTZ R107, R124, R151 ;  /* 0x000000977c6b7220 */ /* 0x000fe20000410000 */
[----:B------:R-:W-:-:S02]  /*46b0*/  @P5 HADD2.F32 R142, -RZ, R111.H0_H0 ;  /* 0x2000006fff8e5230 */ /* 0x000fc40000004100 */
[----:B------:R-:W-:Y:S01]  /*46c0*/  @P6 FMUL.FTZ R109, R149, R110 ;  /* 0x0000006e956d6220 */ /* 0x000fe20000410000 */
[----:B------:R-:W-:Y:S02]  /*46d0*/  @P5 HADD2.F32 R124, -RZ, R87.H0_H0 ;  /* 0x20000057ff7c5230 */ /* 0x000fe40000004100 */
[----:B------:R-:W-:Y:S01]  /*46e0*/  FMUL.FTZ R135, R107, R135 ;  /* 0x000000876b877220 */ /* 0x000fe20000410000 */
[----:B------:R-:W-:Y:S01]  /*46f0*/  @P4 HADD2.F32 R150, -RZ, R111.H1_H1 ;  /* 0x3000006fff964230 */ /* 0x000fe20000004100 */
[----:B------:R-:W-:Y:S01]  /*4700*/  CS2R R110, SRZ ;  /* 0x00000000006e7805 */ /* 0x000fe2000001ff00 */
[----:B------:R-:W-:Y:S02]  /*4710*/  @P4 HADD2.F32 R152, -RZ, R87.H1_H1 ;  /* 0x30000057ff984230 */ /* 0x000fe40000004100 */
[----:B------:R-:W-:Y:S01]  /*4720*/  FMUL.FTZ R135, R135, UR16 ;  /* 0x0000001087877c20 */ /* 0x000fe20008410000 */
[-C--:B------:R-:W-:Y:S01]  /*4730*/  @P5 FMUL.FTZ R133, R142, R147.reuse ;  /* 0x000000938e855220 */ /* 0x080fe20000410000 */
[----:B------:R-:W-:Y:S01]  /*4740*/  MOV R142, RZ ;  /* 0x000000ff008e7202 */ /* 0x000fe20000000f00 */
[----:B------:R-:W-:Y:S01]  /*4750*/  @P5 FMUL.FTZ R111, R124, R147 ;  /* 0x000000937c6f5220 */ /* 0x000fe20000410000 */
[-C--:B------:R-:W-:Y:S01]  /*4760*/  @P4 FMUL.FTZ R110, R150, R135.reuse ;  /* 0x00000087966e4220 */ /* 0x080fe20000410000 */
[----:B------:R-:W-:Y:S01]  /*4770*/  @P4 FMUL.FTZ R142, R152, R135 ;  /* 0x00000087988e4220 */ /* 0x000fe20000410000 */
[----:B------:R-:W-:Y:S01]  /*4780*/  FADD.FTZ R135, R30, R133 ;  /* 0x000000851e877221 */ /* 0x000fe20000010000 */
[----:B------:R-:W-:Y:S01]  /*4790*/  FADD.FTZ R33, R33, R144 ;  /* 0x0000009021217221 */ /* 0x000fe20000010000 */
[----:B------:R-:W-:Y:S01]  /*47a0*/  FADD.FTZ R133, R31, R110 ;  /* 0x0000006e1f857221 */ /* 0x000fe20000010000 */
[----:B------:R-:W-:Y:S01]  /*47b0*/  F2FP.F16.F32.PACK_AB R110, R109, R108 ;  /* 0x0000006c6d6e723e */ /* 0x000fe200000000ff */
[----:B------:R-:W-:Y:S01]  /*47c0*/  FADD.FTZ R35, R35, R146 ;  /* 0x0000009223237221 */ /* 0x000fe20000010000 */
[----:B------:R-:W-:Y:S01]  /*47d0*/  FADD.FTZ R124, R28, R145 ;  /* 0x000000911c7c7221 */ /* 0x000fe20000010000 */
[----:B------:R-:W-:Y:S01]  /*47e0*/  FADD.FTZ R137, R29, R148 ;  /* 0x000000941d897221 */ /* 0x000fe20000010000 */
[----:B------:R-:W-:-:S02]  /*47f0*/  F2FP.F16.F32.PACK_AB R111, R142, R111 ;  /* 0x0000006f8e6f723e */ /* 0x000fc400000000ff */
[----:B------:R-:W-:Y:S02]  /*4800*/  F2FP.F16.F32.PACK_AB R109, R115, R114 ;  /* 0x00000072736d723e */ /* 0x000fe400000000ff */
[----:B------:R-:W-:Y:S01]  /*4810*/  F2FP.F16.F32.PACK_AB R108, R112, R113 ;  /* 0x00000071706c723e */ /* 0x000fe200000000ff */
[----:B------:R-:W-:Y:S06]  /*4820*/  BRA `(.L_x_5175) ;  /* 0x0000000400b07947 */ /* 0x000fec0003800000 */
.L_x_5176:
[-CC-:B------:R-:W-:Y:S01]  /*4830*/  FFMA.FTZ R113, R19, R142.reuse, R133.reuse ;  /* 0x0000008e13717223 */ /* 0x180fe20000010085 */
[----:B------:R-:W-:Y:S01]  /*4840*/  LOP3.LUT P5, RZ, R138, 0xff, RZ, 0xc0, !PT ;  /* 0x000000ff8aff7812 */ /* 0x000fe200078ac0ff */
[-C--:B------:R-:W-:Y:S01]  /*4850*/  FFMA.FTZ R114, R118, R142.reuse, R133 ;  /* 0x0000008e76727223 */ /* 0x080fe20000010085 */
[----:B------:R-:W-:Y:S01]  /*4860*/  LOP3.LUT P4, RZ, R138, 0xff00, RZ, 0xc0, !PT ;  /* 0x0000ff008aff7812 */ /* 0x000fe2000788c0ff */
[----:B------:R-:W-:Y:S01]  /*4870*/  FADD.FTZ R113, R116, -R113 ;  /* 0x8000007174717221 */ /* 0x000fe20000010000 */
[----:B------:R-:W-:Y:S01]  /*4880*/  HFMA2 R143, -RZ, RZ, 0, 0 ;  /* 0x00000000ff8f7431 */ /* 0x000fe200000001ff */
[----:B------:R-:W-:Y:S01]  /*4890*/  LOP3.LUT P6, RZ, R138, 0xff0000, RZ, 0xc0, !PT ;  /* 0x00ff00008aff7812 */ /* 0x000fe200078cc0ff */
[----:B------:R-:W-:Y:S01]  /*48a0*/  FFMA.FTZ R151, R127, R142, R133 ;  /* 0x0000008e7f977223 */ /* 0x000fe20000010085 */
[----:B------:R-:W-:Y:S01]  /*48b0*/  FMUL.FTZ R112, R124, R113 ;  /* 0x000000717c707220 */ /* 0x000fe20000410000 */
[----:B------:R-:W-:Y:S02]  /*48c0*/  MOV R113, RZ ;  /* 0x000000ff00717202 */ /* 0x000fe40000000f00 */
[----:B------:R-:W-:Y:S01]  /*48d0*/  FADD.FTZ R151, R134, -R151 ;  /* 0x8000009786977221 */ /* 0x000fe20000010000 */
[----:B------:R-:W-:-:S02]  /*48e0*/  FMUL.FTZ R112, R135, R112 ;  /* 0x0000007087707220 */ /* 0x000fc40000410000 */
[----:B------:R-:W-:Y:S02]  /*48f0*/  @P5 HADD2.F32 R137, -RZ, R84.H0_H0 ;  /* 0x20000054ff895230 */ /* 0x000fe40000004100 */
[----:B------:R-:W-:Y:S01]  /*4900*/  FMUL.FTZ R112, R112, UR16 ;  /* 0x0000001070707c20 */ /* 0x000fe20008410000 */
[----:B-----5:R-:W-:Y:S02]  /*4910*/  @P5 HADD2.F32 R115, -RZ, R108.H0_H0 ;  /* 0x2000006cff735230 */ /* 0x020fe40000004100 */
[----:B------:R-:W-:Y:S02]  /*4920*/  @P6 HADD2.F32 R148, -RZ, R109.H0_H0 ;  /* 0x2000006dff946230 */ /* 0x000fe40000004100 */
[----:B------:R-:W-:Y:S01]  /*4930*/  @P5 FMUL.FTZ R113, R137, R112 ;  /* 0x0000007089715220 */ /* 0x000fe20000410000 */
[----:B------:R-:W-:Y:S01]  /*4940*/  FFMA.FTZ R137, R119, R142, R133 ;  /* 0x0000008e77897223 */ /* 0x000fe20000010085 */
[----:B------:R-:W-:Y:S01]  /*4950*/  @P5 FMUL.FTZ R143, R115, R112 ;  /* 0x00000070738f5220 */ /* 0x000fe20000410000 */
[----:B------:R-:W-:Y:S01]  /*4960*/  FADD.FTZ R115, R117, -R114 ;  /* 0x8000007275737221 */ /* 0x000fe20000010000 */
[----:B------:R-:W-:Y:S01]  /*4970*/  LOP3.LUT P5, RZ, R138, 0xff000000, RZ, 0xc0, !PT ;  /* 0xff0000008aff7812 */ /* 0x000fe200078ac0ff */
[----:B------:R-:W-:Y:S01]  /*4980*/  FADD.FTZ R137, R126, -R137 ;  /* 0x800000897e897221 */ /* 0x000fe20000010000 */
[----:B------:R-:W-:Y:S01]  /*4990*/  MOV R112, RZ ;  /* 0x000000ff00707202 */ /* 0x000fe20000000f00 */
[----:B------:R-:W-:Y:S01]  /*49a0*/  FMUL.FTZ R144, R124, R115 ;  /* 0x000000737c907220 */ /* 0x000fe20000410000 */
[----:B------:R-:W-:-:S02]  /*49b0*/  HFMA2 R114, -RZ, RZ, 0, 0 ;  /* 0x00000000ff727431 */ /* 0x000fc400000001ff */
[----:B------:R-:W-:Y:S01]  /*49c0*/  FMUL.FTZ R146, R124, R137 ;  /* 0x000000897c927220 */ /* 0x000fe20000410000 */
        /* <DEDUP_REMOVED lines=16> */
[----:B------:R-:W-:Y:S01]  /*4ad0*/  FMUL.FTZ R146, R124, R147 ;  /* 0x000000937c927220 */ /* 0x000fe20000410000 */
[----:B------:R-:W-:Y:S01]  /*4ae0*/  FFMA.FTZ R147, R123, R142, R133 ;  /* 0x0000008e7b937223 */ /* 0x000fe20000010085 */
[----:B------:R-:W-:Y:S01]  /*4af0*/  MOV R115, RZ ;  /* 0x000000ff00737202 */ /* 0x000fe20000000f00 */
[----:B------:R-:W-:Y:S02]  /*4b00*/  HFMA2 R144, -RZ, RZ, 0, 0 ;  /* 0x00000000ff907431 */ /* 0x000fe400000001ff */
[----:B------:R-:W-:Y:S01]  /*4b10*/  FMUL.FTZ R109, R135, R146 ;  /* 0x00000092876d7220 */ /* 0x000fe20000410000 */
[----:B------:R-:W-:Y:S02]  /*4b20*/  @P6 HADD2.F32 R146, -RZ, R85.H0_H0 ;  /* 0x20000055ff926230 */ /* 0x000fe40000004100 */
[----:B------:R-:W-:Y:S01]  /*4b30*/  FADD.FTZ R147, R130, -R147 ;  /* 0x8000009382937221 */ /* 0x000fe20000010000 */
[----:B------:R-:W-:Y:S01]  /*4b40*/  MOV R108, RZ ;  /* 0x000000ff006c7202 */ /* 0x000fe20000000f00 */
[----:B------:R-:W-:Y:S01]  /*4b50*/  FMUL.FTZ R109, R109, UR16 ;  /* 0x000000106d6d7c20 */ /* 0x000fe20008410000 */
[----:B------:R-:W-:Y:S01]  /*4b60*/  FADD.FTZ R34, R34, R137 ;  /* 0x0000008922227221 */ /* 0x000fe20000010000 */
[----:B------:R-:W-:Y:S01]  /*4b70*/  @P6 FMUL.FTZ R115, R146, R145 ;  /* 0x0000009192736220 */ /* 0x000fe20000410000 */
[----:B------:R-:W-:Y:S01]  /*4b80*/  FMUL.FTZ R146, R124, R147 ;  /* 0x000000937c927220 */ /* 0x000fe20000410000 */
        /* <DEDUP_REMOVED lines=18> */
[C---:B------:R-:W-:Y:S01]  /*4cb0*/  FMUL.FTZ R142, R124.reuse, R133 ;  /* 0x000000857c8e7220 */ /* 0x040fe20000410000 */
[C---:B------:R-:W-:Y:S01]  /*4cc0*/  FMUL.FTZ R146, R124.reuse, R151 ;  /* 0x000000977c927220 */ /* 0x040fe20000410000 */
[----:B------:R-:W-:Y:S01]  /*4cd0*/  FMUL.FTZ R148, R124, R147 ;  /* 0x000000937c947220 */ /* 0x000fe20000410000 */
        /* <DEDUP_REMOVED lines=30> */
[----:B------:R-:W-:Y:S01]  /*4ec0*/  FADD.FTZ R135, R30, R135 ;  /* 0x000000871e877221 */ /* 0x000fe20000010000 */
[----:B------:R-:W-:-:S02]  /*4ed0*/  F2FP.F16.F32.PACK_AB R111, R148, R111 ;  /* 0x0000006f946f723e */ /* 0x000fc400000000ff */
[----:B------:R-:W-:-:S07]  /*4ee0*/  F2FP.F16.F32.PACK_AB R108, R112, R113 ;  /* 0x00000071706c723e */ /* 0x000fce00000000ff */
.L_x_5175:
        /* <DEDUP_REMOVED lines=11> */
.L_x_5172:
[----:B------:R-:W-:Y:S05]  /*4fa0*/  BSYNC.RECONVERGENT B0 ;  /* 0x0000000000007941 */ /* 0x000fea0003800200 */
.L_x_5171:
[----:B0-2---:R-:W0:Y:S01]  /*4fb0*/  LDC.64 R108, c[0x0][0x380] ;  /* 0x0000e000ff6c7b82 */ /* 0x005e220000000a00 */
[----:B------:R-:W-:Y:S01]  /*4fc0*/  UPLOP3.LUT UP1, UPT, UPT, UPT, UP1, 0x40, 0x4 ;  /* 0x000000000004789c */ /* 0x000fe20003f2e810 */
[----:B0-----:R-:W-:-:S04]  /*4fd0*/  IADD3 R5, PT, PT, R5, R108, RZ ;  /* 0x0000006c05057210 */ /* 0x001fc80007ffe0ff */
[----:B------:R-:W-:-:S13]  /*4fe0*/  ISETP.GE.AND P1, PT, R5, R109, PT ;  /* 0x0000006d0500720c */ /* 0x000fda0003f26270 */
[----:B------:R-:W-:Y:S05]  /*4ff0*/  @!P1 BRA `(.L_x_5177) ;  /* 0xffffffb4005c9947 */ /* 0x000fea000383ffff */
.L_x_5158:
        /* <DEDUP_REMOVED lines=17> */
.L_x_5179:
[----:B------:R-:W-:Y:S05]  /*5110*/  BSYNC.RECONVERGENT B0 ;  /* 0x0000000000007941 */ /* 0x000fea0003800200 */
.L_x_5178:
        /* <DEDUP_REMOVED lines=14> */
.L_x_5180:
        /* <DEDUP_REMOVED lines=16> */
.L_x_8100:


//--------------------- .text._ZN10layer_norm13ln_bwd_kernelINS_13Kernel_traitsI6__halfS2_fS2_fjLj2048ELj1ELj1ELj4ELj16ENS_18Kernel_traits_baseILj2048ES2_S2_fS2_fjLj128EEEEELb1ELb1ELb0ELb1EEEvNS_9BwdParamsE --------------------------
	.section	.text._ZN10layer_norm13ln_bwd_kernelINS_13Kernel_traitsI6__halfS2_fS2_fjLj2048ELj1ELj1ELj4ELj16ENS_18Kernel_traits_baseILj2048ES2_S2_fS2_fjLj128EEEEELb1ELb1ELb0ELb1EEEvNS_9BwdParamsE,"ax",@progbits
	.align	128
        .global         _ZN10layer_norm13ln_bwd_kernelINS_13Kernel_traitsI6__halfS2_fS2_fjLj2048ELj1ELj1ELj4ELj16ENS_18Kernel_traits_baseILj2048ES2_S2_fS2_fjLj128EEEEELb1ELb1ELb0ELb1EEEvNS_9BwdParamsE
        .type           _ZN10layer_norm13ln_bwd_kernelINS_13Kernel_traitsI6__halfS2_fS2_fjLj2048ELj1ELj1ELj4ELj16ENS_18Kernel_traits_baseILj2048ES2_S2_fS2_fjLj128EEEEELb1ELb1ELb0ELb1EEEvNS_9BwdParamsE,@function
        .size           _ZN10layer_norm13ln_bwd_kernelINS_13Kernel_traitsI6__halfS2_fS2_fjLj2048ELj1ELj1ELj4ELj16ENS_18Kernel_traits_baseILj2048ES2_S2_fS2_fjLj128EEEEELb1ELb1ELb0ELb1EEEvNS_9BwdParamsE,(.L_x_8101 - _ZN10layer_norm13ln_bwd_kernelINS_13Kernel_traitsI6__halfS2_fS2_fjLj2048ELj1ELj1ELj4ELj16ENS_18Kernel_traits_baseILj2048ES2_S2_fS2_fjLj128EEEEELb1ELb1ELb0ELb1EEEvNS_9BwdParamsE)
        .other          _ZN10layer_norm13ln_bwd_kernelINS_13Kernel_traitsI6__halfS2_fS2_fjLj2048ELj1ELj1ELj4ELj16ENS_18Kernel_traits_baseILj2048ES2_S2_fS2_fjLj128EEEEELb1ELb1ELb0ELb1EEEvNS_9BwdParamsE,@"STO_CUDA_ENTRY STV_DEFAULT"
_ZN10layer_norm13ln_bwd_kernelINS_13Kernel_traitsI6__halfS2_fS2_fjLj2048ELj1ELj1ELj4ELj16ENS_18Kernel_traits_baseILj2048ES2_S2_fS2_fjLj128EEEEELb1ELb1ELb0ELb1EEEvNS_9BwdParamsE:
.text._ZN10layer_norm13ln_bwd_kernelINS_13Kernel_traitsI6__halfS2_fS2_fjLj2048ELj1ELj1ELj4ELj16ENS_18Kernel_traits_baseILj2048ES2_S2_fS2_fjLj128EEEEELb1ELb1ELb0ELb1EEEvNS_9BwdParamsE:
        /* <DEDUP_REMOVED lines=57> */
[----:B---3--:R-:W-:Y:S01]  /*0390*/  ISETP.NE.U32.AND P1, PT, R6, RZ, PT ;  /* 0x000000ff0600720c */ /* 0x008fe20003f25070 */
[----:B------:R-:W1:Y:S01]  /*03a0*/  LDCU UR6, c[0x0][0x408] ;  /* 0x00008100ff0677ac */ /* 0x000e620008000800 */
[----:B------:R-:W-:Y:S01]  /*03b0*/  MOV R107, RZ ;  /* 0x000000ff006b7202 */ /* 0x000fe20000000f00 */
[----:B------:R2:W5:Y:S01]  /*03c0*/  LDG.E.128 R32, desc[UR8][R4.64] ;  /* 0x0000000804207981 */ /* 0x000562000c1e1d00 */
[----:B------:R-:W-:-:S02]  /*03d0*/  ISETP.NE.AND.EX P1, PT, R7, RZ, PT, P1 ;  /* 0x000000ff0700720c */ /* 0x000fc40003f25310 */
[----:B0-----:R-:W-:Y:S02]  /*03e0*/  CS2R R2, SRZ ;  /* 0x0000000000027805 */ /* 0x001fe4000001ff00 */
[----:B------:R-:W-:Y:S02]  /*03f0*/  CS2R R6, SRZ ;  /* 0x0000000000067805 */ /* 0x000fe4000001ff00 */
[----:B------:R-:W-:Y:S01]  /*0400*/  MOV R106, UR7 ;  /* 0x00000007006a7c02 */ /* 0x000fe20008000f00 */
[----:B------:R-:W0:Y:S01]  /*0410*/  LDCU UR11, c[0x0][0x388] ;  /* 0x00007100ff0b77ac */ /* 0x000e220008000800 */
[----:B------:R-:W3:Y:S01]  /*0420*/  LDCU.U8 UR10, c[0x0][0x410] ;  /* 0x00008200ff0a77ac */ /* 0x000ee20008000000 */
[----:B--2---:R-:W-:Y:S01]  /*0430*/  CS2R R4, SRZ ;  /* 0x0000000000047805 */ /* 0x004fe2000001ff00 */
[----:B------:R-:W2:Y:S01]  /*0440*/  LDCU UR14, c[0x0][0x400] ;  /* 0x00008000ff0e77ac */ /* 0x000ea20008000800 */
[----:B------:R-:W0:Y:S01]  /*0450*/  LDCU.64 UR4, c[0x0][0x478] ;  /* 0x00008f00ff0477ac */ /* 0x000e220008000a00 */
[----:B------:R-:W0:Y:S01]  /*0460*/  LDCU.64 UR12, c[0x0][0x438] ;  /* 0x00008700ff0c77ac */ /* 0x000e220008000a00 */
        /* <DEDUP_REMOVED lines=20> */
.L_x_5190:
[----:B0-----:R-:W0:Y:S01]  /*05b0*/  LDC.64 R76, c[0x0][0x3c0] ;  /* 0x0000f000ff4c7b82 */ /* 0x001e220000000a00 */
        /* <DEDUP_REMOVED lines=10> */
[----:B-1----:R-:W-:-:S06]  /*0660*/  IMAD.WIDE.U32 R64, R124, 0x10, R80 ;  /* 0x000000107c407825 */ /* 0x002fcc00078e0050 */
[----:B------:R-:W4:Y:S01]  /*0670*/  LDG.E.128 R64, desc[UR8][R64.64] ;  /* 0x0000000840407981 */ /* 0x000f22000c1e1d00 */
[----:B--2---:R-:W-:-:S04]  /*0680*/  IMAD.WIDE.U32 R132, R124, 0x20, R130 ;  /* 0x000000207c847825 */ /* 0x004fc800078e0082 */
[C---:B------:R-:W-:Y:S01]  /*0690*/  IMAD.WIDE.U32 R130, R105.reuse, 0x20, R130 ;  /* 0x0000002069827825 */ /* 0x040fe200078e0082 */
[----:B------:R-:W2:Y:S03]  /*06a0*/  LDG.E.128 R60, desc[UR8][R132.64] ;  /* 0x00000008843c7981 */ /* 0x000ea6000c1e1d00 */
[----:B---3--:R-:W-:Y:S01]  /*06b0*/  IMAD.WIDE R128, R106, 0x4, R126 ;  /* 0x000000046a807825 */ /* 0x008fe200078e027e */
[----:B------:R-:W3:Y:S04]  /*06c0*/  LDG.E.128 R76, desc[UR8][R130.64+0x10] ;  /* 0x00001008824c7981 */ /* 0x000ee8000c1e1d00 */
[----:B------:R3:W3:Y:S04]  /*06d0*/  LDG.E R125, desc[UR8][R128.64] ;  /* 0x00000008807d7981 */ /* 0x0006e8000c1e1900 */
[----:B------:R-:W3:Y:S01]  /*06e0*/  LDG.E.128 R68, desc[UR8][R132.64+0x10] ;  /* 0x0000100884447981 */ /* 0x000ee2000c1e1d00 */
[----:B------:R-:W-:-:S03]  /*06f0*/  IMAD.WIDE.U32 R80, R105, 0x10, R80 ;  /* 0x0000001069507825 */ /* 0x000fc600078e0050 */
[----:B------:R-:W3:Y:S04]  /*0700*/  LDG.E.128 R72, desc[UR8][R130.64] ;  /* 0x0000000882487981 */ /* 0x000ee8000c1e1d00 */
[----:B------:R-:W3:Y:S01]  /*0710*/  LDG.E.128 R80, desc[UR8][R80.64] ;  /* 0x0000000850507981 */ /* 0x000ee2000c1e1d00 */
[----:B------:R-:W-:Y:S01]  /*0720*/  ISETP.NE.AND P5, PT, RZ, UR10, PT ;  /* 0x0000000aff007c0c */ /* 0x000fe2000bfa5270 */
[----:B------:R-:W0:Y:S01]  /*0730*/  S2R R161, SR_CgaCtaId ;  /* 0x0000000000a17919 */ /* 0x000e220000008800 */
[----:B------:R-:W-:Y:S02]  /*0740*/  PLOP3.LUT P0, PT, PT, PT, PT, 0x80, 0x8 ;  /* 0x000000000008781c */ /* 0x000fe40003f0f070 */
[----:B------:R-:W-:Y:S02]  /*0750*/  MOV R158, 0x400 ;  /* 0x00000400009e7802 */ /* 0x000fe40000000f00 */
[----:B------:R-:W-:-:S04]  /*0760*/  ISETP.NE.U32.AND P2, PT, RZ, UR12, PT ;  /* 0x0000000cff007c0c */ /* 0x000fc8000bf45070 */
[----:B------:R-:W-:Y:S02]  /*0770*/  ISETP.NE.AND.EX P2, PT, RZ, UR13, PT, P2 ;  /* 0x0000000dff007c0c */ /* 0x000fe4000bf45320 */
[----:B0-----:R-:W-:Y:S02]  /*0780*/  LEA R158, R161, R158, 0x18 ;  /* 0x0000009ea19e7211 */ /* 0x001fe400078ec0ff */
[----:B----4-:R-:W-:Y:S01]  /*0790*/  FSEL R134, R0, RZ, !P5 ;  /* 0x000000ff00867208 */ /* 0x010fe20006800000 */
[--C-:B------:R-:W-:Y:S02]  /*07a0*/  HADD2.F32 R127, -RZ, R64.reuse.H0_H0 ;  /* 0x20000040ff7f7230 */ /* 0x100fe40000004100 */
[----:B------:R-:W-:-:S03]  /*07b0*/  HADD2.F32 R135, -RZ, R64.H1_H1 ;  /* 0x30000040ff877230 */ /* 0x000fc60000004100 */
[----:B------:R-:W-:Y:S01]  /*07c0*/  FMUL.FTZ R143, R123, R127 ;  /* 0x0000007f7b8f7220 */ /* 0x000fe20000410000 */
[C---:B--2---:R-:W-:Y:S01]  /*07d0*/  FADD.FTZ R0, -R134.reuse, R60 ;  /* 0x0000003c86007221 */ /* 0x044fe20000010100 */
[C---:B------:R-:W-:Y:S01]  /*07e0*/  FADD.FTZ R154, -R134.reuse, R62 ;  /* 0x0000003e869a7221 */ /* 0x040fe20000010100 */
[C---:B------:R-:W-:Y:S01]  /*07f0*/  FADD.FTZ R156, -R134.reuse, R61 ;  /* 0x0000003d869c7221 */ /* 0x040fe20000010100 */
[--C-:B------:R-:W-:Y:S02]  /*0800*/  HADD2.F32 R62, -RZ, R65.reuse.H0_H0 ;  /* 0x20000041ff3e7230 */ /* 0x100fe40000004100 */
[----:B---3--:R-:W-:Y:S01]  /*0810*/  FADD.FTZ R128, -R134, R76 ;  /* 0x0000004c86807221 */ /* 0x008fe20000010100 */
[----:B------:R-:W-:Y:S01]  /*0820*/  FMUL.FTZ R157, R122, R135 ;  /* 0x000000877a9d7220 */ /* 0x000fe20000410000 */
[----:B------:R-:W-:Y:S01]  /*0830*/  FADD.FTZ R76, RZ, R143 ;  /* 0x0000008fff4c7221 */ /* 0x000fe20000010000 */
[----:B------:R-:W-:Y:S01]  /*0840*/  FMUL.FTZ R0, R125, R0 ;  /* 0x000000007d007220 */ /* 0x000fe20000410000 */
[----:B------:R-:W-:Y:S01]  /*0850*/  FADD.FTZ R152, -R134, R63 ;  /* 0x0000003f86987221 */ /* 0x000fe20000010100 */
[----:B------:R-:W-:-:S02]  /*0860*/  HADD2.F32 R63, -RZ, R65.H1_H1 ;  /* 0x30000041ff3f7230 */ /* 0x000fc40000004100 */
[----:B------:R-:W-:Y:S01]  /*0870*/  FMUL.FTZ R156, R125, R156 ;  /* 0x0000009c7d9c7220 */ /* 0x000fe20000410000 */
[----:B------:R-:W-:Y:S01]  /*0880*/  FFMA.FTZ R61, R0, R143, RZ ;  /* 0x0000008f003d7223 */ /* 0x000fe200000100ff */
[----:B------:R-:W-:Y:S01]  /*0890*/  FMUL.FTZ R155, R121, R62 ;  /* 0x0000003e799b7220 */ /* 0x000fe20000410000 */
[----:B------:R-:W-:Y:S01]  /*08a0*/  FADD.FTZ R76, R76, R157 ;  /* 0x0000009d4c4c7221 */ /* 0x000fe20000010000 */
[--C-:B------:R-:W-:Y:S02]  /*08b0*/  HADD2.F32 R126, -RZ, R66.reuse.H0_H0 ;  /* 0x20000042ff7e7230 */ /* 0x100fe40000004100 */
[----:B------:R-:W-:Y:S01]  /*08c0*/  FMUL.FTZ R154, R125, R154 ;  /* 0x0000009a7d9a7220 */ /* 0x000fe20000410000 */
[----:B------:R-:W-:Y:S01]  /*08d0*/  FFMA.FTZ R61, R156, R157, R61 ;  /* 0x0000009d9c3d7223 */ /* 0x000fe2000001003d */
[----:B------:R-:W-:Y:S01]  /*08e0*/  FMUL.FTZ R153, R120, R63 ;  /* 0x0000003f78997220 */ /* 0x000fe20000410000 */
[----:B------:R-:W-:Y:S01]  /*08f0*/  FADD.FTZ R76, R76, R155 ;  /* 0x0000009b4c4c7221 */ /* 0x000fe20000010000 */
[----:B------:R-:W-:-:S02]  /*0900*/  HADD2.F32 R65, -RZ, R66.H1_H1 ;  /* 0x30000042ff417230 */ /* 0x000fc40000004100 */
[----:B------:R-:W-:Y:S01]  /*0910*/  FADD.FTZ R150, -R134, R68 ;  /* 0x0000004486967221 */ /* 0x000fe20000010100 */
[----:B------:R-:W-:Y:S01]  /*0920*/  FMUL.FTZ R152, R125, R152 ;  /* 0x000000987d987220 */ /* 0x000fe20000410000 */
[----:B------:R-:W-:Y:S01]  /*0930*/  FFMA.FTZ R61, R154, R155, R61 ;  /* 0x0000009b9a3d7223 */ /* 0x000fe2000001003d */
[----:B------:R-:W-:Y:S01]  /*0940*/  FMUL.FTZ R151, R119, R126 ;  /* 0x0000007e77977220 */ /* 0x000fe20000410000 */
[----:B------:R-:W-:Y:S01]  /*0950*/  FADD.FTZ R76, R76, R153 ;  /* 0x000000994c4c7221 */ /* 0x000fe20000010000 */
[--C-:B------:R-:W-:Y:S02]  /*0960*/  HADD2.F32 R66, -RZ, R67.reuse.H0_H0 ;  /* 0x20000043ff427230 */ /* 0x100fe40000004100 */
[----:B------:R-:W-:Y:S01]  /*0970*/  FADD.FTZ R148, -R134, R69 ;  /* 0x0000004586947221 */ /* 0x000fe20000010100 */
        /* <DEDUP_REMOVED lines=10> */
[----:B------:R-:W-:Y:S01]  /*0a20*/  FADD.FTZ R144, -R134, R71 ;  /* 0x0000004786907221 */ /* 0x000fe20000010100 */
[--C-:B------:R-:W-:Y:S02]  /*0a30*/  HADD2.F32 R136, -RZ, R80.reuse.H0_H0 ;  /* 0x20000050ff887230 */ /* 0x100fe40000004100 */
[----:B------:R-:W-:Y:S01]  /*0a40*/  FMUL.FTZ R146, R125, R146 ;  /* 0x000000927d927220 */ /* 0x000fe20000410000 */
[----:B------:R-:W-:Y:S01]  /*0a50*/  FFMA.FTZ R61, R148, R149, R61 ;  /* 0x00000095943d7223 */ /* 0x000fe2000001003d */
[----:B------:R-:W-:Y:S01]  /*0a60*/  FMUL.FTZ R145, R116, R67 ;  /* 0x0000004374917220 */ /* 0x000fe20000410000 */
[----:B------:R-:W-:Y:S01]  /*0a70*/  FADD.FTZ R76, R76, R147 ;  /* 0x000000934c4c7221 */ /* 0x000fe20000010000 */
[C---:B------:R-:W-:Y:S01]  /*0a80*/  FADD.FTZ R72, -R134.reuse, R72 ;  /* 0x0000004886487221 */ /* 0x040fe20000010100 */
[C---:B------:R-:W-:Y:S01]  /*0a90*/  FADD.FTZ R68, -R134.reuse, R75 ;  /* 0x0000004b86447221 */ /* 0x040fe20000010100 */
[----:B------:R-:W-:Y:S01]  /*0aa0*/  FADD.FTZ R132, -R134, R78 ;  /* 0x0000004e86847221 */ /* 0x000fe20000010100 */
[----:B------:R-:W-:-:S02]  /*0ab0*/  HADD2.F32 R137, -RZ, R80.H1_H1 ;  /* 0x30000050ff897230 */ /* 0x000fc40000004100 */
[----:B------:R-:W-:Y:S01]  /*0ac0*/  FMUL.FTZ R144, R125, R144 ;  /* 0x000000907d907220 */ /* 0x000fe20000410000 */
[----:B------:R-:W-:Y:S01]  /*0ad0*/  FFMA.FTZ R61, R146, R147, R61 ;  /* 0x00000093923d7223 */ /* 0x000fe2000001003d */
[----:B------:R-:W-:Y:S01]  /*0ae0*/  FMUL.FTZ R75, R115, R136 ;  /* 0x00000088734b7220 */ /* 0x000fe20000410000 */
[----:B------:R-:W-:Y:S01]  /*0af0*/  FADD.FTZ R78, R76, R145 ;  /* 0x000000914c4e7221 */ /* 0x000fe20000010000 */
[C---:B------:R-:W-:Y:S01]  /*0b00*/  FADD.FTZ R70, -R134.reuse, R73 ;  /* 0x0000004986467221 */ /* 0x040fe20000010100 */
[----:B------:R-:W-:Y:S01]  /*0b10*/  FADD.FTZ R64, -R134, R77 ;  /* 0x0000004d86407221 */ /* 0x000fe20000010100 */
[--C-:B------:R-:W-:Y:S02]  /*0b20*/  HADD2.F32 R138, -RZ, R81.reuse.H0_H0 ;  /* 0x20000051ff8a7230 */ /* 0x100fe40000004100 */
[C---:B------:R-:W-:Y:S01]  /*0b30*/  FMUL.FTZ R76, R125.reuse, R72 ;  /* 0x000000487d4c7220 */ /* 0x040fe20000410000 */
[----:B------:R-:W-:Y:S01]  /*0b40*/  FFMA.FTZ R61, R144, R145, R61 ;  /* 0x00000091903d7223 */ /* 0x000fe2000001003d */
[----:B------:R-:W-:Y:S01]  /*0b50*/  FMUL.FTZ R77, R114, R137 ;  /* 0x00000089724d7220 */ /* 0x000fe20000410000 */
[----:B------:R-:W-:Y:S01]  /*0b60*/  FADD.FTZ R72, R78, R75 ;  /* 0x0000004b4e487221 */ /* 0x000fe20000010000 */
[C---:B------:R-:W-:Y:S01]  /*0b70*/  FADD.FTZ R60, -R134.reuse, R79 ;  /* 0x0000004f863c7221 */ /* 0x040fe20000010100 */
[----:B------:R-:W-:Y:S01]  /*0b80*/  FMUL.FTZ R79, R125, R70 ;  /* 0x000000467d4f7220 */ /* 0x000fe20000410000 */
[----:B------:R-:W-:Y:S01]  /*0b90*/  FADD.FTZ R74, -R134, R74 ;  /* 0x0000004a864a7221 */ /* 0x000fe20000010100 */
[----:B------:R-:W-:-:S02]  /*0ba0*/  HADD2.F32 R139, -RZ, R81.H1_H1 ;  /* 0x30000051ff8b7230 */ /* 0x000fc40000004100 */
[----:B------:R-:W-:Y:S01]  /*0bb0*/  FFMA.FTZ R70, R76, R75, R61 ;  /* 0x0000004b4c467223 */ /* 0x000fe2000001003d */
[----:B------:R-:W-:Y:S01]  /*0bc0*/  FMUL.FTZ R78, R113, R138 ;  /* 0x0000008a714e7220 */ /* 0x000fe20000410000 */
[----:B------:R-:W-:Y:S01]  /*0bd0*/  FADD.FTZ R61, R72, R77 ;  /* 0x0000004d483d7221 */ /* 0x000fe20000010000 */
[----:B------:R-:W-:Y:S02]  /*0be0*/  HADD2.F32 R140, -RZ, R82.H0_H0 ;  /* 0x20000052ff8c7230 */ /* 0x000fe40000004100 */
[----:B------:R-:W-:Y:S01]  /*0bf0*/  FMUL.FTZ R80, R125, R74 ;  /* 0x0000004a7d507220 */ /* 0x000fe20000410000 */
[----:B------:R-:W-:Y:S01]  /*0c00*/  FFMA.FTZ R69, R79, R77, R70 ;  /* 0x0000004d4f457223 */ /* 0x000fe20000010046 */
[----:B------:R-:W-:Y:S01]  /*0c10*/  FMUL.FTZ R81, R112, R139 ;  /* 0x0000008b70517220 */ /* 0x000fe20000410000 */
[----:B------:R-:W-:Y:S01]  /*0c20*/  FADD.FTZ R70, R61, R78 ;  /* 0x0000004e3d467221 */ /* 0x000fe20000010000 */
[--C-:B------:R-:W-:Y:S02]  /*0c30*/  HADD2.F32 R142, -RZ, R83.reuse.H0_H0 ;  /* 0x20000053ff8e7230 */ /* 0x100fe40000004100 */
[----:B------:R-:W-:-:S02]  /*0c40*/  HADD2.F32 R159, -RZ, R83.H1_H1 ;  /* 0x30000053ff9f7230 */ /* 0x000fc40000004100 */
[----:B------:R-:W-:Y:S01]  /*0c50*/  FMUL.FTZ R83, R125, R68 ;  /* 0x000000447d537220 */ /* 0x000fe20000410000 */
[----:B------:R-:W-:Y:S02]  /*0c60*/  HADD2.F32 R141, -RZ, R82.H1_H1 ;  /* 0x30000052ff8d7230 */ /* 0x000fe40000004100 */
        /* <DEDUP_REMOVED lines=34> */
[----:B------:R-:W1:Y:S03]  /*0e90*/  SHFL.DOWN PT, R60, R73, 0x2, 0x1f ;  /* 0x08401f00493c7f89 */ /* 0x000e6600000e0000 */
[----:B------:R-:W-:Y:S02]  /*0ea0*/  @!P4 PLOP3.LUT P0, PT, P3, PT, PT, 0x80, 0x8 ;  /* 0x000000000008c81c */ /* 0x000fe40001f0f070 */
[----:B------:R-:W-:Y:S01]  /*0eb0*/  IADD3 R64, PT, PT, R158, 0x2020, RZ ;  /* 0x000020209e407810 */ /* 0x000fe20007ffe0ff */
[----:B0-----:R-:W-:Y:S01]  /*0ec0*/  FADD.FTZ R72, R70, R61 ;  /* 0x0000003d46487221 */ /* 0x001fe20000010000 */
[----:B------:R-:W-:Y:S01]  /*0ed0*/  @!P4 SHF.R.U32.HI R61, RZ, 0x2, R74 ;  /* 0x00000002ff3dc819 */ /* 0x000fe2000001164a */
[----:B------:R-:W0:Y:S01]  /*0ee0*/  @P2 LDC.64 R70, c[0x0][0x438] ;  /* 0x00010e00ff462b82 */ /* 0x000e220000000a00 */
[----:B-1----:R-:W-:Y:S01]  /*0ef0*/  FADD.FTZ R160, R73, R60 ;  /* 0x0000003c49a07221 */ /* 0x002fe20000010000 */
[----:B------:R-:W-:-:S02]  /*0f00*/  @!P4 MOV R60, R64 ;  /* 0x00000040003cc202 */ /* 0x000fc40000000f00 */
[----:B------:R-:W-:-:S04]  /*0f10*/  @!P4 LOP3.LUT R68, R61, 0x18, RZ, 0xc0, !PT ;  /* 0x000000183d44c812 */ /* 0x000fc800078ec0ff */
[----:B------:R-:W-:-:S04]  /*0f20*/  @!P0 IADD3 R60, PT, PT, R158, 0x2000, RZ ;  /* 0x000020009e3c8810 */ /* 0x000fc80007ffe0ff */
[----:B------:R-:W-:Y:S02]  /*0f30*/  @!P4 IADD3 R164, PT, PT, R68, R60, RZ ;  /* 0x0000003c44a4c210 */ /* 0x000fe40007ffe0ff */
[----:B------:R-:W1:Y:S01]  /*0f40*/  @P2 LDC.64 R68, c[0x0][0x438] ;  /* 0x00010e00ff442b82 */ /* 0x000e620000000a00 */
[----:B------:R-:W2:Y:S04]  /*0f50*/  SHFL.DOWN PT, R61, R72, 0x1, 0x1f ;  /* 0x08201f00483d7f89 */ /* 0x000ea800000e0000 */
[----:B------:R-:W3:Y:S01]  /*0f60*/  SHFL.DOWN PT, R73, R160, 0x1, 0x1f ;  /* 0x08201f00a0497f89 */ /* 0x000ee200000e0000 */
[----:B0-----:R-:W-:-:S05]  /*0f70*/  @P2 IMAD.WIDE.U32 R162, R124, 0x20, R70 ;  /* 0x000000207ca22825 */ /* 0x001fca00078e0046 */
[----:B-----5:R-:W5:Y:S04]  /*0f80*/  @P2 LDG.E.128 R44, desc[UR8][R162.64] ;  /* 0x00000008a22c2981 */ /* 0x020f68000c1e1d00 */
[----:B------:R-:W5:Y:S01]  /*0f90*/  @P2 LDG.E.128 R48, desc[UR8][R162.64+0x10] ;  /* 0x00001008a2302981 */ /* 0x000f62000c1e1d00 */
[----:B-1----:R-:W-:-:S04]  /*0fa0*/  @P2 IMAD.WIDE.U32 R70, R105, 0x20, R68 ;  /* 0x0000002069462825 */ /* 0x002fc800078e0044 */
[----:B--2---:R-:W-:Y:S01]  /*0fb0*/  FADD.FTZ R60, R72, R61 ;  /* 0x0000003d483c7221 */ /* 0x004fe20000010000 */
[----:B---3--:R-:W-:Y:S01]  /*0fc0*/  FADD.FTZ R61, R160, R73 ;  /* 0x00000049a03d7221 */ /* 0x008fe20000010000 */
[----:B------:R-:W5:Y:S01]  /*0fd0*/  @P2 LDG.E.128 R52, desc[UR8][R70.64] ;  /* 0x0000000846342981 */ /* 0x000f62000c1e1d00 */
[----:B------:R-:W0:Y:S03]  /*0fe0*/  @P1 LDC.64 R72, c[0x0][0x3e0] ;  /* 0x0000f800ff481b82 */ /* 0x000e260000000a00 */
[----:B------:R1:W5:Y:S01]  /*0ff0*/  @P2 LDG.E.128 R56, desc[UR8][R70.64+0x10] ;  /* 0x0000100846382981 */ /* 0x000362000c1e1d00 */
[----:B------:R-:W-:-:S04]  /*1000*/  IADD3 R68, PT, PT, R158, 0x2030, RZ ;  /* 0x000020309e447810 */ /* 0x000fc80007ffe0ff */
[----:B------:R-:W2:Y:S08]  /*1010*/  LDC.64 R160, c[0x0][0x390] ;  /* 0x0000e400ffa07b82 */ /* 0x000eb00000000a00 */
[----:B-1----:R-:W1:Y:S01]  /*1020*/  LDC.64 R70, c[0x0][0x3b0] ;  /* 0x0000ec00ff467b82 */ /* 0x002e620000000a00 */
[----:B------:R0:W-:Y:S01]  /*1030*/  @!P4 STS.64 [R164], R60 ;  /* 0x0000003ca400c388 */ /* 0x0001e20000000a00 */
[----:B------:R-:W-:-:S02]  /*1040*/  @!P3 IADD3 R68, PT, PT, R158, 0x2010, RZ ;  /* 0x000020109e44b810 */ /* 0x000fc40007ffe0ff */
[----:B------:R-:W-:Y:S01]  /*1050*/  @!P3 IADD3 R64, PT, PT, R158, 0x2000, RZ ;  /* 0x000020009e40b810 */ /* 0x000fe20007ffe0ff */
[----:B0-----:R-:W-:-:S05]  /*1060*/  @P1 IMAD.WIDE R164, R106, 0x2, R72 ;  /* 0x000000026aa41825 */ /* 0x001fca00078e0248 */
[----:B------:R-:W3:Y:S01]  /*1070*/  @P1 LDG.E.U16 R158, desc[UR8][R164.64] ;  /* 0x00000008a49e1981 */ /* 0x000ee2000c1e1500 */
[----:B-1----:R-:W-:-:S04]  /*1080*/  IMAD.WIDE.U32 R162, R124, 0x8, R70 ;  /* 0x000000087ca27825 */ /* 0x002fc800078e0046 */
[----:B------:R-:W-:Y:S02]  /*1090*/  IMAD.WIDE.U32 R72, R105, 0x8, R70 ;  /* 0x0000000869487825 */ /* 0x000fe400078e0046 */
[----:B------:R-:W5:Y:S04]  /*10a0*/  LDG.E.64 R162, desc[UR8][R162.64] ;  /* 0x00000008a2a27981 */ /* 0x000f68000c1e1b00 */
[----:B------:R-:W5:Y:S01]  /*10b0*/  LDG.E.64 R72, desc[UR8][R72.64] ;  /* 0x0000000848487981 */ /* 0x000f62000c1e1b00 */
[----:B------:R-:W-:Y:S01]  /*10c0*/  BAR.SYNC.DEFER_BLOCKING 0x0 ;  /* 0x0000000000007b1d */ /* 0x000fe20000010000 */
[----:B--2---:R-:W-:-:S04]  /*10d0*/  IMAD.WIDE.U32 R60, R124, 0x10, R160 ;  /* 0x000000107c3c7825 */ /* 0x004fc800078e00a0 */
[----:B------:R-:W-:Y:S01]  /*10e0*/  FADD.FTZ R100, R62, R100 ;  /* 0x000000643e647221 */ /* 0x000fe20000010000 */
[----:B------:R-:W-:Y:S01]  /*10f0*/  FFMA.FTZ R101, R154, R62, R101 ;  /* 0x0000003e9a657223 */ /* 0x000fe20000010065 */
[----:B------:R-:W-:Y:S01]  /*1100*/  FADD.FTZ R98, R63, R98 ;  /* 0x000000623f627221 */ /* 0x000fe20000010000 */
[----:B------:R-:W-:Y:S02]  /*1110*/  FFMA.FTZ R99, R152, R63, R99 ;  /* 0x0000003f98637223 */ /* 0x000fe40000010063 */
[----:B------:R-:W5:Y:S01]  /*1120*/  LDG.E.128 R60, desc[UR8][R60.64] ;  /* 0x000000083c3c7981 */ /* 0x000f62000c1e1d00 */
[----:B------:R-:W-:Y:S01]  /*1130*/  FADD.FTZ R94, R65, R94 ;  /* 0x0000005e415e7221 */ /* 0x000fe20000010000 */
[----:B------:R-:W-:Y:S01]  /*1140*/  FFMA.FTZ R95, R148, R65, R95 ;  /* 0x00000041945f7223 */ /* 0x000fe2000001005f */
[----:B------:R-:W-:Y:S01]  /*1150*/  FADD.FTZ R92, R66, R92 ;  /* 0x0000005c425c7221 */ /* 0x000fe20000010000 */
[----:B------:R-:W-:Y:S01]  /*1160*/  FFMA.FTZ R93, R146, R66, R93 ;  /* 0x00000042925d7223 */ /* 0x000fe2000001005d */
[----:B------:R-:W-:Y:S01]  /*1170*/  FADD.FTZ R90, R67, R90 ;  /* 0x0000005a435a7221 */ /* 0x000fe20000010000 */
[----:B------:R-:W-:Y:S01]  /*1180*/  FFMA.FTZ R91, R144, R67, R91 ;  /* 0x00000043905b7223 */ /* 0x000fe2000001005b */
[----:B------:R-:W-:Y:S04]  /*1190*/  LDS.128 R68, [R68] ;  /* 0x0000000044447984 */ /* 0x000fe80000000c00 */
[----:B------:R-:W0:Y:S01]  /*11a0*/  LDS.128 R64, [R64] ;  /* 0x0000000040407984 */ /* 0x000e220000000c00 */
[----:B------:R-:W-:Y:S01]  /*11b0*/  FADD.FTZ R104, R127, R104 ;  /* 0x000000687f687221 */ /* 0x000fe20000010000 */
[----:B------:R-:W-:Y:S01]  /*11c0*/  FFMA.FTZ R107, R0, R127, R107 ;  /* 0x0000007f006b7223 */ /* 0x000fe2000001006b */
        /* <DEDUP_REMOVED lines=14> */
[----:B0-----:R-:W-:Y:S01]  /*12b0*/  FADD.FTZ R127, RZ, R64 ;  /* 0x00000040ff7f7221 */ /* 0x001fe20000010000 */
[----:B------:R-:W-:-:S03]  /*12c0*/  FADD.FTZ R64, RZ, R65 ;  /* 0x00000041ff407221 */ /* 0x000fc60000010000 */
[----:B------:R-:W-:Y:S01]  /*12d0*/  FADD.FTZ R127, R66, R127 ;  /* 0x0000007f427f7221 */ /* 0x000fe20000010000 */
[----:B------:R-:W-:-:S03]  /*12e0*/  FADD.FTZ R64, R67, R64 ;  /* 0x0000004043407221 */ /* 0x000fc60000010000 */
[----:B------:R-:W-:Y:S01]  /*12f0*/  FADD.FTZ R127, R127, R68 ;  /* 0x000000447f7f7221 */ /* 0x000fe20000010000 */
        /* <DEDUP_REMOVED lines=15> */
[----:B---3--:R-:W-:Y:S01]  /*13f0*/  @P1 HADD2.F32 R135, -RZ, R158.H0_H0 ;  /* 0x2000009eff871230 */ /* 0x008fe20000004100 */
[----:B------:R-:W-:Y:S06]  /*1400*/  BRA.U UP0, `(.L_x_5182) ;  /* 0x0000000d00207547 */ /* 0x000fec000b800000 */
[----:B------:R-:W-:-:S04]  /*1410*/  UISETP.NE.U32.AND UP0, UPT, UR4, URZ, UPT ;  /* 0x000000ff0400728c */ /* 0x000fc8000bf05070 */
[----:B------:R-:W-:-:S09]  /*1420*/  UISETP.NE.AND.EX UP0, UPT, UR5, URZ, UPT, UP0 ;  /* 0x000000ff0500728c */ /* 0x000fd2000bf05300 */
[----:B------:R-:W-:Y:S05]  /*1430*/  BRA.U UP0, `(.L_x_5183) ;  /* 0x0000000500887547 */ /* 0x000fea000b800000 */
[-CC-:B------:R-:W-:Y:S01]  /*1440*/  FFMA.FTZ R0, R0, R136.reuse, R137.reuse ;  /* 0x0000008800007223 */ /* 0x180fe20000010089 */
[-CC-:B------:R-:W-:Y:S01]  /*1450*/  FFMA.FTZ R156, R156, R136.reuse, R137.reuse ;  /* 0x000000889c9c7223 */ /* 0x180fe20000010089 */
[----:B-----5:R-:W-:Y:S01]  /*1460*/  LOP3.LUT P4, RZ, R162, 0xff00, RZ, 0xc0, !PT ;  /* 0x0000ff00a2ff7812 */ /* 0x020fe2000788c0ff */
[-CC-:B------:R-:W-:Y:S01]  /*1470*/  FFMA.FTZ R154, R154, R136.reuse, R137.reuse ;  /* 0x000000889a9a7223 */ /* 0x180fe20000010089 */
[----:B------:R-:W-:Y:S01]  /*1480*/  FADD.FTZ R66, R143, -R0 ;  /* 0x800000008f427221 */ /* 0x000fe20000010000 */
[----:B------:R-:W-:Y:S01]  /*1490*/  LOP3.LUT P0, RZ, R162, 0xff, RZ, 0xc0, !PT ;  /* 0x000000ffa2ff7812 */ /* 0x000fe2000780c0ff */
[----:B------:R-:W-:Y:S01]  /*14a0*/  FADD.FTZ R156, R157, -R156 ;  /* 0x8000009c9d9c7221 */ /* 0x000fe20000010000 */
[----:B------:R-:W-:Y:S01]  /*14b0*/  FFMA.FTZ R152, R152, R136, R137 ;  /* 0x0000008898987223 */ /* 0x000fe20000010089 */
[C---:B------:R-:W-:Y:S01]  /*14c0*/  FMUL.FTZ R66, R125.reuse, R66 ;  /* 0x000000427d427220 */ /* 0x040fe20000410000 */
[C---:B------:R-:W-:Y:S01]  /*14d0*/  LOP3.LUT P5, RZ, R162.reuse, 0xff0000, RZ, 0xc0, !PT ;  /* 0x00ff0000a2ff7812 */ /* 0x040fe200078ac0ff */
[----:B------:R-:W-:Y:S01]  /*14e0*/  FMUL.FTZ R156, R125, R156 ;  /* 0x0000009c7d9c7220 */ /* 0x000fe20000410000 */
[----:B------:R-:W-:Y:S01]  /*14f0*/  LOP3.LUT P6, RZ, R162, 0xff000000, RZ, 0xc0, !PT ;  /* 0xff000000a2ff7812 */ /* 0x000fe200078cc0ff */
[-C--:B------:R-:W-:Y:S01]  /*1500*/  FMUL.FTZ R66, R66, R135.reuse ;  /* 0x0000008742427220 */ /* 0x080fe20000410000 */
[----:B------:R-:W-:Y:S01]  /*1510*/  FADD.FTZ R154, R155, -R154 ;  /* 0x8000009a9b9a7221 */ /* 0x000fe20000010000 */
[----:B------:R-:W-:Y:S01]  /*1520*/  FADD.FTZ R152, R153, -R152 ;  /* 0x8000009899987221 */ /* 0x000fe20000010000 */
[----:B------:R-:W-:Y:S01]  /*1530*/  FMUL.FTZ R156, R156, R135 ;  /* 0x000000879c9c7220 */ /* 0x000fe20000410000 */
[----:B------:R-:W-:Y:S01]  /*1540*/  FMUL.FTZ R69, R66, UR6 ;  /* 0x0000000642457c20 */ /* 0x000fe20008410000 */
[----:B------:R-:W-:-:S02]  /*1550*/  @P4 HADD2.F32 R68, -RZ, R60.H1_H1 ;  /* 0x3000003cff444230 */ /* 0x000fc40000004100 */
[C---:B------:R-:W-:Y:S01]  /*1560*/  FMUL.FTZ R154, R125.reuse, R154 ;  /* 0x0000009a7d9a7220 */ /* 0x040fe20000410000 */
[----:B------:R-:W-:Y:S02]  /*1570*/  @P4 HADD2.F32 R66, -RZ, R32.H1_H1 ;  /* 0x30000020ff424230 */ /* 0x000fe40000004100 */
[----:B------:R-:W-:Y:S01]  /*1580*/  FMUL.FTZ R71, R156, UR6 ;  /* 0x000000069c477c20 */ /* 0x000fe20008410000 */
[----:B------:R-:W-:Y:S02]  /*1590*/  @P0 HADD2.F32 R67, -RZ, R60.H0_H0 ;  /* 0x2000003cff430230 */ /* 0x000fe40000004100 */
[----:B------:R-:W-:Y:S01]  /*15a0*/  FMUL.FTZ R152, R125, R152 ;  /* 0x000000987d987220 */ /* 0x000fe20000410000 */
[----:B------:R-:W-:Y:S01]  /*15b0*/  @P0 HADD2.F32 R60, -RZ, R32.H0_H0 ;  /* 0x20000020ff3c0230 */ /* 0x000fe20000004100 */
[----:B------:R-:W-:Y:S02]  /*15c0*/  CS2R R64, SRZ ;  /* 0x0000000000407805 */ /* 0x000fe4000001ff00 */
[----:B------:R-:W-:Y:S01]  /*15d0*/  CS2R R138, SRZ ;  /* 0x00000000008a7805 */ /* 0x000fe2000001ff00 */
[-C--:B------:R-:W-:Y:S01]  /*15e0*/  FMUL.FTZ R154, R154, R135.reuse ;  /* 0x000000879a9a7220 */ /* 0x080fe20000410000 */
[C---:B------:R-:W-:Y:S01]  /*15f0*/  @P4 FMUL.FTZ R139, R71.reuse, R68 ;  /* 0x00000044478b4220 */ /* 0x040fe20000410000 */
[----:B------:R-:W-:Y:S01]  /*1600*/  @P4 FMUL.FTZ R65, R71, R66 ;  /* 0x0000004247414220 */ /* 0x000fe20000410000 */
[----:B------:R-:W-:Y:S01]  /*1610*/  FMUL.FTZ R152, R152, R135 ;  /* 0x0000008798987220 */ /* 0x000fe20000410000 */
[----:B------:R-:W-:-:S02]  /*1620*/  HFMA2 R0, -RZ, RZ, 0, 0 ;  /* 0x00000000ff007431 */ /* 0x000fc400000001ff */
[--C-:B------:R-:W-:Y:S02]  /*1630*/  @P5 HADD2.F32 R66, -RZ, R61.reuse.H0_H0 ;  /* 0x2000003dff425230 */ /* 0x100fe40000004100 */
[C---:B------:R-:W-:Y:S01]  /*1640*/  @P0 FMUL.FTZ R0, R69.reuse, R67 ;  /* 0x0000004345000220 */ /* 0x040fe20000410000 */
[----:B------:R-:W-:Y:S02]  /*1650*/  @P6 HADD2.F32 R68, -RZ, R61.H1_H1 ;  /* 0x3000003dff446230 */ /* 0x000fe40000004100 */
[----:B------:R-:W-:Y:S01]  /*1660*/  @P0 FMUL.FTZ R64, R69, R60 ;  /* 0x0000003c45400220 */ /* 0x000fe20000410000 */
[--C-:B------:R-:W-:Y:S02]  /*1670*/  @P5 HADD2.F32 R61, -RZ, R33.reuse.H0_H0 ;  /* 0x20000021ff3d5230 */ /* 0x100fe40000004100 */
[----:B------:R-:W-:Y:S01]  /*1680*/  FMUL.FTZ R154, R154, UR6 ;  /* 0x000000069a9a7c20 */ /* 0x000fe20008410000 */
[----:B------:R-:W-:Y:S02]  /*1690*/  @P6 HADD2.F32 R69, -RZ, R33.H1_H1 ;  /* 0x30000021ff456230 */ /* 0x000fe40000004100 */
[----:B------:R-:W-:Y:S01]  /*16a0*/  FMUL.FTZ R152, R152, UR6 ;  /* 0x0000000698987c20 */ /* 0x000fe20008410000 */
[----:B------:R-:W-:-:S02]  /*16b0*/  MOV R60, RZ ;  /* 0x000000ff003c7202 */ /* 0x000fc40000000f00 */
[----:B------:R-:W-:Y:S01]  /*16c0*/  CS2R R140, SRZ ;  /* 0x00000000008c7805 */ /* 0x000fe2000001ff00 */
[--C-:B------:R-:W-:Y:S01]  /*16d0*/  FFMA.FTZ R148, R148, R136, R137.reuse ;  /* 0x0000008894947223 */ /* 0x100fe20000010089 */
[----:B------:R-:W-:Y:S02]  /*16e0*/  HFMA2 R67, -RZ, RZ, 0, 0 ;  /* 0x00000000ff437431 */ /* 0x000fe400000001ff */
[C---:B------:R-:W-:Y:S01]  /*16f0*/  @P5 FMUL.FTZ R138, R154.reuse, R66 ;  /* 0x000000429a8a5220 */ /* 0x040fe20000410000 */
[----:B------:R-:W-:Y:S01]  /*1700*/  @P5 FMUL.FTZ R60, R154, R61 ;  /* 0x0000003d9a3c5220 */ /* 0x000fe20000410000 */
[----:B------:R-:W-:Y:S01]  /*1710*/  ISETP.GE.U32.AND P0, PT, R162, RZ, PT ;  /* 0x000000ffa200720c */ /* 0x000fe20003f06070 */
[C---:B------:R-:W-:Y:S01]  /*1720*/  @P6 FMUL.FTZ R141, R152.reuse, R68 ;  /* 0x00000044988d6220 */ /* 0x040fe20000410000 */
[----:B------:R-:W-:Y:S01]  /*1730*/  @P6 FMUL.FTZ R67, R152, R69 ;  /* 0x0000004598436220 */ /* 0x000fe20000410000 */
[C---:B------:R-:W-:Y:S01]  /*1740*/  LOP3.LUT P5, RZ, R163.reuse, 0xff00, RZ, 0xc0, !PT ;  /* 0x0000ff00a3ff7812 */ /* 0x040fe200078ac0ff */
[-CC-:B------:R-:W-:Y:S01]  /*1750*/  FFMA.FTZ R150, R150, R136.reuse, R137.reuse ;  /* 0x0000008896967223 */ /* 0x180fe20000010089 */
[----:B------:R-:W-:Y:S01]  /*1760*/  LOP3.LUT P6, RZ, R163, 0xff, RZ, 0xc0, !PT ;  /* 0x000000ffa3ff7812 */ /* 0x000fe200078cc0ff */
[----:B------:R-:W-:Y:S01]  /*1770*/  FADD.FTZ R148, R149, -R148 ;  /* 0x8000009495947221 */ /* 0x000fe20000010000 */
[C---:B------:R-:W-:Y:S01]  /*1780*/  LOP3.LUT P4, RZ, R163.reuse, 0xff0000, RZ, 0xc0, !PT ;  /* 0x00ff0000a3ff7812 */ /* 0x040fe2000788c0ff */
[-CC-:B------:R-:W-:Y:S01]  /*1790*/  FFMA.FTZ R146, R146, R136.reuse, R137.reuse ;  /* 0x0000008892927223 */ /* 0x180fe20000010089 */
[----:B------:R-:W-:Y:S01]  /*17a0*/  ISETP.GE.U32.AND.EX P0, PT, R163, 0x1000000, PT, P0 ;  /* 0x01000000a300780c */ /* 0x000fe20003f06100 */
[----:B------:R-:W-:Y:S01]  /*17b0*/  FFMA.FTZ R144, R144, R136, R137 ;  /* 0x0000008890907223 */ /* 0x000fe20000010089 */
[----:B------:R-:W-:Y:S01]  /*17c0*/  FADD.FTZ R150, R151, -R150 ;  /* 0x8000009697967221 */ /* 0x000fe20000010000 */
[----:B------:R-:W-:Y:S01]  /*17d0*/  FMUL.FTZ R148, R125, R148 ;  /* 0x000000947d947220 */ /* 0x000fe20000410000 */
[----:B------:R-:W-:Y:S01]  /*17e0*/  FADD.FTZ R146, R147, -R146 ;  /* 0x8000009293927221 */ /* 0x000fe20000010000 */
[----:B------:R-:W-:Y:S01]  /*17f0*/  FADD.FTZ R144, R145, -R144 ;  /* 0x8000009091907221 */ /* 0x000fe20000010000 */
[C---:B------:R-:W-:Y:S01]  /*1800*/  FMUL.FTZ R150, R125.reuse, R150 ;  /* 0x000000967d967220 */ /* 0x040fe20000410000 */
[-C--:B------:R-:W-:Y:S01]  /*1810*/  FMUL.FTZ R148, R148, R135.reuse ;  /* 0x0000008794947220 */ /* 0x080fe20000410000 */
[C---:B------:R-:W-:Y:S01]  /*1820*/  FMUL.FTZ R146, R125.reuse, R146 ;  /* 0x000000927d927220 */ /* 0x040fe20000410000 */
[----:B------:R-:W-:Y:S01]  /*1830*/  FMUL.FTZ R144, R125, R144 ;  /* 0x000000907d907220 */ /* 0x000fe20000410000 */
[----:B------:R-:W-:Y:S01]  /*1840*/  FMUL.FTZ R150, R150, R135 ;  /* 0x0000008796967220 */ /* 0x000fe20000410000 */
[----:B------:R-:W-:-:S02]  /*1850*/  @P5 HADD2.F32 R68, -RZ, R62.H1_H1 ;  /* 0x3000003eff445230 */ /* 0x000fc40000004100 */
[----:B------:R-:W-:Y:S01]  /*1860*/  FMUL.FTZ R148, R148, UR6 ;  /* 0x0000000694947c20 */ /* 0x000fe20008410000 */
[----:B------:R-:W-:Y:S01]  /*1870*/  @P6 HADD2.F32 R66, -RZ, R62.H0_H0 ;  /* 0x2000003eff426230 */ /* 0x000fe20000004100 */
[----:B------:R-:W-:Y:S01]  /*1880*/  CS2R R142, SRZ ;  /* 0x00000000008e7805 */ /* 0x000fe2000001ff00 */
[--C-:B------:R-:W-:Y:S02]  /*1890*/  @P6 HADD2.F32 R62, -RZ, R34.reuse.H0_H0 ;  /* 0x20000022ff3e6230 */ /* 0x100fe40000004100 */
[----:B------:R-:W-:Y:S01]  /*18a0*/  FMUL.FTZ R71, R150, UR6 ;  /* 0x0000000696477c20 */ /* 0x000fe20008410000 */
[--C-:B------:R-:W-:Y:S02]  /*18b0*/  @P4 HADD2.F32 R69, -RZ, R63.reuse.H0_H0 ;  /* 0x2000003fff454230 */ /* 0x100fe40000004100 */
[-C--:B------:R-:W-:Y:S01]  /*18c0*/  FMUL.FTZ R146, R146, R135.reuse ;  /* 0x0000008792927220 */ /* 0x080fe20000410000 */
[----:B------:R-:W-:Y:S02]  /*18d0*/  @P0 HADD2.F32 R70, -RZ, R63.H1_H1 ;  /* 0x3000003fff460230 */ /* 0x000fe40000004100 */
[----:B------:R-:W-:Y:S01]  /*18e0*/  FMUL.FTZ R144, R144, R135 ;  /* 0x0000008790907220 */ /* 0x000fe20000410000 */
[----:B------:R-:W-:-:S02]  /*18f0*/  @P5 HADD2.F32 R63, -RZ, R34.H1_H1 ;  /* 0x30000022ff3f5230 */ /* 0x000fc40000004100 */
[----:B------:R-:W-:Y:S01]  /*1900*/  @P5 FMUL.FTZ R143, R148, R68 ;  /* 0x00000044948f5220 */ /* 0x000fe20000410000 */
[----:B------:R-:W-:Y:S01]  /*1910*/  MOV R61, RZ ;  /* 0x000000ff003d7202 */ /* 0x000fe20000000f00 */
[--C-:B------:R-:W-:Y:S02]  /*1920*/  @P4 HADD2.F32 R68, -RZ, R35.reuse.H0_H0 ;  /* 0x20000023ff444230 */ /* 0x100fe40000004100 */
[C---:B------:R-:W-:Y:S01]  /*1930*/  @P6 FMUL.FTZ R61, R71.reuse, R62 ;  /* 0x0000003e473d6220 */ /* 0x040fe20000410000 */
[----:B------:R-:W-:Y:S02]  /*1940*/  @P0 HADD2.F32 R126, -RZ, R35.H1_H1 ;  /* 0x30000023ff7e0230 */ /* 0x000fe40000004100 */
[----:B------:R-:W-:Y:S01]  /*1950*/  FMUL.FTZ R146, R146, UR6 ;  /* 0x0000000692927c20 */ /* 0x000fe20008410000 */
[----:B------:R-:W-:Y:S01]  /*1960*/  FMUL.FTZ R127, R144, UR6 ;  /* 0x00000006907f7c20 */ /* 0x000fe20008410000 */
[----:B------:R-:W-:Y:S02]  /*1970*/  HFMA2 R62, -RZ, RZ, 0, 0 ;  /* 0x00000000ff3e7431 */ /* 0x000fe400000001ff */
[----:B------:R-:W-:Y:S01]  /*1980*/  @P6 FMUL.FTZ R140, R71, R66 ;  /* 0x00000042478c6220 */ /* 0x000fe20000410000 */
[----:B------:R-:W-:Y:S01]  /*1990*/  @P5 FMUL.FTZ R62, R148, R63 ;  /* 0x0000003f943e5220 */ /* 0x000fe20000410000 */
[----:B------:R-:W-:Y:S01]  /*19a0*/  MOV R66, RZ ;  /* 0x000000ff00427202 */ /* 0x000fe20000000f00 */
[----:B------:R-:W-:Y:S01]  /*19b0*/  @P4 FMUL.FTZ R66, R146, R68 ;  /* 0x0000004492424220 */ /* 0x000fe20000410000 */
[----:B------:R-:W-:Y:S01]  /*19c0*/  MOV R71, RZ ;  /* 0x000000ff00477202 */ /* 0x000fe20000000f00 */
[----:B------:R-:W-:Y:S01]  /*19d0*/  @P0 FMUL.FTZ R71, R127, R126 ;  /* 0x0000007e7f470220 */ /* 0x000fe20000410000 */
[----:B------:R-:W-:Y:S01]  /*19e0*/  F2FP.F16.F32.PACK_AB R62, R62, R61 ;  /* 0x0000003d3e3e723e */ /* 0x000fe200000000ff */
[----:B------:R-:W-:Y:S01]  /*19f0*/  HFMA2 R145, -RZ, RZ, 0, 0 ;  /* 0x00000000ff917431 */ /* 0x000fe200000001ff */
[----:B------:R-:W-:Y:S01]  /*1a00*/  F2FP.F16.F32.PACK_AB R61, R67, R60 ;  /* 0x0000003c433d723e */ /* 0x000fe200000000ff */
[----:B------:R-:W-:Y:S01]  /*1a10*/  @P4 FMUL.FTZ R142, R146, R69 ;  /* 0x00000045928e4220 */ /* 0x000fe20000410000 */
[----:B------:R-:W-:Y:S01]  /*1a20*/  @P0 FMUL.FTZ R145, R127, R70 ;  /* 0x000000467f910220 */ /* 0x000fe20000410000 */
[----:B------:R-:W-:-:S02]  /*1a30*/  F2FP.F16.F32.PACK_AB R60, R65, R64 ;  /* 0x00000040413c723e */ /* 0x000fc400000000ff */
[----:B------:R-:W-:Y:S01]  /*1a40*/  F2FP.F16.F32.PACK_AB R63, R71, R66 ;  /* 0x00000042473f723e */ /* 0x000fe200000000ff */
[----:B------:R-:W-:Y:S06]  /*1a50*/  BRA `(.L_x_5184) ;  /* 0x0000001000a47947 */ /* 0x000fec0003800000 */
.L_x_5183:
[-CC-:B------:R-:W-:Y:S01]  /*1a60*/  FFMA.FTZ R0, R0, R136.reuse, R137.reuse ;  /* 0x0000008800007223 */ /* 0x180fe20000010089 */
[-CC-:B------:R-:W-:Y:S01]  /*1a70*/  FFMA.FTZ R156, R156, R136.reuse, R137.reuse ;  /* 0x000000889c9c7223 */ /* 0x180fe20000010089 */
[----:B-----5:R-:W-:Y:S01]  /*1a80*/  LOP3.LUT P0, RZ, R162, 0xff, RZ, 0xc0, !PT ;  /* 0x000000ffa2ff7812 */ /* 0x020fe2000780c0ff */
[--C-:B------:R-:W-:Y:S01]  /*1a90*/  FFMA.FTZ R152, R152, R136, R137.reuse ;  /* 0x0000008898987223 */ /* 0x100fe20000010089 */
[----:B------:R-:W-:Y:S01]  /*1aa0*/  FADD.FTZ R36, R143, -R0 ;  /* 0x800000008f247221 */ /* 0x000fe20000010000 */
[----:B------:R-:W-:Y:S01]  /*1ab0*/  FADD.FTZ R156, R157, -R156 ;  /* 0x8000009c9d9c7221 */ /* 0x000fe20000010000 */
[C---:B------:R-:W-:Y:S01]  /*1ac0*/  LOP3.LUT P6, RZ, R162.reuse, 0xff000000, RZ, 0xc0, !PT ;  /* 0xff000000a2ff7812 */ /* 0x040fe200078cc0ff */
[----:B------:R-:W-:Y:S01]  /*1ad0*/  FADD.FTZ R152, R153, -R152 ;  /* 0x8000009899987221 */ /* 0x000fe20000010000 */
[C---:B------:R-:W-:Y:S01]  /*1ae0*/  FMUL.FTZ R36, R125.reuse, R36 ;  /* 0x000000247d247220 */ /* 0x040fe20000410000 */
[----:B------:R-:W-:Y:S01]  /*1af0*/  FMUL.FTZ R37, R125, R156 ;  /* 0x0000009c7d257220 */ /* 0x000fe20000410000 */
[----:B------:R-:W-:Y:S01]  /*1b00*/  LOP3.LUT P4, RZ, R162, 0xff00, RZ, 0xc0, !PT ;  /* 0x0000ff00a2ff7812 */ /* 0x000fe2000788c0ff */
[----:B------:R-:W-:Y:S01]  /*1b10*/  FFMA.FTZ R154, R154, R136, R137 ;  /* 0x000000889a9a7223 */ /* 0x000fe20000010089 */
[-C--:B------:R-:W-:Y:S01]  /*1b20*/  FMUL.FTZ R38, R36, R135.reuse ;  /* 0x0000008724267220 */ /* 0x080fe20000410000 */
[----:B------:R-:W-:Y:S01]  /*1b30*/  FMUL.FTZ R39, R37, R135 ;  /* 0x0000008725277220 */ /* 0x000fe20000410000 */
[----:B------:R-:W-:Y:S01]  /*1b40*/  LOP3.LUT P5, RZ, R162, 0xff0000, RZ, 0xc0, !PT ;  /* 0x00ff0000a2ff7812 */ /* 0x000fe200078ac0ff */
[----:B------:R-:W-:-:S02]  /*1b50*/  @P0 HADD2.F32 R41, -RZ, R60.H0_H0 ;  /* 0x2000003cff290230 */ /* 0x000fc40000004100 */
[----:B------:R-:W-:Y:S01]  /*1b60*/  FMUL.FTZ R38, R38, UR6 ;  /* 0x0000000626267c20 */ /* 0x000fe20008410000 */
[----:B------:R-:W-:Y:S01]  /*1b70*/  FMUL.FTZ R42, R39, UR6 ;  /* 0x00000006272a7c20 */ /* 0x000fe20008410000 */
[----:B------:R-:W-:Y:S02]  /*1b80*/  @P0 HADD2.F32 R43, -RZ, R32.H0_H0 ;  /* 0x20000020ff2b0230 */ /* 0x000fe40000004100 */
[----:B------:R-:W-:Y:S01]  /*1b90*/  FMUL.FTZ R39, R125, R152 ;  /* 0x000000987d277220 */ /* 0x000fe20000410000 */
[----:B------:R-:W-:Y:S01]  /*1ba0*/  FADD.FTZ R154, R155, -R154 ;  /* 0x8000009a9b9a7221 */ /* 0x000fe20000010000 */
[----:B------:R-:W-:Y:S02]  /*1bb0*/  HFMA2 R0, -RZ, RZ, 0, 0 ;  /* 0x00000000ff007431 */ /* 0x000fe400000001ff */
[-C--:B------:R-:W-:Y:S01]  /*1bc0*/  @P0 FMUL.FTZ R0, R41, R38.reuse ;  /* 0x0000002629000220 */ /* 0x080fe20000410000 */
[----:B------:R-:W-:Y:S01]  /*1bd0*/  MOV R64, RZ ;  /* 0x000000ff00407202 */ /* 0x000fe20000000f00 */
[----:B------:R-:W-:Y:S01]  /*1be0*/  FMUL.FTZ R41, R39, R135 ;  /* 0x0000008727297220 */ /* 0x000fe20000410000 */
[----:B------:R-:W-:Y:S01]  /*1bf0*/  @P0 FMUL.FTZ R64, R43, R38 ;  /* 0x000000262b400220 */ /* 0x000fe20000410000 */
[----:B------:R-:W-:Y:S01]  /*1c00*/  FMUL.FTZ R38, R125, R154 ;  /* 0x0000009a7d267220 */ /* 0x000fe20000410000 */
[----:B------:R-:W-:-:S02]  /*1c10*/  @P6 HADD2.F32 R66, -RZ, R61.H1_H1 ;  /* 0x3000003dff426230 */ /* 0x000fc40000004100 */
[----:B------:R-:W-:Y:S01]  /*1c20*/  FMUL.FTZ R41, R41, UR6 ;  /* 0x0000000629297c20 */ /* 0x000fe20008410000 */
[----:B------:R-:W-:Y:S01]  /*1c30*/  @P6 HADD2.F32 R68, -RZ, R33.H1_H1 ;  /* 0x30000021ff446230 */ /* 0x000fe20000004100 */
[----:B------:R-:W-:Y:S01]  /*1c40*/  CS2R R140, SRZ ;  /* 0x00000000008c7805 */ /* 0x000fe2000001ff00 */
[----:B------:R-:W-:Y:S02]  /*1c50*/  @P4 HADD2.F32 R65, -RZ, R60.H1_H1 ;  /* 0x3000003cff414230 */ /* 0x000fe40000004100 */
[----:B------:R-:W-:Y:S01]  /*1c60*/  FMUL.FTZ R40, R38, R135 ;  /* 0x0000008726287220 */ /* 0x000fe20000410000 */
[----:B------:R-:W-:Y:S02]  /*1c70*/  HFMA2 R60, -RZ, RZ, 0, 0 ;  /* 0x00000000ff3c7431 */ /* 0x000fe400000001ff */
[-CC-:B------:R-:W-:Y:S01]  /*1c80*/  FFMA.FTZ R150, R150, R136.reuse, R137.reuse ;  /* 0x0000008896967223 */ /* 0x180fe20000010089 */
[----:B------:R-:W-:Y:S02]  /*1c90*/  @P5 HADD2.F32 R69, -RZ, R61.H0_H0 ;  /* 0x2000003dff455230 */ /* 0x000fe40000004100 */
[-C--:B------:R-:W-:Y:S01]  /*1ca0*/  @P6 FMUL.FTZ R141, R66, R41.reuse ;  /* 0x00000029428d6220 */ /* 0x080fe20000410000 */
[----:B------:R-:W-:Y:S01]  /*1cb0*/  @P6 FMUL.FTZ R60, R68, R41 ;  /* 0x00000029443c6220 */ /* 0x000fe20000410000 */
[----:B------:R-:W-:Y:S01]  /*1cc0*/  @P5 HADD2.F32 R61, -RZ, R33.H0_H0 ;  /* 0x20000021ff3d5230 */ /* 0x000fe20000004100 */
[----:B------:R-:W-:Y:S01]  /*1cd0*/  LOP3.LUT P6, RZ, R163, 0xff, RZ, 0xc0, !PT ;  /* 0x000000ffa3ff7812 */ /* 0x000fe200078cc0ff */
[----:B------:R-:W-:Y:S01]  /*1ce0*/  FMUL.FTZ R40, R40, UR6 ;  /* 0x0000000628287c20 */ /* 0x000fe20008410000 */
[--C-:B------:R-:W-:Y:S01]  /*1cf0*/  FFMA.FTZ R148, R148, R136, R137.reuse ;  /* 0x0000008894947223 */ /* 0x100fe20000010089 */
[----:B------:R-:W-:Y:S01]  /*1d00*/  FADD.FTZ R150, R151, -R150 ;  /* 0x8000009697967221 */ /* 0x000fe20000010000 */
[----:B------:R-:W-:Y:S01]  /*1d10*/  CS2R R138, SRZ ;  /* 0x00000000008a7805 */ /* 0x000fe2000001ff00 */
[----:B------:R-:W-:Y:S01]  /*1d20*/  @P4 HADD2.F32 R43, -RZ, R32.H1_H1 ;  /* 0x30000020ff2b4230 */ /* 0x000fe20000004100 */
[----:B------:R-:W-:Y:S01]  /*1d30*/  MOV R67, RZ ;  /* 0x000000ff00437202 */ /* 0x000fe20000000f00 */
[-C--:B------:R-:W-:Y:S01]  /*1d40*/  @P5 FMUL.FTZ R138, R69, R40.reuse ;  /* 0x00000028458a5220 */ /* 0x080fe20000410000 */
[----:B------:R-:W-:Y:S01]  /*1d50*/  @P5 FMUL.FTZ R67, R61, R40 ;  /* 0x000000283d435220 */ /* 0x000fe20000410000 */
[----:B------:R-:W-:Y:S01]  /*1d60*/  ISETP.GE.U32.AND P0, PT, R162, RZ, PT ;  /* 0x000000ffa200720c */ /* 0x000fe20003f06070 */
[----:B------:R-:W-:Y:S01]  /*1d70*/  @P4 FMUL.FTZ R139, R65, R42 ;  /* 0x0000002a418b4220 */ /* 0x000fe20000410000 */
[----:B------:R-:W-:Y:S01]  /*1d80*/  FADD.FTZ R148, R149, -R148 ;  /* 0x8000009495947221 */ /* 0x000fe20000010000 */
[----:B------:R-:W-:Y:S01]  /*1d90*/  FMUL.FTZ R40, R125, R150 ;  /* 0x000000967d287220 */ /* 0x000fe20000410000 */
[----:B------:R-:W-:Y:S01]  /*1da0*/  HFMA2 R65, -RZ, RZ, 0, 0 ;  /* 0x00000000ff417431 */ /* 0x000fe200000001ff */
[----:B------:R-:W-:Y:S01]  /*1db0*/  LOP3.LUT P5, RZ, R163, 0xff00, RZ, 0xc0, !PT ;  /* 0x0000ff00a3ff7812 */ /* 0x000fe200078ac0ff */
[----:B------:R-:W-:Y:S01]  /*1dc0*/  @P4 FMUL.FTZ R65, R43, R42 ;  /* 0x0000002a2b414220 */ /* 0x000fe20000410000 */
[----:B------:R-:W-:Y:S01]  /*1dd0*/  LOP3.LUT P4, RZ, R163, 0xff0000, RZ, 0xc0, !PT ;  /* 0x00ff0000a3ff7812 */ /* 0x000fe2000788c0ff */
[----:B------:R-:W-:Y:S01]  /*1de0*/  FMUL.FTZ R41, R125, R148 ;  /* 0x000000947d297220 */ /* 0x000fe20000410000 */
[----:B------:R-:W-:Y:S01]  /*1df0*/  ISETP.GE.U32.AND.EX P0, PT, R163, 0x1000000, PT, P0 ;  /* 0x01000000a300780c */ /* 0x000fe20003f06100 */
[----:B------:R-:W-:Y:S01]  /*1e00*/  FMUL.FTZ R42, R40, R135 ;  /* 0x00000087282a7220 */ /* 0x000fe20000410000 */
[-CC-:B------:R-:W-:Y:S01]  /*1e10*/  FFMA.FTZ R146, R146, R136.reuse, R137.reuse ;  /* 0x0000008892927223 */ /* 0x180fe20000010089 */
[----:B------:R-:W-:Y:S01]  /*1e20*/  FFMA.FTZ R144, R144, R136, R137 ;  /* 0x0000008890907223 */ /* 0x000fe20000010089 */
[----:B------:R-:W-:-:S02]  /*1e30*/  @P6 HADD2.F32 R69, -RZ, R62.H0_H0 ;  /* 0x2000003eff456230 */ /* 0x000fc40000004100 */
[----:B------:R-:W-:Y:S01]  /*1e40*/  FMUL.FTZ R43, R41, R135 ;  /* 0x00000087292b7220 */ /* 0x000fe20000410000 */
[----:B------:R-:W-:Y:S02]  /*1e50*/  @P6 HADD2.F32 R71, -RZ, R34.H0_H0 ;  /* 0x20000022ff476230 */ /* 0x000fe40000004100 */
[----:B------:R-:W-:Y:S01]  /*1e60*/  FMUL.FTZ R42, R42, UR6 ;  /* 0x000000062a2a7c20 */ /* 0x000fe20008410000 */
[----:B------:R-:W-:Y:S01]  /*1e70*/  FADD.FTZ R146, R147, -R146 ;  /* 0x8000009293927221 */ /* 0x000fe20000010000 */
[----:B------:R-:W-:Y:S01]  /*1e80*/  FADD.FTZ R144, R145, -R144 ;  /* 0x8000009091907221 */ /* 0x000fe20000010000 */
[----:B------:R-:W-:Y:S01]  /*1e90*/  MOV R61, RZ ;  /* 0x000000ff003d7202 */ /* 0x000fe20000000f00 */
[----:B------:R-:W-:Y:S01]  /*1ea0*/  FMUL.FTZ R70, R43, UR6 ;  /* 0x000000062b467c20 */ /* 0x000fe20008410000 */
[-C--:B------:R-:W-:Y:S01]  /*1eb0*/  @P6 FMUL.FTZ R140, R69, R42.reuse ;  /* 0x0000002a458c6220 */ /* 0x080fe20000410000 */
[----:B------:R-:W-:Y:S01]  /*1ec0*/  @P6 FMUL.FTZ R61, R71, R42 ;  /* 0x0000002a473d6220 */ /* 0x000fe20000410000 */
[C---:B------:R-:W-:Y:S01]  /*1ed0*/  FMUL.FTZ R42, R125.reuse, R146 ;  /* 0x000000927d2a7220 */ /* 0x040fe20000410000 */
[----:B------:R-:W-:Y:S01]  /*1ee0*/  FMUL.FTZ R43, R125, R144 ;  /* 0x000000907d2b7220 */ /* 0x000fe20000410000 */
[----:B------:R-:W-:Y:S01]  /*1ef0*/  @P5 HADD2.F32 R127, -RZ, R62.H1_H1 ;  /* 0x3000003eff7f5230 */ /* 0x000fe20000004100 */
[----:B------:R-:W-:Y:S01]  /*1f00*/  CS2R R142, SRZ ;  /* 0x00000000008e7805 */ /* 0x000fe2000001ff00 */
[----:B------:R-:W-:-:S02]  /*1f10*/  @P4 HADD2.F32 R126, -RZ, R63.H0_H0 ;  /* 0x2000003fff7e4230 */ /* 0x000fc40000004100 */
[-C--:B------:R-:W-:Y:S01]  /*1f20*/  FMUL.FTZ R68, R43, R135.reuse ;  /* 0x000000872b447220 */ /* 0x080fe20000410000 */
[----:B------:R-:W-:Y:S02]  /*1f30*/  @P0 HADD2.F32 R147, -RZ, R63.H1_H1 ;  /* 0x3000003fff930230 */ /* 0x000fe40000004100 */
[----:B------:R-:W-:Y:S01]  /*1f40*/  FMUL.FTZ R63, R42, R135 ;  /* 0x000000872a3f7220 */ /* 0x000fe20000410000 */
[----:B------:R-:W-:Y:S02]  /*1f50*/  @P5 HADD2.F32 R71, -RZ, R34.H1_H1 ;  /* 0x30000022ff475230 */ /* 0x000fe40000004100 */
[----:B------:R-:W-:Y:S01]  /*1f60*/  @P5 FMUL.FTZ R143, R127, R70 ;  /* 0x000000467f8f5220 */ /* 0x000fe20000410000 */
[--C-:B------:R-:W-:Y:S02]  /*1f70*/  @P4 HADD2.F32 R144, -RZ, R35.reuse.H0_H0 ;  /* 0x20000023ff904230 */ /* 0x100fe40000004100 */
[----:B------:R-:W-:Y:S01]  /*1f80*/  FMUL.FTZ R63, R63, UR6 ;  /* 0x000000063f3f7c20 */ /* 0x000fe20008410000 */
[----:B------:R-:W-:-:S02]  /*1f90*/  @P0 HADD2.F32 R127, -RZ, R35.H1_H1 ;  /* 0x30000023ff7f0230 */ /* 0x000fc40000004100 */
[----:B------:R-:W-:Y:S01]  /*1fa0*/  FMUL.FTZ R68, R68, UR6 ;  /* 0x0000000644447c20 */ /* 0x000fe20008410000 */
[----:B------:R-:W-:Y:S02]  /*1fb0*/  HFMA2 R62, -RZ, RZ, 0, 0 ;  /* 0x00000000ff3e7431 */ /* 0x000fe400000001ff */
[----:B------:R-:W-:Y:S01]  /*1fc0*/  @P5 FMUL.FTZ R62, R71, R70 ;  /* 0x00000046473e5220 */ /* 0x000fe20000410000 */
[----:B------:R-:W-:Y:S01]  /*1fd0*/  MOV R66, RZ ;  /* 0x000000ff00427202 */ /* 0x000fe20000000f00 */
[----:B------:R-:W-:Y:S01]  /*1fe0*/  @P4 FMUL.FTZ R66, R144, R63 ;  /* 0x0000003f90424220 */ /* 0x000fe20000410000 */
[----:B------:R-:W-:Y:S01]  /*1ff0*/  MOV R69, RZ ;  /* 0x000000ff00457202 */ /* 0x000fe20000000f00 */
[-C--:B------:R-:W-:Y:S01]  /*2000*/  @P0 FMUL.FTZ R69, R127, R68.reuse ;  /* 0x000000447f450220 */ /* 0x080fe20000410000 */
[----:B------:R-:W-:Y:S01]  /*2010*/  F2FP.F16.F32.PACK_AB R62, R62, R61 ;  /* 0x0000003d3e3e723e */ /* 0x000fe200000000ff */
[----:B------:R-:W-:Y:S02]  /*2020*/  HFMA2 R145, -RZ, RZ, 0, 0 ;  /* 0x00000000ff917431 */ /* 0x000fe400000001ff */
[----:B------:R-:W-:Y:S01]  /*2030*/  @P4 FMUL.FTZ R142, R126, R63 ;  /* 0x0000003f7e8e4220 */ /* 0x000fe20000410000 */
[----:B------:R-:W-:Y:S01]  /*2040*/  F2FP.F16.F32.PACK_AB R61, R60, R67 ;  /* 0x000000433c3d723e */ /* 0x000fe200000000ff */
[----:B------:R-:W-:Y:S01]  /*2050*/  @P0 FMUL.FTZ R145, R147, R68 ;  /* 0x0000004493910220 */ /* 0x000fe20000410000 */
[----:B------:R-:W-:-:S02]  /*2060*/  F2FP.F16.F32.PACK_AB R60, R65, R64 ;  /* 0x00000040413c723e */ /* 0x000fc400000000ff */
[----:B------:R-:W-:Y:S01]  /*2070*/  F2FP.F16.F32.PACK_AB R63, R69, R66 ;  /* 0x00000042453f723e */ /* 0x000fe200000000ff */
[----:B------:R-:W-:Y:S06]  /*2080*/  BRA `(.L_x_5184) ;  /* 0x0000000c00187947 */ /* 0x000fec0003800000 */
.L_x_5182:
        /* <DEDUP_REMOVED lines=11> */
[C---:B------:R-:W-:Y:S01]  /*2140*/  FFMA.FTZ R68, R125.reuse, R68, R45 ;  /* 0x000000447d447223 */ /* 0x040fe2000001002d */
[C---:B------:R-:W-:Y:S01]  /*2150*/  LOP3.LUT P6, RZ, R162.reuse, 0xff000000, RZ, 0xc0, !PT ;  /* 0xff000000a2ff7812 */ /* 0x040fe200078cc0ff */
[----:B------:R-:W-:Y:S01]  /*2160*/  FFMA.FTZ R66, R125, R66, R44 ;  /* 0x000000427d427223 */ /* 0x000fe2000001002c */
[----:B------:R-:W-:Y:S01]  /*2170*/  LOP3.LUT P5, RZ, R162, 0xff0000, RZ, 0xc0, !PT ;  /* 0x00ff0000a2ff7812 */ /* 0x000fe200078ac0ff */
[-C--:B------:R-:W-:Y:S01]  /*2180*/  FMUL.FTZ R68, R68, R135.reuse ;  /* 0x0000008744447220 */ /* 0x080fe20000410000 */
[----:B------:R-:W-:Y:S01]  /*2190*/  FADD.FTZ R152, R153, -R152 ;  /* 0x8000009899987221 */ /* 0x000fe20000010000 */
[----:B------:R-:W-:Y:S01]  /*21a0*/  FMUL.FTZ R66, R66, R135 ;  /* 0x0000008742427220 */ /* 0x000fe20000410000 */
[----:B------:R-:W-:-:S02]  /*21b0*/  @P4 HADD2.F32 R71, -RZ, R60.H1_H1 ;  /* 0x3000003cff474230 */ /* 0x000fc40000004100 */
[----:B------:R-:W-:Y:S01]  /*21c0*/  FMUL.FTZ R68, R68, UR6 ;  /* 0x0000000644447c20 */ /* 0x000fe20008410000 */
[----:B------:R-:W-:Y:S01]  /*21d0*/  @P4 HADD2.F32 R127, -RZ, R32.H1_H1 ;  /* 0x30000020ff7f4230 */ /* 0x000fe20000004100 */
[----:B------:R-:W-:Y:S01]  /*21e0*/  CS2R R64, SRZ ;  /* 0x0000000000407805 */ /* 0x000fe2000001ff00 */
[----:B------:R-:W-:Y:S01]  /*21f0*/  @P0 HADD2.F32 R67, -RZ, R60.H0_H0 ;  /* 0x2000003cff430230 */ /* 0x000fe20000004100 */
[----:B------:R-:W-:Y:S01]  /*2200*/  CS2R R138, SRZ ;  /* 0x00000000008a7805 */ /* 0x000fe2000001ff00 */
[----:B------:R-:W-:Y:S02]  /*2210*/  @P0 HADD2.F32 R69, -RZ, R32.H0_H0 ;  /* 0x20000020ff450230 */ /* 0x000fe40000004100 */
[----:B------:R-:W-:Y:S01]  /*2220*/  FMUL.FTZ R66, R66, UR6 ;  /* 0x0000000642427c20 */ /* 0x000fe20008410000 */
[----:B------:R-:W-:Y:S01]  /*2230*/  FADD.FTZ R154, R155, -R154 ;  /* 0x8000009a9b9a7221 */ /* 0x000fe20000010000 */
[-C--:B------:R-:W-:Y:S01]  /*2240*/  @P4 FMUL.FTZ R139, R71, R68.reuse ;  /* 0x00000044478b4220 */ /* 0x080fe20000410000 */
[----:B------:R-:W-:Y:S01]  /*2250*/  @P4 FMUL.FTZ R64, R127, R68 ;  /* 0x000000447f404220 */ /* 0x000fe20000410000 */
[----:B------:R-:W-:-:S02]  /*2260*/  HFMA2 R0, -RZ, RZ, 0, 0 ;  /* 0x00000000ff007431 */ /* 0x000fc400000001ff */
[----:B------:R-:W-:Y:S01]  /*2270*/  FFMA.FTZ R68, R125, R152, R47 ;  /* 0x000000987d447223 */ /* 0x000fe2000001002f */
[-C--:B------:R-:W-:Y:S01]  /*2280*/  @P0 FMUL.FTZ R0, R67, R66.reuse ;  /* 0x0000004243000220 */ /* 0x080fe20000410000 */
[----:B------:R-:W-:Y:S01]  /*2290*/  @P0 FMUL.FTZ R65, R69, R66 ;  /* 0x0000004245410220 */ /* 0x000fe20000410000 */
[----:B------:R-:W-:Y:S01]  /*22a0*/  FFMA.FTZ R66, R125, R154, R46 ;  /* 0x0000009a7d427223 */ /* 0x000fe2000001002e */
[-C--:B------:R-:W-:Y:S01]  /*22b0*/  FMUL.FTZ R68, R68, R135.reuse ;  /* 0x0000008744447220 */ /* 0x080fe20000410000 */
[----:B------:R-:W-:Y:S01]  /*22c0*/  @P6 HADD2.F32 R71, -RZ, R61.H1_H1 ;  /* 0x3000003dff476230 */ /* 0x000fe20000004100 */
[----:B------:R-:W-:Y:S01]  /*22d0*/  CS2R R140, SRZ ;  /* 0x00000000008c7805 */ /* 0x000fe2000001ff00 */
[----:B------:R-:W-:Y:S01]  /*22e0*/  FMUL.FTZ R66, R66, R135 ;  /* 0x0000008742427220 */ /* 0x000fe20000410000 */
[----:B------:R-:W-:Y:S02]  /*22f0*/  @P6 HADD2.F32 R127, -RZ, R33.H1_H1 ;  /* 0x30000021ff7f6230 */ /* 0x000fe40000004100 */
[----:B------:R-:W-:Y:S01]  /*2300*/  FMUL.FTZ R68, R68, UR6 ;  /* 0x0000000644447c20 */ /* 0x000fe20008410000 */
[----:B------:R-:W-:-:S02]  /*2310*/  @P5 HADD2.F32 R69, -RZ, R61.H0_H0 ;  /* 0x2000003dff455230 */ /* 0x000fc40000004100 */
[----:B------:R-:W-:Y:S01]  /*2320*/  FMUL.FTZ R66, R66, UR6 ;  /* 0x0000000642427c20 */ /* 0x000fe20008410000 */
[----:B------:R-:W-:Y:S02]  /*2330*/  @P5 HADD2.F32 R61, -RZ, R33.H0_H0 ;  /* 0x20000021ff3d5230 */ /* 0x000fe40000004100 */
[----:B------:R-:W-:Y:S02]  /*2340*/  HFMA2 R60, -RZ, RZ, 0, 0 ;  /* 0x00000000ff3c7431 */ /* 0x000fe400000001ff */
[--C-:B------:R-:W-:Y:S01]  /*2350*/  FFMA.FTZ R150, R150, R136, R137.reuse ;  /* 0x0000008896967223 */ /* 0x100fe20000010089 */
[-C--:B------:R-:W-:Y:S01]  /*2360*/  @P6 FMUL.FTZ R141, R71, R68.reuse ;  /* 0x00000044478d6220 */ /* 0x080fe20000410000 */
[----:B------:R-:W-:Y:S01]  /*2370*/  @P6 FMUL.FTZ R60, R127, R68 ;  /* 0x000000447f3c6220 */ /* 0x000fe20000410000 */
[----:B------:R-:W-:Y:S01]  /*2380*/  MOV R67, RZ ;  /* 0x000000ff00437202 */ /* 0x000fe20000000f00 */
[-C--:B------:R-:W-:Y:S01]  /*2390*/  @P5 FMUL.FTZ R138, R69, R66.reuse ;  /* 0x00000042458a5220 */ /* 0x080fe20000410000 */
[----:B------:R-:W-:Y:S01]  /*23a0*/  LOP3.LUT P6, RZ, R163, 0xff, RZ, 0xc0, !PT ;  /* 0x000000ffa3ff7812 */ /* 0x000fe200078cc0ff */
[----:B------:R-:W-:Y:S01]  /*23b0*/  @P5 FMUL.FTZ R67, R61, R66 ;  /* 0x000000423d435220 */ /* 0x000fe20000410000 */
[-CC-:B------:R-:W-:Y:S01]  /*23c0*/  FFMA.FTZ R148, R148, R136.reuse, R137.reuse ;  /* 0x0000008894947223 */ /* 0x180fe20000010089 */
[----:B------:R-:W-:Y:S01]  /*23d0*/  FADD.FTZ R66, R151, -R150 ;  /* 0x8000009697427221 */ /* 0x000fe20000010000 */
[----:B------:R-:W-:Y:S01]  /*23e0*/  LOP3.LUT P5, RZ, R163, 0xff00, RZ, 0xc0, !PT ;  /* 0x0000ff00a3ff7812 */ /* 0x000fe200078ac0ff */
[--C-:B------:R-:W-:Y:S01]  /*23f0*/  FFMA.FTZ R146, R146, R136, R137.reuse ;  /* 0x0000008892927223 */ /* 0x100fe20000010089 */
[----:B------:R-:W-:Y:S01]  /*2400*/  FADD.FTZ R68, R149, -R148 ;  /* 0x8000009495447221 */ /* 0x000fe20000010000 */
[C---:B------:R-:W-:Y:S01]  /*2410*/  FFMA.FTZ R66, R125.reuse, R66, R48 ;  /* 0x000000427d427223 */ /* 0x040fe20000010030 */
[----:B------:R-:W-:Y:S01]  /*2420*/  ISETP.GE.U32.AND P0, PT, R162, RZ, PT ;  /* 0x000000ffa200720c */ /* 0x000fe20003f06070 */
[----:B------:R-:W-:Y:S01]  /*2430*/  FFMA.FTZ R144, R144, R136, R137 ;  /* 0x0000008890907223 */ /* 0x000fe20000010089 */
[----:B------:R-:W-:Y:S01]  /*2440*/  FFMA.FTZ R68, R125, R68, R49 ;  /* 0x000000447d447223 */ /* 0x000fe20000010031 */
[----:B------:R-:W-:Y:S01]  /*2450*/  FMUL.FTZ R66, R66, R135 ;  /* 0x0000008742427220 */ /* 0x000fe20000410000 */
[C---:B------:R-:W-:Y:S01]  /*2460*/  LOP3.LUT P4, RZ, R163.reuse, 0xff0000, RZ, 0xc0, !PT ;  /* 0x00ff0000a3ff7812 */ /* 0x040fe2000788c0ff */
[----:B------:R-:W-:Y:S01]  /*2470*/  @P6 HADD2.F32 R71, -RZ, R62.H0_H0 ;  /* 0x2000003eff476230 */ /* 0x000fe20000004100 */
[----:B------:R-:W-:Y:S01]  /*2480*/  ISETP.GE.U32.AND.EX P0, PT, R163, 0x1000000, PT, P0 ;  /* 0x01000000a300780c */ /* 0x000fe20003f06100 */
[----:B------:R-:W-:-:S02]  /*2490*/  @P6 HADD2.F32 R127, -RZ, R34.H0_H0 ;  /* 0x20000022ff7f6230 */ /* 0x000fc40000004100 */
[-C--:B------:R-:W-:Y:S01]  /*24a0*/  FMUL.FTZ R68, R68, R135.reuse ;  /* 0x0000008744447220 */ /* 0x080fe20000410000 */
[----:B------:R-:W-:Y:S01]  /*24b0*/  FMUL.FTZ R66, R66, UR6 ;  /* 0x0000000642427c20 */ /* 0x000fe20008410000 */
[----:B------:R-:W-:Y:S01]  /*24c0*/  FADD.FTZ R146, R147, -R146 ;  /* 0x8000009293927221 */ /* 0x000fe20000010000 */
[----:B------:R-:W-:Y:S01]  /*24d0*/  FADD.FTZ R144, R145, -R144 ;  /* 0x8000009091907221 */ /* 0x000fe20000010000 */
[----:B------:R-:W-:Y:S01]  /*24e0*/  MOV R61, RZ ;  /* 0x000000ff003d7202 */ /* 0x000fe20000000f00 */
[----:B------:R-:W-:Y:S01]  /*24f0*/  FMUL.FTZ R69, R68, UR6 ;  /* 0x0000000644457c20 */ /* 0x000fe20008410000 */
[-C--:B------:R-:W-:Y:S01]  /*2500*/  @P6 FMUL.FTZ R140, R71, R66.reuse ;  /* 0x00000042478c6220 */ /* 0x080fe20000410000 */
[----:B------:R-:W-:Y:S01]  /*2510*/  @P6 FMUL.FTZ R61, R127, R66 ;  /* 0x000000427f3d6220 */ /* 0x000fe20000410000 */
[C---:B------:R-:W-:Y:S01]  /*2520*/  FFMA.FTZ R66, R125.reuse, R146, R50 ;  /* 0x000000927d427223 */ /* 0x040fe20000010032 */
[----:B------:R-:W-:Y:S01]  /*2530*/  FFMA.FTZ R68, R125, R144, R51 ;  /* 0x000000907d447223 */ /* 0x000fe20000010033 */
[----:B------:R-:W-:Y:S01]  /*2540*/  @P5 HADD2.F32 R62, -RZ, R62.H1_H1 ;  /* 0x3000003eff3e5230 */ /* 0x000fe20000004100 */
[----:B------:R-:W-:Y:S01]  /*2550*/  CS2R R142, SRZ ;  /* 0x00000000008e7805 */ /* 0x000fe2000001ff00 */
[-C--:B------:R-:W-:Y:S01]  /*2560*/  FMUL.FTZ R66, R66, R135.reuse ;  /* 0x0000008742427220 */ /* 0x080fe20000410000 */
[----:B------:R-:W-:Y:S01]  /*2570*/  FMUL.FTZ R68, R68, R135 ;  /* 0x0000008744447220 */ /* 0x000fe20000410000 */
[----:B------:R-:W-:-:S02]  /*2580*/  @P5 HADD2.F32 R126, -RZ, R34.H1_H1 ;  /* 0x30000022ff7e5230 */ /* 0x000fc40000004100 */
[-C--:B------:R-:W-:Y:S01]  /*2590*/  @P5 FMUL.FTZ R143, R62, R69.reuse ;  /* 0x000000453e8f5220 */ /* 0x080fe20000410000 */
[--C-:B------:R-:W-:Y:S02]  /*25a0*/  @P4 HADD2.F32 R147, -RZ, R63.reuse.H0_H0 ;  /* 0x2000003fff934230 */ /* 0x100fe40000004100 */
[----:B------:R-:W-:Y:S01]  /*25b0*/  FMUL.FTZ R66, R66, UR6 ;  /* 0x0000000642427c20 */ /* 0x000fe20008410000 */
[----:B------:R-:W-:Y:S01]  /*25c0*/  @P0 HADD2.F32 R149, -RZ, R63.H1_H1 ;  /* 0x3000003fff950230 */ /* 0x000fe20000004100 */
[----:B------:R-:W-:Y:S01]  /*25d0*/  CS2R R62, SRZ ;  /* 0x00000000003e7805 */ /* 0x000fe2000001ff00 */
[--C-:B------:R-:W-:Y:S02]  /*25e0*/  @P4 HADD2.F32 R71, -RZ, R35.reuse.H0_H0 ;  /* 0x20000023ff474230 */ /* 0x100fe40000004100 */
[----:B------:R-:W-:Y:S01]  /*25f0*/  FMUL.FTZ R68, R68, UR6 ;  /* 0x0000000644447c20 */ /* 0x000fe20008410000 */
[----:B------:R-:W-:Y:S02]  /*2600*/  @P0 HADD2.F32 R127, -RZ, R35.H1_H1 ;  /* 0x30000023ff7f0230 */ /* 0x000fe40000004100 */
[----:B------:R-:W-:Y:S01]  /*2610*/  @P5 FMUL.FTZ R62, R126, R69 ;  /* 0x000000457e3e5220 */ /* 0x000fe20000410000 */
[----:B------:R-:W-:Y:S01]  /*2620*/  MOV R70, RZ ;  /* 0x000000ff00467202 */ /* 0x000fe20000000f00 */
[----:B------:R-:W-:Y:S01]  /*2630*/  @P4 FMUL.FTZ R63, R71, R66 ;  /* 0x00000042473f4220 */ /* 0x000fe20000410000 */
[----:B------:R-:W-:-:S02]  /*2640*/  HFMA2 R145, -RZ, RZ, 0, 0 ;  /* 0x00000000ff917431 */ /* 0x000fc400000001ff */
[----:B------:R-:W-:Y:S01]  /*2650*/  @P0 FMUL.FTZ R70, R127, R68 ;  /* 0x000000447f460220 */ /* 0x000fe20000410000 */
[----:B------:R-:W-:Y:S01]  /*2660*/  F2FP.F16.F32.PACK_AB R62, R62, R61 ;  /* 0x0000003d3e3e723e */ /* 0x000fe200000000ff */
[----:B------:R-:W-:Y:S01]  /*2670*/  @P4 FMUL.FTZ R142, R147, R66 ;  /* 0x00000042938e4220 */ /* 0x000fe20000410000 */
[----:B------:R-:W-:Y:S01]  /*2680*/  F2FP.F16.F32.PACK_AB R61, R60, R67 ;  /* 0x000000433c3d723e */ /* 0x000fe200000000ff */
[----:B------:R-:W-:Y:S01]  /*2690*/  @P0 FMUL.FTZ R145, R149, R68 ;  /* 0x0000004495910220 */ /* 0x000fe20000410000 */
[----:B------:R-:W-:Y:S02]  /*26a0*/  F2FP.F16.F32.PACK_AB R60, R64, R65 ;  /* 0x00000041403c723e */ /* 0x000fe400000000ff */
[----:B------:R-:W-:Y:S01]  /*26b0*/  F2FP.F16.F32.PACK_AB R63, R70, R63 ;  /* 0x0000003f463f723e */ /* 0x000fe200000000ff */
[----:B------:R-:W-:Y:S06]  /*26c0*/  BRA `(.L_x_5184) ;  /* 0x0000000400887947 */ /* 0x000fec0003800000 */
.L_x_5185:
[-CC-:B------:R-:W-:Y:S01]  /*26d0*/  FFMA.FTZ R0, R0, R136.reuse, R137.reuse ;  /* 0x0000008800007223 */ /* 0x180fe20000010089 */
[-CC-:B------:R-:W-:Y:S01]  /*26e0*/  FFMA.FTZ R156, R156, R136.reuse, R137.reuse ;  /* 0x000000889c9c7223 */ /* 0x180fe20000010089 */
[----:B-----5:R-:W-:Y:S01]  /*26f0*/  LOP3.LUT P0, RZ, R162, 0xff, RZ, 0xc0, !PT ;  /* 0x000000ffa2ff7812 */ /* 0x020fe2000780c0ff */
[----:B------:R-:W-:Y:S01]  /*2700*/  FFMA.FTZ R152, R152, R136, R137 ;  /* 0x0000008898987223 */ /* 0x000fe20000010089 */
[----:B------:R-:W-:Y:S01]  /*2710*/  FADD.FTZ R36, R143, -R0 ;  /* 0x800000008f247221 */ /* 0x000fe20000010000 */
[----:B------:R-:W-:Y:S01]  /*2720*/  FADD.FTZ R156, R157, -R156 ;  /* 0x8000009c9d9c7221 */ /* 0x000fe20000010000 */
[C---:B------:R-:W-:Y:S01]  /*2730*/  LOP3.LUT P6, RZ, R162.reuse, 0xff000000, RZ, 0xc0, !PT ;  /* 0xff000000a2ff7812 */ /* 0x040fe200078cc0ff */
[----:B------:R-:W-:Y:S01]  /*2740*/  FADD.FTZ R152, R153, -R152 ;  /* 0x8000009899987221 */ /* 0x000fe20000010000 */
[C---:B------:R-:W-:Y:S01]  /*2750*/  FFMA.FTZ R36, R125.reuse, R36, R44 ;  /* 0x000000247d247223 */ /* 0x040fe2000001002c */
[----:B------:R-:W-:Y:S01]  /*2760*/  FFMA.FTZ R37, R125, R156, R45 ;  /* 0x0000009c7d257223 */ /* 0x000fe2000001002d */
        /* <DEDUP_REMOVED lines=9> */
[----:B------:R-:W-:Y:S01]  /*2800*/  FFMA.FTZ R39, R125, R152, R47 ;  /* 0x000000987d277223 */ /* 0x000fe2000001002f */
[----:B------:R-:W-:Y:S01]  /*2810*/  FADD.FTZ R154, R155, -R154 ;  /* 0x8000009a9b9a7221 */ /* 0x000fe20000010000 */
[----:B------:R-:W-:Y:S02]  /*2820*/  HFMA2 R0, -RZ, RZ, 0, 0 ;  /* 0x00000000ff007431 */ /* 0x000fe400000001ff */
[-C--:B------:R-:W-:Y:S01]  /*2830*/  @P0 FMUL.FTZ R0, R41, R38.reuse ;  /* 0x0000002629000220 */ /* 0x080fe20000410000 */
[----:B------:R-:W-:Y:S01]  /*2840*/  MOV R64, RZ ;  /* 0x000000ff00407202 */ /* 0x000fe20000000f00 */
[----:B------:R-:W-:Y:S01]  /*2850*/  FMUL.FTZ R41, R39, R135 ;  /* 0x0000008727297220 */ /* 0x000fe20000410000 */
[----:B------:R-:W-:Y:S01]  /*2860*/  @P0 FMUL.FTZ R64, R43, R38 ;  /* 0x000000262b400220 */ /* 0x000fe20000410000 */
[----:B------:R-:W-:Y:S01]  /*2870*/  FFMA.FTZ R38, R125, R154, R46 ;  /* 0x0000009a7d267223 */ /* 0x000fe2000001002e */
        /* <DEDUP_REMOVED lines=14> */
[----:B------:R-:W-:Y:S01]  /*2960*/  FFMA.FTZ R148, R148, R136, R137 ;  /* 0x0000008894947223 */ /* 0x000fe20000010089 */
        /* <DEDUP_REMOVED lines=9> */
[----:B------:R-:W-:Y:S01]  /*2a00*/  FFMA.FTZ R40, R125, R150, R48 ;  /* 0x000000967d287223 */ /* 0x000fe20000010030 */
[----:B------:R-:W-:Y:S01]  /*2a10*/  HFMA2 R65, -RZ, RZ, 0, 0 ;  /* 0x00000000ff417431 */ /* 0x000fe200000001ff */
[----:B------:R-:W-:Y:S01]  /*2a20*/  LOP3.LUT P5, RZ, R163, 0xff00, RZ, 0xc0, !PT ;  /* 0x0000ff00a3ff7812 */ /* 0x000fe200078ac0ff */
[----:B------:R-:W-:Y:S01]  /*2a30*/  @P4 FMUL.FTZ R65, R43, R42 ;  /* 0x0000002a2b414220 */ /* 0x000fe20000410000 */
[----:B------:R-:W-:Y:S01]  /*2a40*/  LOP3.LUT P4, RZ, R163, 0xff0000, RZ, 0xc0, !PT ;  /* 0x00ff0000a3ff7812 */ /* 0x000fe2000788c0ff */
[----:B------:R-:W-:Y:S01]  /*2a50*/  FFMA.FTZ R41, R125, R148, R49 ;  /* 0x000000947d297223 */ /* 0x000fe20000010031 */
        /* <DEDUP_REMOVED lines=40> */
[----:B------:R-:W-:-:S07]  /*2ce0*/  F2FP.F16.F32.PACK_AB R63, R69, R66 ;  /* 0x00000042453f723e */ /* 0x000fce00000000ff */
.L_x_5184:
[----:B------:R-:W-:Y:S01]  /*2cf0*/  ISETP.NE.U32.AND P0, PT, RZ, UR4, PT ;  /* 0x00000004ff007c0c */ /* 0x000fe2000bf05070 */
[----:B------:R-:W0:Y:S03]  /*2d00*/  LDC.64 R68, c[0x0][0x468] ;  /* 0x00011a00ff447b82 */ /* 0x000e260000000a00 */
        /* <DEDUP_REMOVED lines=9> */
[----:B-1----:R-:W-:-:S04]  /*2da0*/  @P0 IMAD.WIDE.U32 R70, R124, 0x20, R64 ;  /* 0x000000207c460825 */ /* 0x002fc800078e0040 */
[----:B------:R-:W-:Y:S01]  /*2db0*/  IMAD.WIDE.U32 R64, R105, 0x10, R160 ;  /* 0x0000001069407825 */ /* 0x000fe200078e00a0 */
[----:B------:R0:W-:Y:S04]  /*2dc0*/  @P0 STG.E.128 desc[UR8][R70.64], R36 ;  /* 0x0000002446000986 */ /* 0x0001e8000c101d08 */
[----:B------:R0:W-:Y:S04]  /*2dd0*/  @P0 STG.E.128 desc[UR8][R70.64+0x10], R40 ;  /* 0x0000102846000986 */ /* 0x0001e8000c101d08 */
[----:B------:R0:W-:Y:S01]  /*2de0*/  STG.E.128 desc[UR8][R126.64], R60 ;  /* 0x0000003c7e007986 */ /* 0x0001e2000c101d08 */
[----:B------:R-:W-:-:S03]  /*2df0*/  FADD.FTZ R11, R142, R11 ;  /* 0x0000000b8e0b7221 */ /* 0x000fc60000010000 */
[----:B------:R-:W5:Y:S01]  /*2e00*/  LDG.E.128 R64, desc[UR8][R64.64] ;  /* 0x0000000840407981 */ /* 0x000f62000c1e1d00 */
[----:B------:R-:W-:Y:S01]  /*2e10*/  FADD.FTZ R10, R145, R10 ;  /* 0x0000000a910a7221 */ /* 0x000fe20000010000 */
[----:B------:R-:W-:Y:S06]  /*2e20*/  @!P2 BRA `(.L_x_5186) ;  /* 0x0000000c001ca947 */ /* 0x000fec0003800000 */
[----:B------:R-:W-:Y:S05]  /*2e30*/  @!P0 BRA `(.L_x_5187) ;  /* 0x0000000400888947 */ /* 0x000fea0003800000 */
[-CC-:B------:R-:W-:Y:S01]  /*2e40*/  FFMA.FTZ R76, R76, R136.reuse, R137.reuse ;  /* 0x000000884c4c7223 */ /* 0x180fe20000010089 */
[----:B------:R-:W-:Y:S01]  /*2e50*/  LOP3.LUT P2, RZ, R72, 0xff, RZ, 0xc0, !PT ;  /* 0x000000ff48ff7812 */ /* 0x000fe2000784c0ff */
[-CC-:B------:R-:W-:Y:S01]  /*2e60*/  FFMA.FTZ R0, R79, R136.reuse, R137.reuse ;  /* 0x000000884f007223 */ /* 0x180fe20000010089 */
[-CC-:B0-----:R-:W-:Y:S01]  /*2e70*/  FFMA.FTZ R37, R80, R136.reuse, R137.reuse ;  /* 0x0000008850257223 */ /* 0x181fe20000010089 */
[----:B------:R-:W-:Y:S01]  /*2e80*/  FADD.FTZ R76, R75, -R76 ;  /* 0x8000004c4b4c7221 */ /* 0x000fe20000010000 */
[----:B------:R-:W-:Y:S01]  /*2e90*/  FFMA.FTZ R42, R83, R136, R137 ;  /* 0x00000088532a7223 */ /* 0x000fe20000010089 */
[----:B------:R-:W-:Y:S01]  /*2ea0*/  FADD.FTZ R38, R77, -R0 ;  /* 0x800000004d267221 */ /* 0x000fe20000010000 */
[----:B------:R-:W-:Y:S01]  /*2eb0*/  FADD.FTZ R78, R78, -R37 ;  /* 0x800000254e4e7221 */ /* 0x000fe20000010000 */
[C---:B------:R-:W-:Y:S01]  /*2ec0*/  FFMA.FTZ R36, R125.reuse, R76, R52 ;  /* 0x0000004c7d247223 */ /* 0x040fe20000010034 */
[C---:B------:R-:W-:Y:S01]  /*2ed0*/  LOP3.LUT P4, RZ, R72.reuse, 0xff00, RZ, 0xc0, !PT ;  /* 0x0000ff0048ff7812 */ /* 0x040fe2000788c0ff */
[----:B------:R-:W-:Y:S01]  /*2ee0*/  FFMA.FTZ R37, R125, R38, R53 ;  /* 0x000000267d257223 */ /* 0x000fe20000010035 */
[----:B------:R-:W-:Y:S01]  /*2ef0*/  LOP3.LUT P5, RZ, R72, 0xff0000, RZ, 0xc0, !PT ;  /* 0x00ff000048ff7812 */ /* 0x000fe200078ac0ff */
[----:B------:R-:W-:Y:S01]  /*2f00*/  FMUL.FTZ R38, R36, R135 ;  /* 0x0000008724267220 */ /* 0x000fe20000410000 */
[----:B------:R-:W-:Y:S01]  /*2f10*/  LOP3.LUT P6, RZ, R72, 0xff000000, RZ, 0xc0, !PT ;  /* 0xff00000048ff7812 */ /* 0x000fe200078cc0ff */
[----:B-----5:R-:W-:Y:S01]  /*2f20*/  @P2 HADD2.F32 R39, -RZ, R64.H0_H0 ;  /* 0x20000040ff272230 */ /* 0x020fe20000004100 */
[----:B------:R-:W-:Y:S01]  /*2f30*/  CS2R R60, SRZ ;  /* 0x00000000003c7805 */ /* 0x000fe2000001ff00 */
[----:B------:R-:W-:-:S02]  /*2f40*/  @P2 HADD2.F32 R40, -RZ, R28.H0_H0 ;  /* 0x2000001cff282230 */ /* 0x000fc40000004100 */
[----:B------:R-:W-:Y:S01]  /*2f50*/  FMUL.FTZ R38, R38, UR6 ;  /* 0x0000000626267c20 */ /* 0x000fe20008410000 */
[----:B------:R-:W-:Y:S02]  /*2f60*/  HFMA2 R0, -RZ, RZ, 0, 0 ;  /* 0x00000000ff007431 */ /* 0x000fe400000001ff */
[----:B------:R-:W-:Y:S01]  /*2f70*/  FADD.FTZ R62, R81, -R42 ;  /* 0x8000002a513e7221 */ /* 0x000fe20000010000 */
[----:B------:R-:W-:Y:S01]  /*2f80*/  FMUL.FTZ R41, R37, R135 ;  /* 0x0000008725297220 */ /* 0x000fe20000410000 */
[C---:B------:R-:W-:Y:S01]  /*2f90*/  @P2 FMUL.FTZ R0, R38.reuse, R39 ;  /* 0x0000002726002220 */ /* 0x040fe20000410000 */
[----:B------:R-:W-:Y:S01]  /*2fa0*/  @P2 FMUL.FTZ R60, R38, R40 ;  /* 0x00000028263c2220 */ /* 0x000fe20000410000 */
[C---:B------:R-:W-:Y:S01]  /*2fb0*/  FFMA.FTZ R38, R125.reuse, R78, R54 ;  /* 0x0000004e7d267223 */ /* 0x040fe20000010036 */
[----:B------:R-:W-:Y:S01]  /*2fc0*/  FFMA.FTZ R39, R125, R62, R55 ;  /* 0x0000003e7d277223 */ /* 0x000fe20000010037 */
[----:B------:R-:W-:Y:S01]  /*2fd0*/  FMUL.FTZ R77, R41, UR6 ;  /* 0x00000006294d7c20 */ /* 0x000fe20008410000 */
[----:B------:R-:W-:-:S02]  /*2fe0*/  @P4 HADD2.F32 R64, -RZ, R64.H1_H1 ;  /* 0x30000040ff404230 */ /* 0x000fc40000004100 */
[-C--:B------:R-:W-:Y:S01]  /*2ff0*/  FMUL.FTZ R41, R38, R135.reuse ;  /* 0x0000008726297220 */ /* 0x080fe20000410000 */
[----:B------:R-:W-:Y:S01]  /*3000*/  FMUL.FTZ R62, R39, R135 ;  /* 0x00000087273e7220 */ /* 0x000fe20000410000 */
[--C-:B------:R-:W-:Y:S01]  /*3010*/  @P5 HADD2.F32 R42, -RZ, R65.reuse.H0_H0 ;  /* 0x20000041ff2a5230 */ /* 0x100fe20000004100 */
[----:B------:R-:W-:Y:S01]  /*3020*/  CS2R R70, SRZ ;  /* 0x0000000000467805 */ /* 0x000fe2000001ff00 */
[----:B------:R-:W-:Y:S01]  /*3030*/  FMUL.FTZ R76, R41, UR6 ;  /* 0x00000006294c7c20 */ /* 0x000fe20008410000 */
[----:B------:R-:W-:Y:S02]  /*3040*/  @P6 HADD2.F32 R65, -RZ, R65.H1_H1 ;  /* 0x30000041ff416230 */ /* 0x000fe40000004100 */
[----:B------:R-:W-:Y:S01]  /*3050*/  FMUL.FTZ R62, R62, UR6 ;  /* 0x000000063e3e7c20 */ /* 0x000fe20008410000 */
[--C-:B------:R-:W-:Y:S02]  /*3060*/  @P6 HADD2.F32 R41, -RZ, R29.reuse.H1_H1 ;  /* 0x3000001dff296230 */ /* 0x100fe40000004100 */
[----:B------:R-:W-:Y:S01]  /*3070*/  @P4 FMUL.FTZ R71, R77, R64 ;  /* 0x000000404d474220 */ /* 0x000fe20000410000 */
[----:B------:R-:W-:Y:S01]  /*3080*/  FFMA.FTZ R79, R128, R136, R137 ;  /* 0x00000088804f7223 */ /* 0x000fe20000010089 */
[----:B------:R-:W-:Y:S01]  /*3090*/  HFMA2 R75, -RZ, RZ, 0, 0 ;  /* 0x00000000ff4b7431 */ /* 0x000fe200000001ff */
[----:B------:R-:W-:Y:S01]  /*30a0*/  MOV R64, RZ ;  /* 0x000000ff00407202 */ /* 0x000fe20000000f00 */
[C---:B------:R-:W-:Y:S01]  /*30b0*/  @P6 FMUL.FTZ R75, R62.reuse, R65 ;  /* 0x000000413e4b6220 */ /* 0x040fe20000410000 */
[----:B------:R-:W-:Y:S01]  /*30c0*/  @P6 FMUL.FTZ R64, R62, R41 ;  /* 0x000000293e406220 */ /* 0x000fe20000410000 */
[----:B------:R-:W-:Y:S01]  /*30d0*/  @P4 HADD2.F32 R40, -RZ, R28.H1_H1 ;  /* 0x3000001cff284230 */ /* 0x000fe20000004100 */
[----:B------:R-:W-:Y:S01]  /*30e0*/  LOP3.LUT P6, RZ, R73, 0xff, RZ, 0xc0, !PT ;  /* 0x000000ff49ff7812 */ /* 0x000fe200078cc0ff */
[----:B------:R-:W-:Y:S01]  /*30f0*/  FADD.FTZ R79, R82, -R79 ;  /* 0x8000004f524f7221 */ /* 0x000fe20000010000 */
[----:B------:R-:W-:Y:S01]  /*3100*/  @P5 HADD2.F32 R43, -RZ, R29.H0_H0 ;  /* 0x2000001dff2b5230 */ /* 0x000fe20000004100 */
[----:B------:R-:W-:Y:S01]  /*3110*/  MOV R63, RZ ;  /* 0x000000ff003f7202 */ /* 0x000fe20000000f00 */
[----:B------:R-:W-:Y:S01]  /*3120*/  @P4 FMUL.FTZ R63, R77, R40 ;  /* 0x000000284d3f4220 */ /* 0x000fe20000410000 */
[----:B------:R-:W-:Y:S01]  /*3130*/  ISETP.GE.U32.AND P2, PT, R72, RZ, PT ;  /* 0x000000ff4800720c */ /* 0x000fe20003f46070 */
[----:B------:R-:W-:Y:S01]  /*3140*/  FFMA.FTZ R40, R125, R79, R56 ;  /* 0x0000004f7d287223 */ /* 0x000fe20000010038 */
[C---:B------:R-:W-:Y:S01]  /*3150*/  @P5 FMUL.FTZ R70, R76.reuse, R42 ;  /* 0x0000002a4c465220 */ /* 0x040fe20000410000 */
[----:B------:R-:W-:Y:S01]  /*3160*/  @P5 FMUL.FTZ R61, R76, R43 ;  /* 0x0000002b4c3d5220 */ /* 0x000fe20000410000 */
[C---:B------:R-:W-:Y:S01]  /*3170*/  LOP3.LUT P5, RZ, R73.reuse, 0xff00, RZ, 0xc0, !PT ;  /* 0x0000ff0049ff7812 */ /* 0x040fe200078ac0ff */
[----:B------:R-:W-:Y:S01]  /*3180*/  FMUL.FTZ R42, R40, R135 ;  /* 0x00000087282a7220 */ /* 0x000fe20000410000 */
[----:B------:R-:W-:Y:S01]  /*3190*/  LOP3.LUT P4, RZ, R73, 0xff0000, RZ, 0xc0, !PT ;  /* 0x00ff000049ff7812 */ /* 0x000fe2000788c0ff */
[-CC-:B------:R-:W-:Y:S01]  /*31a0*/  FFMA.FTZ R80, R131, R136.reuse, R137.reuse ;  /* 0x0000008883507223 */ /* 0x180fe20000010089 */
[----:B------:R-:W-:Y:S01]  /*31b0*/  ISETP.GE.U32.AND.EX P2, PT, R73, 0x1000000, PT, P2 ;  /* 0x010000004900780c */ /* 0x000fe20003f46120 */
[-CC-:B------:R-:W-:Y:S01]  /*31c0*/  FFMA.FTZ R83, R132, R136.reuse, R137.reuse ;  /* 0x0000008884537223 */ /* 0x180fe20000010089 */
[----:B------:R-:W-:Y:S01]  /*31d0*/  FFMA.FTZ R133, R133, R136, R137 ;  /* 0x0000008885857223 */ /* 0x000fe20000010089 */
[----:B------:R-:W-:-:S02]  /*31e0*/  @P6 HADD2.F32 R43, -RZ, R66.H0_H0 ;  /* 0x20000042ff2b6230 */ /* 0x000fc40000004100 */
[----:B------:R-:W-:Y:S01]  /*31f0*/  FMUL.FTZ R42, R42, UR6 ;  /* 0x000000062a2a7c20 */ /* 0x000fe20008410000 */
[----:B------:R-:W-:Y:S02]  /*3200*/  @P6 HADD2.F32 R65, -RZ, R30.H0_H0 ;  /* 0x2000001eff416230 */ /* 0x000fe40000004100 */
[----:B------:R-:W-:Y:S01]  /*3210*/  FADD.FTZ R80, R129, -R80 ;  /* 0x8000005081507221 */ /* 0x000fe20000010000 */
[----:B------:R-:W-:Y:S01]  /*3220*/  FADD.FTZ R83, R130, -R83 ;  /* 0x8000005382537221 */ /* 0x000fe20000010000 */
[----:B------:R-:W-:Y:S01]  /*3230*/  CS2R R72, SRZ ;  /* 0x0000000000487805 */ /* 0x000fe2000001ff00 */
[----:B------:R-:W-:Y:S01]  /*3240*/  FADD.FTZ R134, R134, -R133 ;  /* 0x8000008586867221 */ /* 0x000fe20000010000 */
[----:B------:R-:W-:Y:S02]  /*3250*/  HFMA2 R62, -RZ, RZ, 0, 0 ;  /* 0x00000000ff3e7431 */ /* 0x000fe400000001ff */
[C---:B------:R-:W-:Y:S01]  /*3260*/  @P6 FMUL.FTZ R72, R42.reuse, R43 ;  /* 0x0000002b2a486220 */ /* 0x040fe20000410000 */
[----:B------:R-:W-:Y:S01]  /*3270*/  @P6 FMUL.FTZ R62, R42, R65 ;  /* 0x000000412a3e6220 */ /* 0x000fe20000410000 */
[C---:B------:R-:W-:Y:S01]  /*3280*/  FFMA.FTZ R41, R125.reuse, R80, R57 ;  /* 0x000000507d297223 */ /* 0x040fe20000010039 */
[C---:B------:R-:W-:Y:S01]  /*3290*/  FFMA.FTZ R42, R125.reuse, R83, R58 ;  /* 0x000000537d2a7223 */ /* 0x040fe2000001003a */
[----:B------:R-:W-:Y:S01]  /*32a0*/  FFMA.FTZ R43, R125, R134, R59 ;  /* 0x000000867d2b7223 */ /* 0x000fe2000001003b */
[----:B------:R-:W-:-:S02]  /*32b0*/  @P5 HADD2.F32 R76, -RZ, R66.H1_H1 ;  /* 0x30000042ff4c5230 */ /* 0x000fc40000004100 */
[-C--:B------:R-:W-:Y:S01]  /*32c0*/  FMUL.FTZ R66, R41, R135.reuse ;  /* 0x0000008729427220 */ /* 0x080fe20000410000 */
[--C-:B------:R-:W-:Y:S01]  /*32d0*/  @P4 HADD2.F32 R78, -RZ, R67.reuse.H0_H0 ;  /* 0x20000043ff4e4230 */ /* 0x100fe20000004100 */
[----:B------:R-:W-:Y:S01]  /*32e0*/  MOV R65, RZ ;  /* 0x000000ff00417202 */ /* 0x000fe20000000f00 */
[----:B------:R-:W-:Y:S02]  /*32f0*/  @P2 HADD2.F32 R81, -RZ, R67.H1_H1 ;  /* 0x30000043ff512230 */ /* 0x000fe40000004100 */
[-C--:B------:R-:W-:Y:S01]  /*3300*/  FMUL.FTZ R67, R42, R135.reuse ;  /* 0x000000872a437220 */ /* 0x080fe20000410000 */
[----:B------:R-:W-:Y:S01]  /*3310*/  FMUL.FTZ R135, R43, R135 ;  /* 0x000000872b877220 */ /* 0x000fe20000410000 */
[----:B------:R-:W-:Y:S01]  /*3320*/  FMUL.FTZ R127, R66, UR6 ;  /* 0x00000006427f7c20 */ /* 0x000fe20008410000 */
[----:B------:R-:W-:Y:S02]  /*3330*/  @P5 HADD2.F32 R66, -RZ, R30.H1_H1 ;  /* 0x3000001eff425230 */ /* 0x000fe40000004100 */
[----:B------:R-:W-:Y:S01]  /*3340*/  FMUL.FTZ R83, R67, UR6 ;  /* 0x0000000643537c20 */ /* 0x000fe20008410000 */
[----:B------:R-:W-:-:S02]  /*3350*/  @P4 HADD2.F32 R80, -RZ, R31.H0_H0 ;  /* 0x2000001fff504230 */ /* 0x000fc40000004100 */
[----:B------:R-:W-:Y:S01]  /*3360*/  FMUL.FTZ R124, R135, UR6 ;  /* 0x00000006877c7c20 */ /* 0x000fe20008410000 */
[----:B------:R-:W-:Y:S02]  /*3370*/  @P2 HADD2.F32 R67, -RZ, R31.H1_H1 ;  /* 0x3000001fff432230 */ /* 0x000fe40000004100 */
[----:B------:R-:W-:Y:S01]  /*3380*/  HFMA2 R79, -RZ, RZ, 0, 0 ;  /* 0x00000000ff4f7431 */ /* 0x000fe200000001ff */
[----:B------:R-:W-:Y:S01]  /*3390*/  MOV R82, RZ ;  /* 0x000000ff00527202 */ /* 0x000fe20000000f00 */
[----:B------:R-:W-:Y:S01]  /*33a0*/  @P5 FMUL.FTZ R65, R127, R66 ;  /* 0x000000427f415220 */ /* 0x000fe20000410000 */
[----:B------:R-:W-:Y:S01]  /*33b0*/  @P4 FMUL.FTZ R79, R83, R80 ;  /* 0x00000050534f4220 */ /* 0x000fe20000410000 */
[C---:B------:R-:W-:Y:S01]  /*33c0*/  @P2 FMUL.FTZ R82, R124.reuse, R67 ;  /* 0x000000437c522220 */ /* 0x040fe20000410000 */
[----:B------:R-:W-:Y:S01]  /*33d0*/  @P5 FMUL.FTZ R73, R127, R76 ;  /* 0x0000004c7f495220 */ /* 0x000fe20000410000 */
[----:B------:R-:W-:Y:S02]  /*33e0*/  CS2R R76, SRZ ;  /* 0x00000000004c7805 */ /* 0x000fe4000001ff00 */
[----:B------:R-:W-:Y:S01]  /*33f0*/  F2FP.F16.F32.PACK_AB R60, R63, R60 ;  /* 0x0000003c3f3c723e */ /* 0x000fe200000000ff */
[----:B------:R-:W-:Y:S01]  /*3400*/  @P4 FMUL.FTZ R76, R83, R78 ;  /* 0x0000004e534c4220 */ /* 0x000fe20000410000 */
[----:B------:R-:W-:Y:S01]  /*3410*/  @P2 FMUL.FTZ R77, R124, R81 ;  /* 0x000000517c4d2220 */ /* 0x000fe20000410000 */
[----:B------:R-:W-:-:S02]  /*3420*/  F2FP.F16.F32.PACK_AB R62, R65, R62 ;  /* 0x0000003e413e723e */ /* 0x000fc400000000ff */
[----:B------:R-:W-:Y:S02]  /*3430*/  F2FP.F16.F32.PACK_AB R61, R64, R61 ;  /* 0x0000003d403d723e */ /* 0x000fe400000000ff */
[----:B------:R-:W-:Y:S01]  /*3440*/  F2FP.F16.F32.PACK_AB R63, R82, R79 ;  /* 0x0000004f523f723e */ /* 0x000fe200000000ff */
[----:B------:R-:W-:Y:S06]  /*3450*/  BRA `(.L_x_5188) ;  /* 0x0000001000ac7947 */ /* 0x000fec0003800000 */
.L_x_5187:
[-CC-:B------:R-:W-:Y:S01]  /*3460*/  FFMA.FTZ R76, R76, R136.reuse, R137.reuse ;  /* 0x000000884c4c7223 */ /* 0x180fe20000010089 */
[-CC-:B------:R-:W-:Y:S01]  /*3470*/  FFMA.FTZ R0, R79, R136.reuse, R137.reuse ;  /* 0x000000884f007223 */ /* 0x180fe20000010089 */
[----:B------:R-:W-:Y:S01]  /*3480*/  LOP3.LUT P2, RZ, R72, 0xff, RZ, 0xc0, !PT ;  /* 0x000000ff48ff7812 */ /* 0x000fe2000784c0ff */
[-CC-:B0-----:R-:W-:Y:S01]  /*3490*/  FFMA.FTZ R61, R80, R136.reuse, R137.reuse ;  /* 0x00000088503d7223 */ /* 0x181fe20000010089 */
[----:B------:R-:W-:Y:S01]  /*34a0*/  FADD.FTZ R76, R75, -R76 ;  /* 0x8000004c4b4c7221 */ /* 0x000fe20000010000 */
[----:B------:R-:W-:Y:S01]  /*34b0*/  FADD.FTZ R62, R77, -R0 ;  /* 0x800000004d3e7221 */ /* 0x000fe20000010000 */
[C---:B------:R-:W-:Y:S01]  /*34c0*/  LOP3.LUT P5, RZ, R72.reuse, 0xff0000, RZ, 0xc0, !PT ;  /* 0x00ff000048ff7812 */ /* 0x040fe200078ac0ff */
[----:B------:R-:W-:Y:S01]  /*34d0*/  FFMA.FTZ R80, R83, R136, R137 ;  /* 0x0000008853507223 */ /* 0x000fe20000010089 */
[----:B------:R-:W-:Y:S01]  /*34e0*/  LOP3.LUT P6, RZ, R72, 0xff000000, RZ, 0xc0, !PT ;  /* 0xff00000048ff7812 */ /* 0x000fe200078cc0ff */
[C---:B------:R-:W-:Y:S01]  /*34f0*/  FFMA.FTZ R76, R125.reuse, R76, R52 ;  /* 0x0000004c7d4c7223 */ /* 0x040fe20000010034 */
[----:B------:R-:W-:Y:S01]  /*3500*/  FFMA.FTZ R62, R125, R62, R53 ;  /* 0x0000003e7d3e7223 */ /* 0x000fe20000010035 */
[----:B------:R-:W-:Y:S01]  /*3510*/  FADD.FTZ R77, R78, -R61 ;  /* 0x8000003d4e4d7221 */ /* 0x000fe20000010000 */
[----:B------:R-:W-:Y:S01]  /*3520*/  LOP3.LUT P4, RZ, R72, 0xff00, RZ, 0xc0, !PT ;  /* 0x0000ff0048ff7812 */ /* 0x000fe2000788c0ff */
[C---:B------:R-:W-:Y:S01]  /*3530*/  FMUL.FTZ R61, R135.reuse, R76 ;  /* 0x0000004c873d7220 */ /* 0x040fe20000410000 */
[----:B------:R-:W-:Y:S01]  /*3540*/  FMUL.FTZ R62, R135, R62 ;  /* 0x0000003e873e7220 */ /* 0x000fe20000410000 */
[----:B------:R-:W-:Y:S01]  /*3550*/  FADD.FTZ R80, R81, -R80 ;  /* 0x8000005051507221 */ /* 0x000fe20000010000 */
[----:B------:R-:W-:-:S02]  /*3560*/  @P2 HADD2.F32 R78, -RZ, R28.H0_H0 ;  /* 0x2000001cff4e2230 */ /* 0x000fc40000004100 */
[----:B------:R-:W-:Y:S01]  /*3570*/  FMUL.FTZ R61, R61, UR6 ;  /* 0x000000063d3d7c20 */ /* 0x000fe20008410000 */
[----:B------:R-:W-:Y:S01]  /*3580*/  FMUL.FTZ R76, R62, UR6 ;  /* 0x000000063e4c7c20 */ /* 0x000fe20008410000 */
[C---:B------:R-:W-:Y:S01]  /*3590*/  FFMA.FTZ R62, R125.reuse, R77, R54 ;  /* 0x0000004d7d3e7223 */ /* 0x040fe20000010036 */
[----:B------:R-:W-:Y:S01]  /*35a0*/  FFMA.FTZ R80, R125, R80, R55 ;  /* 0x000000507d507223 */ /* 0x000fe20000010037 */
[----:B------:R-:W-:Y:S01]  /*35b0*/  MOV R60, RZ ;  /* 0x000000ff003c7202 */ /* 0x000fe20000000f00 */
[----:B------:R-:W-:Y:S01]  /*35c0*/  @P2 FMUL.FTZ R60, R78, R61 ;  /* 0x0000003d4e3c2220 */ /* 0x000fe20000410000 */
[--C-:B-----5:R-:W-:Y:S02]  /*35d0*/  @P5 HADD2.F32 R79, -RZ, R65.reuse.H0_H0 ;  /* 0x20000041ff4f5230 */ /* 0x120fe40000004100 */
[C---:B------:R-:W-:Y:S01]  /*35e0*/  FMUL.FTZ R62, R135.reuse, R62 ;  /* 0x0000003e873e7220 */ /* 0x040fe20000410000 */
[----:B------:R-:W-:Y:S02]  /*35f0*/  @P6 HADD2.F32 R78, -RZ, R65.H1_H1 ;  /* 0x30000041ff4e6230 */ /* 0x000fe40000004100 */
[----:B------:R-:W-:Y:S01]  /*3600*/  FMUL.FTZ R65, R135, R80 ;  /* 0x0000005087417220 */ /* 0x000fe20000410000 */
[----:B------:R-:W-:-:S02]  /*3610*/  @P2 HADD2.F32 R70, -RZ, R64.H0_H0 ;  /* 0x20000040ff462230 */ /* 0x000fc40000004100 */
[----:B------:R-:W-:Y:S01]  /*3620*/  FMUL.FTZ R62, R62, UR6 ;  /* 0x000000063e3e7c20 */ /* 0x000fe20008410000 */
[--C-:B------:R-:W-:Y:S02]  /*3630*/  @P5 HADD2.F32 R81, -RZ, R29.reuse.H0_H0 ;  /* 0x2000001dff515230 */ /* 0x100fe40000004100 */
[----:B------:R-:W-:Y:S01]  /*3640*/  FMUL.FTZ R65, R65, UR6 ;  /* 0x0000000641417c20 */ /* 0x000fe20008410000 */
[----:B------:R-:W-:Y:S02]  /*3650*/  @P6 HADD2.F32 R80, -RZ, R29.H1_H1 ;  /* 0x3000001dff506230 */ /* 0x000fe40000004100 */
[----:B------:R-:W-:Y:S02]  /*3660*/  HFMA2 R0, -RZ, RZ, 0, 0 ;  /* 0x00000000ff007431 */ /* 0x000fe400000001ff */
[----:B------:R-:W-:Y:S02]  /*3670*/  @P4 HADD2.F32 R63, -RZ, R64.H1_H1 ;  /* 0x30000040ff3f4230 */ /* 0x000fe40000004100 */
[----:B------:R-:W-:Y:S01]  /*3680*/  @P2 FMUL.FTZ R0, R70, R61 ;  /* 0x0000003d46002220 */ /* 0x000fe20000410000 */
[----:B------:R-:W-:-:S02]  /*3690*/  @P4 HADD2.F32 R77, -RZ, R28.H1_H1 ;  /* 0x3000001cff4d4230 */ /* 0x000fc40000004100 */
[----:B------:R-:W-:Y:S01]  /*36a0*/  HFMA2 R70, -RZ, RZ, 0, 0 ;  /* 0x00000000ff467431 */ /* 0x000fe200000001ff */
[----:B------:R-:W-:Y:S01]  /*36b0*/  MOV R64, RZ ;  /* 0x000000ff00407202 */ /* 0x000fe20000000f00 */
[----:B------:R-:W-:Y:S01]  /*36c0*/  HFMA2 R75, -RZ, RZ, 0, 0 ;  /* 0x00000000ff4b7431 */ /* 0x000fe200000001ff */
[----:B------:R-:W-:Y:S01]  /*36d0*/  MOV R61, RZ ;  /* 0x000000ff003d7202 */ /* 0x000fe20000000f00 */
[----:B------:R-:W-:Y:S02]  /*36e0*/  HFMA2 R71, -RZ, RZ, 0, 0 ;  /* 0x00000000ff477431 */ /* 0x000fe400000001ff */
[-C--:B------:R-:W-:Y:S01]  /*36f0*/  @P5 FMUL.FTZ R70, R79, R62.reuse ;  /* 0x0000003e4f465220 */ /* 0x080fe20000410000 */
[----:B------:R-:W-:Y:S01]  /*3700*/  @P5 FMUL.FTZ R64, R81, R62 ;  /* 0x0000003e51405220 */ /* 0x000fe20000410000 */
[-C--:B------:R-:W-:Y:S01]  /*3710*/  @P6 FMUL.FTZ R75, R78, R65.reuse ;  /* 0x000000414e4b6220 */ /* 0x080fe20000410000 */
[----:B------:R-:W-:Y:S01]  /*3720*/  @P6 FMUL.FTZ R61, R80, R65 ;  /* 0x00000041503d6220 */ /* 0x000fe20000410000 */
[----:B------:R-:W-:Y:S01]  /*3730*/  ISETP.GE.U32.AND P2, PT, R72, RZ, PT ;  /* 0x000000ff4800720c */ /* 0x000fe20003f46070 */
[----:B------:R-:W-:Y:S01]  /*3740*/  @P4 FMUL.FTZ R71, R63, R76 ;  /* 0x0000004c3f474220 */ /* 0x000fe20000410000 */
[----:B------:R-:W-:Y:S01]  /*3750*/  LOP3.LUT P6, RZ, R73, 0xff, RZ, 0xc0, !PT ;  /* 0x000000ff49ff7812 */ /* 0x000fe200078cc0ff */
[-CC-:B------:R-:W-:Y:S01]  /*3760*/  FFMA.FTZ R62, R131, R136.reuse, R137.reuse ;  /* 0x00000088833e7223 */ /* 0x180fe20000010089 */
[----:B------:R-:W-:Y:S01]  /*3770*/  LOP3.LUT P5, RZ, R73, 0xff00, RZ, 0xc0, !PT ;  /* 0x0000ff0049ff7812 */ /* 0x000fe200078ac0ff */
[--C-:B------:R-:W-:Y:S01]  /*3780*/  FFMA.FTZ R65, R128, R136, R137.reuse ;  /* 0x0000008880417223 */ /* 0x100fe20000010089 */
[----:B------:R-:W-:Y:S01]  /*3790*/  MOV R63, RZ ;  /* 0x000000ff003f7202 */ /* 0x000fe20000000f00 */
[----:B------:R-:W-:Y:S01]  /*37a0*/  @P4 FMUL.FTZ R63, R77, R76 ;  /* 0x0000004c4d3f4220 */ /* 0x000fe20000410000 */
[----:B------:R-:W-:Y:S01]  /*37b0*/  LOP3.LUT P4, RZ, R73, 0xff0000, RZ, 0xc0, !PT ;  /* 0x00ff000049ff7812 */ /* 0x000fe2000788c0ff */
[----:B------:R-:W-:Y:S01]  /*37c0*/  FADD.FTZ R72, R129, -R62 ;  /* 0x8000003e81487221 */ /* 0x000fe20000010000 */
[----:B------:R-:W-:Y:S01]  /*37d0*/  ISETP.GE.U32.AND.EX P2, PT, R73, 0x1000000, PT, P2 ;  /* 0x010000004900780c */ /* 0x000fe20003f46120 */
[-CC-:B------:R-:W-:Y:S01]  /*37e0*/  FFMA.FTZ R73, R132, R136.reuse, R137.reuse ;  /* 0x0000008884497223 */ /* 0x180fe20000010089 */
[----:B------:R-:W-:Y:S01]  /*37f0*/  FFMA.FTZ R133, R133, R136, R137 ;  /* 0x0000008885857223 */ /* 0x000fe20000010089 */
[----:B------:R-:W-:Y:S01]  /*3800*/  FADD.FTZ R65, R82, -R65 ;  /* 0x8000004152417221 */ /* 0x000fe20000010000 */
[----:B------:R-:W-:Y:S01]  /*3810*/  FFMA.FTZ R76, R125, R72, R57 ;  /* 0x000000487d4c7223 */ /* 0x000fe20000010039 */
[----:B------:R-:W-:Y:S01]  /*3820*/  FADD.FTZ R73, R130, -R73 ;  /* 0x8000004982497221 */ /* 0x000fe20000010000 */
[----:B------:R-:W-:Y:S01]  /*3830*/  FADD.FTZ R134, R134, -R133 ;  /* 0x8000008586867221 */ /* 0x000fe20000010000 */
[----:B------:R-:W-:-:S02]  /*3840*/  @P6 HADD2.F32 R77, -RZ, R66.H0_H0 ;  /* 0x20000042ff4d6230 */ /* 0x000fc40000004100 */
[C---:B------:R-:W-:Y:S01]  /*3850*/  FFMA.FTZ R62, R125.reuse, R65, R56 ;  /* 0x000000417d3e7223 */ /* 0x040fe20000010038 */
[----:B------:R-:W-:Y:S01]  /*3860*/  FFMA.FTZ R78, R125, R73, R58 ;  /* 0x000000497d4e7223 */ /* 0x000fe2000001003a */
[----:B------:R-:W-:Y:S02]  /*3870*/  @P5 HADD2.F32 R81, -RZ, R66.H1_H1 ;  /* 0x30000042ff515230 */ /* 0x000fe40000004100 */
[----:B------:R-:W-:Y:S01]  /*3880*/  FMUL.FTZ R66, R135, R76 ;  /* 0x0000004c87427220 */ /* 0x000fe20000410000 */
[----:B------:R-:W-:Y:S01]  /*3890*/  FFMA.FTZ R134, R125, R134, R59 ;  /* 0x000000867d867223 */ /* 0x000fe2000001003b */
[--C-:B------:R-:W-:Y:S02]  /*38a0*/  @P4 HADD2.F32 R80, -RZ, R67.reuse.H0_H0 ;  /* 0x20000043ff504230 */ /* 0x100fe40000004100 */
[C---:B------:R-:W-:Y:S01]  /*38b0*/  FMUL.FTZ R62, R135.reuse, R62 ;  /* 0x0000003e873e7220 */ /* 0x040fe20000410000 */
[----:B------:R-:W-:Y:S02]  /*38c0*/  @P2 HADD2.F32 R124, -RZ, R67.H1_H1 ;  /* 0x30000043ff7c2230 */ /* 0x000fe40000004100 */
[C---:B------:R-:W-:Y:S01]  /*38d0*/  FMUL.FTZ R67, R135.reuse, R78 ;  /* 0x0000004e87437220 */ /* 0x040fe20000410000 */
[----:B------:R-:W-:Y:S01]  /*38e0*/  FMUL.FTZ R78, R66, UR6 ;  /* 0x00000006424e7c20 */ /* 0x000fe20008410000 */
[----:B------:R-:W-:Y:S01]  /*38f0*/  CS2R R72, SRZ ;  /* 0x0000000000487805 */ /* 0x000fe2000001ff00 */
[----:B------:R-:W-:Y:S01]  /*3900*/  FMUL.FTZ R135, R135, R134 ;  /* 0x0000008687877220 */ /* 0x000fe20000410000 */
[----:B------:R-:W-:-:S02]  /*3910*/  @P6 HADD2.F32 R79, -RZ, R30.H0_H0 ;  /* 0x2000001eff4f6230 */ /* 0x000fc40000004100 */
[----:B------:R-:W-:Y:S01]  /*3920*/  FMUL.FTZ R62, R62, UR6 ;  /* 0x000000063e3e7c20 */ /* 0x000fe20008410000 */
[----:B------:R-:W-:Y:S01]  /*3930*/  @P5 FMUL.FTZ R73, R81, R78 ;  /* 0x0000004e51495220 */ /* 0x000fe20000410000 */
[----:B------:R-:W-:Y:S02]  /*3940*/  @P5 HADD2.F32 R81, -RZ, R30.H1_H1 ;  /* 0x3000001eff515230 */ /* 0x000fe40000004100 */
[----:B------:R-:W-:Y:S01]  /*3950*/  FMUL.FTZ R67, R67, UR6 ;  /* 0x0000000643437c20 */ /* 0x000fe20008410000 */
[--C-:B------:R-:W-:Y:S02]  /*3960*/  @P4 HADD2.F32 R82, -RZ, R31.reuse.H0_H0 ;  /* 0x2000001fff524230 */ /* 0x100fe40000004100 */
[----:B------:R-:W-:Y:S01]  /*3970*/  FMUL.FTZ R135, R135, UR6 ;  /* 0x0000000687877c20 */ /* 0x000fe20008410000 */
[----:B------:R-:W-:Y:S02]  /*3980*/  @P2 HADD2.F32 R126, -RZ, R31.H1_H1 ;  /* 0x3000001fff7e2230 */ /* 0x000fe40000004100 */
[----:B------:R-:W-:-:S02]  /*3990*/  HFMA2 R65, -RZ, RZ, 0, 0 ;  /* 0x00000000ff417431 */ /* 0x000fc400000001ff */
[-C--:B------:R-:W-:Y:S01]  /*39a0*/  @P6 FMUL.FTZ R72, R77, R62.reuse ;  /* 0x0000003e4d486220 */ /* 0x080fe20000410000 */
[----:B------:R-:W-:Y:S01]  /*39b0*/  @P6 FMUL.FTZ R65, R79, R62 ;  /* 0x0000003e4f416220 */ /* 0x000fe20000410000 */
[----:B------:R-:W-:Y:S01]  /*39c0*/  MOV R62, RZ ;  /* 0x000000ff003e7202 */ /* 0x000fe20000000f00 */
[----:B------:R-:W-:Y:S01]  /*39d0*/  HFMA2 R66, -RZ, RZ, 0, 0 ;  /* 0x00000000ff427431 */ /* 0x000fe200000001ff */
[----:B------:R-:W-:Y:S01]  /*39e0*/  MOV R79, RZ ;  /* 0x000000ff004f7202 */ /* 0x000fe20000000f00 */
[----:B------:R-:W-:Y:S01]  /*39f0*/  @P5 FMUL.FTZ R62, R81, R78 ;  /* 0x0000004e513e5220 */ /* 0x000fe20000410000 */
[----:B------:R-:W-:Y:S01]  /*3a00*/  @P4 FMUL.FTZ R66, R82, R67 ;  /* 0x0000004352424220 */ /* 0x000fe20000410000 */
        /* <DEDUP_REMOVED lines=9> */
.L_x_5186:
[----:B------:R-:W-:Y:S05]  /*3aa0*/  @!P0 BRA `(.L_x_5189) ;  /* 0x00000004008c8947 */ /* 0x000fea0003800000 */
[-CC-:B------:R-:W-:Y:S01]  /*3ab0*/  FFMA.FTZ R76, R76, R136.reuse, R137.reuse ;  /* 0x000000884c4c7223 */ /* 0x180fe20000010089 */
[-CC-:B------:R-:W-:Y:S01]  /*3ac0*/  FFMA.FTZ R0, R79, R136.reuse, R137.reuse ;  /* 0x000000884f007223 */ /* 0x180fe20000010089 */
[----:B------:R-:W-:Y:S01]  /*3ad0*/  LOP3.LUT P2, RZ, R72, 0xff, RZ, 0xc0, !PT ;  /* 0x000000ff48ff7812 */ /* 0x000fe2000784c0ff */
[-CC-:B0-----:R-:W-:Y:S01]  /*3ae0*/  FFMA.FTZ R37, R80, R136.reuse, R137.reuse ;  /* 0x0000008850257223 */ /* 0x181fe20000010089 */
[----:B------:R-:W-:Y:S01]  /*3af0*/  FADD.FTZ R76, R75, -R76 ;  /* 0x8000004c4b4c7221 */ /* 0x000fe20000010000 */
[----:B------:R-:W-:Y:S01]  /*3b00*/  FADD.FTZ R38, R77, -R0 ;  /* 0x800000004d267221 */ /* 0x000fe20000010000 */
[----:B------:R-:W-:Y:S01]  /*3b10*/  FFMA.FTZ R40, R83, R136, R137 ;  /* 0x0000008853287223 */ /* 0x000fe20000010089 */
[----:B------:R-:W-:Y:S01]  /*3b20*/  FADD.FTZ R78, R78, -R37 ;  /* 0x800000254e4e7221 */ /* 0x000fe20000010000 */
[C---:B------:R-:W-:Y:S01]  /*3b30*/  FMUL.FTZ R36, R125.reuse, R76 ;  /* 0x0000004c7d247220 */ /* 0x040fe20000410000 */
[----:B------:R-:W-:Y:S01]  /*3b40*/  FMUL.FTZ R37, R125, R38 ;  /* 0x000000267d257220 */ /* 0x000fe20000410000 */
[----:B------:R-:W-:Y:S01]  /*3b50*/  LOP3.LUT P4, RZ, R72, 0xff00, RZ, 0xc0, !PT ;  /* 0x0000ff0048ff7812 */ /* 0x000fe2000788c0ff */
[----:B------:R-:W-:Y:S01]  /*3b60*/  FADD.FTZ R40, R81, -R40 ;  /* 0x8000002851287221 */ /* 0x000fe20000010000 */
[-C--:B------:R-:W-:Y:S01]  /*3b70*/  FMUL.FTZ R38, R36, R135.reuse ;  /* 0x0000008724267220 */ /* 0x080fe20000410000 */
[C---:B------:R-:W-:Y:S01]  /*3b80*/  LOP3.LUT P6, RZ, R72.reuse, 0xff000000, RZ, 0xc0, !PT ;  /* 0xff00000048ff7812 */ /* 0x040fe200078cc0ff */
[----:B------:R-:W-:Y:S01]  /*3b90*/  FMUL.FTZ R39, R37, R135 ;  /* 0x0000008725277220 */ /* 0x000fe20000410000 */
[----:B------:R-:W-:Y:S01]  /*3ba0*/  LOP3.LUT P5, RZ, R72, 0xff0000, RZ, 0xc0, !PT ;  /* 0x00ff000048ff7812 */ /* 0x000fe200078ac0ff */
[----:B-----5:R-:W-:-:S02]  /*3bb0*/  @P2 HADD2.F32 R41, -RZ, R64.H0_H0 ;  /* 0x20000040ff292230 */ /* 0x020fc40000004100 */
[----:B------:R-:W-:Y:S01]  /*3bc0*/  FMUL.FTZ R38, R38, UR6 ;  /* 0x0000000626267c20 */ /* 0x000fe20008410000 */
[----:B------:R-:W-:Y:S02]  /*3bd0*/  @P2 HADD2.F32 R43, -RZ, R28.H0_H0 ;  /* 0x2000001cff2b2230 */ /* 0x000fe40000004100 */
[----:B------:R-:W-:Y:S01]  /*3be0*/  FMUL.FTZ R42, R39, UR6 ;  /* 0x00000006272a7c20 */ /* 0x000fe20008410000 */
[----:B------:R-:W-:Y:S01]  /*3bf0*/  HFMA2 R0, -RZ, RZ, 0, 0 ;  /* 0x00000000ff007431 */ /* 0x000fe200000001ff */
[----:B------:R-:W-:Y:S01]  /*3c00*/  MOV R60, RZ ;  /* 0x000000ff003c7202 */ /* 0x000fe20000000f00 */
[----:B------:R-:W-:Y:S01]  /*3c10*/  FMUL.FTZ R39, R125, R40 ;  /* 0x000000287d277220 */ /* 0x000fe20000410000 */
[-C--:B------:R-:W-:Y:S01]  /*3c20*/  @P2 FMUL.FTZ R0, R41, R38.reuse ;  /* 0x0000002629002220 */ /* 0x080fe20000410000 */
[----:B------:R-:W-:Y:S01]  /*3c30*/  @P2 FMUL.FTZ R60, R43, R38 ;  /* 0x000000262b3c2220 */ /* 0x000fe20000410000 */
[----:B------:R-:W-:Y:S01]  /*3c40*/  FMUL.FTZ R38, R125, R78 ;  /* 0x0000004e7d267220 */ /* 0x000fe20000410000 */
[-C--:B------:R-:W-:Y:S01]  /*3c50*/  FMUL.FTZ R41, R39, R135.reuse ;  /* 0x0000008727297220 */ /* 0x080fe20000410000 */
[----:B------:R-:W-:Y:S01]  /*3c60*/  @P4 HADD2.F32 R61, -RZ, R64.H1_H1 ;  /* 0x30000040ff3d4230 */ /* 0x000fe20000004100 */
[----:B------:R-:W-:Y:S01]  /*3c70*/  CS2R R70, SRZ ;  /* 0x0000000000467805 */ /* 0x000fe2000001ff00 */
[----:B------:R-:W-:Y:S01]  /*3c80*/  FMUL.FTZ R40, R38, R135 ;  /* 0x0000008726287220 */ /* 0x000fe20000410000 */
[----:B------:R-:W-:-:S02]  /*3c90*/  @P6 HADD2.F32 R62, -RZ, R65.H1_H1 ;  /* 0x30000041ff3e6230 */ /* 0x000fc40000004100 */
[----:B------:R-:W-:Y:S01]  /*3ca0*/  FMUL.FTZ R41, R41, UR6 ;  /* 0x0000000629297c20 */ /* 0x000fe20008410000 */
[----:B------:R-:W-:Y:S02]  /*3cb0*/  @P6 HADD2.F32 R76, -RZ, R29.H1_H1 ;  /* 0x3000001dff4c6230 */ /* 0x000fe40000004100 */
[----:B------:R-:W-:Y:S01]  /*3cc0*/  FMUL.FTZ R40, R40, UR6 ;  /* 0x0000000628287c20 */ /* 0x000fe20008410000 */
[----:B------:R-:W-:Y:S02]  /*3cd0*/  @P5 HADD2.F32 R77, -RZ, R65.H0_H0 ;  /* 0x20000041ff4d5230 */ /* 0x000fe40000004100 */
[--C-:B------:R-:W-:Y:S01]  /*3ce0*/  FFMA.FTZ R79, R128, R136, R137.reuse ;  /* 0x00000088804f7223 */ /* 0x100fe20000010089 */
[----:B------:R-:W-:Y:S02]  /*3cf0*/  @P5 HADD2.F32 R65, -RZ, R29.H0_H0 ;  /* 0x2000001dff415230 */ /* 0x000fe40000004100 */
[----:B------:R-:W-:Y:S01]  /*3d00*/  HFMA2 R75, -RZ, RZ, 0, 0 ;  /* 0x00000000ff4b7431 */ /* 0x000fe200000001ff */
[----:B------:R-:W-:Y:S01]  /*3d10*/  MOV R64, RZ ;  /* 0x000000ff00407202 */ /* 0x000fe20000000f00 */
[----:B------:R-:W-:Y:S01]  /*3d20*/  @P4 FMUL.FTZ R71, R61, R42 ;  /* 0x0000002a3d474220 */ /* 0x000fe20000410000 */
[-C--:B------:R-:W-:Y:S01]  /*3d30*/  @P6 FMUL.FTZ R75, R62, R41.reuse ;  /* 0x000000293e4b6220 */ /* 0x080fe20000410000 */
[----:B------:R-:W-:Y:S01]  /*3d40*/  @P6 FMUL.FTZ R64, R76, R41 ;  /* 0x000000294c406220 */ /* 0x000fe20000410000 */
[----:B------:R-:W-:Y:S01]  /*3d50*/  MOV R61, RZ ;  /* 0x000000ff003d7202 */ /* 0x000fe20000000f00 */
[-C--:B------:R-:W-:Y:S01]  /*3d60*/  @P5 FMUL.FTZ R70, R77, R40.reuse ;  /* 0x000000284d465220 */ /* 0x080fe20000410000 */
[----:B------:R-:W-:Y:S01]  /*3d70*/  LOP3.LUT P6, RZ, R73, 0xff, RZ, 0xc0, !PT ;  /* 0x000000ff49ff7812 */ /* 0x000fe200078cc0ff */
[----:B------:R-:W-:Y:S01]  /*3d80*/  @P5 FMUL.FTZ R61, R65, R40 ;  /* 0x00000028413d5220 */ /* 0x000fe20000410000 */
[----:B------:R-:W-:Y:S01]  /*3d90*/  FFMA.FTZ R80, R131, R136, R137 ;  /* 0x0000008883507223 */ /* 0x000fe20000010089 */
[----:B------:R-:W-:Y:S01]  /*3da0*/  FADD.FTZ R40, R82, -R79 ;  /* 0x8000004f52287221 */ /* 0x000fe20000010000 */
[----:B------:R-:W-:Y:S01]  /*3db0*/  @P4 HADD2.F32 R43, -RZ, R28.H1_H1 ;  /* 0x3000001cff2b4230 */ /* 0x000fe20000004100 */
[----:B------:R-:W-:Y:S01]  /*3dc0*/  LOP3.LUT P5, RZ, R73, 0xff00, RZ, 0xc0, !PT ;  /* 0x0000ff0049ff7812 */ /* 0x000fe200078ac0ff */
[----:B------:R-:W-:Y:S01]  /*3dd0*/  FADD.FTZ R80, R129, -R80 ;  /* 0x8000005081507221 */ /* 0x000fe20000010000 */
[----:B------:R-:W-:Y:S01]  /*3de0*/  FMUL.FTZ R40, R125, R40 ;  /* 0x000000287d287220 */ /* 0x000fe20000410000 */
[----:B------:R-:W-:-:S02]  /*3df0*/  HFMA2 R63, -RZ, RZ, 0, 0 ;  /* 0x00000000ff3f7431 */ /* 0x000fc400000001ff */
[----:B------:R-:W-:Y:S01]  /*3e00*/  @P4 FMUL.FTZ R63, R43, R42 ;  /* 0x0000002a2b3f4220 */ /* 0x000fe20000410000 */
[----:B------:R-:W-:Y:S01]  /*3e10*/  ISETP.GE.U32.AND P2, PT, R72, RZ, PT ;  /* 0x000000ff4800720c */ /* 0x000fe20003f46070 */
[----:B------:R-:W-:Y:S01]  /*3e20*/  FMUL.FTZ R41, R125, R80 ;  /* 0x000000507d297220 */ /* 0x000fe20000410000 */
[-C--:B------:R-:W-:Y:S01]  /*3e30*/  FMUL.FTZ R42, R40, R135.reuse ;  /* 0x00000087282a7220 */ /* 0x080fe20000410000 */
[-CC-:B------:R-:W-:Y:S01]  /*3e40*/  FFMA.FTZ R83, R132, R136.reuse, R137.reuse ;  /* 0x0000008884537223 */ /* 0x180fe20000010089 */
[----:B------:R-:W-:Y:S01]  /*3e50*/  FFMA.FTZ R133, R133, R136, R137 ;  /* 0x0000008885857223 */ /* 0x000fe20000010089 */
[----:B------:R-:W-:Y:S01]  /*3e60*/  @P6 HADD2.F32 R65, -RZ, R66.H0_H0 ;  /* 0x20000042ff416230 */ /* 0x000fe20000004100 */
[C---:B------:R-:W-:Y:S01]  /*3e70*/  LOP3.LUT P4, RZ, R73.reuse, 0xff0000, RZ, 0xc0, !PT ;  /* 0x00ff000049ff7812 */ /* 0x040fe2000788c0ff */
[----:B------:R-:W-:Y:S01]  /*3e80*/  @P6 HADD2.F32 R77, -RZ, R30.H0_H0 ;  /* 0x2000001eff4d6230 */ /* 0x000fe20000004100 */
[----:B------:R-:W-:Y:S01]  /*3e90*/  ISETP.GE.U32.AND.EX P2, PT, R73, 0x1000000, PT, P2 ;  /* 0x010000004900780c */ /* 0x000fe20003f46120 */
[----:B------:R-:W-:Y:S01]  /*3ea0*/  FMUL.FTZ R43, R41, R135 ;  /* 0x00000087292b7220 */ /* 0x000fe20000410000 */
[----:B------:R-:W-:Y:S01]  /*3eb0*/  FMUL.FTZ R42, R42, UR6 ;  /* 0x000000062a2a7c20 */ /* 0x000fe20008410000 */
[----:B------:R-:W-:Y:S01]  /*3ec0*/  FADD.FTZ R130, R130, -R83 ;  /* 0x8000005382827221 */ /* 0x000fe20000010000 */
[----:B------:R-:W-:Y:S01]  /*3ed0*/  FADD.FTZ R134, R134, -R133 ;  /* 0x8000008586867221 */ /* 0x000fe20000010000 */
[----:B------:R-:W-:Y:S01]  /*3ee0*/  CS2R R72, SRZ ;  /* 0x0000000000487805 */ /* 0x000fe2000001ff00 */
[----:B------:R-:W-:-:S02]  /*3ef0*/  HFMA2 R62, -RZ, RZ, 0, 0 ;  /* 0x00000000ff3e7431 */ /* 0x000fc400000001ff */
[----:B------:R-:W-:Y:S02]  /*3f00*/  @P5 HADD2.F32 R66, -RZ, R66.H1_H1 ;  /* 0x30000042ff425230 */ /* 0x000fe40000004100 */
[----:B------:R-:W-:Y:S01]  /*3f10*/  FMUL.FTZ R79, R43, UR6 ;  /* 0x000000062b4f7c20 */ /* 0x000fe20008410000 */
[-C--:B------:R-:W-:Y:S01]  /*3f20*/  @P6 FMUL.FTZ R72, R65, R42.reuse ;  /* 0x0000002a41486220 */ /* 0x080fe20000410000 */
[----:B------:R-:W-:Y:S01]  /*3f30*/  @P6 FMUL.FTZ R62, R77, R42 ;  /* 0x0000002a4d3e6220 */ /* 0x000fe20000410000 */
[C---:B------:R-:W-:Y:S01]  /*3f40*/  FMUL.FTZ R42, R125.reuse, R130 ;  /* 0x000000827d2a7220 */ /* 0x040fe20000410000 */
[----:B------:R-:W-:Y:S01]  /*3f50*/  FMUL.FTZ R43, R125, R134 ;  /* 0x000000867d2b7220 */ /* 0x000fe20000410000 */
[----:B------:R-:W-:Y:S01]  /*3f60*/  @P5 FMUL.FTZ R73, R66, R79 ;  /* 0x0000004f42495220 */ /* 0x000fe20000410000 */
[----:B------:R-:W-:Y:S02]  /*3f70*/  @P5 HADD2.F32 R80, -RZ, R30.H1_H1 ;  /* 0x3000001eff505230 */ /* 0x000fe40000004100 */
[-C--:B------:R-:W-:Y:S01]  /*3f80*/  FMUL.FTZ R66, R42, R135.reuse ;  /* 0x000000872a427220 */ /* 0x080fe20000410000 */
[----:B------:R-:W-:Y:S01]  /*3f90*/  FMUL.FTZ R135, R43, R135 ;  /* 0x000000872b877220 */ /* 0x000fe20000410000 */
[--C-:B------:R-:W-:Y:S01]  /*3fa0*/  @P4 HADD2.F32 R83, -RZ, R31.reuse.H0_H0 ;  /* 0x2000001fff534230 */ /* 0x100fe20000004100 */
[----:B------:R-:W-:Y:S01]  /*3fb0*/  MOV R65, RZ ;  /* 0x000000ff00417202 */ /* 0x000fe20000000f00 */
[----:B------:R-:W-:-:S02]  /*3fc0*/  @P2 HADD2.F32 R124, -RZ, R31.H1_H1 ;  /* 0x3000001fff7c2230 */ /* 0x000fc40000004100 */
[----:B------:R-:W-:Y:S01]  /*3fd0*/  FMUL.FTZ R66, R66, UR6 ;  /* 0x0000000642427c20 */ /* 0x000fe20008410000 */
[----:B------:R-:W-:Y:S01]  /*3fe0*/  FMUL.FTZ R135, R135, UR6 ;  /* 0x0000000687877c20 */ /* 0x000fe20008410000 */
[--C-:B------:R-:W-:Y:S01]  /*3ff0*/  @P4 HADD2.F32 R81, -RZ, R67.reuse.H0_H0 ;  /* 0x20000043ff514230 */ /* 0x100fe20000004100 */
[----:B------:R-:W-:Y:S01]  /*4000*/  MOV R78, RZ ;  /* 0x000000ff004e7202 */ /* 0x000fe20000000f00 */
[----:B------:R-:W-:Y:S02]  /*4010*/  @P2 HADD2.F32 R82, -RZ, R67.H1_H1 ;  /* 0x30000043ff522230 */ /* 0x000fe40000004100 */
[----:B------:R-:W-:Y:S02]  /*4020*/  HFMA2 R67, -RZ, RZ, 0, 0 ;  /* 0x00000000ff437431 */ /* 0x000fe400000001ff */
[----:B------:R-:W-:Y:S01]  /*4030*/  @P5 FMUL.FTZ R65, R80, R79 ;  /* 0x0000004f50415220 */ /* 0x000fe20000410000 */
[----:B------:R-:W-:Y:S01]  /*4040*/  @P4 FMUL.FTZ R67, R83, R66 ;  /* 0x0000004253434220 */ /* 0x000fe20000410000 */
[----:B------:R-:W-:Y:S01]  /*4050*/  @P2 FMUL.FTZ R78, R124, R135 ;  /* 0x000000877c4e2220 */ /* 0x000fe20000410000 */
[----:B------:R-:W-:-:S02]  /*4060*/  CS2R R76, SRZ ;  /* 0x00000000004c7805 */ /* 0x000fc4000001ff00 */
[----:B------:R-:W-:Y:S01]  /*4070*/  F2FP.F16.F32.PACK_AB R60, R63, R60 ;  /* 0x0000003c3f3c723e */ /* 0x000fe200000000ff */
[----:B------:R-:W-:Y:S01]  /*4080*/  @P4 FMUL.FTZ R76, R81, R66 ;  /* 0x00000042514c4220 */ /* 0x000fe20000410000 */
[----:B------:R-:W-:Y:S01]  /*4090*/  @P2 FMUL.FTZ R77, R82, R135 ;  /* 0x00000087524d2220 */ /* 0x000fe20000410000 */
[----:B------:R-:W-:Y:S02]  /*40a0*/  F2FP.F16.F32.PACK_AB R62, R65, R62 ;  /* 0x0000003e413e723e */ /* 0x000fe400000000ff */
[----:B------:R-:W-:Y:S02]  /*40b0*/  F2FP.F16.F32.PACK_AB R61, R64, R61 ;  /* 0x0000003d403d723e */ /* 0x000fe400000000ff */
[----:B------:R-:W-:Y:S01]  /*40c0*/  F2FP.F16.F32.PACK_AB R63, R78, R67 ;  /* 0x000000434e3f723e */ /* 0x000fe200000000ff */
[----:B------:R-:W-:Y:S06]  /*40d0*/  BRA `(.L_x_5188) ;  /* 0x00000004008c7947 */ /* 0x000fec0003800000 */
.L_x_5189:
        /* <DEDUP_REMOVED lines=9> */
[C---:B------:R-:W-:Y:S01]  /*4170*/  FMUL.FTZ R76, R125.reuse, R76 ;  /* 0x0000004c7d4c7220 */ /* 0x040fe20000410000 */
[----:B------:R-:W-:Y:S01]  /*4180*/  FMUL.FTZ R62, R125, R62 ;  /* 0x0000003e7d3e7220 */ /* 0x000fe20000410000 */
[----:B------:R-:W-:Y:S01]  /*4190*/  FADD.FTZ R80, R78, -R61 ;  /* 0x8000003d4e507221 */ /* 0x000fe20000010000 */
[----:B------:R-:W-:Y:S01]  /*41a0*/  FADD.FTZ R124, R81, -R124 ;  /* 0x8000007c517c7221 */ /* 0x000fe20000010000 */
[C---:B------:R-:W-:Y:S01]  /*41b0*/  FMUL.FTZ R61, R135.reuse, R76 ;  /* 0x0000004c873d7220 */ /* 0x040fe20000410000 */
[----:B------:R-:W-:Y:S01]  /*41c0*/  FMUL.FTZ R62, R135, R62 ;  /* 0x0000003e873e7220 */ /* 0x000fe20000410000 */
[----:B------:R-:W-:Y:S01]  /*41d0*/  LOP3.LUT P4, RZ, R72, 0xff00, RZ, 0xc0, !PT ;  /* 0x0000ff0048ff7812 */ /* 0x000fe2000788c0ff */
[----:B------:R-:W-:-:S02]  /*41e0*/  @P2 HADD2.F32 R78, -RZ, R28.H0_H0 ;  /* 0x2000001cff4e2230 */ /* 0x000fc40000004100 */
[----:B------:R-:W-:Y:S01]  /*41f0*/  FMUL.FTZ R61, R61, UR6 ;  /* 0x000000063d3d7c20 */ /* 0x000fe20008410000 */
[----:B------:R-:W-:Y:S01]  /*4200*/  FMUL.FTZ R76, R62, UR6 ;  /* 0x000000063e4c7c20 */ /* 0x000fe20008410000 */
[C---:B------:R-:W-:Y:S01]  /*4210*/  FMUL.FTZ R62, R125.reuse, R80 ;  /* 0x000000507d3e7220 */ /* 0x040fe20000410000 */
[----:B------:R-:W-:Y:S01]  /*4220*/  FMUL.FTZ R124, R125, R124 ;  /* 0x0000007c7d7c7220 */ /* 0x000fe20000410000 */
        /* <DEDUP_REMOVED lines=14> */
[----:B------:R-:W-:Y:S01]  /*4310*/  HFMA2 R70, -RZ, RZ, 0, 0 ;  /* 0x00000000ff467431 */ /* 0x000fe200000001ff */
[----:B------:R-:W-:Y:S01]  /*4320*/  MOV R64, RZ ;  /* 0x000000ff00407202 */ /* 0x000fe20000000f00 */
[----:B------:R-:W-:Y:S01]  /*4330*/  HFMA2 R75, -RZ, RZ, 0, 0 ;  /* 0x00000000ff4b7431 */ /* 0x000fe200000001ff */
[----:B------:R-:W-:Y:S01]  /*4340*/  MOV R61, RZ ;  /* 0x000000ff003d7202 */ /* 0x000fe20000000f00 */
[----:B------:R-:W-:-:S02]  /*4350*/  @P4 HADD2.F32 R77, -RZ, R28.H1_H1 ;  /* 0x3000001cff4d4230 */ /* 0x000fc40000004100 */
[-C--:B------:R-:W-:Y:S01]  /*4360*/  @P5 FMUL.FTZ R70, R79, R62.reuse ;  /* 0x0000003e4f465220 */ /* 0x080fe20000410000 */
[----:B------:R-:W-:Y:S01]  /*4370*/  @P5 FMUL.FTZ R64, R81, R62 ;  /* 0x0000003e51405220 */ /* 0x000fe20000410000 */
[-C--:B------:R-:W-:Y:S01]  /*4380*/  @P6 FMUL.FTZ R75, R78, R65.reuse ;  /* 0x000000414e4b6220 */ /* 0x080fe20000410000 */
[----:B------:R-:W-:Y:S01]  /*4390*/  @P6 FMUL.FTZ R61, R80, R65 ;  /* 0x00000041503d6220 */ /* 0x000fe20000410000 */
[C---:B------:R-:W-:Y:S01]  /*43a0*/  LOP3.LUT P6, RZ, R73.reuse, 0xff, RZ, 0xc0, !PT ;  /* 0x000000ff49ff7812 */ /* 0x040fe200078cc0ff */
[----:B------:R-:W-:Y:S01]  /*43b0*/  HFMA2 R71, -RZ, RZ, 0, 0 ;  /* 0x00000000ff477431 */ /* 0x000fe200000001ff */
[----:B------:R-:W-:Y:S01]  /*43c0*/  LOP3.LUT P5, RZ, R73, 0xff00, RZ, 0xc0, !PT ;  /* 0x0000ff0049ff7812 */ /* 0x000fe200078ac0ff */
[----:B------:R-:W-:Y:S01]  /*43d0*/  @P4 FMUL.FTZ R71, R63, R76 ;  /* 0x0000004c3f474220 */ /* 0x000fe20000410000 */
[----:B------:R-:W-:Y:S01]  /*43e0*/  ISETP.GE.U32.AND P2, PT, R72, RZ, PT ;  /* 0x000000ff4800720c */ /* 0x000fe20003f46070 */
[--C-:B------:R-:W-:Y:S01]  /*43f0*/  FFMA.FTZ R62, R131, R136, R137.reuse ;  /* 0x00000088833e7223 */ /* 0x100fe20000010089 */
[----:B------:R-:W-:Y:S01]  /*4400*/  MOV R63, RZ ;  /* 0x000000ff003f7202 */ /* 0x000fe20000000f00 */
[----:B------:R-:W-:Y:S01]  /*4410*/  @P4 FMUL.FTZ R63, R77, R76 ;  /* 0x0000004c4d3f4220 */ /* 0x000fe20000410000 */
[C---:B------:R-:W-:Y:S01]  /*4420*/  LOP3.LUT P4, RZ, R73.reuse, 0xff0000, RZ, 0xc0, !PT ;  /* 0x00ff000049ff7812 */ /* 0x040fe2000788c0ff */
[-CC-:B------:R-:W-:Y:S01]  /*4430*/  FFMA.FTZ R65, R128, R136.reuse, R137.reuse ;  /* 0x0000008880417223 */ /* 0x180fe20000010089 */
[----:B------:R-:W-:Y:S01]  /*4440*/  ISETP.GE.U32.AND.EX P2, PT, R73, 0x1000000, PT, P2 ;  /* 0x010000004900780c */ /* 0x000fe20003f46120 */
[----:B------:R-:W-:Y:S01]  /*4450*/  FADD.FTZ R72, R129, -R62 ;  /* 0x8000003e81487221 */ /* 0x000fe20000010000 */
[-CC-:B------:R-:W-:Y:S01]  /*4460*/  FFMA.FTZ R73, R132, R136.reuse, R137.reuse ;  /* 0x0000008884497223 */ /* 0x180fe20000010089 */
[----:B------:R-:W-:Y:S01]  /*4470*/  FFMA.FTZ R133, R133, R136, R137 ;  /* 0x0000008885857223 */ /* 0x000fe20000010089 */
[----:B------:R-:W-:Y:S01]  /*4480*/  FADD.FTZ R82, R82, -R65 ;  /* 0x8000004152527221 */ /* 0x000fe20000010000 */
[----:B------:R-:W-:Y:S01]  /*4490*/  FMUL.FTZ R76, R125, R72 ;  /* 0x000000487d4c7220 */ /* 0x000fe20000410000 */
[----:B------:R-:W-:Y:S01]  /*44a0*/  FADD.FTZ R130, R130, -R73 ;  /* 0x8000004982827221 */ /* 0x000fe20000010000 */
[----:B------:R-:W-:Y:S01]  /*44b0*/  FADD.FTZ R134, R134, -R133 ;  /* 0x8000008586867221 */ /* 0x000fe20000010000 */
[----:B------:R-:W-:-:S02]  /*44c0*/  @P6 HADD2.F32 R77, -RZ, R66.H0_H0 ;  /* 0x20000042ff4d6230 */ /* 0x000fc40000004100 */
[----:B------:R-:W-:Y:S01]  /*44d0*/  FMUL.FTZ R62, R125, R82 ;  /* 0x000000527d3e7220 */ /* 0x000fe20000410000 */
[----:B------:R-:W-:Y:S02]  /*44e0*/  @P5 HADD2.F32 R81, -RZ, R66.H1_H1 ;  /* 0x30000042ff515230 */ /* 0x000fe40000004100 */
[----:B------:R-:W-:Y:S01]  /*44f0*/  FMUL.FTZ R66, R135, R76 ;  /* 0x0000004c87427220 */ /* 0x000fe20000410000 */
[C---:B------:R-:W-:Y:S01]  /*4500*/  FMUL.FTZ R130, R125.reuse, R130 ;  /* 0x000000827d827220 */ /* 0x040fe20000410000 */
[----:B------:R-:W-:Y:S01]  /*4510*/  FMUL.FTZ R134, R125, R134 ;  /* 0x000000867d867220 */ /* 0x000fe20000410000 */
[--C-:B------:R-:W-:Y:S02]  /*4520*/  @P4 HADD2.F32 R80, -RZ, R67.reuse.H0_H0 ;  /* 0x20000043ff504230 */ /* 0x100fe40000004100 */
[C---:B------:R-:W-:Y:S01]  /*4530*/  FMUL.FTZ R62, R135.reuse, R62 ;  /* 0x0000003e873e7220 */ /* 0x040fe20000410000 */
[----:B------:R-:W-:Y:S02]  /*4540*/  @P2 HADD2.F32 R124, -RZ, R67.H1_H1 ;  /* 0x30000043ff7c2230 */ /* 0x000fe40000004100 */
[----:B------:R-:W-:Y:S01]  /*4550*/  FMUL.FTZ R78, R66, UR6 ;  /* 0x00000006424e7c20 */ /* 0x000fe20008410000 */
[C---:B------:R-:W-:Y:S01]  /*4560*/  FMUL.FTZ R67, R135.reuse, R130 ;  /* 0x0000008287437220 */ /* 0x040fe20000410000 */
        /* <DEDUP_REMOVED lines=25> */
[----:B------:R-:W-:-:S07]  /*4700*/  F2FP.F16.F32.PACK_AB R63, R79, R66 ;  /* 0x000000424f3f723e */ /* 0x000fce00000000ff */
.L_x_5188:
[----:B------:R-:W0:Y:S01]  /*4710*/  @P0 LDC.64 R66, c[0x0][0x478] ;  /* 0x00011e00ff420b82 */ /* 0x000e220000000a00 */
[----:B------:R-:W-:-:S04]  /*4720*/  IMAD.WIDE.U32 R68, R105, 0x10, R68 ;  /* 0x0000001069447825 */ /* 0x000fc800078e0044 */
[----:B------:R-:W-:Y:S01]  /*4730*/  FADD.FTZ R9, R0, R9 ;  /* 0x0000000900097221 */ /* 0x000fe20000010000 */
[----:B------:R-:W-:Y:S01]  /*4740*/  FADD.FTZ R8, R71, R8 ;  /* 0x0000000847087221 */ /* 0x000fe20000010000 */
[----:B------:R-:W-:Y:S01]  /*4750*/  PLOP3.LUT P3, PT, P3, PT, PT, 0x8, 0x80 ;  /* 0x000000000080781c */ /* 0x000fe20001f6e170 */
[----:B------:R-:W-:Y:S01]  /*4760*/  FADD.FTZ R7, R70, R7 ;  /* 0x0000000746077221 */ /* 0x000fe20000010000 */
[----:B------:R-:W-:Y:S01]  /*4770*/  FADD.FTZ R6, R75, R6 ;  /* 0x000000064b067221 */ /* 0x000fe20000010000 */
[----:B------:R-:W-:Y:S01]  /*4780*/  FADD.FTZ R5, R72, R5 ;  /* 0x0000000548057221 */ /* 0x000fe20000010000 */
[----:B------:R-:W1:Y:S01]  /*4790*/  LDC.64 R64, c[0x0][0x380] ;  /* 0x0000e000ff407b82 */ /* 0x000e620000000a00 */
[----:B------:R-:W-:Y:S01]  /*47a0*/  FADD.FTZ R4, R73, R4 ;  /* 0x0000000449047221 */ /* 0x000fe20000010000 */
[----:B------:R-:W-:Y:S01]  /*47b0*/  FADD.FTZ R3, R76, R3 ;  /* 0x000000034c037221 */ /* 0x000fe20000010000 */
[----:B------:R-:W-:Y:S01]  /*47c0*/  FADD.FTZ R2, R77, R2 ;  /* 0x000000024d027221 */ /* 0x000fe20000010000 */
[----:B0-----:R-:W-:-:S05]  /*47d0*/  @P0 IMAD.WIDE.U32 R66, R105, 0x20, R66 ;  /* 0x0000002069420825 */ /* 0x001fca00078e0042 */
[----:B------:R0:W-:Y:S01]  /*47e0*/  @P0 STG.E.128 desc[UR8][R66.64], R36 ;  /* 0x0000002442000986 */ /* 0x0001e2000c101d08 */
[----:B-1----:R-:W-:-:S03]  /*47f0*/  IADD3 R106, PT, PT, R106, R64, RZ ;  /* 0x000000406a6a7210 */ /* 0x002fc60007ffe0ff */
[----:B------:R0:W-:Y:S01]  /*4800*/  @P0 STG.E.128 desc[UR8][R66.64+0x10], R40 ;  /* 0x0000102842000986 */ /* 0x0001e2000c101d08 */
[----:B------:R-:W-:-:S03]  /*4810*/  ISETP.GE.AND P0, PT, R106, R65, PT ;  /* 0x000000416a00720c */ /* 0x000fc60003f06270 */
[----:B------:R0:W-:Y:S10]  /*4820*/  STG.E.128 desc[UR8][R68.64], R60 ;  /* 0x0000003c44007986 */ /* 0x0001f4000c101d08 */
        /* <DEDUP_REMOVED lines=18> */
[----:B0-----:R-:W-:-:S02]  /*4950*/  MOV R36, R104 ;  /* 0x0000006800247202 */ /* 0x001fc40000000f00 */
        /* <DEDUP_REMOVED lines=30> */
.L_x_5181:
        /* <DEDUP_REMOVED lines=22> */
.L_x_5191:
        /* <DEDUP_REMOVED lines=14> */
.L_x_8101:


//--------------------- .text._ZN10layer_norm22ln_bwd_finalize_kernelINS_22Kernel_traits_finalizeILj2048E6__halfS2_fS2_fjLb1ELj1024ELj4ENS_18Kernel_traits_baseILj2048ES2_S2_fS2_fjLj1024EEEEELb1ELb0EEEvNS_9BwdParamsE --------------------------
	.section	.text._ZN10layer_norm22ln_bwd_finalize_kernelINS_22Kernel_traits_finalizeILj2048E6__halfS2_fS2_fjLb1ELj1024ELj4ENS_18Kernel_traits_baseILj2048ES2_S2_fS2_fjLj1024EEEEELb1ELb0EEEvNS_9BwdParamsE,"ax",@progbits
	.align	128
        .global         _ZN10layer_norm22ln_bwd_finalize_kernelINS_22Kernel_traits_finalizeILj2048E6__halfS2_fS2_fjLb1ELj1024ELj4ENS_18Kernel_traits_baseILj2048ES2_S2_fS2_fjLj1024EEEEELb1ELb0EEEvNS_9BwdParamsE
        .type           _ZN10layer_norm22ln_bwd_finalize_kernelINS_22Kernel_traits_finalizeILj2048E6__halfS2_fS2_fjLb1ELj1024ELj4ENS_18Kernel_traits_baseILj2048ES2_S2_fS2_fjLj1024EEEEELb1ELb0EEEvNS_9BwdParamsE,@function
        .size           _ZN10layer_norm22ln_bwd_finalize_kernelINS_22Kernel_traits_finalizeILj2048E6__halfS2_fS2_fjLb1ELj1024ELj4ENS_18Kernel_traits_baseILj2048ES2_S2_fS2_fjLj1024EEEEELb1ELb0EEEvNS_9BwdParamsE,(.L_x_8102 - _ZN10layer_norm22ln_bwd_finalize_kernelINS_22Kernel_traits_finalizeILj2048E6__halfS2_fS2_fjLb1ELj1024ELj4ENS_18Kernel_traits_baseILj2048ES2_S2_fS2_fjLj1024EEEEELb1ELb0EEEvNS_9BwdParamsE)
        .other          _ZN10layer_norm22ln_bwd_finalize_kernelINS_22Kernel_traits_finalizeILj2048E6__halfS2_fS2_fjLb1ELj1024ELj4ENS_18Kernel_traits_baseILj2048ES2_S2_fS2_fjLj1024EEEEELb1ELb0EEEvNS_9BwdParamsE,@"STO_CUDA_ENTRY STV_DEFAULT"
_ZN10layer_norm22ln_bwd_finalize_kernelINS_22Kernel_traits_finalizeILj2048E6__halfS2_fS2_fjLb1ELj1024ELj4ENS_18Kernel_traits_baseILj2048ES2_S2_fS2_fjLj1024EEEEELb1ELb0EEEvNS_9BwdParamsE:
.text._ZN10layer_norm22ln_bwd_finalize_kernelINS_22Kernel_traits_finalizeILj2048E6__halfS2_fS2_fjLb1ELj1024ELj4ENS_18Kernel_traits_baseILj2048ES2_S2_fS2_fjLj1024EEEEELb1ELb0EEEvNS_9BwdParamsE:
        /* <DEDUP_REMOVED lines=62> */
.L_x_5196:
        /* <DEDUP_REMOVED lines=87> */
.L_x_5195:
[----:B------:R-:W-:Y:S05]  /*0950*/  BSYNC.RECONVERGENT B1 ;  /* 0x0000000000017941 */ /* 0x000fea0003800200 */
.L_x_5194:
        /* <DEDUP_REMOVED lines=49> */
.L_x_5198:
[----:B------:R-:W-:Y:S05]  /*0c70*/  BSYNC.RECONVERGENT B1 ;  /* 0x0000000000017941 */ /* 0x000fea0003800200 */
.L_x_5197:
        /* <DEDUP_REMOVED lines=29> */
.L_x_5200:
[----:B------:R-:W-:Y:S05]  /*0e50*/  BSYNC.RECONVERGENT B1 ;  /* 0x0000000000017941 */ /* 0x000fea0003800200 */
.L_x_5199:
        /* <DEDUP_REMOVED lines=14> */
.L_x_5193:
[----:B------:R-:W-:Y:S05]  /*0f40*/  BSYNC.RECONVERGENT B0 ;  /* 0x0000000000007941 */ /* 0x000fea0003800200 */
.L_x_5192:
        /* <DEDUP_REMOVED lines=75> */
.L_x_5201:
        /* <DEDUP_REMOVED lines=16> */
.L_x_8102:


//--------------------- .text._ZN10layer_norm13ln_bwd_kernelINS_13Kernel_traitsI6__halfS2_fS2_fjLj2048ELj1ELj1ELj4ELj16ENS_18Kernel_traits_baseILj2048ES2_S2_fS2_fjLj128EEEEELb1ELb1ELb1ELb0EEEvNS_9BwdParamsE --------------------------
	.section	.text._ZN10layer_norm13ln_bwd_kernelINS_13Kernel_traitsI6__halfS2_fS2_fjLj2048ELj1ELj1ELj4ELj16ENS_18Kernel_traits_baseILj2048ES2_S2_fS2_fjLj128EEEEELb1ELb1ELb1ELb0EEEvNS_9BwdParamsE,"ax",@progbits
	.align	128
        .global         _ZN10layer_norm13ln_bwd_kernelINS_13Kernel_traitsI6__halfS2_fS2_fjLj2048ELj1ELj1ELj4ELj16ENS_18Kernel_traits_baseILj2048ES2_S2_fS2_fjLj128EEEEELb1ELb1ELb1ELb0EEEvNS_9BwdParamsE
        .type           _ZN10layer_norm13ln_bwd_kernelINS_13Kernel_traitsI6__halfS2_fS2_fjLj2048ELj1ELj1ELj4ELj16ENS_18Kernel_traits_baseILj2048ES2_S2_fS2_fjLj128EEEEELb1ELb1ELb1ELb0EEEvNS_9BwdParamsE,@function
        .size           _ZN10layer_norm13ln_bwd_kernelINS_13Kernel_traitsI6__halfS2_fS2_fjLj2048ELj1ELj1ELj4ELj16ENS_18Kernel_traits_baseILj2048ES2_S2_fS2_fjLj128EEEEELb1ELb1ELb1ELb0EEEvNS_9BwdParamsE,(.L_x_8103 - _ZN10layer_norm13ln_bwd_kernelINS_13Kernel_traitsI6__halfS2_fS2_fjLj2048ELj1ELj1ELj4ELj16ENS_18Kernel_traits_baseILj2048ES2_S2_fS2_fjLj128EEEEELb1ELb1ELb1ELb0EEEvNS_9BwdParamsE)
        .other          _ZN10layer_norm13ln_bwd_kernelINS_13Kernel_traitsI6__halfS2_fS2_fjLj2048ELj1ELj1ELj4ELj16ENS_18Kernel_traits_baseILj2048ES2_S2_fS2_fjLj128EEEEELb1ELb1ELb1ELb0EEEvNS_9BwdParamsE,@"STO_CUDA_ENTRY STV_DEFAULT"
_ZN10layer_norm13ln_bwd_kernelINS_13Kernel_traitsI6__halfS2_fS2_fjLj2048ELj1ELj1ELj4ELj16ENS_18Kernel_traits_baseILj2048ES2_S2_fS2_fjLj128EEEEELb1ELb1ELb1ELb0EEEvNS_9BwdParamsE:
.text._ZN10layer_norm13ln_bwd_kernelINS_13Kernel_traitsI6__halfS2_fS2_fjLj2048ELj1ELj1ELj4ELj16ENS_18Kernel_traits_baseILj2048ES2_S2_fS2_fjLj128EEEEELb1ELb1ELb1ELb0EEEvNS_9BwdParamsE:
        /* <DEDUP_REMOVED lines=87> */
.L_x_5399:
        /* <DEDUP_REMOVED lines=34> */
[----:B0-----:R-:W-:-:S02]  /*0790*/  IMAD R112, R114, UR8, RZ ;  /* 0x0000000872707c24 */ /* 0x001fc4000f8e02ff */
[----:B------:R-:W-:Y:S02]  /*07a0*/  @UP3 UIMAD UR6, UR4, UR8, URZ ;  /* 0x00000008040632a4 */ /* 0x000fe4000f8e02ff */
[----:B------:R-:W-:Y:S01]  /*07b0*/  UIMAD UR4, UR28, UR8, URZ ;  /* 0x000000081c0472a4 */ /* 0x000fe2000f8e02ff */
[----:B------:R-:W-:Y:S01]  /*07c0*/  SHF.R.S32.HI R113, RZ, 0x1f, R112 ;  /* 0x0000001fff717819 */ /* 0x000fe20000011470 */
[----:B------:R-:W-:Y:S02]  /*07d0*/  @UP3 USHF.R.S32.HI UR7, URZ, 0x1f, UR6 ;  /* 0x0000001fff073899 */ /* 0x000fe40008011406 */
[----:B------:R-:W-:Y:S01]  /*07e0*/  USHF.R.S32.HI UR5, URZ, 0x1f, UR4 ;  /* 0x0000001fff057899 */ /* 0x000fe20008011404 */
[----:B------:R-:W-:Y:S01]  /*07f0*/  LEA.HI R113, R113, R112, RZ, 0x3 ;  /* 0x0000007071717211 */ /* 0x000fe200078f18ff */
[----:B------:R-:W-:Y:S02]  /*0800*/  @UP3 ULEA.HI UR7, UR7, UR6, URZ, 0x3 ;  /* 0x0000000607073291 */ /* 0x000fe4000f8f18ff */
[----:B------:R-:W-:-:S04]  /*0810*/  ULEA.HI UR5, UR5, UR4, URZ, 0x3 ;  /* 0x0000000405057291 */ /* 0x000fc8000f8f18ff */
[----:B------:R-:W-:Y:S02]  /*0820*/  MOV R115, UR7 ;  /* 0x0000000700737c02 */ /* 0x000fe40008000f00 */
[----:B------:R-:W-:Y:S02]  /*0830*/  MOV R143, UR5 ;  /* 0x00000005008f7c02 */ /* 0x000fe40008000f00 */
[-C--:B---3--:R-:W-:Y:S02]  /*0840*/  @P0 LEA.HI.SX32 R145, R115, R2.reuse, 0x1d ;  /* 0x0000000273910211 */ /* 0x088fe400078feaff */
[----:B-1----:R-:W-:Y:S02]  /*0850*/  ISETP.NE.AND P0, PT, RZ, UR29, PT ;  /* 0x0000001dff007c0c */ /* 0x002fe4000bf05270 */
[-C--:B------:R-:W-:Y:S02]  /*0860*/  LEA.HI.SX32 R143, R143, R2.reuse, 0x1d ;  /* 0x000000028f8f7211 */ /* 0x080fe400078feaff */
[----:B------:R-:W-:-:S02]  /*0870*/  LEA.HI.SX32 R116, R113, R2, 0x1d ;  /* 0x0000000271747211 */ /* 0x000fc400078feaff */
[----:B------:R-:W-:Y:S02]  /*0880*/  MOV R144, R143 ;  /* 0x0000008f00907202 */ /* 0x000fe40000000f00 */
        /* <DEDUP_REMOVED lines=15> */
[----:B-----5:R-:W-:Y:S02]  /*0980*/  HADD2.F32 R3, -RZ, R84.H0_H0 ;  /* 0x20000054ff037230 */ /* 0x020fe40000004100 */
        /* <DEDUP_REMOVED lines=8> */
[----:B------:R-:W-:Y:S01]  /*0a10*/  FADD.FTZ R117, -R146, R6 ;  /* 0x0000000692757221 */ /* 0x000fe20000010100 */
[----:B------:R-:W-:-:S02]  /*0a20*/  HADD2.F32 R6, -RZ, R84.H1_H1 ;  /* 0x30000054ff067230 */ /* 0x000fc40000004100 */
[----:B------:R-:W-:Y:S01]  /*0a30*/  FMUL.FTZ R141, R4, UR31 ;  /* 0x0000001f048d7c20 */ /* 0x000fe20008410000 */
[----:B----4-:R-:W-:Y:S01]  /*0a40*/  FADD.FTZ R114, -R146, R14 ;  /* 0x0000000e92727221 */ /* 0x010fe20000010100 */
[--C-:B------:R-:W-:Y:S02]  /*0a50*/  HADD2.F32 R5, -RZ, R8.reuse.H0_H0 ;  /* 0x20000008ff057230 */ /* 0x100fe40000004100 */
[----:B------:R-:W-:Y:S02]  /*0a60*/  HADD2.F32 R8, -RZ, R8.H1_H1 ;  /* 0x30000008ff087230 */ /* 0x000fe40000004100 */
[--C-:B------:R-:W-:Y:S02]  /*0a70*/  HADD2.F32 R118, -RZ, R9.reuse.H0_H0 ;  /* 0x20000009ff767230 */ /* 0x100fe40000004100 */
[----:B------:R-:W-:Y:S02]  /*0a80*/  HADD2.F32 R124, -RZ, R9.H1_H1 ;  /* 0x30000009ff7c7230 */ /* 0x000fe40000004100 */
[----:B------:R-:W-:-:S02]  /*0a90*/  HADD2.F32 R147, -RZ, R10.H0_H0 ;  /* 0x2000000aff937230 */ /* 0x000fc40000004100 */
[----:B------:R-:W-:Y:S02]  /*0aa0*/  HADD2.F32 R148, -RZ, R10.H1_H1 ;  /* 0x3000000aff947230 */ /* 0x000fe40000004100 */
[--C-:B-1----:R-:W-:Y:S02]  /*0ab0*/  HADD2.F32 R113, -RZ, R11.reuse.H0_H0 ;  /* 0x2000000bff717230 */ /* 0x102fe40000004100 */
[----:B------:R-:W-:Y:S02]  /*0ac0*/  HADD2.F32 R112, -RZ, R11.H1_H1 ;  /* 0x3000000bff707230 */ /* 0x000fe40000004100 */
[----:B------:R-:W-:Y:S01]  /*0ad0*/  FADD.FTZ R11, -R146, R12 ;  /* 0x0000000c920b7221 */ /* 0x000fe20000010100 */
[--C-:B------:R-:W-:Y:S02]  /*0ae0*/  HADD2.F32 R9, -RZ, R85.reuse.H0_H0 ;  /* 0x20000055ff097230 */ /* 0x100fe40000004100 */
[----:B------:R-:W-:Y:S01]  /*0af0*/  FMUL.FTZ R4, R115, UR31 ;  /* 0x0000001f73047c20 */ /* 0x000fe20008410000 */
[----:B------:R-:W-:-:S02]  /*0b00*/  HADD2.F32 R10, -RZ, R85.H1_H1 ;  /* 0x30000055ff0a7230 */ /* 0x000fc40000004100 */
[----:B------:R-:W-:Y:S01]  /*0b10*/  FADD.FTZ R119, -R146, R7 ;  /* 0x0000000792777221 */ /* 0x000fe20000010100 */
[--C-:B------:R-:W-:Y:S02]  /*0b20*/  HADD2.F32 R12, -RZ, R86.reuse.H0_H0 ;  /* 0x20000056ff0c7230 */ /* 0x100fe40000004100 */
[-C--:B------:R-:W-:Y:S01]  /*0b30*/  FMUL.FTZ R3, R3, R5.reuse ;  /* 0x0000000503037220 */ /* 0x080fe20000410000 */
[----:B------:R-:W-:Y:S01]  /*0b40*/  FADD.FTZ R52, R52, R5 ;  /* 0x0000000534347221 */ /* 0x000fe20000010000 */
[----:B------:R-:W-:Y:S01]  /*0b50*/  FFMA.FTZ R68, R141, R5, R68 ;  /* 0x000000058d447223 */ /* 0x000fe20000010044 */
[----:B------:R-:W-:Y:S02]  /*0b60*/  HADD2.F32 R14, -RZ, R86.H1_H1 ;  /* 0x30000056ff0e7230 */ /* 0x000fe40000004100 */
[----:B------:R-:W-:Y:S01]  /*0b70*/  FMUL.FTZ R5, R6, R8 ;  /* 0x0000000806057220 */ /* 0x000fe20000410000 */
[----:B------:R-:W-:Y:S01]  /*0b80*/  FMUL.FTZ R7, R117, UR31 ;  /* 0x0000001f75077c20 */ /* 0x000fe20008410000 */
[----:B------:R-:W-:Y:S01]  /*0b90*/  FADD.FTZ R13, -R146, R13 ;  /* 0x0000000d920d7221 */ /* 0x000fe20000010100 */
[----:B------:R-:W-:Y:S01]  /*0ba0*/  FMUL.FTZ R6, R9, R118 ;  /* 0x0000007609067220 */ /* 0x000fe20000410000 */
[----:B------:R-:W-:Y:S01]  /*0bb0*/  FADD.FTZ R53, R53, R8 ;  /* 0x0000000835357221 */ /* 0x000fe20000010000 */
[----:B------:R-:W-:Y:S01]  /*0bc0*/  FFMA.FTZ R69, R4, R8, R69 ;  /* 0x0000000804457223 */ /* 0x000fe20000010045 */
[----:B------:R-:W-:Y:S01]  /*0bd0*/  FMUL.FTZ R9, R10, R124 ;  /* 0x0000007c0a097220 */ /* 0x000fe20000410000 */
[----:B------:R-:W-:Y:S01]  /*0be0*/  FMUL.FTZ R8, R119, UR31 ;  /* 0x0000001f77087c20 */ /* 0x000fe20008410000 */
[----:B------:R-:W-:Y:S01]  /*0bf0*/  FMUL.FTZ R10, R12, R147 ;  /* 0x000000930c0a7220 */ /* 0x000fe20000410000 */
[----:B------:R-:W-:Y:S01]  /*0c00*/  FADD.FTZ R54, R54, R118 ;  /* 0x0000007636367221 */ /* 0x000fe20000010000 */
[----:B------:R-:W-:Y:S01]  /*0c10*/  FFMA.FTZ R70, R7, R118, R70 ;  /* 0x0000007607467223 */ /* 0x000fe20000010046 */
[----:B------:R-:W-:Y:S01]  /*0c20*/  FMUL.FTZ R12, R14, R148 ;  /* 0x000000940e0c7220 */ /* 0x000fe20000410000 */
[----:B------:R-:W-:Y:S01]  /*0c30*/  FMUL.FTZ R14, R13, UR31 ;  /* 0x0000001f0d0e7c20 */ /* 0x000fe20008410000 */
[----:B------:R-:W-:Y:S01]  /*0c40*/  FADD.FTZ R118, RZ, R3 ;  /* 0x00000003ff767221 */ /* 0x000fe20000010000 */
[----:B------:R-:W-:Y:S01]  /*0c50*/  FFMA.FTZ R13, R141, R3, RZ ;  /* 0x000000038d0d7223 */ /* 0x000fe200000100ff */
[----:B------:R-:W-:Y:S01]  /*0c60*/  FADD.FTZ R55, R55, R124 ;  /* 0x0000007c37377221 */ /* 0x000fe20000010000 */
[----:B------:R-:W-:Y:S01]  /*0c70*/  FFMA.FTZ R71, R8, R124, R71 ;  /* 0x0000007c08477223 */ /* 0x000fe20000010047 */
[----:B------:R-:W-:Y:S01]  /*0c80*/  FADD.FTZ R126, -R146, R15 ;  /* 0x0000000f927e7221 */ /* 0x000fe20000010100 */
[----:B------:R-:W-:-:S02]  /*0c90*/  HADD2.F32 R124, -RZ, R87.H0_H0 ;  /* 0x20000057ff7c7230 */ /* 0x000fc40000004100 */
[----:B------:R-:W-:Y:S01]  /*0ca0*/  FADD.FTZ R15, R118, R5 ;  /* 0x00000005760f7221 */ /* 0x000fe20000010000 */
[----:B------:R-:W-:Y:S02]  /*0cb0*/  FFMA.FTZ R118, R4, R5, R13 ;  /* 0x0000000504767223 */ /* 0x000fe4000001000d */
[----:B------:R-:W-:Y:S01]  /*0cc0*/  FMUL.FTZ R13, R124, R113 ;  /* 0x000000717c0d7220 */ /* 0x000fe20000410000 */
[----:B------:R-:W-:Y:S01]  /*0cd0*/  FADD.FTZ R124, R15, R6 ;  /* 0x000000060f7c7221 */ /* 0x000fe20000010000 */
[----:B------:R-:W-:Y:S01]  /*0ce0*/  FFMA.FTZ R115, R7, R6, R118 ;  /* 0x0000000607737223 */ /* 0x000fe20000010076 */
[----:B------:R-:W-:Y:S01]  /*0cf0*/  FMUL.FTZ R15, R114, UR31 ;  /* 0x0000001f720f7c20 */ /* 0x000fe20008410000 */
[----:B------:R-:W-:Y:S01]  /*0d00*/  FMUL.FTZ R11, R11, UR31 ;  /* 0x0000001f0b0b7c20 */ /* 0x000fe20008410000 */
        /* <DEDUP_REMOVED lines=21> */
.L_x_5206:
[----:B------:R-:W-:Y:S05]  /*0e60*/  BSYNC.RECONVERGENT B1 ;  /* 0x0000000000017941 */ /* 0x000fea0003800200 */
.L_x_5205:
        /* <DEDUP_REMOVED lines=13> */
[----:B------:R-:W0:Y:S02]  /*0f40*/  @P0 LDC.64 R132, c[0x0][0x438] ;  /* 0x00010e00ff840b82 */ /* 0x000e240000000a00 */
[----:B0-----:R-:W-:-:S05]  /*0f50*/  @P0 IMAD.WIDE.U32 R132, R144, 0x20, R132 ;  /* 0x0000002090840825 */ /* 0x001fca00078e0084 */
[----:B------:R-:W5:Y:S04]  /*0f60*/  @P0 LDG.E.128 R88, desc[UR10][R132.64] ;  /* 0x0000000a84580981 */ /* 0x000f68000c1e1d00 */
[----:B------:R0:W5:Y:S02]  /*0f70*/  @P0 LDG.E.128 R92, desc[UR10][R132.64+0x10] ;  /* 0x0000100a845c0981 */ /* 0x000164000c1e1d00 */
[----:B0----5:R-:W-:Y:S02]  /*0f80*/  HADD2.F32 R132, -RZ, R77.H0_H0 ;  /* 0x2000004dff847230 */ /* 0x021fe40000004100 */
[C---:B---3--:R-:W-:Y:S01]  /*0f90*/  FADD.FTZ R134, -R146.reuse, R114 ;  /* 0x0000007292867221 */ /* 0x048fe20000010100 */
[C---:B------:R-:W-:Y:S01]  /*0fa0*/  FADD.FTZ R135, -R146.reuse, R115 ;  /* 0x0000007392877221 */ /* 0x040fe20000010100 */
[C---:B------:R-:W-:Y:S01]  /*0fb0*/  FADD.FTZ R125, -R146.reuse, R112 ;  /* 0x00000070927d7221 */ /* 0x040fe20000010100 */
[----:B------:R-:W-:Y:S01]  /*0fc0*/  FADD.FTZ R127, -R146, R113 ;  /* 0x00000071927f7221 */ /* 0x000fe20000010100 */
[----:B------:R-:W-:-:S02]  /*0fd0*/  HADD2.F32 R114, -RZ, R76.H0_H0 ;  /* 0x2000004cff727230 */ /* 0x000fc40000004100 */
[C---:B----4-:R-:W-:Y:S01]  /*0fe0*/  FADD.FTZ R138, -R146.reuse, R117 ;  /* 0x00000075928a7221 */ /* 0x050fe20000010100 */
[----:B------:R-:W-:Y:S01]  /*0ff0*/  FADD.FTZ R137, -R146, R116 ;  /* 0x0000007492897221 */ /* 0x000fe20000010100 */
[----:B------:R-:W-:Y:S02]  /*1000*/  HADD2.F32 R115, -RZ, R120.H0_H0 ;  /* 0x20000078ff737230 */ /* 0x000fe40000004100 */
[--C-:B------:R-:W-:Y:S02]  /*1010*/  HADD2.F32 R117, -RZ, R121.reuse.H0_H0 ;  /* 0x20000079ff757230 */ /* 0x100fe40000004100 */
[----:B------:R-:W-:Y:S02]  /*1020*/  HADD2.F32 R136, -RZ, R121.H1_H1 ;  /* 0x30000079ff887230 */ /* 0x000fe40000004100 */
[----:B------:R-:W-:Y:S01]  /*1030*/  FMUL.FTZ R121, R125, UR31 ;  /* 0x0000001f7d797c20 */ /* 0x000fe20008410000 */
[--C-:B------:R-:W-:Y:S02]  /*1040*/  HADD2.F32 R139, -RZ, R122.reuse.H0_H0 ;  /* 0x2000007aff8b7230 */ /* 0x100fe40000004100 */
[----:B------:R-:W-:-:S02]  /*1050*/  HADD2.F32 R140, -RZ, R122.H1_H1 ;  /* 0x3000007aff8c7230 */ /* 0x000fc40000004100 */
[----:B------:R-:W-:Y:S01]  /*1060*/  FMUL.FTZ R122, R127, UR31 ;  /* 0x0000001f7f7a7c20 */ /* 0x000fe20008410000 */
[----:B------:R-:W-:Y:S02]  /*1070*/  HADD2.F32 R116, -RZ, R120.H1_H1 ;  /* 0x30000078ff747230 */ /* 0x000fe40000004100 */
[----:B------:R-:W-:Y:S01]  /*1080*/  FMUL.FTZ R120, R114, R115 ;  /* 0x0000007372787220 */ /* 0x000fe20000410000 */
[----:B------:R-:W-:Y:S01]  /*1090*/  FMUL.FTZ R125, R134, UR31 ;  /* 0x0000001f867d7c20 */ /* 0x000fe20008410000 */
[----:B------:R-:W-:Y:S02]  /*10a0*/  HADD2.F32 R127, -RZ, R77.H1_H1 ;  /* 0x3000004dff7f7230 */ /* 0x000fe40000004100 */
[----:B------:R-:W-:Y:S01]  /*10b0*/  FMUL.FTZ R134, R135, UR31 ;  /* 0x0000001f87867c20 */ /* 0x000fe20008410000 */
[--C-:B------:R-:W-:Y:S02]  /*10c0*/  HADD2.F32 R113, -RZ, R123.reuse.H0_H0 ;  /* 0x2000007bff717230 */ /* 0x100fe40000004100 */
[----:B------:R-:W-:-:S02]  /*10d0*/  HADD2.F32 R112, -RZ, R123.H1_H1 ;  /* 0x3000007bff707230 */ /* 0x000fc40000004100 */
[----:B------:R-:W-:Y:S02]  /*10e0*/  HADD2.F32 R114, -RZ, R78.H0_H0 ;  /* 0x2000004eff727230 */ /* 0x000fe40000004100 */
[----:B------:R-:W-:Y:S02]  /*10f0*/  HADD2.F32 R123, -RZ, R76.H1_H1 ;  /* 0x3000004cff7b7230 */ /* 0x000fe40000004100 */
[-C--:B------:R-:W-:Y:S01]  /*1100*/  FMUL.FTZ R127, R127, R136.reuse ;  /* 0x000000887f7f7220 */ /* 0x080fe20000410000 */
[----:B------:R-:W-:Y:S01]  /*1110*/  FADD.FTZ R47, R47, R136 ;  /* 0x000000882f2f7221 */ /* 0x000fe20000010000 */
[----:B------:R-:W-:Y:S01]  /*1120*/  FFMA.FTZ R63, R134, R136, R63 ;  /* 0x00000088863f7223 */ /* 0x000fe2000001003f */
[----:B------:R-:W-:Y:S01]  /*1130*/  FMUL.FTZ R136, R114, R139 ;  /* 0x0000008b72887220 */ /* 0x000fe20000410000 */
[----:B------:R-:W-:Y:S01]  /*1140*/  FADD.FTZ R44, R44, R115 ;  /* 0x000000732c2c7221 */ /* 0x000fe20000010000 */
        /* <DEDUP_REMOVED lines=11> */
[----:B------:R-:W-:-:S02]  /*1200*/  HADD2.F32 R135, -RZ, R78.H1_H1 ;  /* 0x3000004eff877230 */ /* 0x000fc40000004100 */
[----:B------:R-:W-:Y:S01]  /*1210*/  FADD.FTZ R116, R117, R132 ;  /* 0x0000008475747221 */ /* 0x000fe20000010000 */
[----:B------:R-:W-:Y:S01]  /*1220*/  FFMA.FTZ R115, R125, R132, R114 ;  /* 0x000000847d737223 */ /* 0x000fe20000010072 */
[----:B------:R-:W-:Y:S01]  /*1230*/  FMUL.FTZ R138, R138, UR31 ;  /* 0x0000001f8a8a7c20 */ /* 0x000fe20008410000 */
[----:B------:R-:W-:Y:S01]  /*1240*/  FADD.FTZ R118, -R146, R118 ;  /* 0x0000007692767221 */ /* 0x000fe20000010100 */
[----:B------:R-:W-:Y:S01]  /*1250*/  FMUL.FTZ R133, R137, UR31 ;  /* 0x0000001f89857c20 */ /* 0x000fe20008410000 */
[----:B------:R-:W-:Y:S01]  /*1260*/  FADD.FTZ R117, R116, R127 ;  /* 0x0000007f74757221 */ /* 0x000fe20000010000 */
[----:B------:R-:W-:Y:S01]  /*1270*/  FFMA.FTZ R114, R134, R127, R115 ;  /* 0x0000007f86727223 */ /* 0x000fe20000010073 */
[-C--:B------:R-:W-:Y:S01]  /*1280*/  FMUL.FTZ R135, R135, R140.reuse ;  /* 0x0000008c87877220 */ /* 0x080fe20000410000 */
[----:B------:R-:W-:Y:S01]  /*1290*/  FADD.FTZ R41, R41, R140 ;  /* 0x0000008c29297221 */ /* 0x000fe20000010000 */
[----:B------:R-:W-:Y:S01]  /*12a0*/  FFMA.FTZ R57, R138, R140, R57 ;  /* 0x0000008c8a397223 */ /* 0x000fe20000010039 */
[----:B------:R-:W-:-:S02]  /*12b0*/  HADD2.F32 R140, -RZ, R79.H0_H0 ;  /* 0x2000004fff8c7230 */ /* 0x000fc40000004100 */
[----:B------:R-:W-:Y:S01]  /*12c0*/  FMUL.FTZ R137, R118, UR31 ;  /* 0x0000001f76897c20 */ /* 0x000fe20008410000 */
[----:B------:R-:W-:Y:S01]  /*12d0*/  FADD.FTZ R116, R117, R136 ;  /* 0x0000008875747221 */ /* 0x000fe20000010000 */
[C---:B------:R-:W-:Y:S01]  /*12e0*/  FFMA.FTZ R115, R133.reuse, R136, R114 ;  /* 0x0000008885737223 */ /* 0x040fe20000010072 */
        /* <DEDUP_REMOVED lines=18> */
.L_x_5204:
        /* <DEDUP_REMOVED lines=27> */
.L_x_5210:
[----:B-1----:R-:W-:Y:S05]  /*15c0*/  BSYNC.RECONVERGENT B1 ;  /* 0x0000000000017941 */ /* 0x002fea0003800200 */
.L_x_5209:
[----:B------:R-:W-:Y:S01]  /*15d0*/  HFMA2 R147, -RZ, RZ, 0, 0 ;  /* 0x00000000ff937431 */ /* 0x000fe200000001ff */
[----:B------:R-:W-:Y:S01]  /*15e0*/  MOV R148, RZ ;  /* 0x000000ff00947202 */ /* 0x000fe20000000f00 */
[----:B------:R-:W-:Y:S06]  /*15f0*/  @!P2 BRA `(.L_x_5207) ;  /* 0x000000000060a947 */ /* 0x000fec0003800000 */
[----:B0-----:R-:W0:Y:S02]  /*1600*/  LDC.64 R112, c[0x0][0x3b0] ;  /* 0x0000ec00ff707b82 */ /* 0x001e240000000a00 */
[----:B0-----:R-:W-:-:S05]  /*1610*/  IMAD.WIDE.U32 R112, R149, 0x8, R112 ;  /* 0x0000000895707825 */ /* 0x001fca00078e0070 */
[----:B------:R1:W5:Y:S01]  /*1620*/  LDG.E.64 R128, desc[UR10][R112.64] ;  /* 0x0000000a70807981 */ /* 0x000362000c1e1b00 */
[----:B------:R-:W-:Y:S05]  /*1630*/  BRA `(.L_x_5207) ;  /* 0x0000000000507947 */ /* 0x000fea0003800000 */
.L_x_5208:
        /* <DEDUP_REMOVED lines=20> */
.L_x_5207:
[----:B-1----:R-:W-:Y:S05]  /*1780*/  BSYNC.RECONVERGENT B0 ;  /* 0x0000000000007941 */ /* 0x002fea0003800200 */
.L_x_5203:
        /* <DEDUP_REMOVED lines=31> */
.L_x_5212:
[----:B------:R-:W-:Y:S05]  /*1980*/  BSYNC.RECONVERGENT B0 ;  /* 0x0000000000007941 */ /* 0x000fea0003800200 */
.L_x_5211:
        /* <DEDUP_REMOVED lines=29> */
[----:B------:R-:W-:Y:S01]  /*1b60*/  FMUL.FTZ R114, R113, UR30 ;  /* 0x0000001e71727c20 */ /* 0x000fe20008410000 */
[----:B------:R-:W-:-:S03]  /*1b70*/  MOV R113, R143 ;  /* 0x0000008f00717202 */ /* 0x000fc60000000f00 */
        /* <DEDUP_REMOVED lines=9> */
.L_x_5215:
        /* <DEDUP_REMOVED lines=9> */
[----:B------:R-:W-:-:S11]  /*1ca0*/  HFMA2 R117, -RZ, RZ, 0, 0 ;  /* 0x00000000ff757431 */ /* 0x000fd600000001ff */
[----:B------:R-:W-:Y:S05]  /*1cb0*/  @!P3 BRA `(.L_x_5220) ;  /* 0x000000000024b947 */ /* 0x000fea0003800000 */
[----:B------:R-:W-:Y:S01]  /*1cc0*/  FFMA.FTZ R118, R141, UR6, R114 ;  /* 0x000000068d767c23 */ /* 0x000fe20008010072 */
[----:B------:R-:W-:Y:S01]  /*1cd0*/  ISETP.LT.AND P0, PT, RZ, UR32, PT ;  /* 0x00000020ff007c0c */ /* 0x000fe2000bf01270 */
[----:B------:R-:W-:Y:S02]  /*1ce0*/  HADD2.F32 R117, -RZ, R96.H0_H0 ;  /* 0x20000060ff757230 */ /* 0x000fe40000004100 */
[----:B------:R-:W-:-:S04]  /*1cf0*/  FADD.FTZ R118, R3, -R118 ;  /* 0x8000007603767221 */ /* 0x000fc80000010000 */
[----:B------:R-:W-:-:S05]  /*1d00*/  FMUL.FTZ R118, R118, UR31 ;  /* 0x0000001f76767c20 */ /* 0x000fca0008410000 */
[----:B------:R-:W-:-:S05]  /*1d10*/  FSEL R118, R118, RZ, P0 ;  /* 0x000000ff76767208 */ /* 0x000fca0000000000 */
[----:B------:R-:W-:-:S04]  /*1d20*/  FMUL.FTZ R118, R118, UR21 ;  /* 0x0000001576767c20 */ /* 0x000fc80008410000 */
[----:B------:R-:W-:-:S04]  /*1d30*/  FMUL.FTZ R118, R118, UR20 ;  /* 0x0000001476767c20 */ /* 0x000fc80008410000 */
[----:B------:R-:W-:-:S07]  /*1d40*/  FMUL.FTZ R117, R117, R118 ;  /* 0x0000007675757220 */ /* 0x000fce0000410000 */
.L_x_5220:
[----:B------:R-:W-:Y:S05]  /*1d50*/  BSYNC.RECONVERGENT B1 ;  /* 0x0000000000017941 */ /* 0x000fea0003800200 */
.L_x_5219:
[----:B------:R-:W-:Y:S01]  /*1d60*/  BSSY.RECONVERGENT B1, `(.L_x_5221) ;  /* 0x000000d000017945 */ /* 0x000fe20003800200 */
[----:B------:R-:W-:Y:S01]  /*1d70*/  FADD.FTZ R36, R36, R117 ;  /* 0x0000007524247221 */ /* 0x000fe20000010000 */
[----:B------:R-:W-:Y:S02]  /*1d80*/  MOV R117, RZ ;  /* 0x000000ff00757202 */ /* 0x000fe40000000f00 */
        /* <DEDUP_REMOVED lines=10> */
.L_x_5222:
[----:B------:R-:W-:Y:S05]  /*1e30*/  BSYNC.RECONVERGENT B1 ;  /* 0x0000000000017941 */ /* 0x000fea0003800200 */
.L_x_5221:
[----:B------:R-:W-:-:S04]  /*1e40*/  F2FP.F16.F32.PACK_AB R117, RZ, R117 ;  /* 0x00000075ff75723e */ /* 0x000fc800000000ff */
[----:B------:R-:W-:-:S07]  /*1e50*/  PRMT R100, R117, 0x7610, R100 ;  /* 0x0000761075647816 */ /* 0x000fce0000000064 */
.L_x_5218:
        /* <DEDUP_REMOVED lines=11> */
[----:B------:R-:W-:-:S03]  /*1f10*/  HADD2.F32 R118, -RZ, R96.H1_H1 ;  /* 0x30000060ff767230 */ /* 0x000fc60000004100 */
[----:B------:R-:W-:-:S04]  /*1f20*/  FMUL.FTZ R117, R117, UR20 ;  /* 0x0000001475757c20 */ /* 0x000fc80008410000 */
[----:B------:R-:W-:-:S07]  /*1f30*/  FMUL.FTZ R118, R118, R117 ;  /* 0x0000007576767220 */ /* 0x000fce0000410000 */
.L_x_5225:
[----:B------:R-:W-:Y:S05]  /*1f40*/  BSYNC.RECONVERGENT B1 ;  /* 0x0000000000017941 */ /* 0x000fea0003800200 */
.L_x_5224:
[----:B------:R-:W-:Y:S01]  /*1f50*/  BSSY.RECONVERGENT B1, `(.L_x_5226) ;  /* 0x000000d000017945 */ /* 0x000fe20003800200 */
[----:B------:R-:W-:Y:S01]  /*1f60*/  FADD.FTZ R37, R37, R118 ;  /* 0x0000007625257221 */ /* 0x000fe20000010000 */
[----:B------:R-:W-:Y:S02]  /*1f70*/  MOV R117, RZ ;  /* 0x000000ff00757202 */ /* 0x000fe40000000f00 */
[----:B------:R-:W-:Y:S05]  /*1f80*/  @!P0 BRA `(.L_x_5227) ;  /* 0x0000000000248947 */ /* 0x000fea0003800000 */
[----:B------:R-:W-:Y:S01]  /*1f90*/  FFMA.FTZ R118, R4, UR6, R114 ;  /* 0x0000000604767c23 */ /* 0x000fe20008010072 */
[----:B------:R-:W-:Y:S01]  /*1fa0*/  ISETP.LT.AND P0, PT, RZ, UR32, PT ;  /* 0x00000020ff007c0c */ /* 0x000fe2000bf01270 */
[----:B------:R-:W-:Y:S02]  /*1fb0*/  HADD2.F32 R117, -RZ, R80.H1_H1 ;  /* 0x30000050ff757230 */ /* 0x000fe40000004100 */
[----:B------:R-:W-:-:S04]  /*1fc0*/  FADD.FTZ R118, R5, -R118 ;  /* 0x8000007605767221 */ /* 0x000fc80000010000 */
[----:B------:R-:W-:-:S05]  /*1fd0*/  FMUL.FTZ R118, R118, UR31 ;  /* 0x0000001f76767c20 */ /* 0x000fca0008410000 */
[----:B------:R-:W-:-:S05]  /*1fe0*/  FSEL R118, R118, RZ, P0 ;  /* 0x000000ff76767208 */ /* 0x000fca0000000000 */
[----:B------:R-:W-:-:S04]  /*1ff0*/  FMUL.FTZ R118, R118, UR21 ;  /* 0x0000001576767c20 */ /* 0x000fc80008410000 */
[----:B------:R-:W-:-:S04]  /*2000*/  FMUL.FTZ R118, R118, UR20 ;  /* 0x0000001476767c20 */ /* 0x000fc80008410000 */
[----:B------:R-:W-:-:S07]  /*2010*/  FMUL.FTZ R117, R118, R117 ;  /* 0x0000007576757220 */ /* 0x000fce0000410000 */
.L_x_5227:
[----:B------:R-:W-:Y:S05]  /*2020*/  BSYNC.RECONVERGENT B1 ;  /* 0x0000000000017941 */ /* 0x000fea0003800200 */
.L_x_5226:
[----:B------:R-:W-:-:S04]  /*2030*/  F2FP.F16.F32.PACK_AB R117, RZ, R117 ;  /* 0x00000075ff75723e */ /* 0x000fc800000000ff */
[----:B------:R-:W-:-:S07]  /*2040*/  PRMT R100, R100, 0x5410, R117 ;  /* 0x0000541064647816 */ /* 0x000fce0000000075 */
.L_x_5223:
        /* <DEDUP_REMOVED lines=11> */
[----:B------:R-:W-:-:S03]  /*2100*/  HADD2.F32 R117, -RZ, R97.H0_H0 ;  /* 0x20000061ff757230 */ /* 0x000fc60000004100 */
[----:B------:R-:W-:-:S04]  /*2110*/  FMUL.FTZ R118, R118, UR20 ;  /* 0x0000001476767c20 */ /* 0x000fc80008410000 */
[----:B------:R-:W-:-:S07]  /*2120*/  FMUL.FTZ R117, R117, R118 ;  /* 0x0000007675757220 */ /* 0x000fce0000410000 */
.L_x_5230:
[----:B------:R-:W-:Y:S05]  /*2130*/  BSYNC.RECONVERGENT B1 ;  /* 0x0000000000017941 */ /* 0x000fea0003800200 */
.L_x_5229:
        /* <DEDUP_REMOVED lines=13> */
.L_x_5232:
[----:B------:R-:W-:Y:S05]  /*2210*/  BSYNC.RECONVERGENT B1 ;  /* 0x0000000000017941 */ /* 0x000fea0003800200 */
.L_x_5231:
[----:B------:R-:W-:-:S04]  /*2220*/  F2FP.F16.F32.PACK_AB R117, RZ, R117 ;  /* 0x00000075ff75723e */ /* 0x000fc800000000ff */
[----:B------:R-:W-:-:S07]  /*2230*/  PRMT R101, R117, 0x7610, R101 ;  /* 0x0000761075657816 */ /* 0x000fce0000000065 */
.L_x_5228:
        /* <DEDUP_REMOVED lines=14> */
.L_x_5235:
[----:B------:R-:W-:Y:S05]  /*2320*/  BSYNC.RECONVERGENT B1 ;  /* 0x0000000000017941 */ /* 0x000fea0003800200 */
.L_x_5234:
        /* <DEDUP_REMOVED lines=13> */
.L_x_5237:
[----:B------:R-:W-:Y:S05]  /*2400*/  BSYNC.RECONVERGENT B1 ;  /* 0x0000000000017941 */ /* 0x000fea0003800200 */
.L_x_5236:
[----:B------:R-:W-:-:S04]  /*2410*/  F2FP.F16.F32.PACK_AB R117, RZ, R117 ;  /* 0x00000075ff75723e */ /* 0x000fc800000000ff */
[----:B------:R-:W-:-:S07]  /*2420*/  PRMT R101, R101, 0x5410, R117 ;  /* 0x0000541065657816 */ /* 0x000fce0000000075 */
.L_x_5233:
        /* <DEDUP_REMOVED lines=14> */
.L_x_5240:
[----:B------:R-:W-:Y:S05]  /*2510*/  BSYNC.RECONVERGENT B1 ;  /* 0x0000000000017941 */ /* 0x000fea0003800200 */
.L_x_5239:
        /* <DEDUP_REMOVED lines=13> */
.L_x_5242:
[----:B------:R-:W-:Y:S05]  /*25f0*/  BSYNC.RECONVERGENT B1 ;  /* 0x0000000000017941 */ /* 0x000fea0003800200 */
.L_x_5241:
[----:B------:R-:W-:-:S04]  /*2600*/  F2FP.F16.F32.PACK_AB R117, RZ, R117 ;  /* 0x00000075ff75723e */ /* 0x000fc800000000ff */
[----:B------:R-:W-:-:S07]  /*2610*/  PRMT R102, R117, 0x7610, R102 ;  /* 0x0000761075667816 */ /* 0x000fce0000000066 */
.L_x_5238:
[----:B------:R-:W-:Y:S05]  /*2620*/  BRA.U !UP3, `(.L_x_5243) ;  /* 0x000000010b787547 */ /* 0x000fea000b800000 */
[----:B-----5:R-:W-:Y:S01]  /*2630*/  LOP3.LUT P0, RZ, R131, 0xff00, RZ, 0xc0, !PT ;  /* 0x0000ff0083ff7812 */ /* 0x020fe2000780c0ff */
[----:B------:R-:W-:Y:S01]  /*2640*/  BSSY.RECONVERGENT B1, `(.L_x_5244) ;  /* 0x000000c000017945 */ /* 0x000fe20003800200 */
[----:B------:R-:W-:-:S11]  /*2650*/  HFMA2 R118, -RZ, RZ, 0, 0 ;  /* 0x00000000ff767431 */ /* 0x000fd600000001ff */
        /* <DEDUP_REMOVED lines=10> */
.L_x_5245:
[----:B------:R-:W-:Y:S05]  /*2700*/  BSYNC.RECONVERGENT B1 ;  /* 0x0000000000017941 */ /* 0x000fea0003800200 */
.L_x_5244:
        /* <DEDUP_REMOVED lines=13> */
.L_x_5247:
[----:B------:R-:W-:Y:S05]  /*27e0*/  BSYNC.RECONVERGENT B1 ;  /* 0x0000000000017941 */ /* 0x000fea0003800200 */
.L_x_5246:
[----:B------:R-:W-:-:S04]  /*27f0*/  F2FP.F16.F32.PACK_AB R117, RZ, R117 ;  /* 0x00000075ff75723e */ /* 0x000fc800000000ff */
[----:B------:R-:W-:-:S07]  /*2800*/  PRMT R102, R102, 0x5410, R117 ;  /* 0x0000541066667816 */ /* 0x000fce0000000075 */
.L_x_5243:
        /* <DEDUP_REMOVED lines=14> */
.L_x_5250:
[----:B------:R-:W-:Y:S05]  /*28f0*/  BSYNC.RECONVERGENT B1 ;  /* 0x0000000000017941 */ /* 0x000fea0003800200 */
.L_x_5249:
        /* <DEDUP_REMOVED lines=13> */
.L_x_5252:
[----:B------:R-:W-:Y:S05]  /*29d0*/  BSYNC.RECONVERGENT B1 ;  /* 0x0000000000017941 */ /* 0x000fea0003800200 */
.L_x_5251:
[----:B------:R-:W-:-:S04]  /*29e0*/  F2FP.F16.F32.PACK_AB R117, RZ, R117 ;  /* 0x00000075ff75723e */ /* 0x000fc800000000ff */
[----:B------:R-:W-:-:S07]  /*29f0*/  PRMT R103, R117, 0x7610, R103 ;  /* 0x0000761075677816 */ /* 0x000fce0000000067 */
.L_x_5248:
[----:B------:R-:W-:Y:S05]  /*2a00*/  BRA.U !UP3, `(.L_x_5253) ;  /* 0x000000250ba87547 */ /* 0x000fea000b800000 */
[----:B-----5:R-:W-:Y:S01]  /*2a10*/  ISETP.GE.U32.AND P0, PT, R130, RZ, PT ;  /* 0x000000ff8200720c */ /* 0x020fe20003f06070 */
[----:B------:R-:W-:Y:S01]  /*2a20*/  BSSY.RECONVERGENT B1, `(.L_x_5254) ;  /* 0x000000d000017945 */ /* 0x000fe20003800200 */
[----:B------:R-:W-:Y:S02]  /*2a30*/  HFMA2 R118, -RZ, RZ, 0, 0 ;  /* 0x00000000ff767431 */ /* 0x000fe400000001ff */
[----:B------:R-:W-:-:S13]  /*2a40*/  ISETP.GE.U32.AND.EX P0, PT, R131, 0x1000000, PT, P0 ;  /* 0x010000008300780c */ /* 0x000fda0003f06100 */
        /* <DEDUP_REMOVED lines=10> */
.L_x_5255:
[----:B------:R-:W-:Y:S05]  /*2af0*/  BSYNC.RECONVERGENT B1 ;  /* 0x0000000000017941 */ /* 0x000fea0003800200 */
.L_x_5254:
        /* <DEDUP_REMOVED lines=13> */
.L_x_5257:
[----:B------:R-:W-:Y:S05]  /*2bd0*/  BSYNC.RECONVERGENT B1 ;  /* 0x0000000000017941 */ /* 0x000fea0003800200 */
.L_x_5256:
[----:B------:R-:W-:Y:S02]  /*2be0*/  F2FP.F16.F32.PACK_AB R117, RZ, R35 ;  /* 0x00000023ff75723e */ /* 0x000fe400000000ff */
[----:B------:R-:W-:Y:S02]  /*2bf0*/  MOV R35, R118 ;  /* 0x0000007600237202 */ /* 0x000fe40000000f00 */
[----:B------:R-:W-:Y:S01]  /*2c00*/  PRMT R103, R103, 0x5410, R117 ;  /* 0x0000541067677816 */ /* 0x000fe20000000075 */
[----:B------:R-:W-:Y:S06]  /*2c10*/  BRA `(.L_x_5253) ;  /* 0x0000002400247947 */ /* 0x000fec0003800000 */
.L_x_5217:
        /* <DEDUP_REMOVED lines=14> */
.L_x_5260:
[----:B------:R-:W-:Y:S05]  /*2d00*/  BSYNC.RECONVERGENT B1 ;  /* 0x0000000000017941 */ /* 0x000fea0003800200 */
.L_x_5259:
        /* <DEDUP_REMOVED lines=13> */
.L_x_5262:
[----:B------:R-:W-:Y:S05]  /*2de0*/  BSYNC.RECONVERGENT B1 ;  /* 0x0000000000017941 */ /* 0x000fea0003800200 */
.L_x_5261:
[----:B------:R-:W-:-:S04]  /*2df0*/  F2FP.F16.F32.PACK_AB R104, RZ, R104 ;  /* 0x00000068ff68723e */ /* 0x000fc800000000ff */
[----:B------:R-:W-:-:S07]  /*2e00*/  PRMT R100, R104, 0x7610, R100 ;  /* 0x0000761068647816 */ /* 0x000fce0000000064 */
.L_x_5258:
        /* <DEDUP_REMOVED lines=14> */
.L_x_5265:
[----:B------:R-:W-:Y:S05]  /*2ef0*/  BSYNC.RECONVERGENT B1 ;  /* 0x0000000000017941 */ /* 0x000fea0003800200 */
.L_x_5264:
        /* <DEDUP_REMOVED lines=13> */
.L_x_5267:
[----:B------:R-:W-:Y:S05]  /*2fd0*/  BSYNC.RECONVERGENT B1 ;  /* 0x0000000000017941 */ /* 0x000fea0003800200 */
.L_x_5266:
[----:B------:R-:W-:-:S04]  /*2fe0*/  F2FP.F16.F32.PACK_AB R104, RZ, R104 ;  /* 0x00000068ff68723e */ /* 0x000fc800000000ff */
[----:B------:R-:W-:-:S07]  /*2ff0*/  PRMT R100, R100, 0x5410, R104 ;  /* 0x0000541064647816 */ /* 0x000fce0000000068 */
.L_x_5263:
        /* <DEDUP_REMOVED lines=14> */
.L_x_5270:
[----:B------:R-:W-:Y:S05]  /*30e0*/  BSYNC.RECONVERGENT B1 ;  /* 0x0000000000017941 */ /* 0x000fea0003800200 */
.L_x_5269:
        /* <DEDUP_REMOVED lines=13> */
.L_x_5272:
[----:B------:R-:W-:Y:S05]  /*31c0*/  BSYNC.RECONVERGENT B1 ;  /* 0x0000000000017941 */ /* 0x000fea0003800200 */
.L_x_5271:
[----:B------:R-:W-:-:S04]  /*31d0*/  F2FP.F16.F32.PACK_AB R104, RZ, R104 ;  /* 0x00000068ff68723e */ /* 0x000fc800000000ff */
[----:B------:R-:W-:-:S07]  /*31e0*/  PRMT R101, R104, 0x7610, R101 ;  /* 0x0000761068657816 */ /* 0x000fce0000000065 */
.L_x_5268:
        /* <DEDUP_REMOVED lines=14> */
.L_x_5275:
[----:B------:R-:W-:Y:S05]  /*32d0*/  BSYNC.RECONVERGENT B1 ;  /* 0x0000000000017941 */ /* 0x000fea0003800200 */
.L_x_5274:
        /* <DEDUP_REMOVED lines=13> */
.L_x_5277:
[----:B------:R-:W-:Y:S05]  /*33b0*/  BSYNC.RECONVERGENT B1 ;  /* 0x0000000000017941 */ /* 0x000fea0003800200 */
.L_x_5276:
[----:B------:R-:W-:-:S04]  /*33c0*/  F2FP.F16.F32.PACK_AB R104, RZ, R104 ;  /* 0x00000068ff68723e */ /* 0x000fc800000000ff */
[----:B------:R-:W-:-:S07]  /*33d0*/  PRMT R101, R101, 0x5410, R104 ;  /* 0x0000541065657816 */ /* 0x000fce0000000068 */
.L_x_5273:
        /* <DEDUP_REMOVED lines=14> */
.L_x_5280:
[----:B------:R-:W-:Y:S05]  /*34c0*/  BSYNC.RECONVERGENT B1 ;  /* 0x0000000000017941 */ /* 0x000fea0003800200 */
.L_x_5279:
        /* <DEDUP_REMOVED lines=13> */
.L_x_5282:
[----:B------:R-:W-:Y:S05]  /*35a0*/  BSYNC.RECONVERGENT B1 ;  /* 0x0000000000017941 */ /* 0x000fea0003800200 */
.L_x_5281:
[----:B------:R-:W-:-:S04]  /*35b0*/  F2FP.F16.F32.PACK_AB R104, RZ, R104 ;  /* 0x00000068ff68723e */ /* 0x000fc800000000ff */
[----:B------:R-:W-:-:S07]  /*35c0*/  PRMT R102, R104, 0x7610, R102 ;  /* 0x0000761068667816 */ /* 0x000fce0000000066 */
.L_x_5278:
        /* <DEDUP_REMOVED lines=14> */
.L_x_5285:
[----:B------:R-:W-:Y:S05]  /*36b0*/  BSYNC.RECONVERGENT B1 ;  /* 0x0000000000017941 */ /* 0x000fea0003800200 */
.L_x_5284:
        /* <DEDUP_REMOVED lines=13> */
.L_x_5287:
[----:B------:R-:W-:Y:S05]  /*3790*/  BSYNC.RECONVERGENT B1 ;  /* 0x0000000000017941 */ /* 0x000fea0003800200 */
.L_x_5286:
[----:B------:R-:W-:-:S04]  /*37a0*/  F2FP.F16.F32.PACK_AB R104, RZ, R104 ;  /* 0x00000068ff68723e */ /* 0x000fc800000000ff */
[----:B------:R-:W-:-:S07]  /*37b0*/  PRMT R102, R102, 0x5410, R104 ;  /* 0x0000541066667816 */ /* 0x000fce0000000068 */
.L_x_5283:
        /* <DEDUP_REMOVED lines=14> */
.L_x_5290:
[----:B------:R-:W-:Y:S05]  /*38a0*/  BSYNC.RECONVERGENT B1 ;  /* 0x0000000000017941 */ /* 0x000fea0003800200 */
.L_x_5289:
        /* <DEDUP_REMOVED lines=13> */
.L_x_5292:
[----:B------:R-:W-:Y:S05]  /*3980*/  BSYNC.RECONVERGENT B1 ;  /* 0x0000000000017941 */ /* 0x000fea0003800200 */
.L_x_5291:
[----:B------:R-:W-:-:S04]  /*3990*/  F2FP.F16.F32.PACK_AB R104, RZ, R104 ;  /* 0x00000068ff68723e */ /* 0x000fc800000000ff */
[----:B------:R-:W-:-:S07]  /*39a0*/  PRMT R103, R104, 0x7610, R103 ;  /* 0x0000761068677816 */ /* 0x000fce0000000067 */
.L_x_5288:
        /* <DEDUP_REMOVED lines=40> */
[----:B------:R-:W0:Y:S01]  /*3c30*/  @P0 LDC.64 R104, c[0x0][0x408] ;  /* 0x00010200ff680b82 */ /* 0x000e220000000a00 */
[----:B------:R-:W-:-:S07]  /*3c40*/  @P0 HADD2.F32 R144, -RZ, R83.H1_H1 ;  /* 0x30000053ff900230 */ /* 0x000fce0000004100 */
[----:B------:R-:W1:Y:S01]  /*3c50*/  @P0 LDC.64 R106, c[0x0][0x408] ;  /* 0x00010200ff6a0b82 */ /* 0x000e620000000a00 */
[----:B0-----:R-:W-:-:S04]  /*3c60*/  @P0 FMUL.FTZ R145, R111, R105 ;  /* 0x000000696f910220 */ /* 0x001fc80000410000 */
[----:B------:R-:W-:Y:S01]  /*3c70*/  @P0 FMUL.FTZ R147, R145, R104 ;  /* 0x0000006891930220 */ /* 0x000fe20000410000 */
[----:B------:R-:W-:Y:S01]  /*3c80*/  CS2R R104, SRZ ;  /* 0x0000000000687805 */ /* 0x000fe2000001ff00 */
[----:B------:R-:W-:Y:S02]  /*3c90*/  @P0 HADD2.F32 R145, -RZ, R99.H1_H1 ;  /* 0x30000063ff910230 */ /* 0x000fe40000004100 */
[----:B-1----:R-:W-:Y:S01]  /*3ca0*/  @P0 FMUL.FTZ R107, R111, R107 ;  /* 0x0000006b6f6b0220 */ /* 0x002fe20000410000 */
[----:B------:R-:W-:-:S03]  /*3cb0*/  @P0 FMUL.FTZ R105, R144, R147 ;  /* 0x0000009390690220 */ /* 0x000fc60000410000 */
[----:B------:R-:W-:Y:S01]  /*3cc0*/  @P0 FMUL.FTZ R106, R107, R106 ;  /* 0x0000006a6b6a0220 */ /* 0x000fe20000410000 */
[----:B------:R-:W-:-:S03]  /*3cd0*/  MOV R107, R117 ;  /* 0x00000075006b7202 */ /* 0x000fc60000000f00 */
[----:B------:R-:W-:Y:S01]  /*3ce0*/  @P0 FMUL.FTZ R104, R145, R106 ;  /* 0x0000006a91680220 */ /* 0x000fe20000410000 */
[----:B------:R-:W-:Y:S02]  /*3cf0*/  MOV R106, R118 ;  /* 0x00000076006a7202 */ /* 0x000fe40000000f00 */
[----:B------:R-:W-:Y:S01]  /*3d00*/  F2FP.F16.F32.PACK_AB R118, RZ, R105 ;  /* 0x00000069ff76723e */ /* 0x000fe200000000ff */
[----:B------:R-:W-:Y:S01]  /*3d10*/  FADD.FTZ R35, R35, R104 ;  /* 0x0000006823237221 */ /* 0x000fe20000010000 */
[----:B------:R-:W-:Y:S02]  /*3d20*/  MOV R104, R143 ;  /* 0x0000008f00687202 */ /* 0x000fe40000000f00 */
[----:B------:R-:W-:Y:S02]  /*3d30*/  MOV R105, R119 ;  /* 0x0000007700697202 */ /* 0x000fe40000000f00 */
[----:B------:R-:W-:Y:S01]  /*3d40*/  PRMT R103, R103, 0x5410, R118 ;  /* 0x0000541067677816 */ /* 0x000fe20000000076 */
[----:B------:R-:W-:Y:S06]  /*3d50*/  BRA `(.L_x_5253) ;  /* 0x0000001000d47947 */ /* 0x000fec0003800000 */
.L_x_5216:
[----:B------:R-:W-:Y:S02]  /*3d60*/  MOV R116, UR24 ;  /* 0x0000001800747c02 */ /* 0x000fe40008000f00 */
[----:B------:R-:W-:Y:S02]  /*3d70*/  MOV R115, UR25 ;  /* 0x0000001900737c02 */ /* 0x000fe40008000f00 */
[----:B------:R-:W-:-:S04]  /*3d80*/  ISETP.NE.U32.AND P0, PT, R116, RZ, PT ;  /* 0x000000ff7400720c */ /* 0x000fc80003f05070 */
[----:B------:R-:W-:-:S13]  /*3d90*/  ISETP.NE.AND.EX P0, PT, R115, RZ, PT, P0 ;  /* 0x000000ff7300720c */ /* 0x000fda0003f05300 */
[----:B------:R-:W-:Y:S05]  /*3da0*/  @P0 BRA `(.L_x_5293) ;  /* 0x0000000800280947 */ /* 0x000fea0003800000 */
[----:B------:R-:W-:Y:S05]  /*3db0*/  BRA.U !UP3, `(.L_x_5294) ;  /* 0x000000010b407547 */ /* 0x000fea000b800000 */
[----:B------:R-:W-:Y:S02]  /*3dc0*/  PLOP3.LUT P3, PT, PT, PT, UP2, 0x80, 0x8 ;  /* 0x000000000008781c */ /* 0x000fe40003f6f028 */
[----:B-----5:R-:W-:Y:S02]  /*3dd0*/  LOP3.LUT P0, RZ, R130, 0xff, RZ, 0xc0, !PT ;  /* 0x000000ff82ff7812 */ /* 0x020fe4000780c0ff */
[----:B------:R-:W-:-:S09]  /*3de0*/  MOV R117, R20 ;  /* 0x0000001400757202 */ /* 0x000fd20000000f00 */
[----:B------:R-:W-:Y:S02]  /*3df0*/  @P3 FFMA.FTZ R118, R141, UR6, R114 ;  /* 0x000000068d763c23 */ /* 0x000fe40008010072 */
[----:B------:R-:W-:Y:S02]  /*3e00*/  @P0 HADD2.F32 R146, -RZ, R80.H0_H0 ;  /* 0x20000050ff920230 */ /* 0x000fe40000004100 */
[----:B------:R-:W-:Y:S01]  /*3e10*/  @P3 FADD.FTZ R119, R3, -R118 ;  /* 0x8000007603773221 */ /* 0x000fe20000010000 */
[----:B------:R-:W-:-:S03]  /*3e20*/  @P0 HADD2.F32 R144, -RZ, R96.H0_H0 ;  /* 0x20000060ff900230 */ /* 0x000fc60000004100 */
[----:B------:R-:W-:Y:S01]  /*3e30*/  @P3 FFMA.FTZ R117, R119, UR31, R20 ;  /* 0x0000001f77753c23 */ /* 0x000fe20008010014 */
[----:B------:R-:W-:-:S03]  /*3e40*/  CS2R R118, SRZ ;  /* 0x0000000000767805 */ /* 0x000fc6000001ff00 */
[----:B------:R-:W-:-:S04]  /*3e50*/  FMUL.FTZ R117, R117, UR21 ;  /* 0x0000001575757c20 */ /* 0x000fc80008410000 */
[----:B------:R-:W-:-:S04]  /*3e60*/  FMUL.FTZ R117, R117, UR20 ;  /* 0x0000001475757c20 */ /* 0x000fc80008410000 */
[-C--:B------:R-:W-:Y:S01]  /*3e70*/  @P0 FMUL.FTZ R118, R146, R117.reuse ;  /* 0x0000007592760220 */ /* 0x080fe20000410000 */
[----:B------:R-:W-:-:S04]  /*3e80*/  @P0 FMUL.FTZ R119, R144, R117 ;  /* 0x0000007590770220 */ /* 0x000fc80000410000 */
[----:B------:R-:W-:Y:S01]  /*3e90*/  F2FP.F16.F32.PACK_AB R118, RZ, R118 ;  /* 0x00000076ff76723e */ /* 0x000fe200000000ff */
[----:B------:R-:W-:-:S03]  /*3ea0*/  FADD.FTZ R36, R36, R119 ;  /* 0x0000007724247221 */ /* 0x000fc60000010000 */
[----:B------:R-:W-:-:S07]  /*3eb0*/  PRMT R100, R118, 0x7610, R100 ;  /* 0x0000761076647816 */ /* 0x000fce0000000064 */
.L_x_5294:
[----:B------:R-:W-:Y:S05]  /*3ec0*/  BRA.U !UP3, `(.L_x_5295) ;  /* 0x000000010b407547 */ /* 0x000fea000b800000 */
[----:B------:R-:W-:Y:S02]  /*3ed0*/  PLOP3.LUT P3, PT, PT, PT, UP2, 0x80, 0x8 ;  /* 0x000000000008781c */ /* 0x000fe40003f6f028 */
[----:B-----5:R-:W-:Y:S02]  /*3ee0*/  LOP3.LUT P0, RZ, R130, 0xff00, RZ, 0xc0, !PT ;  /* 0x0000ff0082ff7812 */ /* 0x020fe4000780c0ff */
[----:B------:R-:W-:-:S09]  /*3ef0*/  MOV R117, R21 ;  /* 0x0000001500757202 */ /* 0x000fd20000000f00 */
[----:B------:R-:W-:Y:S02]  /*3f00*/  @P3 FFMA.FTZ R118, R4, UR6, R114 ;  /* 0x0000000604763c23 */ /* 0x000fe40008010072 */
[----:B------:R-:W-:Y:S02]  /*3f10*/  @P0 HADD2.F32 R146, -RZ, R80.H1_H1 ;  /* 0x30000050ff920230 */ /* 0x000fe40000004100 */
[----:B------:R-:W-:Y:S01]  /*3f20*/  @P3 FADD.FTZ R118, R5, -R118 ;  /* 0x8000007605763221 */ /* 0x000fe20000010000 */
[----:B------:R-:W-:-:S03]  /*3f30*/  @P0 HADD2.F32 R144, -RZ, R96.H1_H1 ;  /* 0x30000060ff900230 */ /* 0x000fc60000004100 */
        /* <DEDUP_REMOVED lines=9> */
.L_x_5295:
        /* <DEDUP_REMOVED lines=17> */
.L_x_5296:
        /* <DEDUP_REMOVED lines=17> */
.L_x_5297:
        /* <DEDUP_REMOVED lines=17> */
.L_x_5298:
        /* <DEDUP_REMOVED lines=17> */
.L_x_5299:
        /* <DEDUP_REMOVED lines=17> */
.L_x_5300:
[----:B------:R-:W-:Y:S05]  /*4520*/  BRA.U !UP3, `(.L_x_5253) ;  /* 0x000000090be07547 */ /* 0x000fea000b800000 */
[----:B------:R-:W-:Y:S02]  /*4530*/  PLOP3.LUT P3, PT, PT, PT, UP2, 0x80, 0x8 ;  /* 0x000000000008781c */ /* 0x000fe40003f6f028 */
[----:B-----5:R-:W-:Y:S02]  /*4540*/  ISETP.GE.U32.AND P0, PT, R130, RZ, PT ;  /* 0x000000ff8200720c */ /* 0x020fe40003f06070 */
[----:B------:R-:W-:Y:S02]  /*4550*/  MOV R117, R19 ;  /* 0x0000001300757202 */ /* 0x000fe40000000f00 */
[----:B------:R-:W-:-:S07]  /*4560*/  ISETP.GE.U32.AND.EX P0, PT, R131, 0x1000000, PT, P0 ;  /* 0x010000008300780c */ /* 0x000fce0003f06100 */
[----:B------:R-:W-:-:S04]  /*4570*/  @P3 FFMA.FTZ R119, R126, UR6, R114 ;  /* 0x000000067e773c23 */ /* 0x000fc80008010072 */
[----:B------:R-:W-:Y:S02]  /*4580*/  @P3 FADD.FTZ R118, R124, -R119 ;  /* 0x800000777c763221 */ /* 0x000fe40000010000 */
[----:B------:R-:W-:Y:S02]  /*4590*/  @P0 HADD2.F32 R146, -RZ, R83.H1_H1 ;  /* 0x30000053ff920230 */ /* 0x000fe40000004100 */
[----:B------:R-:W-:Y:S01]  /*45a0*/  @P3 FFMA.FTZ R117, R118, UR31, R19 ;  /* 0x0000001f76753c23 */ /* 0x000fe20008010013 */
[----:B------:R-:W-:Y:S01]  /*45b0*/  CS2R R118, SRZ ;  /* 0x0000000000767805 */ /* 0x000fe2000001ff00 */
[----:B------:R-:W-:Y:S02]  /*45c0*/  @P0 HADD2.F32 R144, -RZ, R99.H1_H1 ;  /* 0x30000063ff900230 */ /* 0x000fe40000004100 */
[----:B------:R-:W-:-:S04]  /*45d0*/  FMUL.FTZ R117, R117, UR21 ;  /* 0x0000001575757c20 */ /* 0x000fc80008410000 */
[----:B------:R-:W-:-:S04]  /*45e0*/  FMUL.FTZ R117, R117, UR20 ;  /* 0x0000001475757c20 */ /* 0x000fc80008410000 */
[-C--:B------:R-:W-:Y:S01]  /*45f0*/  @P0 FMUL.FTZ R119, R146, R117.reuse ;  /* 0x0000007592770220 */ /* 0x080fe20000410000 */
[----:B------:R-:W-:-:S04]  /*4600*/  @P0 FMUL.FTZ R118, R144, R117 ;  /* 0x0000007590760220 */ /* 0x000fc80000410000 */
[----:B------:R-:W-:Y:S01]  /*4610*/  F2FP.F16.F32.PACK_AB R119, RZ, R119 ;  /* 0x00000077ff77723e */ /* 0x000fe200000000ff */
[----:B------:R-:W-:-:S03]  /*4620*/  FADD.FTZ R35, R35, R118 ;  /* 0x0000007623237221 */ /* 0x000fc60000010000 */
[----:B------:R-:W-:Y:S01]  /*4630*/  PRMT R103, R103, 0x5410, R119 ;  /* 0x0000541067677816 */ /* 0x000fe20000000077 */
[----:B------:R-:W-:Y:S06]  /*4640*/  BRA `(.L_x_5253) ;  /* 0x0000000800987947 */ /* 0x000fec0003800000 */
.L_x_5293:
        /* <DEDUP_REMOVED lines=18> */
[----:B------:R-:W-:Y:S01]  /*4770*/  @P0 FFMA.FTZ R108, R107, UR31, R16 ;  /* 0x0000001f6b6c0c23 */ /* 0x000fe20008010010 */
[----:B------:R-:W-:Y:S01]  /*4780*/  @P0 FFMA.FTZ R105, R14, UR6, R114 ;  /* 0x000000060e690c23 */ /* 0x000fe20008010072 */
[----:B------:R-:W-:Y:S01]  /*4790*/  @P0 FADD.FTZ R104, R9, -R104 ;  /* 0x8000006809680221 */ /* 0x000fe20000010000 */
        /* <DEDUP_REMOVED lines=10> */
[----:B------:R-:W-:-:S02]  /*4840*/  @P0 FFMA.FTZ R111, R150, UR31, R19 ;  /* 0x0000001f966f0c23 */ /* 0x000fc40008010013 */
[----:B------:R-:W-:Y:S01]  /*4850*/  @P0 FFMA.FTZ R118, R105, UR31, R20 ;  /* 0x0000001f69760c23 */ /* 0x000fe20008010014 */
[----:B------:R-:W-:Y:S06]  /*4860*/  BRA.U !UP3, `(.L_x_5301) ;  /* 0x000000010b407547 */ /* 0x000fec000b800000 */
[----:B------:R-:W-:Y:S01]  /*4870*/  LOP3.LUT P0, RZ, R130, 0xff, RZ, 0xc0, !PT ;  /* 0x000000ff82ff7812 */ /* 0x000fe2000780c0ff */
[----:B------:R-:W-:-:S12]  /*4880*/  HFMA2 R117, -RZ, RZ, 0, 0 ;  /* 0x00000000ff757431 */ /* 0x000fd800000001ff */
[----:B------:R-:W0:Y:S01]  /*4890*/  @P0 LDC.64 R104, c[0x0][0x408] ;  /* 0x00010200ff680b82 */ /* 0x000e220000000a00 */
[----:B------:R-:W-:-:S07]  /*48a0*/  @P0 HADD2.F32 R119, -RZ, R96.H0_H0 ;  /* 0x20000060ff770230 */ /* 0x000fce0000004100 */
[----:B------:R-:W1:Y:S01]  /*48b0*/  @P0 LDC.64 R106, c[0x0][0x408] ;  /* 0x00010200ff6a0b82 */ /* 0x000e620000000a00 */
[----:B0-----:R-:W-:-:S04]  /*48c0*/  @P0 FMUL.FTZ R105, R118, R105 ;  /* 0x0000006976690220 */ /* 0x001fc80000410000 */
[----:B------:R-:W-:Y:S01]  /*48d0*/  @P0 FMUL.FTZ R143, R105, R104 ;  /* 0x00000068698f0220 */ /* 0x000fe20000410000 */
[----:B------:R-:W-:Y:S01]  /*48e0*/  @P0 HADD2.F32 R104, -RZ, R80.H0_H0 ;  /* 0x20000050ff680230 */ /* 0x000fe20000004100 */
[----:B------:R-:W-:Y:S01]  /*48f0*/  MOV R105, RZ ;  /* 0x000000ff00697202 */ /* 0x000fe20000000f00 */
[----:B-1----:R-:W-:-:S03]  /*4900*/  @P0 FMUL.FTZ R107, R118, R107 ;  /* 0x0000006b766b0220 */ /* 0x002fc60000410000 */
[----:B------:R-:W-:Y:S01]  /*4910*/  @P0 FMUL.FTZ R117, R104, R143 ;  /* 0x0000008f68750220 */ /* 0x000fe20000410000 */
[----:B------:R-:W-:-:S04]  /*4920*/  @P0 FMUL.FTZ R106, R107, R106 ;  /* 0x0000006a6b6a0220 */ /* 0x000fc80000410000 */
[----:B------:R-:W-:Y:S01]  /*4930*/  F2FP.F16.F32.PACK_AB R117, RZ, R117 ;  /* 0x00000075ff75723e */ /* 0x000fe200000000ff */
[----:B------:R-:W-:-:S03]  /*4940*/  @P0 FMUL.FTZ R105, R119, R106 ;  /* 0x0000006a77690220 */ /* 0x000fc60000410000 */
[----:B------:R-:W-:Y:S01]  /*4950*/  PRMT R100, R117, 0x7610, R100 ;  /* 0x0000761075647816 */ /* 0x000fe20000000064 */
[----:B------:R-:W-:-:S07]  /*4960*/  FADD.FTZ R36, R36, R105 ;  /* 0x0000006924247221 */ /* 0x000fce0000010000 */
.L_x_5301:
[----:B------:R-:W-:Y:S05]  /*4970*/  BRA.U !UP3, `(.L_x_5302) ;  /* 0x000000010b3c7547 */ /* 0x000fea000b800000 */
[----:B------:R-:W-:-:S13]  /*4980*/  LOP3.LUT P0, RZ, R130, 0xff00, RZ, 0xc0, !PT ;  /* 0x0000ff0082ff7812 */ /* 0x000fda000780c0ff */
        /* <DEDUP_REMOVED lines=9> */
[----:B------:R-:W-:Y:S02]  /*4a20*/  @P0 FMUL.FTZ R106, R107, R106 ;  /* 0x0000006a6b6a0220 */ /* 0x000fe40000410000 */
[----:B------:R-:W-:Y:S02]  /*4a30*/  F2FP.F16.F32.PACK_AB R105, RZ, R105 ;  /* 0x00000069ff69723e */ /* 0x000fe400000000ff */
[----:B------:R-:W-:Y:S02]  /*4a40*/  @P0 FMUL.FTZ R104, R117, R106 ;  /* 0x0000006a75680220 */ /* 0x000fe40000410000 */
[----:B------:R-:W-:Y:S02]  /*4a50*/  PRMT R100, R100, 0x5410, R105 ;  /* 0x0000541064647816 */ /* 0x000fe40000000069 */
[----:B------:R-:W-:-:S07]  /*4a60*/  FADD.FTZ R37, R37, R104 ;  /* 0x0000006825257221 */ /* 0x000fce0000010000 */
.L_x_5302:
[----:B------:R-:W-:Y:S05]  /*4a70*/  BRA.U !UP3, `(.L_x_5303) ;  /* 0x000000010b407547 */ /* 0x000fea000b800000 */
        /* <DEDUP_REMOVED lines=16> */
.L_x_5303:
        /* <DEDUP_REMOVED lines=16> */
.L_x_5304:
        /* <DEDUP_REMOVED lines=17> */
.L_x_5305:
        /* <DEDUP_REMOVED lines=16> */
.L_x_5306:
        /* <DEDUP_REMOVED lines=17> */
.L_x_5307:
        /* <DEDUP_REMOVED lines=17> */
.L_x_5253:
[----:B------:R-:W-:Y:S01]  /*50b0*/  ISETP.NE.U32.AND P0, PT, R116, RZ, PT ;  /* 0x000000ff7400720c */ /* 0x000fe20003f05070 */
[----:B------:R-:W0:Y:S01]  /*50c0*/  @UP3 LDCU.64 UR4, c[0x0][0x468] ;  /* 0x00008d00ff0437ac */ /* 0x000e220008000a00 */
[----:B------:R-:W-:Y:S01]  /*50d0*/  PLOP3.LUT P3, PT, PT, PT, UP3, 0x80, 0x8 ;  /* 0x000000000008781c */ /* 0x000fe20003f6f038 */
[----:B------:R-:W-:Y:S01]  /*50e0*/  HFMA2 R117, -RZ, RZ, 0, 9.5367431640625e-07 ;  /* 0x00000010ff757431 */ /* 0x000fe200000001ff */
[----:B------:R-:W-:-:S13]  /*50f0*/  ISETP.NE.AND.EX P0, PT, R115, RZ, PT, P0 ;  /* 0x000000ff7300720c */ /* 0x000fda0003f05300 */
        /* <DEDUP_REMOVED lines=8> */
.L_x_5214:
[----:B------:R-:W-:Y:S05]  /*5180*/  BSYNC.RECONVERGENT B0 ;  /* 0x0000000000007941 */ /* 0x000fea0003800200 */
.L_x_5213:
        /* <DEDUP_REMOVED lines=8> */
.L_x_5310:
        /* <DEDUP_REMOVED lines=33> */
[----:B------:R-:W-:Y:S01]  /*5420*/  MOV R114, R88 ;  /* 0x0000005800727202 */ /* 0x000fe20000000f00 */
[----:B------:R-:W-:Y:S01]  /*5430*/  @P0 FADD.FTZ R104, R135, -R104 ;  /* 0x8000006887680221 */ /* 0x000fe20000010000 */
[----:B------:R-:W-:Y:S01]  /*5440*/  @P0 FFMA.FTZ R111, R106, UR31, R95 ;  /* 0x0000001f6a6f0c23 */ /* 0x000fe2000801005f */
        /* <DEDUP_REMOVED lines=19> */
.L_x_5313:
[----:B------:R-:W-:Y:S05]  /*5580*/  BRA.U !UP3, `(.L_x_5314) ;  /* 0x000000010b3c7547 */ /* 0x000fea000b800000 */
[----:B------:R-:W-:-:S13]  /*5590*/  LOP3.LUT P0, RZ, R128, 0xff00, RZ, 0xc0, !PT ;  /* 0x0000ff0080ff7812 */ /* 0x000fda000780c0ff */
[----:B------:R-:W0:Y:S01]  /*55a0*/  @P0 LDC.64 R104, c[0x0][0x408] ;  /* 0x00010200ff680b82 */ /* 0x000e220000000a00 */
[----:B------:R-:W-:-:S07]  /*55b0*/  @P0 HADD2.F32 R117, -RZ, R96.H1_H1 ;  /* 0x30000060ff750230 */ /* 0x000fce0000004100 */
[----:B------:R-:W1:Y:S01]  /*55c0*/  @P0 LDC.64 R106, c[0x0][0x408] ;  /* 0x00010200ff6a0b82 */ /* 0x000e620000000a00 */
[----:B0-----:R-:W-:-:S04]  /*55d0*/  @P0 FMUL.FTZ R115, R116, R105 ;  /* 0x0000006974730220 */ /* 0x001fc80000410000 */
[----:B------:R-:W-:Y:S01]  /*55e0*/  @P0 FMUL.FTZ R146, R115, R104 ;  /* 0x0000006873920220 */ /* 0x000fe20000410000 */
[----:B------:R-:W-:Y:S01]  /*55f0*/  @P0 HADD2.F32 R115, -RZ, R72.H1_H1 ;  /* 0x30000048ff730230 */ /* 0x000fe20000004100 */
[----:B------:R-:W-:Y:S01]  /*5600*/  CS2R R104, SRZ ;  /* 0x0000000000687805 */ /* 0x000fe2000001ff00 */
[----:B-1----:R-:W-:-:S03]  /*5610*/  @P0 FMUL.FTZ R107, R116, R107 ;  /* 0x0000006b746b0220 */ /* 0x002fc60000410000 */
[----:B------:R-:W-:Y:S01]  /*5620*/  @P0 FMUL.FTZ R105, R146, R115 ;  /* 0x0000007392690220 */ /* 0x000fe20000410000 */
[----:B------:R-:W-:-:S04]  /*5630*/  @P0 FMUL.FTZ R106, R107, R106 ;  /* 0x0000006a6b6a0220 */ /* 0x000fc80000410000 */
[----:B------:R-:W-:Y:S01]  /*5640*/  F2FP.F16.F32.PACK_AB R105, RZ, R105 ;  /* 0x00000069ff69723e */ /* 0x000fe200000000ff */
[----:B------:R-:W-:-:S03]  /*5650*/  @P0 FMUL.FTZ R104, R117, R106 ;  /* 0x0000006a75680220 */ /* 0x000fc60000410000 */
[----:B------:R-:W-:Y:S01]  /*5660*/  PRMT R100, R100, 0x5410, R105 ;  /* 0x0000541064647816 */ /* 0x000fe20000000069 */
[----:B------:R-:W-:-:S07]  /*5670*/  FADD.FTZ R29, R29, R104 ;  /* 0x000000681d1d7221 */ /* 0x000fce0000010000 */
.L_x_5314:
        /* <DEDUP_REMOVED lines=17> */
.L_x_5315:
        /* <DEDUP_REMOVED lines=16> */
.L_x_5316:
        /* <DEDUP_REMOVED lines=17> */
.L_x_5317:
        /* <DEDUP_REMOVED lines=16> */
.L_x_5318:
        /* <DEDUP_REMOVED lines=17> */
.L_x_5319:
[----:B------:R-:W-:Y:S02]  /*5bb0*/  MOV R107, R144 ;  /* 0x00000090006b7202 */ /* 0x000fe40000000f00 */
[----:B------:R-:W-:Y:S02]  /*5bc0*/  MOV R106, R118 ;  /* 0x00000076006a7202 */ /* 0x000fe40000000f00 */
[----:B------:R-:W-:Y:S02]  /*5bd0*/  MOV R105, R116 ;  /* 0x0000007400697202 */ /* 0x000fe40000000f00 */
[----:B------:R-:W-:Y:S01]  /*5be0*/  MOV R104, R114 ;  /* 0x0000007200687202 */ /* 0x000fe20000000f00 */
[----:B------:R-:W-:Y:S06]  /*5bf0*/  BRA.U !UP3, `(.L_x_5320) ;  /* 0x000000290b3c7547 */ /* 0x000fec000b800000 */
[----:B------:R-:W-:Y:S01]  /*5c00*/  ISETP.GE.U32.AND P0, PT, R128, RZ, PT ;  /* 0x000000ff8000720c */ /* 0x000fe20003f06070 */
[----:B------:R-:W-:-:S03]  /*5c10*/  FMUL.FTZ R114, R111, UR21 ;  /* 0x000000156f727c20 */ /* 0x000fc60008410000 */
[----:B------:R-:W-:Y:S01]  /*5c20*/  ISETP.GE.U32.AND.EX P0, PT, R129, 0x1000000, PT, P0 ;  /* 0x010000008100780c */ /* 0x000fe20003f06100 */
[----:B------:R-:W-:Y:S01]  /*5c30*/  FMUL.FTZ R117, R114, UR20 ;  /* 0x0000001472757c20 */ /* 0x000fe20008410000 */
[----:B------:R-:W-:-:S11]  /*5c40*/  CS2R R114, SRZ ;  /* 0x0000000000727805 */ /* 0x000fd6000001ff00 */
        /* <DEDUP_REMOVED lines=8> */
.L_x_5312:
[----:B------:R-:W-:Y:S05]  /*5cd0*/  BRA.U !UP3, `(.L_x_5321) ;  /* 0x000000010b407547 */ /* 0x000fea000b800000 */
[----:B------:R-:W-:Y:S02]  /*5ce0*/  PLOP3.LUT P4, PT, PT, PT, UP2, 0x80, 0x8 ;  /* 0x000000000008781c */ /* 0x000fe40003f8f028 */
[----:B-----5:R-:W-:Y:S02]  /*5cf0*/  LOP3.LUT P0, RZ, R128, 0xff, RZ, 0xc0, !PT ;  /* 0x000000ff80ff7812 */ /* 0x020fe4000780c0ff */
[----:B------:R-:W-:-:S09]  /*5d00*/  MOV R115, R88 ;  /* 0x0000005800737202 */ /* 0x000fd20000000f00 */
[----:B0-----:R-:W-:Y:S02]  /*5d10*/  @P4 FFMA.FTZ R117, R121, UR6, R114 ;  /* 0x0000000679754c23 */ /* 0x001fe40008010072 */
        /* <DEDUP_REMOVED lines=12> */
.L_x_5321:
[----:B------:R-:W-:Y:S05]  /*5de0*/  BRA.U !UP3, `(.L_x_5322) ;  /* 0x000000010b407547 */ /* 0x000fea000b800000 */
[----:B------:R-:W-:Y:S02]  /*5df0*/  PLOP3.LUT P4, PT, PT, PT, UP2, 0x80, 0x8 ;  /* 0x000000000008781c */ /* 0x000fe40003f8f028 */
[----:B-----5:R-:W-:Y:S02]  /*5e00*/  LOP3.LUT P0, RZ, R128, 0xff00, RZ, 0xc0, !PT ;  /* 0x0000ff0080ff7812 */ /* 0x020fe4000780c0ff */
[----:B------:R-:W-:-:S09]  /*5e10*/  MOV R115, R89 ;  /* 0x0000005900737202 */ /* 0x000fd20000000f00 */
[----:B0-----:R-:W-:Y:S02]  /*5e20*/  @P4 FFMA.FTZ R116, R122, UR6, R114 ;  /* 0x000000067a744c23 */ /* 0x001fe40008010072 */
        /* <DEDUP_REMOVED lines=12> */
.L_x_5322:
        /* <DEDUP_REMOVED lines=17> */
.L_x_5323:
        /* <DEDUP_REMOVED lines=17> */
.L_x_5324:
        /* <DEDUP_REMOVED lines=17> */
.L_x_5325:
        /* <DEDUP_REMOVED lines=17> */
.L_x_5326:
        /* <DEDUP_REMOVED lines=17> */
.L_x_5327:
[----:B------:R-:W-:Y:S05]  /*6440*/  BRA.U !UP3, `(.L_x_5320) ;  /* 0x000000210b287547 */ /* 0x000fea000b800000 */
[----:B------:R-:W-:Y:S02]  /*6450*/  PLOP3.LUT P4, PT, PT, PT, UP2, 0x80, 0x8 ;  /* 0x000000000008781c */ /* 0x000fe40003f8f028 */
[----:B-----5:R-:W-:-:S04]  /*6460*/  ISETP.GE.U32.AND P0, PT, R128, RZ, PT ;  /* 0x000000ff8000720c */ /* 0x020fc80003f06070 */
[----:B------:R-:W-:-:S07]  /*6470*/  ISETP.GE.U32.AND.EX P0, PT, R129, 0x1000000, PT, P0 ;  /* 0x010000008100780c */ /* 0x000fce0003f06100 */
[----:B0-----:R-:W-:Y:S01]  /*6480*/  @P4 FFMA.FTZ R116, R142, UR6, R114 ;  /* 0x000000068e744c23 */ /* 0x001fe20008010072 */
[----:B------:R-:W-:-:S03]  /*6490*/  MOV R114, R95 ;  /* 0x0000005f00727202 */ /* 0x000fc60000000f00 */
[----:B------:R-:W-:Y:S02]  /*64a0*/  @P4 FADD.FTZ R116, R139, -R116 ;  /* 0x800000748b744221 */ /* 0x000fe40000010000 */
[----:B------:R-:W-:Y:S02]  /*64b0*/  @P0 HADD2.F32 R119, -RZ, R75.H1_H1 ;  /* 0x3000004bff770230 */ /* 0x000fe40000004100 */
[----:B------:R-:W-:Y:S01]  /*64c0*/  @P4 FFMA.FTZ R114, R116, UR31, R95 ;  /* 0x0000001f74724c23 */ /* 0x000fe2000801005f */
[----:B------:R-:W-:-:S03]  /*64d0*/  @P0 HADD2.F32 R117, -RZ, R99.H1_H1 ;  /* 0x30000063ff750230 */ /* 0x000fc60000004100 */
[----:B------:R-:W-:-:S04]  /*64e0*/  FMUL.FTZ R114, R114, UR21 ;  /* 0x0000001572727c20 */ /* 0x000fc80008410000 */
[----:B------:R-:W-:Y:S01]  /*64f0*/  FMUL.FTZ R116, R114, UR20 ;  /* 0x0000001472747c20 */ /* 0x000fe20008410000 */
[----:B------:R-:W-:-:S03]  /*6500*/  CS2R R114, SRZ ;  /* 0x0000000000727805 */ /* 0x000fc6000001ff00 */
[-C--:B------:R-:W-:Y:S01]  /*6510*/  @P0 FMUL.FTZ R115, R119, R116.reuse ;  /* 0x0000007477730220 */ /* 0x080fe20000410000 */
[----:B------:R-:W-:-:S04]  /*6520*/  @P0 FMUL.FTZ R114, R117, R116 ;  /* 0x0000007475720220 */ /* 0x000fc80000410000 */
[----:B------:R-:W-:Y:S01]  /*6530*/  F2FP.F16.F32.PACK_AB R115, RZ, R115 ;  /* 0x00000073ff73723e */ /* 0x000fe200000000ff */
[----:B------:R-:W-:-:S03]  /*6540*/  FADD.FTZ R27, R27, R114 ;  /* 0x000000721b1b7221 */ /* 0x000fc60000010000 */
[----:B------:R-:W-:Y:S01]  /*6550*/  PRMT R103, R103, 0x5410, R115 ;  /* 0x0000541067677816 */ /* 0x000fe20000000073 */
[----:B------:R-:W-:Y:S06]  /*6560*/  BRA `(.L_x_5320) ;  /* 0x0000001c00e07947 */ /* 0x000fec0003800000 */
.L_x_5311:
[----:B------:R-:W-:-:S04]  /*6570*/  UISETP.NE.U32.AND UP0, UPT, UR24, URZ, UPT ;  /* 0x000000ff1800728c */ /* 0x000fc8000bf05070 */
[----:B------:R-:W-:-:S06]  /*6580*/  UISETP.NE.AND.EX UP0, UPT, UR25, URZ, UPT, UP0 ;  /* 0x000000ff1900728c */ /* 0x000fcc000bf05300 */
[----:B------:R-:W-:-:S13]  /*6590*/  PLOP3.LUT P3, PT, PT, PT, UP0, 0x80, 0x8 ;  /* 0x000000000008781c */ /* 0x000fda0003f6f008 */
[----:B------:R-:W-:Y:S05]  /*65a0*/  @!P3 BRA `(.L_x_5328) ;  /* 0x000000100020b947 */ /* 0x000fea0003800000 */
[----:B------:R-:W-:Y:S05]  /*65b0*/  BRA.U !UP3, `(.L_x_5329) ;  /* 0x000000010b787547 */ /* 0x000fea000b800000 */
[----:B-----5:R-:W-:Y:S01]  /*65c0*/  LOP3.LUT P0, RZ, R128, 0xff, RZ, 0xc0, !PT ;  /* 0x000000ff80ff7812 */ /* 0x020fe2000780c0ff */
[----:B------:R-:W-:Y:S01]  /*65d0*/  BSSY.RECONVERGENT B1, `(.L_x_5330) ;  /* 0x000000c000017945 */ /* 0x000fe20003800200 */
[----:B0-----:R-:W-:-:S11]  /*65e0*/  HFMA2 R105, -RZ, RZ, 0, 0 ;  /* 0x00000000ff697431 */ /* 0x001fd600000001ff */
[----:B------:R-:W-:Y:S05]  /*65f0*/  @!P0 BRA `(.L_x_5331) ;  /* 0x0000000000248947 */ /* 0x000fea0003800000 */
[----:B------:R-:W-:Y:S01]  /*6600*/  FFMA.FTZ R105, R121, UR6, R114 ;  /* 0x0000000679697c23 */ /* 0x000fe20008010072 */
[----:B------:R-:W-:-:S03]  /*6610*/  ISETP.LT.AND P4, PT, RZ, UR32, PT ;  /* 0x00000020ff007c0c */ /* 0x000fc6000bf81270 */
[----:B------:R-:W-:Y:S01]  /*6620*/  FADD.FTZ R104, R120, -R105 ;  /* 0x8000006978687221 */ /* 0x000fe20000010000 */
[----:B------:R-:W-:-:S03]  /*6630*/  HADD2.F32 R105, -RZ, R96.H0_H0 ;  /* 0x20000060ff697230 */ /* 0x000fc60000004100 */
[----:B------:R-:W-:-:S05]  /*6640*/  FMUL.FTZ R104, R104, UR31 ;  /* 0x0000001f68687c20 */ /* 0x000fca0008410000 */
[----:B------:R-:W-:-:S05]  /*6650*/  FSEL R104, R104, RZ, P4 ;  /* 0x000000ff68687208 */ /* 0x000fca0002000000 */
[----:B------:R-:W-:-:S04]  /*6660*/  FMUL.FTZ R104, R104, UR21 ;  /* 0x0000001568687c20 */ /* 0x000fc80008410000 */
[----:B------:R-:W-:-:S04]  /*6670*/  FMUL.FTZ R104, R104, UR20 ;  /* 0x0000001468687c20 */ /* 0x000fc80008410000 */
[----:B------:R-:W-:-:S07]  /*6680*/  FMUL.FTZ R105, R105, R104 ;  /* 0x0000006869697220 */ /* 0x000fce0000410000 */
.L_x_5331:
[----:B------:R-:W-:Y:S05]  /*6690*/  BSYNC.RECONVERGENT B1 ;  /* 0x0000000000017941 */ /* 0x000fea0003800200 */
.L_x_5330:
        /* <DEDUP_REMOVED lines=13> */
.L_x_5333:
[----:B------:R-:W-:Y:S05]  /*6770*/  BSYNC.RECONVERGENT B1 ;  /* 0x0000000000017941 */ /* 0x000fea0003800200 */
.L_x_5332:
[----:B------:R-:W-:-:S04]  /*6780*/  F2FP.F16.F32.PACK_AB R104, RZ, R104 ;  /* 0x00000068ff68723e */ /* 0x000fc800000000ff */
[----:B------:R-:W-:-:S07]  /*6790*/  PRMT R100, R104, 0x7610, R100 ;  /* 0x0000761068647816 */ /* 0x000fce0000000064 */
.L_x_5329:
[----:B------:R-:W-:Y:S05]  /*67a0*/  BRA.U !UP3, `(.L_x_5334) ;  /* 0x000000010b787547 */ /* 0x000fea000b800000 */
[----:B-----5:R-:W-:Y:S01]  /*67b0*/  LOP3.LUT P0, RZ, R128, 0xff00, RZ, 0xc0, !PT ;  /* 0x0000ff0080ff7812 */ /* 0x020fe2000780c0ff */
[----:B------:R-:W-:Y:S01]  /*67c0*/  BSSY.RECONVERGENT B1, `(.L_x_5335) ;  /* 0x000000c000017945 */ /* 0x000fe20003800200 */
[----:B0-----:R-:W-:-:S11]  /*67d0*/  HFMA2 R104, -RZ, RZ, 0, 0 ;  /* 0x00000000ff687431 */ /* 0x001fd600000001ff */
        /* <DEDUP_REMOVED lines=10> */
.L_x_5336:
[----:B------:R-:W-:Y:S05]  /*6880*/  BSYNC.RECONVERGENT B1 ;  /* 0x0000000000017941 */ /* 0x000fea0003800200 */
.L_x_5335:
        /* <DEDUP_REMOVED lines=13> */
.L_x_5338:
[----:B------:R-:W-:Y:S05]  /*6960*/  BSYNC.RECONVERGENT B1 ;  /* 0x0000000000017941 */ /* 0x000fea0003800200 */
.L_x_5337:
[----:B------:R-:W-:-:S04]  /*6970*/  F2FP.F16.F32.PACK_AB R104, RZ, R104 ;  /* 0x00000068ff68723e */ /* 0x000fc800000000ff */
[----:B------:R-:W-:-:S07]  /*6980*/  PRMT R100, R100, 0x5410, R104 ;  /* 0x0000541064647816 */ /* 0x000fce0000000068 */
.L_x_5334:
        /* <DEDUP_REMOVED lines=14> */
.L_x_5341:
[----:B------:R-:W-:Y:S05]  /*6a70*/  BSYNC.RECONVERGENT B1 ;  /* 0x0000000000017941 */ /* 0x000fea0003800200 */
.L_x_5340:
        /* <DEDUP_REMOVED lines=13> */
.L_x_5343:
[----:B------:R-:W-:Y:S05]  /*6b50*/  BSYNC.RECONVERGENT B1 ;  /* 0x0000000000017941 */ /* 0x000fea0003800200 */
.L_x_5342:
[----:B------:R-:W-:-:S04]  /*6b60*/  F2FP.F16.F32.PACK_AB R104, RZ, R104 ;  /* 0x00000068ff68723e */ /* 0x000fc800000000ff */
[----:B------:R-:W-:-:S07]  /*6b70*/  PRMT R101, R104, 0x7610, R101 ;  /* 0x0000761068657816 */ /* 0x000fce0000000065 */
.L_x_5339:
        /* <DEDUP_REMOVED lines=14> */
.L_x_5346:
[----:B------:R-:W-:Y:S05]  /*6c60*/  BSYNC.RECONVERGENT B1 ;  /* 0x0000000000017941 */ /* 0x000fea0003800200 */
.L_x_5345:
        /* <DEDUP_REMOVED lines=13> */
.L_x_5348:
[----:B------:R-:W-:Y:S05]  /*6d40*/  BSYNC.RECONVERGENT B1 ;  /* 0x0000000000017941 */ /* 0x000fea0003800200 */
.L_x_5347:
[----:B------:R-:W-:-:S04]  /*6d50*/  F2FP.F16.F32.PACK_AB R104, RZ, R104 ;  /* 0x00000068ff68723e */ /* 0x000fc800000000ff */
[----:B------:R-:W-:-:S07]  /*6d60*/  PRMT R101, R101, 0x5410, R104 ;  /* 0x0000541065657816 */ /* 0x000fce0000000068 */
.L_x_5344:
        /* <DEDUP_REMOVED lines=14> */
.L_x_5351:
[----:B------:R-:W-:Y:S05]  /*6e50*/  BSYNC.RECONVERGENT B1 ;  /* 0x0000000000017941 */ /* 0x000fea0003800200 */
.L_x_5350:
        /* <DEDUP_REMOVED lines=13> */
.L_x_5353:
[----:B------:R-:W-:Y:S05]  /*6f30*/  BSYNC.RECONVERGENT B1 ;  /* 0x0000000000017941 */ /* 0x000fea0003800200 */
.L_x_5352:
[----:B------:R-:W-:-:S04]  /*6f40*/  F2FP.F16.F32.PACK_AB R104, RZ, R104 ;  /* 0x00000068ff68723e */ /* 0x000fc800000000ff */
[----:B------:R-:W-:-:S07]  /*6f50*/  PRMT R102, R104, 0x7610, R102 ;  /* 0x0000761068667816 */ /* 0x000fce0000000066 */
.L_x_5349:
        /* <DEDUP_REMOVED lines=14> */
.L_x_5356:
[----:B------:R-:W-:Y:S05]  /*7040*/  BSYNC.RECONVERGENT B1 ;  /* 0x0000000000017941 */ /* 0x000fea0003800200 */
.L_x_5355:
        /* <DEDUP_REMOVED lines=13> */
.L_x_5358:
[----:B------:R-:W-:Y:S05]  /*7120*/  BSYNC.RECONVERGENT B1 ;  /* 0x0000000000017941 */ /* 0x000fea0003800200 */
.L_x_5357:
[----:B------:R-:W-:-:S04]  /*7130*/  F2FP.F16.F32.PACK_AB R104, RZ, R104 ;  /* 0x00000068ff68723e */ /* 0x000fc800000000ff */
[----:B------:R-:W-:-:S07]  /*7140*/  PRMT R102, R102, 0x5410, R104 ;  /* 0x0000541066667816 */ /* 0x000fce0000000068 */
.L_x_5354:
        /* <DEDUP_REMOVED lines=14> */
.L_x_5361:
[----:B------:R-:W-:Y:S05]  /*7230*/  BSYNC.RECONVERGENT B1 ;  /* 0x0000000000017941 */ /* 0x000fea0003800200 */
.L_x_5360:
        /* <DEDUP_REMOVED lines=13> */
.L_x_5363:
[----:B------:R-:W-:Y:S05]  /*7310*/  BSYNC.RECONVERGENT B1 ;  /* 0x0000000000017941 */ /* 0x000fea0003800200 */
.L_x_5362:
[----:B------:R-:W-:-:S04]  /*7320*/  F2FP.F16.F32.PACK_AB R104, RZ, R104 ;  /* 0x00000068ff68723e */ /* 0x000fc800000000ff */
[----:B------:R-:W-:-:S07]  /*7330*/  PRMT R103, R104, 0x7610, R103 ;  /* 0x0000761068677816 */ /* 0x000fce0000000067 */
.L_x_5359:
        /* <DEDUP_REMOVED lines=47> */
.L_x_5328:
        /* <DEDUP_REMOVED lines=10> */
[----:B0-----:R-:W-:Y:S01]  /*76d0*/  FMUL.FTZ R116, R115, UR21 ;  /* 0x0000001573747c20 */ /* 0x001fe20008410000 */
[----:B------:R-:W-:-:S03]  /*76e0*/  HADD2.F32 R115, -RZ, R96.H0_H0 ;  /* 0x20000060ff737230 */ /* 0x000fc60000004100 */
[----:B------:R-:W-:-:S04]  /*76f0*/  FMUL.FTZ R116, R116, UR20 ;  /* 0x0000001474747c20 */ /* 0x000fc80008410000 */
[----:B------:R-:W-:-:S07]  /*7700*/  FMUL.FTZ R115, R115, R116 ;  /* 0x0000007473737220 */ /* 0x000fce0000410000 */
.L_x_5366:
[----:B------:R-:W-:Y:S05]  /*7710*/  BSYNC.RECONVERGENT B1 ;  /* 0x0000000000017941 */ /* 0x000fea0003800200 */
.L_x_5365:
        /* <DEDUP_REMOVED lines=13> */
.L_x_5368:
[----:B------:R-:W-:Y:S05]  /*77f0*/  BSYNC.RECONVERGENT B1 ;  /* 0x0000000000017941 */ /* 0x000fea0003800200 */
.L_x_5367:
[----:B------:R-:W-:-:S04]  /*7800*/  F2FP.F16.F32.PACK_AB R115, RZ, R115 ;  /* 0x00000073ff73723e */ /* 0x000fc800000000ff */
[----:B0-----:R-:W-:-:S07]  /*7810*/  PRMT R100, R115, 0x7610, R100 ;  /* 0x0000761073647816 */ /* 0x001fce0000000064 */
.L_x_5364:
[----:B------:R-:W-:Y:S05]  /*7820*/  BRA.U !UP3, `(.L_x_5369) ;  /* 0x000000010b787547 */ /* 0x000fea000b800000 */
[----:B-----5:R-:W-:Y:S01]  /*7830*/  LOP3.LUT P0, RZ, R128, 0xff00, RZ, 0xc0, !PT ;  /* 0x0000ff0080ff7812 */ /* 0x020fe2000780c0ff */
[----:B------:R-:W-:Y:S01]  /*7840*/  BSSY.RECONVERGENT B1, `(.L_x_5370) ;  /* 0x000000c000017945 */ /* 0x000fe20003800200 */
[----:B0-----:R-:W-:-:S11]  /*7850*/  HFMA2 R116, -RZ, RZ, 0, 0 ;  /* 0x00000000ff747431 */ /* 0x001fd600000001ff */
        /* <DEDUP_REMOVED lines=10> */
.L_x_5371:
[----:B------:R-:W-:Y:S05]  /*7900*/  BSYNC.RECONVERGENT B1 ;  /* 0x0000000000017941 */ /* 0x000fea0003800200 */
.L_x_5370:
        /* <DEDUP_REMOVED lines=13> */
.L_x_5373:
[----:B------:R-:W-:Y:S05]  /*79e0*/  BSYNC.RECONVERGENT B1 ;  /* 0x0000000000017941 */ /* 0x000fea0003800200 */
.L_x_5372:
[----:B------:R-:W-:-:S04]  /*79f0*/  F2FP.F16.F32.PACK_AB R115, RZ, R115 ;  /* 0x00000073ff73723e */ /* 0x000fc800000000ff */
[----:B------:R-:W-:-:S07]  /*7a00*/  PRMT R100, R100, 0x5410, R115 ;  /* 0x0000541064647816 */ /* 0x000fce0000000073 */
.L_x_5369:
        /* <DEDUP_REMOVED lines=14> */
.L_x_5376:
[----:B------:R-:W-:Y:S05]  /*7af0*/  BSYNC.RECONVERGENT B1 ;  /* 0x0000000000017941 */ /* 0x000fea0003800200 */
.L_x_5375:
        /* <DEDUP_REMOVED lines=13> */
.L_x_5378:
[----:B------:R-:W-:Y:S05]  /*7bd0*/  BSYNC.RECONVERGENT B1 ;  /* 0x0000000000017941 */ /* 0x000fea0003800200 */
.L_x_5377:
[----:B------:R-:W-:-:S04]  /*7be0*/  F2FP.F16.F32.PACK_AB R115, RZ, R115 ;  /* 0x00000073ff73723e */ /* 0x000fc800000000ff */
[----:B0-----:R-:W-:-:S07]  /*7bf0*/  PRMT R101, R115, 0x7610, R101 ;  /* 0x0000761073657816 */ /* 0x001fce0000000065 */
.L_x_5374:
        /* <DEDUP_REMOVED lines=14> */
.L_x_5381:
[----:B------:R-:W-:Y:S05]  /*7ce0*/  BSYNC.RECONVERGENT B1 ;  /* 0x0000000000017941 */ /* 0x000fea0003800200 */
.L_x_5380:
        /* <DEDUP_REMOVED lines=13> */
.L_x_5383:
[----:B------:R-:W-:Y:S05]  /*7dc0*/  BSYNC.RECONVERGENT B1 ;  /* 0x0000000000017941 */ /* 0x000fea0003800200 */
.L_x_5382:
[----:B------:R-:W-:-:S04]  /*7dd0*/  F2FP.F16.F32.PACK_AB R115, RZ, R115 ;  /* 0x00000073ff73723e */ /* 0x000fc800000000ff */
[----:B------:R-:W-:-:S07]  /*7de0*/  PRMT R101, R101, 0x5410, R115 ;  /* 0x0000541065657816 */ /* 0x000fce0000000073 */
.L_x_5379:
        /* <DEDUP_REMOVED lines=14> */
.L_x_5386:
[----:B------:R-:W-:Y:S05]  /*7ed0*/  BSYNC.RECONVERGENT B1 ;  /* 0x0000000000017941 */ /* 0x000fea0003800200 */
.L_x_5385:
        /* <DEDUP_REMOVED lines=13> */
.L_x_5388:
[----:B------:R-:W-:Y:S05]  /*7fb0*/  BSYNC.RECONVERGENT B1 ;  /* 0x0000000000017941 */ /* 0x000fea0003800200 */
.L_x_5387:
[----:B------:R-:W-:-:S04]  /*7fc0*/  F2FP.F16.F32.PACK_AB R115, RZ, R115 ;  /* 0x00000073ff73723e */ /* 0x000fc800000000ff */
[----:B0-----:R-:W-:-:S07]  /*7fd0*/  PRMT R102, R115, 0x7610, R102 ;  /* 0x0000761073667816 */ /* 0x001fce0000000066 */
.L_x_5384:
        /* <DEDUP_REMOVED lines=14> */
.L_x_5391:
[----:B------:R-:W-:Y:S05]  /*80c0*/  BSYNC.RECONVERGENT B1 ;  /* 0x0000000000017941 */ /* 0x000fea0003800200 */
.L_x_5390:
        /* <DEDUP_REMOVED lines=13> */
.L_x_5393:
[----:B------:R-:W-:Y:S05]  /*81a0*/  BSYNC.RECONVERGENT B1 ;  /* 0x0000000000017941 */ /* 0x000fea0003800200 */
.L_x_5392:
[----:B------:R-:W-:-:S04]  /*81b0*/  F2FP.F16.F32.PACK_AB R115, RZ, R115 ;  /* 0x00000073ff73723e */ /* 0x000fc800000000ff */
[----:B------:R-:W-:-:S07]  /*81c0*/  PRMT R102, R102, 0x5410, R115 ;  /* 0x0000541066667816 */ /* 0x000fce0000000073 */
.L_x_5389:
        /* <DEDUP_REMOVED lines=14> */
.L_x_5396:
[----:B------:R-:W-:Y:S05]  /*82b0*/  BSYNC.RECONVERGENT B1 ;  /* 0x0000000000017941 */ /* 0x000fea0003800200 */
.L_x_5395:
        /* <DEDUP_REMOVED lines=13> */
.L_x_5398:
[----:B------:R-:W-:Y:S05]  /*8390*/  BSYNC.RECONVERGENT B1 ;  /* 0x0000000000017941 */ /* 0x000fea0003800200 */
.L_x_5397:
[----:B------:R-:W-:-:S04]  /*83a0*/  F2FP.F16.F32.PACK_AB R115, RZ, R115 ;  /* 0x00000073ff73723e */ /* 0x000fc800000000ff */
[----:B0-----:R-:W-:-:S07]  /*83b0*/  PRMT R103, R115, 0x7610, R103 ;  /* 0x0000761073677816 */ /* 0x001fce0000000067 */
.L_x_5394:
[----:B------:R-:W-:Y:S05]  /*83c0*/  BRA.U !UP3, `(.L_x_5320) ;  /* 0x000000010b487547 */ /* 0x000fea000b800000 */
[----:B------:R-:W-:Y:S01]  /*83d0*/  FFMA.FTZ R114, R142, UR6, R114 ;  /* 0x000000068e727c23 */ /* 0x000fe20008010072 */
[----:B-----5:R-:W-:Y:S01]  /*83e0*/  ISETP.GE.U32.AND P0, PT, R128, RZ, PT ;  /* 0x000000ff8000720c */ /* 0x020fe20003f06070 */
[----:B0-----:R-:W-:Y:S01]  /*83f0*/  HFMA2 R116, -RZ, RZ, 0, 0 ;  /* 0x00000000ff747431 */ /* 0x001fe200000001ff */
[----:B------:R-:W-:Y:S01]  /*8400*/  ISETP.LT.AND P4, PT, RZ, UR32, PT ;  /* 0x00000020ff007c0c */ /* 0x000fe2000bf81270 */
[----:B------:R-:W-:Y:S01]  /*8410*/  FADD.FTZ R114, R139, -R114 ;  /* 0x800000728b727221 */ /* 0x000fe20000010000 */
[----:B------:R-:W-:Y:S02]  /*8420*/  ISETP.GE.U32.AND.EX P0, PT, R129, 0x1000000, PT, P0 ;  /* 0x010000008100780c */ /* 0x000fe40003f06100 */
[----:B------:R-:W-:Y:S01]  /*8430*/  MOV R115, RZ ;  /* 0x000000ff00737202 */ /* 0x000fe20000000f00 */
[----:B------:R-:W-:-:S05]  /*8440*/  FMUL.FTZ R114, R114, UR31 ;  /* 0x0000001f72727c20 */ /* 0x000fca0008410000 */
        /* <DEDUP_REMOVED lines=10> */
.L_x_5320:
[----:B------:R-:W1:Y:S01]  /*84f0*/  @P3 LDC.64 R114, c[0x0][0x478] ;  /* 0x00011e00ff723b82 */ /* 0x000e620000000a00 */
[----:B------:R-:W2:Y:S01]  /*8500*/  @UP3 LDCU.64 UR4, c[0x0][0x468] ;  /* 0x00008d00ff0437ac */ /* 0x000ea20008000a00 */
[----:B------:R-:W-:Y:S02]  /*8510*/  PLOP3.LUT P0, PT, PT, PT, UP3, 0x80, 0x8 ;  /* 0x000000000008781c */ /* 0x000fe40003f0f038 */
[----:B0-----:R-:W-:Y:S01]  /*8520*/  MOV R117, 0x10 ;  /* 0x0000001000757802 */ /* 0x001fe20000000f00 */
[----:B-1----:R-:W-:-:S10]  /*8530*/  @P3 IMAD.WIDE.U32 R114, R113, 0x20, R114 ;  /* 0x0000002071723825 */ /* 0x002fd400078e0072 */
[----:B--2---:R-:W-:Y:S01]  /*8540*/  @P0 IMAD.WIDE.U32 R112, R112, R117, UR4 ;  /* 0x0000000470700e25 */ /* 0x004fe2000f8e0075 */
[----:B------:R1:W-:Y:S04]  /*8550*/  @P3 STG.E.128 desc[UR10][R114.64], R104 ;  /* 0x0000006872003986 */ /* 0x0003e8000c101d0a */
[----:B------:R1:W-:Y:S04]  /*8560*/  @P3 STG.E.128 desc[UR10][R114.64+0x10], R108 ;  /* 0x0000106c72003986 */ /* 0x0003e8000c101d0a */
[----:B------:R1:W-:Y:S02]  /*8570*/  @P0 STG.E.128 desc[UR10][R112.64], R100 ;  /* 0x0000006470000986 */ /* 0x0003e4000c101d0a */
.L_x_5309:
[----:B------:R-:W-:Y:S05]  /*8580*/  BSYNC.RECONVERGENT B0 ;  /* 0x0000000000007941 */ /* 0x000fea0003800200 */
.L_x_5308:
[----:B------:R-:W-:Y:S02]  /*8590*/  UIADD3 UR28, UPT, UPT, UR28, UR26, URZ ;  /* 0x0000001a1c1c7290 */ /* 0x000fe4000fffe0ff */
[----:B------:R-:W-:Y:S02]  /*85a0*/  UPLOP3.LUT UP1, UPT, UPT, UPT, UP1, 0x40, 0x4 ;  /* 0x000000000004789c */ /* 0x000fe40003f2e810 */
[----:B------:R-:W-:-:S09]  /*85b0*/  UISETP.GE.AND UP0, UPT, UR28, UR27, UPT ;  /* 0x0000001b1c00728c */ /* 0x000fd2000bf06270 */
[----:B------:R-:W-:Y:S05]  /*85c0*/  BRA.U !UP0, `(.L_x_5399) ;  /* 0xffffff7d08e87547 */ /* 0x000fea000b83ffff */
.L_x_5202:
        /* <DEDUP_REMOVED lines=19> */
.L_x_5401:
[----:B------:R-:W-:Y:S05]  /*8700*/  BSYNC.RECONVERGENT B0 ;  /* 0x0000000000007941 */ /* 0x000fea0003800200 */
.L_x_5400:
        /* <DEDUP_REMOVED lines=14> */
.L_x_5402:
        /* <DEDUP_REMOVED lines=9> */
.L_x_8103:


//--------------------- .text._ZN10layer_norm22ln_bwd_finalize_kernelINS_22Kernel_traits_finalizeILj2048E6__halfS2_fS2_fjLb1ELj1024ELj4ENS_18Kernel_traits_baseILj2048ES2_S2_fS2_fjLj1024EEEEELb1ELb1EEEvNS_9BwdParamsE --------------------------
	.section	.text._ZN10layer_norm22ln_bwd_finalize_kernelINS_22Kernel_traits_finalizeILj2048E6__halfS2_fS2_fjLb1ELj1024ELj4ENS_18Kernel_traits_baseILj2048ES2_S2_fS2_fjLj1024EEEEELb1ELb1EEEvNS_9BwdParamsE,"ax",@progbits
	.align	128
        .global         _ZN10layer_norm22ln_bwd_finalize_kernelINS_22Kernel_traits_finalizeILj2048E6__halfS2_fS2_fjLb1ELj1024ELj4ENS_18Kernel_traits_baseILj2048ES2_S2_fS2_fjLj1024EEEEELb1ELb1EEEvNS_9BwdParamsE
        .type           _ZN10layer_norm22ln_bwd_finalize_kernelINS_22Kernel_traits_finalizeILj2048E6__halfS2_fS2_fjLb1ELj1024ELj4ENS_18Kernel_traits_baseILj2048ES2_S2_fS2_fjLj1024EEEEELb1ELb1EEEvNS_9BwdParamsE,@function
        .size           _ZN10layer_norm22ln_bwd_finalize_kernelINS_22Kernel_traits_finalizeILj2048E6__halfS2_fS2_fjLb1ELj1024ELj4ENS_18Kernel_traits_baseILj2048ES2_S2_fS2_fjLj1024EEEEELb1ELb1EEEvNS_9BwdParamsE,(.L_x_8104 - _ZN10layer_norm22ln_bwd_finalize_kernelINS_22Kernel_traits_finalizeILj2048E6__halfS2_fS2_fjLb1ELj1024ELj4ENS_18Kernel_traits_baseILj2048ES2_S2_fS2_fjLj1024EEEEELb1ELb1EEEvNS_9BwdParamsE)
        .other          _ZN10layer_norm22ln_bwd_finalize_kernelINS_22Kernel_traits_finalizeILj2048E6__halfS2_fS2_fjLb1ELj1024ELj4ENS_18Kernel_traits_baseILj2048ES2_S2_fS2_fjLj1024EEEEELb1ELb1EEEvNS_9BwdParamsE,@"STO_CUDA_ENTRY STV_DEFAULT"
_ZN10layer_norm22ln_bwd_finalize_kernelINS_22Kernel_traits_finalizeILj2048E6__halfS2_fS2_fjLb1ELj1024ELj4ENS_18Kernel_traits_baseILj2048ES2_S2_fS2_fjLj1024EEEEELb1ELb1EEEvNS_9BwdParamsE:
.text._ZN10layer_norm22ln_bwd_finalize_kernelINS_22Kernel_traits_finalizeILj2048E6__halfS2_fS2_fjLb1ELj1024ELj4ENS_18Kernel_traits_baseILj2048ES2_S2_fS2_fjLj1024EEEEELb1ELb1EEEvNS_9BwdParamsE:
        /* <DEDUP_REMOVED lines=58> */
.L_x_5407:
        /* <DEDUP_REMOVED lines=87> */
.L_x_5406:
[----:B------:R-:W-:Y:S05]  /*0910*/  BSYNC.RECONVERGENT B1 ;  /* 0x0000000000017941 */ /* 0x000fea0003800200 */
.L_x_5405:
        /* <DEDUP_REMOVED lines=50> */
.L_x_5409:
[----:B------:R-:W-:Y:S05]  /*0c40*/  BSYNC.RECONVERGENT B1 ;  /* 0x0000000000017941 */ /* 0x000fea0003800200 */
.L_x_5408:
        /* <DEDUP_REMOVED lines=30> */
.L_x_5411:
[----:B------:R-:W-:Y:S05]  /*0e30*/  BSYNC.RECONVERGENT B1 ;  /* 0x0000000000017941 */ /* 0x000fea0003800200 */
.L_x_5410:
        /* <DEDUP_REMOVED lines=15> */
.L_x_5404:
[----:B------:R-:W-:Y:S05]  /*0f30*/  BSYNC.RECONVERGENT B0 ;  /* 0x0000000000007941 */ /* 0x000fea0003800200 */
.L_x_5403:
        /* <DEDUP_REMOVED lines=73> */
.L_x_5412:
        /* <DEDUP_REMOVED lines=11> */
.L_x_8104:


//--------------------- .text._ZN10layer_norm13ln_bwd_kernelINS_13Kernel_traitsI6__halfS2_fS2_fjLj2048ELj1ELj1ELj4ELj16ENS_18Kernel_traits_baseILj2048ES2_S2_fS2_fjLj128EEEEELb1ELb1ELb1ELb1EEEvNS_9BwdParamsE --------------------------
	.section	.text._ZN10layer_norm13ln_bwd_kernelINS_13Kernel_traitsI6__halfS2_fS2_fjLj2048ELj1ELj1ELj4ELj16ENS_18Kernel_traits_baseILj2048ES2_S2_fS2_fjLj128EEEEELb1ELb1ELb1ELb1EEEvNS_9BwdParamsE,"ax",@progbits
	.align	128
        .global         _ZN10layer_norm13ln_bwd_kernelINS_13Kernel_traitsI6__halfS2_fS2_fjLj2048ELj1ELj1ELj4ELj16ENS_18Kernel_traits_baseILj2048ES2_S2_fS2_fjLj128EEEEELb1ELb1ELb1ELb1EEEvNS_9BwdParamsE
        .type           _ZN10layer_norm13ln_bwd_kernelINS_13Kernel_traitsI6__halfS2_fS2_fjLj2048ELj1ELj1ELj4ELj16ENS_18Kernel_traits_baseILj2048ES2_S2_fS2_fjLj128EEEEELb1ELb1ELb1ELb1EEEvNS_9BwdParamsE,@function
        .size           _ZN10layer_norm13ln_bwd_kernelINS_13Kernel_traitsI6__halfS2_fS2_fjLj2048ELj1ELj1ELj4ELj16ENS_18Kernel_traits_baseILj2048ES2_S2_fS2_fjLj128EEEEELb1ELb1ELb1ELb1EEEvNS_9BwdParamsE,(.L_x_8105 - _ZN10layer_norm13ln_bwd_kernelINS_13Kernel_traitsI6__halfS2_fS2_fjLj2048ELj1ELj1ELj4ELj16ENS_18Kernel_traits_baseILj2048ES2_S2_fS2_fjLj128EEEEELb1ELb1ELb1ELb1EEEvNS_9BwdParamsE)
        .other          _ZN10layer_norm13ln_bwd_kernelINS_13Kernel_traitsI6__halfS2_fS2_fjLj2048ELj1ELj1ELj4ELj16ENS_18Kernel_traits_baseILj2048ES2_S2_fS2_fjLj128EEEEELb1ELb1ELb1ELb1EEEvNS_9BwdParamsE,@"STO_CUDA_ENTRY STV_DEFAULT"
_ZN10layer_norm13ln_bwd_kernelINS_13Kernel_traitsI6__halfS2_fS2_fjLj2048ELj1ELj1ELj4ELj16ENS_18Kernel_traits_baseILj2048ES2_S2_fS2_fjLj128EEEEELb1ELb1ELb1ELb1EEEvNS_9BwdParamsE:
.text._ZN10layer_norm13ln_bwd_kernelINS_13Kernel_traitsI6__halfS2_fS2_fjLj2048ELj1ELj1ELj4ELj16ENS_18Kernel_traits_baseILj2048ES2_S2_fS2_fjLj128EEEEELb1ELb1ELb1ELb1EEEvNS_9BwdParamsE:
        /* <DEDUP_REMOVED lines=48> */
.L_x_5600:
[----:B------:R-:W1:Y:S08]  /*0300*/  LDC.64 R114, c[0x0][0x3f8] ;  /* 0x0000fe00ff727b82 */ /* 0x000e700000000a00 */
[----:B------:R-:W2:Y:S08]  /*0310*/  LDC.64 R140, c[0x0][0x3c8] ;  /* 0x0000f200ff8c7b82 */ /* 0x000eb00000000a00 */
[----:B------:R-:W3:Y:S01]  /*0320*/  LDC.64 R112, c[0x0][0x3f0] ;  /* 0x0000fc00ff707b82 */ /* 0x000ee20000000a00 */
[----:B-1----:R-:W-:-:S07]  /*0330*/  IMAD.WIDE R116, R2, 0x4, R114 ;  /* 0x0000000402747825 */ /* 0x002fce00078e0272 */
[----:B------:R-:W1:Y:S01]  /*0340*/  LDC.64 R114, c[0x0][0x3c0] ;  /* 0x0000f000ff727b82 */ /* 0x000e620000000a00 */
[----:B------:R-:W4:Y:S01]  /*0350*/  LDG.E R139, desc[UR12][R116.64] ;  /* 0x0000000c748b7981 */ /* 0x000f22000c1e1900 */
[----:B--2---:R-:W-:-:S06]  /*0360*/  IMAD.WIDE R140, R2, 0x4, R140 ;  /* 0x00000004028c7825 */ /* 0x004fcc00078e028c */
[----:B-----5:R2:W5:Y:S01]  /*0370*/  LDG.E R140, desc[UR12][R140.64] ;  /* 0x0000000c8c8c7981 */ /* 0x020562000c1e1900 */
[----:B---3--:R-:W-:-:S05]  /*0380*/  IMAD.WIDE R112, R2, 0x4, R112 ;  /* 0x0000000402707825 */ /* 0x008fca00078e0270 */
[----:B------:R2:W5:Y:S01]  /*0390*/  LDG.E R142, desc[UR12][R112.64] ;  /* 0x0000000c708e7981 */ /* 0x000562000c1e1900 */
[----:B----4-:R-:W-:-:S13]  /*03a0*/  ISETP.GE.AND P2, PT, R139, 0x1, PT ;  /* 0x000000018b00780c */ /* 0x010fda0003f46270 */
[----:B-12---:R-:W-:Y:S05]  /*03b0*/  @!P2 BRA `(.L_x_5414) ;  /* 0x0000000c0018a947 */ /* 0x006fea0003800000 */
[----:B------:R-:W1:Y:S01]  /*03c0*/  LDC R131, c[0x0][0x388] ;  /* 0x0000e200ff837b82 */ /* 0x000e620000000800 */
[----:B------:R-:W2:Y:S01]  /*03d0*/  S2R R3, SR_TID.X ;  /* 0x0000000000037919 */ /* 0x000ea20000002100 */
[----:B0-----:R-:W-:-:S06]  /*03e0*/  IADD3 R4, PT, PT, R139, -0x1, RZ ;  /* 0xffffffff8b047810 */ /* 0x001fcc0007ffe0ff */
[----:B------:R-:W0:Y:S08]  /*03f0*/  LDC.64 R6, c[0x0][0x428] ;  /* 0x00010a00ff067b82 */ /* 0x000e300000000a00 */
[----:B------:R-:W3:Y:S01]  /*0400*/  LDC.64 R126, c[0x0][0x3a8] ;  /* 0x0000ea00ff7e7b82 */ /* 0x000ee20000000a00 */
[-C--:B-1----:R-:W-:Y:S01]  /*0410*/  IMAD R8, R4, R131.reuse, RZ ;  /* 0x0000008304087224 */ /* 0x082fe200078e02ff */
[----:B-----5:R-:W-:Y:S01]  /*0420*/  ISETP.GE.AND P1, PT, R142, 0x1, PT ;  /* 0x000000018e00780c */ /* 0x020fe20003f26270 */
[----:B------:R-:W-:-:S05]  /*0430*/  IMAD R0, R2, R131, RZ ;  /* 0x0000008302007224 */ /* 0x000fca00078e02ff */
[----:B------:R-:W1:Y:S01]  /*0440*/  LDC.64 R148, c[0x0][0x3b0] ;  /* 0x0000ec00ff947b82 */ /* 0x000e620000000a00 */
[----:B------:R-:W-:Y:S02]  /*0450*/  SHF.R.S32.HI R9, RZ, 0x1f, R8 ;  /* 0x0000001fff097819 */ /* 0x000fe40000011408 */
[----:B------:R-:W-:Y:S02]  /*0460*/  SHF.R.S32.HI R5, RZ, 0x1f, R0 ;  /* 0x0000001fff057819 */ /* 0x000fe40000011400 */
[----:B------:R-:W-:Y:S02]  /*0470*/  LEA.HI R8, R9, R8, RZ, 0x3 ;  /* 0x0000000809087211 */ /* 0x000fe400078f18ff */
[----:B------:R-:W-:Y:S01]  /*0480*/  LEA.HI R0, R5, R0, RZ, 0x3 ;  /* 0x0000000005007211 */ /* 0x000fe200078f18ff */
[----:B------:R-:W-:Y:S01]  /*0490*/  IMAD.WIDE R4, R2, 0x4, R114 ;  /* 0x0000000402047825 */ /* 0x000fe200078e0272 */
[-C--:B--2---:R-:W-:Y:S02]  /*04a0*/  LEA.HI.SX32 R9, R8, R3.reuse, 0x1d ;  /* 0x0000000308097211 */ /* 0x084fe400078feaff */
[----:B------:R-:W-:-:S02]  /*04b0*/  LEA.HI.SX32 R133, R0, R3, 0x1d ;  /* 0x0000000300857211 */ /* 0x000fc400078feaff */
[----:B------:R2:W4:Y:S01]  /*04c0*/  LDG.E R0, desc[UR12][R4.64] ;  /* 0x0000000c04007981 */ /* 0x000522000c1e1900 */
[C---:B0-----:R-:W-:Y:S01]  /*04d0*/  IMAD.WIDE.U32 R116, R9.reuse, 0x10, R6 ;  /* 0x0000001009747825 */ /* 0x041fe200078e0006 */
[----:B------:R-:W-:Y:S02]  /*04e0*/  IADD3 R9, PT, PT, R9, 0x80, RZ ;  /* 0x0000008009097810 */ /* 0x000fe40007ffe0ff */
[C---:B------:R-:W-:Y:S01]  /*04f0*/  IADD3 R135, PT, PT, R133.reuse, 0x80, RZ ;  /* 0x0000008085877810 */ /* 0x040fe20007ffe0ff */
[----:B---3--:R-:W-:Y:S02]  /*0500*/  IMAD.WIDE.U32 R124, R133, 0x20, R126 ;  /* 0x00000020857c7825 */ /* 0x008fe400078e007e */
[----:B------:R-:W3:Y:S02]  /*0510*/  LDG.E.128 R116, desc[UR12][R116.64] ;  /* 0x0000000c74747981 */ /* 0x000ee4000c1e1d00 */
[----:B--2---:R-:W-:Y:S02]  /*0520*/  IMAD.WIDE.U32 R4, R9, 0x10, R6 ;  /* 0x0000001009047825 */ /* 0x004fe400078e0006 */
[----:B------:R-:W2:Y:S02]  /*0530*/  LDG.E.128 R120, desc[UR12][R124.64] ;  /* 0x0000000c7c787981 */ /* 0x000ea4000c1e1d00 */
[----:B------:R-:W-:-:S02]  /*0540*/  IMAD.WIDE.U32 R126, R135, 0x20, R126 ;  /* 0x00000020877e7825 */ /* 0x000fc400078e007e */
[----:B------:R-:W3:Y:S04]  /*0550*/  LDG.E.128 R112, desc[UR12][R124.64+0x10] ;  /* 0x0000100c7c707981 */ /* 0x000ee8000c1e1d00 */
[----:B------:R-:W3:Y:S04]  /*0560*/  LDG.E.128 R4, desc[UR12][R4.64] ;  /* 0x0000000c04047981 */ /* 0x000ee8000c1e1d00 */
[----:B------:R-:W3:Y:S04]  /*0570*/  LDG.E.128 R12, desc[UR12][R126.64] ;  /* 0x0000000c7e0c7981 */ /* 0x000ee8000c1e1d00 */
[----:B------:R0:W3:Y:S01]  /*0580*/  LDG.E.128 R8, desc[UR12][R126.64+0x10] ;  /* 0x0000100c7e087981 */ /* 0x0000e2000c1e1d00 */
[----:B------:R-:W-:-:S05]  /*0590*/  @P1 IADD3 R130, PT, PT, R142, -0x1, RZ ;  /* 0xffffffff8e821810 */ /* 0x000fca0007ffe0ff */
[----:B------:R-:W-:-:S05]  /*05a0*/  @P1 IMAD R130, R130, R131, RZ ;  /* 0x0000008382821224 */ /* 0x000fca00078e02ff */
[----:B0-----:R-:W-:-:S04]  /*05b0*/  @P1 SHF.R.S32.HI R127, RZ, 0x1f, R130 ;  /* 0x0000001fff7f1819 */ /* 0x001fc80000011482 */
[----:B------:R-:W-:Y:S02]  /*05c0*/  @P1 LEA.HI R130, R127, R130, RZ, 0x3 ;  /* 0x000000827f821211 */ /* 0x000fe400078f18ff */
[----:B------:R-:W-:Y:S02]  /*05d0*/  MOV R151, RZ ;  /* 0x000000ff00977202 */ /* 0x000fe40000000f00 */
[----:B------:R-:W-:-:S04]  /*05e0*/  @P1 LEA.HI.SX32 R151, R130, R3, 0x1d ;  /* 0x0000000382971211 */ /* 0x000fc800078feaff */
[C---:B------:R-:W-:Y:S01]  /*05f0*/  IADD3 R3, PT, PT, R151.reuse, 0x80, RZ ;  /* 0x0000008097037810 */ /* 0x040fe20007ffe0ff */
[----:B-1----:R-:W-:-:S04]  /*0600*/  IMAD.WIDE.U32 R150, R151, 0x8, R148 ;  /* 0x0000000897967825 */ /* 0x002fc800078e0094 */
        /* <DEDUP_REMOVED lines=14> */
[----:B------:R-:W-:Y:S01]  /*06f0*/  ISETP.NE.AND P0, PT, RZ, UR11, PT ;  /* 0x0000000bff007c0c */ /* 0x000fe2000bf05270 */
[----:B0-----:R-:W-:-:S02]  /*0700*/  HADD2.F32 R126, -RZ, R44.H0_H0 ;  /* 0x2000002cff7e7230 */ /* 0x001fc40000004100 */
[----:B------:R-:W-:Y:S01]  /*0710*/  HADD2.F32 R136, -RZ, R47.H0_H0 ;  /* 0x2000002fff887230 */ /* 0x000fe20000004100 */
[----:B----4-:R-:W-:-:S05]  /*0720*/  FSEL R128, R0, RZ, !P0 ;  /* 0x000000ff00807208 */ /* 0x010fca0004000000 */
[C---:B--2---:R-:W-:Y:S01]  /*0730*/  FADD.FTZ R165, -R128.reuse, R121 ;  /* 0x0000007980a57221 */ /* 0x044fe20000010100 */
[C---:B------:R-:W-:Y:S01]  /*0740*/  FADD.FTZ R3, -R128.reuse, R120 ;  /* 0x0000007880037221 */ /* 0x040fe20000010100 */
[C---:B------:R-:W-:Y:S01]  /*0750*/  FADD.FTZ R143, -R128.reuse, R123 ;  /* 0x0000007b808f7221 */ /* 0x040fe20000010100 */
[----:B---3--:R-:W-:Y:S02]  /*0760*/  HADD2.F32 R120, -RZ, R116.H1_H1 ;  /* 0x30000074ff787230 */ /* 0x008fe40000004100 */
[C---:B------:R-:W-:Y:S01]  /*0770*/  FADD.FTZ R161, -R128.reuse, R112 ;  /* 0x0000007080a17221 */ /* 0x040fe20000010100 */
[C---:B------:R-:W-:Y:S01]  /*0780*/  FADD.FTZ R145, -R128.reuse, R114 ;  /* 0x0000007280917221 */ /* 0x040fe20000010100 */
[----:B------:R-:W-:Y:S01]  /*0790*/  FADD.FTZ R155, -R128, R113 ;  /* 0x00000071809b7221 */ /* 0x000fe20000010100 */
[--C-:B------:R-:W-:Y:S02]  /*07a0*/  HADD2.F32 R147, -RZ, R5.reuse.H0_H0 ;  /* 0x20000005ff937230 */ /* 0x100fe40000004100 */
[----:B------:R-:W-:-:S02]  /*07b0*/  HADD2.F32 R132, -RZ, R5.H1_H1 ;  /* 0x30000005ff847230 */ /* 0x000fc40000004100 */
[--C-:B------:R-:W-:Y:S02]  /*07c0*/  HADD2.F32 R133, -RZ, R6.reuse.H0_H0 ;  /* 0x20000006ff857230 */ /* 0x100fe40000004100 */
[----:B------:R-:W-:Y:S01]  /*07d0*/  FADD.FTZ R123, -R128, R12 ;  /* 0x0000000c807b7221 */ /* 0x000fe20000010100 */
[----:B------:R-:W-:Y:S02]  /*07e0*/  HADD2.F32 R114, -RZ, R6.H1_H1 ;  /* 0x30000006ff727230 */ /* 0x000fe40000004100 */
[----:B------:R-:W-:Y:S01]  /*07f0*/  FMUL.FTZ R6, R140, R165 ;  /* 0x000000a58c067220 */ /* 0x000fe20000410000 */
[----:B------:R-:W-:Y:S02]  /*0800*/  HADD2.F32 R5, -RZ, R40.H1_H1 ;  /* 0x30000028ff057230 */ /* 0x000fe40000004100 */
[----:B------:R-:W-:Y:S01]  /*0810*/  FADD.FTZ R113, -R128, R11 ;  /* 0x0000000b80717221 */ /* 0x000fe20000010100 */
[----:B------:R-:W-:Y:S02]  /*0820*/  HADD2.F32 R121, -RZ, R118.H0_H0 ;  /* 0x20000076ff797230 */ /* 0x000fe40000004100 */
[----:B------:R-:W-:Y:S01]  /*0830*/  FMUL.FTZ R11, R140, R161 ;  /* 0x000000a18c0b7220 */ /* 0x000fe20000410000 */
[----:B------:R-:W-:-:S02]  /*0840*/  HADD2.F32 R12, -RZ, R42.H0_H0 ;  /* 0x2000002aff0c7230 */ /* 0x000fc40000004100 */
[C---:B------:R-:W-:Y:S01]  /*0850*/  FADD.FTZ R131, -R128.reuse, R8 ;  /* 0x0000000880837221 */ /* 0x040fe20000010100 */
[----:B------:R-:W-:Y:S02]  /*0860*/  HADD2.F32 R163, -RZ, R116.H0_H0 ;  /* 0x20000074ffa37230 */ /* 0x000fe40000004100 */
[----:B------:R-:W-:Y:S01]  /*0870*/  FADD.FTZ R137, -R128, R115 ;  /* 0x0000007380897221 */ /* 0x000fe20000010100 */
[--C-:B------:R-:W-:Y:S02]  /*0880*/  HADD2.F32 R153, -RZ, R117.reuse.H0_H0 ;  /* 0x20000075ff997230 */ /* 0x100fe40000004100 */
[----:B------:R-:W-:Y:S01]  /*0890*/  FMUL.FTZ R5, R5, R120 ;  /* 0x0000007805057220 */ /* 0x000fe20000410000 */
[----:B------:R-:W-:Y:S02]  /*08a0*/  HADD2.F32 R116, -RZ, R117.H1_H1 ;  /* 0x30000075ff747230 */ /* 0x000fe40000004100 */
[----:B------:R-:W-:Y:S01]  /*08b0*/  FADD.FTZ R93, R93, R120 ;  /* 0x000000785d5d7221 */ /* 0x000fe20000010000 */
[----:B------:R-:W-:-:S02]  /*08c0*/  HADD2.F32 R8, -RZ, R40.H0_H0 ;  /* 0x20000028ff087230 */ /* 0x000fc40000004100 */
[----:B------:R-:W-:Y:S01]  /*08d0*/  FFMA.FTZ R49, R6, R120, R49 ;  /* 0x0000007806317223 */ /* 0x000fe20000010031 */
[----:B------:R-:W-:Y:S02]  /*08e0*/  HADD2.F32 R117, -RZ, R119.H0_H0 ;  /* 0x20000077ff757230 */ /* 0x000fe40000004100 */
[----:B------:R-:W-:Y:S01]  /*08f0*/  FADD.FTZ R129, -R128, R15 ;  /* 0x0000000f80817221 */ /* 0x000fe20000010100 */
[----:B------:R-:W-:Y:S02]  /*0900*/  HADD2.F32 R120, -RZ, R43.H0_H0 ;  /* 0x2000002bff787230 */ /* 0x000fe40000004100 */
[-C--:B------:R-:W-:Y:S01]  /*0910*/  FMUL.FTZ R12, R12, R121.reuse ;  /* 0x000000790c0c7220 */ /* 0x080fe20000410000 */
[----:B------:R-:W-:Y:S01]  /*0920*/  FADD.FTZ R88, R88, R121 ;  /* 0x0000007958587221 */ /* 0x000fe20000010000 */
[----:B------:R-:W-:Y:S01]  /*0930*/  FFMA.FTZ R52, R11, R121, R52 ;  /* 0x000000790b347223 */ /* 0x000fe20000010034 */
[----:B------:R-:W-:Y:S01]  /*0940*/  FMUL.FTZ R15, R140, R145 ;  /* 0x000000918c0f7220 */ /* 0x000fe20000410000 */
[----:B------:R-:W-:Y:S01]  /*0950*/  FADD.FTZ R159, -R128, R122 ;  /* 0x0000007a809f7221 */ /* 0x000fe20000010100 */
[----:B------:R-:W-:-:S02]  /*0960*/  HADD2.F32 R0, -RZ, R119.H1_H1 ;  /* 0x30000077ff007230 */ /* 0x000fc40000004100 */
[C---:B------:R-:W-:Y:S01]  /*0970*/  FADD.FTZ R125, -R128.reuse, R13 ;  /* 0x0000000d807d7221 */ /* 0x040fe20000010100 */
[C---:B------:R-:W-:Y:S01]  /*0980*/  FADD.FTZ R127, -R128.reuse, R14 ;  /* 0x0000000e807f7221 */ /* 0x040fe20000010100 */
[C---:B------:R-:W-:Y:S01]  /*0990*/  FADD.FTZ R115, -R128.reuse, R9 ;  /* 0x0000000980737221 */ /* 0x040fe20000010100 */
[----:B------:R-:W-:Y:S01]  /*09a0*/  FADD.FTZ R135, -R128, R10 ;  /* 0x0000000a80877221 */ /* 0x000fe20000010100 */
[----:B------:R-:W-:Y:S02]  /*09b0*/  HADD2.F32 R121, -RZ, R43.H1_H1 ;  /* 0x3000002bff797230 */ /* 0x000fe40000004100 */
[----:B------:R-:W-:Y:S01]  /*09c0*/  FMUL.FTZ R122, R140, R137 ;  /* 0x000000898c7a7220 */ /* 0x000fe20000410000 */
[--C-:B------:R-:W-:Y:S02]  /*09d0*/  HADD2.F32 R157, -RZ, R4.reuse.H0_H0 ;  /* 0x20000004ff9d7230 */ /* 0x100fe40000004100 */
[----:B------:R-:W-:Y:S02]  /*09e0*/  HADD2.F32 R128, -RZ, R4.H1_H1 ;  /* 0x30000004ff807230 */ /* 0x000fe40000004100 */
[----:B------:R-:W-:Y:S01]  /*09f0*/  FMUL.FTZ R4, R8, R163 ;  /* 0x000000a308047220 */ /* 0x000fe20000410000 */
[----:B------:R-:W-:Y:S01]  /*0a00*/  FMUL.FTZ R3, R140, R3 ;  /* 0x000000038c037220 */ /* 0x000fe20000410000 */
[-C--:B------:R-:W-:Y:S01]  /*0a10*/  FMUL.FTZ R120, R120, R117.reuse ;  /* 0x0000007578787220 */ /* 0x080fe20000410000 */
[----:B------:R-:W-:Y:S01]  /*0a20*/  FADD.FTZ R90, R90, R117 ;  /* 0x000000755a5a7221 */ /* 0x000fe20000010000 */
[----:B------:R-:W-:Y:S01]  /*0a30*/  FFMA.FTZ R54, R15, R117, R54 ;  /* 0x000000750f367223 */ /* 0x000fe20000010036 */
[----:B------:R-:W-:-:S02]  /*0a40*/  HADD2.F32 R117, -RZ, R44.H1_H1 ;  /* 0x3000002cff757230 */ /* 0x000fc40000004100 */
[-C--:B------:R-:W-:Y:S01]  /*0a50*/  FMUL.FTZ R121, R121, R0.reuse ;  /* 0x0000000079797220 */ /* 0x080fe20000410000 */
[--C-:B------:R-:W-:Y:S02]  /*0a60*/  HADD2.F32 R8, -RZ, R41.reuse.H0_H0 ;  /* 0x20000029ff087230 */ /* 0x100fe40000004100 */
[----:B------:R-:W-:Y:S01]  /*0a70*/  FADD.FTZ R91, R91, R0 ;  /* 0x000000005b5b7221 */ /* 0x000fe20000010000 */
[----:B------:R-:W-:Y:S02]  /*0a80*/  HADD2.F32 R9, -RZ, R41.H1_H1 ;  /* 0x30000029ff097230 */ /* 0x000fe40000004100 */
[----:B------:R-:W-:Y:S01]  /*0a90*/  FFMA.FTZ R55, R122, R0, R55 ;  /* 0x000000007a377223 */ /* 0x000fe20000010037 */
[C---:B------:R-:W-:Y:S01]  /*0aa0*/  FMUL.FTZ R10, R140.reuse, R143 ;  /* 0x0000008f8c0a7220 */ /* 0x040fe20000410000 */
[----:B------:R-:W-:Y:S01]  /*0ab0*/  FADD.FTZ R0, RZ, R4 ;  /* 0x00000004ff007221 */ /* 0x000fe20000010000 */
[----:B------:R-:W-:Y:S01]  /*0ac0*/  FFMA.FTZ R137, R3, R4, RZ ;  /* 0x0000000403897223 */ /* 0x000fe200000100ff */
[----:B------:R-:W-:Y:S01]  /*0ad0*/  FMUL.FTZ R124, R140, R125 ;  /* 0x0000007d8c7c7220 */ /* 0x000fe20000410000 */
[----:B------:R-:W-:Y:S01]  /*0ae0*/  FMUL.FTZ R125, R117, R128 ;  /* 0x00000080757d7220 */ /* 0x000fe20000410000 */
[----:B------:R-:W-:-:S02]  /*0af0*/  HADD2.F32 R119, -RZ, R7.H0_H0 ;  /* 0x20000007ff777230 */ /* 0x000fc40000004100 */
[----:B------:R-:W-:Y:S01]  /*0b00*/  FMUL.FTZ R8, R8, R153 ;  /* 0x0000009908087220 */ /* 0x000fe20000410000 */
[----:B------:R-:W-:Y:S02]  /*0b10*/  HADD2.F32 R112, -RZ, R7.H1_H1 ;  /* 0x30000007ff707230 */ /* 0x000fe40000004100 */
[-C--:B------:R-:W-:Y:S01]  /*0b20*/  FMUL.FTZ R9, R9, R116.reuse ;  /* 0x0000007409097220 */ /* 0x080fe20000410000 */
[----:B------:R-:W-:Y:S01]  /*0b30*/  FADD.FTZ R95, R95, R116 ;  /* 0x000000745f5f7221 */ /* 0x000fe20000010000 */
[----:B------:R-:W-:Y:S01]  /*0b40*/  FFMA.FTZ R51, R10, R116, R51 ;  /* 0x000000740a337223 */ /* 0x000fe20000010033 */
[----:B------:R-:W-:Y:S01]  /*0b50*/  FADD.FTZ R117, R5, R0 ;  /* 0x0000000005757221 */ /* 0x000fe20000010000 */
[----:B------:R-:W-:Y:S01]  /*0b60*/  FMUL.FTZ R7, R140, R159 ;  /* 0x0000009f8c077220 */ /* 0x000fe20000410000 */
[----:B------:R-:W-:Y:S02]  /*0b70*/  FFMA.FTZ R116, R6, R5, R137 ;  /* 0x0000000506747223 */ /* 0x000fe40000010089 */
[----:B------:R-:W-:-:S02]  /*0b80*/  FADD.FTZ R0, R8, R117 ;  /* 0x0000007508007221 */ /* 0x000fc40000010000 */
[----:B------:R-:W-:Y:S01]  /*0b90*/  FFMA.FTZ R137, R7, R8, R116 ;  /* 0x0000000807897223 */ /* 0x000fe20000010074 */
[----:B------:R-:W-:Y:S02]  /*0ba0*/  HADD2.F32 R118, -RZ, R118.H1_H1 ;  /* 0x30000076ff767230 */ /* 0x000fe40000004100 */
[----:B------:R-:W-:Y:S01]  /*0bb0*/  FADD.FTZ R117, R9, R0 ;  /* 0x0000000009757221 */ /* 0x000fe20000010000 */
[----:B------:R-:W-:Y:S02]  /*0bc0*/  HADD2.F32 R13, -RZ, R42.H1_H1 ;  /* 0x3000002aff0d7230 */ /* 0x000fe40000004100 */
[----:B------:R-:W-:Y:S01]  /*0bd0*/  FFMA.FTZ R116, R10, R9, R137 ;  /* 0x000000090a747223 */ /* 0x000fe20000010089 */
[----:B------:R-:W-:Y:S01]  /*0be0*/  FMUL.FTZ R14, R140, R155 ;  /* 0x0000009b8c0e7220 */ /* 0x000fe20000410000 */
[----:B------:R-:W-:Y:S01]  /*0bf0*/  FADD.FTZ R0, R12, R117 ;  /* 0x000000750c007221 */ /* 0x000fe20000010000 */
[----:B------:R-:W-:Y:S01]  /*0c00*/  FMUL.FTZ R13, R13, R118 ;  /* 0x000000760d0d7220 */ /* 0x000fe20000410000 */
[----:B------:R-:W-:-:S03]  /*0c10*/  FFMA.FTZ R137, R11, R12, R116 ;  /* 0x0000000c0b897223 */ /* 0x000fc60000010074 */
[----:B------:R-:W-:Y:S01]  /*0c20*/  FADD.FTZ R117, R13, R0 ;  /* 0x000000000d757221 */ /* 0x000fe20000010000 */
[----:B------:R-:W-:-:S03]  /*0c30*/  FFMA.FTZ R116, R14, R13, R137 ;  /* 0x0000000d0e747223 */ /* 0x000fc60000010089 */
[----:B------:R-:W-:Y:S01]  /*0c40*/  FADD.FTZ R0, R120, R117 ;  /* 0x0000007578007221 */ /* 0x000fe20000010000 */
[----:B------:R-:W-:Y:S01]  /*0c50*/  FFMA.FTZ R137, R15, R120, R116 ;  /* 0x000000780f897223 */ /* 0x000fe20000010074 */
[--C-:B------:R-:W-:Y:S02]  /*0c60*/  HADD2.F32 R143, -RZ, R45.reuse.H1_H1 ;  /* 0x3000002dff8f7230 */ /* 0x100fe40000004100 */
[----:B------:R-:W-:Y:S01]  /*0c70*/  FMUL.FTZ R126, R126, R157 ;  /* 0x0000009d7e7e7220 */ /* 0x000fe20000410000 */
[C---:B------:R-:W-:Y:S01]  /*0c80*/  FMUL.FTZ R130, R140.reuse, R129 ;  /* 0x000000818c827220 */ /* 0x040fe20000410000 */
[----:B------:R-:W-:Y:S01]  /*0c90*/  FADD.FTZ R117, R121, R0 ;  /* 0x0000000079757221 */ /* 0x000fe20000010000 */
[----:B------:R-:W-:Y:S01]  /*0ca0*/  FMUL.FTZ R123, R140, R123 ;  /* 0x0000007b8c7b7220 */ /* 0x000fe20000410000 */
[----:B------:R-:W-:Y:S01]  /*0cb0*/  FFMA.FTZ R116, R122, R121, R137 ;  /* 0x000000797a747223 */ /* 0x000fe20000010089 */
[----:B------:R-:W-:Y:S01]  /*0cc0*/  FADD.FTZ R85, R85, R128 ;  /* 0x0000008055557221 */ /* 0x000fe20000010000 */
[----:B------:R-:W-:Y:S01]  /*0cd0*/  FFMA.FTZ R57, R124, R128, R57 ;  /* 0x000000807c397223 */ /* 0x000fe20000010039 */
[----:B------:R-:W-:-:S02]  /*0ce0*/  HADD2.F32 R128, -RZ, R45.H0_H0 ;  /* 0x2000002dff807230 */ /* 0x000fc40000004100 */
[-C--:B------:R-:W-:Y:S01]  /*0cf0*/  FMUL.FTZ R129, R143, R132.reuse ;  /* 0x000000848f817220 */ /* 0x080fe20000410000 */
[----:B------:R-:W-:Y:S01]  /*0d00*/  FADD.FTZ R87, R87, R132 ;  /* 0x0000008457577221 */ /* 0x000fe20000010000 */
[----:B------:R-:W-:Y:S01]  /*0d10*/  FFMA.FTZ R59, R130, R132, R59 ;  /* 0x00000084823b7223 */ /* 0x000fe2000001003b */
[----:B------:R-:W-:Y:S01]  /*0d20*/  FADD.FTZ R0, R126, R117 ;  /* 0x000000757e007221 */ /* 0x000fe20000010000 */
[--C-:B------:R-:W-:Y:S02]  /*0d30*/  HADD2.F32 R132, -RZ, R46.reuse.H0_H0 ;  /* 0x2000002eff847230 */ /* 0x100fe40000004100 */
[----:B------:R-:W-:Y:S01]  /*0d40*/  FFMA.FTZ R117, R123, R126, R116 ;  /* 0x0000007e7b757223 */ /* 0x000fe20000010074 */
[----:B------:R-:W-:Y:S02]  /*0d50*/  HADD2.F32 R143, -RZ, R46.H1_H1 ;  /* 0x3000002eff8f7230 */ /* 0x000fe40000004100 */
[C---:B------:R-:W-:Y:S01]  /*0d60*/  FMUL.FTZ R131, R140.reuse, R131 ;  /* 0x000000838c837220 */ /* 0x040fe20000410000 */
[----:B------:R-:W-:Y:S01]  /*0d70*/  FMUL.FTZ R134, R140, R115 ;  /* 0x000000738c867220 */ /* 0x000fe20000410000 */
[----:B------:R-:W-:Y:S01]  /*0d80*/  FMUL.FTZ R128, R128, R147 ;  /* 0x0000009380807220 */ /* 0x000fe20000410000 */
[----:B------:R-:W-:Y:S01]  /*0d90*/  FADD.FTZ R115, R0, R125 ;  /* 0x0000007d00737221 */ /* 0x000fe20000010000 */
[----:B------:R-:W-:Y:S01]  /*0da0*/  FMUL.FTZ R127, R140, R127 ;  /* 0x0000007f8c7f7220 */ /* 0x000fe20000410000 */
[----:B------:R-:W-:Y:S01]  /*0db0*/  FFMA.FTZ R0, R124, R125, R117 ;  /* 0x0000007d7c007223 */ /* 0x000fe20000010075 */
[-C--:B------:R-:W-:Y:S01]  /*0dc0*/  FMUL.FTZ R132, R132, R133.reuse ;  /* 0x0000008584847220 */ /* 0x080fe20000410000 */
        /* <DEDUP_REMOVED lines=37> */
.L_x_5414:
[----:B------:R-:W-:Y:S01]  /*1020*/  MOV R141, UR7 ;  /* 0x00000007008d7c02 */ /* 0x000fe20008000f00 */
[----:B------:R-:W1:Y:S01]  /*1030*/  LDC.64 R116, c[0x0][0x3b0] ;  /* 0x0000ec00ff747b82 */ /* 0x000e620000000a00 */
[----:B------:R-:W-:Y:S01]  /*1040*/  ISETP.NE.U32.AND P0, PT, RZ, UR6, PT ;  /* 0x00000006ff007c0c */ /* 0x000fe2000bf05070 */
[----:B------:R-:W-:Y:S01]  /*1050*/  HFMA2 R119, -RZ, RZ, 0, 0 ;  /* 0x00000000ff777431 */ /* 0x000fe200000001ff */
[----:B-----5:R-:W-:Y:S02]  /*1060*/  ISETP.GE.AND P1, PT, R142, 0x1, PT ;  /* 0x000000018e00780c */ /* 0x020fe40003f26270 */
[----:B------:R-:W-:-:S13]  /*1070*/  ISETP.NE.AND.EX P0, PT, R141, RZ, PT, P0 ;  /* 0x000000ff8d00720c */ /* 0x000fda0003f05300 */
[----:B------:R-:W2:Y:S01]  /*1080*/  @P0 LDC R115, c[0x0][0x388] ;  /* 0x0000e200ff730b82 */ /* 0x000ea20000000800 */
[----:B------:R-:W3:Y:S07]  /*1090*/  @P0 S2R R144, SR_TID.X ;  /* 0x0000000000900919 */ /* 0x000eee0000002100 */
[----:B------:R-:W4:Y:S01]  /*10a0*/  @P0 LDC.64 R112, c[0x0][0x438] ;  /* 0x00010e00ff700b82 */ /* 0x000f220000000a00 */
[----:B--2---:R-:W-:Y:S01]  /*10b0*/  @P0 IMAD R118, R2, R115, RZ ;  /* 0x0000007302760224 */ /* 0x004fe200078e02ff */
[----:B-1-3--:R-:W-:Y:S06]  /*10c0*/  @!P1 BRA `(.L_x_5416) ;  /* 0x0000000000189947 */ /* 0x00afec0003800000 */
[----:B------:R-:W1:Y:S01]  /*10d0*/  S2R R114, SR_TID.X ;  /* 0x0000000000727919 */ /* 0x000e620000002100 */
[----:B------:R-:W-:-:S05]  /*10e0*/  IADD3 R0, PT, PT, R142, -0x1, RZ ;  /* 0xffffffff8e007810 */ /* 0x000fca0007ffe0ff */
[----:B------:R-:W-:-:S05]  /*10f0*/  IMAD R0, R0, UR15, RZ ;  /* 0x0000000f00007c24 */ /* 0x000fca000f8e02ff */
[----:B------:R-:W-:-:S04]  /*1100*/  SHF.R.S32.HI R115, RZ, 0x1f, R0 ;  /* 0x0000001fff737819 */ /* 0x000fc80000011400 */
[----:B------:R-:W-:-:S04]  /*1110*/  LEA.HI R115, R115, R0, RZ, 0x3 ;  /* 0x0000000073737211 */ /* 0x000fc800078f18ff */
[----:B-1----:R-:W-:-:S07]  /*1120*/  LEA.HI.SX32 R119, R115, R114, 0x1d ;  /* 0x0000007273777211 */ /* 0x002fce00078feaff */
.L_x_5416:
[----:B------:R-:W-:Y:S02]  /*1130*/  @P0 SHF.R.S32.HI R143, RZ, 0x1f, R118 ;  /* 0x0000001fff8f0819 */ /* 0x000fe40000011476 */
[----:B------:R-:W-:Y:S02]  /*1140*/  IADD3 R115, PT, PT, R119, 0x80, RZ ;  /* 0x0000008077737810 */ /* 0x000fe40007ffe0ff */
[----:B------:R-:W-:Y:S01]  /*1150*/  @P0 LEA.HI R143, R143, R118, RZ, 0x3 ;  /* 0x000000768f8f0211 */ /* 0x000fe200078f18ff */
[----:B------:R-:W-:-:S04]  /*1160*/  IMAD.WIDE.U32 R118, R119, 0x8, R116 ;  /* 0x0000000877767825 */ /* 0x000fc800078e0074 */
[----:B------:R-:W-:Y:S01]  /*1170*/  IMAD.WIDE.U32 R116, R115, 0x8, R116 ;  /* 0x0000000873747825 */ /* 0x000fe200078e0074 */
[----:B------:R-:W-:Y:S01]  /*1180*/  @P0 LEA.HI.SX32 R115, R143, R144, 0x1d ;  /* 0x000000908f730211 */ /* 0x000fe200078feaff */
[----:B------:R-:W5:Y:S03]  /*1190*/  LDG.E.64 R150, desc[UR12][R118.64] ;  /* 0x0000000c76967981 */ /* 0x000f66000c1e1b00 */
[C---:B------:R-:W-:Y:S01]  /*11a0*/  @P0 IADD3 R143, PT, PT, R115.reuse, 0x80, RZ ;  /* 0x00000080738f0810 */ /* 0x040fe20007ffe0ff */
[--C-:B----4-:R-:W-:Y:S01]  /*11b0*/  @P0 IMAD.WIDE.U32 R114, R115, 0x20, R112.reuse ;  /* 0x0000002073720825 */ /* 0x110fe200078e0070 */
[----:B------:R1:W5:Y:S03]  /*11c0*/  LDG.E.64 R148, desc[UR12][R116.64] ;  /* 0x0000000c74947981 */ /* 0x000366000c1e1b00 */
[----:B------:R-:W-:Y:S01]  /*11d0*/  @P0 IMAD.WIDE.U32 R112, R143, 0x20, R112 ;  /* 0x000000208f700825 */ /* 0x000fe200078e0070 */
[----:B------:R2:W5:Y:S04]  /*11e0*/  @P0 LDG.E.128 R28, desc[UR12][R114.64] ;  /* 0x0000000c721c0981 */ /* 0x000568000c1e1d00 */
[----:B------:R2:W5:Y:S04]  /*11f0*/  @P0 LDG.E.128 R24, desc[UR12][R114.64+0x10] ;  /* 0x0000100c72180981 */ /* 0x000568000c1e1d00 */
[----:B------:R2:W5:Y:S04]  /*1200*/  @P0 LDG.E.128 R20, desc[UR12][R112.64] ;  /* 0x0000000c70140981 */ /* 0x000568000c1e1d00 */
[----:B------:R2:W5:Y:S01]  /*1210*/  @P0 LDG.E.128 R16, desc[UR12][R112.64+0x10] ;  /* 0x0000100c70100981 */ /* 0x000562000c1e1d00 */
[----:B-1----:R-:W-:-:S02]  /*1220*/  MOV R116, RZ ;  /* 0x000000ff00747202 */ /* 0x002fc40000000f00 */
[----:B------:R-:W-:-:S07]  /*1230*/  MOV R0, RZ ;  /* 0x000000ff00007202 */ /* 0x000fce0000000f00 */
.L_x_5415:
[----:B--2---:R-:W1:Y:S01]  /*1240*/  SHFL.DOWN PT, R113, R116, 0x10, 0x1f ;  /* 0x0a001f0074717f89 */ /* 0x004e6200000e0000 */
[----:B------:R-:W2:Y:S01]  /*1250*/  LDC R143, c[0x0][0x388] ;  /* 0x0000e200ff8f7b82 */ /* 0x000ea20000000800 */
[----:B------:R-:W-:Y:S01]  /*1260*/  @P1 IADD3 R142, PT, PT, R142, -0x1, RZ ;  /* 0xffffffff8e8e1810 */ /* 0x000fe20007ffe0ff */
[----:B------:R-:W-:Y:S01]  /*1270*/  BSSY.RECONVERGENT B0, `(.L_x_5417) ;  /* 0x0000026000007945 */ /* 0x000fe20003800200 */
[----:B------:R-:W3:Y:S01]  /*1280*/  SHFL.DOWN PT, R115, R0, 0x10, 0x1f ;  /* 0x0a001f0000737f89 */ /* 0x000ee200000e0000 */
[----:B-1----:R-:W-:Y:S02]  /*1290*/  FADD.FTZ R113, R113, R116 ;  /* 0x0000007471717221 */ /* 0x002fe40000010000 */
[----:B--2---:R-:W-:Y:S02]  /*12a0*/  @P1 IMAD R142, R142, R143, RZ ;  /* 0x0000008f8e8e1224 */ /* 0x004fe400078e02ff */
[----:B---3--:R-:W-:Y:S01]  /*12b0*/  FADD.FTZ R115, R115, R0 ;  /* 0x0000000073737221 */ /* 0x008fe20000010000 */
        /* <DEDUP_REMOVED lines=9> */
[----:B--2---:R-:W-:-:S04]  /*1350*/  FADD.FTZ R119, R114, R119 ;  /* 0x0000007772777221 */ /* 0x004fc80000010000 */
[----:B------:R-:W1:Y:S01]  /*1360*/  SHFL.DOWN PT, R116, R117, 0x2, 0x1f ;  /* 0x08401f0075747f89 */ /* 0x000e6200000e0000 */
[----:B------:R-:W2:Y:S03]  /*1370*/  @P1 LDC.64 R114, c[0x0][0x390] ;  /* 0x0000e400ff721b82 */ /* 0x000ea60000000a00 */
[----:B------:R-:W3:Y:S01]  /*1380*/  SHFL.DOWN PT, R118, R119, 0x2, 0x1f ;  /* 0x08401f0077767f89 */ /* 0x000ee200000e0000 */
[----:B-1----:R-:W-:Y:S01]  /*1390*/  FADD.FTZ R116, R117, R116 ;  /* 0x0000007475747221 */ /* 0x002fe20000010000 */
[----:B------:R-:W-:Y:S01]  /*13a0*/  @P1 SHF.R.S32.HI R117, RZ, 0x1f, R142 ;  /* 0x0000001fff751819 */ /* 0x000fe2000001148e */
[----:B---3--:R-:W-:-:S03]  /*13b0*/  FADD.FTZ R118, R119, R118 ;  /* 0x0000007677767221 */ /* 0x008fc60000010000 */
[----:B------:R-:W1:Y:S01]  /*13c0*/  SHFL.DOWN PT, R113, R116, 0x1, 0x1f ;  /* 0x08201f0074717f89 */ /* 0x000e6200000e0000 */
[----:B------:R-:W-:Y:S02]  /*13d0*/  @P1 LEA.HI R117, R117, R142, RZ, 0x3 ;  /* 0x0000008e75751211 */ /* 0x000fe400078f18ff */
[----:B------:R-:W-:Y:S01]  /*13e0*/  MOV R142, RZ ;  /* 0x000000ff008e7202 */ /* 0x000fe20000000f00 */
[----:B------:R-:W3:Y:S01]  /*13f0*/  SHFL.DOWN PT, R147, R118, 0x1, 0x1f ;  /* 0x08201f0076937f89 */ /* 0x000ee200000e0000 */
[----:B------:R-:W-:-:S05]  /*1400*/  @P1 LEA.HI.SX32 R142, R117, R0, 0x1d ;  /* 0x00000000758e1211 */ /* 0x000fca00078feaff */
[----:B--2---:R-:W-:-:S04]  /*1410*/  @P1 IMAD.WIDE.U32 R144, R142, 0x10, R114 ;  /* 0x000000108e901825 */ /* 0x004fc800078e0072 */
[----:B-1----:R-:W-:Y:S01]  /*1420*/  FADD.FTZ R112, R116, R113 ;  /* 0x0000007174707221 */ /* 0x002fe20000010000 */
[----:B---3--:R-:W-:Y:S01]  /*1430*/  FADD.FTZ R113, R118, R147 ;  /* 0x0000009376717221 */ /* 0x008fe20000010000 */
[----:B------:R-:W-:Y:S06]  /*1440*/  @P0 BRA `(.L_x_5418) ;  /* 0x0000000000200947 */ /* 0x000fec0003800000 */
        /* <DEDUP_REMOVED lines=8> */
.L_x_5418:
[----:B------:R-:W-:Y:S05]  /*14d0*/  BSYNC.RECONVERGENT B0 ;  /* 0x0000000000007941 */ /* 0x000fea0003800200 */
.L_x_5417:
[----:B------:R-:W-:Y:S06]  /*14e0*/  BAR.SYNC.DEFER_BLOCKING 0x0 ;  /* 0x0000000000007b1d */ /* 0x000fec0000010000 */
[----:B------:R2:W5:Y:S02]  /*14f0*/  @P1 LDG.E.128 R96, desc[UR12][R144.64] ;  /* 0x0000000c90601981 */ /* 0x000564000c1e1d00 */
[----:B------:R-:W3:Y:S01]  /*1500*/  S2UR UR5, SR_CgaCtaId ;  /* 0x00000000000579c3 */ /* 0x000ee20000008800 */
[----:B------:R-:W-:Y:S01]  /*1510*/  UMOV UR4, 0x400 ;  /* 0x0000040000047882 */ /* 0x000fe20000000000 */
[----:B------:R-:W-:Y:S01]  /*1520*/  ISETP.NE.U32.AND P0, PT, RZ, UR6, PT ;  /* 0x00000006ff007c0c */ /* 0x000fe2000bf05070 */
[----:B------:R-:W-:Y:S01]  /*1530*/  IMAD R143, R2, R143, RZ ;  /* 0x0000008f028f7224 */ /* 0x000fe200078e02ff */
[----:B------:R-:W-:-:S02]  /*1540*/  ISETP.NE.AND P3, PT, RZ, UR11, PT ;  /* 0x0000000bff007c0c */ /* 0x000fc4000bf65270 */
[----:B------:R-:W-:Y:S01]  /*1550*/  ISETP.NE.AND.EX P0, PT, R141, RZ, PT, P0 ;  /* 0x000000ff8d00720c */ /* 0x000fe20003f05300 */
[----:B---3--:R-:W-:-:S04]  /*1560*/  ULEA UR4, UR5, UR4, 0x18 ;  /* 0x0000000405047291 */ /* 0x008fc8000f8ec0ff */
[----:B------:R-:W-:Y:S02]  /*1570*/  UIADD3 UR5, UPT, UPT, UR4, 0x2020, URZ ;  /* 0x0000202004057890 */ /* 0x000fe4000fffe0ff */
[----:B------:R-:W-:Y:S02]  /*1580*/  @!UP1 UIADD3 UR5, UPT, UPT, UR4, 0x2000, URZ ;  /* 0x0000200004059890 */ /* 0x000fe4000fffe0ff */
[----:B------:R-:W-:Y:S02]  /*1590*/  UIADD3 UR10, UPT, UPT, UR4, 0x2030, URZ ;  /* 0x00002030040a7890 */ /* 0x000fe4000fffe0ff */
[----:B------:R-:W-:-:S05]  /*15a0*/  @!UP1 UIADD3 UR10, UPT, UPT, UR4, 0x2010, URZ ;  /* 0x00002010040a9890 */ /* 0x000fca000fffe0ff */
[----:B-1----:R-:W1:Y:S04]  /*15b0*/  LDS.128 R112, [UR5] ;  /* 0x00000005ff707984 */ /* 0x002e680008000c00 */
[----:B------:R-:W3:Y:S01]  /*15c0*/  LDS.128 R116, [UR10] ;  /* 0x0000000aff747984 */ /* 0x000ee20008000c00 */
[----:B-1----:R-:W-:Y:S01]  /*15d0*/  FADD.FTZ R147, RZ, R112 ;  /* 0x00000070ff937221 */ /* 0x002fe20000010000 */
[----:B------:R-:W-:-:S03]  /*15e0*/  FADD.FTZ R112, RZ, R113 ;  /* 0x00000071ff707221 */ /* 0x000fc60000010000 */
[----:B------:R-:W-:Y:S01]  /*15f0*/  FADD.FTZ R147, R114, R147 ;  /* 0x0000009372937221 */ /* 0x000fe20000010000 */
[----:B------:R-:W-:Y:S01]  /*1600*/  FADD.FTZ R112, R115, R112 ;  /* 0x0000007073707221 */ /* 0x000fe20000010000 */
[----:B------:R-:W-:Y:S02]  /*1610*/  SHF.R.S32.HI R114, RZ, 0x1f, R143 ;  /* 0x0000001fff727819 */ /* 0x000fe4000001148f */
[----:B---3--:R-:W-:Y:S01]  /*1620*/  FADD.FTZ R147, R147, R116 ;  /* 0x0000007493937221 */ /* 0x008fe20000010000 */
        /* <DEDUP_REMOVED lines=25> */
[----:B------:R-:W-:-:S03]  /*17c0*/  HADD2.F32 R115, -RZ, R96.H0_H0 ;  /* 0x20000060ff737230 */ /* 0x000fc60000004100 */
[----:B------:R-:W-:-:S04]  /*17d0*/  FMUL.FTZ R116, R116, UR16 ;  /* 0x0000001074747c20 */ /* 0x000fc80008410000 */
[----:B------:R-:W-:-:S07]  /*17e0*/  FMUL.FTZ R115, R115, R116 ;  /* 0x0000007473737220 */ /* 0x000fce0000410000 */
.L_x_5423:
[----:B------:R-:W-:Y:S05]  /*17f0*/  BSYNC.RECONVERGENT B0 ;  /* 0x0000000000007941 */ /* 0x000fea0003800200 */
.L_x_5422:
        /* <DEDUP_REMOVED lines=13> */
.L_x_5425:
[----:B------:R-:W-:Y:S05]  /*18d0*/  BSYNC.RECONVERGENT B0 ;  /* 0x0000000000007941 */ /* 0x000fea0003800200 */
.L_x_5424:
[----:B------:R-:W-:-:S04]  /*18e0*/  F2FP.F16.F32.PACK_AB R115, RZ, R115 ;  /* 0x00000073ff73723e */ /* 0x000fc800000000ff */
[----:B------:R-:W-:-:S07]  /*18f0*/  PRMT R100, R115, 0x7610, R100 ;  /* 0x0000761073647816 */ /* 0x000fce0000000064 */
.L_x_5421:
[----:B------:R-:W-:Y:S05]  /*1900*/  @!P1 BRA `(.L_x_5426) ;  /* 0x0000000000789947 */ /* 0x000fea0003800000 */
[----:B-----5:R-:W-:Y:S01]  /*1910*/  LOP3.LUT P0, RZ, R150, 0xff00, RZ, 0xc0, !PT ;  /* 0x0000ff0096ff7812 */ /* 0x020fe2000780c0ff */
[----:B------:R-:W-:Y:S01]  /*1920*/  BSSY.RECONVERGENT B0, `(.L_x_5427) ;  /* 0x000000c000007945 */ /* 0x000fe20003800200 */
[----:B------:R-:W-:-:S11]  /*1930*/  HFMA2 R116, -RZ, RZ, 0, 0 ;  /* 0x00000000ff747431 */ /* 0x000fd600000001ff */
[----:B------:R-:W-:Y:S05]  /*1940*/  @!P0 BRA `(.L_x_5428) ;  /* 0x0000000000248947 */ /* 0x000fea0003800000 */
[----:B------:R-:W-:Y:S01]  /*1950*/  FFMA.FTZ R116, R6, R113, R112 ;  /* 0x0000007106747223 */ /* 0x000fe20000010070 */
[----:B------:R-:W-:-:S03]  /*1960*/  ISETP.GT.AND P3, PT, R139, RZ, PT ;  /* 0x000000ff8b00720c */ /* 0x000fc60003f64270 */
[----:B------:R-:W-:Y:S01]  /*1970*/  FADD.FTZ R115, R5, -R116 ;  /* 0x8000007405737221 */ /* 0x000fe20000010000 */
[----:B------:R-:W-:-:S03]  /*1980*/  HADD2.F32 R116, -RZ, R96.H1_H1 ;  /* 0x30000060ff747230 */ /* 0x000fc60000004100 */
[----:B------:R-:W-:-:S05]  /*1990*/  FMUL.FTZ R115, R140, R115 ;  /* 0x000000738c737220 */ /* 0x000fca0000410000 */
[----:B------:R-:W-:-:S05]  /*19a0*/  FSEL R115, R115, RZ, P3 ;  /* 0x000000ff73737208 */ /* 0x000fca0001800000 */
[----:B------:R-:W-:-:S04]  /*19b0*/  FMUL.FTZ R115, R115, UR17 ;  /* 0x0000001173737c20 */ /* 0x000fc80008410000 */
[----:B------:R-:W-:-:S04]  /*19c0*/  FMUL.FTZ R115, R115, UR16 ;  /* 0x0000001073737c20 */ /* 0x000fc80008410000 */
[----:B------:R-:W-:-:S07]  /*19d0*/  FMUL.FTZ R116, R116, R115 ;  /* 0x0000007374747220 */ /* 0x000fce0000410000 */
.L_x_5428:
[----:B------:R-:W-:Y:S05]  /*19e0*/  BSYNC.RECONVERGENT B0 ;  /* 0x0000000000007941 */ /* 0x000fea0003800200 */
.L_x_5427:
        /* <DEDUP_REMOVED lines=10> */
[----:B------:R-:W-:-:S03]  /*1a90*/  HADD2.F32 R115, -RZ, R32.H1_H1 ;  /* 0x30000020ff737230 */ /* 0x000fc60000004100 */
[----:B------:R-:W-:-:S04]  /*1aa0*/  FMUL.FTZ R116, R116, UR16 ;  /* 0x0000001074747c20 */ /* 0x000fc80008410000 */
[----:B------:R-:W-:-:S07]  /*1ab0*/  FMUL.FTZ R115, R116, R115 ;  /* 0x0000007374737220 */ /* 0x000fce0000410000 */
.L_x_5430:
[----:B------:R-:W-:Y:S05]  /*1ac0*/  BSYNC.RECONVERGENT B0 ;  /* 0x0000000000007941 */ /* 0x000fea0003800200 */
.L_x_5429:
[----:B------:R-:W-:-:S04]  /*1ad0*/  F2FP.F16.F32.PACK_AB R115, RZ, R115 ;  /* 0x00000073ff73723e */ /* 0x000fc800000000ff */
[----:B------:R-:W-:-:S07]  /*1ae0*/  PRMT R100, R100, 0x5410, R115 ;  /* 0x0000541064647816 */ /* 0x000fce0000000073 */
.L_x_5426:
        /* <DEDUP_REMOVED lines=14> */
.L_x_5433:
[----:B------:R-:W-:Y:S05]  /*1bd0*/  BSYNC.RECONVERGENT B0 ;  /* 0x0000000000007941 */ /* 0x000fea0003800200 */
.L_x_5432:
        /* <DEDUP_REMOVED lines=13> */
.L_x_5435:
[----:B------:R-:W-:Y:S05]  /*1cb0*/  BSYNC.RECONVERGENT B0 ;  /* 0x0000000000007941 */ /* 0x000fea0003800200 */
.L_x_5434:
[----:B------:R-:W-:-:S04]  /*1cc0*/  F2FP.F16.F32.PACK_AB R115, RZ, R115 ;  /* 0x00000073ff73723e */ /* 0x000fc800000000ff */
[----:B------:R-:W-:-:S07]  /*1cd0*/  PRMT R101, R115, 0x7610, R101 ;  /* 0x0000761073657816 */ /* 0x000fce0000000065 */
.L_x_5431:
        /* <DEDUP_REMOVED lines=14> */
.L_x_5438:
[----:B------:R-:W-:Y:S05]  /*1dc0*/  BSYNC.RECONVERGENT B0 ;  /* 0x0000000000007941 */ /* 0x000fea0003800200 */
.L_x_5437:
        /* <DEDUP_REMOVED lines=13> */
.L_x_5440:
[----:B------:R-:W-:Y:S05]  /*1ea0*/  BSYNC.RECONVERGENT B0 ;  /* 0x0000000000007941 */ /* 0x000fea0003800200 */
.L_x_5439:
[----:B------:R-:W-:-:S04]  /*1eb0*/  F2FP.F16.F32.PACK_AB R115, RZ, R115 ;  /* 0x00000073ff73723e */ /* 0x000fc800000000ff */
[----:B------:R-:W-:-:S07]  /*1ec0*/  PRMT R101, R101, 0x5410, R115 ;  /* 0x0000541065657816 */ /* 0x000fce0000000073 */
.L_x_5436:
        /* <DEDUP_REMOVED lines=14> */
.L_x_5443:
[----:B------:R-:W-:Y:S05]  /*1fb0*/  BSYNC.RECONVERGENT B0 ;  /* 0x0000000000007941 */ /* 0x000fea0003800200 */
.L_x_5442:
        /* <DEDUP_REMOVED lines=13> */
.L_x_5445:
[----:B------:R-:W-:Y:S05]  /*2090*/  BSYNC.RECONVERGENT B0 ;  /* 0x0000000000007941 */ /* 0x000fea0003800200 */
.L_x_5444:
[----:B------:R-:W-:-:S04]  /*20a0*/  F2FP.F16.F32.PACK_AB R115, RZ, R115 ;  /* 0x00000073ff73723e */ /* 0x000fc800000000ff */
[----:B------:R-:W-:-:S07]  /*20b0*/  PRMT R102, R115, 0x7610, R102 ;  /* 0x0000761073667816 */ /* 0x000fce0000000066 */
.L_x_5441:
        /* <DEDUP_REMOVED lines=14> */
.L_x_5448:
[----:B------:R-:W-:Y:S05]  /*21a0*/  BSYNC.RECONVERGENT B0 ;  /* 0x0000000000007941 */ /* 0x000fea0003800200 */
.L_x_5447:
        /* <DEDUP_REMOVED lines=13> */
.L_x_5450:
[----:B------:R-:W-:Y:S05]  /*2280*/  BSYNC.RECONVERGENT B0 ;  /* 0x0000000000007941 */ /* 0x000fea0003800200 */
.L_x_5449:
[----:B------:R-:W-:-:S04]  /*2290*/  F2FP.F16.F32.PACK_AB R115, RZ, R115 ;  /* 0x00000073ff73723e */ /* 0x000fc800000000ff */
[----:B------:R-:W-:-:S07]  /*22a0*/  PRMT R102, R102, 0x5410, R115 ;  /* 0x0000541066667816 */ /* 0x000fce0000000073 */
.L_x_5446:
        /* <DEDUP_REMOVED lines=14> */
.L_x_5453:
[----:B------:R-:W-:Y:S05]  /*2390*/  BSYNC.RECONVERGENT B0 ;  /* 0x0000000000007941 */ /* 0x000fea0003800200 */
.L_x_5452:
        /* <DEDUP_REMOVED lines=13> */
.L_x_5455:
[----:B------:R-:W-:Y:S05]  /*2470*/  BSYNC.RECONVERGENT B0 ;  /* 0x0000000000007941 */ /* 0x000fea0003800200 */
.L_x_5454:
[----:B------:R-:W-:-:S04]  /*2480*/  F2FP.F16.F32.PACK_AB R115, RZ, R115 ;  /* 0x00000073ff73723e */ /* 0x000fc800000000ff */
[----:B------:R-:W-:-:S07]  /*2490*/  PRMT R103, R115, 0x7610, R103 ;  /* 0x0000761073677816 */ /* 0x000fce0000000067 */
.L_x_5451:
        /* <DEDUP_REMOVED lines=15> */
.L_x_5458:
[----:B------:R-:W-:Y:S05]  /*2590*/  BSYNC.RECONVERGENT B0 ;  /* 0x0000000000007941 */ /* 0x000fea0003800200 */
.L_x_5457:
        /* <DEDUP_REMOVED lines=13> */
.L_x_5460:
[----:B------:R-:W-:Y:S05]  /*2670*/  BSYNC.RECONVERGENT B0 ;  /* 0x0000000000007941 */ /* 0x000fea0003800200 */
.L_x_5459:
[----:B------:R-:W-:Y:S02]  /*2680*/  F2FP.F16.F32.PACK_AB R115, RZ, R75 ;  /* 0x0000004bff73723e */ /* 0x000fe400000000ff */
[----:B------:R-:W-:Y:S02]  /*2690*/  MOV R75, R116 ;  /* 0x00000074004b7202 */ /* 0x000fe40000000f00 */
[----:B------:R-:W-:Y:S01]  /*26a0*/  PRMT R103, R103, 0x5410, R115 ;  /* 0x0000541067677816 */ /* 0x000fe20000000073 */
[----:B------:R-:W-:Y:S06]  /*26b0*/  BRA `(.L_x_5456) ;  /* 0x0000002400047947 */ /* 0x000fec0003800000 */
.L_x_5420:
        /* <DEDUP_REMOVED lines=14> */
.L_x_5463:
[----:B------:R-:W-:Y:S05]  /*27a0*/  BSYNC.RECONVERGENT B0 ;  /* 0x0000000000007941 */ /* 0x000fea0003800200 */
.L_x_5462:
[----:B------:R-:W-:Y:S01]  /*27b0*/  BSSY.RECONVERGENT B0, `(.L_x_5464) ;  /* 0x000000d000007945 */ /* 0x000fe20003800200 */
[----:B------:R-:W-:Y:S01]  /*27c0*/  FADD.FTZ R76, R76, R105 ;  /* 0x000000694c4c7221 */ /* 0x000fe20000010000 */
[----:B------:R-:W-:Y:S02]  /*27d0*/  MOV R104, RZ ;  /* 0x000000ff00687202 */ /* 0x000fe40000000f00 */
[----:B------:R-:W-:Y:S05]  /*27e0*/  @!P0 BRA `(.L_x_5465) ;  /* 0x0000000000248947 */ /* 0x000fea0003800000 */
[----:B------:R-:W-:Y:S01]  /*27f0*/  FFMA.FTZ R105, R3, R113, R112 ;  /* 0x0000007103697223 */ /* 0x000fe20000010070 */
[----:B------:R-:W-:Y:S01]  /*2800*/  ISETP.GT.AND P0, PT, R139, RZ, PT ;  /* 0x000000ff8b00720c */ /* 0x000fe20003f04270 */
[----:B------:R-:W-:Y:S02]  /*2810*/  HADD2.F32 R104, -RZ, R32.H0_H0 ;  /* 0x20000020ff687230 */ /* 0x000fe40000004100 */
[----:B------:R-:W-:-:S04]  /*2820*/  FADD.FTZ R105, R4, -R105 ;  /* 0x8000006904697221 */ /* 0x000fc80000010000 */
[----:B------:R-:W-:-:S05]  /*2830*/  FMUL.FTZ R105, R140, R105 ;  /* 0x000000698c697220 */ /* 0x000fca0000410000 */
[----:B------:R-:W-:-:S05]  /*2840*/  FSEL R105, R105, RZ, P0 ;  /* 0x000000ff69697208 */ /* 0x000fca0000000000 */
[----:B------:R-:W-:-:S04]  /*2850*/  FMUL.FTZ R105, R105, UR17 ;  /* 0x0000001169697c20 */ /* 0x000fc80008410000 */
[----:B------:R-:W-:-:S04]  /*2860*/  FMUL.FTZ R105, R105, UR16 ;  /* 0x0000001069697c20 */ /* 0x000fc80008410000 */
[----:B------:R-:W-:-:S07]  /*2870*/  FMUL.FTZ R104, R105, R104 ;  /* 0x0000006869687220 */ /* 0x000fce0000410000 */
.L_x_5465:
[----:B------:R-:W-:Y:S05]  /*2880*/  BSYNC.RECONVERGENT B0 ;  /* 0x0000000000007941 */ /* 0x000fea0003800200 */
.L_x_5464:
[----:B------:R-:W-:-:S04]  /*2890*/  F2FP.F16.F32.PACK_AB R104, RZ, R104 ;  /* 0x00000068ff68723e */ /* 0x000fc800000000ff */
[----:B------:R-:W-:-:S07]  /*28a0*/  PRMT R100, R104, 0x7610, R100 ;  /* 0x0000761068647816 */ /* 0x000fce0000000064 */
.L_x_5461:
        /* <DEDUP_REMOVED lines=14> */
.L_x_5468:
[----:B------:R-:W-:Y:S05]  /*2990*/  BSYNC.RECONVERGENT B0 ;  /* 0x0000000000007941 */ /* 0x000fea0003800200 */
.L_x_5467:
[----:B------:R-:W-:Y:S01]  /*29a0*/  BSSY.RECONVERGENT B0, `(.L_x_5469) ;  /* 0x000000d000007945 */ /* 0x000fe20003800200 */
[----:B------:R-:W-:Y:S01]  /*29b0*/  FADD.FTZ R77, R77, R104 ;  /* 0x000000684d4d7221 */ /* 0x000fe20000010000 */
[----:B------:R-:W-:Y:S02]  /*29c0*/  MOV R104, RZ ;  /* 0x000000ff00687202 */ /* 0x000fe40000000f00 */
        /* <DEDUP_REMOVED lines=10> */
.L_x_5470:
[----:B------:R-:W-:Y:S05]  /*2a70*/  BSYNC.RECONVERGENT B0 ;  /* 0x0000000000007941 */ /* 0x000fea0003800200 */
.L_x_5469:
[----:B------:R-:W-:-:S04]  /*2a80*/  F2FP.F16.F32.PACK_AB R104, RZ, R104 ;  /* 0x00000068ff68723e */ /* 0x000fc800000000ff */
[----:B------:R-:W-:-:S07]  /*2a90*/  PRMT R100, R100, 0x5410, R104 ;  /* 0x0000541064647816 */ /* 0x000fce0000000068 */
.L_x_5466:
        /* <DEDUP_REMOVED lines=14> */
.L_x_5473:
[----:B------:R-:W-:Y:S05]  /*2b80*/  BSYNC.RECONVERGENT B0 ;  /* 0x0000000000007941 */ /* 0x000fea0003800200 */
.L_x_5472:
        /* <DEDUP_REMOVED lines=13> */
.L_x_5475:
[----:B------:R-:W-:Y:S05]  /*2c60*/  BSYNC.RECONVERGENT B0 ;  /* 0x0000000000007941 */ /* 0x000fea0003800200 */
.L_x_5474:
[----:B------:R-:W-:-:S04]  /*2c70*/  F2FP.F16.F32.PACK_AB R104, RZ, R104 ;  /* 0x00000068ff68723e */ /* 0x000fc800000000ff */
[----:B------:R-:W-:-:S07]  /*2c80*/  PRMT R101, R104, 0x7610, R101 ;  /* 0x0000761068657816 */ /* 0x000fce0000000065 */
.L_x_5471:
        /* <DEDUP_REMOVED lines=14> */
.L_x_5478:
[----:B------:R-:W-:Y:S05]  /*2d70*/  BSYNC.RECONVERGENT B0 ;  /* 0x0000000000007941 */ /* 0x000fea0003800200 */
.L_x_5477:
        /* <DEDUP_REMOVED lines=13> */
.L_x_5480:
[----:B------:R-:W-:Y:S05]  /*2e50*/  BSYNC.RECONVERGENT B0 ;  /* 0x0000000000007941 */ /* 0x000fea0003800200 */
.L_x_5479:
[----:B------:R-:W-:-:S04]  /*2e60*/  F2FP.F16.F32.PACK_AB R104, RZ, R104 ;  /* 0x00000068ff68723e */ /* 0x000fc800000000ff */
[----:B------:R-:W-:-:S07]  /*2e70*/  PRMT R101, R101, 0x5410, R104 ;  /* 0x0000541065657816 */ /* 0x000fce0000000068 */
.L_x_5476:
        /* <DEDUP_REMOVED lines=14> */
.L_x_5483:
[----:B------:R-:W-:Y:S05]  /*2f60*/  BSYNC.RECONVERGENT B0 ;  /* 0x0000000000007941 */ /* 0x000fea0003800200 */
.L_x_5482:
        /* <DEDUP_REMOVED lines=13> */
.L_x_5485:
[----:B------:R-:W-:Y:S05]  /*3040*/  BSYNC.RECONVERGENT B0 ;  /* 0x0000000000007941 */ /* 0x000fea0003800200 */
.L_x_5484:
[----:B------:R-:W-:-:S04]  /*3050*/  F2FP.F16.F32.PACK_AB R104, RZ, R104 ;  /* 0x00000068ff68723e */ /* 0x000fc800000000ff */
[----:B------:R-:W-:-:S07]  /*3060*/  PRMT R102, R104, 0x7610, R102 ;  /* 0x0000761068667816 */ /* 0x000fce0000000066 */
.L_x_5481:
        /* <DEDUP_REMOVED lines=14> */
.L_x_5488:
[----:B------:R-:W-:Y:S05]  /*3150*/  BSYNC.RECONVERGENT B0 ;  /* 0x0000000000007941 */ /* 0x000fea0003800200 */
.L_x_5487:
        /* <DEDUP_REMOVED lines=13> */
.L_x_5490:
[----:B------:R-:W-:Y:S05]  /*3230*/  BSYNC.RECONVERGENT B0 ;  /* 0x0000000000007941 */ /* 0x000fea0003800200 */
.L_x_5489:
[----:B------:R-:W-:-:S04]  /*3240*/  F2FP.F16.F32.PACK_AB R104, RZ, R104 ;  /* 0x00000068ff68723e */ /* 0x000fc800000000ff */
[----:B------:R-:W-:-:S07]  /*3250*/  PRMT R102, R102, 0x5410, R104 ;  /* 0x0000541066667816 */ /* 0x000fce0000000068 */
.L_x_5486:
        /* <DEDUP_REMOVED lines=14> */
.L_x_5493:
[----:B------:R-:W-:Y:S05]  /*3340*/  BSYNC.RECONVERGENT B0 ;  /* 0x0000000000007941 */ /* 0x000fea0003800200 */
.L_x_5492:
        /* <DEDUP_REMOVED lines=13> */
.L_x_5495:
[----:B------:R-:W-:Y:S05]  /*3420*/  BSYNC.RECONVERGENT B0 ;  /* 0x0000000000007941 */ /* 0x000fea0003800200 */
.L_x_5494:
[----:B------:R-:W-:-:S04]  /*3430*/  F2FP.F16.F32.PACK_AB R104, RZ, R104 ;  /* 0x00000068ff68723e */ /* 0x000fc800000000ff */
[----:B------:R-:W-:-:S07]  /*3440*/  PRMT R103, R104, 0x7610, R103 ;  /* 0x0000761068677816 */ /* 0x000fce0000000067 */
.L_x_5491:
        /* <DEDUP_REMOVED lines=38> */
[----:B-----5:R-:W-:Y:S01]  /*36b0*/  ISETP.GE.U32.AND P0, PT, R150, RZ, PT ;  /* 0x000000ff9600720c */ /* 0x020fe20003f06070 */
[----:B------:R-:W-:-:S03]  /*36c0*/  HFMA2 R119, -RZ, RZ, 0, 0 ;  /* 0x00000000ff777431 */ /* 0x000fc600000001ff */
[----:B------:R-:W-:-:S13]  /*36d0*/  ISETP.GE.U32.AND.EX P0, PT, R151, 0x1000000, PT, P0 ;  /* 0x010000009700780c */ /* 0x000fda0003f06100 */
[----:B------:R-:W1:Y:S01]  /*36e0*/  @P0 LDC.64 R104, c[0x0][0x408] ;  /* 0x00010200ff680b82 */ /* 0x000e620000000a00 */
[----:B------:R-:W-:-:S07]  /*36f0*/  @P0 HADD2.F32 R143, -RZ, R35.H1_H1 ;  /* 0x30000023ff8f0230 */ /* 0x000fce0000004100 */
[----:B------:R-:W2:Y:S01]  /*3700*/  @P0 LDC.64 R106, c[0x0][0x408] ;  /* 0x00010200ff6a0b82 */ /* 0x000ea20000000a00 */
[----:B-1----:R-:W-:-:S04]  /*3710*/  @P0 FMUL.FTZ R105, R111, R105 ;  /* 0x000000696f690220 */ /* 0x002fc80000410000 */
[----:B------:R-:W-:Y:S01]  /*3720*/  @P0 FMUL.FTZ R144, R105, R104 ;  /* 0x0000006869900220 */ /* 0x000fe20000410000 */
[----:B------:R-:W-:Y:S01]  /*3730*/  @P0 HADD2.F32 R105, -RZ, R99.H1_H1 ;  /* 0x30000063ff690230 */ /* 0x000fe20000004100 */
[----:B------:R-:W-:Y:S01]  /*3740*/  MOV R104, RZ ;  /* 0x000000ff00687202 */ /* 0x000fe20000000f00 */
[----:B--2---:R-:W-:Y:S01]  /*3750*/  @P0 FMUL.FTZ R107, R111, R107 ;  /* 0x0000006b6f6b0220 */ /* 0x004fe20000410000 */
[----:B------:R-:W-:-:S03]  /*3760*/  @P0 FMUL.FTZ R119, R143, R144 ;  /* 0x000000908f770220 */ /* 0x000fc60000410000 */
[----:B------:R-:W-:Y:S01]  /*3770*/  @P0 FMUL.FTZ R106, R107, R106 ;  /* 0x0000006a6b6a0220 */ /* 0x000fe20000410000 */
[----:B------:R-:W-:Y:S02]  /*3780*/  MOV R107, R115 ;  /* 0x00000073006b7202 */ /* 0x000fe40000000f00 */
[----:B------:R-:W-:Y:S01]  /*3790*/  F2FP.F16.F32.PACK_AB R119, RZ, R119 ;  /* 0x00000077ff77723e */ /* 0x000fe200000000ff */
[----:B------:R-:W-:Y:S01]  /*37a0*/  @P0 FMUL.FTZ R104, R105, R106 ;  /* 0x0000006a69680220 */ /* 0x000fe20000410000 */
[----:B------:R-:W-:Y:S02]  /*37b0*/  MOV R105, R117 ;  /* 0x0000007500697202 */ /* 0x000fe40000000f00 */
[----:B------:R-:W-:Y:S01]  /*37c0*/  MOV R106, R116 ;  /* 0x00000074006a7202 */ /* 0x000fe20000000f00 */
[----:B------:R-:W-:Y:S01]  /*37d0*/  FADD.FTZ R75, R75, R104 ;  /* 0x000000684b4b7221 */ /* 0x000fe20000010000 */
[----:B------:R-:W-:Y:S02]  /*37e0*/  MOV R104, R118 ;  /* 0x0000007600687202 */ /* 0x000fe40000000f00 */
[----:B------:R-:W-:Y:S01]  /*37f0*/  PRMT R103, R103, 0x5410, R119 ;  /* 0x0000541067677816 */ /* 0x000fe20000000077 */
[----:B------:R-:W-:Y:S06]  /*3800*/  BRA `(.L_x_5456) ;  /* 0x0000001000b07947 */ /* 0x000fec0003800000 */
.L_x_5419:
        /* <DEDUP_REMOVED lines=11> */
[----:B------:R-:W-:-:S03]  /*38c0*/  CS2R R116, SRZ ;  /* 0x0000000000747805 */ /* 0x000fc6000001ff00 */
        /* <DEDUP_REMOVED lines=9> */
.L_x_5497:
        /* <DEDUP_REMOVED lines=16> */
.L_x_5498:
        /* <DEDUP_REMOVED lines=16> */
.L_x_5499:
        /* <DEDUP_REMOVED lines=16> */
.L_x_5500:
        /* <DEDUP_REMOVED lines=16> */
.L_x_5501:
        /* <DEDUP_REMOVED lines=16> */
.L_x_5502:
        /* <DEDUP_REMOVED lines=16> */
.L_x_5503:
[----:B------:R-:W-:Y:S05]  /*3f60*/  @!P1 BRA `(.L_x_5456) ;  /* 0x0000000800d89947 */ /* 0x000fea0003800000 */
[----:B-----5:R-:W-:Y:S01]  /*3f70*/  ISETP.GE.U32.AND P0, PT, R150, RZ, PT ;  /* 0x000000ff9600720c */ /* 0x020fe20003f06070 */
[----:B------:R-:W-:Y:S01]  /*3f80*/  @P2 FFMA.FTZ R116, R122, R113, R112 ;  /* 0x000000717a742223 */ /* 0x000fe20000010070 */
[----:B------:R-:W-:Y:S02]  /*3f90*/  MOV R115, R27 ;  /* 0x0000001b00737202 */ /* 0x000fe40000000f00 */
[----:B------:R-:W-:Y:S01]  /*3fa0*/  ISETP.GE.U32.AND.EX P0, PT, R151, 0x1000000, PT, P0 ;  /* 0x010000009700780c */ /* 0x000fe20003f06100 */
[----:B------:R-:W-:-:S04]  /*3fb0*/  @P2 FADD.FTZ R116, R121, -R116 ;  /* 0x8000007479742221 */ /* 0x000fc80000010000 */
[----:B------:R-:W-:Y:S01]  /*3fc0*/  @P2 FFMA.FTZ R115, R140, R116, R27 ;  /* 0x000000748c732223 */ /* 0x000fe2000001001b */
[----:B------:R-:W-:-:S03]  /*3fd0*/  CS2R R116, SRZ ;  /* 0x0000000000747805 */ /* 0x000fc6000001ff00 */
        /* <DEDUP_REMOVED lines=10> */
.L_x_5496:
[--C-:B------:R-:W-:Y:S01]  /*4080*/  @P2 FFMA.FTZ R104, R6, R113, R112.reuse ;  /* 0x0000007106682223 */ /* 0x100fe20000010070 */
[----:B-----5:R-:W-:Y:S01]  /*4090*/  MOV R118, R29 ;  /* 0x0000001d00767202 */ /* 0x020fe20000000f00 */
[----:B------:R-:W-:Y:S01]  /*40a0*/  @P2 FFMA.FTZ R105, R7, R113, R112 ;  /* 0x0000007107692223 */ /* 0x000fe20000010070 */
[----:B------:R-:W-:Y:S01]  /*40b0*/  MOV R144, R30 ;  /* 0x0000001e00907202 */ /* 0x000fe20000000f00 */
[----:B------:R-:W-:Y:S01]  /*40c0*/  @P2 FADD.FTZ R104, R5, -R104 ;  /* 0x8000006805682221 */ /* 0x000fe20000010000 */
[----:B------:R-:W-:Y:S01]  /*40d0*/  MOV R146, R31 ;  /* 0x0000001f00927202 */ /* 0x000fe20000000f00 */
[----:B------:R-:W-:Y:S01]  /*40e0*/  @P2 FADD.FTZ R105, R8, -R105 ;  /* 0x8000006908692221 */ /* 0x000fe20000010000 */
[-CC-:B------:R-:W-:Y:S01]  /*40f0*/  @P2 FFMA.FTZ R109, R15, R113.reuse, R112.reuse ;  /* 0x000000710f6d2223 */ /* 0x180fe20000010070 */
[----:B------:R-:W-:Y:S01]  /*4100*/  @P2 FFMA.FTZ R118, R140, R104, R29 ;  /* 0x000000688c762223 */ /* 0x000fe2000001001d */
[----:B------:R-:W-:Y:S01]  /*4110*/  @P2 FFMA.FTZ R104, R10, R113, R112 ;  /* 0x000000710a682223 */ /* 0x000fe20000010070 */
[----:B------:R-:W-:Y:S01]  /*4120*/  @P2 FFMA.FTZ R144, R140, R105, R30 ;  /* 0x000000698c902223 */ /* 0x000fe2000001001e */
[-CC-:B------:R-:W-:Y:S01]  /*4130*/  @P2 FFMA.FTZ R107, R11, R113.reuse, R112.reuse ;  /* 0x000000710b6b2223 */ /* 0x180fe20000010070 */
        /* <DEDUP_REMOVED lines=22> */
[----:B------:R-:W-:-:S12]  /*42a0*/  HFMA2 R115, -RZ, RZ, 0, 0 ;  /* 0x00000000ff737431 */ /* 0x000fd800000001ff */
[----:B------:R-:W1:Y:S01]  /*42b0*/  @P0 LDC.64 R104, c[0x0][0x408] ;  /* 0x00010200ff680b82 */ /* 0x000e620000000a00 */
[----:B------:R-:W-:-:S07]  /*42c0*/  @P0 HADD2.F32 R117, -RZ, R96.H0_H0 ;  /* 0x20000060ff750230 */ /* 0x000fce0000004100 */
[----:B------:R-:W2:Y:S01]  /*42d0*/  @P0 LDC.64 R106, c[0x0][0x408] ;  /* 0x00010200ff6a0b82 */ /* 0x000ea20000000a00 */
[----:B-1----:R-:W-:-:S04]  /*42e0*/  @P0 FMUL.FTZ R105, R116, R105 ;  /* 0x0000006974690220 */ /* 0x002fc80000410000 */
[----:B------:R-:W-:Y:S01]  /*42f0*/  @P0 FMUL.FTZ R119, R105, R104 ;  /* 0x0000006869770220 */ /* 0x000fe20000410000 */
[----:B------:R-:W-:Y:S01]  /*4300*/  @P0 HADD2.F32 R104, -RZ, R32.H0_H0 ;  /* 0x20000020ff680230 */ /* 0x000fe20000004100 */
[----:B------:R-:W-:Y:S01]  /*4310*/  MOV R105, RZ ;  /* 0x000000ff00697202 */ /* 0x000fe20000000f00 */
[----:B--2---:R-:W-:-:S03]  /*4320*/  @P0 FMUL.FTZ R107, R116, R107 ;  /* 0x0000006b746b0220 */ /* 0x004fc60000410000 */
[----:B------:R-:W-:Y:S01]  /*4330*/  @P0 FMUL.FTZ R115, R104, R119 ;  /* 0x0000007768730220 */ /* 0x000fe20000410000 */
[----:B------:R-:W-:-:S04]  /*4340*/  @P0 FMUL.FTZ R106, R107, R106 ;  /* 0x0000006a6b6a0220 */ /* 0x000fc80000410000 */
[----:B------:R-:W-:Y:S01]  /*4350*/  F2FP.F16.F32.PACK_AB R115, RZ, R115 ;  /* 0x00000073ff73723e */ /* 0x000fe200000000ff */
[----:B------:R-:W-:-:S03]  /*4360*/  @P0 FMUL.FTZ R105, R117, R106 ;  /* 0x0000006a75690220 */ /* 0x000fc60000410000 */
[----:B------:R-:W-:Y:S01]  /*4370*/  PRMT R100, R115, 0x7610, R100 ;  /* 0x0000761073647816 */ /* 0x000fe20000000064 */
[----:B------:R-:W-:-:S07]  /*4380*/  FADD.FTZ R76, R76, R105 ;  /* 0x000000694c4c7221 */ /* 0x000fce0000010000 */
.L_x_5504:
[----:B------:R-:W-:Y:S05]  /*4390*/  @!P1 BRA `(.L_x_5505) ;  /* 0x00000000003c9947 */ /* 0x000fea0003800000 */
[----:B------:R-:W-:-:S13]  /*43a0*/  LOP3.LUT P0, RZ, R150, 0xff00, RZ, 0xc0, !PT ;  /* 0x0000ff0096ff7812 */ /* 0x000fda000780c0ff */
[----:B------:R-:W1:Y:S01]  /*43b0*/  @P0 LDC.64 R104, c[0x0][0x408] ;  /* 0x00010200ff680b82 */ /* 0x000e620000000a00 */
[----:B------:R-:W-:-:S07]  /*43c0*/  @P0 HADD2.F32 R117, -RZ, R32.H1_H1 ;  /* 0x30000020ff750230 */ /* 0x000fce0000004100 */
[----:B------:R-:W2:Y:S01]  /*43d0*/  @P0 LDC.64 R106, c[0x0][0x408] ;  /* 0x00010200ff6a0b82 */ /* 0x000ea20000000a00 */
[----:B-1----:R-:W-:-:S04]  /*43e0*/  @P0 FMUL.FTZ R115, R118, R105 ;  /* 0x0000006976730220 */ /* 0x002fc80000410000 */
[----:B------:R-:W-:Y:S01]  /*43f0*/  @P0 FMUL.FTZ R152, R115, R104 ;  /* 0x0000006873980220 */ /* 0x000fe20000410000 */
[----:B------:R-:W-:Y:S01]  /*4400*/  CS2R R104, SRZ ;  /* 0x0000000000687805 */ /* 0x000fe2000001ff00 */
[----:B------:R-:W-:Y:S02]  /*4410*/  @P0 HADD2.F32 R115, -RZ, R96.H1_H1 ;  /* 0x30000060ff730230 */ /* 0x000fe40000004100 */
[----:B--2---:R-:W-:Y:S01]  /*4420*/  @P0 FMUL.FTZ R107, R118, R107 ;  /* 0x0000006b766b0220 */ /* 0x004fe20000410000 */
[----:B------:R-:W-:-:S03]  /*4430*/  @P0 FMUL.FTZ R105, R117, R152 ;  /* 0x0000009875690220 */ /* 0x000fc60000410000 */
[----:B------:R-:W-:Y:S02]  /*4440*/  @P0 FMUL.FTZ R106, R107, R106 ;  /* 0x0000006a6b6a0220 */ /* 0x000fe40000410000 */
[----:B------:R-:W-:Y:S02]  /*4450*/  F2FP.F16.F32.PACK_AB R105, RZ, R105 ;  /* 0x00000069ff69723e */ /* 0x000fe400000000ff */
[----:B------:R-:W-:Y:S02]  /*4460*/  @P0 FMUL.FTZ R104, R115, R106 ;  /* 0x0000006a73680220 */ /* 0x000fe40000410000 */
[----:B------:R-:W-:Y:S02]  /*4470*/  PRMT R100, R100, 0x5410, R105 ;  /* 0x0000541064647816 */ /* 0x000fe40000000069 */
[----:B------:R-:W-:-:S07]  /*4480*/  FADD.FTZ R77, R77, R104 ;  /* 0x000000684d4d7221 */ /* 0x000fce0000010000 */
.L_x_5505:
[----:B------:R-:W-:Y:S05]  /*4490*/  @!P1 BRA `(.L_x_5506) ;  /* 0x0000000000409947 */ /* 0x000fea0003800000 */
        /* <DEDUP_REMOVED lines=16> */
.L_x_5506:
        /* <DEDUP_REMOVED lines=16> */
.L_x_5507:
        /* <DEDUP_REMOVED lines=17> */
.L_x_5508:
        /* <DEDUP_REMOVED lines=16> */
.L_x_5509:
        /* <DEDUP_REMOVED lines=17> */
.L_x_5510:
[----:B------:R-:W-:Y:S02]  /*49c0*/  MOV R107, R146 ;  /* 0x00000092006b7202 */ /* 0x000fe40000000f00 */
[----:B------:R-:W-:Y:S02]  /*49d0*/  MOV R106, R144 ;  /* 0x00000090006a7202 */ /* 0x000fe40000000f00 */
[----:B------:R-:W-:Y:S02]  /*49e0*/  MOV R105, R118 ;  /* 0x0000007600697202 */ /* 0x000fe40000000f00 */
[----:B------:R-:W-:Y:S01]  /*49f0*/  MOV R104, R116 ;  /* 0x0000007400687202 */ /* 0x000fe20000000f00 */
[----:B------:R-:W-:Y:S06]  /*4a00*/  @!P1 BRA `(.L_x_5456) ;  /* 0x0000000000309947 */ /* 0x000fec0003800000 */
        /* <DEDUP_REMOVED lines=12> */
.L_x_5456:
[----:B------:R-:W-:Y:S01]  /*4ad0*/  ISETP.NE.U32.AND P0, PT, RZ, UR4, PT ;  /* 0x00000004ff007c0c */ /* 0x000fe2000bf05070 */
[----:B------:R-:W1:Y:S01]  /*4ae0*/  @P1 LDC.64 R116, c[0x0][0x468] ;  /* 0x00011a00ff741b82 */ /* 0x000e620000000a00 */
[----:B------:R-:W-:Y:S02]  /*4af0*/  ISETP.NE.U32.AND P3, PT, RZ, UR6, PT ;  /* 0x00000006ff007c0c */ /* 0x000fe4000bf65070 */
[----:B------:R-:W-:Y:S02]  /*4b00*/  ISETP.NE.AND.EX P0, PT, RZ, UR5, PT, P0 ;  /* 0x00000005ff007c0c */ /* 0x000fe4000bf05300 */
[----:B------:R-:W-:-:S11]  /*4b10*/  ISETP.NE.AND.EX P3, PT, R141, RZ, PT, P3 ;  /* 0x000000ff8d00720c */ /* 0x000fd60003f65330 */
[----:B------:R-:W2:Y:S01]  /*4b20*/  @P0 LDC.64 R118, c[0x0][0x478] ;  /* 0x00011e00ff760b82 */ /* 0x000ea20000000a00 */
[C---:B-1----:R-:W-:Y:S01]  /*4b30*/  @P1 IMAD.WIDE.U32 R116, R142.reuse, 0x10, R116 ;  /* 0x000000108e741825 */ /* 0x042fe200078e0074 */
[----:B------:R-:W-:-:S03]  /*4b40*/  IADD3 R142, PT, PT, R142, 0x80, RZ ;  /* 0x000000808e8e7810 */ /* 0x000fc60007ffe0ff */
[----:B--2---:R-:W-:-:S05]  /*4b50*/  @P0 IMAD.WIDE.U32 R118, R114, 0x20, R118 ;  /* 0x0000002072760825 */ /* 0x004fca00078e0076 */
[----:B------:R1:W-:Y:S04]  /*4b60*/  @P0 STG.E.128 desc[UR12][R118.64], R104 ;  /* 0x0000006876000986 */ /* 0x0003e8000c101d0c */
[----:B------:R1:W-:Y:S04]  /*4b70*/  @P0 STG.E.128 desc[UR12][R118.64+0x10], R108 ;  /* 0x0000106c76000986 */ /* 0x0003e8000c101d0c */
[----:B------:R1:W-:Y:S01]  /*4b80*/  @P1 STG.E.128 desc[UR12][R116.64], R100 ;  /* 0x0000006474001986 */ /* 0x0003e2000c101d0c */
[----:B------:R-:W-:Y:S05]  /*4b90*/  @!P1 BRA `(.L_x_5511) ;  /* 0x00000000000c9947 */ /* 0x000fea0003800000 */
[----:B-----5:R-:W2:Y:S02]  /*4ba0*/  LDC.64 R96, c[0x0][0x390] ;  /* 0x0000e400ff607b82 */ /* 0x020ea40000000a00 */
[----:B--2---:R-:W-:-:S06]  /*4bb0*/  IMAD.WIDE.U32 R96, R142, 0x10, R96 ;  /* 0x000000108e607825 */ /* 0x004fcc00078e0060 */
[----:B------:R-:W5:Y:S02]  /*4bc0*/  LDG.E.128 R96, desc[UR12][R96.64] ;  /* 0x0000000c60607981 */ /* 0x000f64000c1e1d00 */
.L_x_5511:
[----:B------:R-:W-:Y:S05]  /*4bd0*/  @!P3 BRA `(.L_x_5512) ;  /* 0x0000001000a4b947 */ /* 0x000fea0003800000 */
[----:B------:R-:W-:Y:S05]  /*4be0*/  @!P0 BRA `(.L_x_5513) ;  /* 0x0000000800988947 */ /* 0x000fea0003800000 */
[-CC-:B-1----:R-:W-:Y:S01]  /*4bf0*/  @P2 FFMA.FTZ R104, R124, R113.reuse, R112.reuse ;  /* 0x000000717c682223 */ /* 0x182fe20000010070 */
        /* <DEDUP_REMOVED lines=8> */
[----:B-----5:R-:W-:Y:S01]  /*4c80*/  MOV R116, R21 ;  /* 0x0000001500747202 */ /* 0x020fe20000000f00 */
[----:B------:R-:W-:Y:S01]  /*4c90*/  @P2 FADD.FTZ R109, R132, -R109 ;  /* 0x8000006d846d2221 */ /* 0x000fe20000010000 */
[----:B------:R-:W-:Y:S01]  /*4ca0*/  @P2 FADD.FTZ R111, R136, -R111 ;  /* 0x8000006f886f2221 */ /* 0x000fe20000010000 */
[----:B------:R-:W-:Y:S01]  /*4cb0*/  @P2 FFMA.FTZ R116, R140, R104, R21 ;  /* 0x000000688c742223 */ /* 0x000fe20000010015 */
        /* <DEDUP_REMOVED lines=36> */
.L_x_5514:
[----:B------:R-:W-:Y:S05]  /*4f00*/  @!P1 BRA `(.L_x_5515) ;  /* 0x00000000003c9947 */ /* 0x000fea0003800000 */
[----:B------:R-:W-:-:S13]  /*4f10*/  LOP3.LUT P2, RZ, R148, 0xff00, RZ, 0xc0, !PT ;  /* 0x0000ff0094ff7812 */ /* 0x000fda000784c0ff */
[----:B------:R-:W1:Y:S01]  /*4f20*/  @P2 LDC.64 R104, c[0x0][0x408] ;  /* 0x00010200ff682b82 */ /* 0x000e620000000a00 */
[----:B------:R-:W-:-:S07]  /*4f30*/  @P2 HADD2.F32 R115, -RZ, R96.H1_H1 ;  /* 0x30000060ff732230 */ /* 0x000fce0000004100 */
[----:B------:R-:W2:Y:S01]  /*4f40*/  @P2 LDC.64 R106, c[0x0][0x408] ;  /* 0x00010200ff6a2b82 */ /* 0x000ea20000000a00 */
[----:B-1----:R-:W-:-:S04]  /*4f50*/  @P2 FMUL.FTZ R113, R116, R105 ;  /* 0x0000006974712220 */ /* 0x002fc80000410000 */
[----:B------:R-:W-:Y:S01]  /*4f60*/  @P2 FMUL.FTZ R140, R113, R104 ;  /* 0x00000068718c2220 */ /* 0x000fe20000410000 */
[----:B------:R-:W-:Y:S01]  /*4f70*/  @P2 HADD2.F32 R113, -RZ, R36.H1_H1 ;  /* 0x30000024ff712230 */ /* 0x000fe20000004100 */
[----:B------:R-:W-:Y:S01]  /*4f80*/  CS2R R104, SRZ ;  /* 0x0000000000687805 */ /* 0x000fe2000001ff00 */
[----:B--2---:R-:W-:-:S03]  /*4f90*/  @P2 FMUL.FTZ R107, R116, R107 ;  /* 0x0000006b746b2220 */ /* 0x004fc60000410000 */
[----:B------:R-:W-:Y:S01]  /*4fa0*/  @P2 FMUL.FTZ R105, R140, R113 ;  /* 0x000000718c692220 */ /* 0x000fe20000410000 */
[----:B------:R-:W-:-:S04]  /*4fb0*/  @P2 FMUL.FTZ R106, R107, R106 ;  /* 0x0000006a6b6a2220 */ /* 0x000fc80000410000 */
[----:B------:R-:W-:Y:S01]  /*4fc0*/  F2FP.F16.F32.PACK_AB R105, RZ, R105 ;  /* 0x00000069ff69723e */ /* 0x000fe200000000ff */
[----:B------:R-:W-:-:S03]  /*4fd0*/  @P2 FMUL.FTZ R104, R115, R106 ;  /* 0x0000006a73682220 */ /* 0x000fc60000410000 */
[----:B------:R-:W-:Y:S01]  /*4fe0*/  PRMT R100, R100, 0x5410, R105 ;  /* 0x0000541064647816 */ /* 0x000fe20000000069 */
[----:B------:R-:W-:-:S07]  /*4ff0*/  FADD.FTZ R69, R69, R104 ;  /* 0x0000006845457221 */ /* 0x000fce0000010000 */
.L_x_5515:
        /* <DEDUP_REMOVED lines=17> */
.L_x_5516:
        /* <DEDUP_REMOVED lines=16> */
.L_x_5517:
        /* <DEDUP_REMOVED lines=17> */
.L_x_5518:
        /* <DEDUP_REMOVED lines=16> */
.L_x_5519:
        /* <DEDUP_REMOVED lines=17> */
.L_x_5520:
[----:B------:R-:W-:Y:S02]  /*5530*/  MOV R107, R144 ;  /* 0x00000090006b7202 */ /* 0x000fe40000000f00 */
[----:B------:R-:W-:Y:S02]  /*5540*/  MOV R106, R118 ;  /* 0x00000076006a7202 */ /* 0x000fe40000000f00 */
[----:B------:R-:W-:Y:S02]  /*5550*/  MOV R105, R116 ;  /* 0x0000007400697202 */ /* 0x000fe40000000f00 */
[----:B------:R-:W-:Y:S01]  /*5560*/  MOV R104, R112 ;  /* 0x0000007000687202 */ /* 0x000fe20000000f00 */
[----:B------:R-:W-:Y:S06]  /*5570*/  @!P1 BRA `(.L_x_5521) ;  /* 0x0000002800109947 */ /* 0x000fec0003800000 */
        /* <DEDUP_REMOVED lines=13> */
.L_x_5513:
[----:B------:R-:W-:Y:S05]  /*5650*/  @!P1 BRA `(.L_x_5522) ;  /* 0x00000000003c9947 */ /* 0x000fea0003800000 */
[----:B-1----:R-:W-:Y:S01]  /*5660*/  @P2 FFMA.FTZ R117, R123, R113, R112 ;  /* 0x000000717b752223 */ /* 0x002fe20000010070 */
        /* <DEDUP_REMOVED lines=14> */
.L_x_5522:
        /* <DEDUP_REMOVED lines=16> */
.L_x_5523:
        /* <DEDUP_REMOVED lines=16> */
.L_x_5524:
        /* <DEDUP_REMOVED lines=16> */
.L_x_5525:
        /* <DEDUP_REMOVED lines=16> */
.L_x_5526:
        /* <DEDUP_REMOVED lines=16> */
.L_x_5527:
        /* <DEDUP_REMOVED lines=16> */
.L_x_5528:
[----:B------:R-:W-:Y:S05]  /*5d50*/  @!P1 BRA `(.L_x_5521) ;  /* 0x0000002000189947 */ /* 0x000fea0003800000 */
[----:B-----5:R-:W-:Y:S01]  /*5d60*/  ISETP.GE.U32.AND P3, PT, R148, RZ, PT ;  /* 0x000000ff9400720c */ /* 0x020fe20003f66070 */
[----:B-1----:R-:W-:Y:S01]  /*5d70*/  @P2 FFMA.FTZ R116, R138, R113, R112 ;  /* 0x000000718a742223 */ /* 0x002fe20000010070 */
[----:B------:R-:W-:Y:S02]  /*5d80*/  MOV R112, R19 ;  /* 0x0000001300707202 */ /* 0x000fe40000000f00 */
[----:B------:R-:W-:Y:S01]  /*5d90*/  ISETP.GE.U32.AND.EX P3, PT, R149, 0x1000000, PT, P3 ;  /* 0x010000009500780c */ /* 0x000fe20003f66130 */
[----:B------:R-:W-:-:S04]  /*5da0*/  @P2 FADD.FTZ R116, R137, -R116 ;  /* 0x8000007489742221 */ /* 0x000fc80000010000 */
[----:B------:R-:W-:-:S04]  /*5db0*/  @P2 FFMA.FTZ R112, R140, R116, R19 ;  /* 0x000000748c702223 */ /* 0x000fc80000010013 */
[----:B------:R-:W-:-:S04]  /*5dc0*/  FMUL.FTZ R112, R112, UR17 ;  /* 0x0000001170707c20 */ /* 0x000fc80008410000 */
[----:B------:R-:W-:Y:S02]  /*5dd0*/  @P3 HADD2.F32 R118, -RZ, R39.H1_H1 ;  /* 0x30000027ff763230 */ /* 0x000fe40000004100 */
[----:B------:R-:W-:Y:S01]  /*5de0*/  FMUL.FTZ R115, R112, UR16 ;  /* 0x0000001070737c20 */ /* 0x000fe20008410000 */
[----:B------:R-:W-:Y:S01]  /*5df0*/  CS2R R112, SRZ ;  /* 0x0000000000707805 */ /* 0x000fe2000001ff00 */
[----:B------:R-:W-:Y:S02]  /*5e00*/  @P3 HADD2.F32 R116, -RZ, R99.H1_H1 ;  /* 0x30000063ff743230 */ /* 0x000fe40000004100 */
[----:B------:R-:W-:-:S03]  /*5e10*/  @P3 FMUL.FTZ R113, R118, R115 ;  /* 0x0000007376713220 */ /* 0x000fc60000410000 */
[----:B------:R-:W-:Y:S02]  /*5e20*/  @P3 FMUL.FTZ R112, R116, R115 ;  /* 0x0000007374703220 */ /* 0x000fe40000410000 */
[----:B------:R-:W-:Y:S02]  /*5e30*/  F2FP.F16.F32.PACK_AB R113, RZ, R113 ;  /* 0x00000071ff71723e */ /* 0x000fe400000000ff */
[----:B------:R-:W-:Y:S02]  /*5e40*/  FADD.FTZ R67, R67, R112 ;  /* 0x0000007043437221 */ /* 0x000fe40000010000 */
[----:B------:R-:W-:Y:S01]  /*5e50*/  PRMT R103, R103, 0x5410, R113 ;  /* 0x0000541067677816 */ /* 0x000fe20000000071 */
[----:B------:R-:W-:Y:S06]  /*5e60*/  BRA `(.L_x_5521) ;  /* 0x0000001c00d47947 */ /* 0x000fec0003800000 */
.L_x_5512:
[----:B------:R-:W-:Y:S05]  /*5e70*/  @!P0 BRA `(.L_x_5529) ;  /* 0x0000001000208947 */ /* 0x000fea0003800000 */
[----:B------:R-:W-:Y:S05]  /*5e80*/  @!P1 BRA `(.L_x_5530) ;  /* 0x0000000000789947 */ /* 0x000fea0003800000 */
[----:B-----5:R-:W-:Y:S01]  /*5e90*/  LOP3.LUT P2, RZ, R148, 0xff, RZ, 0xc0, !PT ;  /* 0x000000ff94ff7812 */ /* 0x020fe2000784c0ff */
[----:B------:R-:W-:Y:S01]  /*5ea0*/  BSSY.RECONVERGENT B0, `(.L_x_5531) ;  /* 0x000000c000007945 */ /* 0x000fe20003800200 */
[----:B-1----:R-:W-:-:S11]  /*5eb0*/  HFMA2 R105, -RZ, RZ, 0, 0 ;  /* 0x00000000ff697431 */ /* 0x002fd600000001ff */
[----:B------:R-:W-:Y:S05]  /*5ec0*/  @!P2 BRA `(.L_x_5532) ;  /* 0x000000000024a947 */ /* 0x000fea0003800000 */
[----:B------:R-:W-:Y:S01]  /*5ed0*/  FFMA.FTZ R105, R123, R113, R112 ;  /* 0x000000717b697223 */ /* 0x000fe20000010070 */
[----:B------:R-:W-:-:S03]  /*5ee0*/  ISETP.GT.AND P3, PT, R139, RZ, PT ;  /* 0x000000ff8b00720c */ /* 0x000fc60003f64270 */
[----:B------:R-:W-:-:S04]  /*5ef0*/  FADD.FTZ R105, R126, -R105 ;  /* 0x800000697e697221 */ /* 0x000fc80000010000 */
[----:B------:R-:W-:Y:S01]  /*5f00*/  FMUL.FTZ R104, R140, R105 ;  /* 0x000000698c687220 */ /* 0x000fe20000410000 */
[----:B------:R-:W-:-:S04]  /*5f10*/  HADD2.F32 R105, -RZ, R96.H0_H0 ;  /* 0x20000060ff697230 */ /* 0x000fc80000004100 */
[----:B------:R-:W-:-:S05]  /*5f20*/  FSEL R104, R104, RZ, P3 ;  /* 0x000000ff68687208 */ /* 0x000fca0001800000 */
[----:B------:R-:W-:-:S04]  /*5f30*/  FMUL.FTZ R104, R104, UR17 ;  /* 0x0000001168687c20 */ /* 0x000fc80008410000 */
[----:B------:R-:W-:-:S04]  /*5f40*/  FMUL.FTZ R104, R104, UR16 ;  /* 0x0000001068687c20 */ /* 0x000fc80008410000 */
[----:B------:R-:W-:-:S07]  /*5f50*/  FMUL.FTZ R105, R105, R104 ;  /* 0x0000006869697220 */ /* 0x000fce0000410000 */
.L_x_5532:
[----:B------:R-:W-:Y:S05]  /*5f60*/  BSYNC.RECONVERGENT B0 ;  /* 0x0000000000007941 */ /* 0x000fea0003800200 */
.L_x_5531:
        /* <DEDUP_REMOVED lines=13> */
.L_x_5534:
[----:B------:R-:W-:Y:S05]  /*6040*/  BSYNC.RECONVERGENT B0 ;  /* 0x0000000000007941 */ /* 0x000fea0003800200 */
.L_x_5533:
[----:B------:R-:W-:-:S04]  /*6050*/  F2FP.F16.F32.PACK_AB R104, RZ, R104 ;  /* 0x00000068ff68723e */ /* 0x000fc800000000ff */
[----:B------:R-:W-:-:S07]  /*6060*/  PRMT R100, R104, 0x7610, R100 ;  /* 0x0000761068647816 */ /* 0x000fce0000000064 */
.L_x_5530:
        /* <DEDUP_REMOVED lines=9> */
[----:B------:R-:W-:-:S04]  /*6100*/  HADD2.F32 R105, -RZ, R96.H1_H1 ;  /* 0x30000060ff697230 */ /* 0x000fc80000004100 */
[----:B------:R-:W-:-:S05]  /*6110*/  FSEL R104, R104, RZ, P3 ;  /* 0x000000ff68687208 */ /* 0x000fca0001800000 */
[----:B------:R-:W-:-:S04]  /*6120*/  FMUL.FTZ R104, R104, UR17 ;  /* 0x0000001168687c20 */ /* 0x000fc80008410000 */
[----:B------:R-:W-:-:S04]  /*6130*/  FMUL.FTZ R104, R104, UR16 ;  /* 0x0000001068687c20 */ /* 0x000fc80008410000 */
[----:B------:R-:W-:-:S07]  /*6140*/  FMUL.FTZ R104, R105, R104 ;  /* 0x0000006869687220 */ /* 0x000fce0000410000 */
.L_x_5537:
[----:B------:R-:W-:Y:S05]  /*6150*/  BSYNC.RECONVERGENT B0 ;  /* 0x0000000000007941 */ /* 0x000fea0003800200 */
.L_x_5536:
        /* <DEDUP_REMOVED lines=13> */
.L_x_5539:
[----:B------:R-:W-:Y:S05]  /*6230*/  BSYNC.RECONVERGENT B0 ;  /* 0x0000000000007941 */ /* 0x000fea0003800200 */
.L_x_5538:
[----:B------:R-:W-:-:S04]  /*6240*/  F2FP.F16.F32.PACK_AB R104, RZ, R104 ;  /* 0x00000068ff68723e */ /* 0x000fc800000000ff */
[----:B------:R-:W-:-:S07]  /*6250*/  PRMT R100, R100, 0x5410, R104 ;  /* 0x0000541064647816 */ /* 0x000fce0000000068 */
.L_x_5535:
        /* <DEDUP_REMOVED lines=14> */
.L_x_5542:
[----:B------:R-:W-:Y:S05]  /*6340*/  BSYNC.RECONVERGENT B0 ;  /* 0x0000000000007941 */ /* 0x000fea0003800200 */
.L_x_5541:
        /* <DEDUP_REMOVED lines=13> */
.L_x_5544:
[----:B------:R-:W-:Y:S05]  /*6420*/  BSYNC.RECONVERGENT B0 ;  /* 0x0000000000007941 */ /* 0x000fea0003800200 */
.L_x_5543:
[----:B------:R-:W-:-:S04]  /*6430*/  F2FP.F16.F32.PACK_AB R104, RZ, R104 ;  /* 0x00000068ff68723e */ /* 0x000fc800000000ff */
[----:B------:R-:W-:-:S07]  /*6440*/  PRMT R101, R104, 0x7610, R101 ;  /* 0x0000761068657816 */ /* 0x000fce0000000065 */
.L_x_5540:
        /* <DEDUP_REMOVED lines=14> */
.L_x_5547:
[----:B------:R-:W-:Y:S05]  /*6530*/  BSYNC.RECONVERGENT B0 ;  /* 0x0000000000007941 */ /* 0x000fea0003800200 */
.L_x_5546:
        /* <DEDUP_REMOVED lines=13> */
.L_x_5549:
[----:B------:R-:W-:Y:S05]  /*6610*/  BSYNC.RECONVERGENT B0 ;  /* 0x0000000000007941 */ /* 0x000fea0003800200 */
.L_x_5548:
[----:B------:R-:W-:-:S04]  /*6620*/  F2FP.F16.F32.PACK_AB R104, RZ, R104 ;  /* 0x00000068ff68723e */ /* 0x000fc800000000ff */
[----:B------:R-:W-:-:S07]  /*6630*/  PRMT R101, R101, 0x5410, R104 ;  /* 0x0000541065657816 */ /* 0x000fce0000000068 */
.L_x_5545:
        /* <DEDUP_REMOVED lines=14> */
.L_x_5552:
[----:B------:R-:W-:Y:S05]  /*6720*/  BSYNC.RECONVERGENT B0 ;  /* 0x0000000000007941 */ /* 0x000fea0003800200 */
.L_x_5551:
        /* <DEDUP_REMOVED lines=13> */
.L_x_5554:
[----:B------:R-:W-:Y:S05]  /*6800*/  BSYNC.RECONVERGENT B0 ;  /* 0x0000000000007941 */ /* 0x000fea0003800200 */
.L_x_5553:
[----:B------:R-:W-:-:S04]  /*6810*/  F2FP.F16.F32.PACK_AB R104, RZ, R104 ;  /* 0x00000068ff68723e */ /* 0x000fc800000000ff */
[----:B------:R-:W-:-:S07]  /*6820*/  PRMT R102, R104, 0x7610, R102 ;  /* 0x0000761068667816 */ /* 0x000fce0000000066 */
.L_x_5550:
        /* <DEDUP_REMOVED lines=14> */
.L_x_5557:
[----:B------:R-:W-:Y:S05]  /*6910*/  BSYNC.RECONVERGENT B0 ;  /* 0x0000000000007941 */ /* 0x000fea0003800200 */
.L_x_5556:
        /* <DEDUP_REMOVED lines=13> */
.L_x_5559:
[----:B------:R-:W-:Y:S05]  /*69f0*/  BSYNC.RECONVERGENT B0 ;  /* 0x0000000000007941 */ /* 0x000fea0003800200 */
.L_x_5558:
[----:B------:R-:W-:-:S04]  /*6a00*/  F2FP.F16.F32.PACK_AB R104, RZ, R104 ;  /* 0x00000068ff68723e */ /* 0x000fc800000000ff */
[----:B------:R-:W-:-:S07]  /*6a10*/  PRMT R102, R102, 0x5410, R104 ;  /* 0x0000541066667816 */ /* 0x000fce0000000068 */
.L_x_5555:
        /* <DEDUP_REMOVED lines=14> */
.L_x_5562:
[----:B------:R-:W-:Y:S05]  /*6b00*/  BSYNC.RECONVERGENT B0 ;  /* 0x0000000000007941 */ /* 0x000fea0003800200 */
.L_x_5561:
        /* <DEDUP_REMOVED lines=13> */
.L_x_5564:
[----:B------:R-:W-:Y:S05]  /*6be0*/  BSYNC.RECONVERGENT B0 ;  /* 0x0000000000007941 */ /* 0x000fea0003800200 */
.L_x_5563:
[----:B------:R-:W-:-:S04]  /*6bf0*/  F2FP.F16.F32.PACK_AB R104, RZ, R104 ;  /* 0x00000068ff68723e */ /* 0x000fc800000000ff */
[----:B------:R-:W-:-:S07]  /*6c00*/  PRMT R103, R104, 0x7610, R103 ;  /* 0x0000761068677816 */ /* 0x000fce0000000067 */
.L_x_5560:
        /* <DEDUP_REMOVED lines=47> */
.L_x_5529:
        /* <DEDUP_REMOVED lines=10> */
[----:B-1----:R-:W-:Y:S01]  /*6fa0*/  FMUL.FTZ R116, R115, UR17 ;  /* 0x0000001173747c20 */ /* 0x002fe20008410000 */
[----:B------:R-:W-:-:S03]  /*6fb0*/  HADD2.F32 R115, -RZ, R96.H0_H0 ;  /* 0x20000060ff737230 */ /* 0x000fc60000004100 */
[----:B------:R-:W-:-:S04]  /*6fc0*/  FMUL.FTZ R116, R116, UR16 ;  /* 0x0000001074747c20 */ /* 0x000fc80008410000 */
[----:B------:R-:W-:-:S07]  /*6fd0*/  FMUL.FTZ R115, R115, R116 ;  /* 0x0000007473737220 */ /* 0x000fce0000410000 */
.L_x_5567:
[----:B------:R-:W-:Y:S05]  /*6fe0*/  BSYNC.RECONVERGENT B0 ;  /* 0x0000000000007941 */ /* 0x000fea0003800200 */
.L_x_5566:
        /* <DEDUP_REMOVED lines=13> */
.L_x_5569:
[----:B------:R-:W-:Y:S05]  /*70c0*/  BSYNC.RECONVERGENT B0 ;  /* 0x0000000000007941 */ /* 0x000fea0003800200 */
.L_x_5568:
[----:B------:R-:W-:-:S04]  /*70d0*/  F2FP.F16.F32.PACK_AB R115, RZ, R115 ;  /* 0x00000073ff73723e */ /* 0x000fc800000000ff */
[----:B-1----:R-:W-:-:S07]  /*70e0*/  PRMT R100, R115, 0x7610, R100 ;  /* 0x0000761073647816 */ /* 0x002fce0000000064 */
.L_x_5565:
[----:B------:R-:W-:Y:S05]  /*70f0*/  @!P1 BRA `(.L_x_5570) ;  /* 0x0000000000789947 */ /* 0x000fea0003800000 */
[----:B-----5:R-:W-:Y:S01]  /*7100*/  LOP3.LUT P2, RZ, R148, 0xff00, RZ, 0xc0, !PT ;  /* 0x0000ff0094ff7812 */ /* 0x020fe2000784c0ff */
[----:B------:R-:W-:Y:S01]  /*7110*/  BSSY.RECONVERGENT B0, `(.L_x_5571) ;  /* 0x000000c000007945 */ /* 0x000fe20003800200 */
[----:B-1----:R-:W-:-:S11]  /*7120*/  HFMA2 R116, -RZ, RZ, 0, 0 ;  /* 0x00000000ff747431 */ /* 0x002fd600000001ff */
        /* <DEDUP_REMOVED lines=10> */
.L_x_5572:
[----:B------:R-:W-:Y:S05]  /*71d0*/  BSYNC.RECONVERGENT B0 ;  /* 0x0000000000007941 */ /* 0x000fea0003800200 */
.L_x_5571:
        /* <DEDUP_REMOVED lines=13> */
.L_x_5574:
[----:B------:R-:W-:Y:S05]  /*72b0*/  BSYNC.RECONVERGENT B0 ;  /* 0x0000000000007941 */ /* 0x000fea0003800200 */
.L_x_5573:
[----:B------:R-:W-:-:S04]  /*72c0*/  F2FP.F16.F32.PACK_AB R115, RZ, R115 ;  /* 0x00000073ff73723e */ /* 0x000fc800000000ff */
[----:B------:R-:W-:-:S07]  /*72d0*/  PRMT R100, R100, 0x5410, R115 ;  /* 0x0000541064647816 */ /* 0x000fce0000000073 */
.L_x_5570:
        /* <DEDUP_REMOVED lines=14> */
.L_x_5577:
[----:B------:R-:W-:Y:S05]  /*73c0*/  BSYNC.RECONVERGENT B0 ;  /* 0x0000000000007941 */ /* 0x000fea0003800200 */
.L_x_5576:
        /* <DEDUP_REMOVED lines=13> */
.L_x_5579:
[----:B------:R-:W-:Y:S05]  /*74a0*/  BSYNC.RECONVERGENT B0 ;  /* 0x0000000000007941 */ /* 0x000fea0003800200 */
.L_x_5578:
[----:B------:R-:W-:-:S04]  /*74b0*/  F2FP.F16.F32.PACK_AB R115, RZ, R115 ;  /* 0x00000073ff73723e */ /* 0x000fc800000000ff */
[----:B-1----:R-:W-:-:S07]  /*74c0*/  PRMT R101, R115, 0x7610, R101 ;  /* 0x0000761073657816 */ /* 0x002fce0000000065 */
.L_x_5575:
        /* <DEDUP_REMOVED lines=14> */
.L_x_5582:
[----:B------:R-:W-:Y:S05]  /*75b0*/  BSYNC.RECONVERGENT B0 ;  /* 0x0000000000007941 */ /* 0x000fea0003800200 */
.L_x_5581:
        /* <DEDUP_REMOVED lines=13> */
.L_x_5584:
[----:B------:R-:W-:Y:S05]  /*7690*/  BSYNC.RECONVERGENT B0 ;  /* 0x0000000000007941 */ /* 0x000fea0003800200 */
.L_x_5583:
[----:B------:R-:W-:-:S04]  /*76a0*/  F2FP.F16.F32.PACK_AB R115, RZ, R115 ;  /* 0x00000073ff73723e */ /* 0x000fc800000000ff */
[----:B------:R-:W-:-:S07]  /*76b0*/  PRMT R101, R101, 0x5410, R115 ;  /* 0x0000541065657816 */ /* 0x000fce0000000073 */
.L_x_5580:
        /* <DEDUP_REMOVED lines=14> */
.L_x_5587:
[----:B------:R-:W-:Y:S05]  /*77a0*/  BSYNC.RECONVERGENT B0 ;  /* 0x0000000000007941 */ /* 0x000fea0003800200 */
.L_x_5586:
        /* <DEDUP_REMOVED lines=13> */
.L_x_5589:
[----:B------:R-:W-:Y:S05]  /*7880*/  BSYNC.RECONVERGENT B0 ;  /* 0x0000000000007941 */ /* 0x000fea0003800200 */
.L_x_5588:
[----:B------:R-:W-:-:S04]  /*7890*/  F2FP.F16.F32.PACK_AB R115, RZ, R115 ;  /* 0x00000073ff73723e */ /* 0x000fc800000000ff */
[----:B-1----:R-:W-:-:S07]  /*78a0*/  PRMT R102, R115, 0x7610, R102 ;  /* 0x0000761073667816 */ /* 0x002fce0000000066 */
.L_x_5585:
        /* <DEDUP_REMOVED lines=14> */
.L_x_5592:
[----:B------:R-:W-:Y:S05]  /*7990*/  BSYNC.RECONVERGENT B0 ;  /* 0x0000000000007941 */ /* 0x000fea0003800200 */
.L_x_5591:
        /* <DEDUP_REMOVED lines=13> */
.L_x_5594:
[----:B------:R-:W-:Y:S05]  /*7a70*/  BSYNC.RECONVERGENT B0 ;  /* 0x0000000000007941 */ /* 0x000fea0003800200 */
.L_x_5593:
[----:B------:R-:W-:-:S04]  /*7a80*/  F2FP.F16.F32.PACK_AB R115, RZ, R115 ;  /* 0x00000073ff73723e */ /* 0x000fc800000000ff */
[----:B------:R-:W-:-:S07]  /*7a90*/  PRMT R102, R102, 0x5410, R115 ;  /* 0x0000541066667816 */ /* 0x000fce0000000073 */
.L_x_5590:
        /* <DEDUP_REMOVED lines=14> */
.L_x_5597:
[----:B------:R-:W-:Y:S05]  /*7b80*/  BSYNC.RECONVERGENT B0 ;  /* 0x0000000000007941 */ /* 0x000fea0003800200 */
.L_x_5596:
        /* <DEDUP_REMOVED lines=13> */
.L_x_5599:
[----:B------:R-:W-:Y:S05]  /*7c60*/  BSYNC.RECONVERGENT B0 ;  /* 0x0000000000007941 */ /* 0x000fea0003800200 */
.L_x_5598:
[----:B------:R-:W-:-:S04]  /*7c70*/  F2FP.F16.F32.PACK_AB R115, RZ, R115 ;  /* 0x00000073ff73723e */ /* 0x000fc800000000ff */
[----:B-1----:R-:W-:-:S07]  /*7c80*/  PRMT R103, R115, 0x7610, R103 ;  /* 0x0000761073677816 */ /* 0x002fce0000000067 */
.L_x_5595:
[----:B------:R-:W-:Y:S05]  /*7c90*/  @!P1 BRA `(.L_x_5521) ;  /* 0x0000000000489947 */ /* 0x000fea0003800000 */
[----:B------:R-:W-:Y:S01]  /*7ca0*/  FFMA.FTZ R112, R138, R113, R112 ;  /* 0x000000718a707223 */ /* 0x000fe20000010070 */
[----:B-----5:R-:W-:Y:S01]  /*7cb0*/  ISETP.GE.U32.AND P2, PT, R148, RZ, PT ;  /* 0x000000ff9400720c */ /* 0x020fe20003f46070 */
[----:B-1----:R-:W-:Y:S01]  /*7cc0*/  HFMA2 R116, -RZ, RZ, 0, 0 ;  /* 0x00000000ff747431 */ /* 0x002fe200000001ff */
[----:B------:R-:W-:Y:S01]  /*7cd0*/  ISETP.GT.AND P3, PT, R139, RZ, PT ;  /* 0x000000ff8b00720c */ /* 0x000fe20003f64270 */
[----:B------:R-:W-:Y:S01]  /*7ce0*/  FADD.FTZ R113, R137, -R112 ;  /* 0x8000007089717221 */ /* 0x000fe20000010000 */
[----:B------:R-:W-:-:S03]  /*7cf0*/  ISETP.GE.U32.AND.EX P2, PT, R149, 0x1000000, PT, P2 ;  /* 0x010000009500780c */ /* 0x000fc60003f46120 */
[----:B------:R-:W-:-:S05]  /*7d00*/  FMUL.FTZ R113, R140, R113 ;  /* 0x000000718c717220 */ /* 0x000fca0000410000 */
[----:B------:R-:W-:Y:S02]  /*7d10*/  FSEL R112, R113, RZ, P3 ;  /* 0x000000ff71707208 */ /* 0x000fe40001800000 */
[----:B------:R-:W-:-:S03]  /*7d20*/  MOV R113, RZ ;  /* 0x000000ff00717202 */ /* 0x000fc60000000f00 */
        /* <DEDUP_REMOVED lines=9> */
.L_x_5521:
[----:B-1----:R-:W1:Y:S01]  /*7dc0*/  @P0 LDC.64 R118, c[0x0][0x478] ;  /* 0x00011e00ff760b82 */ /* 0x002e620000000a00 */
        /* <DEDUP_REMOVED lines=12> */
.L_x_5413:
[----:B------:R-:W1:Y:S08]  /*7e90*/  S2UR UR4, SR_CTAID.X ;  /* 0x00000000000479c3 */ /* 0x000e700000002500 */
[----:B------:R-:W1:Y:S08]  /*7ea0*/  LDC R9, c[0x0][0x388] ;  /* 0x0000e200ff097b82 */ /* 0x000e700000000800 */
[----:B------:R-:W2:Y:S08]  /*7eb0*/  LDC.64 R2, c[0x0][0x440] ;  /* 0x00011000ff027b82 */ /* 0x000eb00000000a00 */
[----:B0-----:R-:W0:Y:S08]  /*7ec0*/  LDC.64 R4, c[0x0][0x448] ;  /* 0x00011200ff047b82 */ /* 0x001e300000000a00 */
[----:B------:R-:W3:Y:S01]  /*7ed0*/  LDC.64 R6, c[0x0][0x460] ;  /* 0x00011800ff067b82 */ /* 0x000ee20000000a00 */
[----:B-1----:R-:W-:-:S05]  /*7ee0*/  IMAD R9, R9, UR4, RZ ;  /* 0x0000000409097c24 */ /* 0x002fca000f8e02ff */
[----:B------:R-:W-:-:S05]  /*7ef0*/  LEA.HI R9, R9, R0, RZ, 0x1d ;  /* 0x0000000009097211 */ /* 0x000fca00078fe8ff */
[----:B--2---:R-:W-:-:S04]  /*7f00*/  IMAD.WIDE.U32 R2, R9, 0x20, R2 ;  /* 0x0000002009027825 */ /* 0x004fc800078e0002 */
[C---:B0-----:R-:W-:Y:S01]  /*7f10*/  IMAD.WIDE.U32 R4, R9.reuse, 0x20, R4 ;  /* 0x0000002009047825 */ /* 0x041fe200078e0004 */
[----:B------:R-:W-:Y:S04]  /*7f20*/  STG.E.128 desc[UR12][R2.64], R92 ;  /* 0x0000005c02007986 */ /* 0x000fe8000c101d0c */
[----:B------:R-:W-:Y:S01]  /*7f30*/  STG.E.128 desc[UR12][R2.64+0x10], R88 ;  /* 0x0000105802007986 */ /* 0x000fe2000c101d0c */
[----:B---3--:R-:W-:-:S03]  /*7f40*/  IMAD.WIDE.U32 R6, R9, 0x20, R6 ;  /* 0x0000002009067825 */ /* 0x008fc600078e0006 */
        /* <DEDUP_REMOVED lines=11> */
.L_x_5601:
        /* <DEDUP_REMOVED lines=16> */
.L_x_8105:


//--------------------- .text._ZN10layer_norm13ln_bwd_kernelINS_13Kernel_traitsIf6__halffS2_fjLj2048ELj1ELj1ELj4ELj16ENS_18Kernel_traits_baseILj2048EfS2_fS2_fjLj128EEEEELb0ELb0ELb0ELb0EEEvNS_9BwdParamsE --------------------------
	.section	.text._ZN10layer_norm13ln_bwd_kernelINS_13Kernel_traitsIf6__halffS2_fjLj2048ELj1ELj1ELj4ELj16ENS_18Kernel_traits_baseILj2048EfS2_fS2_fjLj128EEEEELb0ELb0ELb0ELb0EEEvNS_9BwdParamsE,"ax",@progbits
	.align	128
        .global         _ZN10layer_norm13ln_bwd_kernelINS_13Kernel_traitsIf6__halffS2_fjLj2048ELj1ELj1ELj4ELj16ENS_18Kernel_traits_baseILj2048EfS2_fS2_fjLj128EEEEELb0ELb0ELb0ELb0EEEvNS_9BwdParamsE
        .type           _ZN10layer_norm13ln_bwd_kernelINS_13Kernel_traitsIf6__halffS2_fjLj2048ELj1ELj1ELj4ELj16ENS_18Kernel_traits_baseILj2048EfS2_fS2_fjLj128EEEEELb0ELb0ELb0ELb0EEEvNS_9BwdParamsE,@function
        .size           _ZN10layer_norm13ln_bwd_kernelINS_13Kernel_traitsIf6__halffS2_fjLj2048ELj1ELj1ELj4ELj16ENS_18Kernel_traits_baseILj2048EfS2_fS2_fjLj128EEEEELb0ELb0ELb0ELb0EEEvNS_9BwdParamsE,(.L_x_8106 - _ZN10layer_norm13ln_bwd_kernelINS_13Kernel_traitsIf6__halffS2_fjLj2048ELj1ELj1ELj4ELj16ENS_18Kernel_traits_baseILj2048EfS2_fS2_fjLj128EEEEELb0ELb0ELb0ELb0EEEvNS_9BwdParamsE)
        .other          _ZN10layer_norm13ln_bwd_kernelINS_13Kernel_traitsIf6__halffS2_fjLj2048ELj1ELj1ELj4ELj16ENS_18Kernel_traits_baseILj2048EfS2_fS2_fjLj128EEEEELb0ELb0ELb0ELb0EEEvNS_9BwdParamsE,@"STO_CUDA_ENTRY STV_DEFAULT"
_ZN10layer_norm13ln_bwd_kernelINS_13Kernel_traitsIf6__halffS2_fjLj2048ELj1ELj1ELj4ELj16ENS_18Kernel_traits_baseILj2048EfS2_fS2_fjLj128EEEEELb0ELb0ELb0ELb0EEEvNS_9BwdParamsE:
.text._ZN10layer_norm13ln_bwd_kernelINS_13Kernel_traitsIf6__halffS2_fjLj2048ELj1ELj1ELj4ELj16ENS_18Kernel_traits_baseILj2048EfS2_fS2_fjLj128EEEEELb0ELb0ELb0ELb0EEEvNS_9BwdParamsE:
        /* <DEDUP_REMOVED lines=68> */
.L_x_5624:
        /* <DEDUP_REMOVED lines=27> */
[----:B---3--:R-:W-:Y:S02]  /*05f0*/  R2UR UR24, R86 ;  /* 0x00000000561872ca */ /* 0x008fe400000e0000 */
[----:B------:R-:W-:-:S07]  /*0600*/  MOV R91, R0 ;  /* 0x00000000005b7202 */ /* 0x000fce0000000f00 */
[----:B------:R-:W-:Y:S01]  /*0610*/  @UP0 UMOV UR12, UR4 ;  /* 0x00000004000c0c82 */ /* 0x000fe20008000000 */
[----:B----4-:R-:W-:Y:S01]  /*0620*/  FSEL R114, R90, RZ, !P3 ;  /* 0x000000ff5a727208 */ /* 0x010fe20005800000 */
        /* <DEDUP_REMOVED lines=14> */
[----:B--2---:R-:W-:-:S04]  /*0710*/  FADD.FTZ R115, -R114, R84 ;  /* 0x0000005472737221 */ /* 0x004fc80000010100 */
[----:B------:R-:W-:Y:S01]  /*0720*/  FMUL.FTZ R115, R115, UR24 ;  /* 0x0000001873737c20 */ /* 0x000fe20008410000 */
[--C-:B----4-:R-:W-:Y:S02]  /*0730*/  HADD2.F32 R113, -RZ, R88.reuse.H0_H0 ;  /* 0x20000058ff717230 */ /* 0x110fe40000004100 */
[C---:B------:R-:W-:Y:S01]  /*0740*/  FADD.FTZ R112, -R114.reuse, R85 ;  /* 0x0000005572707221 */ /* 0x040fe20000010100 */
[C---:B------:R-:W-:Y:S01]  /*0750*/  FADD.FTZ R111, -R114.reuse, R86 ;  /* 0x00000056726f7221 */ /* 0x040fe20000010100 */
[----:B------:R-:W-:Y:S01]  /*0760*/  FADD.FTZ R87, -R114, R87 ;  /* 0x0000005772577221 */ /* 0x000fe20000010100 */
[----:B------:R-:W-:Y:S02]  /*0770*/  HADD2.F32 R88, -RZ, R88.H1_H1 ;  /* 0x30000058ff587230 */ /* 0x000fe40000004100 */
[----:B------:R-:W-:Y:S01]  /*0780*/  FADD.FTZ R40, R40, R113 ;  /* 0x0000007128287221 */ /* 0x000fe20000010000 */
[-C--:B------:R-:W-:Y:S01]  /*0790*/  FFMA.FTZ R56, R115, R113.reuse, R56 ;  /* 0x0000007173387223 */ /* 0x080fe20000010038 */
[----:B-----5:R-:W-:Y:S01]  /*07a0*/  FMUL.FTZ R113, R64, R113 ;  /* 0x0000007140717220 */ /* 0x020fe20000410000 */
[----:B------:R-:W-:-:S02]  /*07b0*/  HADD2.F32 R109, -RZ, R89.H0_H0 ;  /* 0x20000059ff6d7230 */ /* 0x000fc40000004100 */
[----:B------:R-:W-:Y:S01]  /*07c0*/  FMUL.FTZ R112, R112, UR24 ;  /* 0x0000001870707c20 */ /* 0x000fe20008410000 */
[----:B------:R-:W-:Y:S01]  /*07d0*/  FMUL.FTZ R111, R111, UR24 ;  /* 0x000000186f6f7c20 */ /* 0x000fe20008410000 */
[----:B------:R-:W-:Y:S01]  /*07e0*/  FMUL.FTZ R108, R87, UR24 ;  /* 0x00000018576c7c20 */ /* 0x000fe20008410000 */
[----:B------:R-:W-:Y:S02]  /*07f0*/  HADD2.F32 R116, -RZ, R89.H1_H1 ;  /* 0x30000059ff747230 */ /* 0x000fe40000004100 */
[-C--:B------:R-:W-:Y:S01]  /*0800*/  FMUL.FTZ R110, R65, R88.reuse ;  /* 0x00000058416e7220 */ /* 0x080fe20000410000 */
[----:B------:R-:W-:Y:S01]  /*0810*/  FADD.FTZ R87, RZ, R113 ;  /* 0x00000071ff577221 */ /* 0x000fe20000010000 */
[----:B------:R-:W-:Y:S01]  /*0820*/  FFMA.FTZ R89, R115, R113, RZ ;  /* 0x0000007173597223 */ /* 0x000fe200000100ff */
[----:B------:R-:W-:Y:S01]  /*0830*/  FADD.FTZ R41, R41, R88 ;  /* 0x0000005829297221 */ /* 0x000fe20000010000 */
[----:B------:R-:W-:Y:S01]  /*0840*/  FFMA.FTZ R57, R112, R88, R57 ;  /* 0x0000005870397223 */ /* 0x000fe20000010039 */
[----:B------:R-:W-:Y:S01]  /*0850*/  FADD.FTZ R42, R42, R109 ;  /* 0x0000006d2a2a7221 */ /* 0x000fe20000010000 */
[-C--:B------:R-:W-:Y:S01]  /*0860*/  FFMA.FTZ R58, R111, R109.reuse, R58 ;  /* 0x0000006d6f3a7223 */ /* 0x080fe2000001003a */
[----:B------:R-:W-:Y:S01]  /*0870*/  FMUL.FTZ R109, R66, R109 ;  /* 0x0000006d426d7220 */ /* 0x000fe20000410000 */
[----:B------:R-:W-:Y:S01]  /*0880*/  FADD.FTZ R88, R87, R110 ;  /* 0x0000006e57587221 */ /* 0x000fe20000010000 */
[----:B0-----:R-:W-:Y:S01]  /*0890*/  FFMA.FTZ R104, R112, R110, R89 ;  /* 0x0000006e70687223 */ /* 0x001fe20000010059 */
[----:B------:R-:W-:-:S02]  /*08a0*/  HADD2.F32 R103, -RZ, R90.H0_H0 ;  /* 0x2000005aff677230 */ /* 0x000fc40000004100 */
[C---:B---3--:R-:W-:Y:S01]  /*08b0*/  FADD.FTZ R92, -R114.reuse, R92 ;  /* 0x0000005c725c7221 */ /* 0x048fe20000010100 */
[----:B------:R-:W-:Y:S01]  /*08c0*/  FADD.FTZ R86, -R114, R94 ;  /* 0x0000005e72567221 */ /* 0x000fe20000010100 */
[----:B------:R-:W-:Y:S01]  /*08d0*/  FMUL.FTZ R107, R67, R116 ;  /* 0x00000074436b7220 */ /* 0x000fe20000410000 */
[----:B------:R-:W-:Y:S01]  /*08e0*/  FADD.FTZ R88, R88, R109 ;  /* 0x0000006d58587221 */ /* 0x000fe20000010000 */
[----:B------:R-:W-:Y:S01]  /*08f0*/  FFMA.FTZ R87, R111, R109, R104 ;  /* 0x0000006d6f577223 */ /* 0x000fe20000010068 */
[----:B------:R-:W-:Y:S02]  /*0900*/  HADD2.F32 R90, -RZ, R90.H1_H1 ;  /* 0x3000005aff5a7230 */ /* 0x000fe40000004100 */
[C---:B------:R-:W-:Y:S01]  /*0910*/  FADD.FTZ R93, -R114.reuse, R93 ;  /* 0x0000005d725d7221 */ /* 0x040fe20000010100 */
[----:B------:R-:W-:Y:S01]  /*0920*/  FADD.FTZ R106, -R114, R95 ;  /* 0x0000005f726a7221 */ /* 0x000fe20000010100 */
[----:B------:R-:W-:Y:S01]  /*0930*/  FMUL.FTZ R105, R92, UR24 ;  /* 0x000000185c697c20 */ /* 0x000fe20008410000 */
[----:B------:R-:W-:Y:S01]  /*0940*/  FMUL.FTZ R92, R60, R103 ;  /* 0x000000673c5c7220 */ /* 0x000fe20000410000 */
[----:B------:R-:W-:Y:S01]  /*0950*/  FMUL.FTZ R95, R86, UR24 ;  /* 0x00000018565f7c20 */ /* 0x000fe20008410000 */
        /* <DEDUP_REMOVED lines=28> */
.L_x_5604:
[----:B------:R-:W-:Y:S05]  /*0b20*/  BSYNC.RECONVERGENT B0 ;  /* 0x0000000000007941 */ /* 0x000fea0003800200 */
.L_x_5603:
        /* <DEDUP_REMOVED lines=16> */
[C---:B------:R-:W-:Y:S01]  /*0c30*/  FADD.FTZ R7, -R114.reuse, R7 ;  /* 0x0000000772077221 */ /* 0x040fe20000010100 */
[C---:B------:R-:W-:Y:S01]  /*0c40*/  FADD.FTZ R5, -R114.reuse, R5 ;  /* 0x0000000572057221 */ /* 0x040fe20000010100 */
[C---:B------:R-:W-:Y:S01]  /*0c50*/  FADD.FTZ R6, -R114.reuse, R6 ;  /* 0x0000000672067221 */ /* 0x040fe20000010100 */
[C---:B---3--:R-:W-:Y:S01]  /*0c60*/  FADD.FTZ R100, -R114.reuse, R11 ;  /* 0x0000000b72647221 */ /* 0x048fe20000010100 */
[----:B------:R-:W-:Y:S01]  /*0c70*/  FADD.FTZ R8, -R114, R8 ;  /* 0x0000000872087221 */ /* 0x000fe20000010100 */
[----:B0-----:R-:W-:Y:S01]  /*0c80*/  FMUL.FTZ R3, R4, UR24 ;  /* 0x0000001804037c20 */ /* 0x001fe20008410000 */
[C---:B------:R-:W-:Y:S01]  /*0c90*/  FADD.FTZ R9, -R114.reuse, R9 ;  /* 0x0000000972097221 */ /* 0x040fe20000010100 */
[----:B------:R-:W-:Y:S01]  /*0ca0*/  FADD.FTZ R90, -R114, R10 ;  /* 0x0000000a725a7221 */ /* 0x000fe20000010100 */
[----:B----4-:R-:W-:-:S02]  /*0cb0*/  HADD2.F32 R11, -RZ, R84.H0_H0 ;  /* 0x20000054ff0b7230 */ /* 0x010fc40000004100 */
[----:B------:R-:W-:Y:S01]  /*0cc0*/  FMUL.FTZ R4, R7, UR24 ;  /* 0x0000001807047c20 */ /* 0x000fe20008410000 */
[----:B------:R-:W-:Y:S02]  /*0cd0*/  HADD2.F32 R10, -RZ, R84.H1_H1 ;  /* 0x30000054ff0a7230 */ /* 0x000fe40000004100 */
[----:B------:R-:W-:Y:S01]  /*0ce0*/  FMUL.FTZ R7, R8, UR24 ;  /* 0x0000001808077c20 */ /* 0x000fe20008410000 */
[----:B------:R-:W-:Y:S01]  /*0cf0*/  FMUL.FTZ R2, R5, UR24 ;  /* 0x0000001805027c20 */ /* 0x000fe20008410000 */
[----:B-----5:R-:W-:Y:S01]  /*0d00*/  FMUL.FTZ R8, R72, R11 ;  /* 0x0000000b48087220 */ /* 0x020fe20000410000 */
[----:B------:R-:W-:Y:S01]  /*0d10*/  FMUL.FTZ R5, R6, UR24 ;  /* 0x0000001806057c20 */ /* 0x000fe20008410000 */
[----:B------:R-:W-:Y:S01]  /*0d20*/  FMUL.FTZ R6, R9, UR24 ;  /* 0x0000001809067c20 */ /* 0x000fe20008410000 */
[--C-:B------:R-:W-:Y:S02]  /*0d30*/  HADD2.F32 R91, -RZ, R85.reuse.H0_H0 ;  /* 0x20000055ff5b7230 */ /* 0x100fe40000004100 */
[----:B------:R-:W-:Y:S01]  /*0d40*/  FMUL.FTZ R9, R90, UR24 ;  /* 0x000000185a097c20 */ /* 0x000fe20008410000 */
[----:B------:R-:W-:-:S02]  /*0d50*/  HADD2.F32 R96, -RZ, R85.H1_H1 ;  /* 0x30000055ff607230 */ /* 0x000fc40000004100 */
[----:B------:R-:W-:Y:S01]  /*0d60*/  FADD.FTZ R32, R32, R11 ;  /* 0x0000000b20207221 */ /* 0x000fe20000010000 */
[----:B------:R-:W-:Y:S01]  /*0d70*/  FFMA.FTZ R48, R3, R11, R48 ;  /* 0x0000000b03307223 */ /* 0x000fe20000010030 */
[--C-:B------:R-:W-:Y:S02]  /*0d80*/  HADD2.F32 R85, -RZ, R87.reuse.H0_H0 ;  /* 0x20000057ff557230 */ /* 0x100fe40000004100 */
[----:B------:R-:W-:Y:S01]  /*0d90*/  FMUL.FTZ R11, R73, R10 ;  /* 0x0000000a490b7220 */ /* 0x000fe20000410000 */
[----:B------:R-:W-:Y:S02]  /*0da0*/  HADD2.F32 R84, -RZ, R87.H1_H1 ;  /* 0x30000057ff547230 */ /* 0x000fe40000004100 */
[----:B------:R-:W-:Y:S01]  /*0db0*/  FADD.FTZ R90, R89, R8 ;  /* 0x00000008595a7221 */ /* 0x000fe20000010000 */
[----:B------:R-:W-:Y:S01]  /*0dc0*/  FFMA.FTZ R87, R3, R8, R88 ;  /* 0x0000000803577223 */ /* 0x000fe20000010058 */
[----:B------:R-:W-:Y:S01]  /*0dd0*/  FADD.FTZ R33, R33, R10 ;  /* 0x0000000a21217221 */ /* 0x000fe20000010000 */
[----:B------:R-:W-:Y:S01]  /*0de0*/  FFMA.FTZ R49, R2, R10, R49 ;  /* 0x0000000a02317223 */ /* 0x000fe20000010031 */
[----:B------:R-:W-:Y:S01]  /*0df0*/  FMUL.FTZ R10, R74, R91 ;  /* 0x0000005b4a0a7220 */ /* 0x000fe20000410000 */
[----:B------:R-:W-:Y:S01]  /*0e00*/  FADD.FTZ R89, R90, R11 ;  /* 0x0000000b5a597221 */ /* 0x000fe20000010000 */
[----:B------:R-:W-:Y:S01]  /*0e10*/  FFMA.FTZ R88, R2, R11, R87 ;  /* 0x0000000b02587223 */ /* 0x000fe20000010057 */
[----:B------:R-:W-:-:S02]  /*0e20*/  HADD2.F32 R99, -RZ, R86.H0_H0 ;  /* 0x20000056ff637230 */ /* 0x000fc40000004100 */
[----:B------:R-:W-:Y:S01]  /*0e30*/  FMUL.FTZ R97, R75, R96 ;  /* 0x000000604b617220 */ /* 0x000fe20000410000 */
[----:B------:R-:W-:Y:S01]  /*0e40*/  FADD.FTZ R90, R89, R10 ;  /* 0x0000000a595a7221 */ /* 0x000fe20000010000 */
[----:B------:R-:W-:Y:S01]  /*0e50*/  FFMA.FTZ R87, R5, R10, R88 ;  /* 0x0000000a05577223 */ /* 0x000fe20000010058 */
[----:B------:R-:W-:Y:S02]  /*0e60*/  HADD2.F32 R86, -RZ, R86.H1_H1 ;  /* 0x30000056ff567230 */ /* 0x000fe40000004100 */
        /* <DEDUP_REMOVED lines=25> */
[C---:B------:R-:W-:Y:S01]  /*1000*/  FFMA.FTZ R47, R100.reuse, R84, R47 ;  /* 0x00000054642f7223 */ /* 0x040fe2000001002f */
[----:B------:R-:W-:-:S07]  /*1010*/  FFMA.FTZ R88, R100, R101, R86 ;  /* 0x0000006564587223 */ /* 0x000fce0000010056 */
.L_x_5606:
[----:B------:R-:W-:Y:S05]  /*1020*/  BSYNC.RECONVERGENT B0 ;  /* 0x0000000000007941 */ /* 0x000fea0003800200 */
.L_x_5605:
        /* <DEDUP_REMOVED lines=32> */
.L_x_5608:
[----:B------:R-:W-:Y:S05]  /*1230*/  BSYNC.RECONVERGENT B0 ;  /* 0x0000000000007941 */ /* 0x000fea0003800200 */
.L_x_5607:
        /* <DEDUP_REMOVED lines=49> */
[----:B------:R-:W-:Y:S01]  /*1550*/  F2FP.F16.F32.PACK_AB R84, R85, R84 ;  /* 0x000000545554723e */ /* 0x000fe200000000ff */
        /* <DEDUP_REMOVED lines=14> */
[----:B------:R-:W-:-:S04]  /*1640*/  F2FP.F16.F32.PACK_AB R85, R88, R85 ;  /* 0x000000555855723e */ /* 0x000fc800000000ff */
[----:B------:R-:W-:Y:S02]  /*1650*/  F2FP.F16.F32.PACK_AB R86, R87, R86 ;  /* 0x000000565756723e */ /* 0x000fe400000000ff */
[----:B------:R-:W-:Y:S01]  /*1660*/  F2FP.F16.F32.PACK_AB R87, R118, R89 ;  /* 0x000000597657723e */ /* 0x000fe200000000ff */
[----:B------:R-:W-:Y:S06]  /*1670*/  BRA `(.L_x_5614) ;  /* 0x0000000000907947 */ /* 0x000fec0003800000 */
.L_x_5613:
        /* <DEDUP_REMOVED lines=35> */
[----:B------:R-:W-:-:S07]  /*18b0*/  F2FP.F16.F32.PACK_AB R84, R89, R84 ;  /* 0x000000545954723e */ /* 0x000fce00000000ff */
.L_x_5614:
        /* <DEDUP_REMOVED lines=8> */
.L_x_5612:
[----:B------:R-:W-:Y:S05]  /*1940*/  BSYNC.RECONVERGENT B1 ;  /* 0x0000000000017941 */ /* 0x000fea0003800200 */
.L_x_5611:
        /* <DEDUP_REMOVED lines=21> */
[----:B------:R-:W-:Y:S01]  /*1aa0*/  F2FP.F16.F32.PACK_AB R87, R80, R87 ;  /* 0x000000575057723e */ /* 0x000fe200000000ff */
        /* <DEDUP_REMOVED lines=15> */
[----:B------:R-:W-:Y:S02]  /*1ba0*/  F2FP.F16.F32.PACK_AB R85, R88, R85 ;  /* 0x000000555855723e */ /* 0x000fe400000000ff */
[----:B------:R-:W-:Y:S02]  /*1bb0*/  F2FP.F16.F32.PACK_AB R86, R91, R86 ;  /* 0x000000565b56723e */ /* 0x000fe400000000ff */
[----:B------:R-:W-:Y:S01]  /*1bc0*/  F2FP.F16.F32.PACK_AB R84, R89, R84 ;  /* 0x000000545954723e */ /* 0x000fe200000000ff */
[----:B------:R-:W-:Y:S06]  /*1bd0*/  BRA `(.L_x_5617) ;  /* 0x0000000000907947 */ /* 0x000fec0003800000 */
.L_x_5616:
        /* <DEDUP_REMOVED lines=18> */
[----:B------:R-:W-:Y:S01]  /*1d00*/  F2FP.F16.F32.PACK_AB R84, R85, R84 ;  /* 0x000000545554723e */ /* 0x000fe200000000ff */
        /* <DEDUP_REMOVED lines=14> */
[----:B------:R-:W-:Y:S02]  /*1df0*/  F2FP.F16.F32.PACK_AB R85, R86, R85 ;  /* 0x000000555655723e */ /* 0x000fe400000000ff */
[----:B------:R-:W-:-:S02]  /*1e00*/  F2FP.F16.F32.PACK_AB R86, R89, R88 ;  /* 0x000000585956723e */ /* 0x000fc400000000ff */
[----:B------:R-:W-:-:S07]  /*1e10*/  F2FP.F16.F32.PACK_AB R87, R116, R87 ;  /* 0x000000577457723e */ /* 0x000fce00000000ff */
.L_x_5617:
        /* <DEDUP_REMOVED lines=8> */
.L_x_5610:
        /* <DEDUP_REMOVED lines=21> */
[----:B------:R-:W-:Y:S01]  /*1ff0*/  F2FP.F16.F32.PACK_AB R84, R85, R84 ;  /* 0x000000545554723e */ /* 0x000fe200000000ff */
        /* <DEDUP_REMOVED lines=18> */
[----:B------:R-:W-:Y:S01]  /*2120*/  F2FP.F16.F32.PACK_AB R87, R90, R89 ;  /* 0x000000595a57723e */ /* 0x000fe200000000ff */
[----:B------:R-:W-:Y:S06]  /*2130*/  BRA `(.L_x_5621) ;  /* 0x0000000000907947 */ /* 0x000fec0003800000 */
.L_x_5620:
        /* <DEDUP_REMOVED lines=33> */
[----:B------:R-:W-:Y:S02]  /*2350*/  F2FP.F16.F32.PACK_AB R86, R91, R86 ;  /* 0x000000565b56723e */ /* 0x000fe400000000ff */
[----:B------:R-:W-:Y:S02]  /*2360*/  F2FP.F16.F32.PACK_AB R85, R88, R85 ;  /* 0x000000555855723e */ /* 0x000fe400000000ff */
[----:B------:R-:W-:-:S07]  /*2370*/  F2FP.F16.F32.PACK_AB R84, R89, R84 ;  /* 0x000000545954723e */ /* 0x000fce00000000ff */
.L_x_5621:
        /* <DEDUP_REMOVED lines=10> */
.L_x_5619:
[----:B------:R-:W-:Y:S05]  /*2420*/  BSYNC.RECONVERGENT B1 ;  /* 0x0000000000017941 */ /* 0x000fea0003800200 */
.L_x_5618:
        /* <DEDUP_REMOVED lines=22> */
[----:B------:R-:W-:Y:S01]  /*2590*/  F2FP.F16.F32.PACK_AB R87, R76, R87 ;  /* 0x000000574c57723e */ /* 0x000fe200000000ff */
        /* <DEDUP_REMOVED lines=14> */
[----:B------:R-:W-:Y:S02]  /*2680*/  F2FP.F16.F32.PACK_AB R86, R91, R86 ;  /* 0x000000565b56723e */ /* 0x000fe400000000ff */
[----:B------:R-:W-:Y:S02]  /*2690*/  F2FP.F16.F32.PACK_AB R85, R88, R85 ;  /* 0x000000555855723e */ /* 0x000fe400000000ff */
[----:B------:R-:W-:Y:S01]  /*26a0*/  F2FP.F16.F32.PACK_AB R84, R89, R84 ;  /* 0x000000545954723e */ /* 0x000fe200000000ff */
[----:B------:R-:W-:Y:S06]  /*26b0*/  BRA `(.L_x_5623) ;  /* 0x0000000000907947 */ /* 0x000fec0003800000 */
.L_x_5622:
        /* <DEDUP_REMOVED lines=18> */
[----:B------:R-:W-:Y:S01]  /*27e0*/  F2FP.F16.F32.PACK_AB R84, R85, R84 ;  /* 0x000000545554723e */ /* 0x000fe200000000ff */
        /* <DEDUP_REMOVED lines=17> */
.L_x_5623:
[----:B------:R-:W0:Y:S08]  /*2900*/  @P0 LDC.64 R90, c[0x0][0x478] ;  /* 0x00011e00ff5a0b82 */ /* 0x000e300000000a00 */
[----:B------:R-:W1:Y:S01]  /*2910*/  LDC.64 R88, c[0x0][0x468] ;  /* 0x00011a00ff587b82 */ /* 0x000e620000000a00 */
[----:B0-----:R-:W-:-:S05]  /*2920*/  @P0 IMAD.WIDE.U32 R90, R0, 0x20, R90 ;  /* 0x00000020005a0825 */ /* 0x001fca00078e005a */
[----:B------:R2:W-:Y:S01]  /*2930*/  @P0 STG.E.128 desc[UR14][R90.64], R80 ;  /* 0x000000505a000986 */ /* 0x0005e2000c101d0e */
[----:B-1----:R-:W-:-:S03]  /*2940*/  IMAD.WIDE.U32 R88, R0, 0x10, R88 ;  /* 0x0000001000587825 */ /* 0x002fc600078e0058 */
[----:B------:R2:W-:Y:S04]  /*2950*/  @P0 STG.E.128 desc[UR14][R90.64+0x10], R76 ;  /* 0x0000104c5a000986 */ /* 0x0005e8000c101d0e */
[----:B------:R2:W-:Y:S02]  /*2960*/  STG.E.128 desc[UR14][R88.64], R84 ;  /* 0x0000005458007986 */ /* 0x0005e4000c101d0e */
.L_x_5615:
[----:B------:R-:W-:Y:S05]  /*2970*/  BSYNC.RECONVERGENT B0 ;  /* 0x0000000000007941 */ /* 0x000fea0003800200 */
.L_x_5609:
[----:B------:R-:W-:Y:S02]  /*2980*/  UIADD3 UR7, UPT, UPT, UR7, UR22, URZ ;  /* 0x0000001607077290 */ /* 0x000fe4000fffe0ff */
[----:B------:R-:W-:Y:S02]  /*2990*/  UPLOP3.LUT UP2, UPT, UPT, UPT, UP2, 0x40, 0x4 ;  /* 0x000000000004789c */ /* 0x000fe40003f4e820 */
[----:B------:R-:W-:-:S09]  /*29a0*/  UISETP.GE.AND UP1, UPT, UR7, UR23, UPT ;  /* 0x000000170700728c */ /* 0x000fd2000bf26270 */
[----:B------:R-:W-:Y:S05]  /*29b0*/  BRA.U !UP1, `(.L_x_5624) ;  /* 0xffffffd909a07547 */ /* 0x000fea000b83ffff */
.L_x_5602:
        /* <DEDUP_REMOVED lines=23> */
.L_x_5625:
        /* <DEDUP_REMOVED lines=13> */
.L_x_8106:


//--------------------- .text._ZN10layer_norm13ln_bwd_kernelINS_13Kernel_traitsIf6__halffS2_fjLj2048ELj1ELj1ELj4ELj16ENS_18Kernel_traits_baseILj2048EfS2_fS2_fjLj128EEEEELb0ELb0ELb0ELb1EEEvNS_9BwdParamsE --------------------------
	.section	.text._ZN10layer_norm13ln_bwd_kernelINS_13Kernel_traitsIf6__halffS2_fjLj2048ELj1ELj1ELj4ELj16ENS_18Kernel_traits_baseILj2048EfS2_fS2_fjLj128EEEEELb0ELb0ELb0ELb1EEEvNS_9BwdParamsE,"ax",@progbits
	.align	128
        .global         _ZN10layer_norm13ln_bwd_kernelINS_13Kernel_traitsIf6__halffS2_fjLj2048ELj1ELj1ELj4ELj16ENS_18Kernel_traits_baseILj2048EfS2_fS2_fjLj128EEEEELb0ELb0ELb0ELb1EEEvNS_9BwdParamsE
        .type           _ZN10layer_norm13ln_bwd_kernelINS_13Kernel_traitsIf6__halffS2_fjLj2048ELj1ELj1ELj4ELj16ENS_18Kernel_traits_baseILj2048EfS2_fS2_fjLj128EEEEELb0ELb0ELb0ELb1EEEvNS_9BwdParamsE,@function
        .size           _ZN10layer_norm13ln_bwd_kernelINS_13Kernel_traitsIf6__halffS2_fjLj2048ELj1ELj1ELj4ELj16ENS_18Kernel_traits_baseILj2048EfS2_fS2_fjLj128EEEEELb0ELb0ELb0ELb1EEEvNS_9BwdParamsE,(.L_x_8107 - _ZN10layer_norm13ln_bwd_kernelINS_13Kernel_traitsIf6__halffS2_fjLj2048ELj1ELj1ELj4ELj16ENS_18Kernel_traits_baseILj2048EfS2_fS2_fjLj128EEEEELb0ELb0ELb0ELb1EEEvNS_9BwdParamsE)
        .other          _ZN10layer_norm13ln_bwd_kernelINS_13Kernel_traitsIf6__halffS2_fjLj2048ELj1ELj1ELj4ELj16ENS_18Kernel_traits_baseILj2048EfS2_fS2_fjLj128EEEEELb0ELb0ELb0ELb1EEEvNS_9BwdParamsE,@"STO_CUDA_ENTRY STV_DEFAULT"
_ZN10layer_norm13ln_bwd_kernelINS_13Kernel_traitsIf6__halffS2_fjLj2048ELj1ELj1ELj4ELj16ENS_18Kernel_traits_baseILj2048EfS2_fS2_fjLj128EEEEELb0ELb0ELb0ELb1EEEvNS_9BwdParamsE:
.text._ZN10layer_norm13ln_bwd_kernelINS_13Kernel_traitsIf6__halffS2_fjLj2048ELj1ELj1ELj4ELj16ENS_18Kernel_traits_baseILj2048EfS2_fS2_fjLj128EEEEELb0ELb0ELb0ELb1EEEvNS_9BwdParamsE:
        /* <DEDUP_REMOVED lines=56> */
.L_x_5639:
[----:B0-----:R-:W-:Y:S01]  /*0380*/  IMAD R0, R99, UR12, RZ ;  /* 0x0000000c63007c24 */ /* 0x001fe2000f8e02ff */
[----:B------:R-:W0:Y:S04]  /*0390*/  LDC.64 R106, c[0x0][0x3c0] ;  /* 0x0000f000ff6a7b82 */ /* 0x000e280000000a00 */
[----:B------:R-:W-:-:S04]  /*03a0*/  SHF.R.S32.HI R63, RZ, 0x1f, R0 ;  /* 0x0000001fff3f7819 */ /* 0x000fc80000011400 */
[----:B------:R-:W-:Y:S01]  /*03b0*/  LEA.HI R63, R63, R0, RZ, 0x3 ;  /* 0x000000003f3f7211 */ /* 0x000fe200078f18ff */
[----:B------:R-:W3:Y:S03]  /*03c0*/  LDC.64 R56, c[0x0][0x3a8] ;  /* 0x0000ea00ff387b82 */ /* 0x000ee60000000a00 */
[----:B------:R-:W-:-:S05]  /*03d0*/  LEA.HI.SX32 R103, R63, R90, 0x1d ;  /* 0x0000005a3f677211 */ /* 0x000fca00078feaff */
[----:B------:R-:W4:Y:S01]  /*03e0*/  LDC.64 R60, c[0x0][0x428] ;  /* 0x00010a00ff3c7b82 */ /* 0x000f220000000a00 */
[----:B0-----:R-:W-:-:S07]  /*03f0*/  IMAD.WIDE R106, R99, 0x4, R106 ;  /* 0x00000004636a7825 */ /* 0x001fce00078e026a */
[----:B------:R-:W0:Y:S01]  /*0400*/  LDC.64 R62, c[0x0][0x3c8] ;  /* 0x0000f200ff3e7b82 */ /* 0x000e220000000a00 */
[----:B------:R-:W2:Y:S07]  /*0410*/  LDG.E R119, desc[UR6][R106.64] ;  /* 0x000000066a777981 */ /* 0x000eae000c1e1900 */
[----:B------:R-:W1:Y:S01]  /*0420*/  @P0 LDC.64 R58, c[0x0][0x3e0] ;  /* 0x0000f800ff3a0b82 */ /* 0x000e620000000a00 */
[----:B---3--:R-:W-:-:S05]  /*0430*/  IMAD.WIDE.U32 R104, R103, 0x20, R56 ;  /* 0x0000002067687825 */ /* 0x008fca00078e0038 */
[----:B------:R-:W3:Y:S01]  /*0440*/  LDG.E.128 R64, desc[UR6][R104.64] ;  /* 0x0000000668407981 */ /* 0x000ee2000c1e1d00 */
[C---:B----4-:R-:W-:Y:S01]  /*0450*/  IMAD.WIDE.U32 R68, R103.reuse, 0x10, R60 ;  /* 0x0000001067447825 */ /* 0x050fe200078e003c */
[----:B------:R-:W-:Y:S02]  /*0460*/  IADD3 R98, PT, PT, R103, 0x80, RZ ;  /* 0x0000008067627810 */ /* 0x000fe40007ffe0ff */
[----:B------:R-:W4:Y:S04]  /*0470*/  LDG.E.128 R72, desc[UR6][R104.64+0x10] ;  /* 0x0000100668487981 */ /* 0x000f28000c1e1d00 */
[----:B------:R-:W4:Y:S01]  /*0480*/  LDG.E.128 R68, desc[UR6][R68.64] ;  /* 0x0000000644447981 */ /* 0x000f22000c1e1d00 */
[----:B0-----:R-:W-:-:S05]  /*0490*/  IMAD.WIDE R62, R99, 0x4, R62 ;  /* 0x00000004633e7825 */ /* 0x001fca00078e023e */
[----:B------:R-:W4:Y:S01]  /*04a0*/  LDG.E R102, desc[UR6][R62.64] ;  /* 0x000000063e667981 */ /* 0x000f22000c1e1900 */
[----:B-1----:R-:W-:-:S04]  /*04b0*/  @P0 IMAD.WIDE R108, R99, 0x2, R58 ;  /* 0x00000002636c0825 */ /* 0x002fc800078e023a */
[C---:B------:R-:W-:Y:S02]  /*04c0*/  IMAD.WIDE.U32 R56, R98.reuse, 0x20, R56 ;  /* 0x0000002062387825 */ /* 0x040fe400078e0038 */
[----:B------:R-:W4:Y:S04]  /*04d0*/  @P0 LDG.E.U16 R108, desc[UR6][R108.64] ;  /* 0x000000066c6c0981 */ /* 0x000f28000c1e1500 */
[----:B------:R-:W4:Y:S04]  /*04e0*/  LDG.E.128 R76, desc[UR6][R56.64] ;  /* 0x00000006384c7981 */ /* 0x000f28000c1e1d00 */
[----:B------:R-:W4:Y:S01]  /*04f0*/  LDG.E.128 R56, desc[UR6][R56.64+0x10] ;  /* 0x0000100638387981 */ /* 0x000f22000c1e1d00 */
[----:B------:R-:W-:-:S06]  /*0500*/  IMAD.WIDE.U32 R60, R98, 0x10, R60 ;  /* 0x00000010623c7825 */ /* 0x000fcc00078e003c */
[----:B------:R-:W4:Y:S01]  /*0510*/  LDG.E.128 R60, desc[UR6][R60.64] ;  /* 0x000000063c3c7981 */ /* 0x000f22000c1e1d00 */
        /* <DEDUP_REMOVED lines=12> */
[----:B--2---:R-:W-:-:S05]  /*05e0*/  FSEL R119, R119, RZ, !P3 ;  /* 0x000000ff77777208 */ /* 0x004fca0005800000 */
[C---:B---3--:R-:W-:Y:S01]  /*05f0*/  FADD.FTZ R0, -R119.reuse, R64 ;  /* 0x0000004077007221 */ /* 0x048fe20000010100 */
[C---:B------:R-:W-:Y:S01]  /*0600*/  FADD.FTZ R65, -R119.reuse, R65 ;  /* 0x0000004177417221 */ /* 0x040fe20000010100 */
[----:B------:R-:W-:Y:S01]  /*0610*/  FADD.FTZ R66, -R119, R66 ;  /* 0x0000004277427221 */ /* 0x000fe20000010100 */
[--C-:B----4-:R-:W-:Y:S02]  /*0620*/  HADD2.F32 R115, -RZ, R68.reuse.H0_H0 ;  /* 0x20000044ff737230 */ /* 0x110fe40000004100 */
[----:B------:R-:W-:Y:S02]  /*0630*/  HADD2.F32 R68, -RZ, R68.H1_H1 ;  /* 0x30000044ff447230 */ /* 0x000fe40000004100 */
[----:B------:R-:W-:Y:S01]  /*0640*/  FMUL.FTZ R0, R102, R0 ;  /* 0x0000000066007220 */ /* 0x000fe20000410000 */
[----:B------:R-:W-:-:S03]  /*0650*/  FADD.FTZ R97, R115, R97 ;  /* 0x0000006173617221 */ /* 0x000fc60000010000 */
[-C--:B------:R-:W-:Y:S01]  /*0660*/  FFMA.FTZ R100, R0, R115.reuse, R100 ;  /* 0x0000007300647223 */ /* 0x080fe20000010064 */
[----:B------:R-:W-:Y:S01]  /*0670*/  FMUL.FTZ R115, R16, R115 ;  /* 0x0000007310737220 */ /* 0x000fe20000410000 */
[--C-:B------:R-:W-:Y:S02]  /*0680*/  HADD2.F32 R113, -RZ, R69.reuse.H0_H0 ;  /* 0x20000045ff717230 */ /* 0x100fe40000004100 */
[C---:B------:R-:W-:Y:S01]  /*0690*/  FMUL.FTZ R118, R102.reuse, R65 ;  /* 0x0000004166767220 */ /* 0x040fe20000410000 */
[----:B0-----:R-:W-:Y:S01]  /*06a0*/  FMUL.FTZ R117, R102, R66 ;  /* 0x0000004266757220 */ /* 0x001fe20000410000 */
[----:B------:R-:W-:Y:S02]  /*06b0*/  @P0 HADD2.F32 R101, -RZ, R108.H0_H0 ;  /* 0x2000006cff650230 */ /* 0x000fe40000004100 */
[----:B------:R-:W-:Y:S01]  /*06c0*/  FMUL.FTZ R114, R17, R68 ;  /* 0x0000004411727220 */ /* 0x000fe20000410000 */
[----:B------:R-:W-:Y:S01]  /*06d0*/  FADD.FTZ R65, RZ, R115 ;  /* 0x00000073ff417221 */ /* 0x000fe20000010000 */
[C---:B------:R-:W-:Y:S01]  /*06e0*/  FADD.FTZ R108, -R119.reuse, R74 ;  /* 0x0000004a776c7221 */ /* 0x040fe20000010100 */
[----:B------:R-:W-:Y:S01]  /*06f0*/  FADD.FTZ R74, -R119, R78 ;  /* 0x0000004e774a7221 */ /* 0x000fe20000010100 */
[----:B------:R-:W-:-:S02]  /*0700*/  HADD2.F32 R69, -RZ, R69.H1_H1 ;  /* 0x30000045ff457230 */ /* 0x000fc40000004100 */
[----:B------:R-:W-:Y:S01]  /*0710*/  FADD.FTZ R112, -R119, R72 ;  /* 0x0000004877707221 */ /* 0x000fe20000010100 */
[----:B------:R-:W-:Y:S01]  /*0720*/  FADD.FTZ R93, R113, R93 ;  /* 0x0000005d715d7221 */ /* 0x000fe20000010000 */
[-C--:B------:R-:W-:Y:S01]  /*0730*/  FFMA.FTZ R94, R117, R113.reuse, R94 ;  /* 0x00000071755e7223 */ /* 0x080fe2000001005e */
[----:B------:R-:W-:Y:S01]  /*0740*/  FMUL.FTZ R113, R18, R113 ;  /* 0x0000007112717220 */ /* 0x000fe20000410000 */
[--C-:B------:R-:W-:Y:S02]  /*0750*/  HADD2.F32 R110, -RZ, R70.reuse.H0_H0 ;  /* 0x20000046ff6e7230 */ /* 0x100fe40000004100 */
[C---:B------:R-:W-:Y:S01]  /*0760*/  FADD.FTZ R78, -R119.reuse, R58 ;  /* 0x0000003a774e7221 */ /* 0x040fe20000010100 */
[----:B------:R-:W-:Y:S01]  /*0770*/  FADD.FTZ R58, R114, R65 ;  /* 0x00000041723a7221 */ /* 0x000fe20000010000 */
[----:B------:R-:W-:Y:S01]  /*0780*/  FADD.FTZ R73, -R119, R73 ;  /* 0x0000004977497221 */ /* 0x000fe20000010100 */
[----:B------:R-:W-:Y:S01]  /*0790*/  FMUL.FTZ R112, R102, R112 ;  /* 0x0000007066707220 */ /* 0x000fe20000410000 */
[----:B------:R-:W-:Y:S01]  /*07a0*/  FMUL.FTZ R111, R19, R69 ;  /* 0x00000045136f7220 */ /* 0x000fe20000410000 */
[----:B------:R-:W-:Y:S01]  /*07b0*/  FADD.FTZ R58, R113, R58 ;  /* 0x0000003a713a7221 */ /* 0x000fe20000010000 */
[----:B------:R-:W-:-:S02]  /*07c0*/  HADD2.F32 R107, -RZ, R70.H1_H1 ;  /* 0x30000046ff6b7230 */ /* 0x000fc40000004100 */
[----:B------:R-:W-:Y:S01]  /*07d0*/  FADD.FTZ R14, R110, R14 ;  /* 0x0000000e6e0e7221 */ /* 0x000fe20000010000 */
[-C--:B------:R-:W-:Y:S01]  /*07e0*/  FFMA.FTZ R2, R112, R110.reuse, R2 ;  /* 0x0000006e70027223 */ /* 0x080fe20000010002 */
[----:B------:R-:W-:Y:S01]  /*07f0*/  FMUL.FTZ R109, R102, R73 ;  /* 0x00000049666d7220 */ /* 0x000fe20000410000 */
[----:B------:R-:W-:Y:S01]  /*0800*/  FMUL.FTZ R110, R20, R110 ;  /* 0x0000006e146e7220 */ /* 0x000fe20000410000 */
[----:B------:R-:W-:Y:S01]  /*0810*/  FADD.FTZ R65, R111, R58 ;  /* 0x0000003a6f417221 */ /* 0x000fe20000010000 */
[--C-:B------:R-:W-:Y:S02]  /*0820*/  HADD2.F32 R106, -RZ, R71.reuse.H0_H0 ;  /* 0x20000047ff6a7230 */ /* 0x100fe40000004100 */
[----:B------:R-:W-:Y:S01]  /*0830*/  FADD.FTZ R67, -R119, R67 ;  /* 0x0000004377437221 */ /* 0x000fe20000010100 */
[----:B------:R-:W-:Y:S01]  /*0840*/  FADD.FTZ R15, R107, R15 ;  /* 0x0000000f6b0f7221 */ /* 0x000fe20000010000 */
[----:B------:R-:W-:Y:S01]  /*0850*/  FMUL.FTZ R108, R102, R108 ;  /* 0x0000006c666c7220 */ /* 0x000fe20000410000 */
[-C--:B------:R-:W-:Y:S01]  /*0860*/  FFMA.FTZ R3, R109, R107.reuse, R3 ;  /* 0x0000006b6d037223 */ /* 0x080fe20000010003 */
[----:B------:R-:W-:Y:S01]  /*0870*/  FMUL.FTZ R107, R21, R107 ;  /* 0x0000006b156b7220 */ /* 0x000fe20000410000 */
[----:B------:R-:W-:Y:S01]  /*0880*/  FADD.FTZ R64, R110, R65 ;  /* 0x000000416e407221 */ /* 0x000fe20000010000 */
[----:B------:R-:W-:-:S02]  /*0890*/  HADD2.F32 R71, -RZ, R71.H1_H1 ;  /* 0x30000047ff477230 */ /* 0x000fc40000004100 */
[----:B------:R-:W-:Y:S01]  /*08a0*/  FMUL.FTZ R116, R102, R67 ;  /* 0x0000004366747220 */ /* 0x000fe20000410000 */
[----:B------:R-:W-:Y:S01]  /*08b0*/  FADD.FTZ R80, R106, R80 ;  /* 0x000000506a507221 */ /* 0x000fe20000010000 */
[-C--:B------:R-:W-:Y:S01]  /*08c0*/  FFMA.FTZ R4, R108, R106.reuse, R4 ;  /* 0x0000006a6c047223 */ /* 0x080fe20000010004 */
[----:B------:R-:W-:Y:S01]  /*08d0*/  FMUL.FTZ R106, R22, R106 ;  /* 0x0000006a166a7220 */ /* 0x000fe20000410000 */
[----:B------:R-:W-:Y:S01]  /*08e0*/  FADD.FTZ R67, R107, R64 ;  /* 0x000000406b437221 */ /* 0x000fe20000010000 */
[--C-:B------:R-:W-:Y:S02]  /*08f0*/  HADD2.F32 R58, -RZ, R60.reuse.H0_H0 ;  /* 0x2000003cff3a7230 */ /* 0x100fe40000004100 */
[----:B------:R-:W-:Y:S01]  /*0900*/  FFMA.FTZ R65, R0, R115, RZ ;  /* 0x0000007300417223 */ /* 0x000fe200000100ff */
[----:B------:R-:W-:Y:S01]  /*0910*/  FMUL.FTZ R104, R23, R71 ;  /* 0x0000004717687220 */ /* 0x000fe20000410000 */
[----:B------:R-:W-:Y:S01]  /*0920*/  FADD.FTZ R67, R106, R67 ;  /* 0x000000436a437221 */ /* 0x000fe20000010000 */
[----:B------:R-:W-:Y:S01]  /*0930*/  FADD.FTZ R91, R69, R91 ;  /* 0x0000005b455b7221 */ /* 0x000fe20000010000 */
[----:B------:R-:W-:Y:S01]  /*0940*/  FFMA.FTZ R92, R116, R69, R92 ;  /* 0x00000045745c7223 */ /* 0x000fe2000001005c */
[----:B------:R-:W-:-:S02]  /*0950*/  HADD2.F32 R123, -RZ, R60.H1_H1 ;  /* 0x3000003cff7b7230 */ /* 0x000fc40000004100 */
[----:B------:R-:W-:Y:S01]  /*0960*/  FFMA.FTZ R66, R118, R114, R65 ;  /* 0x0000007276427223 */ /* 0x000fe20000010041 */
[----:B------:R-:W-:Y:S01]  /*0970*/  FMUL.FTZ R64, R24, R58 ;  /* 0x0000003a18407220 */ /* 0x000fe20000410000 */
[----:B------:R-:W-:Y:S01]  /*0980*/  FADD.FTZ R69, R104, R67 ;  /* 0x0000004368457221 */ /* 0x000fe20000010000 */
[----:B------:R-:W-:Y:S01]  /*0990*/  FADD.FTZ R95, R68, R95 ;  /* 0x0000005f445f7221 */ /* 0x000fe20000010000 */
[----:B------:R-:W-:Y:S01]  /*09a0*/  FFMA.FTZ R96, R118, R68, R96 ;  /* 0x0000004476607223 */ /* 0x000fe20000010060 */
[--C-:B------:R-:W-:Y:S02]  /*09b0*/  HADD2.F32 R60, -RZ, R61.reuse.H0_H0 ;  /* 0x2000003dff3c7230 */ /* 0x100fe40000004100 */
[----:B------:R-:W-:Y:S01]  /*09c0*/  FFMA.FTZ R67, R117, R113, R66 ;  /* 0x0000007175437223 */ /* 0x000fe20000010042 */
[----:B------:R-:W-:Y:S01]  /*09d0*/  FMUL.FTZ R65, R25, R123 ;  /* 0x0000007b19417220 */ /* 0x000fe20000410000 */
[----:B------:R-:W-:Y:S01]  /*09e0*/  FADD.FTZ R68, R64, R69 ;  /* 0x0000004540447221 */ /* 0x000fe20000010000 */
[----:B------:R-:W-:Y:S01]  /*09f0*/  FADD.FTZ R105, -R119, R75 ;  /* 0x0000004b77697221 */ /* 0x000fe20000010100 */
[----:B------:R-:W-:Y:S01]  /*0a00*/  FFMA.FTZ R67, R116, R111, R67 ;  /* 0x0000006f74437223 */ /* 0x000fe20000010043 */
[----:B------:R-:W-:-:S02]  /*0a10*/  HADD2.F32 R61, -RZ, R61.H1_H1 ;  /* 0x3000003dff3d7230 */ /* 0x000fc40000004100 */
[----:B------:R-:W-:Y:S01]  /*0a20*/  FMUL.FTZ R66, R26, R60 ;  /* 0x0000003c1a427220 */ /* 0x000fe20000410000 */
[----:B------:R-:W-:Y:S01]  /*0a30*/  FADD.FTZ R69, R68, R65 ;  /* 0x0000004144457221 */ /* 0x000fe20000010000 */
[C---:B------:R-:W-:Y:S01]  /*0a40*/  FADD.FTZ R70, -R119.reuse, R76 ;  /* 0x0000004c77467221 */ /* 0x040fe20000010100 */
[C---:B------:R-:W-:Y:S01]  /*0a50*/  FADD.FTZ R72, -R119.reuse, R77 ;  /* 0x0000004d77487221 */ /* 0x040fe20000010100 */
[C---:B------:R-:W-:Y:S01]  /*0a60*/  FADD.FTZ R75, -R119.reuse, R79 ;  /* 0x0000004f774b7221 */ /* 0x040fe20000010100 */
[C---:B------:R-:W-:Y:S01]  /*0a70*/  FADD.FTZ R56, -R119.reuse, R56 ;  /* 0x0000003877387221 */ /* 0x040fe20000010100 */
[C---:B------:R-:W-:Y:S01]  /*0a80*/  FADD.FTZ R57, -R119.reuse, R57 ;  /* 0x0000003977397221 */ /* 0x040fe20000010100 */
[----:B------:R-:W-:Y:S01]  /*0a90*/  FADD.FTZ R59, -R119, R59 ;  /* 0x0000003b773b7221 */ /* 0x000fe20000010100 */
[----:B------:R-:W-:Y:S01]  /*0aa0*/  FMUL.FTZ R105, R102, R105 ;  /* 0x0000006966697220 */ /* 0x000fe20000410000 */
[----:B------:R-:W-:Y:S01]  /*0ab0*/  FFMA.FTZ R68, R112, R110, R67 ;  /* 0x0000006e70447223 */ /* 0x000fe20000010043 */
[----:B------:R-:W-:-:S02]  /*0ac0*/  HADD2.F32 R119, -RZ, R62.H0_H0 ;  /* 0x2000003eff777230 */ /* 0x000fc40000004100 */
[----:B------:R-:W-:Y:S01]  /*0ad0*/  FADD.FTZ R76, R69, R66 ;  /* 0x00000042454c7221 */ /* 0x000fe20000010000 */
[----:B------:R-:W-:Y:S01]  /*0ae0*/  FMUL.FTZ R67, R27, R61 ;  /* 0x0000003d1b437220 */ /* 0x000fe20000410000 */
[----:B------:R-:W-:Y:S01]  /*0af0*/  FADD.FTZ R81, R71, R81 ;  /* 0x0000005147517221 */ /* 0x000fe20000010000 */
[----:B------:R-:W-:Y:S01]  /*0b00*/  FFMA.FTZ R5, R105, R71, R5 ;  /* 0x0000004769057223 */ /* 0x000fe20000010005 */
[----:B-1----:R-:W-:Y:S02]  /*0b10*/  HADD2.F32 R121, -RZ, R62.H1_H1 ;  /* 0x3000003eff797230 */ /* 0x002fe40000004100 */
[----:B------:R-:W-:Y:S01]  /*0b20*/  FFMA.FTZ R69, R109, R107, R68 ;  /* 0x0000006b6d457223 */ /* 0x000fe20000010044 */
[----:B------:R-:W-:Y:S01]  /*0b30*/  FADD.FTZ R71, R76, R67 ;  /* 0x000000434c477221 */ /* 0x000fe20000010000 */
[----:B------:R-:W-:Y:S01]  /*0b40*/  FMUL.FTZ R68, R28, R119 ;  /* 0x000000771c447220 */ /* 0x000fe20000410000 */
[--C-:B------:R-:W-:Y:S02]  /*0b50*/  HADD2.F32 R120, -RZ, R63.reuse.H0_H0 ;  /* 0x2000003fff787230 */ /* 0x100fe40000004100 */
[----:B------:R-:W-:Y:S01]  /*0b60*/  FFMA.FTZ R62, R108, R106, R69 ;  /* 0x0000006a6c3e7223 */ /* 0x000fe20000010045 */
[----:B------:R-:W-:Y:S01]  /*0b70*/  FMUL.FTZ R69, R29, R121 ;  /* 0x000000791d457220 */ /* 0x000fe20000410000 */
[----:B------:R-:W-:Y:S01]  /*0b80*/  FADD.FTZ R76, R71, R68 ;  /* 0x00000044474c7221 */ /* 0x000fe20000010000 */
[----:B------:R-:W-:-:S02]  /*0b90*/  HADD2.F32 R122, -RZ, R63.H1_H1 ;  /* 0x3000003fff7a7230 */ /* 0x000fc40000004100 */
[----:B------:R-:W-:Y:S01]  /*0ba0*/  FMUL.FTZ R70, R102, R70 ;  /* 0x0000004666467220 */ /* 0x000fe20000410000 */
[----:B------:R-:W-:Y:S01]  /*0bb0*/  FFMA.FTZ R63, R105, R104, R62 ;  /* 0x00000068693f7223 */ /* 0x000fe2000001003e */
[----:B------:R-:W-:Y:S01]  /*0bc0*/  FADD.FTZ R76, R76, R69 ;  /* 0x000000454c4c7221 */ /* 0x000fe20000010000 */
[----:B------:R-:W-:Y:S01]  /*0bd0*/  FMUL.FTZ R71, R30, R120 ;  /* 0x000000781e477220 */ /* 0x000fe20000410000 */
[----:B------:R-:W-:Y:S01]  /*0be0*/  FMUL.FTZ R72, R102, R72 ;  /* 0x0000004866487220 */ /* 0x000fe20000410000 */
[----:B------:R-:W-:Y:S01]  /*0bf0*/  FFMA.FTZ R63, R70, R64, R63 ;  /* 0x00000040463f7223 */ /* 0x000fe2000001003f */
[----:B------:R-:W-:Y:S01]  /*0c00*/  FMUL.FTZ R73, R31, R122 ;  /* 0x0000007a1f497220 */ /* 0x000fe20000410000 */
[----:B------:R-:W-:Y:S01]  /*0c10*/  FADD.FTZ R62, R76, R71 ;  /* 0x000000474c3e7221 */ /* 0x000fe20000010000 */
[----:B------:R-:W-:Y:S01]  /*0c20*/  FMUL.FTZ R74, R102, R74 ;  /* 0x0000004a664a7220 */ /* 0x000fe20000410000 */
[----:B------:R-:W-:Y:S02]  /*0c30*/  FFMA.FTZ R63, R72, R65, R63 ;  /* 0x00000041483f7223 */ /* 0x000fe4000001003f */
[----:B------:R-:W-:Y:S01]  /*0c40*/  FADD.FTZ R62, R62, R73 ;  /* 0x000000493e3e7221 */ /* 0x000fe20000010000 */
[----:B------:R-:W-:Y:S01]  /*0c50*/  FMUL.FTZ R75, R102, R75 ;  /* 0x0000004b664b7220 */ /* 0x000fe20000410000 */
[----:B------:R-:W-:-:S03]  /*0c60*/  FFMA.FTZ R124, R74, R66, R63 ;  /* 0x000000424a7c7223 */ /* 0x000fc6000001003f */
        /* <DEDUP_REMOVED lines=15> */
[----:B------:R-:W0:Y:S04]  /*0d60*/  SHFL.DOWN PT, R62, R57, 0x8, 0x1f ;  /* 0x09001f00393e7f89 */ /* 0x000e2800000e0000 */
[----:B------:R-:W1:Y:S01]  /*0d70*/  SHFL.DOWN PT, R124, R59, 0x4, 0x1f ;  /* 0x08801f003b7c7f89 */ /* 0x000e6200000e0000 */
[----:B0-----:R-:W-:-:S05]  /*0d80*/  FADD.FTZ R62, R57, R62 ;  /* 0x0000003e393e7221 */ /* 0x001fca0000010000 */
[----:B------:R-:W0:Y:S01]  /*0d90*/  SHFL.DOWN PT, R125, R62, 0x4, 0x1f ;  /* 0x08801f003e7d7f89 */ /* 0x000e2200000e0000 */
[----:B-1----:R-:W-:-:S05]  /*0da0*/  FADD.FTZ R124, R59, R124 ;  /* 0x0000007c3b7c7221 */ /* 0x002fca0000010000 */
[----:B------:R-:W1:Y:S01]  /*0db0*/  SHFL.DOWN PT, R57, R124, 0x2, 0x1f ;  /* 0x08401f007c397f89 */ /* 0x000e6200000e0000 */
[----:B0-----:R-:W-:-:S05]  /*0dc0*/  FADD.FTZ R125, R62, R125 ;  /* 0x0000007d3e7d7221 */ /* 0x001fca0000010000 */
[----:B------:R-:W0:Y:S01]  /*0dd0*/  SHFL.DOWN PT, R56, R125, 0x2, 0x1f ;  /* 0x08401f007d387f89 */ /* 0x000e2200000e0000 */
[----:B-1----:R-:W-:Y:S01]  /*0de0*/  FADD.FTZ R124, R124, R57 ;  /* 0x000000397c7c7221 */ /* 0x002fe20000010000 */
[----:B------:R-:W-:Y:S01]  /*0df0*/  LOP3.LUT P2, RZ, R90, 0x1f, RZ, 0xc0, !PT ;  /* 0x0000001f5aff7812 */ /* 0x000fe2000784c0ff */
[----:B0-----:R-:W-:-:S03]  /*0e00*/  FADD.FTZ R63, R125, R56 ;  /* 0x000000387d3f7221 */ /* 0x001fc60000010000 */
        /* <DEDUP_REMOVED lines=15> */
.L_x_5628:
[----:B------:R-:W-:Y:S05]  /*0f00*/  BSYNC.RECONVERGENT B0 ;  /* 0x0000000000007941 */ /* 0x000fea0003800200 */
.L_x_5627:
        /* <DEDUP_REMOVED lines=78> */
.L_x_5630:
        /* <DEDUP_REMOVED lines=36> */
.L_x_5631:
        /* <DEDUP_REMOVED lines=47> */
.L_x_5632:
[-CC-:B------:R-:W-:Y:S01]  /*1920*/  FFMA.FTZ R0, R75, R62.reuse, R63.reuse ;  /* 0x0000003e4b007223 */ /* 0x180fe2000001003f */
[-CC-:B0-----:R-:W-:Y:S01]  /*1930*/  FFMA.FTZ R57, R70, R62.reuse, R63.reuse ;  /* 0x0000003e46397223 */ /* 0x181fe2000001003f */
        /* <DEDUP_REMOVED lines=34> */
.L_x_5633:
[----:B------:R-:W0:Y:S01]  /*1b60*/  @P1 LDC.64 R62, c[0x0][0x478] ;  /* 0x00011e00ff3e1b82 */ /* 0x000e220000000a00 */
[----:B------:R-:W-:-:S04]  /*1b70*/  IMAD.WIDE.U32 R60, R98, 0x10, R60 ;  /* 0x00000010623c7825 */ /* 0x000fc800078e003c */
[----:B0-----:R-:W-:-:S05]  /*1b80*/  @P1 IMAD.WIDE.U32 R62, R98, 0x20, R62 ;  /* 0x00000020623e1825 */ /* 0x001fca00078e003e */
[----:B------:R0:W-:Y:S04]  /*1b90*/  @P1 STG.E.128 desc[UR6][R62.64], R52 ;  /* 0x000000343e001986 */ /* 0x0001e8000c101d06 */
[----:B------:R0:W-:Y:S04]  /*1ba0*/  @P1 STG.E.128 desc[UR6][R62.64+0x10], R32 ;  /* 0x000010203e001986 */ /* 0x0001e8000c101d06 */
[----:B------:R0:W-:Y:S01]  /*1bb0*/  STG.E.128 desc[UR6][R60.64], R56 ;  /* 0x000000383c007986 */ /* 0x0001e2000c101d06 */
[----:B------:R-:W-:Y:S05]  /*1bc0*/  BRA `(.L_x_5634) ;  /* 0x00000008008c7947 */ /* 0x000fea0003800000 */
.L_x_5629:
        /* <DEDUP_REMOVED lines=40> */
.L_x_5635:
        /* <DEDUP_REMOVED lines=36> */
.L_x_5636:
        /* <DEDUP_REMOVED lines=45> */
.L_x_5637:
        /* <DEDUP_REMOVED lines=36> */
.L_x_5638:
[----:B------:R-:W0:Y:S01]  /*25a0*/  @P1 LDC.64 R62, c[0x0][0x478] ;  /* 0x00011e00ff3e1b82 */ /* 0x000e220000000a00 */
[----:B------:R-:W-:-:S04]  /*25b0*/  IMAD.WIDE.U32 R60, R98, 0x10, R60 ;  /* 0x00000010623c7825 */ /* 0x000fc800078e003c */
[----:B0-----:R-:W-:-:S05]  /*25c0*/  @P1 IMAD.WIDE.U32 R62, R98, 0x20, R62 ;  /* 0x00000020623e1825 */ /* 0x001fca00078e003e */
[----:B------:R1:W-:Y:S04]  /*25d0*/  @P1 STG.E.128 desc[UR6][R62.64], R52 ;  /* 0x000000343e001986 */ /* 0x0003e8000c101d06 */
[----:B------:R1:W-:Y:S04]  /*25e0*/  @P1 STG.E.128 desc[UR6][R62.64+0x10], R32 ;  /* 0x000010203e001986 */ /* 0x0003e8000c101d06 */
[----:B------:R1:W-:Y:S02]  /*25f0*/  STG.E.128 desc[UR6][R60.64], R56 ;  /* 0x000000383c007986 */ /* 0x0003e4000c101d06 */
.L_x_5634:
        /* <DEDUP_REMOVED lines=37> */
.L_x_5626:
        /* <DEDUP_REMOVED lines=16> */
.L_x_5640:
        /* <DEDUP_REMOVED lines=11> */
.L_x_8107:


//--------------------- .text._ZN10layer_norm13ln_bwd_kernelINS_13Kernel_traitsIf6__halffS2_fjLj2048ELj1ELj1ELj4ELj16ENS_18Kernel_traits_baseILj2048EfS2_fS2_fjLj128EEEEELb0ELb0ELb1ELb0EEEvNS_9BwdParamsE --------------------------
	.section	.text._ZN10layer_norm13ln_bwd_kernelINS_13Kernel_traitsIf6__halffS2_fjLj2048ELj1ELj1ELj4ELj16ENS_18Kernel_traits_baseILj2048EfS2_fS2_fjLj128EEEEELb0ELb0ELb1ELb0EEEvNS_9BwdParamsE,"ax",@progbits
	.align	128
        .global         _ZN10layer_norm13ln_bwd_kernelINS_13Kernel_traitsIf6__halffS2_fjLj2048ELj1ELj1ELj4ELj16ENS_18Kernel_traits_baseILj2048EfS2_fS2_fjLj128EEEEELb0ELb0ELb1ELb0EEEvNS_9BwdParamsE
        .type           _ZN10layer_norm13ln_bwd_kernelINS_13Kernel_traitsIf6__halffS2_fjLj2048ELj1ELj1ELj4ELj16ENS_18Kernel_traits_baseILj2048EfS2_fS2_fjLj128EEEEELb0ELb0ELb1ELb0EEEvNS_9BwdParamsE,@function
        .size           _ZN10layer_norm13ln_bwd_kernelINS_13Kernel_traitsIf6__halffS2_fjLj2048ELj1ELj1ELj4ELj16ENS_18Kernel_traits_baseILj2048EfS2_fS2_fjLj128EEEEELb0ELb0ELb1ELb0EEEvNS_9BwdParamsE,(.L_x_8108 - _ZN10layer_norm13ln_bwd_kernelINS_13Kernel_traitsIf6__halffS2_fjLj2048ELj1ELj1ELj4ELj16ENS_18Kernel_traits_baseILj2048EfS2_fS2_fjLj128EEEEELb0ELb0ELb1ELb0EEEvNS_9BwdParamsE)
        .other          _ZN10layer_norm13ln_bwd_kernelINS_13Kernel_traitsIf6__halffS2_fjLj2048ELj1ELj1ELj4ELj16ENS_18Kernel_traits_baseILj2048EfS2_fS2_fjLj128EEEEELb0ELb0ELb1ELb0EEEvNS_9BwdParamsE,@"STO_CUDA_ENTRY STV_DEFAULT"
_ZN10layer_norm13ln_bwd_kernelINS_13Kernel_traitsIf6__halffS2_fjLj2048ELj1ELj1ELj4ELj16ENS_18Kernel_traits_baseILj2048EfS2_fS2_fjLj128EEEEELb0ELb0ELb1ELb0EEEvNS_9BwdParamsE:
.text._ZN10layer_norm13ln_bwd_kernelINS_13Kernel_traitsIf6__halffS2_fjLj2048ELj1ELj1ELj4ELj16ENS_18Kernel_traits_baseILj2048EfS2_fS2_fjLj128EEEEELb0ELb0ELb1ELb0EEEvNS_9BwdParamsE:
        /* <DEDUP_REMOVED lines=68> */
.L_x_5689:
        /* <DEDUP_REMOVED lines=57> */
[----:B------:R-:W-:Y:S02]  /*07d0*/  IADD3 R121, PT, PT, R121, 0x80, RZ ;  /* 0x0000008079797810 */ /* 0x000fe40007ffe0ff */
[----:B------:R-:W-:Y:S01]  /*07e0*/  IADD3 R120, PT, PT, R120, 0x80, RZ ;  /* 0x0000008078787810 */ /* 0x000fe20007ffe0ff */
[C---:B--2---:R-:W-:Y:S01]  /*07f0*/  FADD.FTZ R4, -R118.reuse, R4 ;  /* 0x0000000476047221 */ /* 0x044fe20000010100 */
[----:B------:R-:W-:-:S03]  /*0800*/  FADD.FTZ R5, -R118, R5 ;  /* 0x0000000576057221 */ /* 0x000fc60000010100 */
[----:B------:R-:W-:Y:S01]  /*0810*/  FMUL.FTZ R119, R4, UR31 ;  /* 0x0000001f04777c20 */ /* 0x000fe20008410000 */
[--C-:B----4-:R-:W-:Y:S02]  /*0820*/  HADD2.F32 R117, -RZ, R88.reuse.H0_H0 ;  /* 0x20000058ff757230 */ /* 0x110fe40000004100 */
[----:B------:R-:W-:Y:S01]  /*0830*/  FADD.FTZ R6, -R118, R6 ;  /* 0x0000000676067221 */ /* 0x000fe20000010100 */
[----:B------:R-:W-:Y:S02]  /*0840*/  HADD2.F32 R114, -RZ, R88.H1_H1 ;  /* 0x30000058ff727230 */ /* 0x000fe40000004100 */
[----:B------:R-:W-:Y:S01]  /*0850*/  FMUL.FTZ R116, R5, UR31 ;  /* 0x0000001f05747c20 */ /* 0x000fe20008410000 */
[----:B------:R-:W-:Y:S01]  /*0860*/  FADD.FTZ R32, R32, R117 ;  /* 0x0000007520207221 */ /* 0x000fe20000010000 */
[-C--:B------:R-:W-:Y:S01]  /*0870*/  FFMA.FTZ R48, R119, R117.reuse, R48 ;  /* 0x0000007577307223 */ /* 0x080fe20000010030 */
[----:B-----5:R-:W-:Y:S01]  /*0880*/  FMUL.FTZ R117, R56, R117 ;  /* 0x0000007538757220 */ /* 0x020fe20000410000 */
[----:B------:R-:W-:-:S02]  /*0890*/  HADD2.F32 R113, -RZ, R89.H0_H0 ;  /* 0x20000059ff717230 */ /* 0x000fc40000004100 */
[----:B------:R-:W-:Y:S01]  /*08a0*/  FADD.FTZ R112, -R118, R7 ;  /* 0x0000000776707221 */ /* 0x000fe20000010100 */
[----:B------:R-:W-:Y:S01]  /*08b0*/  FMUL.FTZ R115, R6, UR31 ;  /* 0x0000001f06737c20 */ /* 0x000fe20008410000 */
[----:B------:R-:W-:Y:S01]  /*08c0*/  FADD.FTZ R33, R33, R114 ;  /* 0x0000007221217221 */ /* 0x000fe20000010000 */
[-C--:B------:R-:W-:Y:S01]  /*08d0*/  FFMA.FTZ R49, R116, R114.reuse, R49 ;  /* 0x0000007274317223 */ /* 0x080fe20000010031 */
[----:B0-----:R-:W-:Y:S02]  /*08e0*/  HADD2.F32 R110, -RZ, R89.H1_H1 ;  /* 0x30000059ff6e7230 */ /* 0x001fe40000004100 */
[C---:B---3--:R-:W-:Y:S01]  /*08f0*/  FADD.FTZ R92, -R118.reuse, R92 ;  /* 0x0000005c765c7221 */ /* 0x048fe20000010100 */
[----:B------:R-:W-:Y:S01]  /*0900*/  FMUL.FTZ R114, R57, R114 ;  /* 0x0000007239727220 */ /* 0x000fe20000410000 */
[----:B------:R-:W-:Y:S01]  /*0910*/  FADD.FTZ R5, RZ, R117 ;  /* 0x00000075ff057221 */ /* 0x000fe20000010000 */
[----:B------:R-:W-:Y:S01]  /*0920*/  FFMA.FTZ R89, R119, R117, RZ ;  /* 0x0000007577597223 */ /* 0x000fe200000100ff */
[----:B------:R-:W-:Y:S01]  /*0930*/  FADD.FTZ R93, -R118, R93 ;  /* 0x0000005d765d7221 */ /* 0x000fe20000010100 */
[----:B------:R-:W-:Y:S01]  /*0940*/  FMUL.FTZ R112, R112, UR31 ;  /* 0x0000001f70707c20 */ /* 0x000fe20008410000 */
[----:B------:R-:W-:Y:S01]  /*0950*/  FADD.FTZ R34, R34, R113 ;  /* 0x0000007122227221 */ /* 0x000fe20000010000 */
[-C--:B------:R-:W-:Y:S01]  /*0960*/  FFMA.FTZ R50, R115, R113.reuse, R50 ;  /* 0x0000007173327223 */ /* 0x080fe20000010032 */
[----:B------:R-:W-:Y:S01]  /*0970*/  FMUL.FTZ R113, R58, R113 ;  /* 0x000000713a717220 */ /* 0x000fe20000410000 */
[----:B------:R-:W-:Y:S01]  /*0980*/  FMUL.FTZ R111, R92, UR31 ;  /* 0x0000001f5c6f7c20 */ /* 0x000fe20008410000 */
[----:B------:R-:W-:Y:S01]  /*0990*/  FADD.FTZ R6, R5, R114 ;  /* 0x0000007205067221 */ /* 0x000fe20000010000 */
[----:B------:R-:W-:-:S02]  /*09a0*/  HADD2.F32 R3, -RZ, R90.H0_H0 ;  /* 0x2000005aff037230 */ /* 0x000fc40000004100 */
[----:B------:R-:W-:Y:S01]  /*09b0*/  FFMA.FTZ R92, R116, R114, R89 ;  /* 0x00000072745c7223 */ /* 0x000fe20000010059 */
[----:B------:R-:W-:Y:S02]  /*09c0*/  HADD2.F32 R90, -RZ, R90.H1_H1 ;  /* 0x3000005aff5a7230 */ /* 0x000fe40000004100 */
[----:B------:R-:W-:Y:S01]  /*09d0*/  FADD.FTZ R35, R35, R110 ;  /* 0x0000006e23237221 */ /* 0x000fe20000010000 */
[-C--:B------:R-:W-:Y:S01]  /*09e0*/  FFMA.FTZ R51, R112, R110.reuse, R51 ;  /* 0x0000006e70337223 */ /* 0x080fe20000010033 */
[----:B------:R-:W-:Y:S01]  /*09f0*/  FMUL.FTZ R4, R93, UR31 ;  /* 0x0000001f5d047c20 */ /* 0x000fe20008410000 */
[--C-:B-1----:R-:W-:Y:S02]  /*0a00*/  HADD2.F32 R9, -RZ, R91.reuse.H0_H0 ;  /* 0x2000005bff097230 */ /* 0x102fe40000004100 */
[----:B------:R-:W-:Y:S01]  /*0a10*/  FADD.FTZ R7, -R118, R94 ;  /* 0x0000005e76077221 */ /* 0x000fe20000010100 */
[----:B------:R-:W-:Y:S02]  /*0a20*/  HADD2.F32 R88, -RZ, R91.H1_H1 ;  /* 0x3000005bff587230 */ /* 0x000fe40000004100 */
[----:B------:R-:W-:Y:S01]  /*0a30*/  FMUL.FTZ R110, R59, R110 ;  /* 0x0000006e3b6e7220 */ /* 0x000fe20000410000 */
[----:B------:R-:W-:Y:S01]  /*0a40*/  FADD.FTZ R89, R6, R113 ;  /* 0x0000007106597221 */ /* 0x000fe20000010000 */
[----:B------:R-:W-:Y:S01]  /*0a50*/  FFMA.FTZ R91, R115, R113, R92 ;  /* 0x00000071735b7223 */ /* 0x000fe2000001005c */
[----:B------:R-:W-:Y:S01]  /*0a60*/  FADD.FTZ R28, R28, R3 ;  /* 0x000000031c1c7221 */ /* 0x000fe20000010000 */
[-C--:B------:R-:W-:Y:S01]  /*0a70*/  FFMA.FTZ R44, R111, R3.reuse, R44 ;  /* 0x000000036f2c7223 */ /* 0x080fe2000001002c */
[----:B------:R-:W-:Y:S01]  /*0a80*/  FADD.FTZ R29, R29, R90 ;  /* 0x0000005a1d1d7221 */ /* 0x000fe20000010000 */
[-C--:B------:R-:W-:Y:S01]  /*0a90*/  FFMA.FTZ R45, R4, R90.reuse, R45 ;  /* 0x0000005a042d7223 */ /* 0x080fe2000001002d */
[----:B------:R-:W-:Y:S01]  /*0aa0*/  FMUL.FTZ R5, R53, R90 ;  /* 0x0000005a35057220 */ /* 0x000fe20000410000 */
[----:B------:R-:W-:Y:S01]  /*0ab0*/  FMUL.FTZ R3, R52, R3 ;  /* 0x0000000334037220 */ /* 0x000fe20000410000 */
        /* <DEDUP_REMOVED lines=19> */
.L_x_5645:
[----:B------:R-:W-:Y:S05]  /*0bf0*/  BSYNC.RECONVERGENT B1 ;  /* 0x0000000000017941 */ /* 0x000fea0003800200 */
.L_x_5644:
        /* <DEDUP_REMOVED lines=16> */
[C---:B---3--:R-:W-:Y:S01]  /*0d00*/  FADD.FTZ R103, -R118.reuse, R89 ;  /* 0x0000005976677221 */ /* 0x048fe20000010100 */
[C---:B------:R-:W-:Y:S01]  /*0d10*/  FADD.FTZ R100, -R118.reuse, R91 ;  /* 0x0000005b76647221 */ /* 0x040fe20000010100 */
[----:B------:R-:W-:Y:S01]  /*0d20*/  FADD.FTZ R102, -R118, R88 ;  /* 0x0000005876667221 */ /* 0x000fe20000010100 */
[----:B----4-:R-:W-:-:S02]  /*0d30*/  HADD2.F32 R93, -RZ, R96.H0_H0 ;  /* 0x20000060ff5d7230 */ /* 0x010fc40000004100 */
[----:B------:R-:W-:Y:S01]  /*0d40*/  FADD.FTZ R104, -R118, R90 ;  /* 0x0000005a76687221 */ /* 0x000fe20000010100 */
[----:B------:R-:W-:Y:S02]  /*0d50*/  HADD2.F32 R94, -RZ, R96.H1_H1 ;  /* 0x30000060ff5e7230 */ /* 0x000fe40000004100 */
[----:B0-----:R-:W-:Y:S01]  /*0d60*/  FMUL.FTZ R10, R103, UR31 ;  /* 0x0000001f670a7c20 */ /* 0x001fe20008410000 */
[----:B------:R-:W-:Y:S01]  /*0d70*/  FMUL.FTZ R96, R100, UR31 ;  /* 0x0000001f64607c20 */ /* 0x000fe20008410000 */
[----:B------:R-:W-:Y:S01]  /*0d80*/  FMUL.FTZ R11, R102, UR31 ;  /* 0x0000001f660b7c20 */ /* 0x000fe20008410000 */
[----:B-----5:R-:W-:Y:S01]  /*0d90*/  FMUL.FTZ R100, R64, R93 ;  /* 0x0000005d40647220 */ /* 0x020fe20000410000 */
[----:B------:R-:W-:Y:S01]  /*0da0*/  FADD.FTZ R101, -R118, R92 ;  /* 0x0000005c76657221 */ /* 0x000fe20000010100 */
[--C-:B------:R-:W-:Y:S02]  /*0db0*/  HADD2.F32 R105, -RZ, R97.reuse.H0_H0 ;  /* 0x20000061ff697230 */ /* 0x100fe40000004100 */
[----:B------:R-:W-:Y:S01]  /*0dc0*/  FADD.FTZ R25, R25, R94 ;  /* 0x0000005e19197221 */ /* 0x000fe20000010000 */
[----:B------:R-:W-:-:S02]  /*0dd0*/  HADD2.F32 R92, -RZ, R97.H1_H1 ;  /* 0x30000061ff5c7230 */ /* 0x000fc40000004100 */
[----:B------:R-:W-:Y:S01]  /*0de0*/  FMUL.FTZ R97, R104, UR31 ;  /* 0x0000001f68617c20 */ /* 0x000fe20008410000 */
[-C--:B------:R-:W-:Y:S01]  /*0df0*/  FFMA.FTZ R41, R10, R94.reuse, R41 ;  /* 0x0000005e0a297223 */ /* 0x080fe20000010029 */
[----:B------:R-:W-:Y:S01]  /*0e00*/  FMUL.FTZ R103, R65, R94 ;  /* 0x0000005e41677220 */ /* 0x000fe20000410000 */
[----:B------:R-:W-:Y:S01]  /*0e10*/  FADD.FTZ R24, R24, R93 ;  /* 0x0000005d18187221 */ /* 0x000fe20000010000 */
[----:B------:R-:W-:Y:S01]  /*0e20*/  FFMA.FTZ R40, R11, R93, R40 ;  /* 0x0000005d0b287223 */ /* 0x000fe20000010028 */
[----:B------:R-:W-:Y:S01]  /*0e30*/  FADD.FTZ R94, R123, R100 ;  /* 0x000000647b5e7221 */ /* 0x000fe20000010000 */
[--C-:B------:R-:W-:Y:S02]  /*0e40*/  HADD2.F32 R89, -RZ, R99.reuse.H0_H0 ;  /* 0x20000063ff597230 */ /* 0x100fe40000004100 */
[----:B------:R-:W-:Y:S01]  /*0e50*/  FFMA.FTZ R93, R11, R100, R122 ;  /* 0x000000640b5d7223 */ /* 0x000fe2000001007a */
[----:B------:R-:W-:Y:S02]  /*0e60*/  HADD2.F32 R88, -RZ, R99.H1_H1 ;  /* 0x30000063ff587230 */ /* 0x000fe40000004100 */
[----:B------:R-:W-:Y:S01]  /*0e70*/  FMUL.FTZ R99, R101, UR31 ;  /* 0x0000001f65637c20 */ /* 0x000fe20008410000 */
[----:B------:R-:W-:-:S02]  /*0e80*/  HADD2.F32 R91, -RZ, R98.H0_H0 ;  /* 0x20000062ff5b7230 */ /* 0x000fc40000004100 */
[----:B------:R-:W-:Y:S01]  /*0e90*/  FMUL.FTZ R101, R107, UR31 ;  /* 0x0000001f6b657c20 */ /* 0x000fe20008410000 */
        /* <DEDUP_REMOVED lines=13> */
[----:B------:R-:W-:-:S02]  /*0f70*/  HADD2.F32 R90, -RZ, R98.H1_H1 ;  /* 0x30000062ff5a7230 */ /* 0x000fc40000004100 */
        /* <DEDUP_REMOVED lines=12> */
[----:B------:R-:W-:Y:S01]  /*1040*/  FADD.FTZ R95, -R118, R95 ;  /* 0x0000005f765f7221 */ /* 0x000fe20000010100 */
[----:B------:R-:W-:Y:S01]  /*1050*/  FFMA.FTZ R90, R98, R107, R91 ;  /* 0x0000006b625a7223 */ /* 0x000fe2000001005b */
[----:B------:R-:W-:Y:S01]  /*1060*/  FMUL.FTZ R109, R63, R88 ;  /* 0x000000583f6d7220 */ /* 0x000fe20000410000 */
[----:B------:R-:W-:Y:S01]  /*1070*/  FADD.FTZ R92, R89, R106 ;  /* 0x0000006a595c7221 */ /* 0x000fe20000010000 */
[----:B------:R-:W-:Y:S01]  /*1080*/  FMUL.FTZ R108, R95, UR31 ;  /* 0x0000001f5f6c7c20 */ /* 0x000fe20008410000 */
[----:B------:R-:W-:Y:S01]  /*1090*/  FFMA.FTZ R90, R101, R106, R90 ;  /* 0x0000006a655a7223 */ /* 0x000fe2000001005a */
[----:B------:R-:W-:Y:S01]  /*10a0*/  FADD.FTZ R23, R23, R88 ;  /* 0x0000005817177221 */ /* 0x000fe20000010000 */
[----:B------:R-:W-:Y:S01]  /*10b0*/  FADD.FTZ R123, R92, R109 ;  /* 0x0000006d5c7b7221 */ /* 0x000fe20000010000 */
[C---:B------:R-:W-:Y:S01]  /*10c0*/  FFMA.FTZ R39, R108.reuse, R88, R39 ;  /* 0x000000586c277223 */ /* 0x040fe20000010027 */
[----:B------:R-:W-:Y:S01]  /*10d0*/  FFMA.FTZ R122, R108, R109, R90 ;  /* 0x0000006d6c7a7223 */ /* 0x000fe2000001005a */
[----:B------:R-:W-:Y:S06]  /*10e0*/  BRA `(.L_x_5646) ;  /* 0x0000000000507947 */ /* 0x000fec0003800000 */
.L_x_5643:
        /* <DEDUP_REMOVED lines=20> */
.L_x_5646:
[----:B------:R-:W-:Y:S05]  /*1230*/  BSYNC.RECONVERGENT B0 ;  /* 0x0000000000007941 */ /* 0x000fea0003800200 */
.L_x_5642:
        /* <DEDUP_REMOVED lines=32> */
.L_x_5648:
[----:B------:R-:W-:Y:S05]  /*1440*/  BSYNC.RECONVERGENT B0 ;  /* 0x0000000000007941 */ /* 0x000fea0003800200 */
.L_x_5647:
        /* <DEDUP_REMOVED lines=50> */
.L_x_5653:
        /* <DEDUP_REMOVED lines=9> */
.L_x_5654:
        /* <DEDUP_REMOVED lines=9> */
.L_x_5655:
        /* <DEDUP_REMOVED lines=9> */
.L_x_5656:
        /* <DEDUP_REMOVED lines=9> */
.L_x_5657:
        /* <DEDUP_REMOVED lines=9> */
.L_x_5658:
        /* <DEDUP_REMOVED lines=9> */
.L_x_5659:
        /* <DEDUP_REMOVED lines=10> */
.L_x_5652:
        /* <DEDUP_REMOVED lines=41> */
.L_x_5661:
        /* <DEDUP_REMOVED lines=9> */
.L_x_5662:
        /* <DEDUP_REMOVED lines=9> */
.L_x_5663:
        /* <DEDUP_REMOVED lines=9> */
.L_x_5664:
        /* <DEDUP_REMOVED lines=9> */
.L_x_5665:
        /* <DEDUP_REMOVED lines=9> */
.L_x_5666:
        /* <DEDUP_REMOVED lines=9> */
.L_x_5667:
[----:B------:R-:W-:Y:S01]  /*2160*/  FSEL R80, R80, RZ, P0 ;  /* 0x000000ff50507208 */ /* 0x000fe20000000000 */
[----:B------:R-:W-:Y:S06]  /*2170*/  BRA.U !UP3, `(.L_x_5660) ;  /* 0x000000090b287547 */ /* 0x000fec000b800000 */
[----:B------:R-:W-:-:S05]  /*2180*/  FMUL.FTZ R88, R87, UR27 ;  /* 0x0000001b57587c20 */ /* 0x000fca0008410000 */
[----:B------:R-:W-:-:S04]  /*2190*/  F2FP.F16.F32.PACK_AB R88, RZ, R88 ;  /* 0x00000058ff58723e */ /* 0x000fc800000000ff */
[----:B------:R-:W-:Y:S01]  /*21a0*/  PRMT R79, R79, 0x5410, R88 ;  /* 0x000054104f4f7816 */ /* 0x000fe20000000058 */
[----:B------:R-:W-:Y:S06]  /*21b0*/  BRA `(.L_x_5660) ;  /* 0x0000000800187947 */ /* 0x000fec0003800000 */
.L_x_5651:
        /* <DEDUP_REMOVED lines=27> */
[----:B------:R-:W-:-:S03]  /*2370*/  @P1 F2FP.F16.F32.PACK_AB R91, RZ, R91 ;  /* 0x0000005bff5b123e */ /* 0x000fc600000000ff */
[----:B------:R-:W-:Y:S01]  /*2380*/  @P0 FADD.FTZ R89, R113, -R88 ;  /* 0x8000005871590221 */ /* 0x000fe20000010000 */
[----:B----4-:R-:W-:Y:S01]  /*2390*/  @P1 FMUL.FTZ R93, R93, UR9 ;  /* 0x000000095d5d1c20 */ /* 0x010fe20008410000 */
[----:B------:R-:W-:Y:S02]  /*23a0*/  @P1 PRMT R76, R91, 0x7610, R76 ;  /* 0x000076105b4c1816 */ /* 0x000fe4000000004c */
[----:B------:R-:W-:Y:S01]  /*23b0*/  @P0 FFMA.FTZ R95, R89, UR31, R18 ;  /* 0x0000001f595f0c23 */ /* 0x000fe20008010012 */
[----:B------:R-:W-:Y:S01]  /*23c0*/  @P0 FFMA.FTZ R89, R112, UR7, R94 ;  /* 0x0000000770590c23 */ /* 0x000fe2000801005e */
[----:B------:R-:W-:Y:S02]  /*23d0*/  @P1 F2FP.F16.F32.PACK_AB R93, RZ, R93 ;  /* 0x0000005dff5d123e */ /* 0x000fe400000000ff */
[----:B-1----:R-:W-:Y:S01]  /*23e0*/  @P1 FMUL.FTZ R95, R95, UR10 ;  /* 0x0000000a5f5f1c20 */ /* 0x002fe20008410000 */
[----:B------:R-:W-:Y:S01]  /*23f0*/  @P0 FADD.FTZ R88, R110, -R89 ;  /* 0x800000596e580221 */ /* 0x000fe20000010000 */
[----:B------:R-:W-:-:S03]  /*2400*/  @P1 PRMT R76, R76, 0x5410, R93 ;  /* 0x000054104c4c1816 */ /* 0x000fc6000000005d */
[----:B------:R-:W-:Y:S01]  /*2410*/  @P0 FFMA.FTZ R118, R88, UR31, R19 ;  /* 0x0000001f58760c23 */ /* 0x000fe20008010013 */
[----:B------:R-:W-:Y:S01]  /*2420*/  @P0 FFMA.FTZ R88, R111, UR7, R94 ;  /* 0x000000076f580c23 */ /* 0x000fe2000801005e */
[----:B------:R-:W-:Y:S02]  /*2430*/  @P1 F2FP.F16.F32.PACK_AB R95, RZ, R95 ;  /* 0x0000005fff5f123e */ /* 0x000fe400000000ff */
[----:B--2---:R-:W-:Y:S01]  /*2440*/  @P1 FMUL.FTZ R118, R118, UR11 ;  /* 0x0000000b76761c20 */ /* 0x004fe20008410000 */
[----:B------:R-:W-:Y:S01]  /*2450*/  @P0 FADD.FTZ R89, R3, -R88 ;  /* 0x8000005803590221 */ /* 0x000fe20000010000 */
[----:B------:R-:W-:Y:S02]  /*2460*/  MOV R88, R12 ;  /* 0x0000000c00587202 */ /* 0x000fe40000000f00 */
[----:B------:R-:W-:Y:S01]  /*2470*/  @P1 PRMT R77, R95, 0x7610, R77 ;  /* 0x000076105f4d1816 */ /* 0x000fe2000000004d */
[----:B------:R-:W-:Y:S01]  /*2480*/  @P0 FFMA.FTZ R88, R89, UR31, R12 ;  /* 0x0000001f59580c23 */ /* 0x000fe2000801000c */
[----:B------:R-:W-:Y:S01]  /*2490*/  @P0 FFMA.FTZ R89, R7, UR7, R94 ;  /* 0x0000000707590c23 */ /* 0x000fe2000801005e */
[----:B------:R-:W-:-:S02]  /*24a0*/  @P1 F2FP.F16.F32.PACK_AB R118, RZ, R118 ;  /* 0x00000076ff76123e */ /* 0x000fc400000000ff */
[----:B------:R-:W-:Y:S01]  /*24b0*/  @P1 FMUL.FTZ R88, R88, UR32 ;  /* 0x0000002058581c20 */ /* 0x000fe20008410000 */
[----:B------:R-:W-:Y:S01]  /*24c0*/  @P0 FADD.FTZ R123, R6, -R89 ;  /* 0x80000059067b0221 */ /* 0x000fe20000010000 */
[----:B------:R-:W-:Y:S02]  /*24d0*/  MOV R89, R14 ;  /* 0x0000000e00597202 */ /* 0x000fe40000000f00 */
[----:B------:R-:W-:Y:S01]  /*24e0*/  @P1 PRMT R77, R77, 0x5410, R118 ;  /* 0x000054104d4d1816 */ /* 0x000fe20000000076 */
[----:B------:R-:W-:Y:S01]  /*24f0*/  @P0 FFMA.FTZ R89, R123, UR31, R14 ;  /* 0x0000001f7b590c23 */ /* 0x000fe2000801000e */
[----:B------:R-:W-:-:S03]  /*2500*/  @P1 F2FP.F16.F32.PACK_AB R88, RZ, R88 ;  /* 0x00000058ff58123e */ /* 0x000fc600000000ff */
[----:B---3--:R-:W-:Y:S01]  /*2510*/  @P1 FMUL.FTZ R120, R89, UR34 ;  /* 0x0000002259781c20 */ /* 0x008fe20008410000 */
[----:B0-----:R-:W-:Y:S01]  /*2520*/  @P1 FMUL.FTZ R89, R90, UR33 ;  /* 0x000000215a591c20 */ /* 0x001fe20008410000 */
[----:B------:R-:W-:-:S03]  /*2530*/  @P1 PRMT R78, R88, 0x7610, R78 ;  /* 0x00007610584e1816 */ /* 0x000fc6000000004e */
[----:B------:R-:W-:Y:S02]  /*2540*/  @P1 F2FP.F16.F32.PACK_AB R120, RZ, R120 ;  /* 0x00000078ff78123e */ /* 0x000fe400000000ff */
[----:B------:R-:W-:Y:S02]  /*2550*/  @P1 F2FP.F16.F32.PACK_AB R89, RZ, R89 ;  /* 0x00000059ff59123e */ /* 0x000fe400000000ff */
        /* <DEDUP_REMOVED lines=8> */
[----:B------:R-:W-:-:S04]  /*25e0*/  F2FP.F16.F32.PACK_AB R88, RZ, R88 ;  /* 0x00000058ff58723e */ /* 0x000fc800000000ff */
[----:B------:R-:W-:Y:S01]  /*25f0*/  PRMT R79, R79, 0x5410, R88 ;  /* 0x000054104f4f7816 */ /* 0x000fe20000000058 */
[----:B------:R-:W-:Y:S06]  /*2600*/  BRA `(.L_x_5660) ;  /* 0x0000000400047947 */ /* 0x000fec0003800000 */
.L_x_5668:
        /* <DEDUP_REMOVED lines=11> */
[----:B------:R-:W-:Y:S01]  /*26c0*/  @P0 FFMA.FTZ R83, R116, UR7, R94 ;  /* 0x0000000774530c23 */ /* 0x000fe2000801005e */
[----:B------:R-:W-:Y:S01]  /*26d0*/  @P0 FADD.FTZ R85, R113, -R86 ;  /* 0x8000005671550221 */ /* 0x000fe20000010000 */
[----:B------:R-:W-:Y:S01]  /*26e0*/  @P0 FADD.FTZ R86, R110, -R89 ;  /* 0x800000596e560221 */ /* 0x000fe20000010000 */
[----:B------:R-:W-:Y:S01]  /*26f0*/  @P0 FADD.FTZ R81, R117, -R82 ;  /* 0x8000005275510221 */ /* 0x000fe20000010000 */
[----:B------:R-:W-:Y:S01]  /*2700*/  @P0 FFMA.FTZ R87, R84, UR31, R15 ;  /* 0x0000001f54570c23 */ /* 0x000fe2000801000f */
[----:B------:R-:W-:Y:S01]  /*2710*/  @P0 FFMA.FTZ R88, R111, UR7, R94 ;  /* 0x000000076f580c23 */ /* 0x000fe2000801005e */
[----:B------:R-:W-:Y:S01]  /*2720*/  @P0 FADD.FTZ R84, R114, -R83 ;  /* 0x8000005372540221 */ /* 0x000fe20000010000 */
[----:B------:R-:W-:Y:S01]  /*2730*/  MOV R83, R19 ;  /* 0x0000001300537202 */ /* 0x000fe20000000f00 */
        /* <DEDUP_REMOVED lines=15> */
[----:B-1----:R-:W-:Y:S01]  /*2830*/  @P1 FMUL.FTZ R86, R80, UR8 ;  /* 0x0000000850561c20 */ /* 0x002fe20008410000 */
[----:B------:R-:W1:Y:S01]  /*2840*/  @UP3 LDCU UR9, c[0x0][0x40c] ;  /* 0x00008180ff0937ac */ /* 0x000e620008000800 */
[----:B------:R-:W-:Y:S01]  /*2850*/  @P0 FFMA.FTZ R91, R7, UR7, R94 ;  /* 0x00000007075b0c23 */ /* 0x000fe2000801005e */
[----:B------:R-:W-:Y:S01]  /*2860*/  @P1 F2FP.F16.F32.PACK_AB R89, RZ, R89 ;  /* 0x00000059ff59123e */ /* 0x000fe200000000ff */
[----:B------:R-:W3:Y:S02]  /*2870*/  @UP3 LDCU UR8, c[0x0][0x40c] ;  /* 0x00008180ff0837ac */ /* 0x000ee40008000800 */
[----:B------:R-:W-:Y:S01]  /*2880*/  @P0 FADD.FTZ R91, R6, -R91 ;  /* 0x8000005b065b0221 */ /* 0x000fe20000010000 */
[----:B------:R-:W-:Y:S01]  /*2890*/  @P1 F2FP.F16.F32.PACK_AB R88, RZ, R86 ;  /* 0x00000056ff58123e */ /* 0x000fe200000000ff */
[----:B------:R-:W4:Y:S01]  /*28a0*/  @UP3 LDCU UR11, c[0x0][0x40c] ;  /* 0x00008180ff0b37ac */ /* 0x000f220008000800 */
[----:B------:R-:W-:Y:S01]  /*28b0*/  MOV R86, R14 ;  /* 0x0000000e00567202 */ /* 0x000fe20000000f00 */
[----:B------:R-:W-:Y:S01]  /*28c0*/  @P0 FFMA.FTZ R86, R91, UR31, R14 ;  /* 0x0000001f5b560c23 */ /* 0x000fe2000801000e */
[----:B------:R-:W-:Y:S01]  /*28d0*/  @P1 PRMT R76, R88, 0x7610, R76 ;  /* 0x00007610584c1816 */ /* 0x000fe2000000004c */
[----:B------:R-:W4:Y:S01]  /*28e0*/  @UP3 LDCU UR33, c[0x0][0x40c] ;  /* 0x00008180ff2137ac */ /* 0x000f220008000800 */
[----:B------:R-:W-:Y:S01]  /*28f0*/  @P1 PRMT R77, R89, 0x7610, R77 ;  /* 0x00007610594d1816 */ /* 0x000fe2000000004d */
[----:B0-----:R-:W-:Y:S01]  /*2900*/  @P1 FMUL.FTZ R90, R84, UR10 ;  /* 0x0000000a545a1c20 */ /* 0x001fe20008410000 */
[----:B--2---:R-:W-:Y:S01]  /*2910*/  @P1 FMUL.FTZ R93, R86, UR32 ;  /* 0x00000020565d1c20 */ /* 0x004fe20008410000 */
[----:B-1----:R-:W-:-:S03]  /*2920*/  @P1 FMUL.FTZ R88, R81, UR9 ;  /* 0x0000000951581c20 */ /* 0x002fc60008410000 */
[----:B------:R-:W-:Y:S02]  /*2930*/  @P1 F2FP.F16.F32.PACK_AB R90, RZ, R90 ;  /* 0x0000005aff5a123e */ /* 0x000fe400000000ff */
[----:B------:R-:W-:Y:S01]  /*2940*/  @P1 F2FP.F16.F32.PACK_AB R93, RZ, R93 ;  /* 0x0000005dff5d123e */ /* 0x000fe200000000ff */
[----:B---3--:R-:W-:Y:S01]  /*2950*/  @P1 FMUL.FTZ R89, R83, UR8 ;  /* 0x0000000853591c20 */ /* 0x008fe20008410000 */
[----:B------:R-:W-:Y:S02]  /*2960*/  @P1 F2FP.F16.F32.PACK_AB R88, RZ, R88 ;  /* 0x00000058ff58123e */ /* 0x000fe400000000ff */
[----:B------:R-:W-:Y:S01]  /*2970*/  @P1 PRMT R78, R90, 0x7610, R78 ;  /* 0x000076105a4e1816 */ /* 0x000fe2000000004e */
[----:B----4-:R-:W-:Y:S01]  /*2980*/  @P1 FMUL.FTZ R91, R85, UR11 ;  /* 0x0000000b555b1c20 */ /* 0x010fe20008410000 */
[----:B------:R-:W-:Y:S02]  /*2990*/  @P1 F2FP.F16.F32.PACK_AB R89, RZ, R89 ;  /* 0x00000059ff59123e */ /* 0x000fe400000000ff */
[----:B------:R-:W-:Y:S01]  /*29a0*/  @P1 PRMT R79, R93, 0x7610, R79 ;  /* 0x000076105d4f1816 */ /* 0x000fe2000000004f */
[----:B------:R-:W-:Y:S01]  /*29b0*/  @P1 FMUL.FTZ R95, R87, UR33 ;  /* 0x00000021575f1c20 */ /* 0x000fe20008410000 */
[----:B------:R-:W-:-:S02]  /*29c0*/  @P1 F2FP.F16.F32.PACK_AB R91, RZ, R91 ;  /* 0x0000005bff5b123e */ /* 0x000fc400000000ff */
[----:B------:R-:W-:Y:S02]  /*29d0*/  @P1 PRMT R76, R76, 0x5410, R88 ;  /* 0x000054104c4c1816 */ /* 0x000fe40000000058 */
[----:B------:R-:W-:Y:S02]  /*29e0*/  @P1 F2FP.F16.F32.PACK_AB R95, RZ, R95 ;  /* 0x0000005fff5f123e */ /* 0x000fe400000000ff */
[----:B------:R-:W-:Y:S02]  /*29f0*/  @P1 PRMT R77, R77, 0x5410, R89 ;  /* 0x000054104d4d1816 */ /* 0x000fe40000000059 */
[----:B------:R-:W-:Y:S02]  /*2a00*/  @P1 PRMT R78, R78, 0x5410, R91 ;  /* 0x000054104e4e1816 */ /* 0x000fe4000000005b */
[----:B------:R-:W-:-:S07]  /*2a10*/  @P1 PRMT R79, R79, 0x5410, R95 ;  /* 0x000054104f4f1816 */ /* 0x000fce000000005f */
.L_x_5660:
        /* <DEDUP_REMOVED lines=12> */
.L_x_5650:
[----:B------:R-:W-:Y:S05]  /*2ae0*/  BSYNC.RECONVERGENT B0 ;  /* 0x0000000000007941 */ /* 0x000fea0003800200 */
.L_x_5649:
        /* <DEDUP_REMOVED lines=52> */
[----:B------:R-:W-:Y:S01]  /*2e30*/  @P1 F2FP.F16.F32.PACK_AB R88, RZ, R88 ;  /* 0x00000058ff58123e */ /* 0x000fe200000000ff */
[----:B---3--:R-:W-:-:S02]  /*2e40*/  @P1 FMUL.FTZ R90, R84, UR32 ;  /* 0x00000020545a1c20 */ /* 0x008fc40008410000 */
[----:B--2---:R-:W-:Y:S01]  /*2e50*/  @P1 FMUL.FTZ R91, R86, UR33 ;  /* 0x00000021565b1c20 */ /* 0x004fe20008410000 */
[----:B------:R-:W-:Y:S02]  /*2e60*/  @P1 F2FP.F16.F32.PACK_AB R89, RZ, R89 ;  /* 0x00000059ff59123e */ /* 0x000fe400000000ff */
[----:B------:R-:W-:Y:S01]  /*2e70*/  @P1 PRMT R76, R88, 0x7610, R76 ;  /* 0x00007610584c1816 */ /* 0x000fe2000000004c */
[----:B0-----:R-:W-:Y:S01]  /*2e80*/  @P1 FMUL.FTZ R88, R81, UR9 ;  /* 0x0000000951581c20 */ /* 0x001fe20008410000 */
[----:B------:R-:W-:Y:S01]  /*2e90*/  @P1 PRMT R77, R89, 0x7610, R77 ;  /* 0x00007610594d1816 */ /* 0x000fe2000000004d */
[----:B----4-:R-:W-:Y:S01]  /*2ea0*/  @P1 FMUL.FTZ R89, R83, UR11 ;  /* 0x0000000b53591c20 */ /* 0x010fe20008410000 */
[----:B------:R-:W-:Y:S01]  /*2eb0*/  @P1 F2FP.F16.F32.PACK_AB R93, RZ, R91 ;  /* 0x0000005bff5d123e */ /* 0x000fe200000000ff */
[----:B------:R-:W-:Y:S01]  /*2ec0*/  @P1 FMUL.FTZ R91, R85, UR8 ;  /* 0x00000008555b1c20 */ /* 0x000fe20008410000 */
[----:B------:R-:W-:Y:S02]  /*2ed0*/  @P1 F2FP.F16.F32.PACK_AB R90, RZ, R90 ;  /* 0x0000005aff5a123e */ /* 0x000fe400000000ff */
[----:B------:R-:W-:-:S02]  /*2ee0*/  @P1 F2FP.F16.F32.PACK_AB R88, RZ, R88 ;  /* 0x00000058ff58123e */ /* 0x000fc400000000ff */
[----:B------:R-:W-:Y:S02]  /*2ef0*/  @P1 F2FP.F16.F32.PACK_AB R89, RZ, R89 ;  /* 0x00000059ff59123e */ /* 0x000fe400000000ff */
[----:B------:R-:W-:Y:S02]  /*2f00*/  @P1 PRMT R78, R90, 0x7610, R78 ;  /* 0x000076105a4e1816 */ /* 0x000fe4000000004e */
[----:B------:R-:W-:Y:S02]  /*2f10*/  @P1 F2FP.F16.F32.PACK_AB R91, RZ, R91 ;  /* 0x0000005bff5b123e */ /* 0x000fe400000000ff */
        /* <DEDUP_REMOVED lines=9> */
.L_x_5672:
        /* <DEDUP_REMOVED lines=36> */
[----:B------:R-:W-:-:S02]  /*31f0*/  @P1 F2FP.F16.F32.PACK_AB R91, RZ, R91 ;  /* 0x0000005bff5b123e */ /* 0x000fc400000000ff */
[----:B--2---:R-:W-:Y:S01]  /*3200*/  @P1 FMUL.FTZ R88, R88, UR32 ;  /* 0x0000002058581c20 */ /* 0x004fe20008410000 */
[----:B------:R-:W-:Y:S01]  /*3210*/  @P4 FADD.FTZ R123, R106, -R89 ;  /* 0x800000596a7b4221 */ /* 0x000fe20000010000 */
[----:B------:R-:W-:Y:S01]  /*3220*/  MOV R89, R74 ;  /* 0x0000004a00597202 */ /* 0x000fe20000000f00 */
[----:B---3--:R-:W-:Y:S01]  /*3230*/  @P1 FMUL.FTZ R118, R118, UR11 ;  /* 0x0000000b76761c20 */ /* 0x008fe20008410000 */
[----:B------:R-:W-:Y:S01]  /*3240*/  @P1 F2FP.F16.F32.PACK_AB R95, RZ, R95 ;  /* 0x0000005fff5f123e */ /* 0x000fe200000000ff */
[----:B------:R-:W-:Y:S01]  /*3250*/  @P4 FFMA.FTZ R89, R123, UR31, R74 ;  /* 0x0000001f7b594c23 */ /* 0x000fe2000801004a */
[----:B------:R-:W-:Y:S02]  /*3260*/  @P1 F2FP.F16.F32.PACK_AB R88, RZ, R88 ;  /* 0x00000058ff58123e */ /* 0x000fe400000000ff */
[----:B------:R-:W-:Y:S01]  /*3270*/  @P1 F2FP.F16.F32.PACK_AB R93, RZ, R93 ;  /* 0x0000005dff5d123e */ /* 0x000fe200000000ff */
[----:B------:R-:W-:Y:S01]  /*3280*/  @P1 FMUL.FTZ R120, R89, UR34 ;  /* 0x0000002259781c20 */ /* 0x000fe20008410000 */
[----:B------:R-:W-:Y:S01]  /*3290*/  @P1 FMUL.FTZ R89, R90, UR33 ;  /* 0x000000215a591c20 */ /* 0x000fe20008410000 */
[----:B------:R-:W-:-:S02]  /*32a0*/  @P1 F2FP.F16.F32.PACK_AB R118, RZ, R118 ;  /* 0x00000076ff76123e */ /* 0x000fc400000000ff */
[----:B------:R-:W-:Y:S02]  /*32b0*/  @P1 PRMT R76, R91, 0x7610, R76 ;  /* 0x000076105b4c1816 */ /* 0x000fe4000000004c */
[----:B------:R-:W-:Y:S02]  /*32c0*/  @P1 F2FP.F16.F32.PACK_AB R120, RZ, R120 ;  /* 0x00000078ff78123e */ /* 0x000fe400000000ff */
[----:B------:R-:W-:Y:S02]  /*32d0*/  @P1 F2FP.F16.F32.PACK_AB R89, RZ, R89 ;  /* 0x00000059ff59123e */ /* 0x000fe400000000ff */
        /* <DEDUP_REMOVED lines=15> */
.L_x_5671:
        /* <DEDUP_REMOVED lines=21> */
.L_x_5675:
        /* <DEDUP_REMOVED lines=9> */
.L_x_5676:
        /* <DEDUP_REMOVED lines=9> */
.L_x_5677:
        /* <DEDUP_REMOVED lines=9> */
.L_x_5678:
        /* <DEDUP_REMOVED lines=9> */
.L_x_5679:
        /* <DEDUP_REMOVED lines=9> */
.L_x_5680:
        /* <DEDUP_REMOVED lines=9> */
.L_x_5681:
        /* <DEDUP_REMOVED lines=30> */
.L_x_5674:
        /* <DEDUP_REMOVED lines=16> */
.L_x_5682:
        /* <DEDUP_REMOVED lines=9> */
.L_x_5683:
        /* <DEDUP_REMOVED lines=9> */
.L_x_5684:
        /* <DEDUP_REMOVED lines=9> */
.L_x_5685:
        /* <DEDUP_REMOVED lines=9> */
.L_x_5686:
        /* <DEDUP_REMOVED lines=9> */
.L_x_5687:
        /* <DEDUP_REMOVED lines=9> */
.L_x_5688:
[----:B------:R-:W-:-:S04]  /*3ec0*/  @P1 F2FP.F16.F32.PACK_AB R88, RZ, R88 ;  /* 0x00000058ff58123e */ /* 0x000fc800000000ff */
[----:B------:R-:W-:-:S07]  /*3ed0*/  @P1 PRMT R79, R79, 0x5410, R88 ;  /* 0x000054104f4f1816 */ /* 0x000fce0000000058 */
.L_x_5673:
        /* <DEDUP_REMOVED lines=8> */
.L_x_5670:
[----:B------:R-:W-:Y:S05]  /*3f60*/  BSYNC.RECONVERGENT B0 ;  /* 0x0000000000007941 */ /* 0x000fea0003800200 */
.L_x_5669:
[----:B------:R-:W-:Y:S02]  /*3f70*/  UIADD3 UR26, UPT, UPT, UR26, UR24, URZ ;  /* 0x000000181a1a7290 */ /* 0x000fe4000fffe0ff */
[----:B------:R-:W-:Y:S02]  /*3f80*/  UPLOP3.LUT UP1, UPT, UPT, UPT, UP1, 0x40, 0x4 ;  /* 0x000000000004789c */ /* 0x000fe40003f2e810 */
[----:B------:R-:W-:-:S09]  /*3f90*/  UISETP.GE.AND UP0, UPT, UR26, UR25, UPT ;  /* 0x000000191a00728c */ /* 0x000fd2000bf06270 */
[----:B------:R-:W-:Y:S05]  /*3fa0*/  BRA.U !UP0, `(.L_x_5689) ;  /* 0xffffffc508247547 */ /* 0x000fea000b83ffff */
.L_x_5641:
        /* <DEDUP_REMOVED lines=23> */
.L_x_5690:
        /* <DEDUP_REMOVED lines=14> */
.L_x_8108:


//--------------------- .text._ZN10layer_norm13ln_bwd_kernelINS_13Kernel_traitsIf6__halffS2_fjLj2048ELj1ELj1ELj4ELj16ENS_18Kernel_traits_baseILj2048EfS2_fS2_fjLj128EEEEELb0ELb0ELb1ELb1EEEvNS_9BwdParamsE --------------------------
	.section	.text._ZN10layer_norm13ln_bwd_kernelINS_13Kernel_traitsIf6__halffS2_fjLj2048ELj1ELj1ELj4ELj16ENS_18Kernel_traits_baseILj2048EfS2_fS2_fjLj128EEEEELb0ELb0ELb1ELb1EEEvNS_9BwdParamsE,"ax",@progbits
	.align	128
        .global         _ZN10layer_norm13ln_bwd_kernelINS_13Kernel_traitsIf6__halffS2_fjLj2048ELj1ELj1ELj4ELj16ENS_18Kernel_traits_baseILj2048EfS2_fS2_fjLj128EEEEELb0ELb0ELb1ELb1EEEvNS_9BwdParamsE
        .type           _ZN10layer_norm13ln_bwd_kernelINS_13Kernel_traitsIf6__halffS2_fjLj2048ELj1ELj1ELj4ELj16ENS_18Kernel_traits_baseILj2048EfS2_fS2_fjLj128EEEEELb0ELb0ELb1ELb1EEEvNS_9BwdParamsE,@function
        .size           _ZN10layer_norm13ln_bwd_kernelINS_13Kernel_traitsIf6__halffS2_fjLj2048ELj1ELj1ELj4ELj16ENS_18Kernel_traits_baseILj2048EfS2_fS2_fjLj128EEEEELb0ELb0ELb1ELb1EEEvNS_9BwdParamsE,(.L_x_8109 - _ZN10layer_norm13ln_bwd_kernelINS_13Kernel_traitsIf6__halffS2_fjLj2048ELj1ELj1ELj4ELj16ENS_18Kernel_traits_baseILj2048EfS2_fS2_fjLj128EEEEELb0ELb0ELb1ELb1EEEvNS_9BwdParamsE)
        .other          _ZN10layer_norm13ln_bwd_kernelINS_13Kernel_traitsIf6__halffS2_fjLj2048ELj1ELj1ELj4ELj16ENS_18Kernel_traits_baseILj2048EfS2_fS2_fjLj128EEEEELb0ELb0ELb1ELb1EEEvNS_9BwdParamsE,@"STO_CUDA_ENTRY STV_DEFAULT"
_ZN10layer_norm13ln_bwd_kernelINS_13Kernel_traitsIf6__halffS2_fjLj2048ELj1ELj1ELj4ELj16ENS_18Kernel_traits_baseILj2048EfS2_fS2_fjLj128EEEEELb0ELb0ELb1ELb1EEEvNS_9BwdParamsE:
.text._ZN10layer_norm13ln_bwd_kernelINS_13Kernel_traitsIf6__halffS2_fjLj2048ELj1ELj1ELj4ELj16ENS_18Kernel_traits_baseILj2048EfS2_fS2_fjLj128EEEEELb0ELb0ELb1ELb1EEEvNS_9BwdParamsE:
        /* <DEDUP_REMOVED lines=41> */
.L_x_5718:
        /* <DEDUP_REMOVED lines=39> */
[----:B------:R0:W2:Y:S02]  /*0500*/  LDG.E R0, desc[UR18][R84.64] ;  /* 0x0000001254007981 */ /* 0x0000a4000c1e1900 */
[----:B-1----:R-:W-:-:S02]  /*0510*/  IMAD.WIDE.U32 R2, R111, 0x20, R92 ;  /* 0x000000206f027825 */ /* 0x002fc400078e005c */
[----:B------:R-:W3:Y:S02]  /*0520*/  LDG.E.128 R88, desc[UR18][R88.64] ;  /* 0x0000001258587981 */ /* 0x000ee4000c1e1d00 */
[----:B------:R-:W-:Y:S02]  /*0530*/  IMAD.WIDE.U32 R108, R113, 0x20, R92 ;  /* 0x00000020716c7825 */ /* 0x000fe400078e005c */
[----:B------:R-:W4:Y:S02]  /*0540*/  LDG.E.128 R4, desc[UR18][R2.64] ;  /* 0x0000001202047981 */ /* 0x000f24000c1e1d00 */
[----:B0-----:R-:W-:Y:S02]  /*0550*/  IMAD.WIDE.U32 R84, R101, 0x10, R86 ;  /* 0x0000001065547825 */ /* 0x001fe400078e0056 */
[----:B------:R-:W3:Y:S04]  /*0560*/  LDG.E.128 R92, desc[UR18][R2.64+0x10] ;  /* 0x00001012025c7981 */ /* 0x000ee8000c1e1d00 */
[----:B------:R-:W3:Y:S04]  /*0570*/  LDG.E.128 R96, desc[UR18][R108.64] ;  /* 0x000000126c607981 */ /* 0x000ee8000c1e1d00 */
[----:B------:R2:W3:Y:S04]  /*0580*/  LDG.E.128 R100, desc[UR18][R108.64+0x10] ;  /* 0x000010126c647981 */ /* 0x0004e8000c1e1d00 */
[----:B------:R-:W3:Y:S01]  /*0590*/  LDG.E.128 R84, desc[UR18][R84.64] ;  /* 0x0000001254547981 */ /* 0x000ee2000c1e1d00 */
[----:B------:R-:W-:-:S04]  /*05a0*/  UISETP.NE.U32.AND UP0, UPT, UR4, URZ, UPT ;  /* 0x000000ff0400728c */ /* 0x000fc8000bf05070 */
[----:B------:R-:W-:-:S06]  /*05b0*/  UISETP.NE.AND.EX UP0, UPT, UR5, URZ, UPT, UP0 ;  /* 0x000000ff0500728c */ /* 0x000fcc000bf05300 */
[----:B------:R-:W-:-:S13]  /*05c0*/  PLOP3.LUT P0, PT, PT, PT, UP0, 0x80, 0x8 ;  /* 0x000000000008781c */ /* 0x000fda0003f0f008 */
[----:B------:R-:W0:Y:S01]  /*05d0*/  @P0 LDC.64 R104, c[0x0][0x438] ;  /* 0x00010e00ff680b82 */ /* 0x000e220000000a00 */
[----:B------:R-:W-:-:S07]  /*05e0*/  ISETP.NE.AND P1, PT, RZ, UR28, PT ;  /* 0x0000001cff007c0c */ /* 0x000fce000bf25270 */
[----:B------:R-:W1:Y:S01]  /*05f0*/  @P0 LDC.64 R106, c[0x0][0x438] ;  /* 0x00010e00ff6a0b82 */ /* 0x000e620000000a00 */
[----:B0-----:R-:W-:-:S05]  /*0600*/  @P0 IMAD.WIDE.U32 R104, R111, 0x20, R104 ;  /* 0x000000206f680825 */ /* 0x001fca00078e0068 */
[----:B------:R-:W5:Y:S04]  /*0610*/  @P0 LDG.E.128 R20, desc[UR18][R104.64] ;  /* 0x0000001268140981 */ /* 0x000f68000c1e1d00 */
[----:B------:R0:W5:Y:S01]  /*0620*/  @P0 LDG.E.128 R16, desc[UR18][R104.64+0x10] ;  /* 0x0000101268100981 */ /* 0x000162000c1e1d00 */
[----:B-1----:R-:W-:-:S05]  /*0630*/  @P0 IMAD.WIDE.U32 R106, R113, 0x20, R106 ;  /* 0x00000020716a0825 */ /* 0x002fca00078e006a */
[----:B------:R-:W5:Y:S04]  /*0640*/  @P0 LDG.E.128 R12, desc[UR18][R106.64] ;  /* 0x000000126a0c0981 */ /* 0x000f68000c1e1d00 */
[----:B------:R1:W5:Y:S01]  /*0650*/  @P0 LDG.E.128 R8, desc[UR18][R106.64+0x10] ;  /* 0x000010126a080981 */ /* 0x000362000c1e1d00 */
[----:B--2---:R-:W-:-:S05]  /*0660*/  FSEL R108, R0, RZ, !P1 ;  /* 0x000000ff006c7208 */ /* 0x004fca0004800000 */
[C---:B----4-:R-:W-:Y:S01]  /*0670*/  FADD.FTZ R2, -R108.reuse, R6 ;  /* 0x000000066c027221 */ /* 0x050fe20000010100 */
[C---:B------:R-:W-:Y:S01]  /*0680*/  FADD.FTZ R3, -R108.reuse, R4 ;  /* 0x000000046c037221 */ /* 0x040fe20000010100 */
[C---:B------:R-:W-:Y:S01]  /*0690*/  FADD.FTZ R0, -R108.reuse, R5 ;  /* 0x000000056c007221 */ /* 0x040fe20000010100 */
[C---:B------:R-:W-:Y:S01]  /*06a0*/  FADD.FTZ R4, -R108.reuse, R7 ;  /* 0x000000076c047221 */ /* 0x040fe20000010100 */
[C---:B---3--:R-:W-:Y:S01]  /*06b0*/  FADD.FTZ R93, -R108.reuse, R93 ;  /* 0x0000005d6c5d7221 */ /* 0x048fe20000010100 */
[--C-:B------:R-:W-:Y:S02]  /*06c0*/  HADD2.F32 R5, -RZ, R88.reuse.H0_H0 ;  /* 0x20000058ff057230 */ /* 0x100fe40000004100 */
        /* <DEDUP_REMOVED lines=11> */
[----:B------:R-:W-:-:S02]  /*0780*/  HADD2.F32 R6, -RZ, R88.H1_H1 ;  /* 0x30000058ff067230 */ /* 0x000fc40000004100 */
[--C-:B------:R-:W-:Y:S02]  /*0790*/  HADD2.F32 R109, -RZ, R87.reuse.H0_H0 ;  /* 0x20000057ff6d7230 */ /* 0x100fe40000004100 */
[----:B------:R-:W-:Y:S02]  /*07a0*/  HADD2.F32 R108, -RZ, R87.H1_H1 ;  /* 0x30000057ff6c7230 */ /* 0x000fe40000004100 */
[----:B------:R-:W-:Y:S01]  /*07b0*/  FMUL.FTZ R87, R2, UR31 ;  /* 0x0000001f02577c20 */ /* 0x000fe20008410000 */
[--C-:B------:R-:W-:Y:S02]  /*07c0*/  HADD2.F32 R7, -RZ, R89.reuse.H0_H0 ;  /* 0x20000059ff077230 */ /* 0x100fe40000004100 */
[----:B------:R-:W-:Y:S01]  /*07d0*/  FMUL.FTZ R2, R93, UR31 ;  /* 0x0000001f5d027c20 */ /* 0x000fe20008410000 */
[----:B------:R-:W-:Y:S02]  /*07e0*/  HADD2.F32 R88, -RZ, R89.H1_H1 ;  /* 0x30000059ff587230 */ /* 0x000fe40000004100 */
[----:B------:R-:W-:Y:S01]  /*07f0*/  FMUL.FTZ R3, R3, UR31 ;  /* 0x0000001f03037c20 */ /* 0x000fe20008410000 */
[----:B------:R-:W-:-:S02]  /*0800*/  HADD2.F32 R89, -RZ, R90.H0_H0 ;  /* 0x2000005aff597230 */ /* 0x000fc40000004100 */
[----:B------:R-:W-:Y:S01]  /*0810*/  FMUL.FTZ R111, R92, UR31 ;  /* 0x0000001f5c6f7c20 */ /* 0x000fe20008410000 */
[----:B------:R-:W-:Y:S02]  /*0820*/  HADD2.F32 R90, -RZ, R90.H1_H1 ;  /* 0x3000005aff5a7230 */ /* 0x000fe40000004100 */
[----:B------:R-:W-:Y:S01]  /*0830*/  FMUL.FTZ R93, R94, UR31 ;  /* 0x0000001f5e5d7c20 */ /* 0x000fe20008410000 */
[-C--:B-----5:R-:W-:Y:S01]  /*0840*/  FMUL.FTZ R94, R44, R5.reuse ;  /* 0x000000052c5e7220 */ /* 0x0a0fe20000410000 */
[--C-:B0-----:R-:W-:Y:S02]  /*0850*/  HADD2.F32 R105, -RZ, R91.reuse.H0_H0 ;  /* 0x2000005bff697230 */ /* 0x101fe40000004100 */
[----:B------:R-:W-:Y:S01]  /*0860*/  FMUL.FTZ R0, R0, UR31 ;  /* 0x0000001f00007c20 */ /* 0x000fe20008410000 */
[----:B------:R-:W-:Y:S02]  /*0870*/  HADD2.F32 R104, -RZ, R91.H1_H1 ;  /* 0x3000005bff687230 */ /* 0x000fe40000004100 */
[----:B------:R-:W-:Y:S01]  /*0880*/  FMUL.FTZ R4, R4, UR31 ;  /* 0x0000001f04047c20 */ /* 0x000fe20008410000 */
[----:B------:R-:W-:Y:S01]  /*0890*/  FMUL.FTZ R92, R95, UR31 ;  /* 0x0000001f5f5c7c20 */ /* 0x000fe20008410000 */
[----:B------:R-:W-:Y:S01]  /*08a0*/  FFMA.FTZ R60, R3, R5, R60 ;  /* 0x00000005033c7223 */ /* 0x000fe2000001003c */
[----:B------:R-:W-:Y:S01]  /*08b0*/  FADD.FTZ R40, R40, R5 ;  /* 0x0000000528287221 */ /* 0x000fe20000010000 */
[----:B------:R-:W-:Y:S01]  /*08c0*/  FADD.FTZ R64, R64, R89 ;  /* 0x0000005940407221 */ /* 0x000fe20000010000 */
[-C--:B------:R-:W-:Y:S01]  /*08d0*/  FFMA.FTZ R28, R111, R89.reuse, R28 ;  /* 0x000000596f1c7223 */ /* 0x080fe2000001001c */
[----:B------:R-:W-:Y:S01]  /*08e0*/  FMUL.FTZ R110, R48, R89 ;  /* 0x00000059306e7220 */ /* 0x000fe20000410000 */
[----:B------:R-:W-:Y:S01]  /*08f0*/  FMUL.FTZ R5, R45, R6 ;  /* 0x000000062d057220 */ /* 0x000fe20000410000 */
[----:B------:R-:W-:Y:S01]  /*0900*/  FADD.FTZ R65, R65, R90 ;  /* 0x0000005a41417221 */ /* 0x000fe20000010000 */
[-C--:B------:R-:W-:Y:S01]  /*0910*/  FFMA.FTZ R29, R2, R90.reuse, R29 ;  /* 0x0000005a021d7223 */ /* 0x080fe2000001001d */
[----:B------:R-:W-:Y:S01]  /*0920*/  FMUL.FTZ R95, R49, R90 ;  /* 0x0000005a315f7220 */ /* 0x000fe20000410000 */
[----:B------:R-:W-:Y:S01]  /*0930*/  FFMA.FTZ R89, R3, R94, RZ ;  /* 0x0000005e03597223 */ /* 0x000fe200000100ff */
[----:B------:R-:W-:Y:S01]  /*0940*/  FFMA.FTZ R61, R0, R6, R61 ;  /* 0x00000006003d7223 */ /* 0x000fe2000001003d */
[----:B------:R-:W-:Y:S01]  /*0950*/  FADD.FTZ R41, R41, R6 ;  /* 0x0000000629297221 */ /* 0x000fe20000010000 */
[----:B------:R-:W-:Y:S01]  /*0960*/  FADD.FTZ R90, RZ, R94 ;  /* 0x0000005eff5a7221 */ /* 0x000fe20000010000 */
[-C--:B------:R-:W-:Y:S01]  /*0970*/  FFMA.FTZ R62, R87, R7.reuse, R62 ;  /* 0x00000007573e7223 */ /* 0x080fe2000001003e */
[----:B------:R-:W-:Y:S01]  /*0980*/  FADD.FTZ R42, R42, R7 ;  /* 0x000000072a2a7221 */ /* 0x000fe20000010000 */
[----:B------:R-:W-:Y:S01]  /*0990*/  FMUL.FTZ R6, R46, R7 ;  /* 0x000000072e067220 */ /* 0x000fe20000410000 */
[----:B------:R-:W-:Y:S01]  /*09a0*/  FADD.FTZ R66, R66, R105 ;  /* 0x0000006942427221 */ /* 0x000fe20000010000 */
[-C--:B------:R-:W-:Y:S01]  /*09b0*/  FFMA.FTZ R30, R93, R105.reuse, R30 ;  /* 0x000000695d1e7223 */ /* 0x080fe2000001001e */
[----:B------:R-:W-:Y:S01]  /*09c0*/  FMUL.FTZ R112, R50, R105 ;  /* 0x0000006932707220 */ /* 0x000fe20000410000 */
[-C--:B------:R-:W-:Y:S01]  /*09d0*/  FFMA.FTZ R63, R4, R88.reuse, R63 ;  /* 0x00000058043f7223 */ /* 0x080fe2000001003f */
[----:B------:R-:W-:Y:S01]  /*09e0*/  FADD.FTZ R43, R43, R88 ;  /* 0x000000582b2b7221 */ /* 0x000fe20000010000 */
[----:B------:R-:W-:Y:S01]  /*09f0*/  FMUL.FTZ R7, R47, R88 ;  /* 0x000000582f077220 */ /* 0x000fe20000410000 */
[----:B------:R-:W-:Y:S01]  /*0a00*/  FADD.FTZ R67, R67, R104 ;  /* 0x0000006843437221 */ /* 0x000fe20000010000 */
[-C--:B------:R-:W-:Y:S01]  /*0a10*/  FFMA.FTZ R31, R92, R104.reuse, R31 ;  /* 0x000000685c1f7223 */ /* 0x080fe2000001001f */
[----:B------:R-:W-:Y:S01]  /*0a20*/  FMUL.FTZ R105, R51, R104 ;  /* 0x0000006833697220 */ /* 0x000fe20000410000 */
[----:B------:R-:W-:Y:S01]  /*0a30*/  FMUL.FTZ R104, R97, UR31 ;  /* 0x0000001f61687c20 */ /* 0x000fe20008410000 */
[----:B------:R-:W-:Y:S01]  /*0a40*/  FFMA.FTZ R88, R0, R5, R89 ;  /* 0x0000000500587223 */ /* 0x000fe20000010059 */
[----:B------:R-:W-:-:S03]  /*0a50*/  FADD.FTZ R97, R5, R90 ;  /* 0x0000005a05617221 */ /* 0x000fc60000010000 */
[----:B------:R-:W-:Y:S01]  /*0a60*/  FFMA.FTZ R89, R87, R6, R88 ;  /* 0x0000000657597223 */ /* 0x000fe20000010058 */
[----:B------:R-:W-:-:S03]  /*0a70*/  FADD.FTZ R90, R6, R97 ;  /* 0x00000061065a7221 */ /* 0x000fc60000010000 */
[----:B------:R-:W-:Y:S01]  /*0a80*/  FFMA.FTZ R88, R4, R7, R89 ;  /* 0x0000000704587223 */ /* 0x000fe20000010059 */
[----:B------:R-:W-:Y:S01]  /*0a90*/  FADD.FTZ R97, R7, R90 ;  /* 0x0000005a07617221 */ /* 0x000fe20000010000 */
[--C-:B------:R-:W-:Y:S02]  /*0aa0*/  HADD2.F32 R91, -RZ, R84.reuse.H0_H0 ;  /* 0x20000054ff5b7230 */ /* 0x100fe40000004100 */
[----:B------:R-:W-:Y:S01]  /*0ab0*/  FMUL.FTZ R113, R96, UR31 ;  /* 0x0000001f60717c20 */ /* 0x000fe20008410000 */
[----:B------:R-:W-:Y:S01]  /*0ac0*/  FFMA.FTZ R89, R111, R110, R88 ;  /* 0x0000006e6f597223 */ /* 0x000fe20000010058 */
[----:B------:R-:W-:Y:S01]  /*0ad0*/  FMUL.FTZ R117, R100, UR31 ;  /* 0x0000001f64757c20 */ /* 0x000fe20008410000 */
[----:B------:R-:W-:Y:S01]  /*0ae0*/  FADD.FTZ R90, R110, R97 ;  /* 0x000000616e5a7221 */ /* 0x000fe20000010000 */
[----:B------:R-:W-:Y:S01]  /*0af0*/  FMUL.FTZ R100, R101, UR31 ;  /* 0x0000001f65647c20 */ /* 0x000fe20008410000 */
[----:B------:R-:W-:Y:S02]  /*0b00*/  HADD2.F32 R84, -RZ, R84.H1_H1 ;  /* 0x30000054ff547230 */ /* 0x000fe40000004100 */
[----:B------:R-:W-:Y:S01]  /*0b10*/  FMUL.FTZ R101, R102, UR31 ;  /* 0x0000001f66657c20 */ /* 0x000fe20008410000 */
[-C--:B------:R-:W-:Y:S01]  /*0b20*/  FFMA.FTZ R68, R113, R91.reuse, R68 ;  /* 0x0000005b71447223 */ /* 0x080fe20000010044 */
[----:B------:R-:W-:Y:S01]  /*0b30*/  FADD.FTZ R32, R32, R91 ;  /* 0x0000005b20207221 */ /* 0x000fe20000010000 */
[----:B------:R-:W-:Y:S01]  /*0b40*/  FMUL.FTZ R102, R52, R91 ;  /* 0x0000005b34667220 */ /* 0x000fe20000410000 */
[----:B------:R-:W-:Y:S01]  /*0b50*/  FFMA.FTZ R88, R2, R95, R89 ;  /* 0x0000005f02587223 */ /* 0x000fe20000010059 */
[----:B------:R-:W-:Y:S01]  /*0b60*/  FADD.FTZ R91, R95, R90 ;  /* 0x0000005a5f5b7221 */ /* 0x000fe20000010000 */
[-C--:B------:R-:W-:Y:S01]  /*0b70*/  FFMA.FTZ R69, R104, R84.reuse, R69 ;  /* 0x0000005468457223 */ /* 0x080fe20000010045 */
[----:B------:R-:W-:Y:S01]  /*0b80*/  FADD.FTZ R33, R33, R84 ;  /* 0x0000005421217221 */ /* 0x000fe20000010000 */
[----:B------:R-:W-:Y:S01]  /*0b90*/  FMUL.FTZ R119, R53, R84 ;  /* 0x0000005435777220 */ /* 0x000fe20000410000 */
[----:B------:R-:W-:Y:S01]  /*0ba0*/  FFMA.FTZ R89, R93, R112, R88 ;  /* 0x000000705d597223 */ /* 0x000fe20000010058 */
[----:B------:R-:W-:-:S03]  /*0bb0*/  FADD.FTZ R84, R112, R91 ;  /* 0x0000005b70547221 */ /* 0x000fc60000010000 */
[----:B------:R-:W-:Y:S01]  /*0bc0*/  FFMA.FTZ R88, R92, R105, R89 ;  /* 0x000000695c587223 */ /* 0x000fe20000010059 */
[----:B------:R-:W-:Y:S01]  /*0bd0*/  FADD.FTZ R89, R105, R84 ;  /* 0x0000005469597221 */ /* 0x000fe20000010000 */
[--C-:B-1----:R-:W-:Y:S02]  /*0be0*/  HADD2.F32 R107, -RZ, R85.reuse.H0_H0 ;  /* 0x20000055ff6b7230 */ /* 0x102fe40000004100 */
[----:B------:R-:W-:Y:S01]  /*0bf0*/  FMUL.FTZ R115, R98, UR31 ;  /* 0x0000001f62737c20 */ /* 0x000fe20008410000 */
[----:B------:R-:W-:Y:S01]  /*0c00*/  FFMA.FTZ R91, R113, R102, R88 ;  /* 0x00000066715b7223 */ /* 0x000fe20000010058 */
[----:B------:R-:W-:Y:S02]  /*0c10*/  HADD2.F32 R106, -RZ, R85.H1_H1 ;  /* 0x30000055ff6a7230 */ /* 0x000fe40000004100 */
[----:B------:R-:W-:Y:S01]  /*0c20*/  FADD.FTZ R84, R102, R89 ;  /* 0x0000005966547221 */ /* 0x000fe20000010000 */
[--C-:B------:R-:W-:Y:S02]  /*0c30*/  HADD2.F32 R85, -RZ, R86.reuse.H0_H0 ;  /* 0x20000056ff557230 */ /* 0x100fe40000004100 */
[----:B------:R-:W-:Y:S01]  /*0c40*/  FMUL.FTZ R114, R99, UR31 ;  /* 0x0000001f63727c20 */ /* 0x000fe20008410000 */
[----:B------:R-:W-:Y:S01]  /*0c50*/  FMUL.FTZ R116, R54, R107 ;  /* 0x0000006b36747220 */ /* 0x000fe20000410000 */
[----:B------:R-:W-:Y:S01]  /*0c60*/  FFMA.FTZ R88, R104, R119, R91 ;  /* 0x0000007768587223 */ /* 0x000fe2000001005b */
[----:B------:R-:W-:Y:S01]  /*0c70*/  FFMA.FTZ R70, R115, R107, R70 ;  /* 0x0000006b73467223 */ /* 0x000fe20000010046 */
[----:B------:R-:W-:Y:S01]  /*0c80*/  FADD.FTZ R34, R34, R107 ;  /* 0x0000006b22227221 */ /* 0x000fe20000010000 */
[----:B------:R-:W-:Y:S01]  /*0c90*/  FADD.FTZ R89, R84, R119 ;  /* 0x0000007754597221 */ /* 0x000fe20000010000 */
[-C--:B------:R-:W-:Y:S01]  /*0ca0*/  FFMA.FTZ R71, R114, R106.reuse, R71 ;  /* 0x0000006a72477223 */ /* 0x080fe20000010047 */
[----:B------:R-:W-:Y:S01]  /*0cb0*/  FADD.FTZ R35, R35, R106 ;  /* 0x0000006a23237221 */ /* 0x000fe20000010000 */
[----:B------:R-:W-:Y:S01]  /*0cc0*/  FMUL.FTZ R107, R55, R106 ;  /* 0x0000006a376b7220 */ /* 0x000fe20000410000 */
[-C--:B------:R-:W-:Y:S01]  /*0cd0*/  FFMA.FTZ R76, R117, R85.reuse, R76 ;  /* 0x00000055754c7223 */ /* 0x080fe2000001004c */
[----:B------:R-:W-:Y:S01]  /*0ce0*/  FADD.FTZ R36, R36, R85 ;  /* 0x0000005524247221 */ /* 0x000fe20000010000 */
[----:B------:R-:W-:Y:S01]  /*0cf0*/  FMUL.FTZ R106, R56, R85 ;  /* 0x00000055386a7220 */ /* 0x000fe20000410000 */
[----:B------:R-:W-:Y:S01]  /*0d00*/  FFMA.FTZ R85, R115, R116, R88 ;  /* 0x0000007473557223 */ /* 0x000fe20000010058 */
[----:B------:R-:W-:Y:S01]  /*0d10*/  FADD.FTZ R84, R89, R116 ;  /* 0x0000007459547221 */ /* 0x000fe20000010000 */
[----:B------:R-:W-:-:S02]  /*0d20*/  HADD2.F32 R86, -RZ, R86.H1_H1 ;  /* 0x30000056ff567230 */ /* 0x000fc40000004100 */
[----:B------:R-:W-:Y:S01]  /*0d30*/  FFMA.FTZ R88, R114, R107, R85 ;  /* 0x0000006b72587223 */ /* 0x000fe20000010055 */
[----:B------:R-:W-:Y:S02]  /*0d40*/  FADD.FTZ R85, R84, R107 ;  /* 0x0000006b54557221 */ /* 0x000fe40000010000 */
        /* <DEDUP_REMOVED lines=19> */
.L_x_5692:
        /* <DEDUP_REMOVED lines=16> */
.L_x_5693:
        /* <DEDUP_REMOVED lines=32> */
.L_x_5695:
[----:B------:R-:W-:Y:S05]  /*1180*/  BSYNC.RECONVERGENT B0 ;  /* 0x0000000000007941 */ /* 0x000fea0003800200 */
.L_x_5694:
        /* <DEDUP_REMOVED lines=23> */
[----:B------:R-:W-:-:S02]  /*1300*/  FADD.FTZ R85, RZ, R88 ;  /* 0x00000058ff557221 */ /* 0x000fc40000010000 */
        /* <DEDUP_REMOVED lines=28> */
.L_x_5698:
        /* <DEDUP_REMOVED lines=9> */
.L_x_5699:
        /* <DEDUP_REMOVED lines=9> */
.L_x_5700:
        /* <DEDUP_REMOVED lines=9> */
.L_x_5701:
        /* <DEDUP_REMOVED lines=9> */
.L_x_5702:
        /* <DEDUP_REMOVED lines=9> */
.L_x_5703:
        /* <DEDUP_REMOVED lines=9> */
.L_x_5704:
        /* <DEDUP_REMOVED lines=10> */
.L_x_5697:
        /* <DEDUP_REMOVED lines=32> */
[----:B------:R-:W-:Y:S01]  /*1ad0*/  @P2 F2FP.F16.F32.PACK_AB R27, RZ, R27 ;  /* 0x0000001bff1b223e */ /* 0x000fe200000000ff */
[----:B------:R-:W-:Y:S01]  /*1ae0*/  FMUL.FTZ R88, R88, UR31 ;  /* 0x0000001f58587c20 */ /* 0x000fe20008410000 */
[----:B------:R-:W-:Y:S01]  /*1af0*/  FADD.FTZ R98, R95, -R98 ;  /* 0x800000625f627221 */ /* 0x000fe20000010000 */
[----:B------:R-:W-:Y:S01]  /*1b00*/  @P2 F2FP.F16.F32.PACK_AB R25, RZ, R25 ;  /* 0x00000019ff19223e */ /* 0x000fe200000000ff */
[----:B---3--:R-:W-:Y:S01]  /*1b10*/  @P2 FMUL.FTZ R75, R74, UR17 ;  /* 0x000000114a4b2c20 */ /* 0x008fe20008410000 */
[----:B------:R-:W-:Y:S01]  /*1b20*/  FMUL.FTZ R84, R84, UR31 ;  /* 0x0000001f54547c20 */ /* 0x000fe20008410000 */
[----:B------:R-:W-:Y:S01]  /*1b30*/  @P2 F2FP.F16.F32.PACK_AB R73, RZ, R73 ;  /* 0x00000049ff49223e */ /* 0x000fe200000000ff */
[----:B------:R-:W-:Y:S01]  /*1b40*/  FMUL.FTZ R98, R98, UR31 ;  /* 0x0000001f62627c20 */ /* 0x000fe20008410000 */
[----:B------:R-:W-:-:S02]  /*1b50*/  @P2 PRMT R81, R27, 0x7610, R81 ;  /* 0x000076101b512816 */ /* 0x000fc40000000051 */
[----:B------:R-:W-:Y:S01]  /*1b60*/  FSEL R27, R88, RZ, P1 ;  /* 0x000000ff581b7208 */ /* 0x000fe20000800000 */
[----:B------:R-:W-:Y:S01]  /*1b70*/  FFMA.FTZ R88, R92, UR9, R96 ;  /* 0x000000095c587c23 */ /* 0x000fe20008010060 */
[----:B------:R-:W-:Y:S02]  /*1b80*/  @P2 PRMT R80, R25, 0x7610, R80 ;  /* 0x0000761019502816 */ /* 0x000fe40000000050 */
[----:B------:R-:W-:Y:S01]  /*1b90*/  @P2 F2FP.F16.F32.PACK_AB R75, RZ, R75 ;  /* 0x0000004bff4b223e */ /* 0x000fe200000000ff */
        /* <DEDUP_REMOVED lines=8> */
[----:B------:R-:W-:Y:S01]  /*1c20*/  @P2 F2FP.F16.F32.PACK_AB R84, RZ, R84 ;  /* 0x00000054ff54223e */ /* 0x000fe200000000ff */
[----:B--2---:R-:W-:Y:S01]  /*1c30*/  @P2 FMUL.FTZ R85, R73, UR16 ;  /* 0x0000001049552c20 */ /* 0x004fe20008410000 */
[----:B------:R-:W-:-:S02]  /*1c40*/  FSEL R88, R88, RZ, P1 ;  /* 0x000000ff58587208 */ /* 0x000fc40000800000 */
[----:B------:R-:W-:Y:S02]  /*1c50*/  @P2 F2FP.F16.F32.PACK_AB R75, RZ, R75 ;  /* 0x0000004bff4b223e */ /* 0x000fe400000000ff */
[----:B------:R-:W-:Y:S02]  /*1c60*/  @P2 F2FP.F16.F32.PACK_AB R85, RZ, R85 ;  /* 0x00000055ff55223e */ /* 0x000fe400000000ff */
[----:B------:R-:W-:Y:S02]  /*1c70*/  @P2 PRMT R80, R80, 0x5410, R75 ;  /* 0x0000541050502816 */ /* 0x000fe4000000004b */
[----:B------:R-:W-:Y:S02]  /*1c80*/  @P2 PRMT R81, R81, 0x5410, R84 ;  /* 0x0000541051512816 */ /* 0x000fe40000000054 */
[----:B------:R-:W-:Y:S02]  /*1c90*/  MOV R75, R88 ;  /* 0x00000058004b7202 */ /* 0x000fe40000000f00 */
[----:B------:R-:W-:Y:S01]  /*1ca0*/  @P2 PRMT R82, R82, 0x5410, R85 ;  /* 0x0000541052522816 */ /* 0x000fe20000000055 */
[----:B------:R-:W-:Y:S06]  /*1cb0*/  BRA.U !UP3, `(.L_x_5705) ;  /* 0x000000090b287547 */ /* 0x000fec000b800000 */
[----:B------:R-:W-:-:S05]  /*1cc0*/  FMUL.FTZ R84, R88, UR26 ;  /* 0x0000001a58547c20 */ /* 0x000fca0008410000 */
[----:B------:R-:W-:-:S04]  /*1cd0*/  F2FP.F16.F32.PACK_AB R84, RZ, R84 ;  /* 0x00000054ff54723e */ /* 0x000fc800000000ff */
[----:B------:R-:W-:Y:S01]  /*1ce0*/  PRMT R83, R83, 0x5410, R84 ;  /* 0x0000541053537816 */ /* 0x000fe20000000054 */
[----:B------:R-:W-:Y:S06]  /*1cf0*/  BRA `(.L_x_5705) ;  /* 0x0000000800187947 */ /* 0x000fec0003800000 */
.L_x_5696:
        /* <DEDUP_REMOVED lines=69> */
.L_x_5706:
        /* <DEDUP_REMOVED lines=38> */
[----:B------:R-:W-:Y:S01]  /*23b0*/  @P2 F2FP.F16.F32.PACK_AB R84, RZ, R84 ;  /* 0x00000054ff54223e */ /* 0x000fe200000000ff */
[----:B------:R-:W4:Y:S01]  /*23c0*/  @UP3 LDCU UR33, c[0x0][0x40c] ;  /* 0x00008180ff2137ac */ /* 0x000f220008000800 */
[----:B------:R-:W-:Y:S01]  /*23d0*/  @P1 FFMA.FTZ R73, R74, UR31, R17 ;  /* 0x0000001f4a491c23 */ /* 0x000fe20008010011 */
[----:B------:R-:W-:Y:S01]  /*23e0*/  MOV R74, R18 ;  /* 0x00000012004a7202 */ /* 0x000fe20000000f00 */
[----:B------:R-:W-:Y:S01]  /*23f0*/  @P1 FFMA.FTZ R74, R89, UR31, R18 ;  /* 0x0000001f594a1c23 */ /* 0x000fe20008010012 */
[----:B------:R-:W4:Y:S01]  /*2400*/  @UP3 LDCU UR16, c[0x0][0x40c] ;  /* 0x00008180ff1037ac */ /* 0x000f220008000800 */
[----:B------:R-:W-:Y:S01]  /*2410*/  @P2 F2FP.F16.F32.PACK_AB R85, RZ, R85 ;  /* 0x00000055ff55223e */ /* 0x000fe200000000ff */
[----:B--2---:R-:W-:Y:S01]  /*2420*/  @P2 FMUL.FTZ R88, R72, UR32 ;  /* 0x0000002048582c20 */ /* 0x004fe20008410000 */
[----:B0-----:R-:W-:Y:S01]  /*2430*/  @P2 FMUL.FTZ R97, R74, UR10 ;  /* 0x0000000a4a612c20 */ /* 0x001fe20008410000 */
[----:B------:R-:W-:-:S02]  /*2440*/  @P2 PRMT R80, R84, 0x7610, R80 ;  /* 0x0000761054502816 */ /* 0x000fc40000000050 */
[----:B------:R-:W-:Y:S01]  /*2450*/  @P2 PRMT R81, R85, 0x7610, R81 ;  /* 0x0000761055512816 */ /* 0x000fe20000000051 */
[----:B-1----:R-:W-:Y:S01]  /*2460*/  @P2 FMUL.FTZ R84, R25, UR11 ;  /* 0x0000000b19542c20 */ /* 0x002fe20008410000 */
[----:B------:R-:W-:Y:S01]  /*2470*/  @P2 F2FP.F16.F32.PACK_AB R88, RZ, R88 ;  /* 0x00000058ff58223e */ /* 0x000fe200000000ff */
[----:B---3--:R-:W-:Y:S01]  /*2480*/  @P2 FMUL.FTZ R85, R27, UR17 ;  /* 0x000000111b552c20 */ /* 0x008fe20008410000 */
[----:B------:R-:W-:Y:S02]  /*2490*/  @P2 F2FP.F16.F32.PACK_AB R97, RZ, R97 ;  /* 0x00000061ff61223e */ /* 0x000fe400000000ff */
[----:B------:R-:W-:Y:S01]  /*24a0*/  @P2 F2FP.F16.F32.PACK_AB R84, RZ, R84 ;  /* 0x00000054ff54223e */ /* 0x000fe200000000ff */
        /* <DEDUP_REMOVED lines=9> */
[----:B------:R-:W-:Y:S02]  /*2540*/  @P2 PRMT R82, R82, 0x5410, R89 ;  /* 0x0000541052522816 */ /* 0x000fe40000000059 */
[----:B------:R-:W-:-:S07]  /*2550*/  @P2 PRMT R83, R83, 0x5410, R98 ;  /* 0x0000541053532816 */ /* 0x000fce0000000062 */
.L_x_5705:
        /* <DEDUP_REMOVED lines=51> */
[----:B------:R-:W-:Y:S01]  /*2890*/  @P2 F2FP.F16.F32.PACK_AB R84, RZ, R84 ;  /* 0x00000054ff54223e */ /* 0x000fe200000000ff */
[----:B------:R-:W-:Y:S01]  /*28a0*/  @P0 FFMA.FTZ R74, R85, UR31, R10 ;  /* 0x0000001f554a0c23 */ /* 0x000fe2000801000a */
[----:B-1----:R-:W-:Y:S01]  /*28b0*/  @P2 FMUL.FTZ R85, R26, UR16 ;  /* 0x000000101a552c20 */ /* 0x002fe20008410000 */
[----:B------:R-:W1:Y:S01]  /*28c0*/  @UP3 LDCU UR9, c[0x0][0x40c] ;  /* 0x00008180ff0937ac */ /* 0x000e620008000800 */
[----:B------:R-:W-:-:S02]  /*28d0*/  @P2 F2FP.F16.F32.PACK_AB R88, RZ, R88 ;  /* 0x00000058ff58223e */ /* 0x000fc400000000ff */
[----:B------:R-:W-:Y:S01]  /*28e0*/  @P2 PRMT R80, R84, 0x7610, R80 ;  /* 0x0000761054502816 */ /* 0x000fe20000000050 */
[----:B------:R-:W3:Y:S01]  /*28f0*/  @UP3 LDCU UR10, c[0x0][0x40c] ;  /* 0x00008180ff0a37ac */ /* 0x000ee20008000800 */
[----:B------:R-:W-:Y:S02]  /*2900*/  @P2 F2FP.F16.F32.PACK_AB R85, RZ, R85 ;  /* 0x00000055ff55223e */ /* 0x000fe400000000ff */
[----:B------:R-:W-:Y:S02]  /*2910*/  @P2 PRMT R82, R88, 0x7610, R82 ;  /* 0x0000761058522816 */ /* 0x000fe40000000052 */
[----:B------:R-:W-:Y:S01]  /*2920*/  @P2 PRMT R81, R85, 0x7610, R81 ;  /* 0x0000761055512816 */ /* 0x000fe20000000051 */
[----:B0-----:R-:W-:Y:S01]  /*2930*/  @P2 FMUL.FTZ R84, R25, UR11 ;  /* 0x0000000b19542c20 */ /* 0x001fe20008410000 */
[----:B--2---:R-:W-:-:S04]  /*2940*/  @P2 FMUL.FTZ R89, R74, UR30 ;  /* 0x0000001e4a592c20 */ /* 0x004fc80008410000 */
[----:B------:R-:W-:Y:S01]  /*2950*/  @P2 F2FP.F16.F32.PACK_AB R84, RZ, R84 ;  /* 0x00000054ff54223e */ /* 0x000fe200000000ff */
[----:B-1----:R-:W-:Y:S01]  /*2960*/  @P2 FMUL.FTZ R85, R27, UR9 ;  /* 0x000000091b552c20 */ /* 0x002fe20008410000 */
[----:B------:R-:W-:Y:S02]  /*2970*/  @P2 F2FP.F16.F32.PACK_AB R89, RZ, R89 ;  /* 0x00000059ff59223e */ /* 0x000fe400000000ff */
[----:B------:R-:W-:Y:S01]  /*2980*/  @P2 PRMT R80, R80, 0x5410, R84 ;  /* 0x0000541050502816 */ /* 0x000fe20000000054 */
[----:B---3--:R-:W-:Y:S01]  /*2990*/  @P2 FMUL.FTZ R88, R73, UR10 ;  /* 0x0000000a49582c20 */ /* 0x008fe20008410000 */
[----:B------:R-:W-:Y:S02]  /*29a0*/  @P2 F2FP.F16.F32.PACK_AB R85, RZ, R85 ;  /* 0x00000055ff55223e */ /* 0x000fe400000000ff */
[----:B------:R-:W-:Y:S02]  /*29b0*/  @P2 PRMT R83, R89, 0x7610, R83 ;  /* 0x0000761059532816 */ /* 0x000fe40000000053 */
[----:B------:R-:W-:-:S02]  /*29c0*/  @P2 F2FP.F16.F32.PACK_AB R88, RZ, R88 ;  /* 0x00000058ff58223e */ /* 0x000fc400000000ff */
[----:B------:R-:W-:Y:S02]  /*29d0*/  @P2 PRMT R81, R81, 0x5410, R85 ;  /* 0x0000541051512816 */ /* 0x000fe40000000055 */
[----:B------:R-:W-:Y:S01]  /*29e0*/  @P2 PRMT R82, R82, 0x5410, R88 ;  /* 0x0000541052522816 */ /* 0x000fe20000000058 */
[----:B------:R-:W-:Y:S06]  /*29f0*/  BRA.U !UP3, `(.L_x_5709) ;  /* 0x0000000d0b487547 */ /* 0x000fec000b800000 */
[----:B------:R-:W-:-:S05]  /*2a00*/  FMUL.FTZ R84, R75, UR26 ;  /* 0x0000001a4b547c20 */ /* 0x000fca0008410000 */
[----:B------:R-:W-:-:S04]  /*2a10*/  F2FP.F16.F32.PACK_AB R84, RZ, R84 ;  /* 0x00000054ff54723e */ /* 0x000fc800000000ff */
[----:B------:R-:W-:Y:S01]  /*2a20*/  PRMT R83, R83, 0x5410, R84 ;  /* 0x0000541053537816 */ /* 0x000fe20000000054 */
[----:B------:R-:W-:Y:S06]  /*2a30*/  BRA `(.L_x_5709) ;  /* 0x0000000c00387947 */ /* 0x000fec0003800000 */
.L_x_5708:
        /* <DEDUP_REMOVED lines=66> */
.L_x_5707:
        /* <DEDUP_REMOVED lines=25> */
[----:B------:R-:W-:Y:S01]  /*2ff0*/  @P2 F2FP.F16.F32.PACK_AB R27, RZ, R26 ;  /* 0x0000001aff1b223e */ /* 0x000fe200000000ff */
        /* <DEDUP_REMOVED lines=14> */
[----:B------:R-:W-:-:S02]  /*30e0*/  @P2 F2FP.F16.F32.PACK_AB R84, RZ, R84 ;  /* 0x00000054ff54223e */ /* 0x000fc400000000ff */
[----:B--2---:R-:W-:Y:S01]  /*30f0*/  @P2 FMUL.FTZ R73, R72, UR17 ;  /* 0x0000001148492c20 */ /* 0x004fe20008410000 */
[----:B------:R-:W-:Y:S01]  /*3100*/  FSEL R74, R74, RZ, P0 ;  /* 0x000000ff4a4a7208 */ /* 0x000fe20000000000 */
[----:B------:R-:W-:Y:S01]  /*3110*/  FADD.FTZ R96, R103, -R96 ;  /* 0x8000006067607221 */ /* 0x000fe20000010000 */
[----:B------:R-:W-:Y:S02]  /*3120*/  FSEL R27, R27, RZ, P0 ;  /* 0x000000ff1b1b7208 */ /* 0x000fe40000000000 */
[----:B------:R-:W-:Y:S01]  /*3130*/  @P2 F2FP.F16.F32.PACK_AB R85, RZ, R73 ;  /* 0x00000049ff55223e */ /* 0x000fe200000000ff */
[----:B----4-:R-:W-:Y:S01]  /*3140*/  @P2 FMUL.FTZ R89, R74, UR30 ;  /* 0x0000001e4a592c20 */ /* 0x010fe20008410000 */
[----:B------:R-:W-:Y:S01]  /*3150*/  FSEL R73, R88, RZ, P0 ;  /* 0x000000ff58497208 */ /* 0x000fe20000000000 */
[----:B------:R-:W-:Y:S01]  /*3160*/  FMUL.FTZ R88, R96, UR31 ;  /* 0x0000001f60587c20 */ /* 0x000fe20008410000 */
[----:B------:R-:W-:Y:S01]  /*3170*/  @P2 PRMT R81, R84, 0x7610, R81 ;  /* 0x0000761054512816 */ /* 0x000fe20000000051 */
[----:B0-----:R-:W-:Y:S01]  /*3180*/  @P2 FMUL.FTZ R84, R27, UR10 ;  /* 0x0000000a1b542c20 */ /* 0x001fe20008410000 */
[----:B------:R-:W-:Y:S01]  /*3190*/  @P2 PRMT R82, R85, 0x7610, R82 ;  /* 0x0000761055522816 */ /* 0x000fe20000000052 */
[----:B-1----:R-:W-:Y:S01]  /*31a0*/  @P2 FMUL.FTZ R85, R73, UR11 ;  /* 0x0000000b49552c20 */ /* 0x002fe20008410000 */
[----:B------:R-:W-:-:S02]  /*31b0*/  @P2 F2FP.F16.F32.PACK_AB R75, RZ, R75 ;  /* 0x0000004bff4b223e */ /* 0x000fc400000000ff */
[----:B------:R-:W-:Y:S02]  /*31c0*/  @P2 F2FP.F16.F32.PACK_AB R89, RZ, R89 ;  /* 0x00000059ff59223e */ /* 0x000fe400000000ff */
[----:B------:R-:W-:Y:S02]  /*31d0*/  @P2 F2FP.F16.F32.PACK_AB R84, RZ, R84 ;  /* 0x00000054ff54223e */ /* 0x000fe400000000ff */
[----:B------:R-:W-:Y:S02]  /*31e0*/  FSEL R88, R88, RZ, P0 ;  /* 0x000000ff58587208 */ /* 0x000fe40000000000 */
[----:B------:R-:W-:Y:S02]  /*31f0*/  @P2 F2FP.F16.F32.PACK_AB R85, RZ, R85 ;  /* 0x00000055ff55223e */ /* 0x000fe400000000ff */
[----:B------:R-:W-:Y:S02]  /*3200*/  @P2 PRMT R80, R80, 0x5410, R75 ;  /* 0x0000541050502816 */ /* 0x000fe4000000004b */
[----:B------:R-:W-:-:S02]  /*3210*/  @P2 PRMT R83, R89, 0x7610, R83 ;  /* 0x0000761059532816 */ /* 0x000fc40000000053 */
[----:B------:R-:W-:Y:S02]  /*3220*/  MOV R75, R88 ;  /* 0x00000058004b7202 */ /* 0x000fe40000000f00 */
[----:B------:R-:W-:Y:S02]  /*3230*/  @P2 PRMT R81, R81, 0x5410, R84 ;  /* 0x0000541051512816 */ /* 0x000fe40000000054 */
[----:B------:R-:W-:Y:S01]  /*3240*/  @P2 PRMT R82, R82, 0x5410, R85 ;  /* 0x0000541052522816 */ /* 0x000fe20000000055 */
[----:B------:R-:W-:Y:S06]  /*3250*/  BRA.U !UP3, `(.L_x_5709) ;  /* 0x000000050b307547 */ /* 0x000fec000b800000 */
[----:B------:R-:W-:-:S05]  /*3260*/  FMUL.FTZ R84, R88, UR26 ;  /* 0x0000001a58547c20 */ /* 0x000fca0008410000 */
[----:B------:R-:W-:-:S04]  /*3270*/  F2FP.F16.F32.PACK_AB R84, RZ, R84 ;  /* 0x00000054ff54723e */ /* 0x000fc800000000ff */
[----:B------:R-:W-:Y:S01]  /*3280*/  PRMT R83, R83, 0x5410, R84 ;  /* 0x0000541053537816 */ /* 0x000fe20000000054 */
[----:B------:R-:W-:Y:S06]  /*3290*/  BRA `(.L_x_5709) ;  /* 0x0000000400207947 */ /* 0x000fec0003800000 */
.L_x_5710:
        /* <DEDUP_REMOVED lines=16> */
.L_x_5711:
        /* <DEDUP_REMOVED lines=9> */
.L_x_5712:
        /* <DEDUP_REMOVED lines=9> */
.L_x_5713:
        /* <DEDUP_REMOVED lines=9> */
.L_x_5714:
        /* <DEDUP_REMOVED lines=9> */
.L_x_5715:
        /* <DEDUP_REMOVED lines=9> */
.L_x_5716:
        /* <DEDUP_REMOVED lines=9> */
.L_x_5717:
[----:B------:R-:W-:-:S04]  /*3700*/  @P2 F2FP.F16.F32.PACK_AB R84, RZ, R84 ;  /* 0x00000054ff54223e */ /* 0x000fc800000000ff */
[----:B------:R-:W-:-:S07]  /*3710*/  @P2 PRMT R83, R83, 0x5410, R84 ;  /* 0x0000541053532816 */ /* 0x000fce0000000054 */
.L_x_5709:
        /* <DEDUP_REMOVED lines=14> */
.L_x_5691:
        /* <DEDUP_REMOVED lines=17> */
.L_x_5719:
        /* <DEDUP_REMOVED lines=15> */
.L_x_8109:


//--------------------- .text._ZN10layer_norm13ln_bwd_kernelINS_13Kernel_traitsIf6__halffS2_fjLj2048ELj1ELj1ELj4ELj16ENS_18Kernel_traits_baseILj2048EfS2_fS2_fjLj128EEEEELb0ELb1ELb0ELb0EEEvNS_9BwdParamsE --------------------------
	.section	.text._ZN10layer_norm13ln_bwd_kernelINS_13Kernel_traitsIf6__halffS2_fjLj2048ELj1ELj1ELj4ELj16ENS_18Kernel_traits_baseILj2048EfS2_fS2_fjLj128EEEEELb0ELb1ELb0ELb0EEEvNS_9BwdParamsE,"ax",@progbits
	.align	128
        .global         _ZN10layer_norm13ln_bwd_kernelINS_13Kernel_traitsIf6__halffS2_fjLj2048ELj1ELj1ELj4ELj16ENS_18Kernel_traits_baseILj2048EfS2_fS2_fjLj128EEEEELb0ELb1ELb0ELb0EEEvNS_9BwdParamsE
        .type           _ZN10layer_norm13ln_bwd_kernelINS_13Kernel_traitsIf6__halffS2_fjLj2048ELj1ELj1ELj4ELj16ENS_18Kernel_traits_baseILj2048EfS2_fS2_fjLj128EEEEELb0ELb1ELb0ELb0EEEvNS_9BwdParamsE,@function
        .size           _ZN10layer_norm13ln_bwd_kernelINS_13Kernel_traitsIf6__halffS2_fjLj2048ELj1ELj1ELj4ELj16ENS_18Kernel_traits_baseILj2048EfS2_fS2_fjLj128EEEEELb0ELb1ELb0ELb0EEEvNS_9BwdParamsE,(.L_x_8110 - _ZN10layer_norm13ln_bwd_kernelINS_13Kernel_traitsIf6__halffS2_fjLj2048ELj1ELj1ELj4ELj16ENS_18Kernel_traits_baseILj2048EfS2_fS2_fjLj128EEEEELb0ELb1ELb0ELb0EEEvNS_9BwdParamsE)
        .other          _ZN10layer_norm13ln_bwd_kernelINS_13Kernel_traitsIf6__halffS2_fjLj2048ELj1ELj1ELj4ELj16ENS_18Kernel_traits_baseILj2048EfS2_fS2_fjLj128EEEEELb0ELb1ELb0ELb0EEEvNS_9BwdParamsE,@"STO_CUDA_ENTRY STV_DEFAULT"
_ZN10layer_norm13ln_bwd_kernelINS_13Kernel_traitsIf6__halffS2_fjLj2048ELj1ELj1ELj4ELj16ENS_18Kernel_traits_baseILj2048EfS2_fS2_fjLj128EEEEELb0ELb1ELb0ELb0EEEvNS_9BwdParamsE:
.text._ZN10layer_norm13ln_bwd_kernelINS_13Kernel_traitsIf6__halffS2_fjLj2048ELj1ELj1ELj4ELj16ENS_18Kernel_traits_baseILj2048EfS2_fS2_fjLj128EEEEELb0ELb1ELb0ELb0EEEvNS_9BwdParamsE:
        /* <DEDUP_REMOVED lines=93> */
.L_x_5739:
[----:B------:R-:W1:Y:S01]  /*05d0*/  @UP0 LDCU.64 UR4, c[0x0][0x3e0] ;  /* 0x00007c00ff0407ac */ /* 0x000e620008000a00 */
[----:B------:R-:W-:Y:S01]  /*05e0*/  PLOP3.LUT P0, PT, PT, PT, UP0, 0x80, 0x8 ;  /* 0x000000000008781c */ /* 0x000fe20003f0f008 */
[----:B-1----:R-:W-:-:S06]  /*05f0*/  @UP0 UIMAD.WIDE UR4, UR6, 0x2, UR4 ;  /* 0x00000002060408a5 */ /* 0x002fcc000f8e0204 */
[----:B0-2---:R-:W-:Y:S02]  /*0600*/  MOV R116, UR4 ;  /* 0x0000000400747c02 */ /* 0x005fe40008000f00 */
        /* <DEDUP_REMOVED lines=18> */
[----:B0-----:R-:W-:Y:S01]  /*0730*/  CS2R R120, SRZ ;  /* 0x0000000000787805 */ /* 0x001fe2000001ff00 */
[----:B--2---:R-:W-:-:S05]  /*0740*/  @P0 HADD2.F32 R0, -RZ, R116.H0_H0 ;  /* 0x20000074ff000230 */ /* 0x004fca0000004100 */
[----:B------:R-:W-:Y:S02]  /*0750*/  @P0 R2UR UR4, R0 ;  /* 0x00000000000402ca */ /* 0x000fe400000e0000 */
[----:B------:R-:W-:Y:S02]  /*0760*/  MOV R0, UR5 ;  /* 0x0000000500007c02 */ /* 0x000fe40008000f00 */
[----:B---3--:R-:W-:Y:S02]  /*0770*/  R2UR UR23, R118 ;  /* 0x00000000761772ca */ /* 0x008fe400000e0000 */
[----:B------:R-:W-:-:S04]  /*0780*/  LEA.HI.SX32 R0, R0, R3, 0x1d ;  /* 0x0000000300007211 */ /* 0x000fc800078feaff */
[----:B------:R-:W-:-:S03]  /*0790*/  MOV R122, R0 ;  /* 0x00000000007a7202 */ /* 0x000fc60000000f00 */
        /* <DEDUP_REMOVED lines=16> */
[----:B--2---:R-:W-:-:S04]  /*08a0*/  FADD.FTZ R147, -R148, R116 ;  /* 0x0000007494937221 */ /* 0x004fc80000010100 */
[----:B------:R-:W-:Y:S01]  /*08b0*/  FMUL.FTZ R147, R147, UR23 ;  /* 0x0000001793937c20 */ /* 0x000fe20008410000 */
[--C-:B----4-:R-:W-:Y:S02]  /*08c0*/  HADD2.F32 R145, -RZ, R120.reuse.H0_H0 ;  /* 0x20000078ff917230 */ /* 0x110fe40000004100 */
[C---:B------:R-:W-:Y:S01]  /*08d0*/  FADD.FTZ R118, -R148.reuse, R118 ;  /* 0x0000007694767221 */ /* 0x040fe20000010100 */
[C---:B------:R-:W-:Y:S01]  /*08e0*/  FADD.FTZ R119, -R148.reuse, R119 ;  /* 0x0000007794777221 */ /* 0x040fe20000010100 */
[----:B------:R-:W-:Y:S02]  /*08f0*/  HADD2.F32 R120, -RZ, R120.H1_H1 ;  /* 0x30000078ff787230 */ /* 0x000fe40000004100 */
[----:B------:R-:W-:Y:S01]  /*0900*/  FADD.FTZ R146, -R148, R117 ;  /* 0x0000007594927221 */ /* 0x000fe20000010100 */
[----:B------:R-:W-:Y:S01]  /*0910*/  FADD.FTZ R56, R56, R145 ;  /* 0x0000009138387221 */ /* 0x000fe20000010000 */
[-C--:B------:R-:W-:Y:S01]  /*0920*/  FFMA.FTZ R72, R147, R145.reuse, R72 ;  /* 0x0000009193487223 */ /* 0x080fe20000010048 */
[----:B-----5:R-:W-:Y:S01]  /*0930*/  FMUL.FTZ R145, R88, R145 ;  /* 0x0000009158917220 */ /* 0x020fe20000410000 */
[----:B------:R-:W-:-:S02]  /*0940*/  HADD2.F32 R141, -RZ, R121.H0_H0 ;  /* 0x20000079ff8d7230 */ /* 0x000fc40000004100 */
[----:B------:R-:W-:Y:S01]  /*0950*/  FMUL.FTZ R143, R118, UR23 ;  /* 0x00000017768f7c20 */ /* 0x000fe20008410000 */
[----:B------:R-:W-:Y:S01]  /*0960*/  FMUL.FTZ R142, R119, UR23 ;  /* 0x00000017778e7c20 */ /* 0x000fe20008410000 */
[----:B0-----:R-:W-:Y:S02]  /*0970*/  HADD2.F32 R138, -RZ, R121.H1_H1 ;  /* 0x30000079ff8a7230 */ /* 0x001fe40000004100 */
[----:B------:R-:W-:Y:S01]  /*0980*/  FMUL.FTZ R146, R146, UR23 ;  /* 0x0000001792927c20 */ /* 0x000fe20008410000 */
[-C--:B------:R-:W-:Y:S01]  /*0990*/  FMUL.FTZ R144, R89, R120.reuse ;  /* 0x0000007859907220 */ /* 0x080fe20000410000 */
[----:B------:R-:W-:Y:S01]  /*09a0*/  FADD.FTZ R119, RZ, R145 ;  /* 0x00000091ff777221 */ /* 0x000fe20000010000 */
[----:B------:R-:W-:Y:S01]  /*09b0*/  FFMA.FTZ R121, R147, R145, RZ ;  /* 0x0000009193797223 */ /* 0x000fe200000100ff */
[----:B------:R-:W-:Y:S01]  /*09c0*/  FADD.FTZ R58, R58, R141 ;  /* 0x0000008d3a3a7221 */ /* 0x000fe20000010000 */
[-C--:B------:R-:W-:Y:S01]  /*09d0*/  FFMA.FTZ R74, R143, R141.reuse, R74 ;  /* 0x0000008d8f4a7223 */ /* 0x080fe2000001004a */
[----:B------:R-:W-:Y:S01]  /*09e0*/  FADD.FTZ R57, R57, R120 ;  /* 0x0000007839397221 */ /* 0x000fe20000010000 */
[----:B------:R-:W-:Y:S01]  /*09f0*/  FFMA.FTZ R73, R146, R120, R73 ;  /* 0x0000007892497223 */ /* 0x000fe20000010049 */
[----:B------:R-:W-:Y:S01]  /*0a00*/  FMUL.FTZ R141, R90, R141 ;  /* 0x0000008d5a8d7220 */ /* 0x000fe20000410000 */
[----:B------:R-:W-:Y:S01]  /*0a10*/  FADD.FTZ R118, R119, R144 ;  /* 0x0000009077767221 */ /* 0x000fe20000010000 */
[----:B------:R-:W-:Y:S01]  /*0a20*/  FFMA.FTZ R120, R146, R144, R121 ;  /* 0x0000009092787223 */ /* 0x000fe20000010079 */
[----:B------:R-:W-:-:S02]  /*0a30*/  HADD2.F32 R149, -RZ, R122.H0_H0 ;  /* 0x2000007aff957230 */ /* 0x000fc40000004100 */
[----:B---3--:R-:W-:Y:S01]  /*0a40*/  FADD.FTZ R124, -R148, R124 ;  /* 0x0000007c947c7221 */ /* 0x008fe20000010100 */
[----:B------:R-:W-:Y:S01]  /*0a50*/  FMUL.FTZ R139, R91, R138 ;  /* 0x0000008a5b8b7220 */ /* 0x000fe20000410000 */
[----:B------:R-:W-:Y:S01]  /*0a60*/  FADD.FTZ R118, R118, R141 ;  /* 0x0000008d76767221 */ /* 0x000fe20000010000 */
[----:B------:R-:W-:Y:S01]  /*0a70*/  FFMA.FTZ R119, R143, R141, R120 ;  /* 0x0000008d8f777223 */ /* 0x000fe20000010078 */
[----:B------:R-:W-:Y:S02]  /*0a80*/  HADD2.F32 R150, -RZ, R122.H1_H1 ;  /* 0x3000007aff967230 */ /* 0x000fe40000004100 */
[C---:B------:R-:W-:Y:S01]  /*0a90*/  FADD.FTZ R122, -R148.reuse, R125 ;  /* 0x0000007d947a7221 */ /* 0x040fe20000010100 */
[----:B-1----:R-:W-:Y:S01]  /*0aa0*/  FADD.FTZ R137, -R148, R126 ;  /* 0x0000007e94897221 */ /* 0x002fe20000010100 */
[----:B------:R-:W-:Y:S01]  /*0ab0*/  FMUL.FTZ R125, R124, UR23 ;  /* 0x000000177c7d7c20 */ /* 0x000fe20008410000 */
[----:B------:R-:W-:Y:S01]  /*0ac0*/  FADD.FTZ R121, R118, R139 ;  /* 0x0000008b76797221 */ /* 0x000fe20000010000 */
[----:B------:R-:W-:Y:S01]  /*0ad0*/  FMUL.FTZ R124, R84, R149 ;  /* 0x00000095547c7220 */ /* 0x000fe20000410000 */
[----:B------:R-:W-:Y:S01]  /*0ae0*/  FFMA.FTZ R118, R142, R139, R119 ;  /* 0x0000008b8e767223 */ /* 0x000fe20000010077 */
[----:B------:R-:W-:-:S02]  /*0af0*/  HADD2.F32 R117, -RZ, R123.H0_H0 ;  /* 0x2000007bff757230 */ /* 0x000fc40000004100 */
[----:B------:R-:W-:Y:S01]  /*0b00*/  FADD.FTZ R140, -R148, R127 ;  /* 0x0000007f948c7221 */ /* 0x000fe20000010100 */
[----:B------:R-:W-:Y:S01]  /*0b10*/  FMUL.FTZ R137, R137, UR23 ;  /* 0x0000001789897c20 */ /* 0x000fe20008410000 */
        /* <DEDUP_REMOVED lines=25> */
.L_x_5722:
[----:B------:R-:W-:Y:S05]  /*0cb0*/  BSYNC.RECONVERGENT B0 ;  /* 0x0000000000007941 */ /* 0x000fea0003800200 */
.L_x_5721:
[----:B------:R-:W-:Y:S04]  /*0cc0*/  BSSY.RECONVERGENT B0, `(.L_x_5723) ;  /* 0x000004f000007945 */ /* 0x000fe80003800200 */
[----:B------:R-:W-:Y:S05]  /*0cd0*/  @!P2 BRA `(.L_x_5724) ;  /* 0x000000040034a947 */ /* 0x000fea0003800000 */
[----:B------:R-:W0:Y:S08]  /*0ce0*/  LDC.64 R116, c[0x0][0x428] ;  /* 0x00010a00ff747b82 */ /* 0x000e300000000a00 */
[----:B------:R-:W1:Y:S01]  /*0cf0*/  LDC.64 R128, c[0x0][0x3a8] ;  /* 0x0000ea00ff807b82 */ /* 0x000e620000000a00 */
[----:B0-----:R-:W-:-:S06]  /*0d00*/  IMAD.WIDE.U32 R116, R122, 0x10, R116 ;  /* 0x000000107a747825 */ /* 0x001fcc00078e0074 */
[----:B------:R-:W2:Y:S01]  /*0d10*/  LDG.E.128 R116, desc[UR18][R116.64] ;  /* 0x0000001274747981 */ /* 0x000ea2000c1e1d00 */
[----:B-1----:R-:W-:-:S05]  /*0d20*/  IMAD.WIDE.U32 R128, R122, 0x20, R128 ;  /* 0x000000207a807825 */ /* 0x002fca00078e0080 */
[----:B------:R-:W3:Y:S04]  /*0d30*/  LDG.E.128 R4, desc[UR18][R128.64] ;  /* 0x0000001280047981 */ /* 0x000ee8000c1e1d00 */
[----:B------:R2:W4:Y:S01]  /*0d40*/  LDG.E.128 R8, desc[UR18][R128.64+0x10] ;  /* 0x0000101280087981 */ /* 0x000522000c1e1d00 */
[----:B------:R-:W-:-:S04]  /*0d50*/  ISETP.NE.U32.AND P0, PT, RZ, UR20, PT ;  /* 0x00000014ff007c0c */ /* 0x000fc8000bf05070 */
[----:B------:R-:W-:-:S13]  /*0d60*/  ISETP.NE.AND.EX P0, PT, RZ, UR21, PT, P0 ;  /* 0x00000015ff007c0c */ /* 0x000fda000bf05300 */
[----:B------:R-:W0:Y:S02]  /*0d70*/  @P0 LDC.64 R130, c[0x0][0x438] ;  /* 0x00010e00ff820b82 */ /* 0x000e240000000a00 */
[----:B0-----:R-:W-:-:S05]  /*0d80*/  @P0 IMAD.WIDE.U32 R122, R122, 0x20, R130 ;  /* 0x000000207a7a0825 */ /* 0x001fca00078e0082 */
[----:B------:R-:W5:Y:S04]  /*0d90*/  @P0 LDG.E.128 R16, desc[UR18][R122.64] ;  /* 0x000000127a100981 */ /* 0x000f68000c1e1d00 */
[----:B------:R0:W5:Y:S01]  /*0da0*/  @P0 LDG.E.128 R12, desc[UR18][R122.64+0x10] ;  /* 0x000010127a0c0981 */ /* 0x000162000c1e1d00 */
[--C-:B--2---:R-:W-:Y:S02]  /*0db0*/  HADD2.F32 R129, -RZ, R116.reuse.H0_H0 ;  /* 0x20000074ff817230 */ /* 0x104fe40000004100 */
[----:B------:R-:W-:Y:S02]  /*0dc0*/  HADD2.F32 R128, -RZ, R116.H1_H1 ;  /* 0x30000074ff807230 */ /* 0x000fe40000004100 */
[C---:B---3--:R-:W-:Y:S01]  /*0dd0*/  FADD.FTZ R4, -R148.reuse, R4 ;  /* 0x0000000494047221 */ /* 0x048fe20000010100 */
[C---:B------:R-:W-:Y:S01]  /*0de0*/  FADD.FTZ R130, -R148.reuse, R5 ;  /* 0x0000000594827221 */ /* 0x040fe20000010100 */
[C---:B----4-:R-:W-:Y:S01]  /*0df0*/  FADD.FTZ R10, -R148.reuse, R10 ;  /* 0x0000000a940a7221 */ /* 0x050fe20000010100 */
[----:B------:R-:W-:Y:S01]  /*0e00*/  FADD.FTZ R134, -R148, R11 ;  /* 0x0000000b94867221 */ /* 0x000fe20000010100 */
[----:B------:R-:W-:-:S02]  /*0e10*/  FMUL.FTZ R5, R4, UR23 ;  /* 0x0000001704057c20 */ /* 0x000fc40008410000 */
[----:B------:R-:W-:Y:S01]  /*0e20*/  FMUL.FTZ R11, R10, UR23 ;  /* 0x000000170a0b7c20 */ /* 0x000fe20008410000 */
[----:B-----5:R-:W-:Y:S01]  /*0e30*/  FMUL.FTZ R10, R104, R129 ;  /* 0x00000081680a7220 */ /* 0x020fe20000410000 */
[C---:B------:R-:W-:Y:S01]  /*0e40*/  FADD.FTZ R6, -R148.reuse, R6 ;  /* 0x0000000694067221 */ /* 0x040fe20000010100 */
[C---:B------:R-:W-:Y:S01]  /*0e50*/  FADD.FTZ R131, -R148.reuse, R7 ;  /* 0x0000000794837221 */ /* 0x040fe20000010100 */
[C---:B------:R-:W-:Y:S01]  /*0e60*/  FADD.FTZ R8, -R148.reuse, R8 ;  /* 0x0000000894087221 */ /* 0x040fe20000010100 */
[----:B------:R-:W-:Y:S01]  /*0e70*/  FADD.FTZ R132, -R148, R9 ;  /* 0x0000000994847221 */ /* 0x000fe20000010100 */
[----:B0-----:R-:W-:Y:S02]  /*0e80*/  HADD2.F32 R123, -RZ, R117.H0_H0 ;  /* 0x20000075ff7b7230 */ /* 0x001fe40000004100 */
[----:B------:R-:W-:Y:S01]  /*0e90*/  FMUL.FTZ R4, R130, UR23 ;  /* 0x0000001782047c20 */ /* 0x000fe20008410000 */
[--C-:B------:R-:W-:Y:S02]  /*0ea0*/  HADD2.F32 R133, -RZ, R118.reuse.H0_H0 ;  /* 0x20000076ff857230 */ /* 0x100fe40000004100 */
[----:B------:R-:W-:Y:S01]  /*0eb0*/  FADD.FTZ R48, R48, R129 ;  /* 0x0000008130307221 */ /* 0x000fe20000010000 */
[----:B------:R-:W-:-:S02]  /*0ec0*/  HADD2.F32 R148, -RZ, R118.H1_H1 ;  /* 0x30000076ff947230 */ /* 0x000fc40000004100 */
[----:B------:R-:W-:Y:S01]  /*0ed0*/  FFMA.FTZ R64, R5, R129, R64 ;  /* 0x0000008105407223 */ /* 0x000fe20000010040 */
[----:B------:R-:W-:Y:S02]  /*0ee0*/  HADD2.F32 R122, -RZ, R117.H1_H1 ;  /* 0x30000075ff7a7230 */ /* 0x000fe40000004100 */
[----:B------:R-:W-:Y:S01]  /*0ef0*/  FMUL.FTZ R129, R105, R128 ;  /* 0x0000008069817220 */ /* 0x000fe20000410000 */
[----:B------:R-:W-:Y:S01]  /*0f00*/  FADD.FTZ R118, R121, R10 ;  /* 0x0000000a79767221 */ /* 0x000fe20000010000 */
[----:B------:R-:W-:Y:S01]  /*0f10*/  FFMA.FTZ R117, R5, R10, R120 ;  /* 0x0000000a05757223 */ /* 0x000fe20000010078 */
[--C-:B------:R-:W-:Y:S02]  /*0f20*/  HADD2.F32 R135, -RZ, R119.reuse.H0_H0 ;  /* 0x20000077ff877230 */ /* 0x100fe40000004100 */
[----:B------:R-:W-:Y:S01]  /*0f30*/  FADD.FTZ R49, R49, R128 ;  /* 0x0000008031317221 */ /* 0x000fe20000010000 */
[----:B------:R-:W-:Y:S02]  /*0f40*/  HADD2.F32 R116, -RZ, R119.H1_H1 ;  /* 0x30000077ff747230 */ /* 0x000fe40000004100 */
        /* <DEDUP_REMOVED lines=37> */
[----:B------:R-:W-:-:S07]  /*11a0*/  FFMA.FTZ R120, R134, R135, R118 ;  /* 0x0000008786787223 */ /* 0x000fce0000010076 */
.L_x_5724:
[----:B------:R-:W-:Y:S05]  /*11b0*/  BSYNC.RECONVERGENT B0 ;  /* 0x0000000000007941 */ /* 0x000fea0003800200 */
.L_x_5723:
        /* <DEDUP_REMOVED lines=32> */
.L_x_5726:
[----:B------:R-:W-:Y:S05]  /*13c0*/  BSYNC.RECONVERGENT B0 ;  /* 0x0000000000007941 */ /* 0x000fea0003800200 */
.L_x_5725:
        /* <DEDUP_REMOVED lines=37> */
[--C-:B-----5:R-:W-:Y:S02]  /*1620*/  HADD2.F32 R151, -RZ, R119.reuse.H0_H0 ;  /* 0x20000077ff977230 */ /* 0x120fe40000004100 */
[----:B------:R-:W-:Y:S01]  /*1630*/  FFMA.FTZ R148, R126, UR16, R122 ;  /* 0x000000107e947c23 */ /* 0x000fe2000801007a */
[----:B------:R-:W-:Y:S01]  /*1640*/  FADD.FTZ R121, R136, -R121 ;  /* 0x8000007988797221 */ /* 0x000fe20000010000 */
[----:B------:R-:W-:Y:S01]  /*1650*/  FADD.FTZ R123, R138, -R123 ;  /* 0x8000007b8a7b7221 */ /* 0x000fe20000010000 */
[----:B------:R-:W-:Y:S02]  /*1660*/  HADD2.F32 R152, -RZ, R119.H1_H1 ;  /* 0x30000077ff987230 */ /* 0x000fe40000004100 */
[----:B------:R-:W-:Y:S01]  /*1670*/  FADD.FTZ R148, R127, -R148 ;  /* 0x800000947f947221 */ /* 0x000fe20000010000 */
[----:B------:R-:W-:Y:S01]  /*1680*/  FMUL.FTZ R120, R121, UR23 ;  /* 0x0000001779787c20 */ /* 0x000fe20008410000 */
[----:B------:R-:W-:Y:S01]  /*1690*/  FFMA.FTZ R121, R125, UR16, R122 ;  /* 0x000000107d797c23 */ /* 0x000fe2000801007a */
[----:B------:R-:W-:Y:S01]  /*16a0*/  FMUL.FTZ R123, R123, UR23 ;  /* 0x000000177b7b7c20 */ /* 0x000fe20008410000 */
[----:B------:R-:W-:-:S02]  /*16b0*/  HADD2.F32 R150, -RZ, R118.H1_H1 ;  /* 0x30000076ff967230 */ /* 0x000fc40000004100 */
[----:B------:R-:W-:Y:S01]  /*16c0*/  FMUL.FTZ R119, R120, UR9 ;  /* 0x0000000978777c20 */ /* 0x000fe20008410000 */
[----:B------:R-:W-:Y:S01]  /*16d0*/  FADD.FTZ R121, R124, -R121 ;  /* 0x800000797c797221 */ /* 0x000fe20000010000 */
[----:B------:R-:W-:Y:S01]  /*16e0*/  FMUL.FTZ R120, R123, UR9 ;  /* 0x000000097b787c20 */ /* 0x000fe20008410000 */
[----:B------:R-:W-:Y:S02]  /*16f0*/  HADD2.F32 R123, -RZ, R118.H0_H0 ;  /* 0x20000076ff7b7230 */ /* 0x000fe40000004100 */
[----:B------:R-:W-:Y:S01]  /*1700*/  FFMA.FTZ R151, R119, R151, R38 ;  /* 0x0000009777977223 */ /* 0x000fe20000010026 */
[----:B------:R-:W-:Y:S01]  /*1710*/  FMUL.FTZ R121, R121, UR23 ;  /* 0x0000001779797c20 */ /* 0x000fe20008410000 */
[----:B------:R-:W-:Y:S01]  /*1720*/  FFMA.FTZ R38, R143, UR16, R122 ;  /* 0x000000108f267c23 */ /* 0x000fe2000801007a */
[----:B------:R-:W-:Y:S01]  /*1730*/  FFMA.FTZ R152, R120, R152, R39 ;  /* 0x0000009878987223 */ /* 0x000fe20000010027 */
[--C-:B------:R-:W-:Y:S02]  /*1740*/  HADD2.F32 R118, -RZ, R117.reuse.H0_H0 ;  /* 0x20000075ff767230 */ /* 0x100fe40000004100 */
[----:B------:R-:W-:Y:S01]  /*1750*/  FMUL.FTZ R39, R121, UR9 ;  /* 0x0000000979277c20 */ /* 0x000fe20008410000 */
[----:B------:R-:W-:Y:S01]  /*1760*/  FADD.FTZ R38, R141, -R38 ;  /* 0x800000268d267221 */ /* 0x000fe20000010000 */
[----:B------:R-:W-:-:S02]  /*1770*/  HADD2.F32 R117, -RZ, R117.H1_H1 ;  /* 0x30000075ff757230 */ /* 0x000fc40000004100 */
[----:B------:R-:W-:Y:S01]  /*1780*/  FMUL.FTZ R119, R78, R119 ;  /* 0x000000774e777220 */ /* 0x000fe20000410000 */
[----:B------:R-:W-:Y:S01]  /*1790*/  FFMA.FTZ R123, R39, R123, R36 ;  /* 0x0000007b277b7223 */ /* 0x000fe20000010024 */
[----:B------:R-:W-:Y:S01]  /*17a0*/  FMUL.FTZ R36, R148, UR23 ;  /* 0x0000001794247c20 */ /* 0x000fe20008410000 */
[----:B------:R-:W-:Y:S01]  /*17b0*/  FMUL.FTZ R38, R38, UR23 ;  /* 0x0000001726267c20 */ /* 0x000fe20008410000 */
[----:B------:R-:W-:Y:S01]  /*17c0*/  FFMA.FTZ R148, R142, UR16, R122 ;  /* 0x000000108e947c23 */ /* 0x000fe2000801007a */
[----:B------:R-:W-:Y:S01]  /*17d0*/  FMUL.FTZ R120, R79, R120 ;  /* 0x000000784f787220 */ /* 0x000fe20000410000 */
[----:B------:R-:W-:Y:S01]  /*17e0*/  FMUL.FTZ R36, R36, UR9 ;  /* 0x0000000924247c20 */ /* 0x000fe20008410000 */
[----:B------:R-:W-:Y:S01]  /*17f0*/  FMUL.FTZ R121, R38, UR9 ;  /* 0x0000000926797c20 */ /* 0x000fe20008410000 */
[----:B------:R-:W-:Y:S02]  /*1800*/  FADD.FTZ R148, R139, -R148 ;  /* 0x800000948b947221 */ /* 0x000fe40000010000 */
[----:B------:R-:W-:Y:S01]  /*1810*/  FFMA.FTZ R150, R36, R150, R37 ;  /* 0x0000009624967223 */ /* 0x000fe20000010025 */
[----:B------:R-:W-:Y:S01]  /*1820*/  FFMA.FTZ R42, R121, R118, R42 ;  /* 0x00000076792a7223 */ /* 0x000fe2000001002a */
[--C-:B------:R-:W-:Y:S01]  /*1830*/  FFMA.FTZ R37, R146, UR16, R122.reuse ;  /* 0x0000001092257c23 */ /* 0x100fe2000801007a */
[----:B------:R-:W-:Y:S01]  /*1840*/  FMUL.FTZ R38, R148, UR23 ;  /* 0x0000001794267c20 */ /* 0x000fe20008410000 */
[----:B------:R-:W-:Y:S01]  /*1850*/  FFMA.FTZ R118, R147, UR16, R122 ;  /* 0x0000001093767c23 */ /* 0x000fe2000801007a */
[----:B------:R-:W-:Y:S01]  /*1860*/  F2FP.F16.F32.PACK_AB R119, R120, R119 ;  /* 0x000000777877723e */ /* 0x000fe200000000ff */
[----:B------:R-:W-:Y:S01]  /*1870*/  FADD.FTZ R37, R144, -R37 ;  /* 0x8000002590257221 */ /* 0x000fe20000010000 */
[----:B------:R-:W-:Y:S01]  /*1880*/  FMUL.FTZ R38, R38, UR9 ;  /* 0x0000000926267c20 */ /* 0x000fe20008410000 */
[----:B------:R-:W-:-:S02]  /*1890*/  FADD.FTZ R118, R145, -R118 ;  /* 0x8000007691767221 */ /* 0x000fc40000010000 */
[----:B------:R-:W-:Y:S01]  /*18a0*/  FMUL.FTZ R148, R37, UR23 ;  /* 0x0000001725947c20 */ /* 0x000fe20008410000 */
[----:B------:R-:W-:Y:S01]  /*18b0*/  FFMA.FTZ R43, R38, R117, R43 ;  /* 0x00000075262b7223 */ /* 0x000fe2000001002b */
        /* <DEDUP_REMOVED lines=8> */
[----:B------:R-:W-:Y:S01]  /*1940*/  FFMA.FTZ R41, R148, R116, R41 ;  /* 0x0000007494297223 */ /* 0x000fe20000010029 */
[----:B------:R-:W-:Y:S01]  /*1950*/  FFMA.FTZ R40, R37, R117, R40 ;  /* 0x0000007525287223 */ /* 0x000fe20000010028 */
[----:B------:R-:W-:Y:S01]  /*1960*/  FMUL.FTZ R116, R80, R37 ;  /* 0x0000002550747220 */ /* 0x000fe20000410000 */
[----:B------:R-:W-:Y:S01]  /*1970*/  FMUL.FTZ R117, R82, R121 ;  /* 0x0000007952757220 */ /* 0x000fe20000410000 */
[----:B------:R-:W-:Y:S01]  /*1980*/  FMUL.FTZ R37, R81, R148 ;  /* 0x0000009451257220 */ /* 0x000fe20000410000 */
[----:B------:R-:W-:-:S03]  /*1990*/  F2FP.F16.F32.PACK_AB R118, R39, R118 ;  /* 0x000000762776723e */ /* 0x000fc600000000ff */
[----:B------:R-:W-:Y:S02]  /*19a0*/  F2FP.F16.F32.PACK_AB R117, R38, R117 ;  /* 0x000000752675723e */ /* 0x000fe400000000ff */
[----:B------:R-:W-:Y:S01]  /*19b0*/  F2FP.F16.F32.PACK_AB R116, R37, R116 ;  /* 0x000000742574723e */ /* 0x000fe200000000ff */
[----:B------:R-:W-:Y:S06]  /*19c0*/  BRA `(.L_x_5731) ;  /* 0x0000000800ec7947 */ /* 0x000fec0003800000 */
.L_x_5730:
[--C-:B------:R-:W-:Y:S01]  /*19d0*/  FFMA.FTZ R108, R147, UR16, R122.reuse ;  /* 0x00000010936c7c23 */ /* 0x100fe2000801007a */
[--C-:B------:R-:W-:Y:S01]  /*19e0*/  FFMA.FTZ R109, R146, UR16, R122.reuse ;  /* 0x00000010926d7c23 */ /* 0x100fe2000801007a */
[----:B------:R-:W-:Y:S01]  /*19f0*/  FFMA.FTZ R112, R143, UR16, R122 ;  /* 0x000000108f707c23 */ /* 0x000fe2000801007a */
[--C-:B-----5:R-:W-:Y:S02]  /*1a00*/  HADD2.F32 R110, -RZ, R116.reuse.H0_H0 ;  /* 0x20000074ff6e7230 */ /* 0x120fe40000004100 */
[----:B------:R-:W-:Y:S01]  /*1a10*/  FADD.FTZ R108, R145, -R108 ;  /* 0x8000006c916c7221 */ /* 0x000fe20000010000 */
[----:B------:R-:W-:Y:S01]  /*1a20*/  FADD.FTZ R109, R144, -R109 ;  /* 0x8000006d906d7221 */ /* 0x000fe20000010000 */
[----:B------:R-:W-:Y:S01]  /*1a30*/  FADD.FTZ R112, R141, -R112 ;  /* 0x800000708d707221 */ /* 0x000fe20000010000 */
[----:B------:R-:W-:Y:S01]  /*1a40*/  FFMA.FTZ R114, R142, UR16, R122 ;  /* 0x000000108e727c23 */ /* 0x000fe2000801007a */
[----:B------:R-:W-:Y:S01]  /*1a50*/  FMUL.FTZ R108, R108, UR23 ;  /* 0x000000176c6c7c20 */ /* 0x000fe20008410000 */
[----:B------:R-:W-:Y:S01]  /*1a60*/  FMUL.FTZ R109, R109, UR23 ;  /* 0x000000176d6d7c20 */ /* 0x000fe20008410000 */
[----:B------:R-:W-:-:S02]  /*1a70*/  HADD2.F32 R111, -RZ, R116.H1_H1 ;  /* 0x30000074ff6f7230 */ /* 0x000fc40000004100 */
[----:B------:R-:W-:Y:S01]  /*1a80*/  FFMA.FTZ R115, R125, UR16, R122 ;  /* 0x000000107d737c23 */ /* 0x000fe2000801007a */
[----:B------:R-:W-:Y:S01]  /*1a90*/  FMUL.FTZ R121, R108, UR9 ;  /* 0x000000096c797c20 */ /* 0x000fe20008410000 */
[----:B------:R-:W-:Y:S01]  /*1aa0*/  FMUL.FTZ R116, R109, UR9 ;  /* 0x000000096d747c20 */ /* 0x000fe20008410000 */
[----:B------:R-:W-:Y:S01]  /*1ab0*/  FADD.FTZ R114, R139, -R114 ;  /* 0x800000728b727221 */ /* 0x000fe20000010000 */
[--C-:B------:R-:W-:Y:S02]  /*1ac0*/  HADD2.F32 R113, -RZ, R117.reuse.H1_H1 ;  /* 0x30000075ff717230 */ /* 0x100fe40000004100 */
[----:B------:R-:W-:Y:S01]  /*1ad0*/  FFMA.FTZ R40, R121, R110, R40 ;  /* 0x0000006e79287223 */ /* 0x000fe20000010028 */
[----:B------:R-:W-:Y:S01]  /*1ae0*/  FMUL.FTZ R110, R112, UR23 ;  /* 0x00000017706e7c20 */ /* 0x000fe20008410000 */
[----:B------:R-:W-:Y:S02]  /*1af0*/  HADD2.F32 R112, -RZ, R117.H0_H0 ;  /* 0x20000075ff707230 */ /* 0x000fe40000004100 */
[----:B------:R-:W-:Y:S01]  /*1b00*/  FFMA.FTZ R41, R116, R111, R41 ;  /* 0x0000006f74297223 */ /* 0x000fe20000010029 */
[----:B------:R-:W-:Y:S01]  /*1b10*/  FADD.FTZ R115, R124, -R115 ;  /* 0x800000737c737221 */ /* 0x000fe20000010000 */
[----:B------:R-:W-:Y:S01]  /*1b20*/  FMUL.FTZ R117, R110, UR9 ;  /* 0x000000096e757c20 */ /* 0x000fe20008410000 */
[----:B------:R-:W-:Y:S01]  /*1b30*/  FMUL.FTZ R111, R114, UR23 ;  /* 0x00000017726f7c20 */ /* 0x000fe20008410000 */
[--C-:B------:R-:W-:Y:S01]  /*1b40*/  FFMA.FTZ R114, R126, UR16, R122.reuse ;  /* 0x000000107e727c23 */ /* 0x100fe2000801007a */
[----:B------:R-:W-:Y:S01]  /*1b50*/  FFMA.FTZ R151, R140, UR16, R122 ;  /* 0x000000108c977c23 */ /* 0x000fe2000801007a */
[----:B------:R-:W-:Y:S01]  /*1b60*/  FFMA.FTZ R42, R117, R112, R42 ;  /* 0x00000070752a7223 */ /* 0x000fe2000001002a */
[----:B------:R-:W-:Y:S01]  /*1b70*/  FMUL.FTZ R112, R115, UR23 ;  /* 0x0000001773707c20 */ /* 0x000fe20008410000 */
[----:B------:R-:W-:Y:S01]  /*1b80*/  FMUL.FTZ R120, R111, UR9 ;  /* 0x000000096f787c20 */ /* 0x000fe20008410000 */
[----:B------:R-:W-:Y:S01]  /*1b90*/  FFMA.FTZ R115, R137, UR16, R122 ;  /* 0x0000001089737c23 */ /* 0x000fe2000801007a */
[----:B------:R-:W-:Y:S01]  /*1ba0*/  FADD.FTZ R114, R127, -R114 ;  /* 0x800000727f727221 */ /* 0x000fe20000010000 */
[----:B------:R-:W-:Y:S01]  /*1bb0*/  FADD.FTZ R151, R138, -R151 ;  /* 0x800000978a977221 */ /* 0x000fe20000010000 */
[----:B------:R-:W-:Y:S01]  /*1bc0*/  FFMA.FTZ R43, R120, R113, R43 ;  /* 0x00000071782b7223 */ /* 0x000fe2000001002b */
[----:B------:R-:W-:Y:S01]  /*1bd0*/  FADD.FTZ R115, R136, -R115 ;  /* 0x8000007388737221 */ /* 0x000fe20000010000 */
[----:B------:R-:W-:Y:S01]  /*1be0*/  FMUL.FTZ R113, R114, UR23 ;  /* 0x0000001772717c20 */ /* 0x000fe20008410000 */
[----:B------:R-:W-:-:S02]  /*1bf0*/  HADD2.F32 R123, -RZ, R118.H0_H0 ;  /* 0x20000076ff7b7230 */ /* 0x000fc40000004100 */
[----:B------:R-:W-:Y:S01]  /*1c00*/  FMUL.FTZ R149, R112, UR9 ;  /* 0x0000000970957c20 */ /* 0x000fe20008410000 */
[----:B------:R-:W-:Y:S02]  /*1c10*/  HADD2.F32 R150, -RZ, R118.H1_H1 ;  /* 0x30000076ff967230 */ /* 0x000fe40000004100 */
[----:B------:R-:W-:Y:S01]  /*1c20*/  FMUL.FTZ R114, R115, UR23 ;  /* 0x0000001773727c20 */ /* 0x000fe20008410000 */
[----:B------:R-:W-:Y:S01]  /*1c30*/  FMUL.FTZ R118, R113, UR9 ;  /* 0x0000000971767c20 */ /* 0x000fe20008410000 */
[----:B------:R-:W-:Y:S01]  /*1c40*/  FMUL.FTZ R115, R151, UR23 ;  /* 0x0000001797737c20 */ /* 0x000fe20008410000 */
[--C-:B------:R-:W-:Y:S02]  /*1c50*/  HADD2.F32 R151, -RZ, R119.reuse.H0_H0 ;  /* 0x20000077ff977230 */ /* 0x100fe40000004100 */
[----:B------:R-:W-:Y:S01]  /*1c60*/  FFMA.FTZ R123, R149, R123, R36 ;  /* 0x0000007b957b7223 */ /* 0x000fe20000010024 */
[----:B------:R-:W-:Y:S02]  /*1c70*/  HADD2.F32 R119, -RZ, R119.H1_H1 ;  /* 0x30000077ff777230 */ /* 0x000fe40000004100 */
[----:B------:R-:W-:Y:S01]  /*1c80*/  FFMA.FTZ R150, R118, R150, R37 ;  /* 0x0000009676967223 */ /* 0x000fe20000010025 */
[----:B------:R-:W-:Y:S01]  /*1c90*/  FMUL.FTZ R36, R115, UR9 ;  /* 0x0000000973247c20 */ /* 0x000fe20008410000 */
[----:B------:R-:W-:Y:S01]  /*1ca0*/  FMUL.FTZ R37, R114, UR9 ;  /* 0x0000000972257c20 */ /* 0x000fe20008410000 */
[----:B------:R-:W-:Y:S01]  /*1cb0*/  FMUL.FTZ R121, R80, R121 ;  /* 0x0000007950797220 */ /* 0x000fe20000410000 */
        /* <DEDUP_REMOVED lines=14> */
.L_x_5729:
        /* <DEDUP_REMOVED lines=8> */
[--C-:B------:R-:W-:Y:S01]  /*1e20*/  FFMA.FTZ R150, R126, UR16, R122.reuse ;  /* 0x000000107e967c23 */ /* 0x100fe2000801007a */
[----:B------:R-:W-:Y:S01]  /*1e30*/  FADD.FTZ R121, R136, -R121 ;  /* 0x8000007988797221 */ /* 0x000fe20000010000 */
[----:B------:R-:W-:Y:S01]  /*1e40*/  FADD.FTZ R148, R138, -R123 ;  /* 0x8000007b8a947221 */ /* 0x000fe20000010000 */
[----:B------:R-:W-:Y:S01]  /*1e50*/  FFMA.FTZ R123, R125, UR16, R122 ;  /* 0x000000107d7b7c23 */ /* 0x000fe2000801007a */
[----:B------:R-:W-:Y:S02]  /*1e60*/  HADD2.F32 R152, -RZ, R119.H1_H1 ;  /* 0x30000077ff987230 */ /* 0x000fe40000004100 */
[----:B------:R-:W-:Y:S01]  /*1e70*/  FFMA.FTZ R120, R121, UR23, R22 ;  /* 0x0000001779787c23 */ /* 0x000fe20008010016 */
[----:B------:R-:W-:Y:S01]  /*1e80*/  FFMA.FTZ R121, R148, UR23, R23 ;  /* 0x0000001794797c23 */ /* 0x000fe20008010017 */
[----:B------:R-:W-:Y:S01]  /*1e90*/  FADD.FTZ R123, R124, -R123 ;  /* 0x8000007b7c7b7221 */ /* 0x000fe20000010000 */
[----:B------:R-:W-:Y:S01]  /*1ea0*/  FFMA.FTZ R148, R143, UR16, R122 ;  /* 0x000000108f947c23 */ /* 0x000fe2000801007a */
[----:B------:R-:W-:Y:S01]  /*1eb0*/  FMUL.FTZ R119, R120, UR9 ;  /* 0x0000000978777c20 */ /* 0x000fe20008410000 */
[----:B------:R-:W-:Y:S01]  /*1ec0*/  FMUL.FTZ R120, R121, UR9 ;  /* 0x0000000979787c20 */ /* 0x000fe20008410000 */
[----:B------:R-:W-:Y:S01]  /*1ed0*/  FADD.FTZ R150, R127, -R150 ;  /* 0x800000967f967221 */ /* 0x000fe20000010000 */
[----:B------:R-:W-:Y:S01]  /*1ee0*/  FADD.FTZ R121, R141, -R148 ;  /* 0x800000948d797221 */ /* 0x000fe20000010000 */
[----:B------:R-:W-:Y:S01]  /*1ef0*/  FFMA.FTZ R151, R151, R119, R38 ;  /* 0x0000007797977223 */ /* 0x000fe20000010026 */
[----:B------:R-:W-:Y:S01]  /*1f00*/  FFMA.FTZ R38, R123, UR23, R20 ;  /* 0x000000177b267c23 */ /* 0x000fe20008010014 */
[----:B------:R-:W-:Y:S01]  /*1f10*/  FFMA.FTZ R152, R152, R120, R39 ;  /* 0x0000007898987223 */ /* 0x000fe20000010027 */
[----:B------:R-:W-:-:S02]  /*1f20*/  HADD2.F32 R123, -RZ, R118.H0_H0 ;  /* 0x20000076ff7b7230 */ /* 0x000fc40000004100 */
[----:B------:R-:W-:Y:S01]  /*1f30*/  FFMA.FTZ R121, R121, UR23, R26 ;  /* 0x0000001779797c23 */ /* 0x000fe2000801001a */
[----:B------:R-:W-:Y:S01]  /*1f40*/  FMUL.FTZ R39, R38, UR9 ;  /* 0x0000000926277c20 */ /* 0x000fe20008410000 */
[----:B------:R-:W-:Y:S02]  /*1f50*/  HADD2.F32 R118, -RZ, R118.H1_H1 ;  /* 0x30000076ff767230 */ /* 0x000fe40000004100 */
[----:B------:R-:W-:Y:S01]  /*1f60*/  FFMA.FTZ R38, R142, UR16, R122 ;  /* 0x000000108e267c23 */ /* 0x000fe2000801007a */
[--C-:B------:R-:W-:Y:S02]  /*1f70*/  HADD2.F32 R149, -RZ, R117.reuse.H0_H0 ;  /* 0x20000075ff957230 */ /* 0x100fe40000004100 */
[----:B------:R-:W-:Y:S01]  /*1f80*/  FFMA.FTZ R123, R123, R39, R36 ;  /* 0x000000277b7b7223 */ /* 0x000fe20000010024 */
[----:B------:R-:W-:Y:S01]  /*1f90*/  FFMA.FTZ R36, R150, UR23, R21 ;  /* 0x0000001796247c23 */ /* 0x000fe20008010015 */
[----:B------:R-:W-:Y:S01]  /*1fa0*/  FMUL.FTZ R121, R121, UR9 ;  /* 0x0000000979797c20 */ /* 0x000fe20008410000 */
[----:B------:R-:W-:Y:S01]  /*1fb0*/  FADD.FTZ R38, R139, -R38 ;  /* 0x800000268b267221 */ /* 0x000fe20000010000 */
[----:B------:R-:W-:-:S02]  /*1fc0*/  HADD2.F32 R148, -RZ, R117.H1_H1 ;  /* 0x30000075ff947230 */ /* 0x000fc40000004100 */
[----:B------:R-:W-:Y:S01]  /*1fd0*/  FMUL.FTZ R36, R36, UR9 ;  /* 0x0000000924247c20 */ /* 0x000fe20008410000 */
[----:B------:R-:W-:Y:S01]  /*1fe0*/  FFMA.FTZ R42, R149, R121, R42 ;  /* 0x00000079952a7223 */ /* 0x000fe2000001002a */
[--C-:B------:R-:W-:Y:S01]  /*1ff0*/  FFMA.FTZ R149, R146, UR16, R122.reuse ;  /* 0x0000001092957c23 */ /* 0x100fe2000801007a */
[----:B------:R-:W-:Y:S01]  /*2000*/  FFMA.FTZ R38, R38, UR23, R27 ;  /* 0x0000001726267c23 */ /* 0x000fe2000801001b */
[----:B------:R-:W-:Y:S01]  /*2010*/  FFMA.FTZ R150, R118, R36, R37 ;  /* 0x0000002476967223 */ /* 0x000fe20000010025 */
[----:B------:R-:W-:Y:S01]  /*2020*/  FFMA.FTZ R118, R147, UR16, R122 ;  /* 0x0000001093767c23 */ /* 0x000fe2000801007a */
[----:B------:R-:W-:Y:S01]  /*2030*/  FMUL.FTZ R119, R78, R119 ;  /* 0x000000774e777220 */ /* 0x000fe20000410000 */
[----:B------:R-:W-:Y:S01]  /*2040*/  FMUL.FTZ R38, R38, UR9 ;  /* 0x0000000926267c20 */ /* 0x000fe20008410000 */
[----:B------:R-:W-:Y:S01]  /*2050*/  FMUL.FTZ R120, R79, R120 ;  /* 0x000000784f787220 */ /* 0x000fe20000410000 */
[----:B------:R-:W-:Y:S01]  /*2060*/  FADD.FTZ R37, R145, -R118 ;  /* 0x8000007691257221 */ /* 0x000fe20000010000 */
[----:B------:R-:W-:Y:S01]  /*2070*/  FADD.FTZ R118, R144, -R149 ;  /* 0x8000009590767221 */ /* 0x000fe20000010000 */
[----:B------:R-:W-:-:S02]  /*2080*/  HADD2.F32 R149, -RZ, R116.H0_H0 ;  /* 0x20000074ff957230 */ /* 0x000fc40000004100 */
[----:B------:R-:W-:Y:S01]  /*2090*/  FFMA.FTZ R43, R148, R38, R43 ;  /* 0x00000026942b7223 */ /* 0x000fe2000001002b */
[----:B------:R-:W-:Y:S01]  /*20a0*/  FFMA.FTZ R37, R37, UR23, R24 ;  /* 0x0000001725257c23 */ /* 0x000fe20008010018 */
[----:B------:R-:W-:Y:S01]  /*20b0*/  FFMA.FTZ R117, R118, UR23, R25 ;  /* 0x0000001776757c23 */ /* 0x000fe20008010019 */
[----:B------:R-:W-:Y:S02]  /*20c0*/  HADD2.F32 R116, -RZ, R116.H1_H1 ;  /* 0x30000074ff747230 */ /* 0x000fe40000004100 */
[----:B------:R-:W-:Y:S01]  /*20d0*/  FMUL.FTZ R39, R76, R39 ;  /* 0x000000274c277220 */ /* 0x000fe20000410000 */
[----:B------:R-:W-:Y:S01]  /*20e0*/  FMUL.FTZ R37, R37, UR9 ;  /* 0x0000000925257c20 */ /* 0x000fe20008410000 */
[----:B------:R-:W-:Y:S01]  /*20f0*/  FMUL.FTZ R118, R117, UR9 ;  /* 0x0000000975767c20 */ /* 0x000fe20008410000 */
[----:B------:R-:W-:Y:S01]  /*2100*/  FMUL.FTZ R36, R77, R36 ;  /* 0x000000244d247220 */ /* 0x000fe20000410000 */
[----:B------:R-:W-:Y:S01]  /*2110*/  FMUL.FTZ R117, R82, R121 ;  /* 0x0000007952757220 */ /* 0x000fe20000410000 */
[-C--:B------:R-:W-:Y:S01]  /*2120*/  FFMA.FTZ R40, R149, R37.reuse, R40 ;  /* 0x0000002595287223 */ /* 0x080fe20000010028 */
[----:B------:R-:W-:Y:S01]  /*2130*/  FFMA.FTZ R41, R116, R118, R41 ;  /* 0x0000007674297223 */ /* 0x000fe20000010029 */
        /* <DEDUP_REMOVED lines=8> */
.L_x_5732:
[--C-:B------:R-:W-:Y:S01]  /*21c0*/  FFMA.FTZ R108, R147, UR16, R122.reuse ;  /* 0x00000010936c7c23 */ /* 0x100fe2000801007a */
[--C-:B------:R-:W-:Y:S01]  /*21d0*/  FFMA.FTZ R111, R146, UR16, R122.reuse ;  /* 0x00000010926f7c23 */ /* 0x100fe2000801007a */
[----:B------:R-:W-:Y:S01]  /*21e0*/  FFMA.FTZ R114, R142, UR16, R122 ;  /* 0x000000108e727c23 */ /* 0x000fe2000801007a */
[--C-:B-----5:R-:W-:Y:S02]  /*21f0*/  HADD2.F32 R112, -RZ, R116.reuse.H1_H1 ;  /* 0x30000074ff707230 */ /* 0x120fe40000004100 */
[----:B------:R-:W-:Y:S01]  /*2200*/  FADD.FTZ R109, R145, -R108 ;  /* 0x8000006c916d7221 */ /* 0x000fe20000010000 */
[----:B------:R-:W-:Y:S01]  /*2210*/  FADD.FTZ R110, R144, -R111 ;  /* 0x8000006f906e7221 */ /* 0x000fe20000010000 */
[----:B------:R-:W-:Y:S02]  /*2220*/  HADD2.F32 R111, -RZ, R116.H0_H0 ;  /* 0x20000074ff6f7230 */ /* 0x000fe40000004100 */
[----:B------:R-:W-:Y:S01]  /*2230*/  FADD.FTZ R114, R139, -R114 ;  /* 0x800000728b727221 */ /* 0x000fe20000010000 */
        /* <DEDUP_REMOVED lines=11> */
[----:B------:R-:W-:-:S02]  /*22f0*/  HADD2.F32 R112, -RZ, R117.H1_H1 ;  /* 0x30000075ff707230 */ /* 0x000fc40000004100 */
[----:B------:R-:W-:Y:S01]  /*2300*/  FFMA.FTZ R110, R113, UR23, R26 ;  /* 0x00000017716e7c23 */ /* 0x000fe2000801001a */
[----:B------:R-:W-:Y:S01]  /*2310*/  FMUL.FTZ R120, R111, UR9 ;  /* 0x000000096f787c20 */ /* 0x000fe20008410000 */
[----:B------:R-:W-:Y:S01]  /*2320*/  FFMA.FTZ R114, R126, UR16, R122 ;  /* 0x000000107e727c23 */ /* 0x000fe2000801007a */
[----:B------:R-:W-:Y:S02]  /*2330*/  HADD2.F32 R113, -RZ, R117.H0_H0 ;  /* 0x20000075ff717230 */ /* 0x000fe40000004100 */
[----:B------:R-:W-:Y:S01]  /*2340*/  FMUL.FTZ R117, R110, UR9 ;  /* 0x000000096e757c20 */ /* 0x000fe20008410000 */
[----:B------:R-:W-:Y:S01]  /*2350*/  FFMA.FTZ R43, R112, R120, R43 ;  /* 0x00000078702b7223 */ /* 0x000fe2000001002b */
[----:B------:R-:W-:Y:S01]  /*2360*/  FFMA.FTZ R112, R115, UR23, R20 ;  /* 0x0000001773707c23 */ /* 0x000fe20008010014 */
[----:B------:R-:W-:Y:S01]  /*2370*/  FFMA.FTZ R115, R137, UR16, R122 ;  /* 0x0000001089737c23 */ /* 0x000fe2000801007a */
[----:B------:R-:W-:Y:S01]  /*2380*/  FADD.FTZ R114, R127, -R114 ;  /* 0x800000727f727221 */ /* 0x000fe20000010000 */
[----:B------:R-:W-:Y:S01]  /*2390*/  FFMA.FTZ R151, R140, UR16, R122 ;  /* 0x000000108c977c23 */ /* 0x000fe2000801007a */
[----:B------:R-:W-:Y:S01]  /*23a0*/  FFMA.FTZ R42, R113, R117, R42 ;  /* 0x00000075712a7223 */ /* 0x000fe2000001002a */
[----:B------:R-:W-:Y:S01]  /*23b0*/  FADD.FTZ R115, R136, -R115 ;  /* 0x8000007388737221 */ /* 0x000fe20000010000 */
[----:B------:R-:W-:Y:S01]  /*23c0*/  FFMA.FTZ R113, R114, UR23, R21 ;  /* 0x0000001772717c23 */ /* 0x000fe20008010015 */
[----:B------:R-:W-:Y:S01]  /*23d0*/  FADD.FTZ R148, R138, -R151 ;  /* 0x800000978a947221 */ /* 0x000fe20000010000 */
[----:B------:R-:W-:-:S02]  /*23e0*/  HADD2.F32 R123, -RZ, R118.H0_H0 ;  /* 0x20000076ff7b7230 */ /* 0x000fc40000004100 */
[----:B------:R-:W-:Y:S01]  /*23f0*/  FMUL.FTZ R149, R112, UR9 ;  /* 0x0000000970957c20 */ /* 0x000fe20008410000 */
[----:B------:R-:W-:Y:S02]  /*2400*/  HADD2.F32 R150, -RZ, R118.H1_H1 ;  /* 0x30000076ff967230 */ /* 0x000fe40000004100 */
[----:B------:R-:W-:Y:S01]  /*2410*/  FFMA.FTZ R114, R115, UR23, R22 ;  /* 0x0000001773727c23 */ /* 0x000fe20008010016 */
[----:B------:R-:W-:Y:S01]  /*2420*/  FMUL.FTZ R118, R113, UR9 ;  /* 0x0000000971767c20 */ /* 0x000fe20008410000 */
[----:B------:R-:W-:Y:S01]  /*2430*/  FFMA.FTZ R115, R148, UR23, R23 ;  /* 0x0000001794737c23 */ /* 0x000fe20008010017 */
[----:B------:R-:W-:Y:S01]  /*2440*/  FFMA.FTZ R123, R123, R149, R36 ;  /* 0x000000957b7b7223 */ /* 0x000fe20000010024 */
[--C-:B------:R-:W-:Y:S02]  /*2450*/  HADD2.F32 R152, -RZ, R119.reuse.H1_H1 ;  /* 0x30000077ff987230 */ /* 0x100fe40000004100 */
[----:B------:R-:W-:Y:S01]  /*2460*/  FFMA.FTZ R150, R150, R118, R37 ;  /* 0x0000007696967223 */ /* 0x000fe20000010025 */
[----:B------:R-:W-:Y:S01]  /*2470*/  FMUL.FTZ R36, R115, UR9 ;  /* 0x0000000973247c20 */ /* 0x000fe20008410000 */
[----:B------:R-:W-:Y:S01]  /*2480*/  FMUL.FTZ R37, R114, UR9 ;  /* 0x0000000972257c20 */ /* 0x000fe20008410000 */
[----:B------:R-:W-:-:S02]  /*2490*/  HADD2.F32 R151, -RZ, R119.H0_H0 ;  /* 0x20000077ff977230 */ /* 0x000fc40000004100 */
[----:B------:R-:W-:Y:S01]  /*24a0*/  FMUL.FTZ R121, R80, R121 ;  /* 0x0000007950797220 */ /* 0x000fe20000410000 */
[----:B------:R-:W-:Y:S01]  /*24b0*/  FFMA.FTZ R152, R152, R36, R39 ;  /* 0x0000002498987223 */ /* 0x000fe20000010027 */
[----:B------:R-:W-:Y:S01]  /*24c0*/  FMUL.FTZ R116, R81, R116 ;  /* 0x0000007451747220 */ /* 0x000fe20000410000 */
[----:B------:R-:W-:Y:S01]  /*24d0*/  FMUL.FTZ R117, R82, R117 ;  /* 0x0000007552757220 */ /* 0x000fe20000410000 */
[----:B------:R-:W-:Y:S01]  /*24e0*/  FMUL.FTZ R120, R83, R120 ;  /* 0x0000007853787220 */ /* 0x000fe20000410000 */
[----:B------:R-:W-:Y:S01]  /*24f0*/  FMUL.FTZ R149, R76, R149 ;  /* 0x000000954c957220 */ /* 0x000fe20000410000 */
[----:B------:R-:W-:Y:S01]  /*2500*/  FMUL.FTZ R118, R77, R118 ;  /* 0x000000764d767220 */ /* 0x000fe20000410000 */
[-C--:B------:R-:W-:Y:S01]  /*2510*/  FMUL.FTZ R119, R78, R37.reuse ;  /* 0x000000254e777220 */ /* 0x080fe20000410000 */
[----:B------:R-:W-:Y:S01]  /*2520*/  FMUL.FTZ R36, R79, R36 ;  /* 0x000000244f247220 */ /* 0x000fe20000410000 */
[----:B------:R-:W-:Y:S01]  /*2530*/  FFMA.FTZ R151, R151, R37, R38 ;  /* 0x0000002597977223 */ /* 0x000fe20000010026 */
[----:B------:R-:W-:-:S02]  /*2540*/  F2FP.F16.F32.PACK_AB R116, R116, R121 ;  /* 0x000000797474723e */ /* 0x000fc400000000ff */
[----:B------:R-:W-:Y:S02]  /*2550*/  F2FP.F16.F32.PACK_AB R117, R120, R117 ;  /* 0x000000757875723e */ /* 0x000fe400000000ff */
[----:B------:R-:W-:Y:S02]  /*2560*/  F2FP.F16.F32.PACK_AB R118, R118, R149 ;  /* 0x000000957676723e */ /* 0x000fe400000000ff */
[----:B------:R-:W-:-:S07]  /*2570*/  F2FP.F16.F32.PACK_AB R119, R36, R119 ;  /* 0x000000772477723e */ /* 0x000fce00000000ff */
.L_x_5731:
        /* <DEDUP_REMOVED lines=14> */
.L_x_5728:
[----:B------:R-:W-:Y:S05]  /*2660*/  BSYNC.RECONVERGENT B0 ;  /* 0x0000000000007941 */ /* 0x000fea0003800200 */
.L_x_5727:
        /* <DEDUP_REMOVED lines=14> */
[--C-:B-----5:R-:W-:Y:S02]  /*2750*/  HADD2.F32 R112, -RZ, R116.reuse.H0_H0 ;  /* 0x20000074ff707230 */ /* 0x120fe40000004100 */
[--C-:B------:R-:W-:Y:S01]  /*2760*/  FFMA.FTZ R111, R7, UR16, R122.reuse ;  /* 0x00000010076f7c23 */ /* 0x100fe2000801007a */
[----:B------:R-:W-:Y:S02]  /*2770*/  HADD2.F32 R113, -RZ, R116.H1_H1 ;  /* 0x30000074ff717230 */ /* 0x000fe40000004100 */
        /* <DEDUP_REMOVED lines=9> */
[----:B------:R-:W-:-:S02]  /*2810*/  HADD2.F32 R115, -RZ, R117.H1_H1 ;  /* 0x30000075ff737230 */ /* 0x000fc40000004100 */
[----:B------:R-:W-:Y:S01]  /*2820*/  FMUL.FTZ R120, R109, UR9 ;  /* 0x000000096d787c20 */ /* 0x000fe20008410000 */
[----:B------:R-:W-:Y:S01]  /*2830*/  FMUL.FTZ R121, R108, UR9 ;  /* 0x000000096c797c20 */ /* 0x000fe20008410000 */
[----:B------:R-:W-:Y:S01]  /*2840*/  FMUL.FTZ R116, R111, UR9 ;  /* 0x000000096f747c20 */ /* 0x000fe20008410000 */
[----:B------:R-:W-:Y:S02]  /*2850*/  HADD2.F32 R114, -RZ, R117.H0_H0 ;  /* 0x20000075ff727230 */ /* 0x000fe40000004100 */
[----:B------:R-:W-:Y:S01]  /*2860*/  FFMA.FTZ R33, R120, R113, R33 ;  /* 0x0000007178217223 */ /* 0x000fe20000010021 */
[----:B------:R-:W-:Y:S01]  /*2870*/  FMUL.FTZ R117, R110, UR9 ;  /* 0x000000096e757c20 */ /* 0x000fe20008410000 */
[----:B------:R-:W-:Y:S01]  /*2880*/  FFMA.FTZ R32, R121, R112, R32 ;  /* 0x0000007079207223 */ /* 0x000fe20000010020 */
[--C-:B------:R-:W-:Y:S01]  /*2890*/  FFMA.FTZ R113, R9, UR16, R122.reuse ;  /* 0x0000001009717c23 */ /* 0x100fe2000801007a */
[----:B------:R-:W-:Y:S01]  /*28a0*/  FFMA.FTZ R35, R116, R115, R35 ;  /* 0x0000007374237223 */ /* 0x000fe20000010023 */
[--C-:B------:R-:W-:Y:S01]  /*28b0*/  FFMA.FTZ R112, R8, UR16, R122.reuse ;  /* 0x0000001008707c23 */ /* 0x100fe2000801007a */
[----:B------:R-:W-:Y:S01]  /*28c0*/  FFMA.FTZ R115, R11, UR16, R122 ;  /* 0x000000100b737c23 */ /* 0x000fe2000801007a */
[----:B------:R-:W-:Y:S01]  /*28d0*/  FFMA.FTZ R34, R117, R114, R34 ;  /* 0x0000007275227223 */ /* 0x000fe20000010022 */
[----:B------:R-:W-:Y:S01]  /*28e0*/  FADD.FTZ R113, R130, -R113 ;  /* 0x8000007182717221 */ /* 0x000fe20000010000 */
[----:B------:R-:W-:Y:S01]  /*28f0*/  FADD.FTZ R114, R133, -R112 ;  /* 0x8000007085727221 */ /* 0x000fe20000010000 */
[----:B------:R-:W-:Y:S01]  /*2900*/  FADD.FTZ R115, R132, -R115 ;  /* 0x8000007384737221 */ /* 0x000fe20000010000 */
[----:B------:R-:W-:Y:S01]  /*2910*/  FFMA.FTZ R122, R134, UR16, R122 ;  /* 0x00000010867a7c23 */ /* 0x000fe2000801007a */
[----:B------:R-:W-:Y:S01]  /*2920*/  FFMA.FTZ R112, R113, UR23, R12 ;  /* 0x0000001771707c23 */ /* 0x000fe2000801000c */
[----:B------:R-:W-:Y:S01]  /*2930*/  FFMA.FTZ R113, R114, UR23, R13 ;  /* 0x0000001772717c23 */ /* 0x000fe2000801000d */
[----:B------:R-:W-:Y:S01]  /*2940*/  FFMA.FTZ R114, R115, UR23, R14 ;  /* 0x0000001773727c23 */ /* 0x000fe2000801000e */
[----:B------:R-:W-:Y:S01]  /*2950*/  FADD.FTZ R150, R135, -R122 ;  /* 0x8000007a87967221 */ /* 0x000fe20000010000 */
[----:B------:R-:W-:-:S02]  /*2960*/  HADD2.F32 R149, -RZ, R119.H0_H0 ;  /* 0x20000077ff957230 */ /* 0x000fc40000004100 */
[----:B------:R-:W-:Y:S01]  /*2970*/  FMUL.FTZ R122, R113, UR9 ;  /* 0x00000009717a7c20 */ /* 0x000fe20008410000 */
[----:B------:R-:W-:Y:S01]  /*2980*/  FMUL.FTZ R151, R114, UR9 ;  /* 0x0000000972977c20 */ /* 0x000fe20008410000 */
[--C-:B------:R-:W-:Y:S02]  /*2990*/  HADD2.F32 R148, -RZ, R118.reuse.H0_H0 ;  /* 0x20000076ff947230 */ /* 0x100fe40000004100 */
[----:B------:R-:W-:Y:S01]  /*29a0*/  FFMA.FTZ R115, R150, UR23, R15 ;  /* 0x0000001796737c23 */ /* 0x000fe2000801000f */
[----:B------:R-:W-:Y:S02]  /*29b0*/  HADD2.F32 R118, -RZ, R118.H1_H1 ;  /* 0x30000076ff767230 */ /* 0x000fe40000004100 */
[----:B------:R-:W-:Y:S01]  /*29c0*/  FMUL.FTZ R123, R112, UR9 ;  /* 0x00000009707b7c20 */ /* 0x000fe20008410000 */
[----:B------:R-:W-:Y:S01]  /*29d0*/  FFMA.FTZ R149, R151, R149, R30 ;  /* 0x0000009597957223 */ /* 0x000fe2000001001e */
[----:B------:R-:W-:Y:S01]  /*29e0*/  FMUL.FTZ R30, R115, UR9 ;  /* 0x00000009731e7c20 */ /* 0x000fe20008410000 */
[----:B------:R-:W-:-:S02]  /*29f0*/  HADD2.F32 R152, -RZ, R119.H1_H1 ;  /* 0x30000077ff987230 */ /* 0x000fc40000004100 */
        /* <DEDUP_REMOVED lines=16> */
.L_x_5736:
        /* <DEDUP_REMOVED lines=10> */
[----:B------:R-:W-:Y:S01]  /*2ba0*/  FFMA.FTZ R150, R8, UR16, R122 ;  /* 0x0000001008967c23 */ /* 0x000fe2000801007a */
[----:B------:R-:W-:-:S02]  /*2bb0*/  HADD2.F32 R151, -RZ, R119.H1_H1 ;  /* 0x30000077ff977230 */ /* 0x000fc40000004100 */
[----:B------:R-:W-:Y:S01]  /*2bc0*/  FMUL.FTZ R121, R121, UR9 ;  /* 0x0000000979797c20 */ /* 0x000fe20008410000 */
[----:B------:R-:W-:Y:S01]  /*2bd0*/  FMUL.FTZ R116, R148, UR9 ;  /* 0x0000000994747c20 */ /* 0x000fe20008410000 */
[----:B------:R-:W-:Y:S01]  /*2be0*/  FFMA.FTZ R148, R6, UR16, R122 ;  /* 0x0000001006947c23 */ /* 0x000fe2000801007a */
[----:B------:R-:W-:Y:S01]  /*2bf0*/  FADD.FTZ R150, R133, -R150 ;  /* 0x8000009685967221 */ /* 0x000fe20000010000 */
[----:B------:R-:W-:Y:S01]  /*2c00*/  FFMA.FTZ R32, R121, R120, R32 ;  /* 0x0000007879207223 */ /* 0x000fe20000010020 */
[----:B------:R-:W-:Y:S01]  /*2c10*/  FFMA.FTZ R33, R116, R123, R33 ;  /* 0x0000007b74217223 */ /* 0x000fe20000010021 */
[----:B------:R-:W-:Y:S01]  /*2c20*/  FADD.FTZ R120, R131, -R148 ;  /* 0x8000009483787221 */ /* 0x000fe20000010000 */
[----:B------:R-:W-:Y:S01]  /*2c30*/  FFMA.FTZ R123, R149, UR23, R18 ;  /* 0x00000017957b7c23 */ /* 0x000fe20008010012 */
[----:B------:R-:W-:Y:S01]  /*2c40*/  FFMA.FTZ R149, R9, UR16, R122 ;  /* 0x0000001009957c23 */ /* 0x000fe2000801007a */
[--C-:B------:R-:W-:Y:S02]  /*2c50*/  HADD2.F32 R148, -RZ, R117.reuse.H0_H0 ;  /* 0x20000075ff947230 */ /* 0x100fe40000004100 */
[----:B------:R-:W-:Y:S01]  /*2c60*/  FFMA.FTZ R120, R120, UR23, R19 ;  /* 0x0000001778787c23 */ /* 0x000fe20008010013 */
[----:B------:R-:W-:-:S02]  /*2c70*/  HADD2.F32 R117, -RZ, R117.H1_H1 ;  /* 0x30000075ff757230 */ /* 0x000fc40000004100 */
[----:B------:R-:W-:Y:S01]  /*2c80*/  FADD.FTZ R149, R130, -R149 ;  /* 0x8000009582957221 */ /* 0x000fe20000010000 */
[----:B------:R-:W-:Y:S01]  /*2c90*/  FMUL.FTZ R123, R123, UR9 ;  /* 0x000000097b7b7c20 */ /* 0x000fe20008410000 */
[----:B------:R-:W-:Y:S01]  /*2ca0*/  FMUL.FTZ R120, R120, UR9 ;  /* 0x0000000978787c20 */ /* 0x000fe20008410000 */
[----:B------:R-:W-:Y:S01]  /*2cb0*/  FFMA.FTZ R150, R150, UR23, R13 ;  /* 0x0000001796967c23 */ /* 0x000fe2000801000d */
[----:B------:R-:W-:Y:S01]  /*2cc0*/  FFMA.FTZ R149, R149, UR23, R12 ;  /* 0x0000001795957c23 */ /* 0x000fe2000801000c */
[----:B------:R-:W-:Y:S01]  /*2cd0*/  FFMA.FTZ R34, R123, R148, R34 ;  /* 0x000000947b227223 */ /* 0x000fe20000010022 */
[----:B------:R-:W-:Y:S01]  /*2ce0*/  FFMA.FTZ R35, R120, R117, R35 ;  /* 0x0000007578237223 */ /* 0x000fe20000010023 */
[--C-:B------:R-:W-:Y:S02]  /*2cf0*/  HADD2.F32 R148, -RZ, R118.reuse.H0_H0 ;  /* 0x20000076ff947230 */ /* 0x100fe40000004100 */
[----:B------:R-:W-:Y:S01]  /*2d00*/  FMUL.FTZ R117, R149, UR9 ;  /* 0x0000000995757c20 */ /* 0x000fe20008410000 */
[--C-:B------:R-:W-:Y:S01]  /*2d10*/  FFMA.FTZ R149, R11, UR16, R122.reuse ;  /* 0x000000100b957c23 */ /* 0x100fe2000801007a */
[----:B------:R-:W-:Y:S01]  /*2d20*/  FFMA.FTZ R122, R134, UR16, R122 ;  /* 0x00000010867a7c23 */ /* 0x000fe2000801007a */
[----:B------:R-:W-:-:S02]  /*2d30*/  HADD2.F32 R118, -RZ, R118.H1_H1 ;  /* 0x30000076ff767230 */ /* 0x000fc40000004100 */
[----:B------:R-:W-:Y:S01]  /*2d40*/  FFMA.FTZ R148, R117, R148, R28 ;  /* 0x0000009475947223 */ /* 0x000fe2000001001c */
[----:B------:R-:W-:Y:S01]  /*2d50*/  FADD.FTZ R149, R132, -R149 ;  /* 0x8000009584957221 */ /* 0x000fe20000010000 */
[----:B------:R-:W-:Y:S01]  /*2d60*/  FADD.FTZ R122, R135, -R122 ;  /* 0x8000007a877a7221 */ /* 0x000fe20000010000 */
[----:B------:R-:W-:Y:S01]  /*2d70*/  FMUL.FTZ R28, R150, UR9 ;  /* 0x00000009961c7c20 */ /* 0x000fe20008410000 */
[----:B------:R-:W-:Y:S01]  /*2d80*/  FMUL.FTZ R121, R96, R121 ;  /* 0x0000007960797220 */ /* 0x000fe20000410000 */
[----:B------:R-:W-:Y:S01]  /*2d90*/  FFMA.FTZ R149, R149, UR23, R14 ;  /* 0x0000001795957c23 */ /* 0x000fe2000801000e */
[----:B------:R-:W-:Y:S01]  /*2da0*/  FFMA.FTZ R122, R122, UR23, R15 ;  /* 0x000000177a7a7c23 */ /* 0x000fe2000801000f */
[----:B------:R-:W-:Y:S01]  /*2db0*/  FFMA.FTZ R150, R28, R118, R29 ;  /* 0x000000761c967223 */ /* 0x000fe2000001001d */
[----:B------:R-:W-:Y:S02]  /*2dc0*/  HADD2.F32 R118, -RZ, R119.H0_H0 ;  /* 0x20000077ff767230 */ /* 0x000fe40000004100 */
        /* <DEDUP_REMOVED lines=16> */
.L_x_5735:
[----:B------:R-:W0:Y:S02]  /*2ed0*/  LDC.64 R120, c[0x0][0x478] ;  /* 0x00011e00ff787b82 */ /* 0x000e240000000a00 */
[----:B0-----:R-:W-:-:S04]  /*2ee0*/  ISETP.NE.U32.AND P0, PT, R120, RZ, PT ;  /* 0x000000ff7800720c */ /* 0x001fc80003f05070 */
[----:B------:R-:W-:-:S13]  /*2ef0*/  ISETP.NE.AND.EX P0, PT, R121, RZ, PT, P0 ;  /* 0x000000ff7900720c */ /* 0x000fda0003f05300 */
[----:B------:R-:W-:Y:S05]  /*2f00*/  @!P0 BRA `(.L_x_5738) ;  /* 0x0000000000f48947 */ /* 0x000fea0003800000 */
[--C-:B------:R-:W-:Y:S01]  /*2f10*/  FFMA.FTZ R109, R5, UR16, R122.reuse ;  /* 0x00000010056d7c23 */ /* 0x100fe2000801007a */
[--C-:B------:R-:W-:Y:S01]  /*2f20*/  FFMA.FTZ R108, R4, UR16, R122.reuse ;  /* 0x00000010046c7c23 */ /* 0x100fe2000801007a */
[--C-:B-----5:R-:W-:Y:S02]  /*2f30*/  HADD2.F32 R113, -RZ, R116.reuse.H0_H0 ;  /* 0x20000074ff717230 */ /* 0x120fe40000004100 */
[----:B------:R-:W-:Y:S01]  /*2f40*/  FFMA.FTZ R111, R7, UR16, R122 ;  /* 0x00000010076f7c23 */ /* 0x000fe2000801007a */
[----:B------:R-:W-:Y:S01]  /*2f50*/  FADD.FTZ R109, R10, -R109 ;  /* 0x8000006d0a6d7221 */ /* 0x000fe20000010000 */
[----:B------:R-:W-:Y:S01]  /*2f60*/  FADD.FTZ R110, R129, -R108 ;  /* 0x8000006c816e7221 */ /* 0x000fe20000010000 */
[----:B------:R-:W-:Y:S02]  /*2f70*/  HADD2.F32 R112, -RZ, R116.H1_H1 ;  /* 0x30000074ff707230 */ /* 0x000fe40000004100 */
        /* <DEDUP_REMOVED lines=8> */
[----:B------:R-:W-:Y:S01]  /*3000*/  FFMA.FTZ R123, R11, UR16, R122 ;  /* 0x000000100b7b7c23 */ /* 0x000fe2000801007a */
[----:B------:R-:W-:Y:S01]  /*3010*/  FFMA.FTZ R32, R113, R121, R32 ;  /* 0x0000007971207223 */ /* 0x000fe20000010020 */
[--C-:B------:R-:W-:Y:S01]  /*3020*/  FFMA.FTZ R113, R9, UR16, R122.reuse ;  /* 0x0000001009717c23 */ /* 0x100fe2000801007a */
[----:B------:R-:W-:Y:S01]  /*3030*/  FFMA.FTZ R33, R112, R120, R33 ;  /* 0x0000007870217223 */ /* 0x000fe20000010021 */
[----:B------:R-:W-:Y:S01]  /*3040*/  FFMA.FTZ R112, R8, UR16, R122 ;  /* 0x0000001008707c23 */ /* 0x000fe2000801007a */
[----:B------:R-:W-:-:S02]  /*3050*/  HADD2.F32 R115, -RZ, R117.H0_H0 ;  /* 0x20000075ff737230 */ /* 0x000fc40000004100 */
[----:B------:R-:W-:Y:S01]  /*3060*/  FADD.FTZ R113, R130, -R113 ;  /* 0x8000007182717221 */ /* 0x000fe20000010000 */
[----:B------:R-:W-:Y:S02]  /*3070*/  HADD2.F32 R148, -RZ, R117.H1_H1 ;  /* 0x30000075ff947230 */ /* 0x000fe40000004100 */
[----:B------:R-:W-:Y:S01]  /*3080*/  FMUL.FTZ R111, R114, UR23 ;  /* 0x00000017726f7c20 */ /* 0x000fe20008410000 */
[----:B------:R-:W-:Y:S01]  /*3090*/  FMUL.FTZ R117, R110, UR9 ;  /* 0x000000096e757c20 */ /* 0x000fe20008410000 */
[----:B------:R-:W-:Y:S01]  /*30a0*/  FADD.FTZ R114, R133, -R112 ;  /* 0x8000007085727221 */ /* 0x000fe20000010000 */
[----:B------:R-:W-:Y:S01]  /*30b0*/  FADD.FTZ R123, R132, -R123 ;  /* 0x8000007b847b7221 */ /* 0x000fe20000010000 */
[----:B------:R-:W-:Y:S01]  /*30c0*/  FMUL.FTZ R112, R113, UR23 ;  /* 0x0000001771707c20 */ /* 0x000fe20008410000 */
[----:B------:R-:W-:Y:S01]  /*30d0*/  FFMA.FTZ R122, R134, UR16, R122 ;  /* 0x00000010867a7c23 */ /* 0x000fe2000801007a */
[----:B------:R-:W-:Y:S01]  /*30e0*/  FFMA.FTZ R34, R115, R117, R34 ;  /* 0x0000007573227223 */ /* 0x000fe20000010022 */
[----:B------:R-:W-:Y:S01]  /*30f0*/  FMUL.FTZ R113, R114, UR23 ;  /* 0x0000001772717c20 */ /* 0x000fe20008410000 */
[----:B------:R-:W-:Y:S01]  /*3100*/  FMUL.FTZ R116, R111, UR9 ;  /* 0x000000096f747c20 */ /* 0x000fe20008410000 */
[----:B------:R-:W-:-:S02]  /*3110*/  HADD2.F32 R115, -RZ, R118.H0_H0 ;  /* 0x20000076ff737230 */ /* 0x000fc40000004100 */
[----:B------:R-:W-:Y:S01]  /*3120*/  FMUL.FTZ R114, R123, UR23 ;  /* 0x000000177b727c20 */ /* 0x000fe20008410000 */
[----:B------:R-:W-:Y:S01]  /*3130*/  FMUL.FTZ R123, R112, UR9 ;  /* 0x00000009707b7c20 */ /* 0x000fe20008410000 */
[----:B------:R-:W-:Y:S01]  /*3140*/  FADD.FTZ R150, R135, -R122 ;  /* 0x8000007a87967221 */ /* 0x000fe20000010000 */
[----:B------:R-:W-:Y:S01]  /*3150*/  FFMA.FTZ R35, R148, R116, R35 ;  /* 0x0000007494237223 */ /* 0x000fe20000010023 */
[--C-:B------:R-:W-:Y:S02]  /*3160*/  HADD2.F32 R149, -RZ, R119.reuse.H0_H0 ;  /* 0x20000077ff957230 */ /* 0x100fe40000004100 */
[----:B------:R-:W-:Y:S01]  /*3170*/  FMUL.FTZ R151, R114, UR9 ;  /* 0x0000000972977c20 */ /* 0x000fe20008410000 */
[----:B------:R-:W-:Y:S01]  /*3180*/  FFMA.FTZ R148, R115, R123, R28 ;  /* 0x0000007b73947223 */ /* 0x000fe2000001001c */
[----:B------:R-:W-:Y:S01]  /*3190*/  FMUL.FTZ R115, R150, UR23 ;  /* 0x0000001796737c20 */ /* 0x000fe20008410000 */
[----:B------:R-:W-:Y:S02]  /*31a0*/  HADD2.F32 R118, -RZ, R118.H1_H1 ;  /* 0x30000076ff767230 */ /* 0x000fe40000004100 */
[----:B------:R-:W-:Y:S01]  /*31b0*/  FMUL.FTZ R122, R113, UR9 ;  /* 0x00000009717a7c20 */ /* 0x000fe20008410000 */
[----:B------:R-:W-:Y:S01]  /*31c0*/  FFMA.FTZ R149, R149, R151, R30 ;  /* 0x0000009795957223 */ /* 0x000fe2000001001e */
[----:B------:R-:W-:Y:S01]  /*31d0*/  FMUL.FTZ R30, R115, UR9 ;  /* 0x00000009731e7c20 */ /* 0x000fe20008410000 */
[----:B------:R-:W-:-:S02]  /*31e0*/  HADD2.F32 R152, -RZ, R119.H1_H1 ;  /* 0x30000077ff987230 */ /* 0x000fc40000004100 */
[-C--:B------:R-:W-:Y:S01]  /*31f0*/  FFMA.FTZ R150, R118, R122.reuse, R29 ;  /* 0x0000007a76967223 */ /* 0x080fe2000001001d */
[----:B------:R-:W-:Y:S01]  /*3200*/  FMUL.FTZ R29, R93, R122 ;  /* 0x0000007a5d1d7220 */ /* 0x000fe20000410000 */
[----:B------:R-:W-:Y:S01]  /*3210*/  FMUL.FTZ R121, R96, R121 ;  /* 0x0000007960797220 */ /* 0x000fe20000410000 */
[----:B------:R-:W-:Y:S01]  /*3220*/  FMUL.FTZ R120, R97, R120 ;  /* 0x0000007861787220 */ /* 0x000fe20000410000 */
[----:B------:R-:W-:Y:S01]  /*3230*/  FMUL.FTZ R117, R98, R117 ;  /* 0x0000007562757220 */ /* 0x000fe20000410000 */
[----:B------:R-:W-:Y:S01]  /*3240*/  FMUL.FTZ R28, R99, R116 ;  /* 0x00000074631c7220 */ /* 0x000fe20000410000 */
[----:B------:R-:W-:Y:S01]  /*3250*/  FMUL.FTZ R118, R92, R123 ;  /* 0x0000007b5c767220 */ /* 0x000fe20000410000 */
[----:B------:R-:W-:Y:S01]  /*3260*/  FMUL.FTZ R119, R94, R151 ;  /* 0x000000975e777220 */ /* 0x000fe20000410000 */
[-C--:B------:R-:W-:Y:S01]  /*3270*/  FMUL.FTZ R122, R95, R30.reuse ;  /* 0x0000001e5f7a7220 */ /* 0x080fe20000410000 */
[----:B------:R-:W-:Y:S01]  /*3280*/  FFMA.FTZ R151, R152, R30, R31 ;  /* 0x0000001e98977223 */ /* 0x000fe2000001001f */
[----:B------:R-:W-:-:S02]  /*3290*/  F2FP.F16.F32.PACK_AB R116, R120, R121 ;  /* 0x000000797874723e */ /* 0x000fc400000000ff */
[----:B------:R-:W-:Y:S02]  /*32a0*/  F2FP.F16.F32.PACK_AB R117, R28, R117 ;  /* 0x000000751c75723e */ /* 0x000fe400000000ff */
[----:B------:R-:W-:Y:S02]  /*32b0*/  F2FP.F16.F32.PACK_AB R118, R29, R118 ;  /* 0x000000761d76723e */ /* 0x000fe400000000ff */
[----:B------:R-:W-:Y:S01]  /*32c0*/  F2FP.F16.F32.PACK_AB R119, R122, R119 ;  /* 0x000000777a77723e */ /* 0x000fe200000000ff */
[----:B------:R-:W-:Y:S06]  /*32d0*/  BRA `(.L_x_5737) ;  /* 0x0000000000f07947 */ /* 0x000fec0003800000 */
.L_x_5738:
[--C-:B------:R-:W-:Y:S01]  /*32e0*/  FFMA.FTZ R121, R5, UR16, R122.reuse ;  /* 0x0000001005797c23 */ /* 0x100fe2000801007a */
[--C-:B------:R-:W-:Y:S01]  /*32f0*/  FFMA.FTZ R120, R4, UR16, R122.reuse ;  /* 0x0000001004787c23 */ /* 0x100fe2000801007a */
[----:B------:R-:W-:Y:S01]  /*3300*/  FFMA.FTZ R149, R7, UR16, R122 ;  /* 0x0000001007957c23 */ /* 0x000fe2000801007a */
[--C-:B-----5:R-:W-:Y:S02]  /*3310*/  HADD2.F32 R123, -RZ, R116.reuse.H0_H0 ;  /* 0x20000074ff7b7230 */ /* 0x120fe40000004100 */
[----:B------:R-:W-:Y:S01]  /*3320*/  FADD.FTZ R121, R10, -R121 ;  /* 0x800000790a797221 */ /* 0x000fe20000010000 */
[----:B------:R-:W-:Y:S01]  /*3330*/  FADD.FTZ R120, R129, -R120 ;  /* 0x8000007881787221 */ /* 0x000fe20000010000 */
[----:B------:R-:W-:Y:S02]  /*3340*/  HADD2.F32 R148, -RZ, R116.H1_H1 ;  /* 0x30000074ff947230 */ /* 0x000fe40000004100 */
[--C-:B------:R-:W-:Y:S01]  /*3350*/  FFMA.FTZ R151, R9, UR16, R122.reuse ;  /* 0x0000001009977c23 */ /* 0x100fe2000801007a */
[----:B------:R-:W-:Y:S01]  /*3360*/  FMUL.FTZ R121, R121, UR23 ;  /* 0x0000001779797c20 */ /* 0x000fe20008410000 */
[----:B------:R-:W-:Y:S01]  /*3370*/  FMUL.FTZ R120, R120, UR23 ;  /* 0x0000001778787c20 */ /* 0x000fe20008410000 */
[----:B------:R-:W-:Y:S01]  /*3380*/  FADD.FTZ R149, R128, -R149 ;  /* 0x8000009580957221 */ /* 0x000fe20000010000 */
[----:B------:R-:W-:Y:S01]  /*3390*/  FADD.FTZ R151, R130, -R151 ;  /* 0x8000009782977221 */ /* 0x000fe20000010000 */
[----:B------:R-:W-:Y:S01]  /*33a0*/  FMUL.FTZ R121, R121, UR9 ;  /* 0x0000000979797c20 */ /* 0x000fe20008410000 */
[----:B------:R-:W-:Y:S01]  /*33b0*/  FMUL.FTZ R116, R120, UR9 ;  /* 0x0000000978747c20 */ /* 0x000fe20008410000 */
[--C-:B------:R-:W-:Y:S01]  /*33c0*/  FFMA.FTZ R120, R6, UR16, R122.reuse ;  /* 0x0000001006787c23 */ /* 0x100fe2000801007a */
[----:B------:R-:W-:Y:S01]  /*33d0*/  FFMA.FTZ R150, R8, UR16, R122 ;  /* 0x0000001008967c23 */ /* 0x000fe2000801007a */
[----:B------:R-:W-:Y:S01]  /*33e0*/  FFMA.FTZ R32, R123, R121, R32 ;  /* 0x000000797b207223 */ /* 0x000fe20000010020 */
[----:B------:R-:W-:Y:S01]  /*33f0*/  FMUL.FTZ R123, R149, UR23 ;  /* 0x00000017957b7c20 */ /* 0x000fe20008410000 */
[----:B------:R-:W-:Y:S01]  /*3400*/  FFMA.FTZ R33, R148, R116, R33 ;  /* 0x0000007494217223 */ /* 0x000fe20000010021 */
[----:B------:R-:W-:Y:S01]  /*3410*/  FADD.FTZ R120, R131, -R120 ;  /* 0x8000007883787221 */ /* 0x000fe20000010000 */
[----:B------:R-:W-:-:S02]  /*3420*/  HADD2.F32 R149, -RZ, R117.H0_H0 ;  /* 0x20000075ff957230 */ /* 0x000fc40000004100 */
[----:B------:R-:W-:Y:S01]  /*3430*/  FMUL.FTZ R123, R123, UR9 ;  /* 0x000000097b7b7c20 */ /* 0x000fe20008410000 */
[----:B------:R-:W-:Y:S02]  /*3440*/  HADD2.F32 R148, -RZ, R117.H1_H1 ;  /* 0x30000075ff947230 */ /* 0x000fe40000004100 */
[----:B------:R-:W-:Y:S01]  /*3450*/  FMUL.FTZ R117, R151, UR23 ;  /* 0x0000001797757c20 */ /* 0x000fe20008410000 */
[--C-:B------:R-:W-:Y:S01]  /*3460*/  FFMA.FTZ R151, R11, UR16, R122.reuse ;  /* 0x000000100b977c23 */ /* 0x100fe2000801007a */
[----:B------:R-:W-:Y:S01]  /*3470*/  FMUL.FTZ R120, R120, UR23 ;  /* 0x0000001778787c20 */ /* 0x000fe20008410000 */
[----:B------:R-:W-:Y:S01]  /*3480*/  FFMA.FTZ R122, R134, UR16, R122 ;  /* 0x00000010867a7c23 */ /* 0x000fe2000801007a */
[----:B------:R-:W-:Y:S01]  /*3490*/  FFMA.FTZ R34, R149, R123, R34 ;  /* 0x0000007b95227223 */ /* 0x000fe20000010022 */
[----:B------:R-:W-:Y:S01]  /*34a0*/  FADD.FTZ R151, R132, -R151 ;  /* 0x8000009784977221 */ /* 0x000fe20000010000 */
[----:B------:R-:W-:Y:S01]  /*34b0*/  FMUL.FTZ R120, R120, UR9 ;  /* 0x0000000978787c20 */ /* 0x000fe20008410000 */
[----:B------:R-:W-:-:S02]  /*34c0*/  HADD2.F32 R149, -RZ, R118.H0_H0 ;  /* 0x20000076ff957230 */ /* 0x000fc40000004100 */
[----:B------:R-:W-:Y:S01]  /*34d0*/  FADD.FTZ R150, R133, -R150 ;  /* 0x8000009685967221 */ /* 0x000fe20000010000 */
[----:B------:R-:W-:Y:S01]  /*34e0*/  FMUL.FTZ R117, R117, UR9 ;  /* 0x0000000975757c20 */ /* 0x000fe20008410000 */
[----:B------:R-:W-:Y:S01]  /*34f0*/  FADD.FTZ R122, R135, -R122 ;  /* 0x8000007a877a7221 */ /* 0x000fe20000010000 */
[----:B------:R-:W-:Y:S01]  /*3500*/  FMUL.FTZ R151, R151, UR23 ;  /* 0x0000001797977c20 */ /* 0x000fe20008410000 */
[----:B------:R-:W-:Y:S01]  /*3510*/  FFMA.FTZ R35, R148, R120, R35 ;  /* 0x0000007894237223 */ /* 0x000fe20000010023 */
[----:B------:R-:W-:Y:S01]  /*3520*/  FMUL.FTZ R150, R150, UR23 ;  /* 0x0000001796967c20 */ /* 0x000fe20008410000 */
[----:B------:R-:W-:Y:S01]  /*3530*/  FFMA.FTZ R148, R149, R117, R28 ;  /* 0x0000007595947223 */ /* 0x000fe2000001001c */
[----:B------:R-:W-:Y:S01]  /*3540*/  FMUL.FTZ R122, R122, UR23 ;  /* 0x000000177a7a7c20 */ /* 0x000fe20008410000 */
[----:B------:R-:W-:Y:S02]  /*3550*/  HADD2.F32 R149, -RZ, R119.H0_H0 ;  /* 0x20000077ff957230 */ /* 0x000fe40000004100 */
[----:B------:R-:W-:Y:S01]  /*3560*/  FMUL.FTZ R151, R151, UR9 ;  /* 0x0000000997977c20 */ /* 0x000fe20008410000 */
[----:B------:R-:W-:-:S02]  /*3570*/  HADD2.F32 R118, -RZ, R118.H1_H1 ;  /* 0x30000076ff767230 */ /* 0x000fc40000004100 */
[----:B------:R-:W-:Y:S01]  /*3580*/  FMUL.FTZ R28, R150, UR9 ;  /* 0x00000009961c7c20 */ /* 0x000fe20008410000 */
[----:B------:R-:W-:Y:S01]  /*3590*/  FMUL.FTZ R122, R122, UR9 ;  /* 0x000000097a7a7c20 */ /* 0x000fe20008410000 */
[----:B------:R-:W-:Y:S01]  /*35a0*/  FFMA.FTZ R149, R149, R151, R30 ;  /* 0x0000009795957223 */ /* 0x000fe2000001001e */
[----:B------:R-:W-:Y:S02]  /*35b0*/  HADD2.F32 R30, -RZ, R119.H1_H1 ;  /* 0x30000077ff1e7230 */ /* 0x000fe40000004100 */
        /* <DEDUP_REMOVED lines=14> */
.L_x_5737:
        /* <DEDUP_REMOVED lines=11> */
.L_x_5734:
[----:B------:R-:W-:Y:S05]  /*3750*/  BSYNC.RECONVERGENT B0 ;  /* 0x0000000000007941 */ /* 0x000fea0003800200 */
.L_x_5733:
[----:B------:R-:W-:Y:S02]  /*3760*/  UIADD3 UR6, UPT, UPT, UR6, UR24, URZ ;  /* 0x0000001806067290 */ /* 0x000fe4000fffe0ff */
[----:B------:R-:W-:Y:S02]  /*3770*/  UPLOP3.LUT UP2, UPT, UPT, UPT, UP2, 0x40, 0x4 ;  /* 0x000000000004789c */ /* 0x000fe40003f4e820 */
[----:B------:R-:W-:-:S09]  /*3780*/  UISETP.GE.AND UP1, UPT, UR6, UR25, UPT ;  /* 0x000000190600728c */ /* 0x000fd2000bf26270 */
[----:B------:R-:W-:Y:S05]  /*3790*/  BRA.U !UP1, `(.L_x_5739) ;  /* 0xffffffcd098c7547 */ /* 0x000fea000b83ffff */
.L_x_5720:
        /* <DEDUP_REMOVED lines=18> */
.L_x_5741:
[----:B------:R-:W-:Y:S05]  /*38c0*/  BSYNC.RECONVERGENT B0 ;  /* 0x0000000000007941 */ /* 0x000fea0003800200 */
.L_x_5740:
        /* <DEDUP_REMOVED lines=14> */
.L_x_5742:
        /* <DEDUP_REMOVED lines=13> */
.L_x_8110:


//--------------------- .text._ZN10layer_norm13ln_bwd_kernelINS_13Kernel_traitsIf6__halffS2_fjLj2048ELj1ELj1ELj4ELj16ENS_18Kernel_traits_baseILj2048EfS2_fS2_fjLj128EEEEELb0ELb1ELb0ELb1EEEvNS_9BwdParamsE --------------------------
	.section	.text._ZN10layer_norm13ln_bwd_kernelINS_13Kernel_traitsIf6__halffS2_fjLj2048ELj1ELj1ELj4ELj16ENS_18Kernel_traits_baseILj2048EfS2_fS2_fjLj128EEEEELb0ELb1ELb0ELb1EEEvNS_9BwdParamsE,"ax",@progbits
	.align	128
        .global         _ZN10layer_norm13ln_bwd_kernelINS_13Kernel_traitsIf6__halffS2_fjLj2048ELj1ELj1ELj4ELj16ENS_18Kernel_traits_baseILj2048EfS2_fS2_fjLj128EEEEELb0ELb1ELb0ELb1EEEvNS_9BwdParamsE
        .type           _ZN10layer_norm13ln_bwd_kernelINS_13Kernel_traitsIf6__halffS2_fjLj2048ELj1ELj1ELj4ELj16ENS_18Kernel_traits_baseILj2048EfS2_fS2_fjLj128EEEEELb0ELb1ELb0ELb1EEEvNS_9BwdParamsE,@function
        .size           _ZN10layer_norm13ln_bwd_kernelINS_13Kernel_traitsIf6__halffS2_fjLj2048ELj1ELj1ELj4ELj16ENS_18Kernel_traits_baseILj2048EfS2_fS2_fjLj128EEEEELb0ELb1ELb0ELb1EEEvNS_9BwdParamsE,(.L_x_8111 - _ZN10layer_norm13ln_bwd_kernelINS_13Kernel_traitsIf6__halffS2_fjLj2048ELj1ELj1ELj4ELj16ENS_18Kernel_traits_baseILj2048EfS2_fS2_fjLj128EEEEELb0ELb1ELb0ELb1EEEvNS_9BwdParamsE)
        .other          _ZN10layer_norm13ln_bwd_kernelINS_13Kernel_traitsIf6__halffS2_fjLj2048ELj1ELj1ELj4ELj16ENS_18Kernel_traits_baseILj2048EfS2_fS2_fjLj128EEEEELb0ELb1ELb0ELb1EEEvNS_9BwdParamsE,@"STO_CUDA_ENTRY STV_DEFAULT"
_ZN10layer_norm13ln_bwd_kernelINS_13Kernel_traitsIf6__halffS2_fjLj2048ELj1ELj1ELj4ELj16ENS_18Kernel_traits_baseILj2048EfS2_fS2_fjLj128EEEEELb0ELb1ELb0ELb1EEEvNS_9BwdParamsE:
.text._ZN10layer_norm13ln_bwd_kernelINS_13Kernel_traitsIf6__halffS2_fjLj2048ELj1ELj1ELj4ELj16ENS_18Kernel_traits_baseILj2048EfS2_fS2_fjLj128EEEEELb0ELb1ELb0ELb1EEEvNS_9BwdParamsE:
        /* <DEDUP_REMOVED lines=55> */
[----:B------:R-:W-:Y:S01]  /*0370*/  CS2R R106, SRZ ;  /* 0x00000000006a7805 */ /* 0x000fe2000001ff00 */
[----:B------:R-:W0:Y:S01]  /*0380*/  LDCU.U8 UR10, c[0x0][0x410] ;  /* 0x00008200ff0a77ac */ /* 0x000e220008000000 */
[----:B---3--:R-:W-:Y:S01]  /*0390*/  ISETP.NE.U32.AND P0, PT, R6, RZ, PT ;  /* 0x000000ff0600720c */ /* 0x008fe20003f05070 */
[----:B------:R1:W5:Y:S01]  /*03a0*/  LDG.E.128 R40, desc[UR8][R2.64+0x1010] ;  /* 0x0010100802287981 */ /* 0x000362000c1e1d00 */
[----:B------:R-:W-:Y:S02]  /*03b0*/  CS2R R108, SRZ ;  /* 0x00000000006c7805 */ /* 0x000fe4000001ff00 */
[----:B------:R-:W-:-:S02]  /*03c0*/  CS2R R110, SRZ ;  /* 0x00000000006e7805 */ /* 0x000fc4000001ff00 */
[----:B------:R-:W-:Y:S01]  /*03d0*/  ISETP.NE.AND.EX P0, PT, R7, RZ, PT, P0 ;  /* 0x000000ff0700720c */ /* 0x000fe20003f05300 */
[----:B------:R-:W5:Y:S01]  /*03e0*/  LDG.E.128 R36, desc[UR8][R4.64+0x1010] ;  /* 0x0010100804247981 */ /* 0x000f62000c1e1d00 */
[----:B------:R-:W-:Y:S02]  /*03f0*/  CS2R R6, SRZ ;  /* 0x0000000000067805 */ /* 0x000fe4000001ff00 */
[----:B------:R-:W-:Y:S02]  /*0400*/  CS2R R112, SRZ ;  /* 0x0000000000707805 */ /* 0x000fe4000001ff00 */
[----:B------:R-:W-:Y:S01]  /*0410*/  CS2R R114, SRZ ;  /* 0x0000000000727805 */ /* 0x000fe2000001ff00 */
[----:B------:R-:W5:Y:S01]  /*0420*/  LDG.E.128 R32, desc[UR8][R4.64+0x1000] ;  /* 0x0010000804207981 */ /* 0x000f62000c1e1d00 */
[----:B------:R-:W-:Y:S02]  /*0430*/  CS2R R116, SRZ ;  /* 0x0000000000747805 */ /* 0x000fe4000001ff00 */
[----:B-1----:R-:W-:-:S02]  /*0440*/  CS2R R2, SRZ ;  /* 0x0000000000027805 */ /* 0x002fc4000001ff00 */
[----:B------:R-:W-:Y:S01]  /*0450*/  MOV R130, UR7 ;  /* 0x0000000700827c02 */ /* 0x000fe20008000f00 */
[----:B------:R-:W5:Y:S01]  /*0460*/  LDG.E.128 R28, desc[UR8][R4.64+0x10] ;  /* 0x00001008041c7981 */ /* 0x000f62000c1e1d00 */
[----:B------:R-:W-:Y:S01]  /*0470*/  UPLOP3.LUT UP1, UPT, UPT, UPT, UPT, 0x40, 0x4 ;  /* 0x000000000004789c */ /* 0x000fe20003f2e870 */
[----:B------:R-:W1:Y:S02]  /*0480*/  LDCU UR11, c[0x0][0x388] ;  /* 0x00007100ff0b77ac */ /* 0x000e640008000800 */
[----:B------:R2:W5:Y:S01]  /*0490*/  LDG.E.128 R24, desc[UR8][R4.64] ;  /* 0x0000000804187981 */ /* 0x000562000c1e1d00 */
[----:B------:R-:W3:Y:S01]  /*04a0*/  LDCU UR14, c[0x0][0x400] ;  /* 0x00008000ff0e77ac */ /* 0x000ee20008000800 */
[----:B------:R-:W4:Y:S01]  /*04b0*/  LDCU.64 UR16, c[0x0][0x478] ;  /* 0x00008f00ff1077ac */ /* 0x000f220008000a00 */
[----:B--2---:R-:W-:Y:S01]  /*04c0*/  CS2R R4, SRZ ;  /* 0x0000000000047805 */ /* 0x004fe2000001ff00 */
[----:B0-----:R-:W2:Y:S06]  /*04d0*/  LDCU.64 UR12, c[0x0][0x438] ;  /* 0x00008700ff0c77ac */ /* 0x001eac0008000a00 */
.L_x_5756:
[----:B------:R-:W0:Y:S01]  /*04e0*/  LDC.64 R92, c[0x0][0x3c0] ;  /* 0x0000f000ff5c7b82 */ /* 0x000e220000000a00 */
[----:B-1----:R-:W-:-:S05]  /*04f0*/  IMAD R80, R130, UR11, RZ ;  /* 0x0000000b82507c24 */ /* 0x002fca000f8e02ff */
[----:B------:R-:W-:Y:S02]  /*0500*/  SHF.R.S32.HI R81, RZ, 0x1f, R80 ;  /* 0x0000001fff517819 */ /* 0x000fe40000011450 */
[----:B------:R-:W1:Y:S02]  /*0510*/  LDC.64 R100, c[0x0][0x428] ;  /* 0x00010a00ff647b82 */ /* 0x000e640000000a00 */
[----:B------:R-:W-:-:S04]  /*0520*/  LEA.HI R81, R81, R80, RZ, 0x3 ;  /* 0x0000005051517211 */ /* 0x000fc800078f18ff */
[----:B------:R-:W-:Y:S02]  /*0530*/  LEA.HI.SX32 R134, R81, R0, 0x1d ;  /* 0x0000000051867211 */ /* 0x000fe400078feaff */
[----:B------:R-:W3:Y:S08]  /*0540*/  LDC.64 R140, c[0x0][0x3a8] ;  /* 0x0000ea00ff8c7b82 */ /* 0x000ef00000000a00 */
[----:B------:R-:W4:Y:S01]  /*0550*/  @P0 LDC.64 R102, c[0x0][0x3e0] ;  /* 0x0000f800ff660b82 */ /* 0x000f220000000a00 */
[----:B0-----:R-:W-:-:S07]  /*0560*/  IMAD.WIDE R92, R130, 0x4, R92 ;  /* 0x00000004825c7825 */ /* 0x001fce00078e025c */
[----:B------:R-:W0:Y:S01]  /*0570*/  LDC.64 R138, c[0x0][0x3c8] ;  /* 0x0000f200ff8a7b82 */ /* 0x000e220000000a00 */
[C---:B-1----:R-:W-:Y:S01]  /*0580*/  IMAD.WIDE.U32 R84, R134.reuse, 0x10, R100 ;  /* 0x0000001086547825 */ /* 0x042fe200078e0064 */
[C---:B------:R-:W-:Y:S01]  /*0590*/  IADD3 R129, PT, PT, R134.reuse, 0x80, RZ ;  /* 0x0000008086817810 */ /* 0x040fe20007ffe0ff */
[----:B------:R-:W2:Y:S04]  /*05a0*/  LDG.E R164, desc[UR8][R92.64] ;  /* 0x000000085ca47981 */ /* 0x000ea8000c1e1900 */
[----:B------:R-:W2:Y:S01]  /*05b0*/  LDG.E.128 R84, desc[UR8][R84.64] ;  /* 0x0000000854547981 */ /* 0x000ea2000c1e1d00 */
[----:B---3--:R-:W-:-:S04]  /*05c0*/  IMAD.WIDE.U32 R136, R134, 0x20, R140 ;  /* 0x0000002086887825 */ /* 0x008fc800078e008c */
[----:B------:R-:W-:Y:S01]  /*05d0*/  IMAD.WIDE.U32 R140, R129, 0x20, R140 ;  /* 0x00000020818c7825 */ /* 0x000fe200078e008c */
[----:B------:R-:W3:Y:S03]  /*05e0*/  LDG.E.128 R80, desc[UR8][R136.64] ;  /* 0x0000000888507981 */ /* 0x000ee6000c1e1d00 */
[C---:B----4-:R-:W-:Y:S01]  /*05f0*/  @P0 IMAD.WIDE R102, R130.reuse, 0x2, R102 ;  /* 0x0000000282660825 */ /* 0x050fe200078e0266 */
[----:B------:R1:W4:Y:S04]  /*0600*/  LDG.E.128 R88, desc[UR8][R136.64+0x10] ;  /* 0x0000100888587981 */ /* 0x000328000c1e1d00 */
[----:B------:R-:W4:Y:S01]  /*0610*/  @P0 LDG.E.U16 R135, desc[UR8][R102.64] ;  /* 0x0000000866870981 */ /* 0x000f22000c1e1500 */
[----:B0-----:R-:W-:-:S03]  /*0620*/  IMAD.WIDE R138, R130, 0x4, R138 ;  /* 0x00000004828a7825 */ /* 0x001fc600078e028a */
[----:B------:R-:W4:Y:S04]  /*0630*/  LDG.E.128 R92, desc[UR8][R140.64] ;  /* 0x000000088c5c7981 */ /* 0x000f28000c1e1d00 */
[----:B------:R-:W4:Y:S01]  /*0640*/  LDG.E R133, desc[UR8][R138.64] ;  /* 0x000000088a857981 */ /* 0x000f22000c1e1900 */
[----:B------:R-:W-:-:S03]  /*0650*/  IMAD.WIDE.U32 R100, R129, 0x10, R100 ;  /* 0x0000001081647825 */ /* 0x000fc600078e0064 */
[----:B------:R0:W4:Y:S04]  /*0660*/  LDG.E.128 R96, desc[UR8][R140.64+0x10] ;  /* 0x000010088c607981 */ /* 0x000128000c1e1d00 */
[----:B------:R-:W4:Y:S01]  /*0670*/  LDG.E.128 R100, desc[UR8][R100.64] ;  /* 0x0000000864647981 */ /* 0x000f22000c1e1d00 */
[----:B--2---:R-:W-:-:S04]  /*0680*/  ISETP.NE.U32.AND P1, PT, RZ, UR12, PT ;  /* 0x0000000cff007c0c */ /* 0x004fc8000bf25070 */
[----:B------:R-:W-:-:S13]  /*0690*/  ISETP.NE.AND.EX P1, PT, RZ, UR13, PT, P1 ;  /* 0x0000000dff007c0c */ /* 0x000fda000bf25310 */
[----:B-1----:R-:W1:Y:S08]  /*06a0*/  @P1 LDC.64 R136, c[0x0][0x438] ;  /* 0x00010e00ff881b82 */ /* 0x002e700000000a00 */
[----:B0-----:R-:W0:Y:S01]  /*06b0*/  @P1 LDC.64 R140, c[0x0][0x438] ;  /* 0x00010e00ff8c1b82 */ /* 0x001e220000000a00 */
[----:B------:R-:W-:Y:S02]  /*06c0*/  ISETP.NE.AND P2, PT, RZ, UR10, PT ;  /* 0x0000000aff007c0c */ /* 0x000fe4000bf45270 */
[----:B------:R-:W-:-:S02]  /*06d0*/  MOV R132, 0x3f800000 ;  /* 0x3f80000000847802 */ /* 0x000fc40000000f00 */
[----:B------:R-:W-:Y:S01]  /*06e0*/  FSEL R164, R164, RZ, !P2 ;  /* 0x000000ffa4a47208 */ /* 0x000fe20005000000 */
[--C-:B------:R-:W-:Y:S02]  /*06f0*/  HADD2.F32 R139, -RZ, R84.reuse.H0_H0 ;  /* 0x20000054ff8b7230 */ /* 0x100fe40000004100 */
[----:B------:R-:W-:Y:S02]  /*0700*/  HADD2.F32 R138, -RZ, R87.H0_H0 ;  /* 0x20000057ff8a7230 */ /* 0x000fe40000004100 */
[C---:B---3--:R-:W-:Y:S01]  /*0710*/  FADD.FTZ R148, -R164.reuse, R83 ;  /* 0x00000053a4947221 */ /* 0x048fe20000010100 */
[----:B------:R-:W-:Y:S02]  /*0720*/  HADD2.F32 R83, -RZ, R84.H1_H1 ;  /* 0x30000054ff537230 */ /* 0x000fe40000004100 */
[C---:B----4-:R-:W-:Y:S01]  /*0730*/  FADD.FTZ R150, -R164.reuse, R90 ;  /* 0x0000005aa4967221 */ /* 0x050fe20000010100 */
[----:B------:R-:W-:Y:S01]  /*0740*/  FADD.FTZ R151, -R164, R91 ;  /* 0x0000005ba4977221 */ /* 0x000fe20000010100 */
[----:B-1----:R-:W-:-:S04]  /*0750*/  @P1 IMAD.WIDE.U32 R90, R134, 0x20, R136 ;  /* 0x00000020865a1825 */ /* 0x002fc800078e0088 */
[----:B-----5:R-:W-:Y:S01]  /*0760*/  FMUL.FTZ R137, R52, R139 ;  /* 0x0000008b34897220 */ /* 0x020fe20000410000 */
[C---:B------:R-:W-:Y:S01]  /*0770*/  FADD.FTZ R146, -R164.reuse, R81 ;  /* 0x00000051a4927221 */ /* 0x040fe20000010100 */
[----:B------:R-:W-:Y:S02]  /*0780*/  @P0 HADD2.F32 R132, -RZ, R135.H0_H0 ;  /* 0x20000087ff840230 */ /* 0x000fe40000004100 */
[C---:B------:R-:W-:Y:S01]  /*0790*/  FADD.FTZ R152, -R164.reuse, R82 ;  /* 0x00000052a4987221 */ /* 0x040fe20000010100 */
[----:B------:R-:W-:Y:S02]  /*07a0*/  HADD2.F32 R135, -RZ, R87.H1_H1 ;  /* 0x30000057ff877230 */ /* 0x000fe40000004100 */
[C---:B------:R-:W-:Y:S01]  /*07b0*/  FADD.FTZ R163, -R164.reuse, R92 ;  /* 0x0000005ca4a37221 */ /* 0x040fe20000010100 */
[C---:B------:R-:W-:Y:S01]  /*07c0*/  FADD.FTZ R87, -R164.reuse, R93 ;  /* 0x0000005da4577221 */ /* 0x040fe20000010100 */
[----:B------:R-:W-:Y:S01]  /*07d0*/  FADD.FTZ R142, -R164, R80 ;  /* 0x00000050a48e7221 */ /* 0x000fe20000010100 */
[----:B------:R-:W-:-:S02]  /*07e0*/  HADD2.F32 R82, -RZ, R85.H0_H0 ;  /* 0x20000055ff527230 */ /* 0x000fc40000004100 */
[----:B------:R-:W-:Y:S01]  /*07f0*/  FADD.FTZ R81, -R164, R94 ;  /* 0x0000005ea4517221 */ /* 0x000fe20000010100 */
[----:B0-----:R-:W-:-:S04]  /*0800*/  @P1 IMAD.WIDE.U32 R92, R129, 0x20, R140 ;  /* 0x00000020815c1825 */ /* 0x001fc800078e008c */
[----:B------:R-:W-:Y:S01]  /*0810*/  FMUL.FTZ R141, R53, R83 ;  /* 0x00000053358d7220 */ /* 0x000fe20000410000 */
[----:B------:R-:W-:Y:S01]  /*0820*/  FADD.FTZ R94, RZ, R137 ;  /* 0x00000089ff5e7221 */ /* 0x000fe20000010000 */
[C---:B------:R-:W-:Y:S01]  /*0830*/  FADD.FTZ R165, -R164.reuse, R88 ;  /* 0x00000058a4a57221 */ /* 0x040fe20000010100 */
[----:B------:R-:W-:Y:S02]  /*0840*/  HADD2.F32 R85, -RZ, R85.H1_H1 ;  /* 0x30000055ff557230 */ /* 0x000fe40000004100 */
[----:B------:R-:W-:Y:S01]  /*0850*/  FADD.FTZ R149, -R164, R89 ;  /* 0x00000059a4957221 */ /* 0x000fe20000010100 */
[----:B------:R-:W-:Y:S01]  /*0860*/  FMUL.FTZ R88, R133, R142 ;  /* 0x0000008e85587220 */ /* 0x000fe20000410000 */
[----:B------:R-:W-:Y:S01]  /*0870*/  FMUL.FTZ R140, R54, R82 ;  /* 0x00000052368c7220 */ /* 0x000fe20000410000 */
[----:B------:R-:W-:Y:S01]  /*0880*/  FADD.FTZ R89, R94, R141 ;  /* 0x0000008d5e597221 */ /* 0x000fe20000010000 */
[--C-:B------:R-:W-:Y:S02]  /*0890*/  HADD2.F32 R84, -RZ, R86.reuse.H0_H0 ;  /* 0x20000056ff547230 */ /* 0x100fe40000004100 */
[----:B------:R-:W-:Y:S01]  /*08a0*/  FADD.FTZ R21, R139, R21 ;  /* 0x000000158b157221 */ /* 0x000fe20000010000 */
[----:B------:R-:W-:Y:S01]  /*08b0*/  FFMA.FTZ R117, R88, R139, R117 ;  /* 0x0000008b58757223 */ /* 0x000fe20000010075 */
[----:B------:R-:W-:Y:S01]  /*08c0*/  FMUL.FTZ R139, R55, R85 ;  /* 0x00000055378b7220 */ /* 0x000fe20000410000 */
[----:B------:R-:W-:Y:S01]  /*08d0*/  FADD.FTZ R94, R89, R140 ;  /* 0x0000008c595e7221 */ /* 0x000fe20000010000 */
[----:B------:R-:W-:-:S02]  /*08e0*/  HADD2.F32 R145, -RZ, R86.H1_H1 ;  /* 0x30000056ff917230 */ /* 0x000fc40000004100 */
[----:B------:R-:W-:Y:S01]  /*08f0*/  FMUL.FTZ R142, R48, R84 ;  /* 0x00000054308e7220 */ /* 0x000fe20000410000 */
[----:B------:R-:W5:Y:S01]  /*0900*/  @P1 LDG.E.128 R56, desc[UR8][R90.64] ;  /* 0x000000085a381981 */ /* 0x000f62000c1e1d00 */
[----:B------:R-:W-:Y:S01]  /*0910*/  FADD.FTZ R89, R94, R139 ;  /* 0x0000008b5e597221 */ /* 0x000fe20000010000 */
[----:B------:R-:W-:Y:S02]  /*0920*/  FMUL.FTZ R143, R49, R145 ;  /* 0x00000091318f7220 */ /* 0x000fe40000410000 */
[----:B------:R0:W5:Y:S01]  /*0930*/  @P1 LDG.E.128 R60, desc[UR8][R90.64+0x10] ;  /* 0x000010085a3c1981 */ /* 0x000162000c1e1d00 */
[----:B------:R-:W-:Y:S01]  /*0940*/  FMUL.FTZ R144, R50, R138 ;  /* 0x0000008a32907220 */ /* 0x000fe20000410000 */
[C---:B------:R-:W-:Y:S01]  /*0950*/  FMUL.FTZ R153, R133.reuse, R146 ;  /* 0x0000009285997220 */ /* 0x040fe20000410000 */
[--C-:B------:R-:W-:Y:S02]  /*0960*/  HADD2.F32 R154, -RZ, R100.reuse.H0_H0 ;  /* 0x20000064ff9a7230 */ /* 0x100fe40000004100 */
[----:B------:R-:W-:Y:S01]  /*0970*/  FMUL.FTZ R152, R133, R152 ;  /* 0x0000009885987220 */ /* 0x000fe20000410000 */
[----:B------:R-:W-:Y:S01]  /*0980*/  HADD2.F32 R156, -RZ, R100.H1_H1 ;  /* 0x30000064ff9c7230 */ /* 0x000fe20000004100 */
[----:B------:R-:W5:Y:S01]  /*0990*/  @P1 LDG.E.128 R64, desc[UR8][R92.64] ;  /* 0x000000085c401981 */ /* 0x000f62000c1e1d00 */
[----:B0-----:R-:W-:-:S03]  /*09a0*/  FADD.FTZ R90, R89, R142 ;  /* 0x0000008e595a7221 */ /* 0x001fc60000010000 */
[----:B------:R0:W5:Y:S01]  /*09b0*/  @P1 LDG.E.128 R68, desc[UR8][R92.64+0x10] ;  /* 0x000010085c441981 */ /* 0x000162000c1e1d00 */
[----:B------:R-:W-:Y:S01]  /*09c0*/  FADD.FTZ R89, R90, R143 ;  /* 0x0000008f5a597221 */ /* 0x000fe20000010000 */
[----:B------:R-:W-:Y:S01]  /*09d0*/  FFMA.FTZ R90, R88, R137, RZ ;  /* 0x00000089585a7223 */ /* 0x000fe200000100ff */
[----:B------:R-:W-:Y:S02]  /*09e0*/  FMUL.FTZ R146, R51, R135 ;  /* 0x0000008733927220 */ /* 0x000fe40000410000 */
[----:B------:R-:W-:Y:S01]  /*09f0*/  FADD.FTZ R89, R89, R144 ;  /* 0x0000009059597221 */ /* 0x000fe20000010000 */
[----:B------:R-:W-:-:S03]  /*0a00*/  FFMA.FTZ R91, R153, R141, R90 ;  /* 0x0000008d995b7223 */ /* 0x000fc6000001005a */
[----:B------:R-:W-:Y:S01]  /*0a10*/  FADD.FTZ R90, R89, R146 ;  /* 0x00000092595a7221 */ /* 0x000fe20000010000 */
[----:B------:R-:W-:Y:S01]  /*0a20*/  FMUL.FTZ R89, R44, R154 ;  /* 0x0000009a2c597220 */ /* 0x000fe20000410000 */
[----:B0-----:R-:W-:Y:S01]  /*0a30*/  FFMA.FTZ R92, R152, R140, R91 ;  /* 0x0000008c985c7223 */ /* 0x001fe2000001005b */
[----:B------:R-:W-:Y:S01]  /*0a40*/  FMUL.FTZ R147, R133, R148 ;  /* 0x0000009485937220 */ /* 0x000fe20000410000 */
[--C-:B------:R-:W-:Y:S02]  /*0a50*/  HADD2.F32 R155, -RZ, R101.reuse.H0_H0 ;  /* 0x20000065ff9b7230 */ /* 0x100fe40000004100 */
[----:B------:R-:W-:Y:S01]  /*0a60*/  FADD.FTZ R91, R90, R89 ;  /* 0x000000595a5b7221 */ /* 0x000fe20000010000 */
[----:B------:R-:W-:Y:S01]  /*0a70*/  FMUL.FTZ R90, R45, R156 ;  /* 0x0000009c2d5a7220 */ /* 0x000fe20000410000 */
[----:B------:R-:W-:Y:S01]  /*0a80*/  FFMA.FTZ R93, R147, R139, R92 ;  /* 0x0000008b935d7223 */ /* 0x000fe2000001005c */
[----:B------:R-:W-:Y:S01]  /*0a90*/  FMUL.FTZ R148, R133, R165 ;  /* 0x000000a585947220 */ /* 0x000fe20000410000 */
[----:B------:R-:W-:-:S02]  /*0aa0*/  HADD2.F32 R158, -RZ, R101.H1_H1 ;  /* 0x30000065ff9e7230 */ /* 0x000fc40000004100 */
[----:B------:R-:W-:Y:S01]  /*0ab0*/  FADD.FTZ R92, R91, R90 ;  /* 0x0000005a5b5c7221 */ /* 0x000fe20000010000 */
[----:B------:R-:W-:Y:S01]  /*0ac0*/  FMUL.FTZ R91, R46, R155 ;  /* 0x0000009b2e5b7220 */ /* 0x000fe20000410000 */
[----:B------:R-:W-:Y:S01]  /*0ad0*/  FFMA.FTZ R94, R148, R142, R93 ;  /* 0x0000008e945e7223 */ /* 0x000fe2000001005d */
[----:B------:R-:W-:Y:S01]  /*0ae0*/  FMUL.FTZ R149, R133, R149 ;  /* 0x0000009585957220 */ /* 0x000fe20000410000 */
[--C-:B------:R-:W-:Y:S02]  /*0af0*/  HADD2.F32 R157, -RZ, R102.reuse.H0_H0 ;  /* 0x20000066ff9d7230 */ /* 0x100fe40000004100 */
[----:B------:R-:W-:Y:S01]  /*0b00*/  FADD.FTZ R93, R92, R91 ;  /* 0x0000005b5c5d7221 */ /* 0x000fe20000010000 */
[----:B------:R-:W-:Y:S01]  /*0b10*/  FMUL.FTZ R92, R47, R158 ;  /* 0x0000009e2f5c7220 */ /* 0x000fe20000410000 */
[----:B------:R-:W-:Y:S01]  /*0b20*/  FADD.FTZ R80, -R164, R95 ;  /* 0x0000005fa4507221 */ /* 0x000fe20000010100 */
[----:B------:R-:W-:Y:S01]  /*0b30*/  FFMA.FTZ R95, R149, R143, R94 ;  /* 0x0000008f955f7223 */ /* 0x000fe2000001005e */
[----:B------:R-:W-:Y:S01]  /*0b40*/  FMUL.FTZ R150, R133, R150 ;  /* 0x0000009685967220 */ /* 0x000fe20000410000 */
[----:B------:R-:W-:Y:S01]  /*0b50*/  FADD.FTZ R94, R93, R92 ;  /* 0x0000005c5d5e7221 */ /* 0x000fe20000010000 */
[----:B------:R-:W-:-:S02]  /*0b60*/  HADD2.F32 R160, -RZ, R102.H1_H1 ;  /* 0x30000066ffa07230 */ /* 0x000fc40000004100 */
[----:B------:R-:W-:Y:S01]  /*0b70*/  FMUL.FTZ R93, R40, R157 ;  /* 0x0000009d285d7220 */ /* 0x000fe20000410000 */
[----:B------:R-:W-:Y:S01]  /*0b80*/  FADD.FTZ R162, -R164, R98 ;  /* 0x00000062a4a27221 */ /* 0x000fe20000010100 */
[----:B------:R-:W-:Y:S01]  /*0b90*/  FFMA.FTZ R98, R150, R144, R95 ;  /* 0x0000009096627223 */ /* 0x000fe2000001005f */
[----:B------:R-:W-:Y:S01]  /*0ba0*/  FMUL.FTZ R151, R133, R151 ;  /* 0x0000009785977220 */ /* 0x000fe20000410000 */
[----:B------:R-:W-:Y:S01]  /*0bb0*/  FADD.FTZ R95, R94, R93 ;  /* 0x0000005d5e5f7221 */ /* 0x000fe20000010000 */
[--C-:B------:R-:W-:Y:S02]  /*0bc0*/  HADD2.F32 R159, -RZ, R103.reuse.H0_H0 ;  /* 0x20000067ff9f7230 */ /* 0x100fe40000004100 */
[----:B------:R-:W-:Y:S01]  /*0bd0*/  FMUL.FTZ R94, R41, R160 ;  /* 0x000000a0295e7220 */ /* 0x000fe20000410000 */
[C---:B------:R-:W-:Y:S01]  /*0be0*/  FADD.FTZ R86, -R164.reuse, R96 ;  /* 0x00000060a4567221 */ /* 0x040fe20000010100 */
[C---:B------:R-:W-:Y:S01]  /*0bf0*/  FADD.FTZ R136, -R164.reuse, R97 ;  /* 0x00000061a4887221 */ /* 0x040fe20000010100 */
[----:B------:R-:W-:Y:S01]  /*0c00*/  FADD.FTZ R164, -R164, R99 ;  /* 0x00000063a4a47221 */ /* 0x000fe20000010100 */
[----:B------:R-:W-:Y:S01]  /*0c10*/  FFMA.FTZ R99, R151, R146, R98 ;  /* 0x0000009297637223 */ /* 0x000fe20000010062 */
[----:B------:R-:W-:Y:S01]  /*0c20*/  FMUL.FTZ R96, R133, R163 ;  /* 0x000000a385607220 */ /* 0x000fe20000410000 */
[----:B------:R-:W-:Y:S01]  /*0c30*/  FADD.FTZ R98, R95, R94 ;  /* 0x0000005e5f627221 */ /* 0x000fe20000010000 */
[----:B------:R-:W-:-:S02]  /*0c40*/  HADD2.F32 R161, -RZ, R103.H1_H1 ;  /* 0x30000067ffa17230 */ /* 0x000fc40000004100 */
[----:B------:R-:W-:Y:S01]  /*0c50*/  FMUL.FTZ R95, R42, R159 ;  /* 0x0000009f2a5f7220 */ /* 0x000fe20000410000 */
[----:B------:R-:W-:Y:S01]  /*0c60*/  FFMA.FTZ R102, R96, R89, R99 ;  /* 0x0000005960667223 */ /* 0x000fe20000010063 */
[----:B------:R-:W-:Y:S02]  /*0c70*/  FMUL.FTZ R97, R133, R87 ;  /* 0x0000005785617220 */ /* 0x000fe40000410000 */
[----:B------:R-:W-:Y:S01]  /*0c80*/  FADD.FTZ R99, R98, R95 ;  /* 0x0000005f62637221 */ /* 0x000fe20000010000 */
[----:B------:R-:W-:Y:S01]  /*0c90*/  FMUL.FTZ R98, R43, R161 ;  /* 0x000000a12b627220 */ /* 0x000fe20000410000 */
[----:B------:R-:W-:Y:S01]  /*0ca0*/  FMUL.FTZ R100, R133, R81 ;  /* 0x0000005185647220 */ /* 0x000fe20000410000 */
[----:B------:R-:W-:Y:S02]  /*0cb0*/  FFMA.FTZ R87, R97, R90, R102 ;  /* 0x0000005a61577223 */ /* 0x000fe40000010066 */
[----:B------:R-:W-:Y:S01]  /*0cc0*/  FADD.FTZ R81, R99, R98 ;  /* 0x0000006263517221 */ /* 0x000fe20000010000 */
[----:B------:R-:W-:Y:S01]  /*0cd0*/  FMUL.FTZ R99, R133, R80 ;  /* 0x0000005085637220 */ /* 0x000fe20000410000 */
[----:B------:R-:W-:-:S03]  /*0ce0*/  FFMA.FTZ R87, R100, R91, R87 ;  /* 0x0000005b64577223 */ /* 0x000fc60000010057 */
        /* <DEDUP_REMOVED lines=25> */
[----:B------:R-:W-:Y:S01]  /*0e80*/  LOP3.LUT P1, RZ, R0, 0x1f, RZ, 0xc0, !PT ;  /* 0x0000001f00ff7812 */ /* 0x000fe2000782c0ff */
[----:B0-----:R-:W-:-:S05]  /*0e90*/  FADD.FTZ R86, R163, R86 ;  /* 0x00000056a3567221 */ /* 0x001fca0000010000 */
[----:B------:R-:W0:Y:S01]  /*0ea0*/  SHFL.DOWN PT, R81, R86, 0x1, 0x1f ;  /* 0x08201f0056517f89 */ /* 0x000e2200000e0000 */
[----:B------:R-:W-:Y:S01]  /*0eb0*/  BSSY.RECONVERGENT B0, `(.L_x_5744) ;  /* 0x000000d000007945 */ /* 0x000fe20003800200 */
[----:B-1----:R-:W-:Y:S01]  /*0ec0*/  FADD.FTZ R80, R165, R80 ;  /* 0x00000050a5507221 */ /* 0x002fe20000010000 */
[----:B0-----:R-:W-:-:S04]  /*0ed0*/  FADD.FTZ R81, R86, R81 ;  /* 0x0000005156517221 */ /* 0x001fc80000010000 */
        /* <DEDUP_REMOVED lines=10> */
.L_x_5745:
[----:B------:R-:W-:Y:S05]  /*0f80*/  BSYNC.RECONVERGENT B0 ;  /* 0x0000000000007941 */ /* 0x000fea0003800200 */
.L_x_5744:
        /* <DEDUP_REMOVED lines=13> */
[----:B------:R-:W-:Y:S01]  /*1060*/  UISETP.NE.U32.AND UP0, UPT, UR12, URZ, UPT ;  /* 0x000000ff0c00728c */ /* 0x000fe2000bf05070 */
[----:B------:R-:W-:Y:S01]  /*1070*/  FADD.FTZ R15, R138, R15 ;  /* 0x0000000f8a0f7221 */ /* 0x000fe20000010000 */
[----:B------:R-:W-:Y:S01]  /*1080*/  FFMA.FTZ R111, R150, R138, R111 ;  /* 0x0000008a966f7223 */ /* 0x000fe2000001006f */
        /* <DEDUP_REMOVED lines=24> */
[----:B------:R-:W-:-:S03]  /*1210*/  FFMA.FTZ R22, R103, R161, R22 ;  /* 0x000000a167167223 */ /* 0x000fc60000010016 */
        /* <DEDUP_REMOVED lines=44> */
[--C-:B------:R-:W-:Y:S02]  /*14e0*/  HADD2.F32 R88, -RZ, R80.reuse.H0_H0 ;  /* 0x20000050ff587230 */ /* 0x100fe40000004100 */
[-C--:B------:R-:W-:Y:S01]  /*14f0*/  FMUL.FTZ R143, R143, R132.reuse ;  /* 0x000000848f8f7220 */ /* 0x080fe20000410000 */
[----:B------:R-:W-:Y:S02]  /*1500*/  HADD2.F32 R137, -RZ, R80.H1_H1 ;  /* 0x30000050ff897230 */ /* 0x000fe40000004100 */
[-C--:B------:R-:W-:Y:S01]  /*1510*/  FMUL.FTZ R142, R145, R132.reuse ;  /* 0x00000084918e7220 */ /* 0x080fe20000410000 */
[----:B------:R-:W-:Y:S02]  /*1520*/  HADD2.F32 R81, -RZ, R81.H1_H1 ;  /* 0x30000051ff517230 */ /* 0x000fe40000004100 */
        /* <DEDUP_REMOVED lines=31> */
.L_x_5747:
        /* <DEDUP_REMOVED lines=16> */
[----:B-----5:R-:W-:-:S02]  /*1820*/  HADD2.F32 R154, -RZ, R80.H0_H0 ;  /* 0x20000050ff9a7230 */ /* 0x020fc40000004100 */
[----:B------:R-:W-:Y:S01]  /*1830*/  FADD.FTZ R146, R146, -R151 ;  /* 0x8000009792927221 */ /* 0x000fe20000010000 */
[C---:B------:R-:W-:Y:S01]  /*1840*/  FMUL.FTZ R74, R133.reuse, R140 ;  /* 0x0000008c854a7220 */ /* 0x040fe20000410000 */
[----:B------:R-:W-:Y:S02]  /*1850*/  HADD2.F32 R145, -RZ, R80.H1_H1 ;  /* 0x30000050ff917230 */ /* 0x000fe40000004100 */
[----:B------:R-:W-:Y:S01]  /*1860*/  FADD.FTZ R144, R144, -R75 ;  /* 0x8000004b90907221 */ /* 0x000fe20000010000 */
[----:B------:R-:W-:Y:S01]  /*1870*/  FMUL.FTZ R137, R72, R132 ;  /* 0x0000008448897220 */ /* 0x000fe20000410000 */
[----:B------:R-:W-:Y:S01]  /*1880*/  FMUL.FTZ R75, R133, R76 ;  /* 0x0000004c854b7220 */ /* 0x000fe20000410000 */
[----:B------:R-:W-:Y:S01]  /*1890*/  FMUL.FTZ R140, R73, R132 ;  /* 0x00000084498c7220 */ /* 0x000fe20000410000 */
[--C-:B------:R-:W-:Y:S02]  /*18a0*/  HADD2.F32 R87, -RZ, R81.reuse.H0_H0 ;  /* 0x20000051ff577230 */ /* 0x100fe40000004100 */
[C---:B------:R-:W-:Y:S01]  /*18b0*/  FMUL.FTZ R76, R133.reuse, R142 ;  /* 0x0000008e854c7220 */ /* 0x040fe20000410000 */
        /* <DEDUP_REMOVED lines=8> */
[--C-:B------:R-:W-:Y:S02]  /*1940*/  HADD2.F32 R81, -RZ, R82.reuse.H0_H0 ;  /* 0x20000052ff517230 */ /* 0x100fe40000004100 */
[----:B------:R-:W-:Y:S01]  /*1950*/  FMUL.FTZ R78, R133, R144 ;  /* 0x00000090854e7220 */ /* 0x000fe20000410000 */
[----:B------:R-:W-:Y:S01]  /*1960*/  FMUL.FTZ R145, R25, R140 ;  /* 0x0000008c19917220 */ /* 0x000fe20000410000 */
[----:B------:R-:W-:Y:S02]  /*1970*/  HADD2.F32 R82, -RZ, R82.H1_H1 ;  /* 0x30000052ff527230 */ /* 0x000fe40000004100 */
[-C--:B------:R-:W-:Y:S01]  /*1980*/  FMUL.FTZ R142, R76, R132.reuse ;  /* 0x000000844c8e7220 */ /* 0x080fe20000410000 */
[----:B------:R-:W-:Y:S01]  /*1990*/  FMUL.FTZ R140, R139, R87 ;  /* 0x000000578b8c7220 */ /* 0x000fe20000410000 */
[----:B------:R-:W-:Y:S01]  /*19a0*/  FMUL.FTZ R143, R77, R132 ;  /* 0x000000844d8f7220 */ /* 0x000fe20000410000 */
[----:B------:R-:W-:Y:S01]  /*19b0*/  FMUL.FTZ R87, R26, R139 ;  /* 0x0000008b1a577220 */ /* 0x000fe20000410000 */
[----:B------:R-:W-:-:S02]  /*19c0*/  HADD2.F32 R80, -RZ, R83.H0_H0 ;  /* 0x20000053ff507230 */ /* 0x000fc40000004100 */
[----:B------:R-:W-:Y:S01]  /*19d0*/  FMUL.FTZ R139, R141, R86 ;  /* 0x000000568d8b7220 */ /* 0x000fe20000410000 */
[-C--:B------:R-:W-:Y:S01]  /*19e0*/  FMUL.FTZ R149, R78, R132.reuse ;  /* 0x000000844e957220 */ /* 0x080fe20000410000 */
[----:B------:R-:W-:Y:S01]  /*19f0*/  FMUL.FTZ R86, R27, R141 ;  /* 0x0000008d1b567220 */ /* 0x000fe20000410000 */
[----:B------:R-:W-:Y:S01]  /*1a00*/  FMUL.FTZ R144, R79, R132 ;  /* 0x000000844f907220 */ /* 0x000fe20000410000 */
[----:B------:R-:W-:Y:S01]  /*1a10*/  FMUL.FTZ R141, R142, R81 ;  /* 0x000000518e8d7220 */ /* 0x000fe20000410000 */
[----:B------:R-:W-:Y:S01]  /*1a20*/  FMUL.FTZ R147, R28, R142 ;  /* 0x0000008e1c937220 */ /* 0x000fe20000410000 */
[----:B------:R-:W-:Y:S01]  /*1a30*/  FMUL.FTZ R142, R143, R82 ;  /* 0x000000528f8e7220 */ /* 0x000fe20000410000 */
[----:B------:R-:W-:Y:S01]  /*1a40*/  FMUL.FTZ R82, R29, R143 ;  /* 0x0000008f1d527220 */ /* 0x000fe20000410000 */
[----:B------:R-:W-:Y:S02]  /*1a50*/  HADD2.F32 R83, -RZ, R83.H1_H1 ;  /* 0x30000053ff537230 */ /* 0x000fe40000004100 */
[----:B------:R-:W-:Y:S01]  /*1a60*/  FMUL.FTZ R143, R149, R80 ;  /* 0x00000050958f7220 */ /* 0x000fe20000410000 */
[----:B------:R-:W-:Y:S01]  /*1a70*/  FMUL.FTZ R149, R30, R149 ;  /* 0x000000951e957220 */ /* 0x000fe20000410000 */
[----:B------:R-:W-:Y:S01]  /*1a80*/  FMUL.FTZ R148, R31, R144 ;  /* 0x000000901f947220 */ /* 0x000fe20000410000 */
[----:B------:R-:W-:Y:S01]  /*1a90*/  F2FP.F16.F32.PACK_AB R80, R145, R146 ;  /* 0x000000929150723e */ /* 0x000fe200000000ff */
[----:B------:R-:W-:Y:S01]  /*1aa0*/  FMUL.FTZ R144, R144, R83 ;  /* 0x0000005390907220 */ /* 0x000fe20000410000 */
[----:B------:R-:W-:-:S02]  /*1ab0*/  F2FP.F16.F32.PACK_AB R81, R86, R87 ;  /* 0x000000575651723e */ /* 0x000fc400000000ff */
[----:B------:R-:W-:Y:S02]  /*1ac0*/  F2FP.F16.F32.PACK_AB R82, R82, R147 ;  /* 0x000000935252723e */ /* 0x000fe400000000ff */
[----:B------:R-:W-:-:S07]  /*1ad0*/  F2FP.F16.F32.PACK_AB R83, R148, R149 ;  /* 0x000000959453723e */ /* 0x000fce00000000ff */
.L_x_5748:
        /* <DEDUP_REMOVED lines=10> */
[-CC-:B------:R-:W-:Y:S01]  /*1b80*/  FFMA.FTZ R96, R96, R138.reuse, R135.reuse ;  /* 0x0000008a60607223 */ /* 0x180fe20000010087 */
[-CC-:B------:R-:W-:Y:S01]  /*1b90*/  FFMA.FTZ R97, R97, R138.reuse, R135.reuse ;  /* 0x0000008a61617223 */ /* 0x180fe20000010087 */
[-CC-:B0-----:R-:W-:Y:S01]  /*1ba0*/  FFMA.FTZ R72, R100, R138.reuse, R135.reuse ;  /* 0x0000008a64487223 */ /* 0x181fe20000010087 */
[-CC-:B------:R-:W-:Y:S01]  /*1bb0*/  FFMA.FTZ R73, R99, R138.reuse, R135.reuse ;  /* 0x0000008a63497223 */ /* 0x180fe20000010087 */
[-CC-:B------:R-:W-:Y:S01]  /*1bc0*/  FFMA.FTZ R102, R102, R138.reuse, R135.reuse ;  /* 0x0000008a66667223 */ /* 0x180fe20000010087 */
[-CC-:B------:R-:W-:Y:S01]  /*1bd0*/  FFMA.FTZ R101, R101, R138.reuse, R135.reuse ;  /* 0x0000008a65657223 */ /* 0x180fe20000010087 */
[----:B------:R-:W-:Y:S01]  /*1be0*/  FADD.FTZ R96, R89, -R96 ;  /* 0x8000006059607221 */ /* 0x000fe20000010000 */
[-C--:B------:R-:W-:Y:S01]  /*1bf0*/  FFMA.FTZ R136, R136, R138.reuse, R135 ;  /* 0x0000008a88887223 */ /* 0x080fe20000010087 */
[----:B------:R-:W-:Y:S01]  /*1c00*/  FADD.FTZ R90, R90, -R97 ;  /* 0x800000615a5a7221 */ /* 0x000fe20000010000 */
[----:B------:R-:W-:Y:S01]  /*1c10*/  FADD.FTZ R74, R91, -R72 ;  /* 0x800000485b4a7221 */ /* 0x000fe20000010000 */
[----:B------:R-:W-:Y:S01]  /*1c20*/  FFMA.FTZ R103, R103, R138, R135 ;  /* 0x0000008a67677223 */ /* 0x000fe20000010087 */
[----:B------:R-:W-:Y:S01]  /*1c30*/  FADD.FTZ R92, R92, -R73 ;  /* 0x800000495c5c7221 */ /* 0x000fe20000010000 */
[----:B------:R-:W-:Y:S01]  /*1c40*/  FADD.FTZ R102, R93, -R102 ;  /* 0x800000665d667221 */ /* 0x000fe20000010000 */
[----:B------:R-:W-:Y:S01]  /*1c50*/  FADD.FTZ R94, R94, -R101 ;  /* 0x800000655e5e7221 */ /* 0x000fe20000010000 */
[----:B------:R-:W-:Y:S01]  /*1c60*/  FMUL.FTZ R72, R133, R96 ;  /* 0x0000006085487220 */ /* 0x000fe20000410000 */
[----:B------:R-:W-:Y:S01]  /*1c70*/  FADD.FTZ R136, R95, -R136 ;  /* 0x800000885f887221 */ /* 0x000fe20000010000 */
[C---:B------:R-:W-:Y:S01]  /*1c80*/  FMUL.FTZ R73, R133.reuse, R90 ;  /* 0x0000005a85497220 */ /* 0x040fe20000410000 */
[C---:B------:R-:W-:Y:S01]  /*1c90*/  FMUL.FTZ R74, R133.reuse, R74 ;  /* 0x0000004a854a7220 */ /* 0x040fe20000410000 */
[----:B------:R-:W-:Y:S01]  /*1ca0*/  FADD.FTZ R98, R98, -R103 ;  /* 0x8000006762627221 */ /* 0x000fe20000010000 */
[----:B------:R-:W-:Y:S01]  /*1cb0*/  FMUL.FTZ R75, R133, R92 ;  /* 0x0000005c854b7220 */ /* 0x000fe20000410000 */
[----:B-----5:R-:W-:-:S02]  /*1cc0*/  HADD2.F32 R100, -RZ, R84.H0_H0 ;  /* 0x20000054ff647230 */ /* 0x020fc40000004100 */
[C---:B------:R-:W-:Y:S01]  /*1cd0*/  FMUL.FTZ R76, R133.reuse, R102 ;  /* 0x00000066854c7220 */ /* 0x040fe20000410000 */
[----:B------:R-:W-:Y:S02]  /*1ce0*/  HADD2.F32 R99, -RZ, R84.H1_H1 ;  /* 0x30000054ff637230 */ /* 0x000fe40000004100 */
[C---:B------:R-:W-:Y:S01]  /*1cf0*/  FMUL.FTZ R77, R133.reuse, R94 ;  /* 0x0000005e854d7220 */ /* 0x040fe20000410000 */
[--C-:B------:R-:W-:Y:S02]  /*1d00*/  HADD2.F32 R84, -RZ, R85.reuse.H0_H0 ;  /* 0x20000055ff547230 */ /* 0x100fe40000004100 */
[----:B------:R-:W-:Y:S01]  /*1d10*/  FMUL.FTZ R89, R72, R132 ;  /* 0x0000008448597220 */ /* 0x000fe20000410000 */
[----:B------:R-:W-:Y:S02]  /*1d20*/  HADD2.F32 R85, -RZ, R85.H1_H1 ;  /* 0x30000055ff557230 */ /* 0x000fe40000004100 */
[----:B------:R-:W-:Y:S01]  /*1d30*/  FMUL.FTZ R78, R133, R136 ;  /* 0x00000088854e7220 */ /* 0x000fe20000410000 */
[-C--:B------:R-:W-:Y:S01]  /*1d40*/  FMUL.FTZ R90, R73, R132.reuse ;  /* 0x00000084495a7220 */ /* 0x080fe20000410000 */
[----:B------:R-:W-:Y:S01]  /*1d50*/  FMUL.FTZ R91, R74, R132 ;  /* 0x000000844a5b7220 */ /* 0x000fe20000410000 */
[----:B------:R-:W-:-:S02]  /*1d60*/  HADD2.F32 R83, -RZ, R86.H0_H0 ;  /* 0x20000056ff537230 */ /* 0x000fc40000004100 */
[----:B------:R-:W-:Y:S01]  /*1d70*/  FMUL.FTZ R79, R133, R98 ;  /* 0x00000062854f7220 */ /* 0x000fe20000410000 */
[-C--:B------:R-:W-:Y:S01]  /*1d80*/  FMUL.FTZ R92, R75, R132.reuse ;  /* 0x000000844b5c7220 */ /* 0x080fe20000410000 */
[----:B------:R-:W-:Y:S02]  /*1d90*/  HADD2.F32 R82, -RZ, R86.H1_H1 ;  /* 0x30000056ff527230 */ /* 0x000fe40000004100 */
[-C--:B------:R-:W-:Y:S01]  /*1da0*/  FMUL.FTZ R93, R76, R132.reuse ;  /* 0x000000844c5d7220 */ /* 0x080fe20000410000 */
[--C-:B------:R-:W-:Y:S02]  /*1db0*/  HADD2.F32 R81, -RZ, R87.reuse.H0_H0 ;  /* 0x20000057ff517230 */ /* 0x100fe40000004100 */
        /* <DEDUP_REMOVED lines=25> */
.L_x_5749:
[-CC-:B------:R-:W-:Y:S01]  /*1f50*/  FFMA.FTZ R134, R96, R138.reuse, R135.reuse ;  /* 0x0000008a60867223 */ /* 0x180fe20000010087 */
[-CC-:B------:R-:W-:Y:S01]  /*1f60*/  FFMA.FTZ R145, R97, R138.reuse, R135.reuse ;  /* 0x0000008a61917223 */ /* 0x180fe20000010087 */
[-CC-:B------:R-:W-:Y:S01]  /*1f70*/  FFMA.FTZ R99, R99, R138.reuse, R135.reuse ;  /* 0x0000008a63637223 */ /* 0x180fe20000010087 */
[-CC-:B------:R-:W-:Y:S01]  /*1f80*/  FFMA.FTZ R100, R100, R138.reuse, R135.reuse ;  /* 0x0000008a64647223 */ /* 0x180fe20000010087 */
[-C--:B------:R-:W-:Y:S01]  /*1f90*/  FFMA.FTZ R102, R102, R138.reuse, R135 ;  /* 0x0000008a66667223 */ /* 0x080fe20000010087 */
[----:B------:R-:W-:Y:S01]  /*1fa0*/  FADD.FTZ R134, R89, -R134 ;  /* 0x8000008659867221 */ /* 0x000fe20000010000 */
[----:B------:R-:W-:Y:S01]  /*1fb0*/  FADD.FTZ R90, R90, -R145 ;  /* 0x800000915a5a7221 */ /* 0x000fe20000010000 */
[-CC-:B------:R-:W-:Y:S01]  /*1fc0*/  FFMA.FTZ R101, R101, R138.reuse, R135.reuse ;  /* 0x0000008a65657223 */ /* 0x180fe20000010087 */
[----:B------:R-:W-:Y:S01]  /*1fd0*/  FFMA.FTZ R136, R136, R138, R135 ;  /* 0x0000008a88887223 */ /* 0x000fe20000010087 */
[----:B------:R-:W-:Y:S01]  /*1fe0*/  FADD.FTZ R92, R92, -R99 ;  /* 0x800000635c5c7221 */ /* 0x000fe20000010000 */
[----:B0----5:R-:W-:-:S02]  /*1ff0*/  HADD2.F32 R80, -RZ, R87.H0_H0 ;  /* 0x20000057ff507230 */ /* 0x021fc40000004100 */
[----:B------:R-:W-:Y:S01]  /*2000*/  FADD.FTZ R100, R91, -R100 ;  /* 0x800000645b647221 */ /* 0x000fe20000010000 */
[----:B------:R-:W-:Y:S02]  /*2010*/  HADD2.F32 R81, -RZ, R87.H1_H1 ;  /* 0x30000057ff517230 */ /* 0x000fe40000004100 */
[----:B------:R-:W-:Y:S01]  /*2020*/  FADD.FTZ R102, R93, -R102 ;  /* 0x800000665d667221 */ /* 0x000fe20000010000 */
[----:B------:R-:W-:Y:S01]  /*2030*/  FFMA.FTZ R103, R103, R138, R135 ;  /* 0x0000008a67677223 */ /* 0x000fe20000010087 */
[C---:B------:R-:W-:Y:S01]  /*2040*/  FMUL.FTZ R87, R133.reuse, R134 ;  /* 0x0000008685577220 */ /* 0x040fe20000410000 */
[----:B------:R-:W-:Y:S01]  /*2050*/  FMUL.FTZ R89, R133, R90 ;  /* 0x0000005a85597220 */ /* 0x000fe20000410000 */
[----:B------:R-:W-:Y:S01]  /*2060*/  FADD.FTZ R94, R94, -R101 ;  /* 0x800000655e5e7221 */ /* 0x000fe20000010000 */
[----:B------:R-:W-:Y:S01]  /*2070*/  FADD.FTZ R136, R95, -R136 ;  /* 0x800000885f887221 */ /* 0x000fe20000010000 */
[----:B------:R-:W-:Y:S01]  /*2080*/  FMUL.FTZ R93, R133, R92 ;  /* 0x0000005c855d7220 */ /* 0x000fe20000410000 */
[----:B------:R-:W-:-:S02]  /*2090*/  HADD2.F32 R97, -RZ, R84.H0_H0 ;  /* 0x20000054ff617230 */ /* 0x000fc40000004100 */
[C---:B------:R-:W-:Y:S01]  /*20a0*/  FMUL.FTZ R91, R133.reuse, R100 ;  /* 0x00000064855b7220 */ /* 0x040fe20000410000 */
[--C-:B------:R-:W-:Y:S02]  /*20b0*/  HADD2.F32 R83, -RZ, R86.reuse.H0_H0 ;  /* 0x20000056ff537230 */ /* 0x100fe40000004100 */
[----:B------:R-:W-:Y:S01]  /*20c0*/  FMUL.FTZ R95, R133, R102 ;  /* 0x00000066855f7220 */ /* 0x000fe20000410000 */
[----:B------:R-:W-:Y:S02]  /*20d0*/  HADD2.F32 R82, -RZ, R86.H1_H1 ;  /* 0x30000056ff527230 */ /* 0x000fe40000004100 */
[----:B------:R-:W-:Y:S01]  /*20e0*/  FADD.FTZ R98, R98, -R103 ;  /* 0x8000006762627221 */ /* 0x000fe20000010000 */
[----:B------:R-:W-:Y:S02]  /*20f0*/  HADD2.F32 R96, -RZ, R84.H1_H1 ;  /* 0x30000054ff607230 */ /* 0x000fe40000004100 */
[-C--:B------:R-:W-:Y:S01]  /*2100*/  FMUL.FTZ R86, R87, R132.reuse ;  /* 0x0000008457567220 */ /* 0x080fe20000410000 */
[----:B------:R-:W-:Y:S01]  /*2110*/  FMUL.FTZ R89, R89, R132 ;  /* 0x0000008459597220 */ /* 0x000fe20000410000 */
[----:B------:R-:W-:-:S02]  /*2120*/  HADD2.F32 R84, -RZ, R85.H0_H0 ;  /* 0x20000055ff547230 */ /* 0x000fc40000004100 */
[----:B------:R-:W-:Y:S01]  /*2130*/  FMUL.FTZ R99, R133, R94 ;  /* 0x0000005e85637220 */ /* 0x000fe20000410000 */
[----:B------:R-:W-:Y:S01]  /*2140*/  FMUL.FTZ R92, R93, R132 ;  /* 0x000000845d5c7220 */ /* 0x000fe20000410000 */
[----:B------:R-:W-:Y:S02]  /*2150*/  HADD2.F32 R85, -RZ, R85.H1_H1 ;  /* 0x30000055ff557230 */ /* 0x000fe40000004100 */
[----:B------:R-:W-:Y:S01]  /*2160*/  FMUL.FTZ R101, R133, R136 ;  /* 0x0000008885657220 */ /* 0x000fe20000410000 */
[-C--:B------:R-:W-:Y:S01]  /*2170*/  FMUL.FTZ R91, R91, R132.reuse ;  /* 0x000000845b5b7220 */ /* 0x080fe20000410000 */
[----:B------:R-:W-:Y:S01]  /*2180*/  FMUL.FTZ R93, R95, R132 ;  /* 0x000000845f5d7220 */ /* 0x000fe20000410000 */
[----:B------:R-:W-:Y:S01]  /*2190*/  FMUL.FTZ R133, R133, R98 ;  /* 0x0000006285857220 */ /* 0x000fe20000410000 */
[----:B------:R-:W-:Y:S01]  /*21a0*/  FMUL.FTZ R87, R86, R97 ;  /* 0x0000006156577220 */ /* 0x000fe20000410000 */
[----:B------:R-:W-:Y:S01]  /*21b0*/  FMUL.FTZ R95, R32, R86 ;  /* 0x00000056205f7220 */ /* 0x000fe20000410000 */
        /* <DEDUP_REMOVED lines=20> */
[----:B------:R-:W-:-:S07]  /*2300*/  F2FP.F16.F32.PACK_AB R83, R98, R101 ;  /* 0x000000656253723e */ /* 0x000fce00000000ff */
.L_x_5750:
[----:B------:R-:W0:Y:S01]  /*2310*/  @P1 LDC.64 R84, c[0x0][0x478] ;  /* 0x00011e00ff541b82 */ /* 0x000e220000000a00 */
[----:B------:R-:W-:-:S04]  /*2320*/  IMAD.WIDE.U32 R146, R129, 0x10, R146 ;  /* 0x0000001081927825 */ /* 0x000fc800078e0092 */
[----:B0-----:R-:W-:-:S05]  /*2330*/  @P1 IMAD.WIDE.U32 R84, R129, 0x20, R84 ;  /* 0x0000002081541825 */ /* 0x001fca00078e0054 */
[----:B------:R0:W-:Y:S04]  /*2340*/  @P1 STG.E.128 desc[UR8][R84.64], R72 ;  /* 0x0000004854001986 */ /* 0x0001e8000c101d08 */
[----:B------:R0:W-:Y:S04]  /*2350*/  @P1 STG.E.128 desc[UR8][R84.64+0x10], R76 ;  /* 0x0000104c54001986 */ /* 0x0001e8000c101d08 */
[----:B------:R0:W-:Y:S01]  /*2360*/  STG.E.128 desc[UR8][R146.64], R80 ;  /* 0x0000005092007986 */ /* 0x0001e2000c101d08 */
[----:B------:R-:W-:Y:S05]  /*2370*/  BRA `(.L_x_5751) ;  /* 0x0000001000287947 */ /* 0x000fea0003800000 */
.L_x_5746:
        /* <DEDUP_REMOVED lines=14> */
[-C--:B------:R-:W-:Y:S01]  /*2460*/  FFMA.FTZ R87, R150, R138.reuse, R135 ;  /* 0x0000008a96577223 */ /* 0x080fe20000010087 */
[----:B------:R-:W-:Y:S01]  /*2470*/  FADD.FTZ R147, R142, -R137 ;  /* 0x800000898e937221 */ /* 0x000fe20000010000 */
[-CC-:B------:R-:W-:Y:S01]  /*2480*/  FFMA.FTZ R142, R149, R138.reuse, R135.reuse ;  /* 0x0000008a958e7223 */ /* 0x180fe20000010087 */
[----:B------:R-:W-:Y:S01]  /*2490*/  FFMA.FTZ R139, R151, R138, R135 ;  /* 0x0000008a978b7223 */ /* 0x000fe20000010087 */
        /* <DEDUP_REMOVED lines=10> */
[----:B------:R-:W-:Y:S01]  /*2540*/  FFMA.FTZ R151, R133, R151, R62 ;  /* 0x0000009785977223 */ /* 0x000fe2000001003e */
[----:B------:R-:W-:-:S02]  /*2550*/  HADD2.F32 R140, -RZ, R81.H0_H0 ;  /* 0x20000051ff8c7230 */ /* 0x000fc40000004100 */
[----:B------:R-:W-:Y:S01]  /*2560*/  FFMA.FTZ R153, R133, R146, R63 ;  /* 0x0000009285997223 */ /* 0x000fe2000001003f */
        /* <DEDUP_REMOVED lines=36> */
.L_x_5752:
        /* <DEDUP_REMOVED lines=14> */
[C---:B-----5:R-:W-:Y:S01]  /*2890*/  FFMA.FTZ R72, R133.reuse, R88, R56 ;  /* 0x0000005885487223 */ /* 0x060fe20000010038 */
[C---:B------:R-:W-:Y:S01]  /*28a0*/  FFMA.FTZ R73, R133.reuse, R74, R57 ;  /* 0x0000004a85497223 */ /* 0x040fe20000010039 */
[----:B------:R-:W-:Y:S01]  /*28b0*/  FADD.FTZ R79, R144, -R79 ;  /* 0x8000004f904f7221 */ /* 0x000fe20000010000 */
[----:B------:R-:W-:Y:S01]  /*28c0*/  FFMA.FTZ R74, R133, R75, R58 ;  /* 0x0000004b854a7223 */ /* 0x000fe2000001003a */
[----:B------:R-:W-:-:S02]  /*28d0*/  HADD2.F32 R154, -RZ, R80.H0_H0 ;  /* 0x20000050ff9a7230 */ /* 0x000fc40000004100 */
[----:B------:R-:W-:Y:S01]  /*28e0*/  FADD.FTZ R146, R146, -R151 ;  /* 0x8000009792927221 */ /* 0x000fe20000010000 */
[C---:B------:R-:W-:Y:S01]  /*28f0*/  FFMA.FTZ R75, R133.reuse, R76, R59 ;  /* 0x0000004c854b7223 */ /* 0x040fe2000001003b */
[----:B------:R-:W-:Y:S02]  /*2900*/  HADD2.F32 R145, -RZ, R80.H1_H1 ;  /* 0x30000050ff917230 */ /* 0x000fe40000004100 */
[C---:B------:R-:W-:Y:S01]  /*2910*/  FFMA.FTZ R76, R133.reuse, R77, R60 ;  /* 0x0000004d854c7223 */ /* 0x040fe2000001003c */
[----:B------:R-:W-:Y:S01]  /*2920*/  FMUL.FTZ R137, R72, R132 ;  /* 0x0000008448897220 */ /* 0x000fe20000410000 */
[----:B------:R-:W-:Y:S01]  /*2930*/  FFMA.FTZ R77, R133, R78, R61 ;  /* 0x0000004e854d7223 */ /* 0x000fe2000001003d */
[----:B------:R-:W-:Y:S01]  /*2940*/  FMUL.FTZ R140, R73, R132 ;  /* 0x00000084498c7220 */ /* 0x000fe20000410000 */
[--C-:B------:R-:W-:Y:S02]  /*2950*/  HADD2.F32 R87, -RZ, R81.reuse.H0_H0 ;  /* 0x20000051ff577230 */ /* 0x100fe40000004100 */
[C---:B------:R-:W-:Y:S01]  /*2960*/  FFMA.FTZ R78, R133.reuse, R79, R62 ;  /* 0x0000004f854e7223 */ /* 0x040fe2000001003e */
[----:B------:R-:W-:Y:S01]  /*2970*/  FFMA.FTZ R79, R133, R146, R63 ;  /* 0x00000092854f7223 */ /* 0x000fe2000001003f */
[----:B------:R-:W-:Y:S01]  /*2980*/  FMUL.FTZ R139, R74, R132 ;  /* 0x000000844a8b7220 */ /* 0x000fe20000410000 */
[----:B------:R-:W-:-:S02]  /*2990*/  HADD2.F32 R86, -RZ, R81.H1_H1 ;  /* 0x30000051ff567230 */ /* 0x000fc40000004100 */
[----:B------:R-:W-:Y:S01]  /*29a0*/  FMUL.FTZ R88, R137, R154 ;  /* 0x0000009a89587220 */ /* 0x000fe20000410000 */
[----:B------:R-:W-:Y:S01]  /*29b0*/  FMUL.FTZ R146, R24, R137 ;  /* 0x0000008918927220 */ /* 0x000fe20000410000 */
[----:B------:R-:W-:Y:S01]  /*29c0*/  FMUL.FTZ R141, R75, R132 ;  /* 0x000000844b8d7220 */ /* 0x000fe20000410000 */
[----:B------:R-:W-:Y:S01]  /*29d0*/  FMUL.FTZ R137, R140, R145 ;  /* 0x000000918c897220 */ /* 0x000fe20000410000 */
[--C-:B------:R-:W-:Y:S02]  /*29e0*/  HADD2.F32 R81, -RZ, R82.reuse.H0_H0 ;  /* 0x20000052ff517230 */ /* 0x100fe40000004100 */
        /* <DEDUP_REMOVED lines=24> */
.L_x_5753:
        /* <DEDUP_REMOVED lines=12> */
[-CC-:B0-----:R-:W-:Y:S01]  /*2c30*/  FFMA.FTZ R72, R96, R138.reuse, R135.reuse ;  /* 0x0000008a60487223 */ /* 0x181fe20000010087 */
[-CC-:B------:R-:W-:Y:S01]  /*2c40*/  FFMA.FTZ R73, R97, R138.reuse, R135.reuse ;  /* 0x0000008a61497223 */ /* 0x180fe20000010087 */
        /* <DEDUP_REMOVED lines=12> */
[----:B------:R-:W-:Y:S01]  /*2d10*/  FFMA.FTZ R72, R133, R72, R64 ;  /* 0x0000004885487223 */ /* 0x000fe20000010040 */
[----:B------:R-:W-:Y:S01]  /*2d20*/  FADD.FTZ R95, R95, -R136 ;  /* 0x800000885f5f7221 */ /* 0x000fe20000010000 */
[C---:B------:R-:W-:Y:S01]  /*2d30*/  FFMA.FTZ R73, R133.reuse, R90, R65 ;  /* 0x0000005a85497223 */ /* 0x040fe20000010041 */
[C---:B------:R-:W-:Y:S01]  /*2d40*/  FFMA.FTZ R74, R133.reuse, R91, R66 ;  /* 0x0000005b854a7223 */ /* 0x040fe20000010042 */
[----:B------:R-:W-:Y:S01]  /*2d50*/  FADD.FTZ R98, R98, -R103 ;  /* 0x8000006762627221 */ /* 0x000fe20000010000 */
[----:B------:R-:W-:Y:S01]  /*2d60*/  FFMA.FTZ R75, R133, R92, R67 ;  /* 0x0000005c854b7223 */ /* 0x000fe20000010043 */
[----:B-----5:R-:W-:-:S02]  /*2d70*/  HADD2.F32 R96, -RZ, R84.H0_H0 ;  /* 0x20000054ff607230 */ /* 0x020fc40000004100 */
[C---:B------:R-:W-:Y:S01]  /*2d80*/  FFMA.FTZ R76, R133.reuse, R93, R68 ;  /* 0x0000005d854c7223 */ /* 0x040fe20000010044 */
[----:B------:R-:W-:Y:S02]  /*2d90*/  HADD2.F32 R97, -RZ, R84.H1_H1 ;  /* 0x30000054ff617230 */ /* 0x000fe40000004100 */
[C---:B------:R-:W-:Y:S01]  /*2da0*/  FFMA.FTZ R77, R133.reuse, R94, R69 ;  /* 0x0000005e854d7223 */ /* 0x040fe20000010045 */
[--C-:B------:R-:W-:Y:S02]  /*2db0*/  HADD2.F32 R84, -RZ, R85.reuse.H0_H0 ;  /* 0x20000055ff547230 */ /* 0x100fe40000004100 */
[-C--:B------:R-:W-:Y:S01]  /*2dc0*/  FMUL.FTZ R89, R72, R132.reuse ;  /* 0x0000008448597220 */ /* 0x080fe20000410000 */
[----:B------:R-:W-:Y:S02]  /*2dd0*/  HADD2.F32 R85, -RZ, R85.H1_H1 ;  /* 0x30000055ff557230 */ /* 0x000fe40000004100 */
[----:B------:R-:W-:Y:S01]  /*2de0*/  FFMA.FTZ R78, R133, R95, R70 ;  /* 0x0000005f854e7223 */ /* 0x000fe20000010046 */
[-C--:B------:R-:W-:Y:S01]  /*2df0*/  FMUL.FTZ R90, R73, R132.reuse ;  /* 0x00000084495a7220 */ /* 0x080fe20000410000 */
[----:B------:R-:W-:Y:S01]  /*2e00*/  FMUL.FTZ R91, R74, R132 ;  /* 0x000000844a5b7220 */ /* 0x000fe20000410000 */
[----:B------:R-:W-:-:S02]  /*2e10*/  HADD2.F32 R83, -RZ, R86.H0_H0 ;  /* 0x20000056ff537230 */ /* 0x000fc40000004100 */
[----:B------:R-:W-:Y:S01]  /*2e20*/  FFMA.FTZ R79, R133, R98, R71 ;  /* 0x00000062854f7223 */ /* 0x000fe20000010047 */
        /* <DEDUP_REMOVED lines=29> */
.L_x_5754:
[-CC-:B------:R-:W-:Y:S01]  /*3000*/  FFMA.FTZ R134, R96, R138.reuse, R135.reuse ;  /* 0x0000008a60867223 */ /* 0x180fe20000010087 */
        /* <DEDUP_REMOVED lines=8> */
[----:B------:R-:W-:Y:S01]  /*3090*/  FFMA.FTZ R103, R103, R138, R135 ;  /* 0x0000008a67677223 */ /* 0x000fe20000010087 */
[----:B------:R-:W-:Y:S01]  /*30a0*/  FADD.FTZ R92, R92, -R99 ;  /* 0x800000635c5c7221 */ /* 0x000fe20000010000 */
[----:B0----5:R-:W-:-:S02]  /*30b0*/  HADD2.F32 R80, -RZ, R87.H0_H0 ;  /* 0x20000057ff507230 */ /* 0x021fc40000004100 */
[----:B------:R-:W-:Y:S01]  /*30c0*/  FADD.FTZ R91, R91, -R100 ;  /* 0x800000645b5b7221 */ /* 0x000fe20000010000 */
[----:B------:R-:W-:Y:S02]  /*30d0*/  HADD2.F32 R81, -RZ, R87.H1_H1 ;  /* 0x30000057ff517230 */ /* 0x000fe40000004100 */
[----:B------:R-:W-:Y:S01]  /*30e0*/  FADD.FTZ R94, R94, -R101 ;  /* 0x800000655e5e7221 */ /* 0x000fe20000010000 */
[----:B------:R-:W-:Y:S01]  /*30f0*/  FFMA.FTZ R87, R133, R134, R64 ;  /* 0x0000008685577223 */ /* 0x000fe20000010040 */
[----:B------:R-:W-:Y:S01]  /*3100*/  FADD.FTZ R99, R93, -R102 ;  /* 0x800000665d637221 */ /* 0x000fe20000010000 */
[----:B------:R-:W-:Y:S01]  /*3110*/  FADD.FTZ R101, R95, -R136 ;  /* 0x800000885f657221 */ /* 0x000fe20000010000 */
[C---:B------:R-:W-:Y:S01]  /*3120*/  FFMA.FTZ R89, R133.reuse, R90, R65 ;  /* 0x0000005a85597223 */ /* 0x040fe20000010041 */
[----:B------:R-:W-:Y:S01]  /*3130*/  FADD.FTZ R98, R98, -R103 ;  /* 0x8000006762627221 */ /* 0x000fe20000010000 */
[----:B------:R-:W-:Y:S01]  /*3140*/  FFMA.FTZ R93, R133, R92, R67 ;  /* 0x0000005c855d7223 */ /* 0x000fe20000010043 */
[----:B------:R-:W-:-:S02]  /*3150*/  HADD2.F32 R97, -RZ, R84.H0_H0 ;  /* 0x20000054ff617230 */ /* 0x000fc40000004100 */
[C---:B------:R-:W-:Y:S01]  /*3160*/  FFMA.FTZ R91, R133.reuse, R91, R66 ;  /* 0x0000005b855b7223 */ /* 0x040fe20000010042 */
[--C-:B------:R-:W-:Y:S02]  /*3170*/  HADD2.F32 R83, -RZ, R86.reuse.H0_H0 ;  /* 0x20000056ff537230 */ /* 0x100fe40000004100 */
[----:B------:R-:W-:Y:S01]  /*3180*/  FFMA.FTZ R95, R133, R94, R69 ;  /* 0x0000005e855f7223 */ /* 0x000fe20000010045 */
[----:B------:R-:W-:Y:S02]  /*3190*/  HADD2.F32 R82, -RZ, R86.H1_H1 ;  /* 0x30000056ff527230 */ /* 0x000fe40000004100 */
[----:B------:R-:W-:Y:S01]  /*31a0*/  FMUL.FTZ R86, R87, R132 ;  /* 0x0000008457567220 */ /* 0x000fe20000410000 */
[----:B------:R-:W-:Y:S02]  /*31b0*/  HADD2.F32 R96, -RZ, R84.H1_H1 ;  /* 0x30000054ff607230 */ /* 0x000fe40000004100 */
[----:B------:R-:W-:Y:S01]  /*31c0*/  FFMA.FTZ R99, R133, R99, R68 ;  /* 0x0000006385637223 */ /* 0x000fe20000010044 */
[----:B------:R-:W-:-:S02]  /*31d0*/  HADD2.F32 R84, -RZ, R85.H0_H0 ;  /* 0x20000055ff547230 */ /* 0x000fc40000004100 */
[----:B------:R-:W-:Y:S01]  /*31e0*/  FFMA.FTZ R101, R133, R101, R70 ;  /* 0x0000006585657223 */ /* 0x000fe20000010046 */
[----:B------:R-:W-:Y:S01]  /*31f0*/  FMUL.FTZ R89, R89, R132 ;  /* 0x0000008459597220 */ /* 0x000fe20000410000 */
[----:B------:R-:W-:Y:S02]  /*3200*/  HADD2.F32 R85, -RZ, R85.H1_H1 ;  /* 0x30000055ff557230 */ /* 0x000fe40000004100 */
[----:B------:R-:W-:Y:S01]  /*3210*/  FFMA.FTZ R133, R133, R98, R71 ;  /* 0x0000006285857223 */ /* 0x000fe20000010047 */
[-C--:B------:R-:W-:Y:S01]  /*3220*/  FMUL.FTZ R92, R93, R132.reuse ;  /* 0x000000845d5c7220 */ /* 0x080fe20000410000 */
        /* <DEDUP_REMOVED lines=25> */
.L_x_5755:
[----:B------:R-:W0:Y:S01]  /*33c0*/  @P1 LDC.64 R84, c[0x0][0x478] ;  /* 0x00011e00ff541b82 */ /* 0x000e220000000a00 */
[----:B------:R-:W-:-:S04]  /*33d0*/  IMAD.WIDE.U32 R146, R129, 0x10, R146 ;  /* 0x0000001081927825 */ /* 0x000fc800078e0092 */
[----:B0-----:R-:W-:-:S05]  /*33e0*/  @P1 IMAD.WIDE.U32 R84, R129, 0x20, R84 ;  /* 0x0000002081541825 */ /* 0x001fca00078e0054 */
[----:B------:R1:W-:Y:S04]  /*33f0*/  @P1 STG.E.128 desc[UR8][R84.64], R72 ;  /* 0x0000004854001986 */ /* 0x0003e8000c101d08 */
[----:B------:R1:W-:Y:S04]  /*3400*/  @P1 STG.E.128 desc[UR8][R84.64+0x10], R76 ;  /* 0x0000104c54001986 */ /* 0x0003e8000c101d08 */
[----:B------:R1:W-:Y:S02]  /*3410*/  STG.E.128 desc[UR8][R146.64], R80 ;  /* 0x0000005092007986 */ /* 0x0003e4000c101d08 */
.L_x_5751:
        /* <DEDUP_REMOVED lines=69> */
.L_x_5743:
        /* <DEDUP_REMOVED lines=22> */
.L_x_5757:
        /* <DEDUP_REMOVED lines=11> */
.L_x_8111:


//--------------------- .text._ZN10layer_norm13ln_bwd_kernelINS_13Kernel_traitsIf6__halffS2_fjLj2048ELj1ELj1ELj4ELj16ENS_18Kernel_traits_baseILj2048EfS2_fS2_fjLj128EEEEELb0ELb1ELb1ELb0EEEvNS_9BwdParamsE --------------------------
	.section	.text._ZN10layer_norm13ln_bwd_kernelINS_13Kernel_traitsIf6__halffS2_fjLj2048ELj1ELj1ELj4ELj16ENS_18Kernel_traits_baseILj2048EfS2_fS2_fjLj128EEEEELb0ELb1ELb1ELb0EEEvNS_9BwdParamsE,"ax",@progbits
	.align	128
        .global         _ZN10layer_norm13ln_bwd_kernelINS_13Kernel_traitsIf6__halffS2_fjLj2048ELj1ELj1ELj4ELj16ENS_18Kernel_traits_baseILj2048EfS2_fS2_fjLj128EEEEELb0ELb1ELb1ELb0EEEvNS_9BwdParamsE
        .type           _ZN10layer_norm13ln_bwd_kernelINS_13Kernel_traitsIf6__halffS2_fjLj2048ELj1ELj1ELj4ELj16ENS_18Kernel_traits_baseILj2048EfS2_fS2_fjLj128EEEEELb0ELb1ELb1ELb0EEEvNS_9BwdParamsE,@function
        .size           _ZN10layer_norm13ln_bwd_kernelINS_13Kernel_traitsIf6__halffS2_fjLj2048ELj1ELj1ELj4ELj16ENS_18Kernel_traits_baseILj2048EfS2_fS2_fjLj128EEEEELb0ELb1ELb1ELb0EEEvNS_9BwdParamsE,(.L_x_8112 - _ZN10layer_norm13ln_bwd_kernelINS_13Kernel_traitsIf6__halffS2_fjLj2048ELj1ELj1ELj4ELj16ENS_18Kernel_traits_baseILj2048EfS2_fS2_fjLj128EEEEELb0ELb1ELb1ELb0EEEvNS_9BwdParamsE)
        .other          _ZN10layer_norm13ln_bwd_kernelINS_13Kernel_traitsIf6__halffS2_fjLj2048ELj1ELj1ELj4ELj16ENS_18Kernel_traits_baseILj2048EfS2_fS2_fjLj128EEEEELb0ELb1ELb1ELb0EEEvNS_9BwdParamsE,@"STO_CUDA_ENTRY STV_DEFAULT"
_ZN10layer_norm13ln_bwd_kernelINS_13Kernel_traitsIf6__halffS2_fjLj2048ELj1ELj1ELj4ELj16ENS_18Kernel_traits_baseILj2048EfS2_fS2_fjLj128EEEEELb0ELb1ELb1ELb0EEEvNS_9BwdParamsE:
.text._ZN10layer_norm13ln_bwd_kernelINS_13Kernel_traitsIf6__halffS2_fjLj2048ELj1ELj1ELj4ELj16ENS_18Kernel_traits_baseILj2048EfS2_fS2_fjLj128EEEEELb0ELb1ELb1ELb0EEEvNS_9BwdParamsE:
        /* <DEDUP_REMOVED lines=92> */
.L_x_5836:
        /* <DEDUP_REMOVED lines=63> */
[----:B----4-:R-:W-:-:S02]  /*09b0*/  HADD2.F32 R153, -RZ, R8.H0_H0 ;  /* 0x20000008ff997230 */ /* 0x010fc40000004100 */
[C---:B------:R-:W-:Y:S01]  /*09c0*/  FADD.FTZ R6, -R156.reuse, R6 ;  /* 0x000000069c067221 */ /* 0x040fe20000010100 */
[----:B------:R-:W-:Y:S02]  /*09d0*/  HADD2.F32 R8, -RZ, R8.H1_H1 ;  /* 0x30000008ff087230 */ /* 0x000fe40000004100 */
[----:B------:R-:W-:Y:S01]  /*09e0*/  FMUL.FTZ R154, R5, UR26 ;  /* 0x0000001a059a7c20 */ /* 0x000fe20008410000 */
[--C-:B------:R-:W-:Y:S02]  /*09f0*/  HADD2.F32 R7, -RZ, R9.reuse.H0_H0 ;  /* 0x20000009ff077230 */ /* 0x100fe40000004100 */
[----:B------:R-:W-:Y:S02]  /*0a00*/  HADD2.F32 R136, -RZ, R9.H1_H1 ;  /* 0x30000009ff887230 */ /* 0x000fe40000004100 */
[----:B------:R-:W-:Y:S01]  /*0a10*/  FADD.FTZ R125, -R156, R125 ;  /* 0x0000007d9c7d7221 */ /* 0x000fe20000010100 */
[--C-:B------:R-:W-:Y:S02]  /*0a20*/  HADD2.F32 R9, -RZ, R10.reuse.H0_H0 ;  /* 0x2000000aff097230 */ /* 0x100fe40000004100 */
[----:B------:R-:W-:Y:S01]  /*0a30*/  FADD.FTZ R48, R48, R153 ;  /* 0x0000009930307221 */ /* 0x000fe20000010000 */
[-C--:B------:R-:W-:Y:S01]  /*0a40*/  FFMA.FTZ R64, R155, R153.reuse, R64 ;  /* 0x000000999b407223 */ /* 0x080fe20000010040 */
[----:B------:R-:W-:Y:S01]  /*0a50*/  FMUL.FTZ R5, R124, UR26 ;  /* 0x0000001a7c057c20 */ /* 0x000fe20008410000 */
[----:B-----5:R-:W-:Y:S01]  /*0a60*/  FMUL.FTZ R153, R96, R153 ;  /* 0x0000009960997220 */ /* 0x020fe20000410000 */
[----:B------:R-:W-:Y:S01]  /*0a70*/  FMUL.FTZ R151, R6, UR26 ;  /* 0x0000001a06977c20 */ /* 0x000fe20008410000 */
[----:B------:R-:W-:Y:S01]  /*0a80*/  FADD.FTZ R49, R49, R8 ;  /* 0x0000000831317221 */ /* 0x000fe20000010000 */
[-C--:B------:R-:W-:Y:S01]  /*0a90*/  FFMA.FTZ R65, R154, R8.reuse, R65 ;  /* 0x000000089a417223 */ /* 0x080fe20000010041 */
[----:B------:R-:W-:Y:S01]  /*0aa0*/  FMUL.FTZ R152, R97, R8 ;  /* 0x0000000861987220 */ /* 0x000fe20000410000 */
[----:B------:R-:W-:Y:S01]  /*0ab0*/  FADD.FTZ R44, R44, R9 ;  /* 0x000000092c2c7221 */ /* 0x000fe20000010000 */
[-C--:B------:R-:W-:Y:S01]  /*0ac0*/  FFMA.FTZ R60, R5, R9.reuse, R60 ;  /* 0x00000009053c7223 */ /* 0x080fe2000001003c */
[----:B------:R-:W-:Y:S01]  /*0ad0*/  FMUL.FTZ R6, R92, R9 ;  /* 0x000000095c067220 */ /* 0x000fe20000410000 */
[----:B------:R-:W-:Y:S01]  /*0ae0*/  FMUL.FTZ R8, R125, UR26 ;  /* 0x0000001a7d087c20 */ /* 0x000fe20008410000 */
[----:B------:R-:W-:Y:S01]  /*0af0*/  FADD.FTZ R9, RZ, R153 ;  /* 0x00000099ff097221 */ /* 0x000fe20000010000 */
[----:B------:R-:W-:Y:S01]  /*0b00*/  FFMA.FTZ R125, R155, R153, RZ ;  /* 0x000000999b7d7223 */ /* 0x000fe200000100ff */
[----:B------:R-:W-:-:S02]  /*0b10*/  HADD2.F32 R10, -RZ, R10.H1_H1 ;  /* 0x3000000aff0a7230 */ /* 0x000fc40000004100 */
[----:B------:R-:W-:Y:S01]  /*0b20*/  FMUL.FTZ R4, R150, UR26 ;  /* 0x0000001a96047c20 */ /* 0x000fe20008410000 */
[-C--:B------:R-:W-:Y:S01]  /*0b30*/  FMUL.FTZ R150, R98, R7.reuse ;  /* 0x0000000762967220 */ /* 0x080fe20000410000 */
[----:B0-----:R-:W-:Y:S01]  /*0b40*/  FADD.FTZ R131, R9, R152 ;  /* 0x0000009809837221 */ /* 0x001fe20000010000 */
        /* <DEDUP_REMOVED lines=9> */
[----:B------:R-:W-:-:S02]  /*0be0*/  HADD2.F32 R129, -RZ, R11.H0_H0 ;  /* 0x2000000bff817230 */ /* 0x000fc40000004100 */
[----:B------:R-:W-:Y:S01]  /*0bf0*/  FADD.FTZ R131, R10, R7 ;  /* 0x000000070a837221 */ /* 0x000fe20000010000 */
[----:B------:R-:W-:Y:S01]  /*0c00*/  FFMA.FTZ R124, R4, R7, R125 ;  /* 0x00000007047c7223 */ /* 0x000fe2000001007d */
[----:B------:R-:W-:Y:S02]  /*0c10*/  HADD2.F32 R130, -RZ, R11.H1_H1 ;  /* 0x3000000bff827230 */ /* 0x000fe40000004100 */
[C---:B------:R-:W-:Y:S01]  /*0c20*/  FADD.FTZ R11, -R156.reuse, R126 ;  /* 0x0000007e9c0b7221 */ /* 0x040fe20000010100 */
[----:B------:R-:W-:Y:S01]  /*0c30*/  FADD.FTZ R127, -R156, R127 ;  /* 0x0000007f9c7f7221 */ /* 0x000fe20000010100 */
        /* <DEDUP_REMOVED lines=9> */
[----:B------:R-:W-:-:S02]  /*0cd0*/  FMUL.FTZ R137, R95, R130 ;  /* 0x000000825f897220 */ /* 0x000fc40000410000 */
        /* <DEDUP_REMOVED lines=8> */
.L_x_5762:
[----:B------:R-:W-:Y:S05]  /*0d60*/  BSYNC.RECONVERGENT B1 ;  /* 0x0000000000017941 */ /* 0x000fea0003800200 */
.L_x_5761:
        /* <DEDUP_REMOVED lines=15> */
[C---:B0-----:R-:W-:Y:S01]  /*0e60*/  FADD.FTZ R140, -R156.reuse, R127 ;  /* 0x0000007f9c8c7221 */ /* 0x041fe20000010100 */
[C---:B------:R-:W-:Y:S01]  /*0e70*/  FADD.FTZ R142, -R156.reuse, R124 ;  /* 0x0000007c9c8e7221 */ /* 0x040fe20000010100 */
[C---:B------:R-:W-:Y:S01]  /*0e80*/  FADD.FTZ R144, -R156.reuse, R126 ;  /* 0x0000007e9c907221 */ /* 0x040fe20000010100 */
[C---:B---3--:R-:W-:Y:S01]  /*0e90*/  FADD.FTZ R146, -R156.reuse, R129 ;  /* 0x000000819c927221 */ /* 0x048fe20000010100 */
[C---:B------:R-:W-:Y:S01]  /*0ea0*/  FADD.FTZ R141, -R156.reuse, R128 ;  /* 0x000000809c8d7221 */ /* 0x040fe20000010100 */
[C---:B------:R-:W-:Y:S01]  /*0eb0*/  FADD.FTZ R147, -R156.reuse, R130 ;  /* 0x000000829c937221 */ /* 0x040fe20000010100 */
[----:B------:R-:W-:Y:S01]  /*0ec0*/  FADD.FTZ R131, -R156, R131 ;  /* 0x000000839c837221 */ /* 0x000fe20000010100 */
[----:B----4-:R-:W-:-:S02]  /*0ed0*/  HADD2.F32 R129, -RZ, R132.H0_H0 ;  /* 0x20000084ff817230 */ /* 0x010fc40000004100 */
[----:B-1----:R-:W-:Y:S01]  /*0ee0*/  FMUL.FTZ R139, R141, UR26 ;  /* 0x0000001a8d8b7c20 */ /* 0x002fe20008410000 */
[----:B------:R-:W-:Y:S02]  /*0ef0*/  HADD2.F32 R128, -RZ, R132.H1_H1 ;  /* 0x30000084ff807230 */ /* 0x000fe40000004100 */
[----:B------:R-:W-:Y:S01]  /*0f00*/  FMUL.FTZ R132, R143, UR26 ;  /* 0x0000001a8f847c20 */ /* 0x000fe20008410000 */
[--C-:B------:R-:W-:Y:S02]  /*0f10*/  HADD2.F32 R127, -RZ, R134.reuse.H0_H0 ;  /* 0x20000086ff7f7230 */ /* 0x100fe40000004100 */
[----:B------:R-:W-:Y:S01]  /*0f20*/  FADD.FTZ R40, R40, R129 ;  /* 0x0000008128287221 */ /* 0x000fe20000010000 */
[----:B------:R-:W-:Y:S02]  /*0f30*/  HADD2.F32 R126, -RZ, R134.H1_H1 ;  /* 0x30000086ff7e7230 */ /* 0x000fe40000004100 */
[----:B------:R-:W-:Y:S01]  /*0f40*/  FMUL.FTZ R134, R140, UR26 ;  /* 0x0000001a8c867c20 */ /* 0x000fe20008410000 */
[----:B------:R-:W-:-:S02]  /*0f50*/  HADD2.F32 R145, -RZ, R133.H0_H0 ;  /* 0x20000085ff917230 */ /* 0x000fc40000004100 */
[-C--:B-----5:R-:W-:Y:S01]  /*0f60*/  FMUL.FTZ R140, R80, R129.reuse ;  /* 0x00000081508c7220 */ /* 0x0a0fe20000410000 */
[----:B------:R-:W-:Y:S02]  /*0f70*/  HADD2.F32 R130, -RZ, R133.H1_H1 ;  /* 0x30000085ff827230 */ /* 0x000fe40000004100 */
[----:B------:R-:W-:Y:S01]  /*0f80*/  FMUL.FTZ R133, R142, UR26 ;  /* 0x0000001a8e857c20 */ /* 0x000fe20008410000 */
[----:B------:R-:W-:Y:S01]  /*0f90*/  FADD.FTZ R41, R41, R128 ;  /* 0x0000008029297221 */ /* 0x000fe20000010000 */
[-C--:B------:R-:W-:Y:S01]  /*0fa0*/  FFMA.FTZ R57, R132, R128.reuse, R57 ;  /* 0x0000008084397223 */ /* 0x080fe20000010039 */
[----:B------:R-:W-:Y:S01]  /*0fb0*/  FMUL.FTZ R143, R81, R128 ;  /* 0x00000080518f7220 */ /* 0x000fe20000410000 */
[----:B------:R-:W-:Y:S01]  /*0fc0*/  FFMA.FTZ R56, R133, R129, R56 ;  /* 0x0000008185387223 */ /* 0x000fe20000010038 */
[----:B------:R-:W-:Y:S01]  /*0fd0*/  FADD.FTZ R128, R159, R140 ;  /* 0x0000008c9f807221 */ /* 0x000fe20000010000 */
[----:B------:R-:W-:Y:S01]  /*0fe0*/  FFMA.FTZ R129, R133, R140, R158 ;  /* 0x0000008c85817223 */ /* 0x000fe2000001009e */
[----:B------:R-:W-:-:S02]  /*0ff0*/  HADD2.F32 R125, -RZ, R135.H0_H0 ;  /* 0x20000087ff7d7230 */ /* 0x000fc40000004100 */
[----:B------:R-:W-:Y:S01]  /*1000*/  FMUL.FTZ R141, R147, UR26 ;  /* 0x0000001a938d7c20 */ /* 0x000fe20008410000 */
[----:B------:R-:W-:Y:S02]  /*1010*/  HADD2.F32 R124, -RZ, R135.H1_H1 ;  /* 0x30000087ff7c7230 */ /* 0x000fe40000004100 */
[----:B------:R-:W-:Y:S01]  /*1020*/  FMUL.FTZ R135, R144, UR26 ;  /* 0x0000001a90877c20 */ /* 0x000fe20008410000 */
[----:B------:R-:W-:Y:S01]  /*1030*/  FADD.FTZ R147, R128, R143 ;  /* 0x0000008f80937221 */ /* 0x000fe20000010000 */
[----:B------:R-:W-:Y:S01]  /*1040*/  FMUL.FTZ R142, R82, R145 ;  /* 0x00000091528e7220 */ /* 0x000fe20000410000 */
[----:B------:R-:W-:Y:S01]  /*1050*/  FFMA.FTZ R128, R132, R143, R129 ;  /* 0x0000008f84807223 */ /* 0x000fe20000010081 */
[----:B------:R-:W-:Y:S01]  /*1060*/  FADD.FTZ R42, R42, R145 ;  /* 0x000000912a2a7221 */ /* 0x000fe20000010000 */
[----:B------:R-:W-:Y:S01]  /*1070*/  FFMA.FTZ R58, R135, R145, R58 ;  /* 0x00000091873a7223 */ /* 0x000fe2000001003a */
        /* <DEDUP_REMOVED lines=16> */
[----:B------:R-:W-:Y:S01]  /*1180*/  FADD.FTZ R128, R129, R144 ;  /* 0x0000009081807221 */ /* 0x000fe20000010000 */
[----:B------:R-:W-:Y:S01]  /*1190*/  FFMA.FTZ R127, R139, R144, R126 ;  /* 0x000000908b7f7223 */ /* 0x000fe2000001007e */
[----:B------:R-:W-:Y:S01]  /*11a0*/  FMUL.FTZ R146, R78, R125 ;  /* 0x0000007d4e927220 */ /* 0x000fe20000410000 */
[----:B------:R-:W-:Y:S01]  /*11b0*/  FMUL.FTZ R148, R131, UR26 ;  /* 0x0000001a83947c20 */ /* 0x000fe20008410000 */
        /* <DEDUP_REMOVED lines=8> */
[----:B------:R-:W-:Y:S01]  /*1240*/  FFMA.FTZ R158, R148, R149, R126 ;  /* 0x00000095949e7223 */ /* 0x000fe2000001007e */
[----:B------:R-:W-:Y:S06]  /*1250*/  BRA `(.L_x_5763) ;  /* 0x0000000000547947 */ /* 0x000fec0003800000 */
.L_x_5760:
        /* <DEDUP_REMOVED lines=21> */
.L_x_5763:
[----:B------:R-:W-:Y:S05]  /*13b0*/  BSYNC.RECONVERGENT B0 ;  /* 0x0000000000007941 */ /* 0x000fea0003800200 */
.L_x_5759:
        /* <DEDUP_REMOVED lines=31> */
.L_x_5765:
[----:B------:R-:W-:Y:S05]  /*15b0*/  BSYNC.RECONVERGENT B0 ;  /* 0x0000000000007941 */ /* 0x000fea0003800200 */
.L_x_5764:
        /* <DEDUP_REMOVED lines=41> */
.L_x_5768:
        /* <DEDUP_REMOVED lines=11> */
[----:B-----5:R-:W-:-:S05]  /*1900*/  HADD2.F32 R124, -RZ, R108.H0_H0 ;  /* 0x2000006cff7c7230 */ /* 0x020fca0000004100 */
[----:B------:R-:W-:Y:S01]  /*1910*/  FFMA.FTZ R32, R125, R124, R32 ;  /* 0x0000007c7d207223 */ /* 0x000fe20000010020 */
[----:B------:R-:W-:-:S05]  /*1920*/  FMUL.FTZ R125, R88, R125 ;  /* 0x0000007d587d7220 */ /* 0x000fca0000410000 */
[----:B------:R-:W-:-:S04]  /*1930*/  F2FP.F16.F32.PACK_AB R125, RZ, R125 ;  /* 0x0000007dff7d723e */ /* 0x000fc800000000ff */
[----:B------:R-:W-:-:S07]  /*1940*/  PRMT R112, R125, 0x7610, R112 ;  /* 0x000076107d707816 */ /* 0x000fce0000000070 */
.L_x_5771:
[----:B------:R-:W-:Y:S05]  /*1950*/  BRA.U !UP3, `(.L_x_5772) ;  /* 0x000000010b2c7547 */ /* 0x000fea000b800000 */
[----:B------:R-:W-:Y:S01]  /*1960*/  FFMA.FTZ R125, R154, UR9, R128 ;  /* 0x000000099a7d7c23 */ /* 0x000fe20008010080 */
[----:B------:R-:W-:-:S03]  /*1970*/  ISETP.LT.AND P0, PT, RZ, UR27, PT ;  /* 0x0000001bff007c0c */ /* 0x000fc6000bf01270 */
[----:B------:R-:W-:-:S04]  /*1980*/  FADD.FTZ R125, R152, -R125 ;  /* 0x8000007d987d7221 */ /* 0x000fc80000010000 */
[----:B------:R-:W-:-:S05]  /*1990*/  FMUL.FTZ R125, R125, UR26 ;  /* 0x0000001a7d7d7c20 */ /* 0x000fca0008410000 */
[----:B------:R-:W-:-:S05]  /*19a0*/  FSEL R125, R125, RZ, P0 ;  /* 0x000000ff7d7d7208 */ /* 0x000fca0000000000 */
[----:B------:R-:W-:Y:S01]  /*19b0*/  FMUL.FTZ R124, R125, UR30 ;  /* 0x0000001e7d7c7c20 */ /* 0x000fe20008410000 */
[----:B-----5:R-:W-:-:S05]  /*19c0*/  HADD2.F32 R125, -RZ, R108.H1_H1 ;  /* 0x3000006cff7d7230 */ /* 0x020fca0000004100 */
[----:B------:R-:W-:Y:S01]  /*19d0*/  FFMA.FTZ R33, R124, R125, R33 ;  /* 0x0000007d7c217223 */ /* 0x000fe20000010021 */
[----:B------:R-:W-:-:S05]  /*19e0*/  FMUL.FTZ R124, R89, R124 ;  /* 0x0000007c597c7220 */ /* 0x000fca0000410000 */
[----:B------:R-:W-:-:S04]  /*19f0*/  F2FP.F16.F32.PACK_AB R124, RZ, R124 ;  /* 0x0000007cff7c723e */ /* 0x000fc800000000ff */
[----:B------:R-:W-:-:S07]  /*1a00*/  PRMT R112, R112, 0x5410, R124 ;  /* 0x0000541070707816 */ /* 0x000fce000000007c */
.L_x_5772:
[----:B------:R-:W-:Y:S05]  /*1a10*/  BRA.U !UP3, `(.L_x_5773) ;  /* 0x000000010b2c7547 */ /* 0x000fea000b800000 */
[----:B------:R-:W-:Y:S01]  /*1a20*/  FFMA.FTZ R125, R151, UR9, R128 ;  /* 0x00000009977d7c23 */ /* 0x000fe20008010080 */
[----:B------:R-:W-:Y:S01]  /*1a30*/  ISETP.LT.AND P0, PT, RZ, UR27, PT ;  /* 0x0000001bff007c0c */ /* 0x000fe2000bf01270 */
[----:B-----5:R-:W-:Y:S02]  /*1a40*/  HADD2.F32 R124, -RZ, R109.H0_H0 ;  /* 0x2000006dff7c7230 */ /* 0x020fe40000004100 */
[----:B------:R-:W-:-:S04]  /*1a50*/  FADD.FTZ R125, R150, -R125 ;  /* 0x8000007d967d7221 */ /* 0x000fc80000010000 */
[----:B------:R-:W-:-:S05]  /*1a60*/  FMUL.FTZ R125, R125, UR26 ;  /* 0x0000001a7d7d7c20 */ /* 0x000fca0008410000 */
[----:B------:R-:W-:-:S05]  /*1a70*/  FSEL R125, R125, RZ, P0 ;  /* 0x000000ff7d7d7208 */ /* 0x000fca0000000000 */
[----:B------:R-:W-:-:S04]  /*1a80*/  FMUL.FTZ R125, R125, UR30 ;  /* 0x0000001e7d7d7c20 */ /* 0x000fc80008410000 */
[----:B------:R-:W-:Y:S01]  /*1a90*/  FFMA.FTZ R34, R125, R124, R34 ;  /* 0x0000007c7d227223 */ /* 0x000fe20000010022 */
[----:B------:R-:W-:-:S05]  /*1aa0*/  FMUL.FTZ R125, R90, R125 ;  /* 0x0000007d5a7d7220 */ /* 0x000fca0000410000 */
[----:B------:R-:W-:-:S04]  /*1ab0*/  F2FP.F16.F32.PACK_AB R125, RZ, R125 ;  /* 0x0000007dff7d723e */ /* 0x000fc800000000ff */
[----:B------:R-:W-:-:S07]  /*1ac0*/  PRMT R113, R125, 0x7610, R113 ;  /* 0x000076107d717816 */ /* 0x000fce0000000071 */
.L_x_5773:
[----:B------:R-:W-:Y:S05]  /*1ad0*/  BRA.U !UP3, `(.L_x_5774) ;  /* 0x000000010b2c7547 */ /* 0x000fea000b800000 */
[----:B------:R-:W-:Y:S01]  /*1ae0*/  FFMA.FTZ R124, R4, UR9, R128 ;  /* 0x00000009047c7c23 */ /* 0x000fe20008010080 */
[----:B------:R-:W-:Y:S01]  /*1af0*/  ISETP.LT.AND P0, PT, RZ, UR27, PT ;  /* 0x0000001bff007c0c */ /* 0x000fe2000bf01270 */
[----:B-----5:R-:W-:Y:S02]  /*1b00*/  HADD2.F32 R125, -RZ, R109.H1_H1 ;  /* 0x3000006dff7d7230 */ /* 0x020fe40000004100 */
        /* <DEDUP_REMOVED lines=8> */
.L_x_5774:
        /* <DEDUP_REMOVED lines=12> */
.L_x_5775:
        /* <DEDUP_REMOVED lines=12> */
.L_x_5776:
        /* <DEDUP_REMOVED lines=12> */
.L_x_5777:
        /* <DEDUP_REMOVED lines=11> */
[----:B------:R-:W-:Y:S01]  /*1e80*/  PRMT R115, R115, 0x5410, R124 ;  /* 0x0000541073737816 */ /* 0x000fe2000000007c */
[----:B------:R-:W-:Y:S06]  /*1e90*/  BRA `(.L_x_5778) ;  /* 0x0000001000e87947 */ /* 0x000fec0003800000 */
.L_x_5770:
        /* <DEDUP_REMOVED lines=45> */
.L_x_5779:
        /* <DEDUP_REMOVED lines=12> */
.L_x_5780:
        /* <DEDUP_REMOVED lines=12> */
.L_x_5781:
        /* <DEDUP_REMOVED lines=12> */
.L_x_5782:
        /* <DEDUP_REMOVED lines=12> */
.L_x_5783:
        /* <DEDUP_REMOVED lines=12> */
.L_x_5784:
        /* <DEDUP_REMOVED lines=12> */
.L_x_5785:
[----:B------:R-:W-:Y:S05]  /*25f0*/  BRA.U !UP3, `(.L_x_5778) ;  /* 0x0000000d0b107547 */ /* 0x000fea000b800000 */
[----:B-----5:R-:W-:Y:S02]  /*2600*/  HADD2.F32 R126, -RZ, R111.H1_H1 ;  /* 0x3000006fff7e7230 */ /* 0x020fe40000004100 */
[----:B------:R-:W-:-:S04]  /*2610*/  FMUL.FTZ R124, R123, UR30 ;  /* 0x0000001e7b7c7c20 */ /* 0x000fc80008410000 */
[-C--:B------:R-:W-:Y:S01]  /*2620*/  FFMA.FTZ R31, R126, R124.reuse, R31 ;  /* 0x0000007c7e1f7223 */ /* 0x080fe2000001001f */
[----:B------:R-:W-:-:S05]  /*2630*/  FMUL.FTZ R124, R87, R124 ;  /* 0x0000007c577c7220 */ /* 0x000fca0000410000 */
[----:B------:R-:W-:-:S04]  /*2640*/  F2FP.F16.F32.PACK_AB R124, RZ, R124 ;  /* 0x0000007cff7c723e */ /* 0x000fc800000000ff */
[----:B------:R-:W-:Y:S01]  /*2650*/  PRMT R115, R115, 0x5410, R124 ;  /* 0x0000541073737816 */ /* 0x000fe2000000007c */
[----:B------:R-:W-:Y:S06]  /*2660*/  BRA `(.L_x_5778) ;  /* 0x0000000800f47947 */ /* 0x000fec0003800000 */
.L_x_5769:
[----:B------:R-:W-:-:S04]  /*2670*/  UISETP.NE.U32.AND UP0, UPT, UR4, URZ, UPT ;  /* 0x000000ff0400728c */ /* 0x000fc8000bf05070 */
[----:B------:R-:W-:-:S09]  /*2680*/  UISETP.NE.AND.EX UP0, UPT, UR5, URZ, UPT, UP0 ;  /* 0x000000ff0500728c */ /* 0x000fd2000bf05300 */
[----:B------:R-:W-:Y:S05]  /*2690*/  BRA.U UP0, `(.L_x_5786) ;  /* 0x0000000500847547 */ /* 0x000fea000b800000 */
[----:B------:R-:W-:Y:S05]  /*26a0*/  BRA.U !UP3, `(.L_x_5787) ;  /* 0x000000010b2c7547 */ /* 0x000fea000b800000 */
[----:B------:R-:W-:Y:S01]  /*26b0*/  PLOP3.LUT P0, PT, PT, PT, UP2, 0x80, 0x8 ;  /* 0x000000000008781c */ /* 0x000fe20003f0f028 */
[----:B-----5:R-:W-:-:S12]  /*26c0*/  HADD2.F32 R127, -RZ, R108.H0_H0 ;  /* 0x2000006cff7f7230 */ /* 0x020fd80000004100 */
[----:B------:R-:W-:-:S04]  /*26d0*/  @P0 FFMA.FTZ R124, R155, UR9, R128 ;  /* 0x000000099b7c0c23 */ /* 0x000fc80008010080 */
[----:B------:R-:W-:Y:S01]  /*26e0*/  @P0 FADD.FTZ R125, R153, -R124 ;  /* 0x8000007c997d0221 */ /* 0x000fe20000010000 */
[----:B------:R-:W-:-:S03]  /*26f0*/  MOV R124, R16 ;  /* 0x00000010007c7202 */ /* 0x000fc60000000f00 */
[----:B------:R-:W-:-:S04]  /*2700*/  @P0 FFMA.FTZ R124, R125, UR26, R16 ;  /* 0x0000001a7d7c0c23 */ /* 0x000fc80008010010 */
[----:B------:R-:W-:-:S04]  /*2710*/  FMUL.FTZ R125, R124, UR30 ;  /* 0x0000001e7c7d7c20 */ /* 0x000fc80008410000 */
[-C--:B------:R-:W-:Y:S01]  /*2720*/  FFMA.FTZ R32, R127, R125.reuse, R32 ;  /* 0x0000007d7f207223 */ /* 0x080fe20000010020 */
[----:B------:R-:W-:-:S05]  /*2730*/  FMUL.FTZ R125, R88, R125 ;  /* 0x0000007d587d7220 */ /* 0x000fca0000410000 */
[----:B------:R-:W-:-:S04]  /*2740*/  F2FP.F16.F32.PACK_AB R125, RZ, R125 ;  /* 0x0000007dff7d723e */ /* 0x000fc800000000ff */
[----:B------:R-:W-:-:S07]  /*2750*/  PRMT R112, R125, 0x7610, R112 ;  /* 0x000076107d707816 */ /* 0x000fce0000000070 */
.L_x_5787:
[----:B------:R-:W-:Y:S05]  /*2760*/  BRA.U !UP3, `(.L_x_5788) ;  /* 0x000000010b2c7547 */ /* 0x000fea000b800000 */
[----:B------:R-:W-:Y:S02]  /*2770*/  PLOP3.LUT P0, PT, PT, PT, UP2, 0x80, 0x8 ;  /* 0x000000000008781c */ /* 0x000fe40003f0f028 */
[----:B-----5:R-:W-:-:S11]  /*2780*/  MOV R124, R17 ;  /* 0x00000011007c7202 */ /* 0x020fd60000000f00 */
[----:B------:R-:W-:-:S04]  /*2790*/  @P0 FFMA.FTZ R125, R154, UR9, R128 ;  /* 0x000000099a7d0c23 */ /* 0x000fc80008010080 */
[----:B------:R-:W-:-:S04]  /*27a0*/  @P0 FADD.FTZ R126, R152, -R125 ;  /* 0x8000007d987e0221 */ /* 0x000fc80000010000 */
[----:B------:R-:W-:Y:S01]  /*27b0*/  @P0 FFMA.FTZ R124, R126, UR26, R17 ;  /* 0x0000001a7e7c0c23 */ /* 0x000fe20008010011 */
[----:B------:R-:W-:-:S03]  /*27c0*/  HADD2.F32 R126, -RZ, R108.H1_H1 ;  /* 0x3000006cff7e7230 */ /* 0x000fc60000004100 */
[----:B------:R-:W-:-:S04]  /*27d0*/  FMUL.FTZ R124, R124, UR30 ;  /* 0x0000001e7c7c7c20 */ /* 0x000fc80008410000 */
[-C--:B------:R-:W-:Y:S01]  /*27e0*/  FFMA.FTZ R33, R126, R124.reuse, R33 ;  /* 0x0000007c7e217223 */ /* 0x080fe20000010021 */
[----:B------:R-:W-:-:S05]  /*27f0*/  FMUL.FTZ R124, R89, R124 ;  /* 0x0000007c597c7220 */ /* 0x000fca0000410000 */
[----:B------:R-:W-:-:S04]  /*2800*/  F2FP.F16.F32.PACK_AB R124, RZ, R124 ;  /* 0x0000007cff7c723e */ /* 0x000fc800000000ff */
[----:B------:R-:W-:-:S07]  /*2810*/  PRMT R112, R112, 0x5410, R124 ;  /* 0x0000541070707816 */ /* 0x000fce000000007c */
.L_x_5788:
[----:B------:R-:W-:Y:S05]  /*2820*/  BRA.U !UP3, `(.L_x_5789) ;  /* 0x000000010b2c7547 */ /* 0x000fea000b800000 */
[----:B------:R-:W-:Y:S01]  /*2830*/  PLOP3.LUT P0, PT, PT, PT, UP2, 0x80, 0x8 ;  /* 0x000000000008781c */ /* 0x000fe20003f0f028 */
[----:B-----5:R-:W-:Y:S01]  /*2840*/  HADD2.F32 R127, -RZ, R109.H0_H0 ;  /* 0x2000006dff7f7230 */ /* 0x020fe20000004100 */
[----:B------:R-:W-:-:S11]  /*2850*/  MOV R124, R18 ;  /* 0x00000012007c7202 */ /* 0x000fd60000000f00 */
[----:B------:R-:W-:-:S04]  /*2860*/  @P0 FFMA.FTZ R125, R151, UR9, R128 ;  /* 0x00000009977d0c23 */ /* 0x000fc80008010080 */
[----:B------:R-:W-:-:S04]  /*2870*/  @P0 FADD.FTZ R125, R150, -R125 ;  /* 0x8000007d967d0221 */ /* 0x000fc80000010000 */
[----:B------:R-:W-:-:S04]  /*2880*/  @P0 FFMA.FTZ R124, R125, UR26, R18 ;  /* 0x0000001a7d7c0c23 */ /* 0x000fc80008010012 */
[----:B------:R-:W-:-:S04]  /*2890*/  FMUL.FTZ R125, R124, UR30 ;  /* 0x0000001e7c7d7c20 */ /* 0x000fc80008410000 */
[-C--:B------:R-:W-:Y:S01]  /*28a0*/  FFMA.FTZ R34, R127, R125.reuse, R34 ;  /* 0x0000007d7f227223 */ /* 0x080fe20000010022 */
[----:B------:R-:W-:-:S05]  /*28b0*/  FMUL.FTZ R125, R90, R125 ;  /* 0x0000007d5a7d7220 */ /* 0x000fca0000410000 */
[----:B------:R-:W-:-:S04]  /*28c0*/  F2FP.F16.F32.PACK_AB R125, RZ, R125 ;  /* 0x0000007dff7d723e */ /* 0x000fc800000000ff */
[----:B------:R-:W-:-:S07]  /*28d0*/  PRMT R113, R125, 0x7610, R113 ;  /* 0x000076107d717816 */ /* 0x000fce0000000071 */
.L_x_5789:
[----:B------:R-:W-:Y:S05]  /*28e0*/  BRA.U !UP3, `(.L_x_5790) ;  /* 0x000000010b2c7547 */ /* 0x000fea000b800000 */
[----:B------:R-:W-:-:S13]  /*28f0*/  PLOP3.LUT P0, PT, PT, PT, UP2, 0x80, 0x8 ;  /* 0x000000000008781c */ /* 0x000fda0003f0f028 */
[----:B------:R-:W-:-:S04]  /*2900*/  @P0 FFMA.FTZ R124, R4, UR9, R128 ;  /* 0x00000009047c0c23 */ /* 0x000fc80008010080 */
[----:B------:R-:W-:Y:S01]  /*2910*/  @P0 FADD.FTZ R126, R7, -R124 ;  /* 0x8000007c077e0221 */ /* 0x000fe20000010000 */
[----:B-----5:R-:W-:-:S03]  /*2920*/  MOV R124, R19 ;  /* 0x00000013007c7202 */ /* 0x020fc60000000f00 */
[----:B------:R-:W-:Y:S01]  /*2930*/  @P0 FFMA.FTZ R124, R126, UR26, R19 ;  /* 0x0000001a7e7c0c23 */ /* 0x000fe20008010013 */
[----:B------:R-:W-:-:S03]  /*2940*/  HADD2.F32 R126, -RZ, R109.H1_H1 ;  /* 0x3000006dff7e7230 */ /* 0x000fc60000004100 */
[----:B------:R-:W-:-:S04]  /*2950*/  FMUL.FTZ R124, R124, UR30 ;  /* 0x0000001e7c7c7c20 */ /* 0x000fc80008410000 */
[-C--:B------:R-:W-:Y:S01]  /*2960*/  FFMA.FTZ R35, R126, R124.reuse, R35 ;  /* 0x0000007c7e237223 */ /* 0x080fe20000010023 */
[----:B------:R-:W-:-:S05]  /*2970*/  FMUL.FTZ R124, R91, R124 ;  /* 0x0000007c5b7c7220 */ /* 0x000fca0000410000 */
[----:B------:R-:W-:-:S04]  /*2980*/  F2FP.F16.F32.PACK_AB R124, RZ, R124 ;  /* 0x0000007cff7c723e */ /* 0x000fc800000000ff */
[----:B------:R-:W-:-:S07]  /*2990*/  PRMT R113, R113, 0x5410, R124 ;  /* 0x0000541071717816 */ /* 0x000fce000000007c */
.L_x_5790:
        /* <DEDUP_REMOVED lines=12> */
.L_x_5791:
        /* <DEDUP_REMOVED lines=12> */
.L_x_5792:
        /* <DEDUP_REMOVED lines=12> */
.L_x_5793:
        /* <DEDUP_REMOVED lines=11> */
[----:B------:R-:W-:Y:S01]  /*2c90*/  PRMT R115, R115, 0x5410, R124 ;  /* 0x0000541073737816 */ /* 0x000fe2000000007c */
[----:B------:R-:W-:Y:S06]  /*2ca0*/  BRA `(.L_x_5778) ;  /* 0x0000000400647947 */ /* 0x000fec0003800000 */
.L_x_5786:
        /* <DEDUP_REMOVED lines=34> */
[----:B------:R-:W-:Y:S02]  /*2ed0*/  HADD2.F32 R127, -RZ, R108.H0_H0 ;  /* 0x2000006cff7f7230 */ /* 0x000fe40000004100 */
[----:B------:R-:W-:-:S04]  /*2ee0*/  FMUL.FTZ R125, R116, UR30 ;  /* 0x0000001e747d7c20 */ /* 0x000fc80008410000 */
[-C--:B------:R-:W-:Y:S01]  /*2ef0*/  FFMA.FTZ R32, R127, R125.reuse, R32 ;  /* 0x0000007d7f207223 */ /* 0x080fe20000010020 */
[----:B------:R-:W-:-:S05]  /*2f00*/  FMUL.FTZ R125, R88, R125 ;  /* 0x0000007d587d7220 */ /* 0x000fca0000410000 */
[----:B------:R-:W-:-:S04]  /*2f10*/  F2FP.F16.F32.PACK_AB R125, RZ, R125 ;  /* 0x0000007dff7d723e */ /* 0x000fc800000000ff */
[----:B------:R-:W-:-:S07]  /*2f20*/  PRMT R112, R125, 0x7610, R112 ;  /* 0x000076107d707816 */ /* 0x000fce0000000070 */
.L_x_5794:
[----:B------:R-:W-:Y:S05]  /*2f30*/  BRA.U !UP3, `(.L_x_5795) ;  /* 0x000000010b187547 */ /* 0x000fea000b800000 */
[----:B------:R-:W-:Y:S02]  /*2f40*/  HADD2.F32 R126, -RZ, R108.H1_H1 ;  /* 0x3000006cff7e7230 */ /* 0x000fe40000004100 */
[----:B------:R-:W-:-:S04]  /*2f50*/  FMUL.FTZ R124, R117, UR30 ;  /* 0x0000001e757c7c20 */ /* 0x000fc80008410000 */
[-C--:B------:R-:W-:Y:S01]  /*2f60*/  FFMA.FTZ R33, R126, R124.reuse, R33 ;  /* 0x0000007c7e217223 */ /* 0x080fe20000010021 */
[----:B------:R-:W-:-:S05]  /*2f70*/  FMUL.FTZ R124, R89, R124 ;  /* 0x0000007c597c7220 */ /* 0x000fca0000410000 */
[----:B------:R-:W-:-:S04]  /*2f80*/  F2FP.F16.F32.PACK_AB R124, RZ, R124 ;  /* 0x0000007cff7c723e */ /* 0x000fc800000000ff */
[----:B------:R-:W-:-:S07]  /*2f90*/  PRMT R112, R112, 0x5410, R124 ;  /* 0x0000541070707816 */ /* 0x000fce000000007c */
.L_x_5795:
[----:B------:R-:W-:Y:S05]  /*2fa0*/  BRA.U !UP3, `(.L_x_5796) ;  /* 0x000000010b187547 */ /* 0x000fea000b800000 */
[----:B------:R-:W-:Y:S02]  /*2fb0*/  HADD2.F32 R127, -RZ, R109.H0_H0 ;  /* 0x2000006dff7f7230 */ /* 0x000fe40000004100 */
[----:B------:R-:W-:-:S04]  /*2fc0*/  FMUL.FTZ R125, R118, UR30 ;  /* 0x0000001e767d7c20 */ /* 0x000fc80008410000 */
[-C--:B------:R-:W-:Y:S01]  /*2fd0*/  FFMA.FTZ R34, R127, R125.reuse, R34 ;  /* 0x0000007d7f227223 */ /* 0x080fe20000010022 */
[----:B------:R-:W-:-:S05]  /*2fe0*/  FMUL.FTZ R125, R90, R125 ;  /* 0x0000007d5a7d7220 */ /* 0x000fca0000410000 */
[----:B------:R-:W-:-:S04]  /*2ff0*/  F2FP.F16.F32.PACK_AB R125, RZ, R125 ;  /* 0x0000007dff7d723e */ /* 0x000fc800000000ff */
[----:B------:R-:W-:-:S07]  /*3000*/  PRMT R113, R125, 0x7610, R113 ;  /* 0x000076107d717816 */ /* 0x000fce0000000071 */
.L_x_5796:
[----:B------:R-:W-:Y:S05]  /*3010*/  BRA.U !UP3, `(.L_x_5797) ;  /* 0x000000010b187547 */ /* 0x000fea000b800000 */
[----:B------:R-:W-:Y:S02]  /*3020*/  HADD2.F32 R126, -RZ, R109.H1_H1 ;  /* 0x3000006dff7e7230 */ /* 0x000fe40000004100 */
[----:B------:R-:W-:-:S04]  /*3030*/  FMUL.FTZ R124, R119, UR30 ;  /* 0x0000001e777c7c20 */ /* 0x000fc80008410000 */
[-C--:B------:R-:W-:Y:S01]  /*3040*/  FFMA.FTZ R35, R126, R124.reuse, R35 ;  /* 0x0000007c7e237223 */ /* 0x080fe20000010023 */
[----:B------:R-:W-:-:S05]  /*3050*/  FMUL.FTZ R124, R91, R124 ;  /* 0x0000007c5b7c7220 */ /* 0x000fca0000410000 */
[----:B------:R-:W-:-:S04]  /*3060*/  F2FP.F16.F32.PACK_AB R124, RZ, R124 ;  /* 0x0000007cff7c723e */ /* 0x000fc800000000ff */
[----:B------:R-:W-:-:S07]  /*3070*/  PRMT R113, R113, 0x5410, R124 ;  /* 0x0000541071717816 */ /* 0x000fce000000007c */
.L_x_5797:
[----:B------:R-:W-:Y:S05]  /*3080*/  BRA.U !UP3, `(.L_x_5798) ;  /* 0x000000010b187547 */ /* 0x000fea000b800000 */
[----:B------:R-:W-:Y:S02]  /*3090*/  HADD2.F32 R127, -RZ, R110.H0_H0 ;  /* 0x2000006eff7f7230 */ /* 0x000fe40000004100 */
[----:B------:R-:W-:-:S04]  /*30a0*/  FMUL.FTZ R125, R120, UR30 ;  /* 0x0000001e787d7c20 */ /* 0x000fc80008410000 */
[-C--:B------:R-:W-:Y:S01]  /*30b0*/  FFMA.FTZ R28, R127, R125.reuse, R28 ;  /* 0x0000007d7f1c7223 */ /* 0x080fe2000001001c */
[----:B------:R-:W-:-:S05]  /*30c0*/  FMUL.FTZ R125, R84, R125 ;  /* 0x0000007d547d7220 */ /* 0x000fca0000410000 */
[----:B------:R-:W-:-:S04]  /*30d0*/  F2FP.F16.F32.PACK_AB R125, RZ, R125 ;  /* 0x0000007dff7d723e */ /* 0x000fc800000000ff */
[----:B------:R-:W-:-:S07]  /*30e0*/  PRMT R114, R125, 0x7610, R114 ;  /* 0x000076107d727816 */ /* 0x000fce0000000072 */
.L_x_5798:
[----:B------:R-:W-:Y:S05]  /*30f0*/  BRA.U !UP3, `(.L_x_5799) ;  /* 0x000000010b187547 */ /* 0x000fea000b800000 */
[----:B------:R-:W-:Y:S02]  /*3100*/  HADD2.F32 R126, -RZ, R110.H1_H1 ;  /* 0x3000006eff7e7230 */ /* 0x000fe40000004100 */
[----:B------:R-:W-:-:S04]  /*3110*/  FMUL.FTZ R124, R121, UR30 ;  /* 0x0000001e797c7c20 */ /* 0x000fc80008410000 */
[-C--:B------:R-:W-:Y:S01]  /*3120*/  FFMA.FTZ R29, R126, R124.reuse, R29 ;  /* 0x0000007c7e1d7223 */ /* 0x080fe2000001001d */
[----:B------:R-:W-:-:S05]  /*3130*/  FMUL.FTZ R124, R85, R124 ;  /* 0x0000007c557c7220 */ /* 0x000fca0000410000 */
[----:B------:R-:W-:-:S04]  /*3140*/  F2FP.F16.F32.PACK_AB R124, RZ, R124 ;  /* 0x0000007cff7c723e */ /* 0x000fc800000000ff */
[----:B------:R-:W-:-:S07]  /*3150*/  PRMT R114, R114, 0x5410, R124 ;  /* 0x0000541072727816 */ /* 0x000fce000000007c */
.L_x_5799:
[----:B------:R-:W-:Y:S05]  /*3160*/  BRA.U !UP3, `(.L_x_5800) ;  /* 0x000000010b187547 */ /* 0x000fea000b800000 */
[----:B------:R-:W-:Y:S02]  /*3170*/  HADD2.F32 R127, -RZ, R111.H0_H0 ;  /* 0x2000006fff7f7230 */ /* 0x000fe40000004100 */
[----:B------:R-:W-:-:S04]  /*3180*/  FMUL.FTZ R125, R122, UR30 ;  /* 0x0000001e7a7d7c20 */ /* 0x000fc80008410000 */
[-C--:B------:R-:W-:Y:S01]  /*3190*/  FFMA.FTZ R30, R127, R125.reuse, R30 ;  /* 0x0000007d7f1e7223 */ /* 0x080fe2000001001e */
[----:B------:R-:W-:-:S05]  /*31a0*/  FMUL.FTZ R125, R86, R125 ;  /* 0x0000007d567d7220 */ /* 0x000fca0000410000 */
[----:B------:R-:W-:-:S04]  /*31b0*/  F2FP.F16.F32.PACK_AB R125, RZ, R125 ;  /* 0x0000007dff7d723e */ /* 0x000fc800000000ff */
[----:B------:R-:W-:-:S07]  /*31c0*/  PRMT R115, R125, 0x7610, R115 ;  /* 0x000076107d737816 */ /* 0x000fce0000000073 */
.L_x_5800:
[----:B------:R-:W-:Y:S05]  /*31d0*/  BRA.U !UP3, `(.L_x_5778) ;  /* 0x000000010b187547 */ /* 0x000fea000b800000 */
[----:B------:R-:W-:Y:S02]  /*31e0*/  HADD2.F32 R126, -RZ, R111.H1_H1 ;  /* 0x3000006fff7e7230 */ /* 0x000fe40000004100 */
[----:B------:R-:W-:-:S04]  /*31f0*/  FMUL.FTZ R124, R123, UR30 ;  /* 0x0000001e7b7c7c20 */ /* 0x000fc80008410000 */
[-C--:B------:R-:W-:Y:S01]  /*3200*/  FFMA.FTZ R31, R126, R124.reuse, R31 ;  /* 0x0000007c7e1f7223 */ /* 0x080fe2000001001f */
[----:B------:R-:W-:-:S05]  /*3210*/  FMUL.FTZ R124, R87, R124 ;  /* 0x0000007c577c7220 */ /* 0x000fca0000410000 */
[----:B------:R-:W-:-:S04]  /*3220*/  F2FP.F16.F32.PACK_AB R124, RZ, R124 ;  /* 0x0000007cff7c723e */ /* 0x000fc800000000ff */
[----:B------:R-:W-:-:S07]  /*3230*/  PRMT R115, R115, 0x5410, R124 ;  /* 0x0000541073737816 */ /* 0x000fce000000007c */
.L_x_5778:
        /* <DEDUP_REMOVED lines=12> */
.L_x_5767:
[----:B------:R-:W-:Y:S05]  /*3300*/  BSYNC.RECONVERGENT B0 ;  /* 0x0000000000007941 */ /* 0x000fea0003800200 */
.L_x_5766:
        /* <DEDUP_REMOVED lines=9> */
.L_x_5803:
        /* <DEDUP_REMOVED lines=45> */
.L_x_5806:
[----:B------:R-:W-:Y:S05]  /*3670*/  BRA.U !UP3, `(.L_x_5807) ;  /* 0x000000010b187547 */ /* 0x000fea000b800000 */
[----:B------:R-:W-:Y:S02]  /*3680*/  HADD2.F32 R126, -RZ, R108.H1_H1 ;  /* 0x3000006cff7e7230 */ /* 0x000fe40000004100 */
[----:B------:R-:W-:-:S04]  /*3690*/  FMUL.FTZ R124, R117, UR30 ;  /* 0x0000001e757c7c20 */ /* 0x000fc80008410000 */
[-C--:B------:R-:W-:Y:S01]  /*36a0*/  FFMA.FTZ R25, R126, R124.reuse, R25 ;  /* 0x0000007c7e197223 */ /* 0x080fe20000010019 */
[----:B------:R-:W-:-:S05]  /*36b0*/  FMUL.FTZ R124, R73, R124 ;  /* 0x0000007c497c7220 */ /* 0x000fca0000410000 */
[----:B------:R-:W-:-:S04]  /*36c0*/  F2FP.F16.F32.PACK_AB R124, RZ, R124 ;  /* 0x0000007cff7c723e */ /* 0x000fc800000000ff */
[----:B------:R-:W-:-:S07]  /*36d0*/  PRMT R112, R112, 0x5410, R124 ;  /* 0x0000541070707816 */ /* 0x000fce000000007c */
.L_x_5807:
[----:B------:R-:W-:Y:S05]  /*36e0*/  BRA.U !UP3, `(.L_x_5808) ;  /* 0x000000010b187547 */ /* 0x000fea000b800000 */
[----:B------:R-:W-:Y:S02]  /*36f0*/  HADD2.F32 R127, -RZ, R109.H0_H0 ;  /* 0x2000006dff7f7230 */ /* 0x000fe40000004100 */
[----:B------:R-:W-:-:S04]  /*3700*/  FMUL.FTZ R125, R118, UR30 ;  /* 0x0000001e767d7c20 */ /* 0x000fc80008410000 */
[-C--:B------:R-:W-:Y:S01]  /*3710*/  FFMA.FTZ R26, R127, R125.reuse, R26 ;  /* 0x0000007d7f1a7223 */ /* 0x080fe2000001001a */
[----:B------:R-:W-:-:S05]  /*3720*/  FMUL.FTZ R125, R74, R125 ;  /* 0x0000007d4a7d7220 */ /* 0x000fca0000410000 */
[----:B------:R-:W-:-:S04]  /*3730*/  F2FP.F16.F32.PACK_AB R125, RZ, R125 ;  /* 0x0000007dff7d723e */ /* 0x000fc800000000ff */
[----:B------:R-:W-:-:S07]  /*3740*/  PRMT R113, R125, 0x7610, R113 ;  /* 0x000076107d717816 */ /* 0x000fce0000000071 */
.L_x_5808:
[----:B------:R-:W-:Y:S05]  /*3750*/  BRA.U !UP3, `(.L_x_5809) ;  /* 0x000000010b187547 */ /* 0x000fea000b800000 */
[----:B------:R-:W-:Y:S02]  /*3760*/  HADD2.F32 R126, -RZ, R109.H1_H1 ;  /* 0x3000006dff7e7230 */ /* 0x000fe40000004100 */
[----:B------:R-:W-:-:S04]  /*3770*/  FMUL.FTZ R124, R119, UR30 ;  /* 0x0000001e777c7c20 */ /* 0x000fc80008410000 */
[-C--:B------:R-:W-:Y:S01]  /*3780*/  FFMA.FTZ R27, R126, R124.reuse, R27 ;  /* 0x0000007c7e1b7223 */ /* 0x080fe2000001001b */
[----:B------:R-:W-:-:S05]  /*3790*/  FMUL.FTZ R124, R75, R124 ;  /* 0x0000007c4b7c7220 */ /* 0x000fca0000410000 */
[----:B------:R-:W-:-:S04]  /*37a0*/  F2FP.F16.F32.PACK_AB R124, RZ, R124 ;  /* 0x0000007cff7c723e */ /* 0x000fc800000000ff */
[----:B------:R-:W-:-:S07]  /*37b0*/  PRMT R113, R113, 0x5410, R124 ;  /* 0x0000541071717816 */ /* 0x000fce000000007c */
.L_x_5809:
[----:B------:R-:W-:Y:S05]  /*37c0*/  BRA.U !UP3, `(.L_x_5810) ;  /* 0x000000010b187547 */ /* 0x000fea000b800000 */
[----:B------:R-:W-:Y:S02]  /*37d0*/  HADD2.F32 R127, -RZ, R110.H0_H0 ;  /* 0x2000006eff7f7230 */ /* 0x000fe40000004100 */
[----:B------:R-:W-:-:S04]  /*37e0*/  FMUL.FTZ R125, R120, UR30 ;  /* 0x0000001e787d7c20 */ /* 0x000fc80008410000 */
[-C--:B------:R-:W-:Y:S01]  /*37f0*/  FFMA.FTZ R20, R127, R125.reuse, R20 ;  /* 0x0000007d7f147223 */ /* 0x080fe20000010014 */
[----:B------:R-:W-:-:S05]  /*3800*/  FMUL.FTZ R125, R68, R125 ;  /* 0x0000007d447d7220 */ /* 0x000fca0000410000 */
[----:B------:R-:W-:-:S04]  /*3810*/  F2FP.F16.F32.PACK_AB R125, RZ, R125 ;  /* 0x0000007dff7d723e */ /* 0x000fc800000000ff */
[----:B------:R-:W-:-:S07]  /*3820*/  PRMT R114, R125, 0x7610, R114 ;  /* 0x000076107d727816 */ /* 0x000fce0000000072 */
.L_x_5810:
[----:B------:R-:W-:Y:S05]  /*3830*/  BRA.U !UP3, `(.L_x_5811) ;  /* 0x000000010b187547 */ /* 0x000fea000b800000 */
[----:B------:R-:W-:Y:S02]  /*3840*/  HADD2.F32 R126, -RZ, R110.H1_H1 ;  /* 0x3000006eff7e7230 */ /* 0x000fe40000004100 */
[----:B------:R-:W-:-:S04]  /*3850*/  FMUL.FTZ R124, R121, UR30 ;  /* 0x0000001e797c7c20 */ /* 0x000fc80008410000 */
[-C--:B------:R-:W-:Y:S01]  /*3860*/  FFMA.FTZ R21, R126, R124.reuse, R21 ;  /* 0x0000007c7e157223 */ /* 0x080fe20000010015 */
[----:B------:R-:W-:-:S05]  /*3870*/  FMUL.FTZ R124, R69, R124 ;  /* 0x0000007c457c7220 */ /* 0x000fca0000410000 */
[----:B------:R-:W-:-:S04]  /*3880*/  F2FP.F16.F32.PACK_AB R124, RZ, R124 ;  /* 0x0000007cff7c723e */ /* 0x000fc800000000ff */
[----:B------:R-:W-:-:S07]  /*3890*/  PRMT R114, R114, 0x5410, R124 ;  /* 0x0000541072727816 */ /* 0x000fce000000007c */
.L_x_5811:
[----:B------:R-:W-:Y:S05]  /*38a0*/  BRA.U !UP3, `(.L_x_5812) ;  /* 0x000000010b187547 */ /* 0x000fea000b800000 */
[----:B------:R-:W-:Y:S01]  /*38b0*/  FMUL.FTZ R125, R122, UR30 ;  /* 0x0000001e7a7d7c20 */ /* 0x000fe20008410000 */
[----:B------:R-:W-:-:S03]  /*38c0*/  HADD2.F32 R127, -RZ, R111.H0_H0 ;  /* 0x2000006fff7f7230 */ /* 0x000fc60000004100 */
[-C--:B------:R-:W-:Y:S02]  /*38d0*/  FMUL.FTZ R124, R70, R125.reuse ;  /* 0x0000007d467c7220 */ /* 0x080fe40000410000 */
[----:B------:R-:W-:-:S03]  /*38e0*/  FFMA.FTZ R22, R127, R125, R22 ;  /* 0x0000007d7f167223 */ /* 0x000fc60000010016 */
[----:B------:R-:W-:-:S04]  /*38f0*/  F2FP.F16.F32.PACK_AB R124, RZ, R124 ;  /* 0x0000007cff7c723e */ /* 0x000fc800000000ff */
[----:B------:R-:W-:-:S07]  /*3900*/  PRMT R115, R124, 0x7610, R115 ;  /* 0x000076107c737816 */ /* 0x000fce0000000073 */
.L_x_5812:
[----:B------:R-:W-:Y:S05]  /*3910*/  BRA.U !UP3, `(.L_x_5813) ;  /* 0x000000150b247547 */ /* 0x000fea000b800000 */
[----:B------:R-:W-:Y:S01]  /*3920*/  FMUL.FTZ R124, R123, UR30 ;  /* 0x0000001e7b7c7c20 */ /* 0x000fe20008410000 */
[----:B------:R-:W-:-:S03]  /*3930*/  HADD2.F32 R126, -RZ, R111.H1_H1 ;  /* 0x3000006fff7e7230 */ /* 0x000fc60000004100 */
[-C--:B------:R-:W-:Y:S02]  /*3940*/  FMUL.FTZ R125, R71, R124.reuse ;  /* 0x0000007c477d7220 */ /* 0x080fe40000410000 */
[----:B------:R-:W-:-:S03]  /*3950*/  FFMA.FTZ R23, R126, R124, R23 ;  /* 0x0000007c7e177223 */ /* 0x000fc60000010017 */
[----:B------:R-:W-:-:S04]  /*3960*/  F2FP.F16.F32.PACK_AB R125, RZ, R125 ;  /* 0x0000007dff7d723e */ /* 0x000fc800000000ff */
[----:B------:R-:W-:Y:S01]  /*3970*/  PRMT R115, R115, 0x5410, R125 ;  /* 0x0000541073737816 */ /* 0x000fe2000000007d */
[----:B------:R-:W-:Y:S06]  /*3980*/  BRA `(.L_x_5813) ;  /* 0x0000001400087947 */ /* 0x000fec0003800000 */
.L_x_5805:
[----:B------:R-:W-:Y:S05]  /*3990*/  BRA.U !UP3, `(.L_x_5814) ;  /* 0x000000010b2c7547 */ /* 0x000fea000b800000 */
[----:B------:R-:W-:Y:S01]  /*39a0*/  PLOP3.LUT P4, PT, PT, PT, UP2, 0x80, 0x8 ;  /* 0x000000000008781c */ /* 0x000fe20003f8f028 */
[----:B-1---5:R-:W-:Y:S01]  /*39b0*/  HADD2.F32 R127, -RZ, R108.H0_H0 ;  /* 0x2000006cff7f7230 */ /* 0x022fe20000004100 */
        /* <DEDUP_REMOVED lines=9> */
.L_x_5814:
[----:B------:R-:W-:Y:S05]  /*3a50*/  BRA.U !UP3, `(.L_x_5815) ;  /* 0x000000010b2c7547 */ /* 0x000fea000b800000 */
[----:B------:R-:W-:-:S13]  /*3a60*/  PLOP3.LUT P4, PT, PT, PT, UP2, 0x80, 0x8 ;  /* 0x000000000008781c */ /* 0x000fda0003f8f028 */
[----:B-1----:R-:W-:-:S04]  /*3a70*/  @P4 FFMA.FTZ R124, R132, UR9, R128 ;  /* 0x00000009847c4c23 */ /* 0x002fc80008010080 */
        /* <DEDUP_REMOVED lines=9> */
.L_x_5815:
        /* <DEDUP_REMOVED lines=12> */
.L_x_5816:
        /* <DEDUP_REMOVED lines=12> */
.L_x_5817:
        /* <DEDUP_REMOVED lines=12> */
.L_x_5818:
        /* <DEDUP_REMOVED lines=12> */
.L_x_5819:
        /* <DEDUP_REMOVED lines=12> */
.L_x_5820:
[----:B------:R-:W-:Y:S05]  /*3ed0*/  BRA.U !UP3, `(.L_x_5813) ;  /* 0x0000000d0bb47547 */ /* 0x000fea000b800000 */
[----:B------:R-:W-:Y:S01]  /*3ee0*/  PLOP3.LUT P4, PT, PT, PT, UP2, 0x80, 0x8 ;  /* 0x000000000008781c */ /* 0x000fe20003f8f028 */
[----:B-1---5:R-:W-:Y:S01]  /*3ef0*/  HADD2.F32 R126, -RZ, R111.H1_H1 ;  /* 0x3000006fff7e7230 */ /* 0x022fe20000004100 */
[----:B------:R-:W-:-:S11]  /*3f00*/  MOV R124, R107 ;  /* 0x0000006b007c7202 */ /* 0x000fd60000000f00 */
[----:B------:R-:W-:-:S04]  /*3f10*/  @P4 FFMA.FTZ R128, R148, UR9, R128 ;  /* 0x0000000994804c23 */ /* 0x000fc80008010080 */
[----:B------:R-:W-:-:S04]  /*3f20*/  @P4 FADD.FTZ R128, R149, -R128 ;  /* 0x8000008095804221 */ /* 0x000fc80000010000 */
[----:B------:R-:W-:-:S04]  /*3f30*/  @P4 FFMA.FTZ R124, R128, UR26, R107 ;  /* 0x0000001a807c4c23 */ /* 0x000fc8000801006b */
[----:B------:R-:W-:-:S04]  /*3f40*/  FMUL.FTZ R124, R124, UR30 ;  /* 0x0000001e7c7c7c20 */ /* 0x000fc80008410000 */
[-C--:B------:R-:W-:Y:S01]  /*3f50*/  FMUL.FTZ R125, R71, R124.reuse ;  /* 0x0000007c477d7220 */ /* 0x080fe20000410000 */
[----:B------:R-:W-:-:S04]  /*3f60*/  FFMA.FTZ R23, R126, R124, R23 ;  /* 0x0000007c7e177223 */ /* 0x000fc80000010017 */
[----:B------:R-:W-:-:S04]  /*3f70*/  F2FP.F16.F32.PACK_AB R125, RZ, R125 ;  /* 0x0000007dff7d723e */ /* 0x000fc800000000ff */
[----:B------:R-:W-:Y:S01]  /*3f80*/  PRMT R115, R115, 0x5410, R125 ;  /* 0x0000541073737816 */ /* 0x000fe2000000007d */
[----:B------:R-:W-:Y:S06]  /*3f90*/  BRA `(.L_x_5813) ;  /* 0x0000000c00847947 */ /* 0x000fec0003800000 */
.L_x_5804:
        /* <DEDUP_REMOVED lines=14> */
[----:B------:R-:W-:Y:S01]  /*4080*/  ISETP.LT.AND P5, PT, RZ, UR27, PT ;  /* 0x0000001bff007c0c */ /* 0x000fe2000bfa1270 */
[----:B-----5:R-:W-:Y:S02]  /*4090*/  HADD2.F32 R125, -RZ, R108.H0_H0 ;  /* 0x2000006cff7d7230 */ /* 0x020fe40000004100 */
[----:B------:R-:W-:-:S04]  /*40a0*/  FADD.FTZ R123, R140, -R123 ;  /* 0x8000007b8c7b7221 */ /* 0x000fc80000010000 */
[----:B------:R-:W-:-:S05]  /*40b0*/  FMUL.FTZ R123, R123, UR26 ;  /* 0x0000001a7b7b7c20 */ /* 0x000fca0008410000 */
[----:B------:R-:W-:-:S05]  /*40c0*/  FSEL R123, R123, RZ, P5 ;  /* 0x000000ff7b7b7208 */ /* 0x000fca0002800000 */
[----:B------:R-:W-:-:S04]  /*40d0*/  FMUL.FTZ R123, R123, UR30 ;  /* 0x0000001e7b7b7c20 */ /* 0x000fc80008410000 */
[-C--:B------:R-:W-:Y:S01]  /*40e0*/  FMUL.FTZ R124, R72, R123.reuse ;  /* 0x0000007b487c7220 */ /* 0x080fe20000410000 */
[----:B------:R-:W-:-:S04]  /*40f0*/  FFMA.FTZ R24, R125, R123, R24 ;  /* 0x0000007b7d187223 */ /* 0x000fc80000010018 */
[----:B------:R-:W-:-:S04]  /*4100*/  F2FP.F16.F32.PACK_AB R124, RZ, R124 ;  /* 0x0000007cff7c723e */ /* 0x000fc800000000ff */
[----:B------:R-:W-:-:S07]  /*4110*/  PRMT R112, R124, 0x7610, R112 ;  /* 0x000076107c707816 */ /* 0x000fce0000000070 */
.L_x_5822:
        /* <DEDUP_REMOVED lines=12> */
.L_x_5823:
        /* <DEDUP_REMOVED lines=12> */
.L_x_5824:
        /* <DEDUP_REMOVED lines=12> */
.L_x_5825:
        /* <DEDUP_REMOVED lines=12> */
.L_x_5826:
        /* <DEDUP_REMOVED lines=12> */
.L_x_5827:
        /* <DEDUP_REMOVED lines=12> */
.L_x_5828:
        /* <DEDUP_REMOVED lines=27> */
[----:B-----5:R-:W-:-:S03]  /*4750*/  HADD2.F32 R126, -RZ, R111.H1_H1 ;  /* 0x3000006fff7e7230 */ /* 0x020fc60000004100 */
[-C--:B------:R-:W-:Y:S02]  /*4760*/  FMUL.FTZ R125, R71, R124.reuse ;  /* 0x0000007c477d7220 */ /* 0x080fe40000410000 */
[----:B------:R-:W-:-:S03]  /*4770*/  FFMA.FTZ R23, R126, R124, R23 ;  /* 0x0000007c7e177223 */ /* 0x000fc60000010017 */
[----:B------:R-:W-:-:S04]  /*4780*/  F2FP.F16.F32.PACK_AB R125, RZ, R125 ;  /* 0x0000007dff7d723e */ /* 0x000fc800000000ff */
[----:B------:R-:W-:Y:S01]  /*4790*/  PRMT R115, R115, 0x5410, R125 ;  /* 0x0000541073737816 */ /* 0x000fe2000000007d */
[----:B------:R-:W-:Y:S06]  /*47a0*/  BRA `(.L_x_5813) ;  /* 0x0000000400807947 */ /* 0x000fec0003800000 */
.L_x_5821:
        /* <DEDUP_REMOVED lines=8> */
[-C--:B------:R-:W-:Y:S01]  /*4830*/  FFMA.FTZ R24, R127, R125.reuse, R24 ;  /* 0x0000007d7f187223 */ /* 0x080fe20000010018 */
[----:B------:R-:W-:-:S05]  /*4840*/  FMUL.FTZ R125, R72, R125 ;  /* 0x0000007d487d7220 */ /* 0x000fca0000410000 */
[----:B------:R-:W-:-:S04]  /*4850*/  F2FP.F16.F32.PACK_AB R125, RZ, R125 ;  /* 0x0000007dff7d723e */ /* 0x000fc800000000ff */
[----:B------:R-:W-:-:S07]  /*4860*/  PRMT R112, R125, 0x7610, R112 ;  /* 0x000076107d707816 */ /* 0x000fce0000000070 */
.L_x_5829:
        /* <DEDUP_REMOVED lines=12> */
.L_x_5830:
        /* <DEDUP_REMOVED lines=12> */
.L_x_5831:
        /* <DEDUP_REMOVED lines=12> */
.L_x_5832:
        /* <DEDUP_REMOVED lines=12> */
.L_x_5833:
        /* <DEDUP_REMOVED lines=12> */
.L_x_5834:
        /* <DEDUP_REMOVED lines=12> */
.L_x_5835:
        /* <DEDUP_REMOVED lines=12> */
.L_x_5813:
        /* <DEDUP_REMOVED lines=8> */
.L_x_5802:
[----:B------:R-:W-:Y:S05]  /*4e30*/  BSYNC.RECONVERGENT B0 ;  /* 0x0000000000007941 */ /* 0x000fea0003800200 */
.L_x_5801:
[----:B------:R-:W-:Y:S02]  /*4e40*/  UIADD3 UR24, UPT, UPT, UR24, UR22, URZ ;  /* 0x0000001618187290 */ /* 0x000fe4000fffe0ff */
[----:B------:R-:W-:Y:S02]  /*4e50*/  UPLOP3.LUT UP1, UPT, UPT, UPT, UP1, 0x40, 0x4 ;  /* 0x000000000004789c */ /* 0x000fe40003f2e810 */
[----:B------:R-:W-:-:S09]  /*4e60*/  UISETP.GE.AND UP0, UPT, UR24, UR23, UPT ;  /* 0x000000171800728c */ /* 0x000fd2000bf06270 */
[----:B------:R-:W-:Y:S05]  /*4e70*/  BRA.U !UP0, `(.L_x_5836) ;  /* 0xffffffb508d07547 */ /* 0x000fea000b83ffff */
.L_x_5758:
        /* <DEDUP_REMOVED lines=19> */
.L_x_5838:
[----:B------:R-:W-:Y:S05]  /*4fb0*/  BSYNC.RECONVERGENT B0 ;  /* 0x0000000000007941 */ /* 0x000fea0003800200 */
.L_x_5837:
        /* <DEDUP_REMOVED lines=14> */
.L_x_5839:
        /* <DEDUP_REMOVED lines=14> */
.L_x_8112:


//--------------------- .text._ZN10layer_norm13ln_bwd_kernelINS_13Kernel_traitsIf6__halffS2_fjLj2048ELj1ELj1ELj4ELj16ENS_18Kernel_traits_baseILj2048EfS2_fS2_fjLj128EEEEELb0ELb1ELb1ELb1EEEvNS_9BwdParamsE --------------------------
	.section	.text._ZN10layer_norm13ln_bwd_kernelINS_13Kernel_traitsIf6__halffS2_fjLj2048ELj1ELj1ELj4ELj16ENS_18Kernel_traits_baseILj2048EfS2_fS2_fjLj128EEEEELb0ELb1ELb1ELb1EEEvNS_9BwdParamsE,"ax",@progbits
	.align	128
        .global         _ZN10layer_norm13ln_bwd_kernelINS_13Kernel_traitsIf6__halffS2_fjLj2048ELj1ELj1ELj4ELj16ENS_18Kernel_traits_baseILj2048EfS2_fS2_fjLj128EEEEELb0ELb1ELb1ELb1EEEvNS_9BwdParamsE
        .type           _ZN10layer_norm13ln_bwd_kernelINS_13Kernel_traitsIf6__halffS2_fjLj2048ELj1ELj1ELj4ELj16ENS_18Kernel_traits_baseILj2048EfS2_fS2_fjLj128EEEEELb0ELb1ELb1ELb1EEEvNS_9BwdParamsE,@function
        .size           _ZN10layer_norm13ln_bwd_kernelINS_13Kernel_traitsIf6__halffS2_fjLj2048ELj1ELj1ELj4ELj16ENS_18Kernel_traits_baseILj2048EfS2_fS2_fjLj128EEEEELb0ELb1ELb1ELb1EEEvNS_9BwdParamsE,(.L_x_8113 - _ZN10layer_norm13ln_bwd_kernelINS_13Kernel_traitsIf6__halffS2_fjLj2048ELj1ELj1ELj4ELj16ENS_18Kernel_traits_baseILj2048EfS2_fS2_fjLj128EEEEELb0ELb1ELb1ELb1EEEvNS_9BwdParamsE)
        .other          _ZN10layer_norm13ln_bwd_kernelINS_13Kernel_traitsIf6__halffS2_fjLj2048ELj1ELj1ELj4ELj16ENS_18Kernel_traits_baseILj2048EfS2_fS2_fjLj128EEEEELb0ELb1ELb1ELb1EEEvNS_9BwdParamsE,@"STO_CUDA_ENTRY STV_DEFAULT"
_ZN10layer_norm13ln_bwd_kernelINS_13Kernel_traitsIf6__halffS2_fjLj2048ELj1ELj1ELj4ELj16ENS_18Kernel_traits_baseILj2048EfS2_fS2_fjLj128EEEEELb0ELb1ELb1ELb1EEEvNS_9BwdParamsE:
.text._ZN10layer_norm13ln_bwd_kernelINS_13Kernel_traitsIf6__halffS2_fjLj2048ELj1ELj1ELj4ELj16ENS_18Kernel_traits_baseILj2048EfS2_fS2_fjLj128EEEEELb0ELb1ELb1ELb1EEEvNS_9BwdParamsE:
        /* <DEDUP_REMOVED lines=55> */
.L_x_5910:
        /* <DEDUP_REMOVED lines=28> */
[----:B------:R-:W-:Y:S01]  /*0530*/  ULEA.HI UR10, UR10, UR9, URZ, 0x3 ;  /* 0x000000090a0a7291 */ /* 0x000fe2000f8f18ff */
[----:B------:R-:W-:Y:S01]  /*0540*/  SHF.R.S32.HI R3, RZ, 0x1f, R0 ;  /* 0x0000001fff037819 */ /* 0x000fe20000011400 */
[----:B------:R-:W-:Y:S02]  /*0550*/  ULEA.HI.X UR9, UR8, UR23, UR11, 0x2, UP0 ;  /* 0x0000001708097291 */ /* 0x000fe400080f140b */
[----:B------:R-:W-:Y:S02]  /*0560*/  MOV R6, UR17 ;  /* 0x0000001100067c02 */ /* 0x000fe40008000f00 */
[----:B------:R-:W-:Y:S02]  /*0570*/  LEA.HI R3, R3, R0, RZ, 0x3 ;  /* 0x0000000003037211 */ /* 0x000fe400078f18ff */
[----:B------:R-:W-:Y:S02]  /*0580*/  MOV R147, UR10 ;  /* 0x0000000a00937c02 */ /* 0x000fe40008000f00 */
[----:B------:R-:W-:-:S05]  /*0590*/  MOV R7, UR9 ;  /* 0x0000000900077c02 */ /* 0x000fca0008000f00 */
[----:B------:R-:W3:Y:S01]  /*05a0*/  LDG.E R0, desc[UR18][R6.64] ;  /* 0x0000001206007981 */ /* 0x000ee2000c1e1900 */
[-C--:B0-----:R-:W-:Y:S02]  /*05b0*/  LEA.HI.SX32 R9, R3, R2.reuse, 0x1d ;  /* 0x0000000203097211 */ /* 0x081fe400078feaff */
[----:B------:R-:W-:-:S03]  /*05c0*/  LEA.HI.SX32 R147, R147, R2, 0x1d ;  /* 0x0000000293937211 */ /* 0x000fc600078feaff */
[C---:B-1----:R-:W-:Y:S01]  /*05d0*/  IMAD.WIDE.U32 R136, R9.reuse, 0x10, R4 ;  /* 0x0000001009887825 */ /* 0x042fe200078e0004 */
[----:B------:R-:W-:Y:S02]  /*05e0*/  IADD3 R9, PT, PT, R9, 0x80, RZ ;  /* 0x0000008009097810 */ /* 0x000fe40007ffe0ff */
[C---:B------:R-:W-:Y:S01]  /*05f0*/  IADD3 R149, PT, PT, R147.reuse, 0x80, RZ ;  /* 0x0000008093957810 */ /* 0x040fe20007ffe0ff */
[----:B--2---:R-:W-:Y:S02]  /*0600*/  IMAD.WIDE.U32 R2, R147, 0x20, R142 ;  /* 0x0000002093027825 */ /* 0x004fe400078e008e */
[----:B------:R-:W2:Y:S02]  /*0610*/  LDG.E.128 R136, desc[UR18][R136.64] ;  /* 0x0000001288887981 */ /* 0x000ea4000c1e1d00 */
[----:B------:R-:W-:Y:S02]  /*0620*/  IMAD.WIDE.U32 R4, R9, 0x10, R4 ;  /* 0x0000001009047825 */ /* 0x000fe400078e0004 */
[----:B------:R-:W4:Y:S02]  /*0630*/  LDG.E.128 R132, desc[UR18][R2.64+0x10] ;  /* 0x0000101202847981 */ /* 0x000f24000c1e1d00 */
[----:B------:R-:W-:-:S02]  /*0640*/  IMAD.WIDE.U32 R142, R149, 0x20, R142 ;  /* 0x00000020958e7825 */ /* 0x000fc400078e008e */
[----:B------:R-:W4:Y:S04]  /*0650*/  LDG.E.128 R128, desc[UR18][R2.64] ;  /* 0x0000001202807981 */ /* 0x000f28000c1e1d00 */
[----:B------:R-:W4:Y:S04]  /*0660*/  LDG.E.128 R8, desc[UR18][R142.64+0x10] ;  /* 0x000010128e087981 */ /* 0x000f28000c1e1d00 */
[----:B------:R-:W4:Y:S04]  /*0670*/  LDG.E.128 R4, desc[UR18][R4.64] ;  /* 0x0000001204047981 */ /* 0x000f28000c1e1d00 */
[----:B------:R0:W4:Y:S01]  /*0680*/  LDG.E.128 R124, desc[UR18][R142.64] ;  /* 0x000000128e7c7981 */ /* 0x000122000c1e1d00 */
        /* <DEDUP_REMOVED lines=8> */
[----:B0-----:R-:W-:-:S03]  /*0710*/  @P0 IMAD.WIDE.U32 R144, R149, 0x20, R144 ;  /* 0x0000002095900825 */ /* 0x001fc600078e0090 */
[----:B------:R0:W5:Y:S04]  /*0720*/  @P0 LDG.E.128 R20, desc[UR18][R140.64+0x10] ;  /* 0x000010128c140981 */ /* 0x000168000c1e1d00 */
[----:B------:R-:W5:Y:S04]  /*0730*/  @P0 LDG.E.128 R16, desc[UR18][R144.64] ;  /* 0x0000001290100981 */ /* 0x000f68000c1e1d00 */
[----:B------:R1:W5:Y:S01]  /*0740*/  @P0 LDG.E.128 R12, desc[UR18][R144.64+0x10] ;  /* 0x00001012900c0981 */ /* 0x000362000c1e1d00 */
[----:B---3--:R-:W-:Y:S01]  /*0750*/  FSEL R150, R0, RZ, !P1 ;  /* 0x000000ff00967208 */ /* 0x008fe20004800000 */
[----:B--2---:R-:W-:-:S04]  /*0760*/  HADD2.F32 R153, -RZ, R136.H0_H0 ;  /* 0x20000088ff997230 */ /* 0x004fc80000004100 */
[C---:B----4-:R-:W-:Y:S01]  /*0770*/  FADD.FTZ R154, -R150.reuse, R132 ;  /* 0x00000084969a7221 */ /* 0x050fe20000010100 */
[C---:B------:R-:W-:Y:S01]  /*0780*/  FADD.FTZ R132, -R150.reuse, R135 ;  /* 0x0000008796847221 */ /* 0x040fe20000010100 */
[--C-:B------:R-:W-:Y:S02]  /*0790*/  HADD2.F32 R151, -RZ, R137.reuse.H0_H0 ;  /* 0x20000089ff977230 */ /* 0x100fe40000004100 */
[C---:B------:R-:W-:Y:S01]  /*07a0*/  FADD.FTZ R3, -R150.reuse, R128 ;  /* 0x0000008096037221 */ /* 0x040fe20000010100 */
[----:B------:R-:W-:Y:S02]  /*07b0*/  HADD2.F32 R142, -RZ, R137.H1_H1 ;  /* 0x30000089ff8e7230 */ /* 0x000fe40000004100 */
[C---:B------:R-:W-:Y:S01]  /*07c0*/  FADD.FTZ R2, -R150.reuse, R131 ;  /* 0x0000008396027221 */ /* 0x040fe20000010100 */
[----:B------:R-:W-:Y:S02]  /*07d0*/  HADD2.F32 R128, -RZ, R139.H1_H1 ;  /* 0x3000008bff807230 */ /* 0x000fe40000004100 */
[----:B------:R-:W-:Y:S01]  /*07e0*/  FADD.FTZ R137, -R150, R133 ;  /* 0x0000008596897221 */ /* 0x000fe20000010100 */
[----:B------:R-:W-:-:S02]  /*07f0*/  HADD2.F32 R148, -RZ, R136.H1_H1 ;  /* 0x30000088ff947230 */ /* 0x000fc40000004100 */
[C---:B------:R-:W-:Y:S01]  /*0800*/  FADD.FTZ R133, -R150.reuse, R134 ;  /* 0x0000008696857221 */ /* 0x040fe20000010100 */
[----:B------:R-:W-:Y:S02]  /*0810*/  HADD2.F32 R131, -RZ, R138.H0_H0 ;  /* 0x2000008aff837230 */ /* 0x000fe40000004100 */
[----:B0-----:R-:W-:Y:S01]  /*0820*/  FADD.FTZ R140, -R150, R9 ;  /* 0x00000009968c7221 */ /* 0x001fe20000010100 */
[--C-:B------:R-:W-:Y:S02]  /*0830*/  HADD2.F32 R147, -RZ, R4.reuse.H0_H0 ;  /* 0x20000004ff937230 */ /* 0x100fe40000004100 */
[----:B------:R-:W-:Y:S01]  /*0840*/  FMUL.FTZ R132, R132, UR30 ;  /* 0x0000001e84847c20 */ /* 0x000fe20008410000 */
[----:B-1----:R-:W-:Y:S02]  /*0850*/  HADD2.F32 R144, -RZ, R4.H1_H1 ;  /* 0x30000004ff907230 */ /* 0x002fe40000004100 */
[----:B------:R-:W-:Y:S01]  /*0860*/  FADD.FTZ R0, -R150, R129 ;  /* 0x0000008196007221 */ /* 0x000fe20000010100 */
[----:B-----5:R-:W-:Y:S01]  /*0870*/  FMUL.FTZ R4, R56, R153 ;  /* 0x0000009938047220 */ /* 0x020fe20000410000 */
[----:B------:R-:W-:Y:S01]  /*0880*/  FMUL.FTZ R9, R154, UR30 ;  /* 0x0000001e9a097c20 */ /* 0x000fe20008410000 */
[----:B------:R-:W-:-:S02]  /*0890*/  HADD2.F32 R129, -RZ, R139.H0_H0 ;  /* 0x2000008bff817230 */ /* 0x000fc40000004100 */
[C---:B------:R-:W-:Y:S01]  /*08a0*/  FADD.FTZ R143, -R150.reuse, R8 ;  /* 0x00000008968f7221 */ /* 0x040fe20000010100 */
[----:B------:R-:W-:Y:S01]  /*08b0*/  FMUL.FTZ R3, R3, UR30 ;  /* 0x0000001e03037c20 */ /* 0x000fe20008410000 */
[C---:B------:R-:W-:Y:S01]  /*08c0*/  FADD.FTZ R152, -R150.reuse, R130 ;  /* 0x0000008296987221 */ /* 0x040fe20000010100 */
[C---:B------:R-:W-:Y:S01]  /*08d0*/  FADD.FTZ R139, -R150.reuse, R124 ;  /* 0x0000007c968b7221 */ /* 0x040fe20000010100 */
[C---:B------:R-:W-:Y:S01]  /*08e0*/  FADD.FTZ R136, -R150.reuse, R125 ;  /* 0x0000007d96887221 */ /* 0x040fe20000010100 */
[----:B------:R-:W-:Y:S01]  /*08f0*/  FMUL.FTZ R8, R137, UR30 ;  /* 0x0000001e89087c20 */ /* 0x000fe20008410000 */
[----:B------:R-:W-:Y:S02]  /*0900*/  HADD2.F32 R130, -RZ, R138.H1_H1 ;  /* 0x3000008aff827230 */ /* 0x000fe40000004100 */
[----:B------:R-:W-:Y:S01]  /*0910*/  FADD.FTZ R145, -R150, R10 ;  /* 0x0000000a96917221 */ /* 0x000fe20000010100 */
[--C-:B------:R-:W-:Y:S02]  /*0920*/  HADD2.F32 R125, -RZ, R7.reuse.H0_H0 ;  /* 0x20000007ff7d7230 */ /* 0x100fe40000004100 */
[----:B------:R-:W-:Y:S01]  /*0930*/  FMUL.FTZ R133, R133, UR30 ;  /* 0x0000001e85857c20 */ /* 0x000fe20008410000 */
[----:B------:R-:W-:-:S02]  /*0940*/  HADD2.F32 R124, -RZ, R7.H1_H1 ;  /* 0x30000007ff7c7230 */ /* 0x000fc40000004100 */
[----:B------:R-:W-:Y:S01]  /*0950*/  FADD.FTZ R83, R83, R128 ;  /* 0x0000008053537221 */ /* 0x000fe20000010000 */
[-C--:B------:R-:W-:Y:S01]  /*0960*/  FFMA.FTZ R67, R132, R128.reuse, R67 ;  /* 0x0000008084437223 */ /* 0x080fe20000010043 */
[----:B------:R-:W-:Y:S01]  /*0970*/  FMUL.FTZ R137, R55, R128 ;  /* 0x0000008037897220 */ /* 0x000fe20000410000 */
[----:B------:R-:W-:Y:S01]  /*0980*/  FMUL.FTZ R7, R57, R148 ;  /* 0x0000009439077220 */ /* 0x000fe20000410000 */
[----:B------:R-:W-:Y:S01]  /*0990*/  FADD.FTZ R80, R80, R131 ;  /* 0x0000008350507221 */ /* 0x000fe20000010000 */
[-C--:B------:R-:W-:Y:S01]  /*09a0*/  FFMA.FTZ R64, R9, R131.reuse, R64 ;  /* 0x0000008309407223 */ /* 0x080fe20000010040 */
[----:B------:R-:W-:Y:S01]  /*09b0*/  FMUL.FTZ R10, R52, R131 ;  /* 0x00000083340a7220 */ /* 0x000fe20000410000 */
[----:B------:R-:W-:Y:S01]  /*09c0*/  FADD.FTZ R128, RZ, R4 ;  /* 0x00000004ff807221 */ /* 0x000fe20000010000 */
[----:B------:R-:W-:Y:S01]  /*09d0*/  FMUL.FTZ R0, R0, UR30 ;  /* 0x0000001e00007c20 */ /* 0x000fe20008410000 */
[----:B------:R-:W-:Y:S01]  /*09e0*/  FFMA.FTZ R131, R3, R4, RZ ;  /* 0x0000000403837223 */ /* 0x000fe200000100ff */
[C---:B------:R-:W-:Y:S01]  /*09f0*/  FADD.FTZ R141, -R150.reuse, R126 ;  /* 0x0000007e968d7221 */ /* 0x040fe20000010100 */
[----:B------:R-:W-:Y:S01]  /*0a00*/  FADD.FTZ R138, -R150, R127 ;  /* 0x0000007f968a7221 */ /* 0x000fe20000010100 */
[----:B------:R-:W-:-:S02]  /*0a10*/  HADD2.F32 R127, -RZ, R6.H0_H0 ;  /* 0x20000006ff7f7230 */ /* 0x000fc40000004100 */
[----:B------:R-:W-:Y:S01]  /*0a20*/  FADD.FTZ R82, R82, R129 ;  /* 0x0000008152527221 */ /* 0x000fe20000010000 */
[----:B------:R-:W-:Y:S02]  /*0a30*/  HADD2.F32 R126, -RZ, R6.H1_H1 ;  /* 0x30000006ff7e7230 */ /* 0x000fe40000004100 */
[-C--:B------:R-:W-:Y:S01]  /*0a40*/  FFMA.FTZ R66, R133, R129.reuse, R66 ;  /* 0x0000008185427223 */ /* 0x080fe20000010042 */
[----:B------:R-:W-:Y:S01]  /*0a50*/  FMUL.FTZ R134, R54, R129 ;  /* 0x0000008136867220 */ /* 0x000fe20000410000 */
[--C-:B------:R-:W-:Y:S02]  /*0a60*/  HADD2.F32 R149, -RZ, R5.reuse.H0_H0 ;  /* 0x20000005ff957230 */ /* 0x100fe40000004100 */
[----:B------:R-:W-:Y:S01]  /*0a70*/  FMUL.FTZ R6, R58, R151 ;  /* 0x000000973a067220 */ /* 0x000fe20000410000 */
[----:B------:R-:W-:Y:S02]  /*0a80*/  HADD2.F32 R146, -RZ, R5.H1_H1 ;  /* 0x30000005ff927230 */ /* 0x000fe40000004100 */
[----:B------:R-:W-:Y:S01]  /*0a90*/  FADD.FTZ R81, R81, R130 ;  /* 0x0000008251517221 */ /* 0x000fe20000010000 */
[-C--:B------:R-:W-:Y:S01]  /*0aa0*/  FFMA.FTZ R65, R8, R130.reuse, R65 ;  /* 0x0000008208417223 */ /* 0x080fe20000010041 */
[----:B------:R-:W-:Y:S01]  /*0ab0*/  FMUL.FTZ R135, R53, R130 ;  /* 0x0000008235877220 */ /* 0x000fe20000410000 */
[----:B------:R-:W-:Y:S01]  /*0ac0*/  FADD.FTZ R129, R7, R128 ;  /* 0x0000008007817221 */ /* 0x000fe20000010000 */
[----:B------:R-:W-:Y:S01]  /*0ad0*/  FMUL.FTZ R5, R152, UR30 ;  /* 0x0000001e98057c20 */ /* 0x000fe20008410000 */
[----:B------:R-:W-:Y:S01]  /*0ae0*/  FFMA.FTZ R130, R0, R7, R131 ;  /* 0x0000000700827223 */ /* 0x000fe20000010083 */
[----:B------:R-:W-:Y:S01]  /*0af0*/  FADD.FTZ R150, -R150, R11 ;  /* 0x0000000b96967221 */ /* 0x000fe20000010100 */
[----:B------:R-:W-:Y:S01]  /*0b00*/  FMUL.FTZ R11, R59, R142 ;  /* 0x0000008e3b0b7220 */ /* 0x000fe20000410000 */
        /* <DEDUP_REMOVED lines=8> */
[----:B------:R-:W-:-:S02]  /*0b90*/  FFMA.FTZ R130, R8, R135, R131 ;  /* 0x0000008708827223 */ /* 0x000fc40000010083 */
[----:B------:R-:W-:Y:S02]  /*0ba0*/  FADD.FTZ R128, R134, R129 ;  /* 0x0000008186807221 */ /* 0x000fe40000010000 */
[----:B------:R-:W-:Y:S01]  /*0bb0*/  FFMA.FTZ R131, R133, R134, R130 ;  /* 0x0000008685837223 */ /* 0x000fe20000010082 */
[----:B------:R-:W-:Y:S01]  /*0bc0*/  FADD.FTZ R79, R79, R142 ;  /* 0x0000008e4f4f7221 */ /* 0x000fe20000010000 */
[----:B------:R-:W-:Y:S01]  /*0bd0*/  FFMA.FTZ R63, R2, R142, R63 ;  /* 0x0000008e023f7223 */ /* 0x000fe2000001003f */
[----:B------:R-:W-:Y:S01]  /*0be0*/  FMUL.FTZ R139, R139, UR30 ;  /* 0x0000001e8b8b7c20 */ /* 0x000fe20008410000 */
[----:B------:R-:W-:Y:S01]  /*0bf0*/  FMUL.FTZ R142, R48, R147 ;  /* 0x00000093308e7220 */ /* 0x000fe20000410000 */
[----:B------:R-:W-:Y:S01]  /*0c00*/  FADD.FTZ R129, R137, R128 ;  /* 0x0000008089817221 */ /* 0x000fe20000010000 */
[----:B------:R-:W-:Y:S01]  /*0c10*/  FFMA.FTZ R130, R132, R137, R131 ;  /* 0x0000008984827223 */ /* 0x000fe20000010083 */
[----:B------:R-:W-:Y:S01]  /*0c20*/  FMUL.FTZ R136, R136, UR30 ;  /* 0x0000001e88887c20 */ /* 0x000fe20008410000 */
[----:B------:R-:W-:Y:S01]  /*0c30*/  FADD.FTZ R84, R84, R147 ;  /* 0x0000009354547221 */ /* 0x000fe20000010000 */
[----:B------:R-:W-:Y:S01]  /*0c40*/  FFMA.FTZ R68, R139, R147, R68 ;  /* 0x000000938b447223 */ /* 0x000fe20000010044 */
[----:B------:R-:W-:Y:S01]  /*0c50*/  FMUL.FTZ R147, R49, R144 ;  /* 0x0000009031937220 */ /* 0x000fe20000410000 */
[----:B------:R-:W-:Y:S01]  /*0c60*/  FADD.FTZ R128, R142, R129 ;  /* 0x000000818e807221 */ /* 0x000fe20000010000 */
[----:B------:R-:W-:Y:S01]  /*0c70*/  FFMA.FTZ R129, R139, R142, R130 ;  /* 0x0000008e8b817223 */ /* 0x000fe20000010082 */
[----:B------:R-:W-:Y:S01]  /*0c80*/  FMUL.FTZ R141, R141, UR30 ;  /* 0x0000001e8d8d7c20 */ /* 0x000fe20008410000 */
        /* <DEDUP_REMOVED lines=46> */
.L_x_5841:
        /* <DEDUP_REMOVED lines=17> */
.L_x_5842:
        /* <DEDUP_REMOVED lines=32> */
.L_x_5844:
[----:B------:R-:W-:Y:S05]  /*1280*/  BSYNC.RECONVERGENT B0 ;  /* 0x0000000000007941 */ /* 0x000fea0003800200 */
.L_x_5843:
        /* <DEDUP_REMOVED lines=55> */
[----:B------:R-:W-:Y:S01]  /*1600*/  FMUL.FTZ R126, R28, R125 ;  /* 0x0000007d1c7e7220 */ /* 0x000fe20000410000 */
[----:B------:R-:W-:-:S04]  /*1610*/  FFMA.FTZ R104, R125, R124, R104 ;  /* 0x0000007c7d687223 */ /* 0x000fc80000010068 */
[----:B------:R-:W-:-:S04]  /*1620*/  F2FP.F16.F32.PACK_AB R126, RZ, R126 ;  /* 0x0000007eff7e723e */ /* 0x000fc800000000ff */
[----:B------:R-:W-:-:S07]  /*1630*/  PRMT R112, R126, 0x7610, R112 ;  /* 0x000076107e707816 */ /* 0x000fce0000000070 */
.L_x_5847:
        /* <DEDUP_REMOVED lines=12> */
.L_x_5848:
        /* <DEDUP_REMOVED lines=12> */
.L_x_5849:
        /* <DEDUP_REMOVED lines=12> */
.L_x_5850:
        /* <DEDUP_REMOVED lines=12> */
.L_x_5851:
        /* <DEDUP_REMOVED lines=12> */
.L_x_5852:
        /* <DEDUP_REMOVED lines=12> */
.L_x_5853:
        /* <DEDUP_REMOVED lines=11> */
[----:B------:R-:W-:Y:S01]  /*1b70*/  PRMT R115, R115, 0x5410, R126 ;  /* 0x0000541073737816 */ /* 0x000fe2000000007e */
[----:B------:R-:W-:Y:S06]  /*1b80*/  BRA `(.L_x_5854) ;  /* 0x0000001000e87947 */ /* 0x000fec0003800000 */
.L_x_5846:
        /* <DEDUP_REMOVED lines=45> */
.L_x_5855:
        /* <DEDUP_REMOVED lines=12> */
.L_x_5856:
        /* <DEDUP_REMOVED lines=12> */
.L_x_5857:
        /* <DEDUP_REMOVED lines=12> */
.L_x_5858:
        /* <DEDUP_REMOVED lines=12> */
.L_x_5859:
        /* <DEDUP_REMOVED lines=12> */
.L_x_5860:
        /* <DEDUP_REMOVED lines=12> */
.L_x_5861:
        /* <DEDUP_REMOVED lines=8> */
.L_x_5845:
[----:B------:R-:W-:-:S04]  /*2360*/  UISETP.NE.U32.AND UP0, UPT, UR6, URZ, UPT ;  /* 0x000000ff0600728c */ /* 0x000fc8000bf05070 */
[----:B------:R-:W-:-:S09]  /*2370*/  UISETP.NE.AND.EX UP0, UPT, UR7, URZ, UPT, UP0 ;  /* 0x000000ff0700728c */ /* 0x000fd2000bf05300 */
[----:B------:R-:W-:Y:S05]  /*2380*/  BRA.U UP0, `(.L_x_5862) ;  /* 0x0000000500847547 */ /* 0x000fea000b800000 */
        /* <DEDUP_REMOVED lines=11> */
[----:B------:R-:W-:-:S07]  /*2440*/  PRMT R112, R124, 0x7610, R112 ;  /* 0x000076107c707816 */ /* 0x000fce0000000070 */
.L_x_5863:
        /* <DEDUP_REMOVED lines=8> */
[-C--:B------:R-:W-:Y:S01]  /*24d0*/  FMUL.FTZ R125, R29, R124.reuse ;  /* 0x0000007c1d7d7220 */ /* 0x080fe20000410000 */
[----:B------:R-:W-:-:S04]  /*24e0*/  FFMA.FTZ R105, R126, R124, R105 ;  /* 0x0000007c7e697223 */ /* 0x000fc80000010069 */
[----:B------:R-:W-:-:S04]  /*24f0*/  F2FP.F16.F32.PACK_AB R125, RZ, R125 ;  /* 0x0000007dff7d723e */ /* 0x000fc800000000ff */
[----:B------:R-:W-:-:S07]  /*2500*/  PRMT R112, R112, 0x5410, R125 ;  /* 0x0000541070707816 */ /* 0x000fce000000007d */
.L_x_5864:
        /* <DEDUP_REMOVED lines=12> */
.L_x_5865:
        /* <DEDUP_REMOVED lines=12> */
.L_x_5866:
        /* <DEDUP_REMOVED lines=12> */
.L_x_5867:
        /* <DEDUP_REMOVED lines=12> */
.L_x_5868:
        /* <DEDUP_REMOVED lines=12> */
.L_x_5869:
        /* <DEDUP_REMOVED lines=13> */
.L_x_5862:
        /* <DEDUP_REMOVED lines=40> */
.L_x_5870:
[----:B------:R-:W-:Y:S05]  /*2c20*/  BRA.U !UP3, `(.L_x_5871) ;  /* 0x000000010b187547 */ /* 0x000fea000b800000 */
[----:B------:R-:W-:Y:S02]  /*2c30*/  HADD2.F32 R126, -RZ, R108.H1_H1 ;  /* 0x3000006cff7e7230 */ /* 0x000fe40000004100 */
[----:B------:R-:W-:-:S04]  /*2c40*/  FMUL.FTZ R124, R117, UR29 ;  /* 0x0000001d757c7c20 */ /* 0x000fc80008410000 */
[-C--:B------:R-:W-:Y:S01]  /*2c50*/  FFMA.FTZ R105, R126, R124.reuse, R105 ;  /* 0x0000007c7e697223 */ /* 0x080fe20000010069 */
[----:B------:R-:W-:-:S05]  /*2c60*/  FMUL.FTZ R124, R29, R124 ;  /* 0x0000007c1d7c7220 */ /* 0x000fca0000410000 */
[----:B------:R-:W-:-:S04]  /*2c70*/  F2FP.F16.F32.PACK_AB R124, RZ, R124 ;  /* 0x0000007cff7c723e */ /* 0x000fc800000000ff */
[----:B------:R-:W-:-:S07]  /*2c80*/  PRMT R112, R112, 0x5410, R124 ;  /* 0x0000541070707816 */ /* 0x000fce000000007c */
.L_x_5871:
[----:B------:R-:W-:Y:S05]  /*2c90*/  BRA.U !UP3, `(.L_x_5872) ;  /* 0x000000010b187547 */ /* 0x000fea000b800000 */
[----:B------:R-:W-:Y:S02]  /*2ca0*/  HADD2.F32 R127, -RZ, R109.H0_H0 ;  /* 0x2000006dff7f7230 */ /* 0x000fe40000004100 */
[----:B------:R-:W-:-:S04]  /*2cb0*/  FMUL.FTZ R125, R118, UR29 ;  /* 0x0000001d767d7c20 */ /* 0x000fc80008410000 */
[-C--:B------:R-:W-:Y:S01]  /*2cc0*/  FFMA.FTZ R106, R127, R125.reuse, R106 ;  /* 0x0000007d7f6a7223 */ /* 0x080fe2000001006a */
[----:B------:R-:W-:-:S05]  /*2cd0*/  FMUL.FTZ R125, R30, R125 ;  /* 0x0000007d1e7d7220 */ /* 0x000fca0000410000 */
[----:B------:R-:W-:-:S04]  /*2ce0*/  F2FP.F16.F32.PACK_AB R125, RZ, R125 ;  /* 0x0000007dff7d723e */ /* 0x000fc800000000ff */
[----:B------:R-:W-:-:S07]  /*2cf0*/  PRMT R113, R125, 0x7610, R113 ;  /* 0x000076107d717816 */ /* 0x000fce0000000071 */
.L_x_5872:
[----:B------:R-:W-:Y:S05]  /*2d00*/  BRA.U !UP3, `(.L_x_5873) ;  /* 0x000000010b187547 */ /* 0x000fea000b800000 */
[----:B------:R-:W-:Y:S02]  /*2d10*/  HADD2.F32 R126, -RZ, R109.H1_H1 ;  /* 0x3000006dff7e7230 */ /* 0x000fe40000004100 */
[----:B------:R-:W-:-:S04]  /*2d20*/  FMUL.FTZ R124, R119, UR29 ;  /* 0x0000001d777c7c20 */ /* 0x000fc80008410000 */
[-C--:B------:R-:W-:Y:S01]  /*2d30*/  FFMA.FTZ R107, R126, R124.reuse, R107 ;  /* 0x0000007c7e6b7223 */ /* 0x080fe2000001006b */
[----:B------:R-:W-:-:S05]  /*2d40*/  FMUL.FTZ R124, R31, R124 ;  /* 0x0000007c1f7c7220 */ /* 0x000fca0000410000 */
[----:B------:R-:W-:-:S04]  /*2d50*/  F2FP.F16.F32.PACK_AB R124, RZ, R124 ;  /* 0x0000007cff7c723e */ /* 0x000fc800000000ff */
[----:B------:R-:W-:-:S07]  /*2d60*/  PRMT R113, R113, 0x5410, R124 ;  /* 0x0000541071717816 */ /* 0x000fce000000007c */
.L_x_5873:
[----:B------:R-:W-:Y:S05]  /*2d70*/  BRA.U !UP3, `(.L_x_5874) ;  /* 0x000000010b187547 */ /* 0x000fea000b800000 */
[----:B------:R-:W-:Y:S02]  /*2d80*/  HADD2.F32 R127, -RZ, R110.H0_H0 ;  /* 0x2000006eff7f7230 */ /* 0x000fe40000004100 */
[----:B------:R-:W-:-:S04]  /*2d90*/  FMUL.FTZ R125, R120, UR29 ;  /* 0x0000001d787d7c20 */ /* 0x000fc80008410000 */
[-C--:B------:R-:W-:Y:S01]  /*2da0*/  FFMA.FTZ R100, R127, R125.reuse, R100 ;  /* 0x0000007d7f647223 */ /* 0x080fe20000010064 */
[----:B------:R-:W-:-:S05]  /*2db0*/  FMUL.FTZ R125, R32, R125 ;  /* 0x0000007d207d7220 */ /* 0x000fca0000410000 */
[----:B------:R-:W-:-:S04]  /*2dc0*/  F2FP.F16.F32.PACK_AB R125, RZ, R125 ;  /* 0x0000007dff7d723e */ /* 0x000fc800000000ff */
[----:B------:R-:W-:-:S07]  /*2dd0*/  PRMT R114, R125, 0x7610, R114 ;  /* 0x000076107d727816 */ /* 0x000fce0000000072 */
.L_x_5874:
[----:B------:R-:W-:Y:S05]  /*2de0*/  BRA.U !UP3, `(.L_x_5875) ;  /* 0x000000010b187547 */ /* 0x000fea000b800000 */
[----:B------:R-:W-:Y:S02]  /*2df0*/  HADD2.F32 R126, -RZ, R110.H1_H1 ;  /* 0x3000006eff7e7230 */ /* 0x000fe40000004100 */
[----:B------:R-:W-:-:S04]  /*2e00*/  FMUL.FTZ R124, R121, UR29 ;  /* 0x0000001d797c7c20 */ /* 0x000fc80008410000 */
[-C--:B------:R-:W-:Y:S01]  /*2e10*/  FFMA.FTZ R101, R126, R124.reuse, R101 ;  /* 0x0000007c7e657223 */ /* 0x080fe20000010065 */
[----:B------:R-:W-:-:S05]  /*2e20*/  FMUL.FTZ R124, R33, R124 ;  /* 0x0000007c217c7220 */ /* 0x000fca0000410000 */
[----:B------:R-:W-:-:S04]  /*2e30*/  F2FP.F16.F32.PACK_AB R124, RZ, R124 ;  /* 0x0000007cff7c723e */ /* 0x000fc800000000ff */
[----:B------:R-:W-:-:S07]  /*2e40*/  PRMT R114, R114, 0x5410, R124 ;  /* 0x0000541072727816 */ /* 0x000fce000000007c */
.L_x_5875:
[----:B------:R-:W-:Y:S05]  /*2e50*/  BRA.U !UP3, `(.L_x_5876) ;  /* 0x000000010b187547 */ /* 0x000fea000b800000 */
[----:B------:R-:W-:Y:S01]  /*2e60*/  FMUL.FTZ R125, R122, UR29 ;  /* 0x0000001d7a7d7c20 */ /* 0x000fe20008410000 */
[----:B------:R-:W-:-:S03]  /*2e70*/  HADD2.F32 R127, -RZ, R111.H0_H0 ;  /* 0x2000006fff7f7230 */ /* 0x000fc60000004100 */
[-C--:B------:R-:W-:Y:S02]  /*2e80*/  FMUL.FTZ R124, R34, R125.reuse ;  /* 0x0000007d227c7220 */ /* 0x080fe40000410000 */
[----:B------:R-:W-:-:S03]  /*2e90*/  FFMA.FTZ R102, R127, R125, R102 ;  /* 0x0000007d7f667223 */ /* 0x000fc60000010066 */
[----:B------:R-:W-:-:S04]  /*2ea0*/  F2FP.F16.F32.PACK_AB R124, RZ, R124 ;  /* 0x0000007cff7c723e */ /* 0x000fc800000000ff */
[----:B------:R-:W-:-:S07]  /*2eb0*/  PRMT R115, R124, 0x7610, R115 ;  /* 0x000076107c737816 */ /* 0x000fce0000000073 */
.L_x_5876:
[----:B------:R-:W-:Y:S05]  /*2ec0*/  BRA.U !UP3, `(.L_x_5854) ;  /* 0x000000010b187547 */ /* 0x000fea000b800000 */
[----:B------:R-:W-:Y:S01]  /*2ed0*/  FMUL.FTZ R124, R123, UR29 ;  /* 0x0000001d7b7c7c20 */ /* 0x000fe20008410000 */
[----:B------:R-:W-:-:S03]  /*2ee0*/  HADD2.F32 R126, -RZ, R111.H1_H1 ;  /* 0x3000006fff7e7230 */ /* 0x000fc60000004100 */
[-C--:B------:R-:W-:Y:S02]  /*2ef0*/  FMUL.FTZ R125, R35, R124.reuse ;  /* 0x0000007c237d7220 */ /* 0x080fe40000410000 */
[----:B------:R-:W-:-:S03]  /*2f00*/  FFMA.FTZ R103, R126, R124, R103 ;  /* 0x0000007c7e677223 */ /* 0x000fc60000010067 */
[----:B------:R-:W-:-:S04]  /*2f10*/  F2FP.F16.F32.PACK_AB R125, RZ, R125 ;  /* 0x0000007dff7d723e */ /* 0x000fc800000000ff */
[----:B------:R-:W-:-:S07]  /*2f20*/  PRMT R115, R115, 0x5410, R125 ;  /* 0x0000541073737816 */ /* 0x000fce000000007d */
.L_x_5854:
        /* <DEDUP_REMOVED lines=15> */
.L_x_5877:
        /* <DEDUP_REMOVED lines=37> */
[----:B------:R-:W-:-:S03]  /*3270*/  HADD2.F32 R127, -RZ, R108.H0_H0 ;  /* 0x2000006cff7f7230 */ /* 0x000fc60000004100 */
[-C--:B------:R-:W-:Y:S02]  /*3280*/  FMUL.FTZ R124, R36, R125.reuse ;  /* 0x0000007d247c7220 */ /* 0x080fe40000410000 */
[----:B------:R-:W-:-:S03]  /*3290*/  FFMA.FTZ R96, R127, R125, R96 ;  /* 0x0000007d7f607223 */ /* 0x000fc60000010060 */
[----:B------:R-:W-:-:S04]  /*32a0*/  F2FP.F16.F32.PACK_AB R124, RZ, R124 ;  /* 0x0000007cff7c723e */ /* 0x000fc800000000ff */
[----:B------:R-:W-:-:S07]  /*32b0*/  PRMT R112, R124, 0x7610, R112 ;  /* 0x000076107c707816 */ /* 0x000fce0000000070 */
.L_x_5880:
[----:B------:R-:W-:Y:S05]  /*32c0*/  BRA.U !UP3, `(.L_x_5881) ;  /* 0x000000010b187547 */ /* 0x000fea000b800000 */
[----:B------:R-:W-:Y:S01]  /*32d0*/  FMUL.FTZ R124, R117, UR29 ;  /* 0x0000001d757c7c20 */ /* 0x000fe20008410000 */
[----:B------:R-:W-:-:S03]  /*32e0*/  HADD2.F32 R126, -RZ, R108.H1_H1 ;  /* 0x3000006cff7e7230 */ /* 0x000fc60000004100 */
[-C--:B------:R-:W-:Y:S02]  /*32f0*/  FMUL.FTZ R125, R37, R124.reuse ;  /* 0x0000007c257d7220 */ /* 0x080fe40000410000 */
[----:B------:R-:W-:-:S03]  /*3300*/  FFMA.FTZ R97, R126, R124, R97 ;  /* 0x0000007c7e617223 */ /* 0x000fc60000010061 */
[----:B------:R-:W-:-:S04]  /*3310*/  F2FP.F16.F32.PACK_AB R125, RZ, R125 ;  /* 0x0000007dff7d723e */ /* 0x000fc800000000ff */
[----:B------:R-:W-:-:S07]  /*3320*/  PRMT R112, R112, 0x5410, R125 ;  /* 0x0000541070707816 */ /* 0x000fce000000007d */
.L_x_5881:
[----:B------:R-:W-:Y:S05]  /*3330*/  BRA.U !UP3, `(.L_x_5882) ;  /* 0x000000010b187547 */ /* 0x000fea000b800000 */
[----:B------:R-:W-:Y:S01]  /*3340*/  FMUL.FTZ R125, R118, UR29 ;  /* 0x0000001d767d7c20 */ /* 0x000fe20008410000 */
[----:B------:R-:W-:-:S03]  /*3350*/  HADD2.F32 R127, -RZ, R109.H0_H0 ;  /* 0x2000006dff7f7230 */ /* 0x000fc60000004100 */
[-C--:B------:R-:W-:Y:S02]  /*3360*/  FMUL.FTZ R124, R38, R125.reuse ;  /* 0x0000007d267c7220 */ /* 0x080fe40000410000 */
[----:B------:R-:W-:-:S03]  /*3370*/  FFMA.FTZ R98, R127, R125, R98 ;  /* 0x0000007d7f627223 */ /* 0x000fc60000010062 */
[----:B------:R-:W-:-:S04]  /*3380*/  F2FP.F16.F32.PACK_AB R124, RZ, R124 ;  /* 0x0000007cff7c723e */ /* 0x000fc800000000ff */
[----:B------:R-:W-:-:S07]  /*3390*/  PRMT R113, R124, 0x7610, R113 ;  /* 0x000076107c717816 */ /* 0x000fce0000000071 */
.L_x_5882:
[----:B------:R-:W-:Y:S05]  /*33a0*/  BRA.U !UP3, `(.L_x_5883) ;  /* 0x000000010b187547 */ /* 0x000fea000b800000 */
[----:B------:R-:W-:Y:S01]  /*33b0*/  FMUL.FTZ R124, R119, UR29 ;  /* 0x0000001d777c7c20 */ /* 0x000fe20008410000 */
[----:B------:R-:W-:-:S03]  /*33c0*/  HADD2.F32 R126, -RZ, R109.H1_H1 ;  /* 0x3000006dff7e7230 */ /* 0x000fc60000004100 */
[-C--:B------:R-:W-:Y:S02]  /*33d0*/  FMUL.FTZ R125, R39, R124.reuse ;  /* 0x0000007c277d7220 */ /* 0x080fe40000410000 */
[----:B------:R-:W-:-:S03]  /*33e0*/  FFMA.FTZ R99, R126, R124, R99 ;  /* 0x0000007c7e637223 */ /* 0x000fc60000010063 */
[----:B------:R-:W-:-:S04]  /*33f0*/  F2FP.F16.F32.PACK_AB R125, RZ, R125 ;  /* 0x0000007dff7d723e */ /* 0x000fc800000000ff */
[----:B------:R-:W-:-:S07]  /*3400*/  PRMT R113, R113, 0x5410, R125 ;  /* 0x0000541071717816 */ /* 0x000fce000000007d */
.L_x_5883:
[----:B------:R-:W-:Y:S05]  /*3410*/  BRA.U !UP3, `(.L_x_5884) ;  /* 0x000000010b187547 */ /* 0x000fea000b800000 */
[----:B------:R-:W-:Y:S01]  /*3420*/  FMUL.FTZ R125, R120, UR29 ;  /* 0x0000001d787d7c20 */ /* 0x000fe20008410000 */
[----:B------:R-:W-:-:S03]  /*3430*/  HADD2.F32 R127, -RZ, R110.H0_H0 ;  /* 0x2000006eff7f7230 */ /* 0x000fc60000004100 */
[-C--:B------:R-:W-:Y:S02]  /*3440*/  FMUL.FTZ R124, R40, R125.reuse ;  /* 0x0000007d287c7220 */ /* 0x080fe40000410000 */
[----:B------:R-:W-:-:S03]  /*3450*/  FFMA.FTZ R92, R127, R125, R92 ;  /* 0x0000007d7f5c7223 */ /* 0x000fc6000001005c */
[----:B------:R-:W-:-:S04]  /*3460*/  F2FP.F16.F32.PACK_AB R124, RZ, R124 ;  /* 0x0000007cff7c723e */ /* 0x000fc800000000ff */
[----:B------:R-:W-:-:S07]  /*3470*/  PRMT R114, R124, 0x7610, R114 ;  /* 0x000076107c727816 */ /* 0x000fce0000000072 */
.L_x_5884:
[----:B------:R-:W-:Y:S05]  /*3480*/  BRA.U !UP3, `(.L_x_5885) ;  /* 0x000000010b187547 */ /* 0x000fea000b800000 */
[----:B------:R-:W-:Y:S01]  /*3490*/  FMUL.FTZ R124, R121, UR29 ;  /* 0x0000001d797c7c20 */ /* 0x000fe20008410000 */
[----:B------:R-:W-:-:S03]  /*34a0*/  HADD2.F32 R126, -RZ, R110.H1_H1 ;  /* 0x3000006eff7e7230 */ /* 0x000fc60000004100 */
[-C--:B------:R-:W-:Y:S02]  /*34b0*/  FMUL.FTZ R125, R41, R124.reuse ;  /* 0x0000007c297d7220 */ /* 0x080fe40000410000 */
[----:B------:R-:W-:-:S03]  /*34c0*/  FFMA.FTZ R93, R126, R124, R93 ;  /* 0x0000007c7e5d7223 */ /* 0x000fc6000001005d */
[----:B------:R-:W-:-:S04]  /*34d0*/  F2FP.F16.F32.PACK_AB R125, RZ, R125 ;  /* 0x0000007dff7d723e */ /* 0x000fc800000000ff */
[----:B------:R-:W-:-:S07]  /*34e0*/  PRMT R114, R114, 0x5410, R125 ;  /* 0x0000541072727816 */ /* 0x000fce000000007d */
.L_x_5885:
[----:B------:R-:W-:Y:S05]  /*34f0*/  BRA.U !UP3, `(.L_x_5886) ;  /* 0x000000010b187547 */ /* 0x000fea000b800000 */
[----:B------:R-:W-:Y:S01]  /*3500*/  FMUL.FTZ R125, R122, UR29 ;  /* 0x0000001d7a7d7c20 */ /* 0x000fe20008410000 */
[----:B------:R-:W-:-:S03]  /*3510*/  HADD2.F32 R127, -RZ, R111.H0_H0 ;  /* 0x2000006fff7f7230 */ /* 0x000fc60000004100 */
[-C--:B------:R-:W-:Y:S02]  /*3520*/  FMUL.FTZ R124, R42, R125.reuse ;  /* 0x0000007d2a7c7220 */ /* 0x080fe40000410000 */
[----:B------:R-:W-:-:S03]  /*3530*/  FFMA.FTZ R94, R127, R125, R94 ;  /* 0x0000007d7f5e7223 */ /* 0x000fc6000001005e */
[----:B------:R-:W-:-:S04]  /*3540*/  F2FP.F16.F32.PACK_AB R124, RZ, R124 ;  /* 0x0000007cff7c723e */ /* 0x000fc800000000ff */
[----:B------:R-:W-:-:S07]  /*3550*/  PRMT R115, R124, 0x7610, R115 ;  /* 0x000076107c737816 */ /* 0x000fce0000000073 */
.L_x_5886:
        /* <DEDUP_REMOVED lines=8> */
.L_x_5879:
        /* <DEDUP_REMOVED lines=12> */
.L_x_5888:
[----:B------:R-:W-:Y:S05]  /*36a0*/  BRA.U !UP3, `(.L_x_5889) ;  /* 0x000000010b2c7547 */ /* 0x000fea000b800000 */
[----:B------:R-:W-:Y:S02]  /*36b0*/  PLOP3.LUT P0, PT, PT, PT, UP2, 0x80, 0x8 ;  /* 0x000000000008781c */ /* 0x000fe40003f0f028 */
[----:B-1---5:R-:W-:-:S11]  /*36c0*/  MOV R124, R17 ;  /* 0x00000011007c7202 */ /* 0x022fd60000000f00 */
        /* <DEDUP_REMOVED lines=9> */
.L_x_5889:
        /* <DEDUP_REMOVED lines=12> */
.L_x_5890:
        /* <DEDUP_REMOVED lines=12> */
.L_x_5891:
        /* <DEDUP_REMOVED lines=12> */
.L_x_5892:
        /* <DEDUP_REMOVED lines=12> */
.L_x_5893:
        /* <DEDUP_REMOVED lines=12> */
.L_x_5894:
        /* <DEDUP_REMOVED lines=13> */
.L_x_5878:
        /* <DEDUP_REMOVED lines=21> */
.L_x_5896:
        /* <DEDUP_REMOVED lines=12> */
.L_x_5897:
        /* <DEDUP_REMOVED lines=12> */
.L_x_5898:
        /* <DEDUP_REMOVED lines=12> */
.L_x_5899:
        /* <DEDUP_REMOVED lines=12> */
.L_x_5900:
        /* <DEDUP_REMOVED lines=12> */
.L_x_5901:
        /* <DEDUP_REMOVED lines=12> */
.L_x_5902:
        /* <DEDUP_REMOVED lines=33> */
.L_x_5895:
[----:B------:R-:W-:Y:S05]  /*43d0*/  BRA.U !UP3, `(.L_x_5903) ;  /* 0x000000010b2c7547 */ /* 0x000fea000b800000 */
[----:B-1----:R-:W-:Y:S01]  /*43e0*/  FFMA.FTZ R125, R139, UR9, R128 ;  /* 0x000000098b7d7c23 */ /* 0x002fe20008010080 */
        /* <DEDUP_REMOVED lines=10> */
.L_x_5903:
[----:B------:R-:W-:Y:S05]  /*4490*/  BRA.U !UP3, `(.L_x_5904) ;  /* 0x000000010b2c7547 */ /* 0x000fea000b800000 */
[----:B-1----:R-:W-:Y:S01]  /*44a0*/  FFMA.FTZ R124, R136, UR9, R128 ;  /* 0x00000009887c7c23 */ /* 0x002fe20008010080 */
        /* <DEDUP_REMOVED lines=10> */
.L_x_5904:
        /* <DEDUP_REMOVED lines=12> */
.L_x_5905:
        /* <DEDUP_REMOVED lines=12> */
.L_x_5906:
        /* <DEDUP_REMOVED lines=12> */
.L_x_5907:
        /* <DEDUP_REMOVED lines=12> */
.L_x_5908:
        /* <DEDUP_REMOVED lines=12> */
.L_x_5909:
[----:B------:R-:W-:Y:S05]  /*4910*/  BRA.U !UP3, `(.L_x_5887) ;  /* 0x000000010b2c7547 */ /* 0x000fea000b800000 */
[----:B------:R-:W-:Y:S01]  /*4920*/  FFMA.FTZ R128, R150, UR9, R128 ;  /* 0x0000000996807c23 */ /* 0x000fe20008010080 */
[----:B------:R-:W-:Y:S01]  /*4930*/  ISETP.LT.AND P0, PT, RZ, UR31, PT ;  /* 0x0000001fff007c0c */ /* 0x000fe2000bf01270 */
[----:B-1---5:R-:W-:Y:S02]  /*4940*/  HADD2.F32 R126, -RZ, R111.H1_H1 ;  /* 0x3000006fff7e7230 */ /* 0x022fe40000004100 */
        /* <DEDUP_REMOVED lines=8> */
.L_x_5887:
        /* <DEDUP_REMOVED lines=13> */
.L_x_5840:
        /* <DEDUP_REMOVED lines=23> */
.L_x_5911:
        /* <DEDUP_REMOVED lines=15> */
.L_x_8113:


//--------------------- .text._ZN10layer_norm13ln_bwd_kernelINS_13Kernel_traitsIf6__halffS2_fjLj2048ELj1ELj1ELj4ELj16ENS_18Kernel_traits_baseILj2048EfS2_fS2_fjLj128EEEEELb1ELb0ELb0ELb0EEEvNS_9BwdParamsE --------------------------
	.section	.text._ZN10layer_norm13ln_bwd_kernelINS_13Kernel_traitsIf6__halffS2_fjLj2048ELj1ELj1ELj4ELj16ENS_18Kernel_traits_baseILj2048EfS2_fS2_fjLj128EEEEELb1ELb0ELb0ELb0EEEvNS_9BwdParamsE,"ax",@progbits
	.align	128
        .global         _ZN10layer_norm13ln_bwd_kernelINS_13Kernel_traitsIf6__halffS2_fjLj2048ELj1ELj1ELj4ELj16ENS_18Kernel_traits_baseILj2048EfS2_fS2_fjLj128EEEEELb1ELb0ELb0ELb0EEEvNS_9BwdParamsE
        .type           _ZN10layer_norm13ln_bwd_kernelINS_13Kernel_traitsIf6__halffS2_fjLj2048ELj1ELj1ELj4ELj16ENS_18Kernel_traits_baseILj2048EfS2_fS2_fjLj128EEEEELb1ELb0ELb0ELb0EEEvNS_9BwdParamsE,@function
        .size           _ZN10layer_norm13ln_bwd_kernelINS_13Kernel_traitsIf6__halffS2_fjLj2048ELj1ELj1ELj4ELj16ENS_18Kernel_traits_baseILj2048EfS2_fS2_fjLj128EEEEELb1ELb0ELb0ELb0EEEvNS_9BwdParamsE,(.L_x_8114 - _ZN10layer_norm13ln_bwd_kernelINS_13Kernel_traitsIf6__halffS2_fjLj2048ELj1ELj1ELj4ELj16ENS_18Kernel_traits_baseILj2048EfS2_fS2_fjLj128EEEEELb1ELb0ELb0ELb0EEEvNS_9BwdParamsE)
        .other          _ZN10layer_norm13ln_bwd_kernelINS_13Kernel_traitsIf6__halffS2_fjLj2048ELj1ELj1ELj4ELj16ENS_18Kernel_traits_baseILj2048EfS2_fS2_fjLj128EEEEELb1ELb0ELb0ELb0EEEvNS_9BwdParamsE,@"STO_CUDA_ENTRY STV_DEFAULT"
_ZN10layer_norm13ln_bwd_kernelINS_13Kernel_traitsIf6__halffS2_fjLj2048ELj1ELj1ELj4ELj16ENS_18Kernel_traits_baseILj2048EfS2_fS2_fjLj128EEEEELb1ELb0ELb0ELb0EEEvNS_9BwdParamsE:
.text._ZN10layer_norm13ln_bwd_kernelINS_13Kernel_traitsIf6__halffS2_fjLj2048ELj1ELj1ELj4ELj16ENS_18Kernel_traits_baseILj2048EfS2_fS2_fjLj128EEEEELb1ELb0ELb0ELb0EEEvNS_9BwdParamsE:
        /* <DEDUP_REMOVED lines=69> */
.L_x_5934:
        /* <DEDUP_REMOVED lines=13> */
[----:B------:R0:W4:Y:S01]  /*0520*/  LDG.E R88, desc[UR14][R88.64] ;  /* 0x0000000e58587981 */ /* 0x000122000c1e1900 */
        /* <DEDUP_REMOVED lines=8> */
[----:B0-----:R-:W-:Y:S01]  /*05b0*/  HFMA2 R89, -RZ, RZ, 0, 0 ;  /* 0x00000000ff597431 */ /* 0x001fe200000001ff */
[----:B------:R-:W-:-:S04]  /*05c0*/  MOV R90, RZ ;  /* 0x000000ff005a7202 */ /* 0x000fc80000000f00 */
[----:B------:R-:W-:Y:S01]  /*05d0*/  MOV R85, UR5 ;  /* 0x0000000500557c02 */ /* 0x000fe20008000f00 */
[----:B---3--:R-:W-:-:S05]  /*05e0*/  @P0 HADD2.F32 R0, -RZ, R84.H0_H0 ;  /* 0x20000054ff000230 */ /* 0x008fca0000004100 */
[----:B------:R-:W-:Y:S02]  /*05f0*/  @P0 R2UR UR4, R0 ;  /* 0x00000000000402ca */ /* 0x000fe400000e0000 */
[----:B------:R-:W-:Y:S02]  /*0600*/  LEA.HI.SX32 R0, R85, R114, 0x1d ;  /* 0x0000007255007211 */ /* 0x000fe400078feaff */
[----:B----4-:R-:W-:-:S09]  /*0610*/  R2UR UR23, R86 ;  /* 0x00000000561772ca */ /* 0x010fd200000e0000 */
[----:B------:R-:W-:Y:S01]  /*0620*/  @UP0 UMOV UR12, UR4 ;  /* 0x00000004000c0c82 */ /* 0x000fe20008000000 */
[----:B------:R-:W-:Y:S02]  /*0630*/  FSEL R114, R88, RZ, !P1 ;  /* 0x000000ff58727208 */ /* 0x000fe40004800000 */
[----:B------:R-:W-:Y:S01]  /*0640*/  MOV R88, R0 ;  /* 0x0000000000587202 */ /* 0x000fe20000000f00 */
        /* <DEDUP_REMOVED lines=10> */
[----:B------:R-:W-:-:S13]  /*06f0*/  ISETP.NE.AND.EX P0, PT, RZ, UR19, PT, P0 ;  /* 0x00000013ff007c0c */ /* 0x000fda000bf05300 */
[----:B------:R-:W1:Y:S01]  /*0700*/  @P0 LDC.64 R106, c[0x0][0x438] ;  /* 0x00010e00ff6a0b82 */ /* 0x000e620000000a00 */
[----:B--2---:R-:W-:-:S05]  /*0710*/  IMAD.WIDE.U32 R104, R0, 0x8, R104 ;  /* 0x0000000800687825 */ /* 0x004fca00078e0068 */
[----:B------:R2:W5:Y:S01]  /*0720*/  LDG.E.64 R118, desc[UR14][R104.64] ;  /* 0x0000000e68767981 */ /* 0x000562000c1e1b00 */
[----:B-1----:R-:W-:-:S05]  /*0730*/  @P0 IMAD.WIDE.U32 R106, R0, 0x20, R106 ;  /* 0x00000020006a0825 */ /* 0x002fca00078e006a */
[----:B------:R-:W5:Y:S04]  /*0740*/  @P0 LDG.E.128 R24, desc[UR14][R106.64] ;  /* 0x0000000e6a180981 */ /* 0x000f68000c1e1d00 */
[----:B------:R1:W5:Y:S01]  /*0750*/  @P0 LDG.E.128 R20, desc[UR14][R106.64+0x10] ;  /* 0x0000100e6a140981 */ /* 0x000362000c1e1d00 */
[----:B---3--:R-:W-:-:S04]  /*0760*/  FADD.FTZ R115, -R114, R84 ;  /* 0x0000005472737221 */ /* 0x008fc80000010100 */
[----:B------:R-:W-:Y:S01]  /*0770*/  FMUL.FTZ R115, R115, UR23 ;  /* 0x0000001773737c20 */ /* 0x000fe20008410000 */
[--C-:B----4-:R-:W-:Y:S02]  /*0780*/  HADD2.F32 R113, -RZ, R88.reuse.H0_H0 ;  /* 0x20000058ff717230 */ /* 0x110fe40000004100 */
[C---:B------:R-:W-:Y:S01]  /*0790*/  FADD.FTZ R112, -R114.reuse, R85 ;  /* 0x0000005572707221 */ /* 0x040fe20000010100 */
[----:B------:R-:W-:Y:S01]  /*07a0*/  FADD.FTZ R111, -R114, R86 ;  /* 0x00000056726f7221 */ /* 0x000fe20000010100 */
[----:B------:R-:W-:Y:S02]  /*07b0*/  HADD2.F32 R88, -RZ, R88.H1_H1 ;  /* 0x30000058ff587230 */ /* 0x000fe40000004100 */
[----:B------:R-:W-:Y:S01]  /*07c0*/  FADD.FTZ R40, R40, R113 ;  /* 0x0000007128287221 */ /* 0x000fe20000010000 */
[-C--:B------:R-:W-:Y:S01]  /*07d0*/  FFMA.FTZ R56, R115, R113.reuse, R56 ;  /* 0x0000007173387223 */ /* 0x080fe20000010038 */
[----:B-----5:R-:W-:Y:S01]  /*07e0*/  FMUL.FTZ R113, R64, R113 ;  /* 0x0000007140717220 */ /* 0x020fe20000410000 */
[----:B0-----:R-:W-:-:S02]  /*07f0*/  HADD2.F32 R109, -RZ, R89.H0_H0 ;  /* 0x20000059ff6d7230 */ /* 0x001fc40000004100 */
[----:B------:R-:W-:Y:S01]  /*0800*/  FMUL.FTZ R112, R112, UR23 ;  /* 0x0000001770707c20 */ /* 0x000fe20008410000 */
[----:B------:R-:W-:Y:S02]  /*0810*/  HADD2.F32 R120, -RZ, R89.H1_H1 ;  /* 0x30000059ff787230 */ /* 0x000fe40000004100 */
[----:B------:R-:W-:Y:S01]  /*0820*/  FMUL.FTZ R111, R111, UR23 ;  /* 0x000000176f6f7c20 */ /* 0x000fe20008410000 */
[--C-:B------:R-:W-:Y:S02]  /*0830*/  HADD2.F32 R85, -RZ, R91.reuse.H0_H0 ;  /* 0x2000005bff557230 */ /* 0x100fe40000004100 */
[C---:B------:R-:W-:Y:S01]  /*0840*/  FADD.FTZ R92, -R114.reuse, R92 ;  /* 0x0000005c725c7221 */ /* 0x040fe20000010100 */
[----:B------:R-:W-:Y:S02]  /*0850*/  HADD2.F32 R84, -RZ, R91.H1_H1 ;  /* 0x3000005bff547230 */ /* 0x000fe40000004100 */
[----:B------:R-:W-:Y:S01]  /*0860*/  FMUL.FTZ R110, R65, R88 ;  /* 0x00000058416e7220 */ /* 0x000fe20000410000 */
[----:B------:R-:W-:Y:S01]  /*0870*/  FADD.FTZ R89, RZ, R113 ;  /* 0x00000071ff597221 */ /* 0x000fe20000010000 */
[----:B------:R-:W-:Y:S01]  /*0880*/  FFMA.FTZ R91, R115, R113, RZ ;  /* 0x00000071735b7223 */ /* 0x000fe200000100ff */
[----:B------:R-:W-:Y:S01]  /*0890*/  FADD.FTZ R108, -R114, R87 ;  /* 0x00000057726c7221 */ /* 0x000fe20000010100 */
[----:B------:R-:W-:-:S02]  /*08a0*/  HADD2.F32 R87, -RZ, R90.H0_H0 ;  /* 0x2000005aff577230 */ /* 0x000fc40000004100 */
[----:B------:R-:W-:Y:S01]  /*08b0*/  FADD.FTZ R41, R41, R88 ;  /* 0x0000005829297221 */ /* 0x000fe20000010000 */
[----:B------:R-:W-:Y:S01]  /*08c0*/  FFMA.FTZ R57, R112, R88, R57 ;  /* 0x0000005870397223 */ /* 0x000fe20000010039 */
[----:B------:R-:W-:Y:S01]  /*08d0*/  FADD.FTZ R42, R42, R109 ;  /* 0x0000006d2a2a7221 */ /* 0x000fe20000010000 */
[-C--:B------:R-:W-:Y:S01]  /*08e0*/  FFMA.FTZ R58, R111, R109.reuse, R58 ;  /* 0x0000006d6f3a7223 */ /* 0x080fe2000001003a */
[----:B------:R-:W-:Y:S01]  /*08f0*/  FMUL.FTZ R109, R66, R109 ;  /* 0x0000006d426d7220 */ /* 0x000fe20000410000 */
[----:B--2---:R-:W-:Y:S01]  /*0900*/  FMUL.FTZ R105, R92, UR23 ;  /* 0x000000175c697c20 */ /* 0x004fe20008410000 */
[----:B------:R-:W-:Y:S01]  /*0910*/  FADD.FTZ R88, R89, R110 ;  /* 0x0000006e59587221 */ /* 0x000fe20000010000 */
[----:B------:R-:W-:Y:S01]  /*0920*/  FFMA.FTZ R104, R112, R110, R91 ;  /* 0x0000006e70687223 */ /* 0x000fe2000001005b */
[----:B------:R-:W-:Y:S01]  /*0930*/  FADD.FTZ R86, -R114, R94 ;  /* 0x0000005e72567221 */ /* 0x000fe20000010100 */
[----:B-1----:R-:W-:Y:S01]  /*0940*/  FMUL.FTZ R107, R67, R120 ;  /* 0x00000078436b7220 */ /* 0x002fe20000410000 */
[----:B------:R-:W-:Y:S01]  /*0950*/  FADD.FTZ R36, R36, R87 ;  /* 0x0000005724247221 */ /* 0x000fe20000010000 */
[-C--:B------:R-:W-:Y:S01]  /*0960*/  FFMA.FTZ R52, R105, R87.reuse, R52 ;  /* 0x0000005769347223 */ /* 0x080fe20000010034 */
[----:B------:R-:W-:Y:S01]  /*0970*/  FMUL.FTZ R92, R60, R87 ;  /* 0x000000573c5c7220 */ /* 0x000fe20000410000 */
[----:B------:R-:W-:Y:S01]  /*0980*/  FADD.FTZ R88, R88, R109 ;  /* 0x0000006d58587221 */ /* 0x000fe20000010000 */
[----:B------:R-:W-:Y:S01]  /*0990*/  FMUL.FTZ R108, R108, UR23 ;  /* 0x000000176c6c7c20 */ /* 0x000fe20008410000 */
[----:B------:R-:W-:Y:S01]  /*09a0*/  FFMA.FTZ R87, R111, R109, R104 ;  /* 0x0000006d6f577223 */ /* 0x000fe20000010068 */
[----:B------:R-:W-:-:S02]  /*09b0*/  HADD2.F32 R90, -RZ, R90.H1_H1 ;  /* 0x3000005aff5a7230 */ /* 0x000fc40000004100 */
[C---:B------:R-:W-:Y:S01]  /*09c0*/  FADD.FTZ R93, -R114.reuse, R93 ;  /* 0x0000005d725d7221 */ /* 0x040fe20000010100 */
[----:B------:R-:W-:Y:S01]  /*09d0*/  FADD.FTZ R106, -R114, R95 ;  /* 0x0000005f726a7221 */ /* 0x000fe20000010100 */
[----:B------:R-:W-:Y:S01]  /*09e0*/  FADD.FTZ R89, R88, R107 ;  /* 0x0000006b58597221 */ /* 0x000fe20000010000 */
[----:B------:R-:W-:Y:S01]  /*09f0*/  FMUL.FTZ R95, R86, UR23 ;  /* 0x00000017565f7c20 */ /* 0x000fe20008410000 */
        /* <DEDUP_REMOVED lines=20> */
[C---:B------:R-:W-:Y:S01]  /*0b40*/  FFMA.FTZ R55, R106.reuse, R84, R55 ;  /* 0x000000546a377223 */ /* 0x040fe20000010037 */
[----:B------:R-:W-:Y:S01]  /*0b50*/  FFMA.FTZ R90, R106, R103, R86 ;  /* 0x000000676a5a7223 */ /* 0x000fe20000010056 */
[----:B------:R-:W-:-:S07]  /*0b60*/  IADD3 R88, PT, PT, R0, 0x80, RZ ;  /* 0x0000008000587810 */ /* 0x000fce0007ffe0ff */
.L_x_5914:
[----:B------:R-:W-:Y:S05]  /*0b70*/  BSYNC.RECONVERGENT B0 ;  /* 0x0000000000007941 */ /* 0x000fea0003800200 */
.L_x_5913:
        /* <DEDUP_REMOVED lines=20> */
[C---:B----4-:R-:W-:Y:S01]  /*0cc0*/  FADD.FTZ R100, -R114.reuse, R11 ;  /* 0x0000000b72647221 */ /* 0x050fe20000010100 */
[----:B------:R-:W-:Y:S01]  /*0cd0*/  FADD.FTZ R8, -R114, R8 ;  /* 0x0000000872087221 */ /* 0x000fe20000010100 */
[----:B0-----:R-:W-:Y:S01]  /*0ce0*/  FMUL.FTZ R3, R4, UR23 ;  /* 0x0000001704037c20 */ /* 0x001fe20008410000 */
[----:B------:R-:W-:-:S02]  /*0cf0*/  HADD2.F32 R11, -RZ, R84.H0_H0 ;  /* 0x20000054ff0b7230 */ /* 0x000fc40000004100 */
[C---:B------:R-:W-:Y:S01]  /*0d00*/  FADD.FTZ R5, -R114.reuse, R5 ;  /* 0x0000000572057221 */ /* 0x040fe20000010100 */
[C---:B------:R-:W-:Y:S01]  /*0d10*/  FADD.FTZ R98, -R114.reuse, R10 ;  /* 0x0000000a72627221 */ /* 0x040fe20000010100 */
[----:B------:R-:W-:Y:S01]  /*0d20*/  FMUL.FTZ R4, R7, UR23 ;  /* 0x0000001707047c20 */ /* 0x000fe20008410000 */
[----:B------:R-:W-:Y:S01]  /*0d30*/  FADD.FTZ R6, -R114, R6 ;  /* 0x0000000672067221 */ /* 0x000fe20000010100 */
[----:B------:R-:W-:Y:S02]  /*0d40*/  HADD2.F32 R10, -RZ, R84.H1_H1 ;  /* 0x30000054ff0a7230 */ /* 0x000fe40000004100 */
[----:B------:R-:W-:Y:S01]  /*0d50*/  FMUL.FTZ R7, R8, UR23 ;  /* 0x0000001708077c20 */ /* 0x000fe20008410000 */
[----:B-----5:R-:W-:Y:S01]  /*0d60*/  FMUL.FTZ R8, R72, R11 ;  /* 0x0000000b48087220 */ /* 0x020fe20000410000 */
[--C-:B-1----:R-:W-:Y:S02]  /*0d70*/  HADD2.F32 R97, -RZ, R85.reuse.H0_H0 ;  /* 0x20000055ff617230 */ /* 0x102fe40000004100 */
[----:B------:R-:W-:Y:S01]  /*0d80*/  FMUL.FTZ R2, R5, UR23 ;  /* 0x0000001705027c20 */ /* 0x000fe20008410000 */
[----:B------:R-:W-:-:S02]  /*0d90*/  HADD2.F32 R88, -RZ, R85.H1_H1 ;  /* 0x30000055ff587230 */ /* 0x000fc40000004100 */
[----:B------:R-:W-:Y:S01]  /*0da0*/  FMUL.FTZ R5, R6, UR23 ;  /* 0x0000001706057c20 */ /* 0x000fe20008410000 */
        /* <DEDUP_REMOVED lines=17> */
[----:B------:R-:W-:Y:S01]  /*0ec0*/  FADD.FTZ R9, -R114, R9 ;  /* 0x0000000972097221 */ /* 0x000fe20000010100 */
[----:B------:R-:W-:-:S02]  /*0ed0*/  HADD2.F32 R91, -RZ, R86.H0_H0 ;  /* 0x20000056ff5b7230 */ /* 0x000fc40000004100 */
[----:B------:R-:W-:Y:S01]  /*0ee0*/  FADD.FTZ R90, R89, R10 ;  /* 0x0000000a595a7221 */ /* 0x000fe20000010000 */
[----:B------:R-:W-:Y:S01]  /*0ef0*/  FFMA.FTZ R87, R5, R10, R88 ;  /* 0x0000000a05577223 */ /* 0x000fe20000010058 */
[----:B------:R-:W-:Y:S02]  /*0f00*/  HADD2.F32 R86, -RZ, R86.H1_H1 ;  /* 0x30000056ff567230 */ /* 0x000fe40000004100 */
[----:B------:R-:W-:Y:S01]  /*0f10*/  FMUL.FTZ R6, R9, UR23 ;  /* 0x0000001709067c20 */ /* 0x000fe20008410000 */
[----:B------:R-:W-:Y:S01]  /*0f20*/  FMUL.FTZ R96, R68, R91 ;  /* 0x0000005b44607220 */ /* 0x000fe20000410000 */
        /* <DEDUP_REMOVED lines=23> */
.L_x_5916:
[----:B------:R-:W-:Y:S05]  /*10a0*/  BSYNC.RECONVERGENT B0 ;  /* 0x0000000000007941 */ /* 0x000fea0003800200 */
.L_x_5915:
        /* <DEDUP_REMOVED lines=32> */
.L_x_5918:
[----:B------:R-:W-:Y:S05]  /*12b0*/  BSYNC.RECONVERGENT B0 ;  /* 0x0000000000007941 */ /* 0x000fea0003800200 */
.L_x_5917:
        /* <DEDUP_REMOVED lines=65> */
[----:B------:R-:W-:Y:S02]  /*16d0*/  F2FP.F16.F32.PACK_AB R87, R87, R86 ;  /* 0x000000565757723e */ /* 0x000fe400000000ff */
[----:B------:R-:W-:Y:S01]  /*16e0*/  F2FP.F16.F32.PACK_AB R86, R84, R85 ;  /* 0x000000555456723e */ /* 0x000fe200000000ff */
        /* <DEDUP_REMOVED lines=23> */
[----:B------:R-:W-:Y:S02]  /*1860*/  F2FP.F16.F32.PACK_AB R85, R91, R90 ;  /* 0x0000005a5b55723e */ /* 0x000fe400000000ff */
[----:B------:R-:W-:Y:S01]  /*1870*/  F2FP.F16.F32.PACK_AB R84, R89, R84 ;  /* 0x000000545954723e */ /* 0x000fe200000000ff */
[----:B------:R-:W-:Y:S06]  /*1880*/  BRA `(.L_x_5924) ;  /* 0x0000000000f47947 */ /* 0x000fec0003800000 */
.L_x_5923:
        /* <DEDUP_REMOVED lines=30> */
[----:B------:R-:W-:Y:S01]  /*1a70*/  F2FP.F16.F32.PACK_AB R84, R81, R80 ;  /* 0x000000505154723e */ /* 0x000fe200000000ff */
[--C-:B------:R-:W-:Y:S01]  /*1a80*/  FFMA.FTZ R81, R105, UR4, R88.reuse ;  /* 0x0000000469517c23 */ /* 0x100fe20008010058 */
[----:B------:R-:W-:Y:S01]  /*1a90*/  F2FP.F16.F32.PACK_AB R85, R83, R82 ;  /* 0x000000525355723e */ /* 0x000fe200000000ff */
        /* <DEDUP_REMOVED lines=26> */
[----:B------:R-:W-:-:S02]  /*1c40*/  F2FP.F16.F32.PACK_AB R86, R87, R86 ;  /* 0x000000565756723e */ /* 0x000fc400000000ff */
[----:B------:R-:W-:-:S07]  /*1c50*/  F2FP.F16.F32.PACK_AB R87, R90, R89 ;  /* 0x000000595a57723e */ /* 0x000fce00000000ff */
.L_x_5924:
        /* <DEDUP_REMOVED lines=8> */
.L_x_5922:
[----:B------:R-:W-:Y:S05]  /*1ce0*/  BSYNC.RECONVERGENT B1 ;  /* 0x0000000000017941 */ /* 0x000fea0003800200 */
.L_x_5921:
        /* <DEDUP_REMOVED lines=32> */
[----:B------:R-:W-:Y:S01]  /*1ef0*/  F2FP.F16.F32.PACK_AB R84, R81, R80 ;  /* 0x000000505154723e */ /* 0x000fe200000000ff */
[--C-:B------:R-:W-:Y:S01]  /*1f00*/  FFMA.FTZ R81, R7, UR4, R88.reuse ;  /* 0x0000000407517c23 */ /* 0x100fe20008010058 */
[----:B------:R-:W-:Y:S01]  /*1f10*/  F2FP.F16.F32.PACK_AB R85, R83, R82 ;  /* 0x000000525355723e */ /* 0x000fe200000000ff */
        /* <DEDUP_REMOVED lines=29> */
[----:B------:R-:W-:Y:S01]  /*20f0*/  F2FP.F16.F32.PACK_AB R87, R89, R88 ;  /* 0x000000585957723e */ /* 0x000fe200000000ff */
[----:B------:R-:W-:Y:S06]  /*2100*/  BRA `(.L_x_5927) ;  /* 0x0000000000f47947 */ /* 0x000fec0003800000 */
.L_x_5926:
        /* <DEDUP_REMOVED lines=31> */
[----:B------:R-:W-:Y:S01]  /*2300*/  F2FP.F16.F32.PACK_AB R86, R87, R86 ;  /* 0x000000565756723e */ /* 0x000fe200000000ff */
[--C-:B------:R-:W-:Y:S01]  /*2310*/  FFMA.FTZ R87, R3, UR4, R88.reuse ;  /* 0x0000000403577c23 */ /* 0x100fe20008010058 */
[----:B------:R-:W-:Y:S01]  /*2320*/  F2FP.F16.F32.PACK_AB R85, R84, R85 ;  /* 0x000000555455723e */ /* 0x000fe200000000ff */
        /* <DEDUP_REMOVED lines=25> */
[----:B------:R-:W-:Y:S02]  /*24c0*/  F2FP.F16.F32.PACK_AB R87, R91, R88 ;  /* 0x000000585b57723e */ /* 0x000fe400000000ff */
[----:B------:R-:W-:-:S07]  /*24d0*/  F2FP.F16.F32.PACK_AB R84, R89, R84 ;  /* 0x000000545954723e */ /* 0x000fce00000000ff */
.L_x_5927:
        /* <DEDUP_REMOVED lines=8> */
.L_x_5920:
        /* <DEDUP_REMOVED lines=64> */
[----:B------:R-:W-:Y:S02]  /*2960*/  F2FP.F16.F32.PACK_AB R85, R91, R90 ;  /* 0x0000005a5b55723e */ /* 0x000fe400000000ff */
[----:B------:R-:W-:Y:S01]  /*2970*/  F2FP.F16.F32.PACK_AB R84, R89, R84 ;  /* 0x000000545954723e */ /* 0x000fe200000000ff */
[----:B------:R-:W-:Y:S06]  /*2980*/  BRA `(.L_x_5931) ;  /* 0x0000000000f47947 */ /* 0x000fec0003800000 */
.L_x_5930:
        /* <DEDUP_REMOVED lines=61> */
.L_x_5931:
        /* <DEDUP_REMOVED lines=10> */
.L_x_5929:
[----:B------:R-:W-:Y:S05]  /*2e00*/  BSYNC.RECONVERGENT B1 ;  /* 0x0000000000017941 */ /* 0x000fea0003800200 */
.L_x_5928:
        /* <DEDUP_REMOVED lines=66> */
.L_x_5932:
        /* <DEDUP_REMOVED lines=30> */
[----:B------:R-:W-:Y:S01]  /*3410*/  F2FP.F16.F32.PACK_AB R86, R89, R86 ;  /* 0x000000565956723e */ /* 0x000fe200000000ff */
[--C-:B------:R-:W-:Y:S01]  /*3420*/  FFMA.FTZ R89, R9, UR4, R88.reuse ;  /* 0x0000000409597c23 */ /* 0x100fe20008010058 */
[----:B------:R-:W-:Y:S01]  /*3430*/  F2FP.F16.F32.PACK_AB R85, R84, R85 ;  /* 0x000000555455723e */ /* 0x000fe200000000ff */
        /* <DEDUP_REMOVED lines=28> */
.L_x_5933:
[----:B------:R-:W0:Y:S08]  /*3600*/  @P0 LDC.64 R90, c[0x0][0x478] ;  /* 0x00011e00ff5a0b82 */ /* 0x000e300000000a00 */
[----:B------:R-:W1:Y:S01]  /*3610*/  LDC.64 R88, c[0x0][0x468] ;  /* 0x00011a00ff587b82 */ /* 0x000e620000000a00 */
[----:B0-----:R-:W-:-:S05]  /*3620*/  @P0 IMAD.WIDE.U32 R90, R0, 0x20, R90 ;  /* 0x00000020005a0825 */ /* 0x001fca00078e005a */
[----:B------:R2:W-:Y:S01]  /*3630*/  @P0 STG.E.128 desc[UR14][R90.64], R76 ;  /* 0x0000004c5a000986 */ /* 0x0005e2000c101d0e */
[----:B-1----:R-:W-:-:S03]  /*3640*/  IMAD.WIDE.U32 R88, R0, 0x10, R88 ;  /* 0x0000001000587825 */ /* 0x002fc600078e0058 */
[----:B------:R2:W-:Y:S04]  /*3650*/  @P0 STG.E.128 desc[UR14][R90.64+0x10], R80 ;  /* 0x000010505a000986 */ /* 0x0005e8000c101d0e */
[----:B------:R2:W-:Y:S02]  /*3660*/  STG.E.128 desc[UR14][R88.64], R84 ;  /* 0x0000005458007986 */ /* 0x0005e4000c101d0e */
.L_x_5925:
[----:B------:R-:W-:Y:S05]  /*3670*/  BSYNC.RECONVERGENT B0 ;  /* 0x0000000000007941 */ /* 0x000fea0003800200 */
.L_x_5919:
[----:B------:R-:W-:Y:S02]  /*3680*/  UIADD3 UR7, UPT, UPT, UR7, UR24, URZ ;  /* 0x0000001807077290 */ /* 0x000fe4000fffe0ff */
[----:B------:R-:W-:Y:S02]  /*3690*/  UPLOP3.LUT UP2, UPT, UPT, UPT, UP2, 0x40, 0x4 ;  /* 0x000000000004789c */ /* 0x000fe40003f4e820 */
[----:B------:R-:W-:-:S09]  /*36a0*/  UISETP.GE.AND UP1, UPT, UR7, UR25, UPT ;  /* 0x000000190700728c */ /* 0x000fd2000bf26270 */
[----:B------:R-:W-:Y:S05]  /*36b0*/  BRA.U !UP1, `(.L_x_5934) ;  /* 0xffffffcd09647547 */ /* 0x000fea000b83ffff */
.L_x_5912:
        /* <DEDUP_REMOVED lines=23> */
.L_x_5935:
        /* <DEDUP_REMOVED lines=13> */
.L_x_8114:


//--------------------- .text._ZN10layer_norm13ln_bwd_kernelINS_13Kernel_traitsIf6__halffS2_fjLj2048ELj1ELj1ELj4ELj16ENS_18Kernel_traits_baseILj2048EfS2_fS2_fjLj128EEEEELb1ELb0ELb0ELb1EEEvNS_9BwdParamsE --------------------------
	.section	.text._ZN10layer_norm13ln_bwd_kernelINS_13Kernel_traitsIf6__halffS2_fjLj2048ELj1ELj1ELj4ELj16ENS_18Kernel_traits_baseILj2048EfS2_fS2_fjLj128EEEEELb1ELb0ELb0ELb1EEEvNS_9BwdParamsE,"ax",@progbits
	.align	128
        .global         _ZN10layer_norm13ln_bwd_kernelINS_13Kernel_traitsIf6__halffS2_fjLj2048ELj1ELj1ELj4ELj16ENS_18Kernel_traits_baseILj2048EfS2_fS2_fjLj128EEEEELb1ELb0ELb0ELb1EEEvNS_9BwdParamsE
        .type           _ZN10layer_norm13ln_bwd_kernelINS_13Kernel_traitsIf6__halffS2_fjLj2048ELj1ELj1ELj4ELj16ENS_18Kernel_traits_baseILj2048EfS2_fS2_fjLj128EEEEELb1ELb0ELb0ELb1EEEvNS_9BwdParamsE,@function
        .size           _ZN10layer_norm13ln_bwd_kernelINS_13Kernel_traitsIf6__halffS2_fjLj2048ELj1ELj1ELj4ELj16ENS_18Kernel_traits_baseILj2048EfS2_fS2_fjLj128EEEEELb1ELb0ELb0ELb1EEEvNS_9BwdParamsE,(.L_x_8115 - _ZN10layer_norm13ln_bwd_kernelINS_13Kernel_traitsIf6__halffS2_fjLj2048ELj1ELj1ELj4ELj16ENS_18Kernel_traits_baseILj2048EfS2_fS2_fjLj128EEEEELb1ELb0ELb0ELb1EEEvNS_9BwdParamsE)
        .other          _ZN10layer_norm13ln_bwd_kernelINS_13Kernel_traitsIf6__halffS2_fjLj2048ELj1ELj1ELj4ELj16ENS_18Kernel_traits_baseILj2048EfS2_fS2_fjLj128EEEEELb1ELb0ELb0ELb1EEEvNS_9BwdParamsE,@"STO_CUDA_ENTRY STV_DEFAULT"
_ZN10layer_norm13ln_bwd_kernelINS_13Kernel_traitsIf6__halffS2_fjLj2048ELj1ELj1ELj4ELj16ENS_18Kernel_traits_baseILj2048EfS2_fS2_fjLj128EEEEELb1ELb0ELb0ELb1EEEvNS_9BwdParamsE:
.text._ZN10layer_norm13ln_bwd_kernelINS_13Kernel_traitsIf6__halffS2_fjLj2048ELj1ELj1ELj4ELj16ENS_18Kernel_traits_baseILj2048EfS2_fS2_fjLj128EEEEELb1ELb0ELb0ELb1EEEvNS_9BwdParamsE:
        /* <DEDUP_REMOVED lines=32> */
[----:B------:R-:W-:Y:S02]  /*0200*/  MOV R0, RZ ;  /* 0x000000ff00007202 */ /* 0x000fe40000000f00 */
[----:B------:R-:W-:Y:S02]  /*0210*/  CS2R R90, SRZ ;  /* 0x00000000005a7805 */ /* 0x000fe4000001ff00 */
[----:B------:R-:W-:-:S02]  /*0220*/  CS2R R92, SRZ ;  /* 0x00000000005c7805 */ /* 0x000fc4000001ff00 */
[----:B------:R-:W-:Y:S02]  /*0230*/  CS2R R94, SRZ ;  /* 0x00000000005e7805 */ /* 0x000fe4000001ff00 */
[----:B------:R-:W-:Y:S02]  /*0240*/  CS2R R14, SRZ ;  /* 0x00000000000e7805 */ /* 0x000fe4000001ff00 */
[----:B------:R-:W-:Y:S02]  /*0250*/  CS2R R80, SRZ ;  /* 0x0000000000507805 */ /* 0x000fe4000001ff00 */
[----:B------:R-:W-:Y:S01]  /*0260*/  CS2R R82, SRZ ;  /* 0x0000000000527805 */ /* 0x000fe2000001ff00 */
[----:B------:R-:W3:Y:S01]  /*0270*/  LDCU UR4, c[0x0][0x408] ;  /* 0x00008100ff0477ac */ /* 0x000ee20008000800 */
[----:B0-----:R-:W-:Y:S01]  /*0280*/  IMAD.WIDE.U32 R2, R13, 0x20, R2 ;  /* 0x000000200d027825 */ /* 0x001fe200078e0002 */
[----:B------:R-:W-:Y:S02]  /*0290*/  CS2R R84, SRZ ;  /* 0x0000000000547805 */ /* 0x000fe4000001ff00 */
[----:B------:R-:W-:-:S02]  /*02a0*/  CS2R R86, SRZ ;  /* 0x0000000000567805 */ /* 0x000fc4000001ff00 */
[----:B------:R-:W-:Y:S02]  /*02b0*/  CS2R R88, SRZ ;  /* 0x0000000000587805 */ /* 0x000fe4000001ff00 */
[----:B------:R-:W-:Y:S01]  /*02c0*/  MOV R98, RZ ;  /* 0x000000ff00627202 */ /* 0x000fe20000000f00 */
[----:B--2---:R-:W5:Y:S01]  /*02d0*/  LDG.E.128 R28, desc[UR6][R2.64] ;  /* 0x00000006021c7981 */ /* 0x004f62000c1e1d00 */
[----:B------:R-:W0:Y:S01]  /*02e0*/  LDCU UR9, c[0x0][0x388] ;  /* 0x00007100ff0977ac */ /* 0x000e220008000800 */
[----:B-1----:R-:W-:Y:S02]  /*02f0*/  ISETP.NE.U32.AND P1, PT, R4, RZ, PT ;  /* 0x000000ff0400720c */ /* 0x002fe40003f25070 */
[----:B------:R-:W5:Y:S01]  /*0300*/  LDG.E.128 R24, desc[UR6][R2.64+0x10] ;  /* 0x0000100602187981 */ /* 0x000f62000c1e1d00 */
[----:B------:R-:W-:Y:S01]  /*0310*/  MOV R97, UR5 ;  /* 0x0000000500617c02 */ /* 0x000fe20008000f00 */
[----:B------:R-:W1:Y:S01]  /*0320*/  LDCU.U8 UR8, c[0x0][0x410] ;  /* 0x00008200ff0877ac */ /* 0x000e620008000000 */
[----:B------:R-:W-:Y:S01]  /*0330*/  ISETP.NE.AND.EX P1, PT, R5, RZ, PT, P1 ;  /* 0x000000ff0500720c */ /* 0x000fe20003f25310 */
[----:B------:R-:W5:Y:S01]  /*0340*/  LDG.E.128 R20, desc[UR6][R2.64+0x1000] ;  /* 0x0010000602147981 */ /* 0x000f62000c1e1d00 */
[----:B------:R-:W-:Y:S01]  /*0350*/  CS2R R4, SRZ ;  /* 0x0000000000047805 */ /* 0x000fe2000001ff00 */
[----:B------:R-:W2:Y:S02]  /*0360*/  LDCU UR12, c[0x0][0x400] ;  /* 0x00008000ff0c77ac */ /* 0x000ea40008000800 */
[----:B------:R4:W5:Y:S01]  /*0370*/  LDG.E.128 R16, desc[UR6][R2.64+0x1010] ;  /* 0x0010100602107981 */ /* 0x000962000c1e1d00 */
[----:B------:R-:W0:Y:S01]  /*0380*/  LDCU.64 UR14, c[0x0][0x478] ;  /* 0x00008f00ff0e77ac */ /* 0x000e220008000a00 */
[----:B------:R-:W0:Y:S01]  /*0390*/  LDCU.64 UR10, c[0x0][0x438] ;  /* 0x00008700ff0a77ac */ /* 0x000e220008000a00 */
[----:B---34-:R-:W-:-:S07]  /*03a0*/  CS2R R2, SRZ ;  /* 0x0000000000027805 */ /* 0x018fce000001ff00 */
.L_x_5947:
[----:B------:R-:W3:Y:S01]  /*03b0*/  S2R R13, SR_TID.X ;  /* 0x00000000000d7919 */ /* 0x000ee20000002100 */
[----:B------:R-:W4:Y:S01]  /*03c0*/  LDC.64 R56, c[0x0][0x3c0] ;  /* 0x0000f000ff387b82 */ /* 0x000f220000000a00 */
[----:B0-----:R-:W-:-:S05]  /*03d0*/  IMAD R58, R97, UR9, RZ ;  /* 0x00000009613a7c24 */ /* 0x001fca000f8e02ff */
[----:B------:R-:W-:Y:S02]  /*03e0*/  SHF.R.S32.HI R59, RZ, 0x1f, R58 ;  /* 0x0000001fff3b7819 */ /* 0x000fe4000001143a */
[----:B------:R-:W0:Y:S02]  /*03f0*/  LDC.64 R76, c[0x0][0x428] ;  /* 0x00010a00ff4c7b82 */ /* 0x000e240000000a00 */
[----:B------:R-:W-:-:S06]  /*0400*/  LEA.HI R59, R59, R58, RZ, 0x3 ;  /* 0x0000003a3b3b7211 */ /* 0x000fcc00078f18ff */
[----:B------:R-:W1:Y:S08]  /*0410*/  LDC.64 R108, c[0x0][0x3a8] ;  /* 0x0000ea00ff6c7b82 */ /* 0x000e700000000a00 */
[----:B------:R-:W2:Y:S01]  /*0420*/  LDC.64 R106, c[0x0][0x3c8] ;  /* 0x0000f200ff6a7b82 */ /* 0x000ea20000000a00 */
[----:B----4-:R-:W-:Y:S01]  /*0430*/  IMAD.WIDE R110, R97, 0x4, R56 ;  /* 0x00000004616e7825 */ /* 0x010fe200078e0238 */
[----:B---3--:R-:W-:-:S05]  /*0440*/  LOP3.LUT R60, R13, 0x60, RZ, 0xc0, !PT ;  /* 0x000000600d3c7812 */ /* 0x008fca00078ec0ff */
[----:B------:R-:W3:Y:S01]  /*0450*/  LDG.E R110, desc[UR6][R110.64] ;  /* 0x000000066e6e7981 */ /* 0x000ee2000c1e1900 */
[----:B------:R-:W-:-:S04]  /*0460*/  LOP3.LUT R60, R60, R99, RZ, 0xfc, !PT ;  /* 0x000000633c3c7212 */ /* 0x000fc800078efcff */
[----:B------:R-:W-:-:S05]  /*0470*/  LEA.HI.SX32 R101, R59, R60, 0x1d ;  /* 0x0000003c3b657211 */ /* 0x000fca00078feaff */
[C---:B0-----:R-:W-:Y:S01]  /*0480*/  IMAD.WIDE.U32 R60, R101.reuse, 0x10, R76 ;  /* 0x00000010653c7825 */ /* 0x041fe200078e004c */
[----:B------:R-:W-:-:S03]  /*0490*/  IADD3 R100, PT, PT, R101, 0x80, RZ ;  /* 0x0000008065647810 */ /* 0x000fc60007ffe0ff */
[----:B-1----:R-:W-:Y:S02]  /*04a0*/  IMAD.WIDE.U32 R104, R101, 0x20, R108 ;  /* 0x0000002065687825 */ /* 0x002fe400078e006c */
[----:B------:R-:W4:Y:S02]  /*04b0*/  LDG.E.128 R60, desc[UR6][R60.64] ;  /* 0x000000063c3c7981 */ /* 0x000f24000c1e1d00 */
[C---:B------:R-:W-:Y:S02]  /*04c0*/  IMAD.WIDE.U32 R76, R100.reuse, 0x10, R76 ;  /* 0x00000010644c7825 */ /* 0x040fe400078e004c */
[----:B------:R-:W4:Y:S02]  /*04d0*/  LDG.E.128 R56, desc[UR6][R104.64] ;  /* 0x0000000668387981 */ /* 0x000f24000c1e1d00 */
[----:B------:R-:W-:Y:S02]  /*04e0*/  IMAD.WIDE.U32 R108, R100, 0x20, R108 ;  /* 0x00000020646c7825 */ /* 0x000fe400078e006c */
[----:B------:R-:W4:Y:S02]  /*04f0*/  LDG.E.128 R64, desc[UR6][R104.64+0x10] ;  /* 0x0000100668407981 */ /* 0x000f24000c1e1d00 */
[----:B--2---:R-:W-:-:S02]  /*0500*/  IMAD.WIDE R106, R97, 0x4, R106 ;  /* 0x00000004616a7825 */ /* 0x004fc400078e026a */
[----:B------:R-:W2:Y:S04]  /*0510*/  LDG.E.128 R68, desc[UR6][R108.64] ;  /* 0x000000066c447981 */ /* 0x000ea8000c1e1d00 */
[----:B------:R0:W2:Y:S04]  /*0520*/  LDG.E.128 R72, desc[UR6][R108.64+0x10] ;  /* 0x000010066c487981 */ /* 0x0000a8000c1e1d00 */
[----:B------:R-:W2:Y:S04]  /*0530*/  LDG.E.128 R76, desc[UR6][R76.64] ;  /* 0x000000064c4c7981 */ /* 0x000ea8000c1e1d00 */
[----:B------:R3:W2:Y:S01]  /*0540*/  LDG.E R102, desc[UR6][R106.64] ;  /* 0x000000066a667981 */ /* 0x0006a2000c1e1900 */
        /* <DEDUP_REMOVED lines=13> */
[----:B---3--:R-:W-:Y:S01]  /*0620*/  FSEL R106, R110, RZ, !P2 ;  /* 0x000000ff6e6a7208 */ /* 0x008fe20005000000 */
[--C-:B----4-:R-:W-:Y:S02]  /*0630*/  HADD2.F32 R113, -RZ, R60.reuse.H0_H0 ;  /* 0x2000003cff717230 */ /* 0x110fe40000004100 */
[----:B------:R-:W-:Y:S02]  /*0640*/  HADD2.F32 R60, -RZ, R60.H1_H1 ;  /* 0x3000003cff3c7230 */ /* 0x000fe40000004100 */
[C---:B------:R-:W-:Y:S01]  /*0650*/  FADD.FTZ R115, -R106.reuse, R57 ;  /* 0x000000396a737221 */ /* 0x040fe20000010100 */
[----:B------:R-:W-:Y:S01]  /*0660*/  FADD.FTZ R58, -R106, R58 ;  /* 0x0000003a6a3a7221 */ /* 0x000fe20000010100 */
[----:B-----5:R-:W-:Y:S01]  /*0670*/  FMUL.FTZ R112, R28, R113 ;  /* 0x000000711c707220 */ /* 0x020fe20000410000 */
        /* <DEDUP_REMOVED lines=8> */
[C---:B--2---:R-:W-:Y:S01]  /*0700*/  FADD.FTZ R61, -R106.reuse, R68 ;  /* 0x000000446a3d7221 */ /* 0x044fe20000010100 */
        /* <DEDUP_REMOVED lines=238> */
.L_x_5938:
        /* <DEDUP_REMOVED lines=61> */
.L_x_5939:
        /* <DEDUP_REMOVED lines=72> */
.L_x_5940:
        /* <DEDUP_REMOVED lines=61> */
.L_x_5941:
[----:B------:R-:W0:Y:S02]  /*2210*/  @P0 LDC.64 R60, c[0x0][0x478] ;  /* 0x00011e00ff3c0b82 */ /* 0x000e240000000a00 */
[----:B0-----:R-:W-:-:S04]  /*2220*/  @P0 IMAD.WIDE.U32 R60, R100, 0x20, R60 ;  /* 0x00000020643c0825 */ /* 0x001fc800078e003c */
[----:B------:R-:W-:Y:S01]  /*2230*/  IMAD.WIDE.U32 R100, R100, 0x10, R104 ;  /* 0x0000001064647825 */ /* 0x000fe200078e0068 */
[----:B------:R1:W-:Y:S04]  /*2240*/  @P0 STG.E.128 desc[UR6][R60.64], R52 ;  /* 0x000000343c000986 */ /* 0x0003e8000c101d06 */
[----:B------:R1:W-:Y:S04]  /*2250*/  @P0 STG.E.128 desc[UR6][R60.64+0x10], R48 ;  /* 0x000010303c000986 */ /* 0x0003e8000c101d06 */
[----:B------:R1:W-:Y:S01]  /*2260*/  STG.E.128 desc[UR6][R100.64], R56 ;  /* 0x0000003864007986 */ /* 0x0003e2000c101d06 */
[----:B------:R-:W-:Y:S05]  /*2270*/  BRA `(.L_x_5942) ;  /* 0x00000010001c7947 */ /* 0x000fea0003800000 */
.L_x_5937:
        /* <DEDUP_REMOVED lines=65> */
.L_x_5943:
        /* <DEDUP_REMOVED lines=61> */
.L_x_5944:
        /* <DEDUP_REMOVED lines=70> */
.L_x_5945:
        /* <DEDUP_REMOVED lines=61> */
.L_x_5946:
[----:B------:R-:W0:Y:S02]  /*3290*/  @P0 LDC.64 R60, c[0x0][0x478] ;  /* 0x00011e00ff3c0b82 */ /* 0x000e240000000a00 */
[----:B0-----:R-:W-:-:S04]  /*32a0*/  @P0 IMAD.WIDE.U32 R60, R100, 0x20, R60 ;  /* 0x00000020643c0825 */ /* 0x001fc800078e003c */
[----:B------:R-:W-:Y:S01]  /*32b0*/  IMAD.WIDE.U32 R100, R100, 0x10, R104 ;  /* 0x0000001064647825 */ /* 0x000fe200078e0068 */
[----:B------:R0:W-:Y:S04]  /*32c0*/  @P0 STG.E.128 desc[UR6][R60.64], R52 ;  /* 0x000000343c000986 */ /* 0x0001e8000c101d06 */
[----:B------:R0:W-:Y:S04]  /*32d0*/  @P0 STG.E.128 desc[UR6][R60.64+0x10], R48 ;  /* 0x000010303c000986 */ /* 0x0001e8000c101d06 */
[----:B------:R0:W-:Y:S02]  /*32e0*/  STG.E.128 desc[UR6][R100.64], R56 ;  /* 0x0000003864007986 */ /* 0x0001e4000c101d06 */
.L_x_5942:
        /* <DEDUP_REMOVED lines=37> */
.L_x_5936:
        /* <DEDUP_REMOVED lines=16> */
.L_x_5948:
        /* <DEDUP_REMOVED lines=12> */
.L_x_8115:


//--------------------- .text._ZN10layer_norm22ln_bwd_finalize_kernelINS_22Kernel_traits_finalizeILj2048Ef6__halffS2_fjLb0ELj1024ELj4ENS_18Kernel_traits_baseILj2048EfS2_fS2_fjLj1024EEEEELb0ELb0EEEvNS_9BwdParamsE --------------------------
	.section	.text._ZN10layer_norm22ln_bwd_finalize_kernelINS_22Kernel_traits_finalizeILj2048Ef6__halffS2_fjLb0ELj1024ELj4ENS_18Kernel_traits_baseILj2048EfS2_fS2_fjLj1024EEEEELb0ELb0EEEvNS_9BwdParamsE,"ax",@progbits
	.align	128
        .global         _ZN10layer_norm22ln_bwd_finalize_kernelINS_22Kernel_traits_finalizeILj2048Ef6__halffS2_fjLb0ELj1024ELj4ENS_18Kernel_traits_baseILj2048EfS2_fS2_fjLj1024EEEEELb0ELb0EEEvNS_9BwdParamsE
        .type           _ZN10layer_norm22ln_bwd_finalize_kernelINS_22Kernel_traits_finalizeILj2048Ef6__halffS2_fjLb0ELj1024ELj4ENS_18Kernel_traits_baseILj2048EfS2_fS2_fjLj1024EEEEELb0ELb0EEEvNS_9BwdParamsE,@function
        .size           _ZN10layer_norm22ln_bwd_finalize_kernelINS_22Kernel_traits_finalizeILj2048Ef6__halffS2_fjLb0ELj1024ELj4ENS_18Kernel_traits_baseILj2048EfS2_fS2_fjLj1024EEEEELb0ELb0EEEvNS_9BwdParamsE,(.L_x_8116 - _ZN10layer_norm22ln_bwd_finalize_kernelINS_22Kernel_traits_finalizeILj2048Ef6__halffS2_fjLb0ELj1024ELj4ENS_18Kernel_traits_baseILj2048EfS2_fS2_fjLj1024EEEEELb0ELb0EEEvNS_9BwdParamsE)
        .other          _ZN10layer_norm22ln_bwd_finalize_kernelINS_22Kernel_traits_finalizeILj2048Ef6__halffS2_fjLb0ELj1024ELj4ENS_18Kernel_traits_baseILj2048EfS2_fS2_fjLj1024EEEEELb0ELb0EEEvNS_9BwdParamsE,@"STO_CUDA_ENTRY STV_DEFAULT"
_ZN10layer_norm22ln_bwd_finalize_kernelINS_22Kernel_traits_finalizeILj2048Ef6__halffS2_fjLb0ELj1024ELj4ENS_18Kernel_traits_baseILj2048EfS2_fS2_fjLj1024EEEEELb0ELb0EEEvNS_9BwdParamsE:
.text._ZN10layer_norm22ln_bwd_finalize_kernelINS_22Kernel_traits_finalizeILj2048Ef6__halffS2_fjLb0ELj1024ELj4ENS_18Kernel_traits_baseILj2048EfS2_fS2_fjLj1024EEEEELb0ELb0EEEvNS_9BwdParamsE:
        /* <DEDUP_REMOVED lines=82> */
.L_x_5953:
        /* <DEDUP_REMOVED lines=118> */
.L_x_5952:
[----:B------:R-:W-:Y:S05]  /*0c80*/  BSYNC.RECONVERGENT B1 ;  /* 0x0000000000017941 */ /* 0x000fea0003800200 */
.L_x_5951:
        /* <DEDUP_REMOVED lines=75> */
.L_x_5955:
[----:B------:R-:W-:Y:S05]  /*1140*/  BSYNC.RECONVERGENT B1 ;  /* 0x0000000000017941 */ /* 0x000fea0003800200 */
.L_x_5954:
        /* <DEDUP_REMOVED lines=37> */
.L_x_5957:
[----:B------:R-:W-:Y:S05]  /*13a0*/  BSYNC.RECONVERGENT B1 ;  /* 0x0000000000017941 */ /* 0x000fea0003800200 */
.L_x_5956:
[----:B------:R-:W-:Y:S05]  /*13b0*/  @!P1 BRA `(.L_x_5950) ;  /* 0x0000000000409947 */ /* 0x000fea0003800000 */
[----:B------:R-:W0:Y:S01]  /*13c0*/  LDC.64 R6, c[0x0][0x440] ;  /* 0x00011000ff067b82 */ /* 0x000e220000000a00 */
[----:B------:R-:W-:Y:S01]  /*13d0*/  IMAD R59, R2, R56, R59 ;  /* 0x00000038023b7224 */ /* 0x000fe200078e023b */
[----:B------:R-:W-:Y:S02]  /*13e0*/  LOP3.LUT R8, R8, 0x1f, RZ, 0xc0, !PT ;  /* 0x0000001f08087812 */ /* 0x000fe400078ec0ff */
[----:B------:R-:W-:Y:S02]  /*13f0*/  IADD3 R9, PT, PT, -R9, RZ, RZ ;  /* 0x000000ff09097210 */ /* 0x000fe40007ffe1ff */
[----:B------:R-:W-:Y:S02]  /*1400*/  IADD3 R59, PT, PT, R8, R59, RZ ;  /* 0x0000003b083b7210 */ /* 0x000fe40007ffe0ff */
[----:B------:R-:W1:Y:S05]  /*1410*/  LDC.64 R10, c[0x0][0x448] ;  /* 0x00011200ff0a7b82 */ /* 0x000e6a0000000a00 */
.L_x_5958:
        /* <DEDUP_REMOVED lines=10> */
.L_x_5950:
[----:B------:R-:W-:Y:S05]  /*14c0*/  BSYNC.RECONVERGENT B0 ;  /* 0x0000000000007941 */ /* 0x000fea0003800200 */
.L_x_5949:
        /* <DEDUP_REMOVED lines=57> */
.L_x_5959:
        /* <DEDUP_REMOVED lines=10> */
.L_x_8116:


//--------------------- .text._ZN10layer_norm13ln_bwd_kernelINS_13Kernel_traitsIf6__halffS2_fjLj2048ELj1ELj1ELj4ELj16ENS_18Kernel_traits_baseILj2048EfS2_fS2_fjLj128EEEEELb1ELb0ELb1ELb0EEEvNS_9BwdParamsE --------------------------
	.section	.text._ZN10layer_norm13ln_bwd_kernelINS_13Kernel_traitsIf6__halffS2_fjLj2048ELj1ELj1ELj4ELj16ENS_18Kernel_traits_baseILj2048EfS2_fS2_fjLj128EEEEELb1ELb0ELb1ELb0EEEvNS_9BwdParamsE,"ax",@progbits
	.align	128
        .global         _ZN10layer_norm13ln_bwd_kernelINS_13Kernel_traitsIf6__halffS2_fjLj2048ELj1ELj1ELj4ELj16ENS_18Kernel_traits_baseILj2048EfS2_fS2_fjLj128EEEEELb1ELb0ELb1ELb0EEEvNS_9BwdParamsE
        .type           _ZN10layer_norm13ln_bwd_kernelINS_13Kernel_traitsIf6__halffS2_fjLj2048ELj1ELj1ELj4ELj16ENS_18Kernel_traits_baseILj2048EfS2_fS2_fjLj128EEEEELb1ELb0ELb1ELb0EEEvNS_9BwdParamsE,@function
        .size           _ZN10layer_norm13ln_bwd_kernelINS_13Kernel_traitsIf6__halffS2_fjLj2048ELj1ELj1ELj4ELj16ENS_18Kernel_traits_baseILj2048EfS2_fS2_fjLj128EEEEELb1ELb0ELb1ELb0EEEvNS_9BwdParamsE,(.L_x_8117 - _ZN10layer_norm13ln_bwd_kernelINS_13Kernel_traitsIf6__halffS2_fjLj2048ELj1ELj1ELj4ELj16ENS_18Kernel_traits_baseILj2048EfS2_fS2_fjLj128EEEEELb1ELb0ELb1ELb0EEEvNS_9BwdParamsE)
        .other          _ZN10layer_norm13ln_bwd_kernelINS_13Kernel_traitsIf6__halffS2_fjLj2048ELj1ELj1ELj4ELj16ENS_18Kernel_traits_baseILj2048EfS2_fS2_fjLj128EEEEELb1ELb0ELb1ELb0EEEvNS_9BwdParamsE,@"STO_CUDA_ENTRY STV_DEFAULT"
_ZN10layer_norm13ln_bwd_kernelINS_13Kernel_traitsIf6__halffS2_fjLj2048ELj1ELj1ELj4ELj16ENS_18Kernel_traits_baseILj2048EfS2_fS2_fjLj128EEEEELb1ELb0ELb1ELb0EEEvNS_9BwdParamsE:
.text._ZN10layer_norm13ln_bwd_kernelINS_13Kernel_traitsIf6__halffS2_fjLj2048ELj1ELj1ELj4ELj16ENS_18Kernel_traits_baseILj2048EfS2_fS2_fjLj128EEEEELb1ELb0ELb1ELb0EEEvNS_9BwdParamsE:
        /* <DEDUP_REMOVED lines=67> */
.L_x_6039:
        /* <DEDUP_REMOVED lines=75> */
[----:B------:R-:W-:-:S02]  /*08e0*/  HADD2.F32 R117, -RZ, R92.H0_H0 ;  /* 0x2000005cff757230 */ /* 0x000fc40000004100 */
[C---:B------:R-:W-:Y:S01]  /*08f0*/  FADD.FTZ R90, -R120.reuse, R99 ;  /* 0x00000063785a7221 */ /* 0x040fe20000010100 */
[----:B------:R-:W-:Y:S02]  /*0900*/  HADD2.F32 R91, -RZ, R94.H0_H0 ;  /* 0x2000005eff5b7230 */ /* 0x000fe40000004100 */
[----:B------:R-:W-:Y:S01]  /*0910*/  FADD.FTZ R118, -R120, R89 ;  /* 0x0000005978767221 */ /* 0x000fe20000010100 */
[----:B------:R-:W-:Y:S02]  /*0920*/  HADD2.F32 R92, -RZ, R92.H1_H1 ;  /* 0x3000005cff5c7230 */ /* 0x000fe40000004100 */
[----:B------:R-:W-:Y:S01]  /*0930*/  FADD.FTZ R40, R40, R117 ;  /* 0x0000007528287221 */ /* 0x000fe20000010000 */
[--C-:B------:R-:W-:Y:S02]  /*0940*/  HADD2.F32 R113, -RZ, R93.reuse.H0_H0 ;  /* 0x2000005dff717230 */ /* 0x100fe40000004100 */
[----:B------:R-:W-:Y:S01]  /*0950*/  FFMA.FTZ R56, R119, R117, R56 ;  /* 0x0000007577387223 */ /* 0x000fe20000010038 */
[----:B------:R-:W-:-:S02]  /*0960*/  HADD2.F32 R112, -RZ, R93.H1_H1 ;  /* 0x3000005dff707230 */ /* 0x000fc40000004100 */
[----:B------:R-:W-:Y:S01]  /*0970*/  FMUL.FTZ R99, R96, UR28 ;  /* 0x0000001c60637c20 */ /* 0x000fe20008410000 */
[----:B------:R-:W-:Y:S01]  /*0980*/  FADD.FTZ R93, -R120, R97 ;  /* 0x00000061785d7221 */ /* 0x000fe20000010100 */
[----:B-----5:R-:W-:Y:S01]  /*0990*/  FMUL.FTZ R117, R72, R117 ;  /* 0x0000007548757220 */ /* 0x020fe20000410000 */
[--C-:B------:R-:W-:Y:S02]  /*09a0*/  HADD2.F32 R89, -RZ, R95.reuse.H0_H0 ;  /* 0x2000005fff597230 */ /* 0x100fe40000004100 */
[----:B------:R-:W-:Y:S01]  /*09b0*/  FMUL.FTZ R118, R118, UR28 ;  /* 0x0000001c76767c20 */ /* 0x000fe20008410000 */
[----:B------:R-:W-:Y:S02]  /*09c0*/  HADD2.F32 R88, -RZ, R95.H1_H1 ;  /* 0x3000005fff587230 */ /* 0x000fe40000004100 */
[----:B------:R-:W-:Y:S01]  /*09d0*/  FADD.FTZ R95, -R120, R98 ;  /* 0x00000062785f7221 */ /* 0x000fe20000010100 */
[----:B------:R-:W-:Y:S01]  /*09e0*/  FMUL.FTZ R115, R115, UR28 ;  /* 0x0000001c73737c20 */ /* 0x000fe20008410000 */
[----:B------:R-:W-:Y:S01]  /*09f0*/  FADD.FTZ R36, R36, R91 ;  /* 0x0000005b24247221 */ /* 0x000fe20000010000 */
[-C--:B------:R-:W-:Y:S01]  /*0a00*/  FFMA.FTZ R52, R99, R91.reuse, R52 ;  /* 0x0000005b63347223 */ /* 0x080fe20000010034 */
[----:B------:R-:W-:Y:S01]  /*0a10*/  FMUL.FTZ R97, R68, R91 ;  /* 0x0000005b44617220 */ /* 0x000fe20000410000 */
[-C--:B------:R-:W-:Y:S01]  /*0a20*/  FMUL.FTZ R116, R73, R92.reuse ;  /* 0x0000005c49747220 */ /* 0x080fe20000410000 */
[----:B------:R-:W-:Y:S01]  /*0a30*/  FMUL.FTZ R98, R93, UR28 ;  /* 0x0000001c5d627c20 */ /* 0x000fe20008410000 */
[----:B------:R-:W-:Y:S01]  /*0a40*/  FADD.FTZ R91, RZ, R117 ;  /* 0x00000075ff5b7221 */ /* 0x000fe20000010000 */
[----:B------:R-:W-:Y:S01]  /*0a50*/  FFMA.FTZ R93, R119, R117, RZ ;  /* 0x00000075775d7223 */ /* 0x000fe200000100ff */
[----:B------:R-:W-:Y:S01]  /*0a60*/  FMUL.FTZ R114, R114, UR28 ;  /* 0x0000001c72727c20 */ /* 0x000fe20008410000 */
[----:B------:R-:W-:Y:S01]  /*0a70*/  FADD.FTZ R41, R41, R92 ;  /* 0x0000005c29297221 */ /* 0x000fe20000010000 */
[----:B------:R-:W-:Y:S01]  /*0a80*/  FFMA.FTZ R57, R118, R92, R57 ;  /* 0x0000005c76397223 */ /* 0x000fe20000010039 */
[----:B------:R-:W-:Y:S01]  /*0a90*/  FADD.FTZ R42, R42, R113 ;  /* 0x000000712a2a7221 */ /* 0x000fe20000010000 */
[-C--:B------:R-:W-:Y:S01]  /*0aa0*/  FFMA.FTZ R58, R115, R113.reuse, R58 ;  /* 0x00000071733a7223 */ /* 0x080fe2000001003a */
[----:B------:R-:W-:Y:S01]  /*0ab0*/  FMUL.FTZ R113, R74, R113 ;  /* 0x000000714a717220 */ /* 0x000fe20000410000 */
[----:B------:R-:W-:Y:S01]  /*0ac0*/  FADD.FTZ R92, R91, R116 ;  /* 0x000000745b5c7221 */ /* 0x000fe20000010000 */
[----:B-1----:R-:W-:Y:S01]  /*0ad0*/  FFMA.FTZ R124, R118, R116, R93 ;  /* 0x00000074767c7223 */ /* 0x002fe2000001005d */
[----:B------:R-:W-:-:S02]  /*0ae0*/  HADD2.F32 R94, -RZ, R94.H1_H1 ;  /* 0x3000005eff5e7230 */ /* 0x000fc40000004100 */
        /* <DEDUP_REMOVED lines=26> */
.L_x_5964:
[----:B------:R-:W-:Y:S05]  /*0c90*/  BSYNC.RECONVERGENT B1 ;  /* 0x0000000000017941 */ /* 0x000fea0003800200 */
.L_x_5963:
        /* <DEDUP_REMOVED lines=11> */
[----:B--2---:R-:W-:-:S12]  /*0d50*/  IMAD.WIDE.U32 R100, R121, 0x8, R100 ;  /* 0x0000000879647825 */ /* 0x004fd800078e0064 */
[----:B------:R-:W0:Y:S02]  /*0d60*/  @P0 LDC.64 R102, c[0x0][0x438] ;  /* 0x00010e00ff660b82 */ /* 0x000e240000000a00 */
[----:B0-----:R-:W-:Y:S02]  /*0d70*/  @P0 IMAD.WIDE.U32 R106, R122, 0x20, R102 ;  /* 0x000000207a6a0825 */ /* 0x001fe400078e0066 */
[----:B------:R-:W5:Y:S04]  /*0d80*/  LDG.E.64 R102, desc[UR20][R100.64] ;  /* 0x0000001464667981 */ /* 0x000f68000c1e1b00 */
        /* <DEDUP_REMOVED lines=9> */
[----:B------:R-:W-:Y:S01]  /*0e20*/  FADD.FTZ R10, -R120, R11 ;  /* 0x0000000b780a7221 */ /* 0x000fe20000010100 */
[----:B------:R-:W-:Y:S01]  /*0e30*/  FMUL.FTZ R3, R3, UR28 ;  /* 0x0000001c03037c20 */ /* 0x000fe20008410000 */
[----:B------:R-:W-:-:S02]  /*0e40*/  HADD2.F32 R11, -RZ, R88.H0_H0 ;  /* 0x20000058ff0b7230 */ /* 0x000fc40000004100 */
[----:B------:R-:W-:Y:S01]  /*0e50*/  FMUL.FTZ R4, R4, UR28 ;  /* 0x0000001c04047c20 */ /* 0x000fe20008410000 */
[----:B0-----:R-:W-:Y:S02]  /*0e60*/  HADD2.F32 R106, -RZ, R88.H1_H1 ;  /* 0x30000058ff6a7230 */ /* 0x001fe40000004100 */
[----:B------:R-:W-:Y:S01]  /*0e70*/  FMUL.FTZ R5, R5, UR28 ;  /* 0x0000001c05057c20 */ /* 0x000fe20008410000 */
[--C-:B------:R-:W-:Y:S02]  /*0e80*/  HADD2.F32 R101, -RZ, R89.reuse.H0_H0 ;  /* 0x20000059ff657230 */ /* 0x100fe40000004100 */
        /* <DEDUP_REMOVED lines=14> */
[----:B------:R-:W-:-:S02]  /*0f70*/  HADD2.F32 R89, -RZ, R91.H0_H0 ;  /* 0x2000005bff597230 */ /* 0x000fc40000004100 */
[----:B------:R-:W-:Y:S01]  /*0f80*/  FADD.FTZ R108, R125, R100 ;  /* 0x000000647d6c7221 */ /* 0x000fe20000010000 */
[----:B------:R-:W-:Y:S02]  /*0f90*/  HADD2.F32 R88, -RZ, R91.H1_H1 ;  /* 0x3000005bff587230 */ /* 0x000fe40000004100 */
[----:B------:R-:W-:Y:S01]  /*0fa0*/  FFMA.FTZ R91, R3, R100, R124 ;  /* 0x00000064035b7223 */ /* 0x000fe2000001007c */
[----:B------:R-:W-:Y:S01]  /*0fb0*/  FADD.FTZ R109, R108, R11 ;  /* 0x0000000b6c6d7221 */ /* 0x000fe20000010000 */
[--C-:B------:R-:W-:Y:S02]  /*0fc0*/  HADD2.F32 R107, -RZ, R90.reuse.H0_H0 ;  /* 0x2000005aff6b7230 */ /* 0x100fe40000004100 */
[----:B------:R-:W-:Y:S01]  /*0fd0*/  FFMA.FTZ R110, R4, R11, R91 ;  /* 0x0000000b046e7223 */ /* 0x000fe2000001005b */
[----:B------:R-:W-:Y:S02]  /*0fe0*/  HADD2.F32 R90, -RZ, R90.H1_H1 ;  /* 0x3000005aff5a7230 */ /* 0x000fe40000004100 */
[----:B------:R-:W-:Y:S01]  /*0ff0*/  FMUL.FTZ R7, R7, UR28 ;  /* 0x0000001c07077c20 */ /* 0x000fe20008410000 */
[----:B------:R-:W-:Y:S01]  /*1000*/  FMUL.FTZ R8, R8, UR28 ;  /* 0x0000001c08087c20 */ /* 0x000fe20008410000 */
        /* <DEDUP_REMOVED lines=26> */
[----:B------:R-:W-:Y:S06]  /*11b0*/  BRA `(.L_x_5965) ;  /* 0x0000000000d47947 */ /* 0x000fec0003800000 */
.L_x_5962:
        /* <DEDUP_REMOVED lines=27> */
.L_x_5968:
[----:B-1----:R-:W-:Y:S05]  /*1370*/  BSYNC.RECONVERGENT B1 ;  /* 0x0000000000017941 */ /* 0x002fea0003800200 */
.L_x_5967:
[----:B------:R-:W-:Y:S01]  /*1380*/  CS2R R124, SRZ ;  /* 0x00000000007c7805 */ /* 0x000fe2000001ff00 */
[----:B------:R-:W-:Y:S06]  /*1390*/  @!P2 BRA `(.L_x_5965) ;  /* 0x00000000005ca947 */ /* 0x000fec0003800000 */
[----:B0-----:R-:W0:Y:S02]  /*13a0*/  LDC.64 R88, c[0x0][0x3b0] ;  /* 0x0000ec00ff587b82 */ /* 0x001e240000000a00 */
[----:B0-----:R-:W-:-:S05]  /*13b0*/  IMAD.WIDE.U32 R88, R123, 0x8, R88 ;  /* 0x000000087b587825 */ /* 0x001fca00078e0058 */
[----:B------:R1:W5:Y:S01]  /*13c0*/  LDG.E.64 R102, desc[UR20][R88.64] ;  /* 0x0000001458667981 */ /* 0x000362000c1e1b00 */
[----:B------:R-:W-:Y:S05]  /*13d0*/  BRA `(.L_x_5965) ;  /* 0x00000000004c7947 */ /* 0x000fea0003800000 */
.L_x_5966:
        /* <DEDUP_REMOVED lines=19> */
.L_x_5965:
[----:B-1----:R-:W-:Y:S05]  /*1510*/  BSYNC.RECONVERGENT B0 ;  /* 0x0000000000007941 */ /* 0x002fea0003800200 */
.L_x_5961:
        /* <DEDUP_REMOVED lines=31> */
.L_x_5970:
[----:B------:R-:W-:Y:S05]  /*1710*/  BSYNC.RECONVERGENT B0 ;  /* 0x0000000000007941 */ /* 0x000fea0003800200 */
.L_x_5969:
        /* <DEDUP_REMOVED lines=28> */
[----:B------:R-:W-:Y:S01]  /*18e0*/  HFMA2 R90, -RZ, RZ, 0, 0 ;  /* 0x00000000ff5a7431 */ /* 0x000fe200000001ff */
        /* <DEDUP_REMOVED lines=22> */
.L_x_5975:
        /* <DEDUP_REMOVED lines=12> */
.L_x_5976:
        /* <DEDUP_REMOVED lines=12> */
.L_x_5977:
        /* <DEDUP_REMOVED lines=12> */
.L_x_5978:
        /* <DEDUP_REMOVED lines=12> */
.L_x_5979:
        /* <DEDUP_REMOVED lines=12> */
.L_x_5980:
        /* <DEDUP_REMOVED lines=12> */
.L_x_5981:
        /* <DEDUP_REMOVED lines=14> */
.L_x_5974:
        /* <DEDUP_REMOVED lines=45> */
.L_x_5983:
        /* <DEDUP_REMOVED lines=12> */
.L_x_5984:
        /* <DEDUP_REMOVED lines=12> */
.L_x_5985:
        /* <DEDUP_REMOVED lines=12> */
.L_x_5986:
        /* <DEDUP_REMOVED lines=12> */
.L_x_5987:
        /* <DEDUP_REMOVED lines=12> */
.L_x_5988:
        /* <DEDUP_REMOVED lines=12> */
.L_x_5989:
        /* <DEDUP_REMOVED lines=9> */
.L_x_5973:
        /* <DEDUP_REMOVED lines=13> */
[----:B------:R-:W-:-:S04]  /*2860*/  F2FP.F16.F32.PACK_AB R88, RZ, R88 ;  /* 0x00000058ff58723e */ /* 0x000fc800000000ff */
[----:B------:R-:W-:-:S07]  /*2870*/  PRMT R76, R88, 0x7610, R76 ;  /* 0x00007610584c7816 */ /* 0x000fce000000004c */
.L_x_5991:
        /* <DEDUP_REMOVED lines=12> */
.L_x_5992:
        /* <DEDUP_REMOVED lines=12> */
.L_x_5993:
        /* <DEDUP_REMOVED lines=12> */
.L_x_5994:
        /* <DEDUP_REMOVED lines=12> */
.L_x_5995:
        /* <DEDUP_REMOVED lines=12> */
.L_x_5996:
        /* <DEDUP_REMOVED lines=12> */
.L_x_5997:
        /* <DEDUP_REMOVED lines=14> */
.L_x_5990:
        /* <DEDUP_REMOVED lines=40> */
.L_x_5998:
[----:B------:R-:W-:Y:S05]  /*3060*/  BRA.U !UP3, `(.L_x_5999) ;  /* 0x000000010b187547 */ /* 0x000fea000b800000 */
[----:B------:R-:W-:Y:S01]  /*3070*/  FMUL.FTZ R88, R81, UR23 ;  /* 0x0000001751587c20 */ /* 0x000fe20008410000 */
[----:B------:R-:W-:-:S03]  /*3080*/  LOP3.LUT P0, RZ, R104, 0xff00, RZ, 0xc0, !PT ;  /* 0x0000ff0068ff7812 */ /* 0x000fc6000780c0ff */
[----:B------:R-:W-:-:S05]  /*3090*/  FMUL.FTZ R88, R88, UR22 ;  /* 0x0000001658587c20 */ /* 0x000fca0008410000 */
[----:B------:R-:W-:-:S04]  /*30a0*/  FSEL R88, R88, RZ, P0 ;  /* 0x000000ff58587208 */ /* 0x000fc80000000000 */
[----:B------:R-:W-:-:S04]  /*30b0*/  F2FP.F16.F32.PACK_AB R88, RZ, R88 ;  /* 0x00000058ff58723e */ /* 0x000fc800000000ff */
[----:B------:R-:W-:-:S07]  /*30c0*/  PRMT R76, R76, 0x5410, R88 ;  /* 0x000054104c4c7816 */ /* 0x000fce0000000058 */
.L_x_5999:
[----:B------:R-:W-:Y:S05]  /*30d0*/  BRA.U !UP3, `(.L_x_6000) ;  /* 0x000000010b187547 */ /* 0x000fea000b800000 */
[----:B------:R-:W-:Y:S01]  /*30e0*/  FMUL.FTZ R88, R82, UR23 ;  /* 0x0000001752587c20 */ /* 0x000fe20008410000 */
[----:B------:R-:W-:-:S03]  /*30f0*/  LOP3.LUT P0, RZ, R104, 0xff0000, RZ, 0xc0, !PT ;  /* 0x00ff000068ff7812 */ /* 0x000fc6000780c0ff */
[----:B------:R-:W-:-:S05]  /*3100*/  FMUL.FTZ R88, R88, UR22 ;  /* 0x0000001658587c20 */ /* 0x000fca0008410000 */
[----:B------:R-:W-:-:S04]  /*3110*/  FSEL R88, R88, RZ, P0 ;  /* 0x000000ff58587208 */ /* 0x000fc80000000000 */
[----:B------:R-:W-:-:S04]  /*3120*/  F2FP.F16.F32.PACK_AB R88, RZ, R88 ;  /* 0x00000058ff58723e */ /* 0x000fc800000000ff */
[----:B------:R-:W-:-:S07]  /*3130*/  PRMT R77, R88, 0x7610, R77 ;  /* 0x00007610584d7816 */ /* 0x000fce000000004d */
.L_x_6000:
[----:B------:R-:W-:Y:S05]  /*3140*/  BRA.U !UP3, `(.L_x_6001) ;  /* 0x000000010b187547 */ /* 0x000fea000b800000 */
[----:B------:R-:W-:Y:S01]  /*3150*/  FMUL.FTZ R88, R83, UR23 ;  /* 0x0000001753587c20 */ /* 0x000fe20008410000 */
[----:B------:R-:W-:-:S03]  /*3160*/  LOP3.LUT P0, RZ, R104, 0xff000000, RZ, 0xc0, !PT ;  /* 0xff00000068ff7812 */ /* 0x000fc6000780c0ff */
[----:B------:R-:W-:-:S05]  /*3170*/  FMUL.FTZ R88, R88, UR22 ;  /* 0x0000001658587c20 */ /* 0x000fca0008410000 */
[----:B------:R-:W-:-:S04]  /*3180*/  FSEL R88, R88, RZ, P0 ;  /* 0x000000ff58587208 */ /* 0x000fc80000000000 */
[----:B------:R-:W-:-:S04]  /*3190*/  F2FP.F16.F32.PACK_AB R88, RZ, R88 ;  /* 0x00000058ff58723e */ /* 0x000fc800000000ff */
[----:B------:R-:W-:-:S07]  /*31a0*/  PRMT R77, R77, 0x5410, R88 ;  /* 0x000054104d4d7816 */ /* 0x000fce0000000058 */
.L_x_6001:
[----:B------:R-:W-:Y:S05]  /*31b0*/  BRA.U !UP3, `(.L_x_6002) ;  /* 0x000000010b187547 */ /* 0x000fea000b800000 */
[----:B------:R-:W-:Y:S01]  /*31c0*/  FMUL.FTZ R88, R84, UR23 ;  /* 0x0000001754587c20 */ /* 0x000fe20008410000 */
[----:B------:R-:W-:-:S03]  /*31d0*/  LOP3.LUT P0, RZ, R105, 0xff, RZ, 0xc0, !PT ;  /* 0x000000ff69ff7812 */ /* 0x000fc6000780c0ff */
[----:B------:R-:W-:-:S05]  /*31e0*/  FMUL.FTZ R88, R88, UR22 ;  /* 0x0000001658587c20 */ /* 0x000fca0008410000 */
[----:B------:R-:W-:-:S04]  /*31f0*/  FSEL R88, R88, RZ, P0 ;  /* 0x000000ff58587208 */ /* 0x000fc80000000000 */
[----:B------:R-:W-:-:S04]  /*3200*/  F2FP.F16.F32.PACK_AB R88, RZ, R88 ;  /* 0x00000058ff58723e */ /* 0x000fc800000000ff */
[----:B------:R-:W-:-:S07]  /*3210*/  PRMT R78, R88, 0x7610, R78 ;  /* 0x00007610584e7816 */ /* 0x000fce000000004e */
.L_x_6002:
[----:B------:R-:W-:Y:S05]  /*3220*/  BRA.U !UP3, `(.L_x_6003) ;  /* 0x000000010b187547 */ /* 0x000fea000b800000 */
[----:B------:R-:W-:Y:S01]  /*3230*/  FMUL.FTZ R88, R85, UR23 ;  /* 0x0000001755587c20 */ /* 0x000fe20008410000 */
[----:B------:R-:W-:-:S03]  /*3240*/  LOP3.LUT P0, RZ, R105, 0xff00, RZ, 0xc0, !PT ;  /* 0x0000ff0069ff7812 */ /* 0x000fc6000780c0ff */
[----:B------:R-:W-:-:S05]  /*3250*/  FMUL.FTZ R88, R88, UR22 ;  /* 0x0000001658587c20 */ /* 0x000fca0008410000 */
[----:B------:R-:W-:-:S04]  /*3260*/  FSEL R88, R88, RZ, P0 ;  /* 0x000000ff58587208 */ /* 0x000fc80000000000 */
[----:B------:R-:W-:-:S04]  /*3270*/  F2FP.F16.F32.PACK_AB R88, RZ, R88 ;  /* 0x00000058ff58723e */ /* 0x000fc800000000ff */
[----:B------:R-:W-:-:S07]  /*3280*/  PRMT R78, R78, 0x5410, R88 ;  /* 0x000054104e4e7816 */ /* 0x000fce0000000058 */
.L_x_6003:
[----:B------:R-:W-:Y:S05]  /*3290*/  BRA.U !UP3, `(.L_x_6004) ;  /* 0x000000010b187547 */ /* 0x000fea000b800000 */
[----:B------:R-:W-:Y:S01]  /*32a0*/  FMUL.FTZ R88, R86, UR23 ;  /* 0x0000001756587c20 */ /* 0x000fe20008410000 */
[----:B------:R-:W-:-:S03]  /*32b0*/  LOP3.LUT P0, RZ, R105, 0xff0000, RZ, 0xc0, !PT ;  /* 0x00ff000069ff7812 */ /* 0x000fc6000780c0ff */
[----:B------:R-:W-:-:S05]  /*32c0*/  FMUL.FTZ R88, R88, UR22 ;  /* 0x0000001658587c20 */ /* 0x000fca0008410000 */
[----:B------:R-:W-:-:S04]  /*32d0*/  FSEL R88, R88, RZ, P0 ;  /* 0x000000ff58587208 */ /* 0x000fc80000000000 */
[----:B------:R-:W-:-:S04]  /*32e0*/  F2FP.F16.F32.PACK_AB R88, RZ, R88 ;  /* 0x00000058ff58723e */ /* 0x000fc800000000ff */
[----:B------:R-:W-:-:S07]  /*32f0*/  PRMT R79, R88, 0x7610, R79 ;  /* 0x00007610584f7816 */ /* 0x000fce000000004f */
.L_x_6004:
        /* <DEDUP_REMOVED lines=8> */
.L_x_5982:
        /* <DEDUP_REMOVED lines=13> */
.L_x_5972:
[----:B------:R-:W-:Y:S05]  /*3450*/  BSYNC.RECONVERGENT B0 ;  /* 0x0000000000007941 */ /* 0x000fea0003800200 */
.L_x_5971:
        /* <DEDUP_REMOVED lines=49> */
.L_x_6009:
[----:B------:R-:W-:Y:S05]  /*3770*/  BRA.U !UP3, `(.L_x_6010) ;  /* 0x000000010b187547 */ /* 0x000fea000b800000 */
[----:B------:R-:W-:Y:S01]  /*3780*/  FMUL.FTZ R88, R81, UR23 ;  /* 0x0000001751587c20 */ /* 0x000fe20008410000 */
[----:B------:R-:W-:-:S03]  /*3790*/  LOP3.LUT P3, RZ, R102, 0xff00, RZ, 0xc0, !PT ;  /* 0x0000ff0066ff7812 */ /* 0x000fc6000786c0ff */
[----:B------:R-:W-:-:S05]  /*37a0*/  FMUL.FTZ R88, R88, UR22 ;  /* 0x0000001658587c20 */ /* 0x000fca0008410000 */
[----:B------:R-:W-:-:S04]  /*37b0*/  FSEL R88, R88, RZ, P3 ;  /* 0x000000ff58587208 */ /* 0x000fc80001800000 */
[----:B------:R-:W-:-:S04]  /*37c0*/  F2FP.F16.F32.PACK_AB R88, RZ, R88 ;  /* 0x00000058ff58723e */ /* 0x000fc800000000ff */
[----:B------:R-:W-:-:S07]  /*37d0*/  PRMT R76, R76, 0x5410, R88 ;  /* 0x000054104c4c7816 */ /* 0x000fce0000000058 */
.L_x_6010:
[----:B------:R-:W-:Y:S05]  /*37e0*/  BRA.U !UP3, `(.L_x_6011) ;  /* 0x000000010b187547 */ /* 0x000fea000b800000 */
[----:B------:R-:W-:Y:S01]  /*37f0*/  FMUL.FTZ R88, R82, UR23 ;  /* 0x0000001752587c20 */ /* 0x000fe20008410000 */
[----:B------:R-:W-:-:S03]  /*3800*/  LOP3.LUT P3, RZ, R102, 0xff0000, RZ, 0xc0, !PT ;  /* 0x00ff000066ff7812 */ /* 0x000fc6000786c0ff */
[----:B------:R-:W-:-:S05]  /*3810*/  FMUL.FTZ R88, R88, UR22 ;  /* 0x0000001658587c20 */ /* 0x000fca0008410000 */
[----:B------:R-:W-:-:S04]  /*3820*/  FSEL R88, R88, RZ, P3 ;  /* 0x000000ff58587208 */ /* 0x000fc80001800000 */
[----:B------:R-:W-:-:S04]  /*3830*/  F2FP.F16.F32.PACK_AB R88, RZ, R88 ;  /* 0x00000058ff58723e */ /* 0x000fc800000000ff */
[----:B------:R-:W-:-:S07]  /*3840*/  PRMT R77, R88, 0x7610, R77 ;  /* 0x00007610584d7816 */ /* 0x000fce000000004d */
.L_x_6011:
[----:B------:R-:W-:Y:S05]  /*3850*/  BRA.U !UP3, `(.L_x_6012) ;  /* 0x000000010b187547 */ /* 0x000fea000b800000 */
[----:B------:R-:W-:Y:S01]  /*3860*/  FMUL.FTZ R88, R83, UR23 ;  /* 0x0000001753587c20 */ /* 0x000fe20008410000 */
[----:B------:R-:W-:-:S03]  /*3870*/  LOP3.LUT P3, RZ, R102, 0xff000000, RZ, 0xc0, !PT ;  /* 0xff00000066ff7812 */ /* 0x000fc6000786c0ff */
[----:B------:R-:W-:-:S05]  /*3880*/  FMUL.FTZ R88, R88, UR22 ;  /* 0x0000001658587c20 */ /* 0x000fca0008410000 */
[----:B------:R-:W-:-:S04]  /*3890*/  FSEL R88, R88, RZ, P3 ;  /* 0x000000ff58587208 */ /* 0x000fc80001800000 */
[----:B------:R-:W-:-:S04]  /*38a0*/  F2FP.F16.F32.PACK_AB R88, RZ, R88 ;  /* 0x00000058ff58723e */ /* 0x000fc800000000ff */
[----:B------:R-:W-:-:S07]  /*38b0*/  PRMT R77, R77, 0x5410, R88 ;  /* 0x000054104d4d7816 */ /* 0x000fce0000000058 */
.L_x_6012:
[----:B------:R-:W-:Y:S05]  /*38c0*/  BRA.U !UP3, `(.L_x_6013) ;  /* 0x000000010b187547 */ /* 0x000fea000b800000 */
[----:B------:R-:W-:Y:S01]  /*38d0*/  FMUL.FTZ R88, R84, UR23 ;  /* 0x0000001754587c20 */ /* 0x000fe20008410000 */
[----:B------:R-:W-:-:S03]  /*38e0*/  LOP3.LUT P3, RZ, R103, 0xff, RZ, 0xc0, !PT ;  /* 0x000000ff67ff7812 */ /* 0x000fc6000786c0ff */
[----:B------:R-:W-:-:S05]  /*38f0*/  FMUL.FTZ R88, R88, UR22 ;  /* 0x0000001658587c20 */ /* 0x000fca0008410000 */
[----:B------:R-:W-:-:S04]  /*3900*/  FSEL R88, R88, RZ, P3 ;  /* 0x000000ff58587208 */ /* 0x000fc80001800000 */
[----:B------:R-:W-:-:S04]  /*3910*/  F2FP.F16.F32.PACK_AB R88, RZ, R88 ;  /* 0x00000058ff58723e */ /* 0x000fc800000000ff */
[----:B------:R-:W-:-:S07]  /*3920*/  PRMT R78, R88, 0x7610, R78 ;  /* 0x00007610584e7816 */ /* 0x000fce000000004e */
.L_x_6013:
[----:B------:R-:W-:Y:S05]  /*3930*/  BRA.U !UP3, `(.L_x_6014) ;  /* 0x000000010b187547 */ /* 0x000fea000b800000 */
[----:B------:R-:W-:Y:S01]  /*3940*/  FMUL.FTZ R88, R85, UR23 ;  /* 0x0000001755587c20 */ /* 0x000fe20008410000 */
[----:B------:R-:W-:-:S03]  /*3950*/  LOP3.LUT P3, RZ, R103, 0xff00, RZ, 0xc0, !PT ;  /* 0x0000ff0067ff7812 */ /* 0x000fc6000786c0ff */
[----:B------:R-:W-:-:S05]  /*3960*/  FMUL.FTZ R88, R88, UR22 ;  /* 0x0000001658587c20 */ /* 0x000fca0008410000 */
[----:B------:R-:W-:-:S04]  /*3970*/  FSEL R88, R88, RZ, P3 ;  /* 0x000000ff58587208 */ /* 0x000fc80001800000 */
[----:B------:R-:W-:-:S04]  /*3980*/  F2FP.F16.F32.PACK_AB R88, RZ, R88 ;  /* 0x00000058ff58723e */ /* 0x000fc800000000ff */
[----:B------:R-:W-:-:S07]  /*3990*/  PRMT R78, R78, 0x5410, R88 ;  /* 0x000054104e4e7816 */ /* 0x000fce0000000058 */
.L_x_6014:
[----:B------:R-:W-:Y:S05]  /*39a0*/  BRA.U !UP3, `(.L_x_6015) ;  /* 0x000000010b187547 */ /* 0x000fea000b800000 */
[----:B------:R-:W-:Y:S01]  /*39b0*/  FMUL.FTZ R88, R86, UR23 ;  /* 0x0000001756587c20 */ /* 0x000fe20008410000 */
[----:B------:R-:W-:-:S03]  /*39c0*/  LOP3.LUT P3, RZ, R103, 0xff0000, RZ, 0xc0, !PT ;  /* 0x00ff000067ff7812 */ /* 0x000fc6000786c0ff */
[----:B------:R-:W-:-:S05]  /*39d0*/  FMUL.FTZ R88, R88, UR22 ;  /* 0x0000001658587c20 */ /* 0x000fca0008410000 */
[----:B------:R-:W-:-:S04]  /*39e0*/  FSEL R88, R88, RZ, P3 ;  /* 0x000000ff58587208 */ /* 0x000fc80001800000 */
[----:B------:R-:W-:-:S04]  /*39f0*/  F2FP.F16.F32.PACK_AB R88, RZ, R88 ;  /* 0x00000058ff58723e */ /* 0x000fc800000000ff */
[----:B------:R-:W-:-:S07]  /*3a00*/  PRMT R79, R88, 0x7610, R79 ;  /* 0x00007610584f7816 */ /* 0x000fce000000004f */
.L_x_6015:
        /* <DEDUP_REMOVED lines=9> */
.L_x_6008:
        /* <DEDUP_REMOVED lines=12> */
.L_x_6017:
        /* <DEDUP_REMOVED lines=12> */
.L_x_6018:
        /* <DEDUP_REMOVED lines=12> */
.L_x_6019:
        /* <DEDUP_REMOVED lines=12> */
.L_x_6020:
        /* <DEDUP_REMOVED lines=12> */
.L_x_6021:
        /* <DEDUP_REMOVED lines=12> */
.L_x_6022:
        /* <DEDUP_REMOVED lines=12> */
.L_x_6023:
        /* <DEDUP_REMOVED lines=14> */
.L_x_6007:
        /* <DEDUP_REMOVED lines=21> */
.L_x_6025:
        /* <DEDUP_REMOVED lines=12> */
.L_x_6026:
        /* <DEDUP_REMOVED lines=12> */
.L_x_6027:
        /* <DEDUP_REMOVED lines=12> */
.L_x_6028:
        /* <DEDUP_REMOVED lines=12> */
.L_x_6029:
        /* <DEDUP_REMOVED lines=12> */
.L_x_6030:
        /* <DEDUP_REMOVED lines=12> */
.L_x_6031:
        /* <DEDUP_REMOVED lines=37> */
.L_x_6024:
        /* <DEDUP_REMOVED lines=12> */
.L_x_6032:
        /* <DEDUP_REMOVED lines=12> */
.L_x_6033:
        /* <DEDUP_REMOVED lines=12> */
.L_x_6034:
        /* <DEDUP_REMOVED lines=12> */
.L_x_6035:
        /* <DEDUP_REMOVED lines=12> */
.L_x_6036:
        /* <DEDUP_REMOVED lines=12> */
.L_x_6037:
        /* <DEDUP_REMOVED lines=12> */
.L_x_6038:
        /* <DEDUP_REMOVED lines=13> */
.L_x_6016:
        /* <DEDUP_REMOVED lines=9> */
.L_x_6006:
[----:B------:R-:W-:Y:S05]  /*4f80*/  BSYNC.RECONVERGENT B0 ;  /* 0x0000000000007941 */ /* 0x000fea0003800200 */
.L_x_6005:
[----:B------:R-:W-:Y:S02]  /*4f90*/  UIADD3 UR11, UPT, UPT, UR11, UR26, URZ ;  /* 0x0000001a0b0b7290 */ /* 0x000fe4000fffe0ff */
[----:B------:R-:W-:Y:S02]  /*4fa0*/  UPLOP3.LUT UP1, UPT, UPT, UPT, UP1, 0x40, 0x4 ;  /* 0x000000000004789c */ /* 0x000fe40003f2e810 */
[----:B------:R-:W-:-:S09]  /*4fb0*/  UISETP.GE.AND UP0, UPT, UR11, UR27, UPT ;  /* 0x0000001b0b00728c */ /* 0x000fd2000bf06270 */
[----:B------:R-:W-:Y:S05]  /*4fc0*/  BRA.U !UP0, `(.L_x_6039) ;  /* 0xffffffb508187547 */ /* 0x000fea000b83ffff */
.L_x_5960:
        /* <DEDUP_REMOVED lines=23> */
.L_x_6040:
        /* <DEDUP_REMOVED lines=12> */
.L_x_8117:


//--------------------- .text._ZN10layer_norm22ln_bwd_finalize_kernelINS_22Kernel_traits_finalizeILj2048Ef6__halffS2_fjLb0ELj1024ELj4ENS_18Kernel_traits_baseILj2048EfS2_fS2_fjLj1024EEEEELb0ELb1EEEvNS_9BwdParamsE --------------------------
	.section	.text._ZN10layer_norm22ln_bwd_finalize_kernelINS_22Kernel_traits_finalizeILj2048Ef6__halffS2_fjLb0ELj1024ELj4ENS_18Kernel_traits_baseILj2048EfS2_fS2_fjLj1024EEEEELb0ELb1EEEvNS_9BwdParamsE,"ax",@progbits
	.align	128
        .global         _ZN10layer_norm22ln_bwd_finalize_kernelINS_22Kernel_traits_finalizeILj2048Ef6__halffS2_fjLb0ELj1024ELj4ENS_18Kernel_traits_baseILj2048EfS2_fS2_fjLj1024EEEEELb0ELb1EEEvNS_9BwdParamsE
        .type           _ZN10layer_norm22ln_bwd_finalize_kernelINS_22Kernel_traits_finalizeILj2048Ef6__halffS2_fjLb0ELj1024ELj4ENS_18Kernel_traits_baseILj2048EfS2_fS2_fjLj1024EEEEELb0ELb1EEEvNS_9BwdParamsE,@function
        .size           _ZN10layer_norm22ln_bwd_finalize_kernelINS_22Kernel_traits_finalizeILj2048Ef6__halffS2_fjLb0ELj1024ELj4ENS_18Kernel_traits_baseILj2048EfS2_fS2_fjLj1024EEEEELb0ELb1EEEvNS_9BwdParamsE,(.L_x_8118 - _ZN10layer_norm22ln_bwd_finalize_kernelINS_22Kernel_traits_finalizeILj2048Ef6__halffS2_fjLb0ELj1024ELj4ENS_18Kernel_traits_baseILj2048EfS2_fS2_fjLj1024EEEEELb0ELb1EEEvNS_9BwdParamsE)
        .other          _ZN10layer_norm22ln_bwd_finalize_kernelINS_22Kernel_traits_finalizeILj2048Ef6__halffS2_fjLb0ELj1024ELj4ENS_18Kernel_traits_baseILj2048EfS2_fS2_fjLj1024EEEEELb0ELb1EEEvNS_9BwdParamsE,@"STO_CUDA_ENTRY STV_DEFAULT"
_ZN10layer_norm22ln_bwd_finalize_kernelINS_22Kernel_traits_finalizeILj2048Ef6__halffS2_fjLb0ELj1024ELj4ENS_18Kernel_traits_baseILj2048EfS2_fS2_fjLj1024EEEEELb0ELb1EEEvNS_9BwdParamsE:
.text._ZN10layer_norm22ln_bwd_finalize_kernelINS_22Kernel_traits_finalizeILj2048Ef6__halffS2_fjLb0ELj1024ELj4ENS_18Kernel_traits_baseILj2048EfS2_fS2_fjLj1024EEEEELb0ELb1EEEvNS_9BwdParamsE:
        /* <DEDUP_REMOVED lines=81> */
.L_x_6045:
        /* <DEDUP_REMOVED lines=118> */
.L_x_6044:
[----:B------:R-:W-:Y:S05]  /*0c70*/  BSYNC.RECONVERGENT B1 ;  /* 0x0000000000017941 */ /* 0x000fea0003800200 */
.L_x_6043:
        /* <DEDUP_REMOVED lines=77> */
.L_x_6047:
[----:B------:R-:W-:Y:S05]  /*1150*/  BSYNC.RECONVERGENT B1 ;  /* 0x0000000000017941 */ /* 0x000fea0003800200 */
.L_x_6046:
        /* <DEDUP_REMOVED lines=38> */
.L_x_6049:
[----:B------:R-:W-:Y:S05]  /*13c0*/  BSYNC.RECONVERGENT B1 ;  /* 0x0000000000017941 */ /* 0x000fea0003800200 */
.L_x_6048:
        /* <DEDUP_REMOVED lines=8> */
.L_x_6050:
        /* <DEDUP_REMOVED lines=10> */
.L_x_6042:
[----:B------:R-:W-:Y:S05]  /*14f0*/  BSYNC.RECONVERGENT B0 ;  /* 0x0000000000007941 */ /* 0x000fea0003800200 */
.L_x_6041:
        /* <DEDUP_REMOVED lines=55> */
.L_x_6051:
        /* <DEDUP_REMOVED lines=9> */
.L_x_8118:


//--------------------- .text._ZN10layer_norm13ln_bwd_kernelINS_13Kernel_traitsIf6__halffS2_fjLj2048ELj1ELj1ELj4ELj16ENS_18Kernel_traits_baseILj2048EfS2_fS2_fjLj128EEEEELb1ELb0ELb1ELb1EEEvNS_9BwdParamsE --------------------------
	.section	.text._ZN10layer_norm13ln_bwd_kernelINS_13Kernel_traitsIf6__halffS2_fjLj2048ELj1ELj1ELj4ELj16ENS_18Kernel_traits_baseILj2048EfS2_fS2_fjLj128EEEEELb1ELb0ELb1ELb1EEEvNS_9BwdParamsE,"ax",@progbits
	.align	128
        .global         _ZN10layer_norm13ln_bwd_kernelINS_13Kernel_traitsIf6__halffS2_fjLj2048ELj1ELj1ELj4ELj16ENS_18Kernel_traits_baseILj2048EfS2_fS2_fjLj128EEEEELb1ELb0ELb1ELb1EEEvNS_9BwdParamsE
        .type           _ZN10layer_norm13ln_bwd_kernelINS_13Kernel_traitsIf6__halffS2_fjLj2048ELj1ELj1ELj4ELj16ENS_18Kernel_traits_baseILj2048EfS2_fS2_fjLj128EEEEELb1ELb0ELb1ELb1EEEvNS_9BwdParamsE,@function
        .size           _ZN10layer_norm13ln_bwd_kernelINS_13Kernel_traitsIf6__halffS2_fjLj2048ELj1ELj1ELj4ELj16ENS_18Kernel_traits_baseILj2048EfS2_fS2_fjLj128EEEEELb1ELb0ELb1ELb1EEEvNS_9BwdParamsE,(.L_x_8119 - _ZN10layer_norm13ln_bwd_kernelINS_13Kernel_traitsIf6__halffS2_fjLj2048ELj1ELj1ELj4ELj16ENS_18Kernel_traits_baseILj2048EfS2_fS2_fjLj128EEEEELb1ELb0ELb1ELb1EEEvNS_9BwdParamsE)
        .other          _ZN10layer_norm13ln_bwd_kernelINS_13Kernel_traitsIf6__halffS2_fjLj2048ELj1ELj1ELj4ELj16ENS_18Kernel_traits_baseILj2048EfS2_fS2_fjLj128EEEEELb1ELb0ELb1ELb1EEEvNS_9BwdParamsE,@"STO_CUDA_ENTRY STV_DEFAULT"
_ZN10layer_norm13ln_bwd_kernelINS_13Kernel_traitsIf6__halffS2_fjLj2048ELj1ELj1ELj4ELj16ENS_18Kernel_traits_baseILj2048EfS2_fS2_fjLj128EEEEELb1ELb0ELb1ELb1EEEvNS_9BwdParamsE:
.text._ZN10layer_norm13ln_bwd_kernelINS_13Kernel_traitsIf6__halffS2_fjLj2048ELj1ELj1ELj4ELj16ENS_18Kernel_traits_baseILj2048EfS2_fS2_fjLj128EEEEELb1ELb0ELb1ELb1EEEvNS_9BwdParamsE:
        /* <DEDUP_REMOVED lines=38> */
.L_x_6122:
        /* <DEDUP_REMOVED lines=25> */
[----:B------:R-:W-:-:S04]  /*03f0*/  LEA.HI R87, R87, R2, RZ, 0x3 ;  /* 0x0000000257577211 */ /* 0x000fc800078f18ff */
[----:B------:R-:W-:Y:S02]  /*0400*/  LEA.HI.SX32 R103, R87, R0, 0x1d ;  /* 0x0000000057677211 */ /* 0x000fe400078feaff */
[----:B------:R-:W-:-:S03]  /*0410*/  IADD3 R115, PT, PT, R117, 0x80, RZ ;  /* 0x0000008075737810 */ /* 0x000fc60007ffe0ff */
[C---:B---3--:R-:W-:Y:S01]  /*0420*/  IMAD.WIDE.U32 R86, R103.reuse, 0x10, R100 ;  /* 0x0000001067567825 */ /* 0x048fe200078e0064 */
[----:B------:R-:W-:-:S03]  /*0430*/  IADD3 R103, PT, PT, R103, 0x80, RZ ;  /* 0x0000008067677810 */ /* 0x000fc60007ffe0ff */
[----:B----4-:R-:W-:Y:S02]  /*0440*/  IMAD.WIDE.U32 R108, R117, 0x20, R112 ;  /* 0x00000020756c7825 */ /* 0x010fe400078e0070 */
[----:B------:R-:W3:Y:S02]  /*0450*/  LDG.E.128 R84, desc[UR10][R86.64] ;  /* 0x0000000a56547981 */ /* 0x000ee4000c1e1d00 */
[----:B------:R-:W-:Y:S02]  /*0460*/  IMAD.WIDE.U32 R100, R103, 0x10, R100 ;  /* 0x0000001067647825 */ /* 0x000fe400078e0064 */
[----:B------:R-:W4:Y:S02]  /*0470*/  LDG.E.128 R104, desc[UR10][R108.64] ;  /* 0x0000000a6c687981 */ /* 0x000f24000c1e1d00 */
[----:B------:R-:W-:Y:S02]  /*0480*/  IMAD.WIDE.U32 R112, R115, 0x20, R112 ;  /* 0x0000002073707825 */ /* 0x000fe400078e0070 */
[----:B------:R1:W4:Y:S04]  /*0490*/  LDG.E.128 R88, desc[UR10][R108.64+0x10] ;  /* 0x0000100a6c587981 */ /* 0x000328000c1e1d00 */
[----:B------:R-:W4:Y:S04]  /*04a0*/  LDG.E.128 R92, desc[UR10][R112.64] ;  /* 0x0000000a705c7981 */ /* 0x000f28000c1e1d00 */
[----:B------:R0:W4:Y:S04]  /*04b0*/  LDG.E.128 R96, desc[UR10][R112.64+0x10] ;  /* 0x0000100a70607981 */ /* 0x000128000c1e1d00 */
[----:B------:R-:W4:Y:S01]  /*04c0*/  LDG.E.128 R100, desc[UR10][R100.64] ;  /* 0x0000000a64647981 */ /* 0x000f22000c1e1d00 */
[----:B------:R-:W-:-:S02]  /*04d0*/  MOV R2, UR7 ;  /* 0x0000000700027c02 */ /* 0x000fc40008000f00 */
        /* <DEDUP_REMOVED lines=20> */
[----:B------:R-:W5:Y:S01]  /*0620*/  @P0 LDG.E.128 R8, desc[UR10][R112.64+0x10] ;  /* 0x0000100a70080981 */ /* 0x000f62000c1e1d00 */
[----:B------:R-:W-:Y:S01]  /*0630*/  ISETP.NE.AND P0, PT, RZ, UR12, PT ;  /* 0x0000000cff007c0c */ /* 0x000fe2000bf05270 */
[----:B------:R-:W-:-:S05]  /*0640*/  IMAD.WIDE.U32 R110, R117, 0x8, R110 ;  /* 0x00000008756e7825 */ /* 0x000fca00078e006e */
[----:B------:R0:W5:Y:S01]  /*0650*/  LDG.E.64 R120, desc[UR10][R110.64] ;  /* 0x0000000a6e787981 */ /* 0x000162000c1e1b00 */
[----:B--2---:R-:W-:Y:S01]  /*0660*/  FSEL R7, R7, RZ, !P0 ;  /* 0x000000ff07077208 */ /* 0x004fe20004000000 */
[----:B---3--:R-:W-:Y:S02]  /*0670*/  HADD2.F32 R119, -RZ, R84.H0_H0 ;  /* 0x20000054ff777230 */ /* 0x008fe40000004100 */
[--C-:B0-----:R-:W-:Y:S02]  /*0680*/  HADD2.F32 R111, -RZ, R86.reuse.H0_H0 ;  /* 0x20000056ff6f7230 */ /* 0x101fe40000004100 */
[C---:B----4-:R-:W-:Y:S01]  /*0690*/  FADD.FTZ R105, -R7.reuse, R105 ;  /* 0x0000006907697221 */ /* 0x050fe20000010100 */
        /* <DEDUP_REMOVED lines=17> */
[C---:B------:R-:W-:Y:S01]  /*07b0*/  FMUL.FTZ R105, R4.reuse, R105 ;  /* 0x0000006904697220 */ /* 0x040fe20000410000 */
[--C-:B------:R-:W-:Y:S02]  /*07c0*/  HADD2.F32 R86, -RZ, R100.reuse.H0_H0 ;  /* 0x20000064ff567230 */ /* 0x100fe40000004100 */
[----:B------:R-:W-:Y:S02]  /*07d0*/  HADD2.F32 R104, -RZ, R100.H1_H1 ;  /* 0x30000064ff687230 */ /* 0x000fe40000004100 */
[----:B------:R-:W-:Y:S01]  /*07e0*/  FMUL.FTZ R100, R4, R88 ;  /* 0x0000005804647220 */ /* 0x000fe20000410000 */
[--C-:B------:R-:W-:Y:S02]  /*07f0*/  HADD2.F32 R7, -RZ, R85.reuse.H0_H0 ;  /* 0x20000055ff077230 */ /* 0x100fe40000004100 */
[----:B------:R-:W-:Y:S02]  /*0800*/  HADD2.F32 R118, -RZ, R85.H1_H1 ;  /* 0x30000055ff767230 */ /* 0x000fe40000004100 */
[----:B------:R-:W-:Y:S01]  /*0810*/  FMUL.FTZ R85, R52, R119 ;  /* 0x0000007734557220 */ /* 0x000fe20000410000 */
[----:B------:R-:W-:Y:S01]  /*0820*/  FMUL.FTZ R0, R4, R0 ;  /* 0x0000000004007220 */ /* 0x000fe20000410000 */
[----:B------:R-:W-:-:S02]  /*0830*/  HADD2.F32 R108, -RZ, R101.H0_H0 ;  /* 0x20000065ff6c7230 */ /* 0x000fc40000004100 */
[C---:B------:R-:W-:Y:S01]  /*0840*/  FMUL.FTZ R106, R4.reuse, R106 ;  /* 0x0000006a046a7220 */ /* 0x040fe20000410000 */
[----:B------:R-:W-:Y:S02]  /*0850*/  HADD2.F32 R109, -RZ, R101.H1_H1 ;  /* 0x30000065ff6d7230 */ /* 0x000fe40000004100 */
[----:B------:R-:W-:Y:S01]  /*0860*/  FADD.FTZ R69, R69, R84 ;  /* 0x0000005445457221 */ /* 0x000fe20000010000 */
[--C-:B------:R-:W-:Y:S02]  /*0870*/  HADD2.F32 R110, -RZ, R102.reuse.H0_H0 ;  /* 0x20000066ff6e7230 */ /* 0x100fe40000004100 */
[-C--:B------:R-:W-:Y:S01]  /*0880*/  FFMA.FTZ R25, R105, R84.reuse, R25 ;  /* 0x0000005469197223 */ /* 0x080fe20000010019 */
[----:B------:R-:W-:Y:S02]  /*0890*/  HADD2.F32 R112, -RZ, R102.H1_H1 ;  /* 0x30000066ff707230 */ /* 0x000fe40000004100 */
        /* <DEDUP_REMOVED lines=13> */
[----:B------:R-:W-:-:S02]  /*0970*/  HADD2.F32 R115, -RZ, R87.H0_H0 ;  /* 0x20000057ff737230 */ /* 0x000fc40000004100 */
[----:B------:R-:W-:Y:S02]  /*0980*/  HADD2.F32 R114, -RZ, R87.H1_H1 ;  /* 0x30000057ff727230 */ /* 0x000fe40000004100 */
[----:B------:R-:W-:Y:S01]  /*0990*/  FMUL.FTZ R87, R55, R118 ;  /* 0x0000007637577220 */ /* 0x000fe20000410000 */
[----:B------:R-:W-:Y:S01]  /*09a0*/  FADD.FTZ R88, R7, R88 ;  /* 0x0000005807587221 */ /* 0x000fe20000010000 */
[----:B------:R-:W-:Y:S01]  /*09b0*/  FMUL.FTZ R107, R4, R107 ;  /* 0x0000006b046b7220 */ /* 0x000fe20000410000 */
[----:B------:R-:W-:Y:S02]  /*09c0*/  FFMA.FTZ R90, R106, R7, R89 ;  /* 0x000000076a5a7223 */ /* 0x000fe40000010059 */
[----:B------:R-:W-:Y:S02]  /*09d0*/  FADD.FTZ R88, R87, R88 ;  /* 0x0000005857587221 */ /* 0x000fe40000010000 */
[----:B------:R-:W-:Y:S01]  /*09e0*/  FFMA.FTZ R89, R107, R87, R90 ;  /* 0x000000576b597223 */ /* 0x000fe2000001005a */
[----:B------:R-:W-:-:S02]  /*09f0*/  HADD2.F32 R113, -RZ, R103.H0_H0 ;  /* 0x20000067ff717230 */ /* 0x000fc40000004100 */
[----:B------:R-:W-:Y:S01]  /*0a00*/  FADD.FTZ R88, R101, R88 ;  /* 0x0000005865587221 */ /* 0x000fe20000010000 */
[----:B------:R-:W-:Y:S02]  /*0a10*/  HADD2.F32 R117, -RZ, R103.H1_H1 ;  /* 0x30000067ff757230 */ /* 0x000fe40000004100 */
[-C--:B------:R-:W-:Y:S01]  /*0a20*/  FMUL.FTZ R103, R57, R116.reuse ;  /* 0x0000007439677220 */ /* 0x080fe20000410000 */
        /* <DEDUP_REMOVED lines=52> */
[----:B------:R-:W-:Y:S01]  /*0d70*/  FADD.FTZ R46, R46, R113 ;  /* 0x000000712e2e7221 */ /* 0x000fe20000010000 */
[-C--:B------:R-:W-:Y:S01]  /*0d80*/  FFMA.FTZ R42, R98, R113.reuse, R42 ;  /* 0x00000071622a7223 */ /* 0x080fe2000001002a */
        /* <DEDUP_REMOVED lines=15> */
.L_x_6053:
        /* <DEDUP_REMOVED lines=23> */
.L_x_6055:
        /* <DEDUP_REMOVED lines=10> */
.L_x_6054:
        /* <DEDUP_REMOVED lines=32> */
.L_x_6057:
[----:B------:R-:W-:Y:S05]  /*1290*/  BSYNC.RECONVERGENT B0 ;  /* 0x0000000000007941 */ /* 0x000fea0003800200 */
.L_x_6056:
        /* <DEDUP_REMOVED lines=53> */
.L_x_6060:
        /* <DEDUP_REMOVED lines=12> */
.L_x_6061:
        /* <DEDUP_REMOVED lines=12> */
.L_x_6062:
        /* <DEDUP_REMOVED lines=12> */
.L_x_6063:
        /* <DEDUP_REMOVED lines=12> */
.L_x_6064:
        /* <DEDUP_REMOVED lines=12> */
.L_x_6065:
        /* <DEDUP_REMOVED lines=12> */
.L_x_6066:
        /* <DEDUP_REMOVED lines=11> */
[----:B------:R-:W-:-:S04]  /*1b20*/  F2FP.F16.F32.PACK_AB R89, RZ, R89 ;  /* 0x00000059ff59723e */ /* 0x000fc800000000ff */
[----:B------:R-:W-:Y:S01]  /*1b30*/  PRMT R83, R83, 0x5410, R89 ;  /* 0x0000541053537816 */ /* 0x000fe20000000059 */
[----:B------:R-:W-:Y:S06]  /*1b40*/  BRA `(.L_x_6067) ;  /* 0x0000001000d87947 */ /* 0x000fec0003800000 */
.L_x_6059:
[-CC-:B------:R-:W-:Y:S01]  /*1b50*/  FFMA.FTZ R48, R111, R3.reuse, R124.reuse ;  /* 0x000000036f307223 */ /* 0x180fe2000001007c */
[-CC-:B------:R-:W-:Y:S01]  /*1b60*/  FFMA.FTZ R50, R102, R3.reuse, R124.reuse ;  /* 0x0000000366327223 */ /* 0x180fe2000001007c */
[-C--:B------:R-:W-:Y:S01]  /*1b70*/  FFMA.FTZ R76, R106, R3.reuse, R124 ;  /* 0x000000036a4c7223 */ /* 0x080fe2000001007c */
[----:B------:R-:W-:Y:S01]  /*1b80*/  ISETP.GT.AND P0, PT, R5, RZ, PT ;  /* 0x000000ff0500720c */ /* 0x000fe20003f04270 */
[----:B------:R-:W-:Y:S01]  /*1b90*/  FADD.FTZ R119, R115, -R48 ;  /* 0x8000003073777221 */ /* 0x000fe20000010000 */
[----:B------:R-:W-:Y:S01]  /*1ba0*/  FADD.FTZ R49, R103, -R50 ;  /* 0x8000003267317221 */ /* 0x000fe20000010000 */
[-CC-:B------:R-:W-:Y:S01]  /*1bb0*/  FFMA.FTZ R48, R100, R3.reuse, R124.reuse ;  /* 0x0000000364307223 */ /* 0x180fe2000001007c */
[----:B------:R-:W-:Y:S01]  /*1bc0*/  FFMA.FTZ R50, R107, R3, R124 ;  /* 0x000000036b327223 */ /* 0x000fe2000001007c */
[----:B------:R-:W-:Y:S02]  /*1bd0*/  FADD.FTZ R77, R7, -R76 ;  /* 0x8000004c074d7221 */ /* 0x000fe40000010000 */
[----:B------:R-:W-:Y:S01]  /*1be0*/  FADD.FTZ R89, R101, -R48 ;  /* 0x8000003065597221 */ /* 0x000fe20000010000 */
[----:B------:R-:W-:Y:S01]  /*1bf0*/  FADD.FTZ R79, R87, -R50 ;  /* 0x80000032574f7221 */ /* 0x000fe20000010000 */
        /* <DEDUP_REMOVED lines=12> */
.L_x_6068:
        /* <DEDUP_REMOVED lines=12> */
.L_x_6069:
        /* <DEDUP_REMOVED lines=12> */
.L_x_6070:
        /* <DEDUP_REMOVED lines=12> */
.L_x_6071:
        /* <DEDUP_REMOVED lines=12> */
.L_x_6072:
        /* <DEDUP_REMOVED lines=12> */
.L_x_6073:
        /* <DEDUP_REMOVED lines=12> */
.L_x_6074:
        /* <DEDUP_REMOVED lines=31> */
.L_x_6058:
        /* <DEDUP_REMOVED lines=16> */
.L_x_6076:
        /* <DEDUP_REMOVED lines=11> */
.L_x_6077:
        /* <DEDUP_REMOVED lines=11> */
.L_x_6078:
        /* <DEDUP_REMOVED lines=11> */
.L_x_6079:
        /* <DEDUP_REMOVED lines=11> */
.L_x_6080:
        /* <DEDUP_REMOVED lines=11> */
.L_x_6081:
        /* <DEDUP_REMOVED lines=11> */
.L_x_6082:
        /* <DEDUP_REMOVED lines=13> */
.L_x_6075:
[-CC-:B------:R-:W-:Y:S01]  /*2920*/  @P2 FFMA.FTZ R48, R0, R3.reuse, R124.reuse ;  /* 0x0000000300302223 */ /* 0x180fe2000001007c */
[----:B-----5:R-:W-:Y:S01]  /*2930*/  MOV R76, R20 ;  /* 0x00000014004c7202 */ /* 0x020fe20000000f00 */
[----:B------:R-:W-:Y:S01]  /*2940*/  @P2 FFMA.FTZ R50, R102, R3, R124 ;  /* 0x0000000366322223 */ /* 0x000fe2000001007c */
[----:B------:R-:W-:Y:S01]  /*2950*/  MOV R77, R21 ;  /* 0x00000015004d7202 */ /* 0x000fe20000000f00 */
[----:B------:R-:W-:Y:S01]  /*2960*/  @P2 FADD.FTZ R49, R85, -R48 ;  /* 0x8000003055312221 */ /* 0x000fe20000010000 */
[----:B------:R-:W-:Y:S01]  /*2970*/  @P2 FFMA.FTZ R48, R106, R3, R124 ;  /* 0x000000036a302223 */ /* 0x000fe2000001007c */
[----:B------:R-:W-:Y:S01]  /*2980*/  MOV R79, R23 ;  /* 0x00000017004f7202 */ /* 0x000fe20000000f00 */
[----:B------:R-:W-:Y:S01]  /*2990*/  @P2 FADD.FTZ R50, R103, -R50 ;  /* 0x8000003267322221 */ /* 0x000fe20000010000 */
[----:B------:R-:W-:Y:S01]  /*29a0*/  @P2 FFMA.FTZ R76, R4, R49, R20 ;  /* 0x00000031044c2223 */ /* 0x000fe20000010014 */
[----:B------:R-:W-:Y:S01]  /*29b0*/  @P2 FFMA.FTZ R49, R105, R3, R124 ;  /* 0x0000000369312223 */ /* 0x000fe2000001007c */
[----:B------:R-:W-:-:S03]  /*29c0*/  MOV R78, R22 ;  /* 0x00000016004e7202 */ /* 0x000fc60000000f00 */
[----:B------:R-:W-:-:S04]  /*29d0*/  @P2 FADD.FTZ R49, R84, -R49 ;  /* 0x8000003154312221 */ /* 0x000fc80000010000 */
[----:B------:R-:W-:Y:S01]  /*29e0*/  @P2 FFMA.FTZ R77, R4, R49, R21 ;  /* 0x00000031044d2223 */ /* 0x000fe20000010015 */
[----:B------:R-:W-:Y:S01]  /*29f0*/  @P2 FADD.FTZ R49, R7, -R48 ;  /* 0x8000003007312221 */ /* 0x000fe20000010000 */
[----:B------:R-:W-:-:S03]  /*2a00*/  @P2 FFMA.FTZ R48, R107, R3, R124 ;  /* 0x000000036b302223 */ /* 0x000fc6000001007c */
[----:B------:R-:W-:Y:S01]  /*2a10*/  @P2 FFMA.FTZ R78, R4, R49, R22 ;  /* 0x00000031044e2223 */ /* 0x000fe20000010016 */
[----:B------:R-:W-:-:S04]  /*2a20*/  @P2 FADD.FTZ R48, R87, -R48 ;  /* 0x8000003057302221 */ /* 0x000fc80000010000 */
[----:B------:R-:W-:Y:S01]  /*2a30*/  @P2 FFMA.FTZ R79, R4, R48, R23 ;  /* 0x00000030044f2223 */ /* 0x000fe20000010017 */
[----:B------:R-:W-:-:S04]  /*2a40*/  @P2 FFMA.FTZ R48, R100, R3, R124 ;  /* 0x0000000364302223 */ /* 0x000fc8000001007c */
[----:B------:R-:W-:Y:S01]  /*2a50*/  @P2 FADD.FTZ R49, R101, -R48 ;  /* 0x8000003065312221 */ /* 0x000fe20000010000 */
[----:B------:R-:W-:-:S03]  /*2a60*/  MOV R48, R16 ;  /* 0x0000001000307202 */ /* 0x000fc60000000f00 */
        /* <DEDUP_REMOVED lines=14> */
.L_x_6083:
[----:B------:R-:W-:Y:S05]  /*2b50*/  @!P1 BRA `(.L_x_6084) ;  /* 0x0000000000189947 */ /* 0x000fea0003800000 */
[----:B------:R-:W-:Y:S01]  /*2b60*/  FMUL.FTZ R51, R77, UR15 ;  /* 0x0000000f4d337c20 */ /* 0x000fe20008410000 */
[----:B------:R-:W-:-:S03]  /*2b70*/  LOP3.LUT P0, RZ, R122, 0xff00, RZ, 0xc0, !PT ;  /* 0x0000ff007aff7812 */ /* 0x000fc6000780c0ff */
[----:B------:R-:W-:-:S05]  /*2b80*/  FMUL.FTZ R51, R51, UR14 ;  /* 0x0000000e33337c20 */ /* 0x000fca0008410000 */
[----:B------:R-:W-:-:S04]  /*2b90*/  FSEL R51, R51, RZ, P0 ;  /* 0x000000ff33337208 */ /* 0x000fc80000000000 */
[----:B------:R-:W-:-:S04]  /*2ba0*/  F2FP.F16.F32.PACK_AB R51, RZ, R51 ;  /* 0x00000033ff33723e */ /* 0x000fc800000000ff */
[----:B------:R-:W-:-:S07]  /*2bb0*/  PRMT R80, R80, 0x5410, R51 ;  /* 0x0000541050507816 */ /* 0x000fce0000000033 */
.L_x_6084:
[----:B------:R-:W-:Y:S05]  /*2bc0*/  @!P1 BRA `(.L_x_6085) ;  /* 0x0000000000189947 */ /* 0x000fea0003800000 */
[----:B------:R-:W-:Y:S01]  /*2bd0*/  FMUL.FTZ R51, R78, UR15 ;  /* 0x0000000f4e337c20 */ /* 0x000fe20008410000 */
[----:B------:R-:W-:-:S03]  /*2be0*/  LOP3.LUT P0, RZ, R122, 0xff0000, RZ, 0xc0, !PT ;  /* 0x00ff00007aff7812 */ /* 0x000fc6000780c0ff */
[----:B------:R-:W-:-:S05]  /*2bf0*/  FMUL.FTZ R51, R51, UR14 ;  /* 0x0000000e33337c20 */ /* 0x000fca0008410000 */
[----:B------:R-:W-:-:S04]  /*2c00*/  FSEL R51, R51, RZ, P0 ;  /* 0x000000ff33337208 */ /* 0x000fc80000000000 */
[----:B------:R-:W-:-:S04]  /*2c10*/  F2FP.F16.F32.PACK_AB R51, RZ, R51 ;  /* 0x00000033ff33723e */ /* 0x000fc800000000ff */
[----:B------:R-:W-:-:S07]  /*2c20*/  PRMT R81, R51, 0x7610, R81 ;  /* 0x0000761033517816 */ /* 0x000fce0000000051 */
.L_x_6085:
[----:B------:R-:W-:Y:S05]  /*2c30*/  @!P1 BRA `(.L_x_6086) ;  /* 0x0000000000189947 */ /* 0x000fea0003800000 */
[----:B------:R-:W-:Y:S01]  /*2c40*/  FMUL.FTZ R51, R79, UR15 ;  /* 0x0000000f4f337c20 */ /* 0x000fe20008410000 */
[----:B------:R-:W-:-:S03]  /*2c50*/  LOP3.LUT P0, RZ, R122, 0xff000000, RZ, 0xc0, !PT ;  /* 0xff0000007aff7812 */ /* 0x000fc6000780c0ff */
[----:B------:R-:W-:-:S05]  /*2c60*/  FMUL.FTZ R51, R51, UR14 ;  /* 0x0000000e33337c20 */ /* 0x000fca0008410000 */
[----:B------:R-:W-:-:S04]  /*2c70*/  FSEL R51, R51, RZ, P0 ;  /* 0x000000ff33337208 */ /* 0x000fc80000000000 */
[----:B------:R-:W-:-:S04]  /*2c80*/  F2FP.F16.F32.PACK_AB R51, RZ, R51 ;  /* 0x00000033ff33723e */ /* 0x000fc800000000ff */
[----:B------:R-:W-:-:S07]  /*2c90*/  PRMT R81, R81, 0x5410, R51 ;  /* 0x0000541051517816 */ /* 0x000fce0000000033 */
.L_x_6086:
[----:B------:R-:W-:Y:S05]  /*2ca0*/  @!P1 BRA `(.L_x_6087) ;  /* 0x0000000000189947 */ /* 0x000fea0003800000 */
[----:B------:R-:W-:Y:S01]  /*2cb0*/  FMUL.FTZ R51, R48, UR15 ;  /* 0x0000000f30337c20 */ /* 0x000fe20008410000 */
[----:B------:R-:W-:-:S03]  /*2cc0*/  LOP3.LUT P0, RZ, R123, 0xff, RZ, 0xc0, !PT ;  /* 0x000000ff7bff7812 */ /* 0x000fc6000780c0ff */
[----:B------:R-:W-:-:S05]  /*2cd0*/  FMUL.FTZ R51, R51, UR14 ;  /* 0x0000000e33337c20 */ /* 0x000fca0008410000 */
[----:B------:R-:W-:-:S04]  /*2ce0*/  FSEL R51, R51, RZ, P0 ;  /* 0x000000ff33337208 */ /* 0x000fc80000000000 */
[----:B------:R-:W-:-:S04]  /*2cf0*/  F2FP.F16.F32.PACK_AB R51, RZ, R51 ;  /* 0x00000033ff33723e */ /* 0x000fc800000000ff */
[----:B------:R-:W-:-:S07]  /*2d00*/  PRMT R82, R51, 0x7610, R82 ;  /* 0x0000761033527816 */ /* 0x000fce0000000052 */
.L_x_6087:
[----:B------:R-:W-:Y:S05]  /*2d10*/  @!P1 BRA `(.L_x_6088) ;  /* 0x0000000000189947 */ /* 0x000fea0003800000 */
[----:B------:R-:W-:Y:S01]  /*2d20*/  FMUL.FTZ R51, R49, UR15 ;  /* 0x0000000f31337c20 */ /* 0x000fe20008410000 */
[----:B------:R-:W-:-:S03]  /*2d30*/  LOP3.LUT P0, RZ, R123, 0xff00, RZ, 0xc0, !PT ;  /* 0x0000ff007bff7812 */ /* 0x000fc6000780c0ff */
[----:B------:R-:W-:-:S05]  /*2d40*/  FMUL.FTZ R51, R51, UR14 ;  /* 0x0000000e33337c20 */ /* 0x000fca0008410000 */
[----:B------:R-:W-:-:S04]  /*2d50*/  FSEL R51, R51, RZ, P0 ;  /* 0x000000ff33337208 */ /* 0x000fc80000000000 */
[----:B------:R-:W-:-:S04]  /*2d60*/  F2FP.F16.F32.PACK_AB R51, RZ, R51 ;  /* 0x00000033ff33723e */ /* 0x000fc800000000ff */
[----:B------:R-:W-:-:S07]  /*2d70*/  PRMT R82, R82, 0x5410, R51 ;  /* 0x0000541052527816 */ /* 0x000fce0000000033 */
.L_x_6088:
[----:B------:R-:W-:Y:S05]  /*2d80*/  @!P1 BRA `(.L_x_6089) ;  /* 0x0000000000189947 */ /* 0x000fea0003800000 */
[----:B------:R-:W-:Y:S01]  /*2d90*/  FMUL.FTZ R51, R50, UR15 ;  /* 0x0000000f32337c20 */ /* 0x000fe20008410000 */
[----:B------:R-:W-:-:S03]  /*2da0*/  LOP3.LUT P0, RZ, R123, 0xff0000, RZ, 0xc0, !PT ;  /* 0x00ff00007bff7812 */ /* 0x000fc6000780c0ff */
[----:B------:R-:W-:-:S05]  /*2db0*/  FMUL.FTZ R51, R51, UR14 ;  /* 0x0000000e33337c20 */ /* 0x000fca0008410000 */
[----:B------:R-:W-:-:S04]  /*2dc0*/  FSEL R51, R51, RZ, P0 ;  /* 0x000000ff33337208 */ /* 0x000fc80000000000 */
[----:B------:R-:W-:-:S04]  /*2dd0*/  F2FP.F16.F32.PACK_AB R51, RZ, R51 ;  /* 0x00000033ff33723e */ /* 0x000fc800000000ff */
[----:B------:R-:W-:-:S07]  /*2de0*/  PRMT R83, R51, 0x7610, R83 ;  /* 0x0000761033537816 */ /* 0x000fce0000000053 */
.L_x_6089:
        /* <DEDUP_REMOVED lines=12> */
.L_x_6067:
        /* <DEDUP_REMOVED lines=18> */
[-CC-:B0-----:R-:W-:Y:S01]  /*2fd0*/  @P2 FFMA.FTZ R89, R96, R3.reuse, R124.reuse ;  /* 0x0000000360592223 */ /* 0x181fe2000001007c */
[-CC-:B------:R-:W-:Y:S01]  /*2fe0*/  @P2 FFMA.FTZ R2, R98, R3.reuse, R124.reuse ;  /* 0x0000000362022223 */ /* 0x180fe2000001007c */
[----:B------:R-:W-:Y:S01]  /*2ff0*/  @P2 FFMA.FTZ R124, R99, R3, R124 ;  /* 0x00000003637c2223 */ /* 0x000fe2000001007c */
[----:B------:R-:W-:Y:S01]  /*3000*/  @P2 FADD.FTZ R49, R104, -R49 ;  /* 0x8000003168312221 */ /* 0x000fe20000010000 */
[----:B------:R-:W-:Y:S01]  /*3010*/  @P2 FADD.FTZ R51, R108, -R51 ;  /* 0x800000336c332221 */ /* 0x000fe20000010000 */
[----:B------:R-:W-:Y:S01]  /*3020*/  @P2 FADD.FTZ R48, R109, -R48 ;  /* 0x800000306d302221 */ /* 0x000fe20000010000 */
[----:B------:R-:W-:Y:S01]  /*3030*/  @P2 FADD.FTZ R50, R112, -R119 ;  /* 0x8000007770322221 */ /* 0x000fe20000010000 */
[----:B-----5:R-:W-:Y:S01]  /*3040*/  MOV R77, R13 ;  /* 0x0000000d004d7202 */ /* 0x020fe20000000f00 */
        /* <DEDUP_REMOVED lines=26> */
.L_x_6092:
[----:B------:R-:W-:Y:S05]  /*31f0*/  @!P1 BRA `(.L_x_6093) ;  /* 0x0000000000189947 */ /* 0x000fea0003800000 */
[----:B------:R-:W-:Y:S01]  /*3200*/  FMUL.FTZ R2, R77, UR15 ;  /* 0x0000000f4d027c20 */ /* 0x000fe20008410000 */
[----:B------:R-:W-:-:S03]  /*3210*/  LOP3.LUT P2, RZ, R120, 0xff00, RZ, 0xc0, !PT ;  /* 0x0000ff0078ff7812 */ /* 0x000fc6000784c0ff */
[----:B------:R-:W-:-:S05]  /*3220*/  FMUL.FTZ R2, R2, UR14 ;  /* 0x0000000e02027c20 */ /* 0x000fca0008410000 */
[----:B------:R-:W-:-:S04]  /*3230*/  FSEL R2, R2, RZ, P2 ;  /* 0x000000ff02027208 */ /* 0x000fc80001000000 */
[----:B------:R-:W-:-:S04]  /*3240*/  F2FP.F16.F32.PACK_AB R2, RZ, R2 ;  /* 0x00000002ff02723e */ /* 0x000fc800000000ff */
[----:B------:R-:W-:-:S07]  /*3250*/  PRMT R80, R80, 0x5410, R2 ;  /* 0x0000541050507816 */ /* 0x000fce0000000002 */
.L_x_6093:
[----:B------:R-:W-:Y:S05]  /*3260*/  @!P1 BRA `(.L_x_6094) ;  /* 0x0000000000189947 */ /* 0x000fea0003800000 */
[----:B------:R-:W-:Y:S01]  /*3270*/  FMUL.FTZ R2, R78, UR15 ;  /* 0x0000000f4e027c20 */ /* 0x000fe20008410000 */
[----:B------:R-:W-:-:S03]  /*3280*/  LOP3.LUT P2, RZ, R120, 0xff0000, RZ, 0xc0, !PT ;  /* 0x00ff000078ff7812 */ /* 0x000fc6000784c0ff */
[----:B------:R-:W-:-:S05]  /*3290*/  FMUL.FTZ R2, R2, UR14 ;  /* 0x0000000e02027c20 */ /* 0x000fca0008410000 */
[----:B------:R-:W-:-:S04]  /*32a0*/  FSEL R2, R2, RZ, P2 ;  /* 0x000000ff02027208 */ /* 0x000fc80001000000 */
[----:B------:R-:W-:-:S04]  /*32b0*/  F2FP.F16.F32.PACK_AB R2, RZ, R2 ;  /* 0x00000002ff02723e */ /* 0x000fc800000000ff */
[----:B------:R-:W-:-:S07]  /*32c0*/  PRMT R81, R2, 0x7610, R81 ;  /* 0x0000761002517816 */ /* 0x000fce0000000051 */
.L_x_6094:
[----:B------:R-:W-:Y:S05]  /*32d0*/  @!P1 BRA `(.L_x_6095) ;  /* 0x0000000000189947 */ /* 0x000fea0003800000 */
[----:B------:R-:W-:Y:S01]  /*32e0*/  FMUL.FTZ R2, R79, UR15 ;  /* 0x0000000f4f027c20 */ /* 0x000fe20008410000 */
[----:B------:R-:W-:-:S03]  /*32f0*/  LOP3.LUT P2, RZ, R120, 0xff000000, RZ, 0xc0, !PT ;  /* 0xff00000078ff7812 */ /* 0x000fc6000784c0ff */
[----:B------:R-:W-:-:S05]  /*3300*/  FMUL.FTZ R2, R2, UR14 ;  /* 0x0000000e02027c20 */ /* 0x000fca0008410000 */
[----:B------:R-:W-:-:S04]  /*3310*/  FSEL R2, R2, RZ, P2 ;  /* 0x000000ff02027208 */ /* 0x000fc80001000000 */
[----:B------:R-:W-:-:S04]  /*3320*/  F2FP.F16.F32.PACK_AB R2, RZ, R2 ;  /* 0x00000002ff02723e */ /* 0x000fc800000000ff */
[----:B------:R-:W-:-:S07]  /*3330*/  PRMT R81, R81, 0x5410, R2 ;  /* 0x0000541051517816 */ /* 0x000fce0000000002 */
.L_x_6095:
[----:B------:R-:W-:Y:S05]  /*3340*/  @!P1 BRA `(.L_x_6096) ;  /* 0x0000000000189947 */ /* 0x000fea0003800000 */
[----:B------:R-:W-:Y:S01]  /*3350*/  FMUL.FTZ R2, R48, UR15 ;  /* 0x0000000f30027c20 */ /* 0x000fe20008410000 */
[----:B------:R-:W-:-:S03]  /*3360*/  LOP3.LUT P2, RZ, R121, 0xff, RZ, 0xc0, !PT ;  /* 0x000000ff79ff7812 */ /* 0x000fc6000784c0ff */
[----:B------:R-:W-:-:S05]  /*3370*/  FMUL.FTZ R2, R2, UR14 ;  /* 0x0000000e02027c20 */ /* 0x000fca0008410000 */
[----:B------:R-:W-:-:S04]  /*3380*/  FSEL R2, R2, RZ, P2 ;  /* 0x000000ff02027208 */ /* 0x000fc80001000000 */
[----:B------:R-:W-:-:S04]  /*3390*/  F2FP.F16.F32.PACK_AB R2, RZ, R2 ;  /* 0x00000002ff02723e */ /* 0x000fc800000000ff */
[----:B------:R-:W-:-:S07]  /*33a0*/  PRMT R82, R2, 0x7610, R82 ;  /* 0x0000761002527816 */ /* 0x000fce0000000052 */
.L_x_6096:
[----:B------:R-:W-:Y:S05]  /*33b0*/  @!P1 BRA `(.L_x_6097) ;  /* 0x0000000000189947 */ /* 0x000fea0003800000 */
[----:B------:R-:W-:Y:S01]  /*33c0*/  FMUL.FTZ R2, R49, UR15 ;  /* 0x0000000f31027c20 */ /* 0x000fe20008410000 */
[----:B------:R-:W-:-:S03]  /*33d0*/  LOP3.LUT P2, RZ, R121, 0xff00, RZ, 0xc0, !PT ;  /* 0x0000ff0079ff7812 */ /* 0x000fc6000784c0ff */
[----:B------:R-:W-:-:S05]  /*33e0*/  FMUL.FTZ R2, R2, UR14 ;  /* 0x0000000e02027c20 */ /* 0x000fca0008410000 */
[----:B------:R-:W-:-:S04]  /*33f0*/  FSEL R2, R2, RZ, P2 ;  /* 0x000000ff02027208 */ /* 0x000fc80001000000 */
[----:B------:R-:W-:-:S04]  /*3400*/  F2FP.F16.F32.PACK_AB R2, RZ, R2 ;  /* 0x00000002ff02723e */ /* 0x000fc800000000ff */
[----:B------:R-:W-:-:S07]  /*3410*/  PRMT R82, R82, 0x5410, R2 ;  /* 0x0000541052527816 */ /* 0x000fce0000000002 */
.L_x_6097:
[----:B------:R-:W-:Y:S05]  /*3420*/  @!P1 BRA `(.L_x_6098) ;  /* 0x0000000000189947 */ /* 0x000fea0003800000 */
[----:B------:R-:W-:Y:S01]  /*3430*/  FMUL.FTZ R2, R50, UR15 ;  /* 0x0000000f32027c20 */ /* 0x000fe20008410000 */
[----:B------:R-:W-:-:S03]  /*3440*/  LOP3.LUT P2, RZ, R121, 0xff0000, RZ, 0xc0, !PT ;  /* 0x00ff000079ff7812 */ /* 0x000fc6000784c0ff */
[----:B------:R-:W-:-:S05]  /*3450*/  FMUL.FTZ R2, R2, UR14 ;  /* 0x0000000e02027c20 */ /* 0x000fca0008410000 */
[----:B------:R-:W-:-:S04]  /*3460*/  FSEL R2, R2, RZ, P2 ;  /* 0x000000ff02027208 */ /* 0x000fc80001000000 */
[----:B------:R-:W-:-:S04]  /*3470*/  F2FP.F16.F32.PACK_AB R2, RZ, R2 ;  /* 0x00000002ff02723e */ /* 0x000fc800000000ff */
[----:B------:R-:W-:-:S07]  /*3480*/  PRMT R83, R2, 0x7610, R83 ;  /* 0x0000761002537816 */ /* 0x000fce0000000053 */
.L_x_6098:
        /* <DEDUP_REMOVED lines=9> */
.L_x_6091:
        /* <DEDUP_REMOVED lines=11> */
.L_x_6100:
        /* <DEDUP_REMOVED lines=11> */
.L_x_6101:
        /* <DEDUP_REMOVED lines=11> */
.L_x_6102:
        /* <DEDUP_REMOVED lines=10> */
[----:B0-----:R-:W-:-:S07]  /*37d0*/  PRMT R81, R81, 0x5410, R2 ;  /* 0x0000541051517816 */ /* 0x001fce0000000002 */
.L_x_6103:
        /* <DEDUP_REMOVED lines=11> */
.L_x_6104:
        /* <DEDUP_REMOVED lines=11> */
.L_x_6105:
        /* <DEDUP_REMOVED lines=11> */
.L_x_6106:
        /* <DEDUP_REMOVED lines=13> */
.L_x_6090:
        /* <DEDUP_REMOVED lines=14> */
[----:B0-----:R-:W-:-:S07]  /*3ba0*/  PRMT R80, R48, 0x7610, R80 ;  /* 0x0000761030507816 */ /* 0x001fce0000000050 */
.L_x_6108:
        /* <DEDUP_REMOVED lines=12> */
.L_x_6109:
        /* <DEDUP_REMOVED lines=12> */
.L_x_6110:
        /* <DEDUP_REMOVED lines=12> */
.L_x_6111:
        /* <DEDUP_REMOVED lines=12> */
.L_x_6112:
        /* <DEDUP_REMOVED lines=12> */
.L_x_6113:
        /* <DEDUP_REMOVED lines=12> */
.L_x_6114:
        /* <DEDUP_REMOVED lines=8> */
[----:B-----5:R-:W-:Y:S01]  /*40b0*/  FADD.FTZ R123, R117, -R2 ;  /* 0x80000002757b7221 */ /* 0x020fe20000010000 */
[----:B------:R-:W-:Y:S01]  /*40c0*/  FADD.FTZ R3, R113, -R48 ;  /* 0x8000003071037221 */ /* 0x000fe20000010000 */
[----:B------:R-:W-:Y:S01]  /*40d0*/  FADD.FTZ R5, R112, -R5 ;  /* 0x8000000570057221 */ /* 0x000fe20000010000 */
[----:B------:R-:W-:Y:S01]  /*40e0*/  FADD.FTZ R49, R110, -R49 ;  /* 0x800000316e317221 */ /* 0x000fe20000010000 */
[----:B------:R-:W-:Y:S01]  /*40f0*/  FADD.FTZ R51, R109, -R50 ;  /* 0x800000326d337221 */ /* 0x000fe20000010000 */
[----:B0-----:R-:W-:Y:S01]  /*4100*/  FADD.FTZ R89, R104, -R79 ;  /* 0x8000004f68597221 */ /* 0x001fe20000010000 */
        /* <DEDUP_REMOVED lines=26> */
.L_x_6107:
        /* <DEDUP_REMOVED lines=12> */
.L_x_6115:
        /* <DEDUP_REMOVED lines=12> */
.L_x_6116:
        /* <DEDUP_REMOVED lines=12> */
.L_x_6117:
        /* <DEDUP_REMOVED lines=12> */
.L_x_6118:
        /* <DEDUP_REMOVED lines=12> */
.L_x_6119:
        /* <DEDUP_REMOVED lines=12> */
.L_x_6120:
        /* <DEDUP_REMOVED lines=12> */
.L_x_6121:
        /* <DEDUP_REMOVED lines=12> */
[----:B0-----:R-:W-:-:S07]  /*48b0*/  PRMT R83, R83, 0x5410, R2 ;  /* 0x0000541053537816 */ /* 0x001fce0000000002 */
.L_x_6099:
        /* <DEDUP_REMOVED lines=14> */
.L_x_6052:
        /* <DEDUP_REMOVED lines=17> */
.L_x_6123:
        /* <DEDUP_REMOVED lines=13> */
.L_x_8119:


//--------------------- .text._ZN10layer_norm13ln_bwd_kernelINS_13Kernel_traitsIf6__halffS2_fjLj2048ELj1ELj1ELj4ELj16ENS_18Kernel_traits_baseILj2048EfS2_fS2_fjLj128EEEEELb1ELb1ELb0ELb0EEEvNS_9BwdParamsE --------------------------
	.section	.text._ZN10layer_norm13ln_bwd_kernelINS_13Kernel_traitsIf6__halffS2_fjLj2048ELj1ELj1ELj4ELj16ENS_18Kernel_traits_baseILj2048EfS2_fS2_fjLj128EEEEELb1ELb1ELb0ELb0EEEvNS_9BwdParamsE,"ax",@progbits
	.align	128
        .global         _ZN10layer_norm13ln_bwd_kernelINS_13Kernel_traitsIf6__halffS2_fjLj2048ELj1ELj1ELj4ELj16ENS_18Kernel_traits_baseILj2048EfS2_fS2_fjLj128EEEEELb1ELb1ELb0ELb0EEEvNS_9BwdParamsE
        .type           _ZN10layer_norm13ln_bwd_kernelINS_13Kernel_traitsIf6__halffS2_fjLj2048ELj1ELj1ELj4ELj16ENS_18Kernel_traits_baseILj2048EfS2_fS2_fjLj128EEEEELb1ELb1ELb0ELb0EEEvNS_9BwdParamsE,@function
        .size           _ZN10layer_norm13ln_bwd_kernelINS_13Kernel_traitsIf6__halffS2_fjLj2048ELj1ELj1ELj4ELj16ENS_18Kernel_traits_baseILj2048EfS2_fS2_fjLj128EEEEELb1ELb1ELb0ELb0EEEvNS_9BwdParamsE,(.L_x_8120 - _ZN10layer_norm13ln_bwd_kernelINS_13Kernel_traitsIf6__halffS2_fjLj2048ELj1ELj1ELj4ELj16ENS_18Kernel_traits_baseILj2048EfS2_fS2_fjLj128EEEEELb1ELb1ELb0ELb0EEEvNS_9BwdParamsE)
        .other          _ZN10layer_norm13ln_bwd_kernelINS_13Kernel_traitsIf6__halffS2_fjLj2048ELj1ELj1ELj4ELj16ENS_18Kernel_traits_baseILj2048EfS2_fS2_fjLj128EEEEELb1ELb1ELb0ELb0EEEvNS_9BwdParamsE,@"STO_CUDA_ENTRY STV_DEFAULT"
_ZN10layer_norm13ln_bwd_kernelINS_13Kernel_traitsIf6__halffS2_fjLj2048ELj1ELj1ELj4ELj16ENS_18Kernel_traits_baseILj2048EfS2_fS2_fjLj128EEEEELb1ELb1ELb0ELb0EEEvNS_9BwdParamsE:
.text._ZN10layer_norm13ln_bwd_kernelINS_13Kernel_traitsIf6__halffS2_fjLj2048ELj1ELj1ELj4ELj16ENS_18Kernel_traits_baseILj2048EfS2_fS2_fjLj128EEEEELb1ELb1ELb0ELb0EEEvNS_9BwdParamsE:
        /* <DEDUP_REMOVED lines=94> */
.L_x_6143:
[----:B------:R-:W1:Y:S01]  /*05e0*/  @UP0 LDCU.64 UR4, c[0x0][0x3e0] ;  /* 0x00007c00ff0407ac */ /* 0x000e620008000a00 */
[----:B------:R-:W-:Y:S01]  /*05f0*/  PLOP3.LUT P0, PT, PT, PT, UP0, 0x80, 0x8 ;  /* 0x000000000008781c */ /* 0x000fe20003f0f008 */
[----:B-1----:R-:W-:-:S06]  /*0600*/  @UP0 UIMAD.WIDE UR4, UR6, 0x2, UR4 ;  /* 0x00000002060408a5 */ /* 0x002fcc000f8e0204 */
[----:B0-2---:R-:W-:Y:S02]  /*0610*/  MOV R116, UR4 ;  /* 0x0000000400747c02 */ /* 0x005fe40008000f00 */
        /* <DEDUP_REMOVED lines=44> */
[----:B------:R-:W-:Y:S01]  /*08e0*/  IADD3 R155, PT, PT, R0, 0x80, RZ ;  /* 0x00000080009b7810 */ /* 0x000fe20007ffe0ff */
[----:B---3--:R-:W-:-:S04]  /*08f0*/  FADD.FTZ R147, -R146, R116 ;  /* 0x0000007492937221 */ /* 0x008fc80000010100 */
[----:B------:R-:W-:Y:S01]  /*0900*/  FMUL.FTZ R147, R147, UR26 ;  /* 0x0000001a93937c20 */ /* 0x000fe20008410000 */
[--C-:B----4-:R-:W-:Y:S02]  /*0910*/  HADD2.F32 R145, -RZ, R120.reuse.H0_H0 ;  /* 0x20000078ff917230 */ /* 0x110fe40000004100 */
[C---:B------:R-:W-:Y:S01]  /*0920*/  FADD.FTZ R118, -R146.reuse, R118 ;  /* 0x0000007692767221 */ /* 0x040fe20000010100 */
[----:B------:R-:W-:Y:S02]  /*0930*/  HADD2.F32 R120, -RZ, R120.H1_H1 ;  /* 0x30000078ff787230 */ /* 0x000fe40000004100 */
[C---:B------:R-:W-:Y:S01]  /*0940*/  FADD.FTZ R144, -R146.reuse, R117 ;  /* 0x0000007592907221 */ /* 0x040fe20000010100 */
[----:B------:R-:W-:Y:S01]  /*0950*/  FADD.FTZ R119, -R146, R119 ;  /* 0x0000007792777221 */ /* 0x000fe20000010100 */
[----:B------:R-:W-:Y:S01]  /*0960*/  FADD.FTZ R56, R56, R145 ;  /* 0x0000009138387221 */ /* 0x000fe20000010000 */
[-C--:B------:R-:W-:Y:S01]  /*0970*/  FFMA.FTZ R72, R147, R145.reuse, R72 ;  /* 0x0000009193487223 */ /* 0x080fe20000010048 */
[----:B-----5:R-:W-:Y:S01]  /*0980*/  FMUL.FTZ R145, R88, R145 ;  /* 0x0000009158917220 */ /* 0x020fe20000410000 */
[----:B0-----:R-:W-:-:S02]  /*0990*/  HADD2.F32 R139, -RZ, R121.H0_H0 ;  /* 0x20000079ff8b7230 */ /* 0x001fc40000004100 */
[----:B------:R-:W-:Y:S01]  /*09a0*/  FMUL.FTZ R141, R118, UR26 ;  /* 0x0000001a768d7c20 */ /* 0x000fe20008410000 */
[----:B------:R-:W-:Y:S01]  /*09b0*/  FMUL.FTZ R144, R144, UR26 ;  /* 0x0000001a90907c20 */ /* 0x000fe20008410000 */
[----:B------:R-:W-:Y:S01]  /*09c0*/  FMUL.FTZ R142, R119, UR26 ;  /* 0x0000001a778e7c20 */ /* 0x000fe20008410000 */
[-C--:B------:R-:W-:Y:S01]  /*09d0*/  FMUL.FTZ R143, R89, R120.reuse ;  /* 0x00000078598f7220 */ /* 0x080fe20000410000 */
[----:B------:R-:W-:Y:S01]  /*09e0*/  FADD.FTZ R118, RZ, R145 ;  /* 0x00000091ff767221 */ /* 0x000fe20000010000 */
[----:B------:R-:W-:Y:S01]  /*09f0*/  FFMA.FTZ R119, R147, R145, RZ ;  /* 0x0000009193777223 */ /* 0x000fe200000100ff */
[----:B------:R-:W-:Y:S02]  /*0a00*/  HADD2.F32 R138, -RZ, R121.H1_H1 ;  /* 0x30000079ff8a7230 */ /* 0x000fe40000004100 */
[----:B------:R-:W-:Y:S01]  /*0a10*/  FADD.FTZ R58, R58, R139 ;  /* 0x0000008b3a3a7221 */ /* 0x000fe20000010000 */
[-C--:B------:R-:W-:Y:S01]  /*0a20*/  FFMA.FTZ R74, R141, R139.reuse, R74 ;  /* 0x0000008b8d4a7223 */ /* 0x080fe2000001004a */
[----:B------:R-:W-:Y:S01]  /*0a30*/  FADD.FTZ R121, -R146, R124 ;  /* 0x0000007c92797221 */ /* 0x000fe20000010100 */
[----:B------:R-:W-:Y:S01]  /*0a40*/  FADD.FTZ R57, R57, R120 ;  /* 0x0000007839397221 */ /* 0x000fe20000010000 */
[----:B------:R-:W-:Y:S01]  /*0a50*/  FFMA.FTZ R73, R144, R120, R73 ;  /* 0x0000007890497223 */ /* 0x000fe20000010049 */
[----:B------:R-:W-:Y:S01]  /*0a60*/  FMUL.FTZ R139, R90, R139 ;  /* 0x0000008b5a8b7220 */ /* 0x000fe20000410000 */
[----:B------:R-:W-:Y:S01]  /*0a70*/  FADD.FTZ R118, R118, R143 ;  /* 0x0000008f76767221 */ /* 0x000fe20000010000 */
[----:B------:R-:W-:Y:S01]  /*0a80*/  FFMA.FTZ R120, R144, R143, R119 ;  /* 0x0000008f90787223 */ /* 0x000fe20000010077 */
[----:B------:R-:W-:-:S02]  /*0a90*/  HADD2.F32 R135, -RZ, R122.H0_H0 ;  /* 0x2000007aff877230 */ /* 0x000fc40000004100 */
[----:B-1----:R-:W-:Y:S01]  /*0aa0*/  FADD.FTZ R136, -R146, R125 ;  /* 0x0000007d92887221 */ /* 0x002fe20000010100 */
[----:B------:R-:W-:Y:S01]  /*0ab0*/  FMUL.FTZ R124, R91, R138 ;  /* 0x0000008a5b7c7220 */ /* 0x000fe20000410000 */
[----:B------:R-:W-:Y:S01]  /*0ac0*/  FMUL.FTZ R125, R121, UR26 ;  /* 0x0000001a797d7c20 */ /* 0x000fe20008410000 */
[----:B------:R-:W-:Y:S01]  /*0ad0*/  FADD.FTZ R119, R118, R139 ;  /* 0x0000008b76777221 */ /* 0x000fe20000010000 */
[----:B------:R-:W-:Y:S01]  /*0ae0*/  FFMA.FTZ R121, R141, R139, R120 ;  /* 0x0000008b8d797223 */ /* 0x000fe20000010078 */
[--C-:B------:R-:W-:Y:S02]  /*0af0*/  HADD2.F32 R117, -RZ, R123.reuse.H0_H0 ;  /* 0x2000007bff757230 */ /* 0x100fe40000004100 */
[----:B------:R-:W-:Y:S02]  /*0b00*/  HADD2.F32 R116, -RZ, R123.H1_H1 ;  /* 0x3000007bff747230 */ /* 0x000fe40000004100 */
[----:B------:R-:W-:Y:S01]  /*0b10*/  FADD.FTZ R123, -R146, R126 ;  /* 0x0000007e927b7221 */ /* 0x000fe20000010100 */
[----:B------:R-:W-:-:S02]  /*0b20*/  HADD2.F32 R122, -RZ, R122.H1_H1 ;  /* 0x3000007aff7a7230 */ /* 0x000fc40000004100 */
[-C--:B------:R-:W-:Y:S01]  /*0b30*/  FMUL.FTZ R126, R84, R135.reuse ;  /* 0x00000087547e7220 */ /* 0x080fe20000410000 */
[----:B------:R-:W-:Y:S01]  /*0b40*/  FADD.FTZ R119, R119, R124 ;  /* 0x0000007c77777221 */ /* 0x000fe20000010000 */
[----:B------:R-:W-:Y:S01]  /*0b50*/  FFMA.FTZ R118, R142, R124, R121 ;  /* 0x0000007c8e767223 */ /* 0x000fe20000010079 */
[----:B------:R-:W-:Y:S01]  /*0b60*/  FADD.FTZ R52, R52, R135 ;  /* 0x0000008734347221 */ /* 0x000fe20000010000 */
[----:B------:R-:W-:Y:S01]  /*0b70*/  FFMA.FTZ R68, R125, R135, R68 ;  /* 0x000000877d447223 */ /* 0x000fe20000010044 */
[----:B------:R-:W-:Y:S01]  /*0b80*/  FADD.FTZ R140, -R146, R127 ;  /* 0x0000007f928c7221 */ /* 0x000fe20000010100 */
[----:B------:R-:W-:Y:S01]  /*0b90*/  FMUL.FTZ R135, R123, UR26 ;  /* 0x0000001a7b877c20 */ /* 0x000fe20008410000 */
[----:B------:R-:W-:Y:S01]  /*0ba0*/  FADD.FTZ R120, R119, R126 ;  /* 0x0000007e77787221 */ /* 0x000fe20000010000 */
[----:B------:R-:W-:Y:S01]  /*0bb0*/  FMUL.FTZ R136, R136, UR26 ;  /* 0x0000001a88887c20 */ /* 0x000fe20008410000 */
[----:B------:R-:W-:Y:S01]  /*0bc0*/  FMUL.FTZ R127, R85, R122 ;  /* 0x0000007a557f7220 */ /* 0x000fe20000410000 */
        /* <DEDUP_REMOVED lines=18> */
.L_x_6126:
[----:B------:R-:W-:Y:S05]  /*0cf0*/  BSYNC.RECONVERGENT B0 ;  /* 0x0000000000007941 */ /* 0x000fea0003800200 */
.L_x_6125:
        /* <DEDUP_REMOVED lines=24> */
[----:B------:R-:W-:-:S02]  /*0e80*/  HADD2.F32 R11, -RZ, R116.H0_H0 ;  /* 0x20000074ff0b7230 */ /* 0x000fc40000004100 */
[C---:B------:R-:W-:Y:S01]  /*0e90*/  FADD.FTZ R8, -R146.reuse, R9 ;  /* 0x0000000992087221 */ /* 0x040fe20000010100 */
[----:B------:R-:W-:Y:S01]  /*0ea0*/  FADD.FTZ R9, -R146, R10 ;  /* 0x0000000a92097221 */ /* 0x000fe20000010100 */
[----:B0-----:R-:W-:Y:S02]  /*0eb0*/  HADD2.F32 R122, -RZ, R116.H1_H1 ;  /* 0x30000074ff7a7230 */ /* 0x001fe40000004100 */
[----:B------:R-:W-:Y:S01]  /*0ec0*/  FMUL.FTZ R3, R3, UR26 ;  /* 0x0000001a03037c20 */ /* 0x000fe20008410000 */
[----:B-----5:R-:W-:Y:S01]  /*0ed0*/  FMUL.FTZ R10, R104, R11 ;  /* 0x0000000b680a7220 */ /* 0x020fe20000410000 */
[--C-:B------:R-:W-:Y:S02]  /*0ee0*/  HADD2.F32 R121, -RZ, R117.reuse.H0_H0 ;  /* 0x20000075ff797230 */ /* 0x100fe40000004100 */
[----:B------:R-:W-:Y:S01]  /*0ef0*/  FMUL.FTZ R5, R5, UR26 ;  /* 0x0000001a05057c20 */ /* 0x000fe20008410000 */
[----:B------:R-:W-:Y:S02]  /*0f00*/  HADD2.F32 R120, -RZ, R117.H1_H1 ;  /* 0x30000075ff787230 */ /* 0x000fe40000004100 */
[----:B------:R-:W-:Y:S01]  /*0f10*/  FADD.FTZ R48, R48, R11 ;  /* 0x0000000b30307221 */ /* 0x000fe20000010000 */
[----:B------:R-:W-:-:S02]  /*0f20*/  HADD2.F32 R123, -RZ, R118.H0_H0 ;  /* 0x20000076ff7b7230 */ /* 0x000fc40000004100 */
[----:B------:R-:W-:Y:S01]  /*0f30*/  FFMA.FTZ R64, R3, R11, R64 ;  /* 0x0000000b03407223 */ /* 0x000fe20000010040 */
[----:B------:R-:W-:Y:S02]  /*0f40*/  HADD2.F32 R132, -RZ, R118.H1_H1 ;  /* 0x30000076ff847230 */ /* 0x000fe40000004100 */
[----:B------:R-:W-:Y:S01]  /*0f50*/  FMUL.FTZ R11, R105, R122 ;  /* 0x0000007a690b7220 */ /* 0x000fe20000410000 */
[--C-:B------:R-:W-:Y:S02]  /*0f60*/  HADD2.F32 R117, -RZ, R119.reuse.H0_H0 ;  /* 0x20000077ff757230 */ /* 0x100fe40000004100 */
[----:B------:R-:W-:Y:S01]  /*0f70*/  FADD.FTZ R118, R153, R10 ;  /* 0x0000000a99767221 */ /* 0x000fe20000010000 */
[----:B------:R-:W-:Y:S02]  /*0f80*/  HADD2.F32 R116, -RZ, R119.H1_H1 ;  /* 0x30000077ff747230 */ /* 0x000fe40000004100 */
[----:B------:R-:W-:Y:S01]  /*0f90*/  FMUL.FTZ R4, R4, UR26 ;  /* 0x0000001a04047c20 */ /* 0x000fe20008410000 */
        /* <DEDUP_REMOVED lines=40> */
.L_x_6128:
[----:B------:R-:W-:Y:S05]  /*1220*/  BSYNC.RECONVERGENT B0 ;  /* 0x0000000000007941 */ /* 0x000fea0003800200 */
.L_x_6127:
        /* <DEDUP_REMOVED lines=32> */
.L_x_6130:
[----:B------:R-:W-:Y:S05]  /*1430*/  BSYNC.RECONVERGENT B0 ;  /* 0x0000000000007941 */ /* 0x000fea0003800200 */
.L_x_6129:
        /* <DEDUP_REMOVED lines=44> */
[----:B------:R-:W-:Y:S01]  /*1700*/  LOP3.LUT P0, RZ, R151, 0xff, RZ, 0xc0, !PT ;  /* 0x000000ff97ff7812 */ /* 0x000fe2000780c0ff */
[----:B------:R-:W-:Y:S01]  /*1710*/  FMUL.FTZ R123, R121, UR26 ;  /* 0x0000001a797b7c20 */ /* 0x000fe20008410000 */
[----:B------:R-:W-:Y:S01]  /*1720*/  FFMA.FTZ R152, R136, UR18, R122 ;  /* 0x0000001288987c23 */ /* 0x000fe2000801007a */
[----:B------:R-:W-:Y:S01]  /*1730*/  FMUL.FTZ R120, R120, UR9 ;  /* 0x0000000978787c20 */ /* 0x000fe20008410000 */
[----:B------:R-:W-:Y:S01]  /*1740*/  LOP3.LUT P3, RZ, R151, 0xff00, RZ, 0xc0, !PT ;  /* 0x0000ff0097ff7812 */ /* 0x000fe2000786c0ff */
[----:B------:R-:W-:Y:S01]  /*1750*/  FMUL.FTZ R123, R123, UR9 ;  /* 0x000000097b7b7c20 */ /* 0x000fe20008410000 */
[----:B------:R-:W-:Y:S01]  /*1760*/  FADD.FTZ R152, R127, -R152 ;  /* 0x800000987f987221 */ /* 0x000fe20000010000 */
[----:B------:R-:W-:Y:S01]  /*1770*/  FMUL.FTZ R121, R120, UR23 ;  /* 0x0000001778797c20 */ /* 0x000fe20008410000 */
[--C-:B-----5:R-:W-:Y:S01]  /*1780*/  @P6 HADD2.F32 R120, -RZ, R117.reuse.H0_H0 ;  /* 0x20000075ff786230 */ /* 0x120fe20000004100 */
[----:B------:R-:W-:Y:S01]  /*1790*/  CS2R R154, SRZ ;  /* 0x00000000009a7805 */ /* 0x000fe2000001ff00 */
[----:B------:R-:W-:-:S02]  /*17a0*/  @P5 HADD2.F32 R117, -RZ, R117.H1_H1 ;  /* 0x30000075ff755230 */ /* 0x000fc40000004100 */
[----:B------:R-:W-:Y:S01]  /*17b0*/  FMUL.FTZ R152, R152, UR26 ;  /* 0x0000001a98987c20 */ /* 0x000fe20008410000 */
[----:B------:R-:W-:Y:S01]  /*17c0*/  LOP3.LUT P4, RZ, R151, 0xff0000, RZ, 0xc0, !PT ;  /* 0x00ff000097ff7812 */ /* 0x000fe2000788c0ff */
[----:B------:R-:W-:Y:S01]  /*17d0*/  @P6 FMUL.FTZ R159, R121, R120 ;  /* 0x00000078799f6220 */ /* 0x000fe20000410000 */
[----:B------:R-:W-:Y:S01]  /*17e0*/  FMUL.FTZ R120, R123, UR23 ;  /* 0x000000177b787c20 */ /* 0x000fe20008410000 */
[----:B------:R-:W-:Y:S01]  /*17f0*/  FMUL.FTZ R152, R152, UR9 ;  /* 0x0000000998987c20 */ /* 0x000fe20008410000 */
[--C-:B------:R-:W-:Y:S01]  /*1800*/  FFMA.FTZ R158, R140, UR18, R122.reuse ;  /* 0x000000128c9e7c23 */ /* 0x100fe2000801007a */
[----:B------:R-:W-:Y:S01]  /*1810*/  MOV R160, RZ ;  /* 0x000000ff00a07202 */ /* 0x000fe20000000f00 */
[----:B------:R-:W-:Y:S01]  /*1820*/  @P5 FMUL.FTZ R156, R120, R117 ;  /* 0x00000075789c5220 */ /* 0x000fe20000410000 */
[----:B------:R-:W-:Y:S01]  /*1830*/  FFMA.FTZ R117, R125, UR18, R122 ;  /* 0x000000127d757c23 */ /* 0x000fe2000801007a */
[----:B------:R-:W-:Y:S01]  /*1840*/  FADD.FTZ R158, R137, -R158 ;  /* 0x8000009e899e7221 */ /* 0x000fe20000010000 */
[----:B------:R-:W-:Y:S01]  /*1850*/  FMUL.FTZ R121, R82, R121 ;  /* 0x0000007952797220 */ /* 0x000fe20000410000 */
[----:B------:R-:W-:Y:S01]  /*1860*/  FMUL.FTZ R120, R83, R120 ;  /* 0x0000007853787220 */ /* 0x000fe20000410000 */
[----:B------:R-:W-:Y:S01]  /*1870*/  FADD.FTZ R117, R126, -R117 ;  /* 0x800000757e757221 */ /* 0x000fe20000010000 */
[----:B------:R-:W-:Y:S01]  /*1880*/  FMUL.FTZ R158, R158, UR26 ;  /* 0x0000001a9e9e7c20 */ /* 0x000fe20008410000 */
[----:B------:R-:W-:Y:S01]  /*1890*/  FADD.FTZ R43, R43, R156 ;  /* 0x0000009c2b2b7221 */ /* 0x000fe20000010000 */
[----:B------:R-:W-:Y:S01]  /*18a0*/  FADD.FTZ R42, R42, R159 ;  /* 0x0000009f2a2a7221 */ /* 0x000fe20000010000 */
[----:B------:R-:W-:Y:S01]  /*18b0*/  FMUL.FTZ R117, R117, UR26 ;  /* 0x0000001a75757c20 */ /* 0x000fe20008410000 */
[----:B------:R-:W-:Y:S01]  /*18c0*/  FMUL.FTZ R158, R158, UR9 ;  /* 0x000000099e9e7c20 */ /* 0x000fe20008410000 */
[----:B------:R-:W-:-:S02]  /*18d0*/  FSEL R120, R120, RZ, P5 ;  /* 0x000000ff78787208 */ /* 0x000fc40002800000 */
[----:B------:R-:W-:Y:S01]  /*18e0*/  FMUL.FTZ R117, R117, UR9 ;  /* 0x0000000975757c20 */ /* 0x000fe20008410000 */
[----:B------:R-:W-:-:S03]  /*18f0*/  FMUL.FTZ R158, R158, UR23 ;  /* 0x000000179e9e7c20 */ /* 0x000fc60008410000 */
[----:B------:R-:W-:Y:S01]  /*1900*/  FMUL.FTZ R153, R117, UR23 ;  /* 0x0000001775997c20 */ /* 0x000fe20008410000 */
[----:B------:R-:W-:-:S05]  /*1910*/  @P0 HADD2.F32 R117, -RZ, R118.H0_H0 ;  /* 0x20000076ff750230 */ /* 0x000fca0000004100 */
[----:B------:R-:W-:Y:S01]  /*1920*/  @P0 FMUL.FTZ R155, R153, R117 ;  /* 0x00000075999b0220 */ /* 0x000fe20000410000 */
[----:B------:R-:W-:Y:S02]  /*1930*/  @P3 HADD2.F32 R117, -RZ, R118.H1_H1 ;  /* 0x30000076ff753230 */ /* 0x000fe40000004100 */
[----:B------:R-:W-:Y:S01]  /*1940*/  FMUL.FTZ R118, R152, UR23 ;  /* 0x0000001798767c20 */ /* 0x000fe20008410000 */
[----:B------:R-:W-:Y:S02]  /*1950*/  @P4 HADD2.F32 R152, -RZ, R119.H0_H0 ;  /* 0x20000077ff984230 */ /* 0x000fe40000004100 */
[----:B------:R-:W-:Y:S01]  /*1960*/  FADD.FTZ R156, R36, R155 ;  /* 0x0000009b249c7221 */ /* 0x000fe20000010000 */
[----:B------:R-:W-:Y:S01]  /*1970*/  @P3 FMUL.FTZ R154, R118, R117 ;  /* 0x00000075769a3220 */ /* 0x000fe20000410000 */
[----:B------:R-:W-:-:S03]  /*1980*/  FFMA.FTZ R117, R135, UR18, R122 ;  /* 0x0000001287757c23 */ /* 0x000fc6000801007a */
[----:B------:R-:W-:Y:S01]  /*1990*/  FADD.FTZ R155, R37, R154 ;  /* 0x0000009a259b7221 */ /* 0x000fe20000010000 */
[----:B------:R-:W-:-:S04]  /*19a0*/  FADD.FTZ R117, R138, -R117 ;  /* 0x800000758a757221 */ /* 0x000fc80000010000 */
[----:B------:R-:W-:Y:S01]  /*19b0*/  FMUL.FTZ R123, R117, UR26 ;  /* 0x0000001a757b7c20 */ /* 0x000fe20008410000 */
[----:B------:R-:W-:Y:S01]  /*19c0*/  FMUL.FTZ R117, R76, R153 ;  /* 0x000000994c757220 */ /* 0x000fe20000410000 */
[----:B------:R-:W-:Y:S01]  /*19d0*/  FMUL.FTZ R153, R77, R118 ;  /* 0x000000764d997220 */ /* 0x000fe20000410000 */
[----:B------:R-:W-:Y:S01]  /*19e0*/  FFMA.FTZ R118, R147, UR18, R122 ;  /* 0x0000001293767c23 */ /* 0x000fe2000801007a */
[----:B------:R-:W-:Y:S02]  /*19f0*/  FMUL.FTZ R123, R123, UR9 ;  /* 0x000000097b7b7c20 */ /* 0x000fe40008410000 */
[----:B------:R-:W-:Y:S02]  /*1a00*/  FSEL R117, R117, RZ, P0 ;  /* 0x000000ff75757208 */ /* 0x000fe40000000000 */
[----:B------:R-:W-:Y:S01]  /*1a10*/  ISETP.GE.U32.AND P0, PT, R150, RZ, PT ;  /* 0x000000ff9600720c */ /* 0x000fe20003f06070 */
[----:B------:R-:W-:Y:S01]  /*1a20*/  FMUL.FTZ R157, R123, UR23 ;  /* 0x000000177b9d7c20 */ /* 0x000fe20008410000 */
[----:B------:R-:W-:-:S02]  /*1a30*/  HFMA2 R123, -RZ, RZ, 0, 0 ;  /* 0x00000000ff7b7431 */ /* 0x000fc400000001ff */
[----:B------:R-:W-:Y:S01]  /*1a40*/  ISETP.GE.U32.AND.EX P0, PT, R151, 0x1000000, PT, P0 ;  /* 0x010000009700780c */ /* 0x000fe20003f06100 */
[----:B------:R-:W-:Y:S01]  /*1a50*/  @P4 FMUL.FTZ R123, R157, R152 ;  /* 0x000000989d7b4220 */ /* 0x000fe20000410000 */
[----:B------:R-:W-:Y:S01]  /*1a60*/  FADD.FTZ R152, R145, -R118 ;  /* 0x8000007691987221 */ /* 0x000fe20000010000 */
[----:B------:R-:W-:Y:S02]  /*1a70*/  FSEL R118, R153, RZ, P3 ;  /* 0x000000ff99767208 */ /* 0x000fe40001800000 */
[----:B------:R-:W-:Y:S01]  /*1a80*/  LOP3.LUT P3, RZ, R150, 0xff, RZ, 0xc0, !PT ;  /* 0x000000ff96ff7812 */ /* 0x000fe2000786c0ff */
[----:B------:R-:W-:Y:S01]  /*1a90*/  FMUL.FTZ R152, R152, UR26 ;  /* 0x0000001a98987c20 */ /* 0x000fe20008410000 */
[----:B------:R-:W-:Y:S01]  /*1aa0*/  F2FP.F16.F32.PACK_AB R118, R118, R117 ;  /* 0x000000757676723e */ /* 0x000fe200000000ff */
[----:B------:R-:W-:Y:S01]  /*1ab0*/  FADD.FTZ R154, R38, R123 ;  /* 0x0000007b269a7221 */ /* 0x000fe20000010000 */
[----:B------:R-:W-:Y:S01]  /*1ac0*/  FSEL R117, R121, RZ, P6 ;  /* 0x000000ff79757208 */ /* 0x000fe20003000000 */
[----:B------:R-:W-:-:S03]  /*1ad0*/  FMUL.FTZ R152, R152, UR9 ;  /* 0x0000000998987c20 */ /* 0x000fc60008410000 */
[----:B------:R-:W-:Y:S02]  /*1ae0*/  @P0 HADD2.F32 R119, -RZ, R119.H1_H1 ;  /* 0x30000077ff770230 */ /* 0x000fe40000004100 */
[----:B------:R-:W-:Y:S01]  /*1af0*/  FMUL.FTZ R153, R152, UR23 ;  /* 0x0000001798997c20 */ /* 0x000fe20008410000 */
[----:B------:R-:W-:Y:S02]  /*1b00*/  F2FP.F16.F32.PACK_AB R117, R120, R117 ;  /* 0x000000757875723e */ /* 0x000fe400000000ff */
[----:B------:R-:W-:Y:S02]  /*1b10*/  @P3 HADD2.F32 R152, -RZ, R116.H0_H0 ;  /* 0x20000074ff983230 */ /* 0x000fe40000004100 */
[----:B------:R-:W-:Y:S01]  /*1b20*/  @P0 FMUL.FTZ R160, R158, R119 ;  /* 0x000000779ea00220 */ /* 0x000fe20000410000 */
[----:B------:R-:W-:Y:S01]  /*1b30*/  FMUL.FTZ R119, R78, R157 ;  /* 0x0000009d4e777220 */ /* 0x000fe20000410000 */
[----:B------:R-:W-:Y:S02]  /*1b40*/  HFMA2 R157, -RZ, RZ, 0, 0 ;  /* 0x00000000ff9d7431 */ /* 0x000fe400000001ff */
[----:B------:R-:W-:Y:S01]  /*1b50*/  FMUL.FTZ R158, R79, R158 ;  /* 0x0000009e4f9e7220 */ /* 0x000fe20000410000 */
[----:B------:R-:W-:Y:S01]  /*1b60*/  @P3 FMUL.FTZ R157, R153, R152 ;  /* 0x00000098999d3220 */ /* 0x000fe20000410000 */
[----:B------:R-:W-:Y:S01]  /*1b70*/  FFMA.FTZ R152, R144, UR18, R122 ;  /* 0x0000001290987c23 */ /* 0x000fe2000801007a */
[----:B------:R-:W-:Y:S01]  /*1b80*/  FSEL R119, R119, RZ, P4 ;  /* 0x000000ff77777208 */ /* 0x000fe20002000000 */
[----:B------:R-:W-:Y:S01]  /*1b90*/  FMUL.FTZ R153, R80, R153 ;  /* 0x0000009950997220 */ /* 0x000fe20000410000 */
[----:B------:R-:W-:Y:S01]  /*1ba0*/  LOP3.LUT P4, RZ, R150, 0xff00, RZ, 0xc0, !PT ;  /* 0x0000ff0096ff7812 */ /* 0x000fe2000788c0ff */
[----:B------:R-:W-:Y:S01]  /*1bb0*/  FADD.FTZ R152, R143, -R152 ;  /* 0x800000988f987221 */ /* 0x000fe20000010000 */
[----:B------:R-:W-:Y:S01]  /*1bc0*/  FSEL R158, R158, RZ, P0 ;  /* 0x000000ff9e9e7208 */ /* 0x000fe20000000000 */
[----:B------:R-:W-:Y:S01]  /*1bd0*/  FADD.FTZ R123, R39, R160 ;  /* 0x000000a0277b7221 */ /* 0x000fe20000010000 */
[----:B------:R-:W-:Y:S01]  /*1be0*/  FSEL R153, R153, RZ, P3 ;  /* 0x000000ff99997208 */ /* 0x000fe20001800000 */
[----:B------:R-:W-:Y:S01]  /*1bf0*/  FMUL.FTZ R152, R152, UR26 ;  /* 0x0000001a98987c20 */ /* 0x000fe20008410000 */
[----:B------:R-:W-:Y:S01]  /*1c00*/  FADD.FTZ R40, R40, R157 ;  /* 0x0000009d28287221 */ /* 0x000fe20000010000 */
[----:B------:R-:W-:-:S02]  /*1c10*/  F2FP.F16.F32.PACK_AB R119, R158, R119 ;  /* 0x000000779e77723e */ /* 0x000fc400000000ff */
[----:B------:R-:W-:-:S04]  /*1c20*/  FMUL.FTZ R152, R152, UR9 ;  /* 0x0000000998987c20 */ /* 0x000fc80008410000 */
[----:B------:R-:W-:Y:S02]  /*1c30*/  @P4 HADD2.F32 R161, -RZ, R116.H1_H1 ;  /* 0x30000074ffa14230 */ /* 0x000fe40000004100 */
[----:B------:R-:W-:Y:S01]  /*1c40*/  FMUL.FTZ R116, R152, UR23 ;  /* 0x0000001798747c20 */ /* 0x000fe20008410000 */
[----:B------:R-:W-:-:S03]  /*1c50*/  MOV R152, RZ ;  /* 0x000000ff00987202 */ /* 0x000fc60000000f00 */
[----:B------:R-:W-:Y:S01]  /*1c60*/  @P4 FMUL.FTZ R152, R116, R161 ;  /* 0x000000a174984220 */ /* 0x000fe20000410000 */
[----:B------:R-:W-:-:S03]  /*1c70*/  FMUL.FTZ R116, R81, R116 ;  /* 0x0000007451747220 */ /* 0x000fc60000410000 */
[----:B------:R-:W-:Y:S02]  /*1c80*/  FADD.FTZ R41, R41, R152 ;  /* 0x0000009829297221 */ /* 0x000fe40000010000 */
[----:B------:R-:W-:-:S04]  /*1c90*/  FSEL R116, R116, RZ, P4 ;  /* 0x000000ff74747208 */ /* 0x000fc80002000000 */
[----:B------:R-:W-:Y:S01]  /*1ca0*/  F2FP.F16.F32.PACK_AB R116, R116, R153 ;  /* 0x000000997474723e */ /* 0x000fe200000000ff */
[----:B------:R-:W-:Y:S06]  /*1cb0*/  BRA `(.L_x_6135) ;  /* 0x0000001000cc7947 */ /* 0x000fec0003800000 */
.L_x_6134:
[--C-:B------:R-:W-:Y:S01]  /*1cc0*/  FFMA.FTZ R108, R141, UR18, R122.reuse ;  /* 0x000000128d6c7c23 */ /* 0x100fe2000801007a */
[----:B------:R-:W-:Y:S01]  /*1cd0*/  LOP3.LUT P6, RZ, R150, 0xff0000, RZ, 0xc0, !PT ;  /* 0x00ff000096ff7812 */ /* 0x000fe200078cc0ff */
[----:B------:R-:W-:Y:S01]  /*1ce0*/  FFMA.FTZ R109, R142, UR18, R122 ;  /* 0x000000128e6d7c23 */ /* 0x000fe2000801007a */
[----:B------:R-:W-:Y:S02]  /*1cf0*/  HFMA2 R159, -RZ, RZ, 0, 0 ;  /* 0x00000000ff9f7431 */ /* 0x000fe400000001ff */
[----:B------:R-:W-:Y:S01]  /*1d00*/  FADD.FTZ R108, R139, -R108 ;  /* 0x8000006c8b6c7221 */ /* 0x000fe20000010000 */
[----:B------:R-:W-:Y:S01]  /*1d10*/  FFMA.FTZ R110, R136, UR18, R122 ;  /* 0x00000012886e7c23 */ /* 0x000fe2000801007a */
[----:B------:R-:W-:Y:S01]  /*1d20*/  FADD.FTZ R109, R124, -R109 ;  /* 0x8000006d7c6d7221 */ /* 0x000fe20000010000 */
[----:B------:R-:W-:Y:S01]  /*1d30*/  LOP3.LUT P3, RZ, R151, 0xff00, RZ, 0xc0, !PT ;  /* 0x0000ff0097ff7812 */ /* 0x000fe2000786c0ff */
[----:B------:R-:W-:Y:S01]  /*1d40*/  FMUL.FTZ R114, R108, UR26 ;  /* 0x0000001a6c727c20 */ /* 0x000fe20008410000 */
[----:B------:R-:W-:Y:S01]  /*1d50*/  FADD.FTZ R112, R127, -R110 ;  /* 0x8000006e7f707221 */ /* 0x000fe20000010000 */
[----:B------:R-:W-:Y:S01]  /*1d60*/  FMUL.FTZ R115, R109, UR26 ;  /* 0x0000001a6d737c20 */ /* 0x000fe20008410000 */
[----:B------:R-:W-:Y:S01]  /*1d70*/  FFMA.FTZ R109, R125, UR18, R122 ;  /* 0x000000127d6d7c23 */ /* 0x000fe2000801007a */
[----:B------:R-:W-:Y:S01]  /*1d80*/  FMUL.FTZ R121, R114, UR9 ;  /* 0x0000000972797c20 */ /* 0x000fe20008410000 */
[----:B------:R-:W-:Y:S01]  /*1d90*/  LOP3.LUT P0, RZ, R151, 0xff, RZ, 0xc0, !PT ;  /* 0x000000ff97ff7812 */ /* 0x000fe2000780c0ff */
[----:B-----5:R-:W-:-:S02]  /*1da0*/  @P6 HADD2.F32 R108, -RZ, R117.H0_H0 ;  /* 0x20000075ff6c6230 */ /* 0x020fc40000004100 */
[----:B------:R-:W-:Y:S01]  /*1db0*/  FADD.FTZ R109, R126, -R109 ;  /* 0x8000006d7e6d7221 */ /* 0x000fe20000010000 */
[----:B------:R-:W-:Y:S01]  /*1dc0*/  FMUL.FTZ R121, R121, UR23 ;  /* 0x0000001779797c20 */ /* 0x000fe20008410000 */
[----:B------:R-:W-:Y:S02]  /*1dd0*/  LOP3.LUT P5, RZ, R150, 0xff000000, RZ, 0xc0, !PT ;  /* 0xff00000096ff7812 */ /* 0x000fe400078ac0ff */
[----:B------:R-:W-:Y:S02]  /*1de0*/  CS2R R154, SRZ ;  /* 0x00000000009a7805 */ /* 0x000fe4000001ff00 */
[----:B------:R-:W-:Y:S01]  /*1df0*/  MOV R162, RZ ;  /* 0x000000ff00a27202 */ /* 0x000fe20000000f00 */
[----:B------:R-:W-:Y:S01]  /*1e00*/  @P6 FMUL.FTZ R159, R108, R121 ;  /* 0x000000796c9f6220 */ /* 0x000fe20000410000 */
[----:B------:R-:W-:Y:S01]  /*1e10*/  FMUL.FTZ R108, R109, UR26 ;  /* 0x0000001a6d6c7c20 */ /* 0x000fe20008410000 */
[--C-:B------:R-:W-:Y:S02]  /*1e20*/  @P3 HADD2.F32 R113, -RZ, R118.reuse.H1_H1 ;  /* 0x30000076ff713230 */ /* 0x100fe40000004100 */
[----:B------:R-:W-:Y:S01]  /*1e30*/  FMUL.FTZ R120, R115, UR9 ;  /* 0x0000000973787c20 */ /* 0x000fe20008410000 */
[----:B------:R-:W-:Y:S01]  /*1e40*/  FFMA.FTZ R152, R140, UR18, R122 ;  /* 0x000000128c987c23 */ /* 0x000fe2000801007a */
[----:B------:R-:W-:Y:S01]  /*1e50*/  FMUL.FTZ R109, R108, UR9 ;  /* 0x000000096c6d7c20 */ /* 0x000fe20008410000 */
[----:B------:R-:W-:-:S02]  /*1e60*/  @P0 HADD2.F32 R110, -RZ, R118.H0_H0 ;  /* 0x20000076ff6e0230 */ /* 0x000fc40000004100 */
[----:B------:R-:W-:Y:S01]  /*1e70*/  FMUL.FTZ R120, R120, UR23 ;  /* 0x0000001778787c20 */ /* 0x000fe20008410000 */
[----:B------:R-:W-:Y:S01]  /*1e80*/  LOP3.LUT P4, RZ, R151, 0xff0000, RZ, 0xc0, !PT ;  /* 0x00ff000097ff7812 */ /* 0x000fe2000788c0ff */
[----:B------:R-:W-:Y:S01]  /*1e90*/  FMUL.FTZ R111, R109, UR23 ;  /* 0x000000176d6f7c20 */ /* 0x000fe20008410000 */
[----:B------:R-:W-:Y:S01]  /*1ea0*/  FMUL.FTZ R109, R112, UR26 ;  /* 0x0000001a706d7c20 */ /* 0x000fe20008410000 */
[----:B------:R-:W-:Y:S01]  /*1eb0*/  @P5 HADD2.F32 R117, -RZ, R117.H1_H1 ;  /* 0x30000075ff755230 */ /* 0x000fe20000004100 */
[----:B------:R-:W-:Y:S01]  /*1ec0*/  MOV R160, RZ ;  /* 0x000000ff00a07202 */ /* 0x000fe20000000f00 */
[-C--:B------:R-:W-:Y:S01]  /*1ed0*/  FMUL.FTZ R118, R76, R111.reuse ;  /* 0x0000006f4c767220 */ /* 0x080fe20000410000 */
[----:B------:R-:W-:Y:S01]  /*1ee0*/  FMUL.FTZ R112, R109, UR9 ;  /* 0x000000096d707c20 */ /* 0x000fe20008410000 */
[----:B------:R-:W-:Y:S01]  /*1ef0*/  @P0 FMUL.FTZ R155, R110, R111 ;  /* 0x0000006f6e9b0220 */ /* 0x000fe20000410000 */
[----:B------:R-:W-:Y:S01]  /*1f00*/  @P5 FMUL.FTZ R154, R117, R120 ;  /* 0x00000078759a5220 */ /* 0x000fe20000410000 */
[----:B------:R-:W-:Y:S01]  /*1f10*/  FADD.FTZ R117, R137, -R152 ;  /* 0x8000009889757221 */ /* 0x000fe20000010000 */
[----:B------:R-:W-:Y:S01]  /*1f20*/  FMUL.FTZ R112, R112, UR23 ;  /* 0x0000001770707c20 */ /* 0x000fe20008410000 */
[----:B------:R-:W-:Y:S01]  /*1f30*/  FSEL R118, R118, RZ, P0 ;  /* 0x000000ff76767208 */ /* 0x000fe20000000000 */
[----:B------:R-:W-:Y:S01]  /*1f40*/  HFMA2 R123, -RZ, RZ, 0, 0 ;  /* 0x00000000ff7b7431 */ /* 0x000fe200000001ff */
[----:B------:R-:W-:Y:S01]  /*1f50*/  ISETP.GE.U32.AND P0, PT, R150, RZ, PT ;  /* 0x000000ff9600720c */ /* 0x000fe20003f06070 */
[-C--:B------:R-:W-:Y:S01]  /*1f60*/  @P3 FMUL.FTZ R162, R113, R112.reuse ;  /* 0x0000007071a23220 */ /* 0x080fe20000410000 */
[----:B------:R-:W-:Y:S01]  /*1f70*/  FFMA.FTZ R113, R135, UR18, R122 ;  /* 0x0000001287717c23 */ /* 0x000fe2000801007a */
[----:B------:R-:W-:Y:S01]  /*1f80*/  FMUL.FTZ R153, R77, R112 ;  /* 0x000000704d997220 */ /* 0x000fe20000410000 */
[----:B------:R-:W-:Y:S01]  /*1f90*/  ISETP.GE.U32.AND.EX P0, PT, R151, 0x1000000, PT, P0 ;  /* 0x010000009700780c */ /* 0x000fe20003f06100 */
[----:B------:R-:W-:-:S02]  /*1fa0*/  @P4 HADD2.F32 R152, -RZ, R119.H0_H0 ;  /* 0x20000077ff984230 */ /* 0x000fc40000004100 */
[----:B------:R-:W-:Y:S01]  /*1fb0*/  FADD.FTZ R113, R138, -R113 ;  /* 0x800000718a717221 */ /* 0x000fe20000010000 */
[----:B------:R-:W-:Y:S01]  /*1fc0*/  FFMA.FTZ R112, R147, UR18, R122 ;  /* 0x0000001293707c23 */ /* 0x000fe2000801007a */
[----:B------:R-:W-:Y:S01]  /*1fd0*/  FSEL R153, R153, RZ, P3 ;  /* 0x000000ff99997208 */ /* 0x000fe20001800000 */
[----:B------:R-:W-:Y:S02]  /*1fe0*/  HFMA2 R157, -RZ, RZ, 0, 0 ;  /* 0x00000000ff9d7431 */ /* 0x000fe400000001ff */
[----:B------:R-:W-:Y:S01]  /*1ff0*/  FMUL.FTZ R110, R113, UR26 ;  /* 0x0000001a716e7c20 */ /* 0x000fe20008410000 */
[----:B------:R-:W-:Y:S01]  /*2000*/  LOP3.LUT P3, RZ, R150, 0xff, RZ, 0xc0, !PT ;  /* 0x000000ff96ff7812 */ /* 0x000fe2000786c0ff */
[----:B------:R-:W-:Y:S01]  /*2010*/  FADD.FTZ R112, R145, -R112 ;  /* 0x8000007091707221 */ /* 0x000fe20000010000 */
[----:B------:R-:W-:Y:S01]  /*2020*/  FMUL.FTZ R121, R82, R121 ;  /* 0x0000007952797220 */ /* 0x000fe20000410000 */
[----:B------:R-:W-:Y:S01]  /*2030*/  FMUL.FTZ R111, R110, UR9 ;  /* 0x000000096e6f7c20 */ /* 0x000fe20008410000 */
[----:B------:R-:W-:Y:S01]  /*2040*/  FMUL.FTZ R120, R83, R120 ;  /* 0x0000007853787220 */ /* 0x000fe20000410000 */
[----:B------:R-:W-:Y:S01]  /*2050*/  FMUL.FTZ R112, R112, UR26 ;  /* 0x0000001a70707c20 */ /* 0x000fe20008410000 */
[----:B------:R-:W-:-:S02]  /*2060*/  @P0 HADD2.F32 R119, -RZ, R119.H1_H1 ;  /* 0x30000077ff770230 */ /* 0x000fc40000004100 */
[----:B------:R-:W-:Y:S01]  /*2070*/  FMUL.FTZ R113, R111, UR23 ;  /* 0x000000176f717c20 */ /* 0x000fe20008410000 */
[----:B------:R-:W-:Y:S01]  /*2080*/  FMUL.FTZ R111, R117, UR26 ;  /* 0x0000001a756f7c20 */ /* 0x000fe20008410000 */
[----:B------:R-:W-:Y:S01]  /*2090*/  FMUL.FTZ R117, R112, UR9 ;  /* 0x0000000970757c20 */ /* 0x000fe20008410000 */
[----:B------:R-:W-:Y:S01]  /*20a0*/  FADD.FTZ R156, R36, R155 ;  /* 0x0000009b249c7221 */ /* 0x000fe20000010000 */
[-C--:B------:R-:W-:Y:S01]  /*20b0*/  @P4 FMUL.FTZ R123, R152, R113.reuse ;  /* 0x00000071987b4220 */ /* 0x080fe20000410000 */
[----:B------:R-:W-:Y:S01]  /*20c0*/  FMUL.FTZ R158, R111, UR9 ;  /* 0x000000096f9e7c20 */ /* 0x000fe20008410000 */
[----:B------:R-:W-:Y:S01]  /*20d0*/  FFMA.FTZ R152, R144, UR18, R122 ;  /* 0x0000001290987c23 */ /* 0x000fe2000801007a */
[----:B------:R-:W-:Y:S01]  /*20e0*/  FMUL.FTZ R117, R117, UR23 ;  /* 0x0000001775757c20 */ /* 0x000fe20008410000 */
[----:B------:R-:W-:Y:S01]  /*20f0*/  FADD.FTZ R155, R37, R162 ;  /* 0x000000a2259b7221 */ /* 0x000fe20000010000 */
[----:B------:R-:W-:Y:S01]  /*2100*/  FMUL.FTZ R158, R158, UR23 ;  /* 0x000000179e9e7c20 */ /* 0x000fe20008410000 */
[----:B------:R-:W-:Y:S01]  /*2110*/  FSEL R121, R121, RZ, P6 ;  /* 0x000000ff79797208 */ /* 0x000fe20003000000 */
[----:B------:R-:W-:Y:S01]  /*2120*/  FADD.FTZ R43, R43, R154 ;  /* 0x0000009a2b2b7221 */ /* 0x000fe20000010000 */
[----:B------:R-:W-:Y:S01]  /*2130*/  FSEL R120, R120, RZ, P5 ;  /* 0x000000ff78787208 */ /* 0x000fe20002800000 */
[----:B------:R-:W-:Y:S01]  /*2140*/  @P0 FMUL.FTZ R160, R119, R158 ;  /* 0x0000009e77a00220 */ /* 0x000fe20000410000 */
[----:B------:R-:W-:Y:S01]  /*2150*/  FMUL.FTZ R119, R78, R113 ;  /* 0x000000714e777220 */ /* 0x000fe20000410000 */
[----:B------:R-:W-:Y:S01]  /*2160*/  FADD.FTZ R113, R143, -R152 ;  /* 0x800000988f717221 */ /* 0x000fe20000010000 */
[----:B------:R-:W-:-:S02]  /*2170*/  @P3 HADD2.F32 R152, -RZ, R116.H0_H0 ;  /* 0x20000074ff983230 */ /* 0x000fc40000004100 */
[----:B------:R-:W-:Y:S01]  /*2180*/  FMUL.FTZ R158, R79, R158 ;  /* 0x0000009e4f9e7220 */ /* 0x000fe20000410000 */
[----:B------:R-:W-:Y:S01]  /*2190*/  FADD.FTZ R154, R38, R123 ;  /* 0x0000007b269a7221 */ /* 0x000fe20000010000 */
[----:B------:R-:W-:Y:S01]  /*21a0*/  FSEL R119, R119, RZ, P4 ;  /* 0x000000ff77777208 */ /* 0x000fe20002000000 */
[----:B------:R-:W-:Y:S01]  /*21b0*/  FMUL.FTZ R113, R113, UR26 ;  /* 0x0000001a71717c20 */ /* 0x000fe20008410000 */
[----:B------:R-:W-:Y:S01]  /*21c0*/  LOP3.LUT P4, RZ, R150, 0xff00, RZ, 0xc0, !PT ;  /* 0x0000ff0096ff7812 */ /* 0x000fe2000788c0ff */
[-C--:B------:R-:W-:Y:S01]  /*21d0*/  @P3 FMUL.FTZ R157, R152, R117.reuse ;  /* 0x00000075989d3220 */ /* 0x080fe20000410000 */
[----:B------:R-:W-:Y:S01]  /*21e0*/  FMUL.FTZ R117, R80, R117 ;  /* 0x0000007550757220 */ /* 0x000fe20000410000 */
[----:B------:R-:W-:Y:S01]  /*21f0*/  FMUL.FTZ R152, R113, UR9 ;  /* 0x0000000971987c20 */ /* 0x000fe20008410000 */
[----:B------:R-:W-:Y:S01]  /*2200*/  FSEL R158, R158, RZ, P0 ;  /* 0x000000ff9e9e7208 */ /* 0x000fe20000000000 */
[----:B------:R-:W-:Y:S01]  /*2210*/  FADD.FTZ R42, R42, R159 ;  /* 0x0000009f2a2a7221 */ /* 0x000fe20000010000 */
[----:B------:R-:W-:Y:S01]  /*2220*/  FADD.FTZ R123, R39, R160 ;  /* 0x000000a0277b7221 */ /* 0x000fe20000010000 */
[----:B------:R-:W-:Y:S01]  /*2230*/  FSEL R36, R117, RZ, P3 ;  /* 0x000000ff75247208 */ /* 0x000fe20001800000 */
[----:B------:R-:W-:Y:S01]  /*2240*/  FADD.FTZ R40, R40, R157 ;  /* 0x0000009d28287221 */ /* 0x000fe20000010000 */
[----:B------:R-:W-:-:S02]  /*2250*/  F2FP.F16.F32.PACK_AB R119, R158, R119 ;  /* 0x000000779e77723e */ /* 0x000fc400000000ff */
[----:B------:R-:W-:Y:S02]  /*2260*/  F2FP.F16.F32.PACK_AB R118, R153, R118 ;  /* 0x000000769976723e */ /* 0x000fe400000000ff */
[----:B------:R-:W-:Y:S02]  /*2270*/  @P4 HADD2.F32 R161, -RZ, R116.H1_H1 ;  /* 0x30000074ffa14230 */ /* 0x000fe40000004100 */
[----:B------:R-:W-:Y:S01]  /*2280*/  FMUL.FTZ R116, R152, UR23 ;  /* 0x0000001798747c20 */ /* 0x000fe20008410000 */
[----:B------:R-:W-:Y:S02]  /*2290*/  MOV R152, RZ ;  /* 0x000000ff00987202 */ /* 0x000fe40000000f00 */
[----:B------:R-:W-:Y:S01]  /*22a0*/  F2FP.F16.F32.PACK_AB R117, R120, R121 ;  /* 0x000000797875723e */ /* 0x000fe200000000ff */
[-C--:B------:R-:W-:Y:S01]  /*22b0*/  @P4 FMUL.FTZ R152, R161, R116.reuse ;  /* 0x00000074a1984220 */ /* 0x080fe20000410000 */
[----:B------:R-:W-:-:S03]  /*22c0*/  FMUL.FTZ R116, R81, R116 ;  /* 0x0000007451747220 */ /* 0x000fc60000410000 */
[----:B------:R-:W-:Y:S02]  /*22d0*/  FADD.FTZ R41, R41, R152 ;  /* 0x0000009829297221 */ /* 0x000fe40000010000 */
[----:B------:R-:W-:-:S04]  /*22e0*/  FSEL R37, R116, RZ, P4 ;  /* 0x000000ff74257208 */ /* 0x000fc80002000000 */
[----:B------:R-:W-:Y:S01]  /*22f0*/  F2FP.F16.F32.PACK_AB R116, R37, R36 ;  /* 0x000000242574723e */ /* 0x000fe200000000ff */
[----:B------:R-:W-:Y:S06]  /*2300*/  BRA `(.L_x_6135) ;  /* 0x0000000c00387947 */ /* 0x000fec0003800000 */
.L_x_6133:
        /* <DEDUP_REMOVED lines=13> */
[----:B------:R-:W-:Y:S01]  /*23e0*/  FFMA.FTZ R120, R121, UR26, R26 ;  /* 0x0000001a79787c23 */ /* 0x000fe2000801001a */
[C---:B------:R-:W-:Y:S01]  /*23f0*/  LOP3.LUT P0, RZ, R151.reuse, 0xff, RZ, 0xc0, !PT ;  /* 0x000000ff97ff7812 */ /* 0x040fe2000780c0ff */
[----:B------:R-:W-:Y:S01]  /*2400*/  FFMA.FTZ R123, R152, UR26, R27 ;  /* 0x0000001a987b7c23 */ /* 0x000fe2000801001b */
[C---:B------:R-:W-:Y:S01]  /*2410*/  LOP3.LUT P3, RZ, R151.reuse, 0xff00, RZ, 0xc0, !PT ;  /* 0x0000ff0097ff7812 */ /* 0x040fe2000786c0ff */
[----:B------:R-:W-:Y:S01]  /*2420*/  FMUL.FTZ R120, R120, UR9 ;  /* 0x0000000978787c20 */ /* 0x000fe20008410000 */
[----:B------:R-:W-:Y:S01]  /*2430*/  LOP3.LUT P4, RZ, R151, 0xff0000, RZ, 0xc0, !PT ;  /* 0x00ff000097ff7812 */ /* 0x000fe2000788c0ff */
[--C-:B-----5:R-:W-:Y:S01]  /*2440*/  @P6 HADD2.F32 R152, -RZ, R117.reuse.H0_H0 ;  /* 0x20000075ff986230 */ /* 0x120fe20000004100 */
[----:B------:R-:W-:Y:S01]  /*2450*/  CS2R R154, SRZ ;  /* 0x00000000009a7805 */ /* 0x000fe2000001ff00 */
[----:B------:R-:W-:Y:S01]  /*2460*/  FMUL.FTZ R121, R120, UR23 ;  /* 0x0000001778797c20 */ /* 0x000fe20008410000 */
[----:B------:R-:W-:Y:S01]  /*2470*/  FMUL.FTZ R120, R123, UR9 ;  /* 0x000000097b787c20 */ /* 0x000fe20008410000 */
[----:B------:R-:W-:-:S02]  /*2480*/  @P5 HADD2.F32 R117, -RZ, R117.H1_H1 ;  /* 0x30000075ff755230 */ /* 0x000fc40000004100 */
[--C-:B------:R-:W-:Y:S01]  /*2490*/  FFMA.FTZ R158, R140, UR18, R122.reuse ;  /* 0x000000128c9e7c23 */ /* 0x100fe2000801007a */
[-C--:B------:R-:W-:Y:S01]  /*24a0*/  @P6 FMUL.FTZ R159, R152, R121.reuse ;  /* 0x00000079989f6220 */ /* 0x080fe20000410000 */
[----:B------:R-:W-:Y:S01]  /*24b0*/  FMUL.FTZ R120, R120, UR23 ;  /* 0x0000001778787c20 */ /* 0x000fe20008410000 */
[----:B------:R-:W-:Y:S01]  /*24c0*/  FFMA.FTZ R152, R136, UR18, R122 ;  /* 0x0000001288987c23 */ /* 0x000fe2000801007a */
[----:B------:R-:W-:Y:S01]  /*24d0*/  FADD.FTZ R158, R137, -R158 ;  /* 0x8000009e899e7221 */ /* 0x000fe20000010000 */
[--C-:B------:R-:W-:Y:S02]  /*24e0*/  @P3 HADD2.F32 R153, -RZ, R118.reuse.H1_H1 ;  /* 0x30000076ff993230 */ /* 0x100fe40000004100 */
[----:B------:R-:W-:Y:S01]  /*24f0*/  @P5 FMUL.FTZ R156, R117, R120 ;  /* 0x00000078759c5220 */ /* 0x000fe20000410000 */
[----:B------:R-:W-:Y:S01]  /*2500*/  FFMA.FTZ R117, R125, UR18, R122 ;  /* 0x000000127d757c23 */ /* 0x000fe2000801007a */
[----:B------:R-:W-:Y:S01]  /*2510*/  FADD.FTZ R152, R127, -R152 ;  /* 0x800000987f987221 */ /* 0x000fe20000010000 */
[----:B------:R-:W-:Y:S01]  /*2520*/  MOV R160, RZ ;  /* 0x000000ff00a07202 */ /* 0x000fe20000000f00 */
[----:B------:R-:W-:Y:S01]  /*2530*/  FMUL.FTZ R121, R82, R121 ;  /* 0x0000007952797220 */ /* 0x000fe20000410000 */
[----:B------:R-:W-:Y:S01]  /*2540*/  FADD.FTZ R117, R126, -R117 ;  /* 0x800000757e757221 */ /* 0x000fe20000010000 */
[----:B------:R-:W-:Y:S01]  /*2550*/  FFMA.FTZ R123, R152, UR26, R21 ;  /* 0x0000001a987b7c23 */ /* 0x000fe20008010015 */
[----:B------:R-:W-:-:S02]  /*2560*/  @P0 HADD2.F32 R152, -RZ, R118.H0_H0 ;  /* 0x20000076ff980230 */ /* 0x000fc40000004100 */
[----:B------:R-:W-:Y:S01]  /*2570*/  FMUL.FTZ R120, R83, R120 ;  /* 0x0000007853787220 */ /* 0x000fe20000410000 */
[----:B------:R-:W-:Y:S01]  /*2580*/  FFMA.FTZ R117, R117, UR26, R20 ;  /* 0x0000001a75757c23 */ /* 0x000fe20008010014 */
[----:B------:R-:W-:Y:S01]  /*2590*/  FMUL.FTZ R123, R123, UR9 ;  /* 0x000000097b7b7c20 */ /* 0x000fe20008410000 */
[----:B------:R-:W-:Y:S01]  /*25a0*/  FADD.FTZ R43, R43, R156 ;  /* 0x0000009c2b2b7221 */ /* 0x000fe20000010000 */
[----:B------:R-:W-:Y:S01]  /*25b0*/  FADD.FTZ R42, R42, R159 ;  /* 0x0000009f2a2a7221 */ /* 0x000fe20000010000 */
[----:B------:R-:W-:Y:S01]  /*25c0*/  FMUL.FTZ R117, R117, UR9 ;  /* 0x0000000975757c20 */ /* 0x000fe20008410000 */
[----:B------:R-:W-:Y:S01]  /*25d0*/  FMUL.FTZ R118, R123, UR23 ;  /* 0x000000177b767c20 */ /* 0x000fe20008410000 */
[----:B------:R-:W-:Y:S01]  /*25e0*/  FFMA.FTZ R123, R135, UR18, R122 ;  /* 0x00000012877b7c23 */ /* 0x000fe2000801007a */
[----:B------:R-:W-:Y:S01]  /*25f0*/  FSEL R120, R120, RZ, P5 ;  /* 0x000000ff78787208 */ /* 0x000fe20002800000 */
[----:B------:R-:W-:Y:S01]  /*2600*/  FMUL.FTZ R117, R117, UR23 ;  /* 0x0000001775757c20 */ /* 0x000fe20008410000 */
[-C--:B------:R-:W-:Y:S01]  /*2610*/  @P3 FMUL.FTZ R154, R153, R118.reuse ;  /* 0x00000076999a3220 */ /* 0x080fe20000410000 */
[----:B------:R-:W-:Y:S01]  /*2620*/  FADD.FTZ R123, R138, -R123 ;  /* 0x8000007b8a7b7221 */ /* 0x000fe20000010000 */
[----:B------:R-:W-:Y:S01]  /*2630*/  FMUL.FTZ R118, R77, R118 ;  /* 0x000000764d767220 */ /* 0x000fe20000410000 */
[-C--:B------:R-:W-:Y:S01]  /*2640*/  @P0 FMUL.FTZ R155, R152, R117.reuse ;  /* 0x00000075989b0220 */ /* 0x080fe20000410000 */
[----:B------:R-:W-:Y:S01]  /*2650*/  FMUL.FTZ R117, R76, R117 ;  /* 0x000000754c757220 */ /* 0x000fe20000410000 */
[----:B------:R-:W-:Y:S01]  /*2660*/  FFMA.FTZ R123, R123, UR26, R22 ;  /* 0x0000001a7b7b7c23 */ /* 0x000fe20008010016 */
[----:B------:R-:W-:Y:S01]  /*2670*/  @P4 HADD2.F32 R152, -RZ, R119.H0_H0 ;  /* 0x20000077ff984230 */ /* 0x000fe20000004100 */
[----:B------:R-:W-:Y:S01]  /*2680*/  FSEL R118, R118, RZ, P3 ;  /* 0x000000ff76767208 */ /* 0x000fe20001800000 */
[----:B------:R-:W-:Y:S01]  /*2690*/  FADD.FTZ R156, R36, R155 ;  /* 0x0000009b249c7221 */ /* 0x000fe20000010000 */
[----:B------:R-:W-:Y:S01]  /*26a0*/  FSEL R117, R117, RZ, P0 ;  /* 0x000000ff75757208 */ /* 0x000fe20000000000 */
[----:B------:R-:W-:Y:S01]  /*26b0*/  FMUL.FTZ R123, R123, UR9 ;  /* 0x000000097b7b7c20 */ /* 0x000fe20008410000 */
[C---:B------:R-:W-:Y:S01]  /*26c0*/  ISETP.GE.U32.AND P0, PT, R150.reuse, RZ, PT ;  /* 0x000000ff9600720c */ /* 0x040fe20003f06070 */
[----:B------:R-:W-:Y:S01]  /*26d0*/  FADD.FTZ R155, R37, R154 ;  /* 0x0000009a259b7221 */ /* 0x000fe20000010000 */
[----:B------:R-:W-:Y:S01]  /*26e0*/  LOP3.LUT P3, RZ, R150, 0xff, RZ, 0xc0, !PT ;  /* 0x000000ff96ff7812 */ /* 0x000fe2000786c0ff */
[----:B------:R-:W-:Y:S01]  /*26f0*/  FMUL.FTZ R157, R123, UR23 ;  /* 0x000000177b9d7c20 */ /* 0x000fe20008410000 */
[----:B------:R-:W-:Y:S01]  /*2700*/  ISETP.GE.U32.AND.EX P0, PT, R151, 0x1000000, PT, P0 ;  /* 0x010000009700780c */ /* 0x000fe20003f06100 */
[----:B------:R-:W-:Y:S01]  /*2710*/  HFMA2 R123, -RZ, RZ, 0, 0 ;  /* 0x00000000ff7b7431 */ /* 0x000fe200000001ff */
[----:B------:R-:W-:Y:S01]  /*2720*/  F2FP.F16.F32.PACK_AB R118, R118, R117 ;  /* 0x000000757676723e */ /* 0x000fe200000000ff */
[----:B------:R-:W-:Y:S01]  /*2730*/  @P4 FMUL.FTZ R123, R152, R157 ;  /* 0x0000009d987b4220 */ /* 0x000fe20000410000 */
[----:B------:R-:W-:Y:S01]  /*2740*/  FFMA.FTZ R152, R158, UR26, R23 ;  /* 0x0000001a9e987c23 */ /* 0x000fe20008010017 */
[----:B------:R-:W-:Y:S01]  /*2750*/  FFMA.FTZ R158, R147, UR18, R122 ;  /* 0x00000012939e7c23 */ /* 0x000fe2000801007a */
[----:B------:R-:W-:Y:S01]  /*2760*/  FSEL R117, R121, RZ, P6 ;  /* 0x000000ff79757208 */ /* 0x000fe20003000000 */
[----:B------:R-:W-:Y:S01]  /*2770*/  FADD.FTZ R154, R38, R123 ;  /* 0x0000007b269a7221 */ /* 0x000fe20000010000 */
[----:B------:R-:W-:Y:S01]  /*2780*/  FMUL.FTZ R152, R152, UR9 ;  /* 0x0000000998987c20 */ /* 0x000fe20008410000 */
[----:B------:R-:W-:Y:S01]  /*2790*/  FADD.FTZ R153, R145, -R158 ;  /* 0x8000009e91997221 */ /* 0x000fe20000010000 */
[----:B------:R-:W-:-:S02]  /*27a0*/  F2FP.F16.F32.PACK_AB R117, R120, R117 ;  /* 0x000000757875723e */ /* 0x000fc400000000ff */
[----:B------:R-:W-:Y:S01]  /*27b0*/  FMUL.FTZ R158, R152, UR23 ;  /* 0x00000017989e7c20 */ /* 0x000fe20008410000 */
[----:B------:R-:W-:Y:S02]  /*27c0*/  @P0 HADD2.F32 R161, -RZ, R119.H1_H1 ;  /* 0x30000077ffa10230 */ /* 0x000fe40000004100 */
[----:B------:R-:W-:Y:S01]  /*27d0*/  FFMA.FTZ R119, R153, UR26, R24 ;  /* 0x0000001a99777c23 */ /* 0x000fe20008010018 */
[----:B------:R-:W-:-:S03]  /*27e0*/  @P3 HADD2.F32 R152, -RZ, R116.H0_H0 ;  /* 0x20000074ff983230 */ /* 0x000fc60000004100 */
[----:B------:R-:W-:Y:S01]  /*27f0*/  FMUL.FTZ R119, R119, UR9 ;  /* 0x0000000977777c20 */ /* 0x000fe20008410000 */
[-C--:B------:R-:W-:Y:S01]  /*2800*/  @P0 FMUL.FTZ R160, R161, R158.reuse ;  /* 0x0000009ea1a00220 */ /* 0x080fe20000410000 */
[----:B------:R-:W-:Y:S02]  /*2810*/  FMUL.FTZ R158, R79, R158 ;  /* 0x0000009e4f9e7220 */ /* 0x000fe40000410000 */
[----:B------:R-:W-:Y:S01]  /*2820*/  FMUL.FTZ R153, R119, UR23 ;  /* 0x0000001777997c20 */ /* 0x000fe20008410000 */
[----:B------:R-:W-:Y:S01]  /*2830*/  FMUL.FTZ R119, R78, R157 ;  /* 0x0000009d4e777220 */ /* 0x000fe20000410000 */
[----:B------:R-:W-:Y:S01]  /*2840*/  HFMA2 R157, -RZ, RZ, 0, 0 ;  /* 0x00000000ff9d7431 */ /* 0x000fe200000001ff */
[----:B------:R-:W-:Y:S01]  /*2850*/  FSEL R158, R158, RZ, P0 ;  /* 0x000000ff9e9e7208 */ /* 0x000fe20000000000 */
[-C--:B------:R-:W-:Y:S01]  /*2860*/  @P3 FMUL.FTZ R157, R152, R153.reuse ;  /* 0x00000099989d3220 */ /* 0x080fe20000410000 */
[----:B------:R-:W-:Y:S01]  /*2870*/  FFMA.FTZ R152, R144, UR18, R122 ;  /* 0x0000001290987c23 */ /* 0x000fe2000801007a */
[----:B------:R-:W-:Y:S01]  /*2880*/  FSEL R119, R119, RZ, P4 ;  /* 0x000000ff77777208 */ /* 0x000fe20002000000 */
[----:B------:R-:W-:Y:S01]  /*2890*/  FMUL.FTZ R153, R80, R153 ;  /* 0x0000009950997220 */ /* 0x000fe20000410000 */
[----:B------:R-:W-:Y:S01]  /*28a0*/  LOP3.LUT P4, RZ, R150, 0xff00, RZ, 0xc0, !PT ;  /* 0x0000ff0096ff7812 */ /* 0x000fe2000788c0ff */
[----:B------:R-:W-:Y:S01]  /*28b0*/  FADD.FTZ R152, R143, -R152 ;  /* 0x800000988f987221 */ /* 0x000fe20000010000 */
[----:B------:R-:W-:Y:S01]  /*28c0*/  FADD.FTZ R123, R39, R160 ;  /* 0x000000a0277b7221 */ /* 0x000fe20000010000 */
[----:B------:R-:W-:Y:S01]  /*28d0*/  FADD.FTZ R40, R40, R157 ;  /* 0x0000009d28287221 */ /* 0x000fe20000010000 */
[----:B------:R-:W-:Y:S01]  /*28e0*/  FSEL R153, R153, RZ, P3 ;  /* 0x000000ff99997208 */ /* 0x000fe20001800000 */
[----:B------:R-:W-:Y:S01]  /*28f0*/  FFMA.FTZ R152, R152, UR26, R25 ;  /* 0x0000001a98987c23 */ /* 0x000fe20008010019 */
[----:B------:R-:W-:-:S03]  /*2900*/  F2FP.F16.F32.PACK_AB R119, R158, R119 ;  /* 0x000000779e77723e */ /* 0x000fc600000000ff */
[----:B------:R-:W-:-:S04]  /*2910*/  FMUL.FTZ R152, R152, UR9 ;  /* 0x0000000998987c20 */ /* 0x000fc80008410000 */
[----:B------:R-:W-:Y:S02]  /*2920*/  @P4 HADD2.F32 R161, -RZ, R116.H1_H1 ;  /* 0x30000074ffa14230 */ /* 0x000fe40000004100 */
[----:B------:R-:W-:Y:S01]  /*2930*/  FMUL.FTZ R116, R152, UR23 ;  /* 0x0000001798747c20 */ /* 0x000fe20008410000 */
[----:B------:R-:W-:-:S03]  /*2940*/  MOV R152, RZ ;  /* 0x000000ff00987202 */ /* 0x000fc60000000f00 */
[-C--:B------:R-:W-:Y:S01]  /*2950*/  @P4 FMUL.FTZ R152, R161, R116.reuse ;  /* 0x00000074a1984220 */ /* 0x080fe20000410000 */
[----:B------:R-:W-:-:S03]  /*2960*/  FMUL.FTZ R116, R81, R116 ;  /* 0x0000007451747220 */ /* 0x000fc60000410000 */
[----:B------:R-:W-:Y:S02]  /*2970*/  FADD.FTZ R41, R41, R152 ;  /* 0x0000009829297221 */ /* 0x000fe40000010000 */
[----:B------:R-:W-:-:S04]  /*2980*/  FSEL R116, R116, RZ, P4 ;  /* 0x000000ff74747208 */ /* 0x000fc80002000000 */
[----:B------:R-:W-:Y:S01]  /*2990*/  F2FP.F16.F32.PACK_AB R116, R116, R153 ;  /* 0x000000997474723e */ /* 0x000fe200000000ff */
[----:B------:R-:W-:Y:S06]  /*29a0*/  BRA `(.L_x_6135) ;  /* 0x0000000400907947 */ /* 0x000fec0003800000 */
.L_x_6136:
        /* <DEDUP_REMOVED lines=8> */
[----:B------:R-:W-:Y:S01]  /*2a30*/  FFMA.FTZ R114, R109, UR26, R26 ;  /* 0x0000001a6d727c23 */ /* 0x000fe2000801001a */
[----:B------:R-:W-:Y:S01]  /*2a40*/  FFMA.FTZ R109, R125, UR18, R122 ;  /* 0x000000127d6d7c23 */ /* 0x000fe2000801007a */
[----:B------:R-:W-:Y:S01]  /*2a50*/  FFMA.FTZ R115, R108, UR26, R27 ;  /* 0x0000001a6c737c23 */ /* 0x000fe2000801001b */
[----:B------:R-:W-:Y:S01]  /*2a60*/  FADD.FTZ R112, R127, -R110 ;  /* 0x8000006e7f707221 */ /* 0x000fe20000010000 */
[----:B------:R-:W-:Y:S01]  /*2a70*/  FMUL.FTZ R121, R114, UR9 ;  /* 0x0000000972797c20 */ /* 0x000fe20008410000 */
[----:B------:R-:W-:Y:S01]  /*2a80*/  FADD.FTZ R109, R126, -R109 ;  /* 0x8000006d7e6d7221 */ /* 0x000fe20000010000 */
[----:B-----5:R-:W-:Y:S01]  /*2a90*/  @P6 HADD2.F32 R108, -RZ, R117.H0_H0 ;  /* 0x20000075ff6c6230 */ /* 0x020fe20000004100 */
[----:B------:R-:W-:Y:S01]  /*2aa0*/  LOP3.LUT P0, RZ, R151, 0xff, RZ, 0xc0, !PT ;  /* 0x000000ff97ff7812 */ /* 0x000fe2000780c0ff */
[----:B------:R-:W-:Y:S01]  /*2ab0*/  FMUL.FTZ R121, R121, UR23 ;  /* 0x0000001779797c20 */ /* 0x000fe20008410000 */
[----:B------:R-:W-:-:S02]  /*2ac0*/  MOV R162, RZ ;  /* 0x000000ff00a27202 */ /* 0x000fc40000000f00 */
[----:B------:R-:W-:Y:S01]  /*2ad0*/  CS2R R154, SRZ ;  /* 0x00000000009a7805 */ /* 0x000fe2000001ff00 */
[----:B------:R-:W-:Y:S01]  /*2ae0*/  FFMA.FTZ R152, R140, UR18, R122 ;  /* 0x000000128c987c23 */ /* 0x000fe2000801007a */
[----:B------:R-:W-:Y:S01]  /*2af0*/  @P6 FMUL.FTZ R159, R108, R121 ;  /* 0x000000796c9f6220 */ /* 0x000fe20000410000 */
[----:B------:R-:W-:Y:S01]  /*2b00*/  FFMA.FTZ R108, R109, UR26, R20 ;  /* 0x0000001a6d6c7c23 */ /* 0x000fe20008010014 */
[--C-:B------:R-:W-:Y:S01]  /*2b10*/  @P3 HADD2.F32 R113, -RZ, R118.reuse.H1_H1 ;  /* 0x30000076ff713230 */ /* 0x100fe20000004100 */
[----:B------:R-:W-:Y:S01]  /*2b20*/  LOP3.LUT P5, RZ, R150, 0xff000000, RZ, 0xc0, !PT ;  /* 0xff00000096ff7812 */ /* 0x000fe200078ac0ff */
[----:B------:R-:W-:Y:S01]  /*2b30*/  FADD.FTZ R156, R137, -R152 ;  /* 0x80000098899c7221 */ /* 0x000fe20000010000 */
[----:B------:R-:W-:Y:S01]  /*2b40*/  FMUL.FTZ R109, R108, UR9 ;  /* 0x000000096c6d7c20 */ /* 0x000fe20008410000 */
[----:B------:R-:W-:Y:S01]  /*2b50*/  LOP3.LUT P4, RZ, R151, 0xff0000, RZ, 0xc0, !PT ;  /* 0x00ff000097ff7812 */ /* 0x000fe2000788c0ff */
[----:B------:R-:W-:Y:S01]  /*2b60*/  FMUL.FTZ R120, R115, UR9 ;  /* 0x0000000973787c20 */ /* 0x000fe20008410000 */
[----:B------:R-:W-:-:S02]  /*2b70*/  @P0 HADD2.F32 R110, -RZ, R118.H0_H0 ;  /* 0x20000076ff6e0230 */ /* 0x000fc40000004100 */
[----:B------:R-:W-:Y:S01]  /*2b80*/  FMUL.FTZ R111, R109, UR23 ;  /* 0x000000176d6f7c20 */ /* 0x000fe20008410000 */
[----:B------:R-:W-:Y:S01]  /*2b90*/  FFMA.FTZ R109, R112, UR26, R21 ;  /* 0x0000001a706d7c23 */ /* 0x000fe20008010015 */
[----:B------:R-:W-:Y:S01]  /*2ba0*/  FMUL.FTZ R120, R120, UR23 ;  /* 0x0000001778787c20 */ /* 0x000fe20008410000 */
[----:B------:R-:W-:Y:S01]  /*2bb0*/  MOV R160, RZ ;  /* 0x000000ff00a07202 */ /* 0x000fe20000000f00 */
[-C--:B------:R-:W-:Y:S01]  /*2bc0*/  FMUL.FTZ R118, R76, R111.reuse ;  /* 0x0000006f4c767220 */ /* 0x080fe20000410000 */
[----:B------:R-:W-:Y:S01]  /*2bd0*/  FMUL.FTZ R112, R109, UR9 ;  /* 0x000000096d707c20 */ /* 0x000fe20008410000 */
[----:B------:R-:W-:Y:S01]  /*2be0*/  @P0 FMUL.FTZ R155, R110, R111 ;  /* 0x0000006f6e9b0220 */ /* 0x000fe20000410000 */
[----:B------:R-:W-:Y:S02]  /*2bf0*/  @P5 HADD2.F32 R117, -RZ, R117.H1_H1 ;  /* 0x30000075ff755230 */ /* 0x000fe40000004100 */
[----:B------:R-:W-:Y:S02]  /*2c00*/  HFMA2 R123, -RZ, RZ, 0, 0 ;  /* 0x00000000ff7b7431 */ /* 0x000fe400000001ff */
[----:B------:R-:W-:Y:S01]  /*2c10*/  FMUL.FTZ R112, R112, UR23 ;  /* 0x0000001770707c20 */ /* 0x000fe20008410000 */
[----:B------:R-:W-:Y:S01]  /*2c20*/  FSEL R118, R118, RZ, P0 ;  /* 0x000000ff76767208 */ /* 0x000fe20000000000 */
[----:B------:R-:W-:Y:S01]  /*2c30*/  @P4 HADD2.F32 R152, -RZ, R119.H0_H0 ;  /* 0x20000077ff984230 */ /* 0x000fe20000004100 */
[----:B------:R-:W-:Y:S01]  /*2c40*/  ISETP.GE.U32.AND P0, PT, R150, RZ, PT ;  /* 0x000000ff9600720c */ /* 0x000fe20003f06070 */
[-C--:B------:R-:W-:Y:S01]  /*2c50*/  @P3 FMUL.FTZ R162, R113, R112.reuse ;  /* 0x0000007071a23220 */ /* 0x080fe20000410000 */
[--C-:B------:R-:W-:Y:S01]  /*2c60*/  FFMA.FTZ R113, R135, UR18, R122.reuse ;  /* 0x0000001287717c23 */ /* 0x100fe2000801007a */
[----:B------:R-:W-:Y:S01]  /*2c70*/  FMUL.FTZ R153, R77, R112 ;  /* 0x000000704d997220 */ /* 0x000fe20000410000 */
[----:B------:R-:W-:Y:S01]  /*2c80*/  ISETP.GE.U32.AND.EX P0, PT, R151, 0x1000000, PT, P0 ;  /* 0x010000009700780c */ /* 0x000fe20003f06100 */
[----:B------:R-:W-:Y:S01]  /*2c90*/  FFMA.FTZ R112, R147, UR18, R122 ;  /* 0x0000001293707c23 */ /* 0x000fe2000801007a */
[----:B------:R-:W-:Y:S01]  /*2ca0*/  FADD.FTZ R113, R138, -R113 ;  /* 0x800000718a717221 */ /* 0x000fe20000010000 */
[----:B------:R-:W-:Y:S01]  /*2cb0*/  @P5 FMUL.FTZ R154, R117, R120 ;  /* 0x00000078759a5220 */ /* 0x000fe20000410000 */
[----:B------:R-:W-:Y:S01]  /*2cc0*/  FSEL R153, R153, RZ, P3 ;  /* 0x000000ff99997208 */ /* 0x000fe20001800000 */
[----:B------:R-:W-:Y:S01]  /*2cd0*/  FADD.FTZ R117, R145, -R112 ;  /* 0x8000007091757221 */ /* 0x000fe20000010000 */
[----:B------:R-:W-:Y:S01]  /*2ce0*/  FFMA.FTZ R110, R113, UR26, R22 ;  /* 0x0000001a716e7c23 */ /* 0x000fe20008010016 */
[----:B------:R-:W-:Y:S01]  /*2cf0*/  LOP3.LUT P3, RZ, R150, 0xff, RZ, 0xc0, !PT ;  /* 0x000000ff96ff7812 */ /* 0x000fe2000786c0ff */
[----:B------:R-:W-:-:S02]  /*2d00*/  HFMA2 R157, -RZ, RZ, 0, 0 ;  /* 0x00000000ff9d7431 */ /* 0x000fc400000001ff */
[----:B------:R-:W-:Y:S01]  /*2d10*/  FFMA.FTZ R112, R117, UR26, R24 ;  /* 0x0000001a75707c23 */ /* 0x000fe20008010018 */
[----:B------:R-:W-:Y:S01]  /*2d20*/  FMUL.FTZ R111, R110, UR9 ;  /* 0x000000096e6f7c20 */ /* 0x000fe20008410000 */
[----:B------:R-:W-:Y:S01]  /*2d30*/  FMUL.FTZ R121, R82, R121 ;  /* 0x0000007952797220 */ /* 0x000fe20000410000 */
[----:B------:R-:W-:Y:S01]  /*2d40*/  FMUL.FTZ R120, R83, R120 ;  /* 0x0000007853787220 */ /* 0x000fe20000410000 */
[----:B------:R-:W-:Y:S02]  /*2d50*/  @P0 HADD2.F32 R119, -RZ, R119.H1_H1 ;  /* 0x30000077ff770230 */ /* 0x000fe40000004100 */
[----:B------:R-:W-:Y:S01]  /*2d60*/  FMUL.FTZ R113, R111, UR23 ;  /* 0x000000176f717c20 */ /* 0x000fe20008410000 */
[----:B------:R-:W-:Y:S01]  /*2d70*/  FFMA.FTZ R111, R156, UR26, R23 ;  /* 0x0000001a9c6f7c23 */ /* 0x000fe20008010017 */
[----:B------:R-:W-:Y:S01]  /*2d80*/  FMUL.FTZ R117, R112, UR9 ;  /* 0x0000000970757c20 */ /* 0x000fe20008410000 */
[----:B------:R-:W-:Y:S01]  /*2d90*/  FSEL R121, R121, RZ, P6 ;  /* 0x000000ff79797208 */ /* 0x000fe20003000000 */
[----:B------:R-:W-:Y:S01]  /*2da0*/  @P4 FMUL.FTZ R123, R152, R113 ;  /* 0x00000071987b4220 */ /* 0x000fe20000410000 */
[----:B------:R-:W-:Y:S01]  /*2db0*/  FMUL.FTZ R158, R111, UR9 ;  /* 0x000000096f9e7c20 */ /* 0x000fe20008410000 */
[----:B------:R-:W-:Y:S01]  /*2dc0*/  FFMA.FTZ R152, R144, UR18, R122 ;  /* 0x0000001290987c23 */ /* 0x000fe2000801007a */
[----:B------:R-:W-:Y:S01]  /*2dd0*/  FMUL.FTZ R117, R117, UR23 ;  /* 0x0000001775757c20 */ /* 0x000fe20008410000 */
[----:B------:R-:W-:Y:S01]  /*2de0*/  FSEL R120, R120, RZ, P5 ;  /* 0x000000ff78787208 */ /* 0x000fe20002800000 */
[----:B------:R-:W-:Y:S01]  /*2df0*/  FMUL.FTZ R158, R158, UR23 ;  /* 0x000000179e9e7c20 */ /* 0x000fe20008410000 */
[----:B------:R-:W-:Y:S01]  /*2e00*/  FADD.FTZ R156, R143, -R152 ;  /* 0x800000988f9c7221 */ /* 0x000fe20000010000 */
[----:B------:R-:W-:-:S02]  /*2e10*/  @P3 HADD2.F32 R152, -RZ, R116.H0_H0 ;  /* 0x20000074ff983230 */ /* 0x000fc40000004100 */
[----:B------:R-:W-:Y:S01]  /*2e20*/  FADD.FTZ R43, R43, R154 ;  /* 0x0000009a2b2b7221 */ /* 0x000fe20000010000 */
[-C--:B------:R-:W-:Y:S01]  /*2e30*/  @P0 FMUL.FTZ R160, R119, R158.reuse ;  /* 0x0000009e77a00220 */ /* 0x080fe20000410000 */
[----:B------:R-:W-:Y:S01]  /*2e40*/  FMUL.FTZ R119, R78, R113 ;  /* 0x000000714e777220 */ /* 0x000fe20000410000 */
[----:B------:R-:W-:Y:S01]  /*2e50*/  FFMA.FTZ R113, R156, UR26, R25 ;  /* 0x0000001a9c717c23 */ /* 0x000fe20008010019 */
[-C--:B------:R-:W-:Y:S01]  /*2e60*/  @P3 FMUL.FTZ R157, R152, R117.reuse ;  /* 0x00000075989d3220 */ /* 0x080fe20000410000 */
[----:B------:R-:W-:Y:S01]  /*2e70*/  FMUL.FTZ R158, R79, R158 ;  /* 0x0000009e4f9e7220 */ /* 0x000fe20000410000 */
[----:B------:R-:W-:Y:S01]  /*2e80*/  FMUL.FTZ R117, R80, R117 ;  /* 0x0000007550757220 */ /* 0x000fe20000410000 */
[----:B------:R-:W-:Y:S01]  /*2e90*/  FSEL R119, R119, RZ, P4 ;  /* 0x000000ff77777208 */ /* 0x000fe20002000000 */
[----:B------:R-:W-:Y:S01]  /*2ea0*/  FMUL.FTZ R152, R113, UR9 ;  /* 0x0000000971987c20 */ /* 0x000fe20008410000 */
[----:B------:R-:W-:Y:S01]  /*2eb0*/  LOP3.LUT P4, RZ, R150, 0xff00, RZ, 0xc0, !PT ;  /* 0x0000ff0096ff7812 */ /* 0x000fe2000788c0ff */
[----:B------:R-:W-:Y:S01]  /*2ec0*/  FADD.FTZ R156, R36, R155 ;  /* 0x0000009b249c7221 */ /* 0x000fe20000010000 */
[----:B------:R-:W-:Y:S01]  /*2ed0*/  FADD.FTZ R155, R37, R162 ;  /* 0x000000a2259b7221 */ /* 0x000fe20000010000 */
[----:B------:R-:W-:Y:S01]  /*2ee0*/  FSEL R158, R158, RZ, P0 ;  /* 0x000000ff9e9e7208 */ /* 0x000fe20000000000 */
[----:B------:R-:W-:Y:S01]  /*2ef0*/  FADD.FTZ R154, R38, R123 ;  /* 0x0000007b269a7221 */ /* 0x000fe20000010000 */
[----:B------:R-:W-:Y:S01]  /*2f00*/  FSEL R36, R117, RZ, P3 ;  /* 0x000000ff75247208 */ /* 0x000fe20001800000 */
[----:B------:R-:W-:Y:S01]  /*2f10*/  FADD.FTZ R42, R42, R159 ;  /* 0x0000009f2a2a7221 */ /* 0x000fe20000010000 */
[----:B------:R-:W-:Y:S01]  /*2f20*/  FADD.FTZ R123, R39, R160 ;  /* 0x000000a0277b7221 */ /* 0x000fe20000010000 */
        /* <DEDUP_REMOVED lines=11> */
[----:B------:R-:W-:-:S07]  /*2fe0*/  F2FP.F16.F32.PACK_AB R116, R37, R36 ;  /* 0x000000242574723e */ /* 0x000fce00000000ff */
.L_x_6135:
        /* <DEDUP_REMOVED lines=14> */
.L_x_6132:
[----:B------:R-:W-:Y:S05]  /*30d0*/  BSYNC.RECONVERGENT B0 ;  /* 0x0000000000007941 */ /* 0x000fea0003800200 */
.L_x_6131:
        /* <DEDUP_REMOVED lines=26> */
[----:B-----5:R-:W-:-:S02]  /*3280*/  @P4 HADD2.F32 R109, -RZ, R116.H0_H0 ;  /* 0x20000074ff6d4230 */ /* 0x020fc40000004100 */
[----:B------:R-:W-:Y:S01]  /*3290*/  FMUL.FTZ R110, R113, UR9 ;  /* 0x00000009716e7c20 */ /* 0x000fe20008410000 */
[----:B------:R-:W-:Y:S01]  /*32a0*/  FMUL.FTZ R123, R108, UR23 ;  /* 0x000000176c7b7c20 */ /* 0x000fe20008410000 */
[--C-:B------:R-:W-:Y:S01]  /*32b0*/  FFMA.FTZ R108, R6, UR18, R122.reuse ;  /* 0x00000012066c7c23 */ /* 0x100fe2000801007a */
[----:B------:R-:W-:Y:S02]  /*32c0*/  @P3 HADD2.F32 R116, -RZ, R116.H1_H1 ;  /* 0x30000074ff743230 */ /* 0x000fe40000004100 */
[----:B------:R-:W-:Y:S01]  /*32d0*/  FMUL.FTZ R121, R114, UR9 ;  /* 0x0000000972797c20 */ /* 0x000fe20008410000 */
[----:B------:R-:W-:Y:S01]  /*32e0*/  @P4 FMUL.FTZ R159, R123, R109 ;  /* 0x0000006d7b9f4220 */ /* 0x000fe20000410000 */
[----:B------:R-:W-:Y:S01]  /*32f0*/  FMUL.FTZ R123, R96, R123 ;  /* 0x0000007b607b7220 */ /* 0x000fe20000410000 */
[----:B------:R-:W-:Y:S01]  /*3300*/  FMUL.FTZ R152, R110, UR23 ;  /* 0x000000176e987c20 */ /* 0x000fe20008410000 */
[----:B------:R-:W-:Y:S01]  /*3310*/  FFMA.FTZ R109, R7, UR18, R122 ;  /* 0x00000012076d7c23 */ /* 0x000fe2000801007a */
[----:B------:R-:W-:Y:S01]  /*3320*/  FADD.FTZ R110, R129, -R108 ;  /* 0x8000006c816e7221 */ /* 0x000fe20000010000 */
[----:B------:R-:W-:Y:S01]  /*3330*/  @P6 HADD2.F32 R108, -RZ, R117.H0_H0 ;  /* 0x20000075ff6c6230 */ /* 0x000fe20000004100 */
[----:B------:R-:W-:Y:S01]  /*3340*/  FSEL R123, R123, RZ, P4 ;  /* 0x000000ff7b7b7208 */ /* 0x000fe20002000000 */
[----:B------:R-:W-:Y:S01]  /*3350*/  HFMA2 R156, -RZ, RZ, 0, 0 ;  /* 0x00000000ff9c7431 */ /* 0x000fe200000001ff */
[----:B------:R-:W-:Y:S01]  /*3360*/  LOP3.LUT P4, RZ, R149, 0xff, RZ, 0xc0, !PT ;  /* 0x000000ff95ff7812 */ /* 0x000fe2000788c0ff */
[----:B------:R-:W-:Y:S01]  /*3370*/  FMUL.FTZ R121, R121, UR23 ;  /* 0x0000001779797c20 */ /* 0x000fe20008410000 */
[----:B------:R-:W-:Y:S01]  /*3380*/  @P3 FMUL.FTZ R156, R152, R116 ;  /* 0x00000074989c3220 */ /* 0x000fe20000410000 */
[----:B------:R-:W-:Y:S01]  /*3390*/  FADD.FTZ R109, R130, -R109 ;  /* 0x8000006d826d7221 */ /* 0x000fe20000010000 */
[----:B------:R-:W-:Y:S01]  /*33a0*/  FMUL.FTZ R116, R97, R152 ;  /* 0x0000009861747220 */ /* 0x000fe20000410000 */
[----:B------:R-:W-:Y:S01]  /*33b0*/  MOV R161, RZ ;  /* 0x000000ff00a17202 */ /* 0x000fe20000000f00 */
[----:B------:R-:W-:Y:S01]  /*33c0*/  @P6 FMUL.FTZ R161, R121, R108 ;  /* 0x0000006c79a16220 */ /* 0x000fe20000410000 */
[----:B------:R-:W-:Y:S01]  /*33d0*/  FFMA.FTZ R115, R110, UR26, R19 ;  /* 0x0000001a6e737c23 */ /* 0x000fe20008010013 */
[----:B------:R-:W-:Y:S01]  /*33e0*/  FFMA.FTZ R108, R109, UR26, R12 ;  /* 0x0000001a6d6c7c23 */ /* 0x000fe2000801000c */
[----:B------:R-:W-:Y:S01]  /*33f0*/  FFMA.FTZ R110, R8, UR18, R122 ;  /* 0x00000012086e7c23 */ /* 0x000fe2000801007a */
[----:B------:R-:W-:-:S02]  /*3400*/  FSEL R116, R116, RZ, P3 ;  /* 0x000000ff74747208 */ /* 0x000fc40001800000 */
[----:B------:R-:W-:Y:S02]  /*3410*/  CS2R R154, SRZ ;  /* 0x00000000009a7805 */ /* 0x000fe4000001ff00 */
[----:B------:R-:W-:Y:S01]  /*3420*/  LOP3.LUT P3, RZ, R149, 0xff00, RZ, 0xc0, !PT ;  /* 0x0000ff0095ff7812 */ /* 0x000fe2000786c0ff */
[----:B------:R-:W-:Y:S01]  /*3430*/  FMUL.FTZ R109, R108, UR9 ;  /* 0x000000096c6d7c20 */ /* 0x000fe20008410000 */
[----:B------:R-:W-:Y:S01]  /*3440*/  FADD.FTZ R152, R131, -R110 ;  /* 0x8000006e83987221 */ /* 0x000fe20000010000 */
[----:B------:R-:W-:Y:S01]  /*3450*/  @P4 HADD2.F32 R110, -RZ, R118.H0_H0 ;  /* 0x20000076ff6e4230 */ /* 0x000fe20000004100 */
[----:B------:R-:W-:Y:S01]  /*3460*/  LOP3.LUT P5, RZ, R148, 0xff000000, RZ, 0xc0, !PT ;  /* 0xff00000094ff7812 */ /* 0x000fe200078ac0ff */
[----:B------:R-:W-:Y:S01]  /*3470*/  FMUL.FTZ R111, R109, UR23 ;  /* 0x000000176d6f7c20 */ /* 0x000fe20008410000 */
[----:B------:R-:W-:Y:S01]  /*3480*/  FFMA.FTZ R109, R152, UR26, R13 ;  /* 0x0000001a986d7c23 */ /* 0x000fe2000801000d */
[----:B------:R-:W-:Y:S01]  /*3490*/  FMUL.FTZ R120, R115, UR9 ;  /* 0x0000000973787c20 */ /* 0x000fe20008410000 */
[----:B------:R-:W-:-:S02]  /*34a0*/  HFMA2 R153, -RZ, RZ, 0, 0 ;  /* 0x00000000ff997431 */ /* 0x000fc400000001ff */
[----:B------:R-:W-:Y:S01]  /*34b0*/  @P4 FMUL.FTZ R155, R111, R110 ;  /* 0x0000006e6f9b4220 */ /* 0x000fe20000410000 */
[----:B------:R-:W-:Y:S01]  /*34c0*/  FMUL.FTZ R110, R109, UR9 ;  /* 0x000000096d6e7c20 */ /* 0x000fe20008410000 */
[----:B------:R-:W-:Y:S01]  /*34d0*/  FMUL.FTZ R120, R120, UR23 ;  /* 0x0000001778787c20 */ /* 0x000fe20008410000 */
[----:B------:R-:W-:Y:S01]  /*34e0*/  FMUL.FTZ R121, R98, R121 ;  /* 0x0000007962797220 */ /* 0x000fe20000410000 */
[----:B------:R-:W-:Y:S02]  /*34f0*/  @P3 HADD2.F32 R118, -RZ, R118.H1_H1 ;  /* 0x30000076ff763230 */ /* 0x000fe40000004100 */
[----:B------:R-:W-:Y:S01]  /*3500*/  FMUL.FTZ R110, R110, UR23 ;  /* 0x000000176e6e7c20 */ /* 0x000fe20008410000 */
[----:B------:R-:W-:Y:S01]  /*3510*/  FADD.FTZ R155, R28, R155 ;  /* 0x0000009b1c9b7221 */ /* 0x000fe20000010000 */
[----:B------:R-:W-:Y:S01]  /*3520*/  FADD.FTZ R32, R32, R159 ;  /* 0x0000009f20207221 */ /* 0x000fe20000010000 */
[----:B------:R-:W-:Y:S02]  /*3530*/  @P5 HADD2.F32 R117, -RZ, R117.H1_H1 ;  /* 0x30000075ff755230 */ /* 0x000fe40000004100 */
[----:B------:R-:W-:Y:S01]  /*3540*/  @P3 FMUL.FTZ R154, R110, R118 ;  /* 0x000000766e9a3220 */ /* 0x000fe20000410000 */
[----:B------:R-:W-:Y:S01]  /*3550*/  FMUL.FTZ R118, R92, R111 ;  /* 0x0000006f5c767220 */ /* 0x000fe20000410000 */
[--C-:B------:R-:W-:Y:S01]  /*3560*/  FFMA.FTZ R111, R9, UR18, R122.reuse ;  /* 0x00000012096f7c23 */ /* 0x100fe2000801007a */
[----:B------:R-:W-:Y:S01]  /*3570*/  FFMA.FTZ R122, R134, UR18, R122 ;  /* 0x00000012867a7c23 */ /* 0x000fe2000801007a */
[----:B------:R-:W-:Y:S01]  /*3580*/  @P5 FMUL.FTZ R158, R120, R117 ;  /* 0x00000075789e5220 */ /* 0x000fe20000410000 */
[----:B------:R-:W-:Y:S01]  /*3590*/  FMUL.FTZ R117, R93, R110 ;  /* 0x0000006e5d757220 */ /* 0x000fe20000410000 */
[----:B------:R-:W-:Y:S01]  /*35a0*/  FSEL R118, R118, RZ, P4 ;  /* 0x000000ff76767208 */ /* 0x000fe20002000000 */
[----:B------:R-:W-:Y:S01]  /*35b0*/  FADD.FTZ R111, R132, -R111 ;  /* 0x8000006f846f7221 */ /* 0x000fe20000010000 */
[----:B------:R-:W-:Y:S01]  /*35c0*/  LOP3.LUT P4, RZ, R149, 0xff0000, RZ, 0xc0, !PT ;  /* 0x00ff000095ff7812 */ /* 0x000fe2000788c0ff */
[----:B------:R-:W-:Y:S01]  /*35d0*/  FADD.FTZ R152, R133, -R122 ;  /* 0x8000007a85987221 */ /* 0x000fe20000010000 */
[----:B------:R-:W-:Y:S01]  /*35e0*/  FSEL R117, R117, RZ, P3 ;  /* 0x000000ff75757208 */ /* 0x000fe20001800000 */
[----:B------:R-:W-:Y:S01]  /*35f0*/  FFMA.FTZ R110, R111, UR26, R14 ;  /* 0x0000001a6f6e7c23 */ /* 0x000fe2000801000e */
[----:B------:R-:W-:Y:S01]  /*3600*/  ISETP.GE.U32.AND P3, PT, R148, RZ, PT ;  /* 0x000000ff9400720c */ /* 0x000fe20003f66070 */
[----:B------:R-:W-:Y:S01]  /*3610*/  FFMA.FTZ R111, R152, UR26, R15 ;  /* 0x0000001a986f7c23 */ /* 0x000fe2000801000f */
[----:B------:R-:W-:Y:S01]  /*3620*/  MOV R152, RZ ;  /* 0x000000ff00987202 */ /* 0x000fe20000000f00 */
[----:B------:R-:W-:Y:S01]  /*3630*/  FMUL.FTZ R157, R110, UR9 ;  /* 0x000000096e9d7c20 */ /* 0x000fe20008410000 */
[----:B------:R-:W-:Y:S01]  /*3640*/  ISETP.GE.U32.AND.EX P3, PT, R149, 0x1000000, PT, P3 ;  /* 0x010000009500780c */ /* 0x000fe20003f66130 */
[----:B------:R-:W-:Y:S01]  /*3650*/  FMUL.FTZ R120, R99, R120 ;  /* 0x0000007863787220 */ /* 0x000fe20000410000 */
[----:B------:R-:W-:Y:S01]  /*3660*/  F2FP.F16.F32.PACK_AB R118, R117, R118 ;  /* 0x000000767576723e */ /* 0x000fe200000000ff */
[----:B------:R-:W-:Y:S01]  /*3670*/  FMUL.FTZ R157, R157, UR23 ;  /* 0x000000179d9d7c20 */ /* 0x000fe20008410000 */
[----:B------:R-:W-:Y:S01]  /*3680*/  FSEL R117, R121, RZ, P6 ;  /* 0x000000ff79757208 */ /* 0x000fe20003000000 */
[--C-:B------:R-:W-:Y:S01]  /*3690*/  @P4 HADD2.F32 R122, -RZ, R119.reuse.H0_H0 ;  /* 0x20000077ff7a4230 */ /* 0x100fe20000004100 */
[----:B------:R-:W-:Y:S01]  /*36a0*/  FSEL R120, R120, RZ, P5 ;  /* 0x000000ff78787208 */ /* 0x000fe20002800000 */
[----:B------:R-:W-:Y:S01]  /*36b0*/  FADD.FTZ R33, R33, R156 ;  /* 0x0000009c21217221 */ /* 0x000fe20000010000 */
[----:B------:R-:W-:Y:S01]  /*36c0*/  FADD.FTZ R34, R34, R161 ;  /* 0x000000a122227221 */ /* 0x000fe20000010000 */
[----:B------:R-:W-:Y:S01]  /*36d0*/  FADD.FTZ R35, R35, R158 ;  /* 0x0000009e23237221 */ /* 0x000fe20000010000 */
[----:B------:R-:W-:Y:S01]  /*36e0*/  @P4 FMUL.FTZ R153, R157, R122 ;  /* 0x0000007a9d994220 */ /* 0x000fe20000410000 */
[----:B------:R-:W-:Y:S01]  /*36f0*/  FMUL.FTZ R122, R111, UR9 ;  /* 0x000000096f7a7c20 */ /* 0x000fe20008410000 */
[----:B------:R-:W-:Y:S01]  /*3700*/  FMUL.FTZ R157, R94, R157 ;  /* 0x0000009d5e9d7220 */ /* 0x000fe20000410000 */
[----:B------:R-:W-:-:S02]  /*3710*/  @P3 HADD2.F32 R119, -RZ, R119.H1_H1 ;  /* 0x30000077ff773230 */ /* 0x000fc40000004100 */
[----:B------:R-:W-:Y:S01]  /*3720*/  FADD.FTZ R154, R29, R154 ;  /* 0x0000009a1d9a7221 */ /* 0x000fe20000010000 */
[----:B------:R-:W-:Y:S01]  /*3730*/  FMUL.FTZ R122, R122, UR23 ;  /* 0x000000177a7a7c20 */ /* 0x000fe20008410000 */
[----:B------:R-:W-:Y:S01]  /*3740*/  FADD.FTZ R153, R30, R153 ;  /* 0x000000991e997221 */ /* 0x000fe20000010000 */
[----:B------:R-:W-:Y:S02]  /*3750*/  FSEL R28, R157, RZ, P4 ;  /* 0x000000ff9d1c7208 */ /* 0x000fe40002000000 */
[----:B------:R-:W-:Y:S01]  /*3760*/  @P3 FMUL.FTZ R152, R122, R119 ;  /* 0x000000777a983220 */ /* 0x000fe20000410000 */
[----:B------:R-:W-:Y:S01]  /*3770*/  FMUL.FTZ R122, R95, R122 ;  /* 0x0000007a5f7a7220 */ /* 0x000fe20000410000 */
[----:B------:R-:W-:Y:S02]  /*3780*/  F2FP.F16.F32.PACK_AB R117, R120, R117 ;  /* 0x000000757875723e */ /* 0x000fe400000000ff */
[----:B------:R-:W-:Y:S01]  /*3790*/  FADD.FTZ R152, R31, R152 ;  /* 0x000000981f987221 */ /* 0x000fe20000010000 */
[----:B------:R-:W-:-:S02]  /*37a0*/  F2FP.F16.F32.PACK_AB R116, R116, R123 ;  /* 0x0000007b7474723e */ /* 0x000fc400000000ff */
[----:B------:R-:W-:-:S04]  /*37b0*/  FSEL R119, R122, RZ, P3 ;  /* 0x000000ff7a777208 */ /* 0x000fc80001800000 */
[----:B------:R-:W-:Y:S01]  /*37c0*/  F2FP.F16.F32.PACK_AB R119, R119, R28 ;  /* 0x0000001c7777723e */ /* 0x000fe200000000ff */
[----:B------:R-:W-:Y:S06]  /*37d0*/  BRA `(.L_x_6141) ;  /* 0x0000001000b87947 */ /* 0x000fec0003800000 */
.L_x_6140:
[--C-:B------:R-:W-:Y:S01]  /*37e0*/  FFMA.FTZ R120, R6, UR18, R122.reuse ;  /* 0x0000001206787c23 */ /* 0x100fe2000801007a */
[C---:B------:R-:W-:Y:S01]  /*37f0*/  LOP3.LUT P4, RZ, R148.reuse, 0xff0000, RZ, 0xc0, !PT ;  /* 0x00ff000094ff7812 */ /* 0x040fe2000788c0ff */
[----:B------:R-:W-:Y:S01]  /*3800*/  FFMA.FTZ R121, R5, UR18, R122 ;  /* 0x0000001205797c23 */ /* 0x000fe2000801007a */
[----:B------:R-:W-:Y:S01]  /*3810*/  LOP3.LUT P3, RZ, R148, 0xff000000, RZ, 0xc0, !PT ;  /* 0xff00000094ff7812 */ /* 0x000fe2000786c0ff */
[----:B------:R-:W-:Y:S01]  /*3820*/  FADD.FTZ R120, R129, -R120 ;  /* 0x8000007881787221 */ /* 0x000fe20000010000 */
[----:B------:R-:W-:Y:S01]  /*3830*/  CS2R R158, SRZ ;  /* 0x00000000009e7805 */ /* 0x000fe2000001ff00 */
[----:B------:R-:W-:Y:S01]  /*3840*/  FADD.FTZ R121, R128, -R121 ;  /* 0x8000007980797221 */ /* 0x000fe20000010000 */
[C---:B------:R-:W-:Y:S01]  /*3850*/  LOP3.LUT P6, RZ, R149.reuse, 0xff, RZ, 0xc0, !PT ;  /* 0x000000ff95ff7812 */ /* 0x040fe200078cc0ff */
[----:B------:R-:W-:Y:S01]  /*3860*/  FFMA.FTZ R120, R120, UR26, R19 ;  /* 0x0000001a78787c23 */ /* 0x000fe20008010013 */
[----:B------:R-:W-:Y:S01]  /*3870*/  LOP3.LUT P5, RZ, R149, 0xff00, RZ, 0xc0, !PT ;  /* 0x0000ff0095ff7812 */ /* 0x000fe200078ac0ff */
[----:B------:R-:W-:Y:S01]  /*3880*/  FFMA.FTZ R121, R121, UR26, R18 ;  /* 0x0000001a79797c23 */ /* 0x000fe20008010012 */
[----:B------:R-:W-:Y:S01]  /*3890*/  CS2R R154, SRZ ;  /* 0x00000000009a7805 */ /* 0x000fe2000001ff00 */
[----:B------:R-:W-:-:S02]  /*38a0*/  FMUL.FTZ R120, R120, UR9 ;  /* 0x0000000978787c20 */ /* 0x000fc40008410000 */
[--C-:B-----5:R-:W-:Y:S02]  /*38b0*/  @P4 HADD2.F32 R152, -RZ, R117.reuse.H0_H0 ;  /* 0x20000075ff984230 */ /* 0x120fe40000004100 */
[----:B------:R-:W-:Y:S01]  /*38c0*/  FMUL.FTZ R121, R121, UR9 ;  /* 0x0000000979797c20 */ /* 0x000fe20008410000 */
[----:B------:R-:W-:Y:S02]  /*38d0*/  @P3 HADD2.F32 R117, -RZ, R117.H1_H1 ;  /* 0x30000075ff753230 */ /* 0x000fe40000004100 */
[----:B------:R-:W-:Y:S01]  /*38e0*/  FMUL.FTZ R120, R120, UR23 ;  /* 0x0000001778787c20 */ /* 0x000fe20008410000 */
[----:B------:R-:W-:-:S03]  /*38f0*/  FMUL.FTZ R121, R121, UR23 ;  /* 0x0000001779797c20 */ /* 0x000fc60008410000 */
[-C--:B------:R-:W-:Y:S01]  /*3900*/  @P3 FMUL.FTZ R158, R117, R120.reuse ;  /* 0x00000078759e3220 */ /* 0x080fe20000410000 */
[--C-:B------:R-:W-:Y:S01]  /*3910*/  FFMA.FTZ R117, R7, UR18, R122.reuse ;  /* 0x0000001207757c23 */ /* 0x100fe2000801007a */
[-C--:B------:R-:W-:Y:S01]  /*3920*/  @P4 FMUL.FTZ R159, R152, R121.reuse ;  /* 0x00000079989f4220 */ /* 0x080fe20000410000 */
[----:B------:R-:W-:Y:S01]  /*3930*/  FFMA.FTZ R152, R8, UR18, R122 ;  /* 0x0000001208987c23 */ /* 0x000fe2000801007a */
[----:B------:R-:W-:Y:S01]  /*3940*/  FMUL.FTZ R120, R99, R120 ;  /* 0x0000007863787220 */ /* 0x000fe20000410000 */
[----:B------:R-:W-:Y:S01]  /*3950*/  FADD.FTZ R117, R130, -R117 ;  /* 0x8000007582757221 */ /* 0x000fe20000010000 */
[----:B------:R-:W-:Y:S01]  /*3960*/  FMUL.FTZ R121, R98, R121 ;  /* 0x0000007962797220 */ /* 0x000fe20000410000 */
[----:B------:R-:W-:Y:S01]  /*3970*/  FADD.FTZ R152, R131, -R152 ;  /* 0x8000009883987221 */ /* 0x000fe20000010000 */
[--C-:B------:R-:W-:Y:S02]  /*3980*/  @P5 HADD2.F32 R153, -RZ, R118.reuse.H1_H1 ;  /* 0x30000076ff995230 */ /* 0x100fe40000004100 */
[----:B------:R-:W-:Y:S01]  /*3990*/  FFMA.FTZ R117, R117, UR26, R12 ;  /* 0x0000001a75757c23 */ /* 0x000fe2000801000c */
[----:B------:R-:W-:Y:S01]  /*39a0*/  FSEL R120, R120, RZ, P3 ;  /* 0x000000ff78787208 */ /* 0x000fe20001800000 */
[----:B------:R-:W-:Y:S01]  /*39b0*/  FADD.FTZ R34, R34, R159 ;  /* 0x0000009f22227221 */ /* 0x000fe20000010000 */
[----:B------:R-:W-:Y:S01]  /*39c0*/  ISETP.GE.U32.AND P3, PT, R148, RZ, PT ;  /* 0x000000ff9400720c */ /* 0x000fe20003f66070 */
[----:B------:R-:W-:Y:S01]  /*39d0*/  FMUL.FTZ R123, R117, UR9 ;  /* 0x00000009757b7c20 */ /* 0x000fe20008410000 */
[----:B------:R-:W-:Y:S01]  /*39e0*/  FFMA.FTZ R117, R152, UR26, R13 ;  /* 0x0000001a98757c23 */ /* 0x000fe2000801000d */
[----:B------:R-:W-:Y:S01]  /*39f0*/  @P6 HADD2.F32 R152, -RZ, R118.H0_H0 ;  /* 0x20000076ff986230 */ /* 0x000fe20000004100 */
[----:B------:R-:W-:Y:S01]  /*3a00*/  FSEL R121, R121, RZ, P4 ;  /* 0x000000ff79797208 */ /* 0x000fe20002000000 */
[----:B------:R-:W-:Y:S01]  /*3a10*/  FMUL.FTZ R123, R123, UR23 ;  /* 0x000000177b7b7c20 */ /* 0x000fe20008410000 */
[----:B------:R-:W-:Y:S01]  /*3a20*/  FMUL.FTZ R117, R117, UR9 ;  /* 0x0000000975757c20 */ /* 0x000fe20008410000 */
[----:B------:R-:W-:Y:S01]  /*3a30*/  LOP3.LUT P4, RZ, R149, 0xff0000, RZ, 0xc0, !PT ;  /* 0x00ff000095ff7812 */ /* 0x000fe2000788c0ff */
[----:B------:R-:W-:Y:S01]  /*3a40*/  FADD.FTZ R35, R35, R158 ;  /* 0x0000009e23237221 */ /* 0x000fe20000010000 */
[----:B------:R-:W-:Y:S01]  /*3a50*/  @P6 FMUL.FTZ R155, R152, R123 ;  /* 0x0000007b989b6220 */ /* 0x000fe20000410000 */
[----:B------:R-:W-:Y:S01]  /*3a60*/  FMUL.FTZ R118, R117, UR23 ;  /* 0x0000001775767c20 */ /* 0x000fe20008410000 */
[--C-:B------:R-:W-:Y:S01]  /*3a70*/  FFMA.FTZ R117, R9, UR18, R122.reuse ;  /* 0x0000001209757c23 */ /* 0x100fe2000801007a */
[----:B------:R-:W-:Y:S01]  /*3a80*/  FFMA.FTZ R152, R134, UR18, R122 ;  /* 0x0000001286987c23 */ /* 0x000fe2000801007a */
[----:B------:R-:W-:Y:S01]  /*3a90*/  ISETP.GE.U32.AND.EX P3, PT, R149, 0x1000000, PT, P3 ;  /* 0x010000009500780c */ /* 0x000fe20003f66130 */
[----:B------:R-:W-:Y:S01]  /*3aa0*/  @P5 FMUL.FTZ R154, R153, R118 ;  /* 0x00000076999a5220 */ /* 0x000fe20000410000 */
[----:B------:R-:W-:Y:S01]  /*3ab0*/  FADD.FTZ R117, R132, -R117 ;  /* 0x8000007584757221 */ /* 0x000fe20000010000 */
[----:B------:R-:W-:Y:S01]  /*3ac0*/  FADD.FTZ R152, R133, -R152 ;  /* 0x8000009885987221 */ /* 0x000fe20000010000 */
[----:B------:R-:W-:-:S02]  /*3ad0*/  HFMA2 R153, -RZ, RZ, 0, 0 ;  /* 0x00000000ff997431 */ /* 0x000fc400000001ff */
[----:B------:R-:W-:Y:S01]  /*3ae0*/  FMUL.FTZ R123, R92, R123 ;  /* 0x0000007b5c7b7220 */ /* 0x000fe20000410000 */
[----:B------:R-:W-:Y:S01]  /*3af0*/  FFMA.FTZ R117, R117, UR26, R14 ;  /* 0x0000001a75757c23 */ /* 0x000fe2000801000e */
[----:B------:R-:W-:Y:S01]  /*3b00*/  FFMA.FTZ R156, R152, UR26, R15 ;  /* 0x0000001a989c7c23 */ /* 0x000fe2000801000f */
[--C-:B------:R-:W-:Y:S02]  /*3b10*/  @P4 HADD2.F32 R152, -RZ, R119.reuse.H0_H0 ;  /* 0x20000077ff984230 */ /* 0x100fe40000004100 */
[----:B------:R-:W-:Y:S01]  /*3b20*/  FADD.FTZ R155, R28, R155 ;  /* 0x0000009b1c9b7221 */ /* 0x000fe20000010000 */
[----:B------:R-:W-:Y:S01]  /*3b30*/  FMUL.FTZ R117, R117, UR9 ;  /* 0x0000000975757c20 */ /* 0x000fe20008410000 */
[----:B------:R-:W-:Y:S01]  /*3b40*/  FMUL.FTZ R156, R156, UR9 ;  /* 0x000000099c9c7c20 */ /* 0x000fe20008410000 */
[----:B------:R-:W-:Y:S01]  /*3b50*/  FADD.FTZ R154, R29, R154 ;  /* 0x0000009a1d9a7221 */ /* 0x000fe20000010000 */
[----:B------:R-:W-:Y:S02]  /*3b60*/  @P3 HADD2.F32 R119, -RZ, R119.H1_H1 ;  /* 0x30000077ff773230 */ /* 0x000fe40000004100 */
[----:B------:R-:W-:Y:S01]  /*3b70*/  FMUL.FTZ R117, R117, UR23 ;  /* 0x0000001775757c20 */ /* 0x000fe20008410000 */
[----:B------:R-:W-:-:S03]  /*3b80*/  FMUL.FTZ R156, R156, UR23 ;  /* 0x000000179c9c7c20 */ /* 0x000fc60008410000 */
[-C--:B------:R-:W-:Y:S01]  /*3b90*/  @P4 FMUL.FTZ R153, R152, R117.reuse ;  /* 0x0000007598994220 */ /* 0x080fe20000410000 */
[----:B------:R-:W-:Y:S01]  /*3ba0*/  MOV R152, RZ ;  /* 0x000000ff00987202 */ /* 0x000fe20000000f00 */
[-C--:B------:R-:W-:Y:S01]  /*3bb0*/  @P3 FMUL.FTZ R152, R119, R156.reuse ;  /* 0x0000009c77983220 */ /* 0x080fe20000410000 */
[--C-:B------:R-:W-:Y:S01]  /*3bc0*/  FFMA.FTZ R119, R3, UR18, R122.reuse ;  /* 0x0000001203777c23 */ /* 0x100fe2000801007a */
[----:B------:R-:W-:Y:S01]  /*3bd0*/  FFMA.FTZ R122, R4, UR18, R122 ;  /* 0x00000012047a7c23 */ /* 0x000fe2000801007a */
[----:B------:R-:W-:Y:S01]  /*3be0*/  FMUL.FTZ R117, R94, R117 ;  /* 0x000000755e757220 */ /* 0x000fe20000410000 */
[----:B------:R-:W-:Y:S01]  /*3bf0*/  FMUL.FTZ R156, R95, R156 ;  /* 0x0000009c5f9c7220 */ /* 0x000fe20000410000 */
[----:B------:R-:W-:Y:S01]  /*3c00*/  FADD.FTZ R157, R10, -R119 ;  /* 0x800000770a9d7221 */ /* 0x000fe20000010000 */
[----:B------:R-:W-:Y:S01]  /*3c10*/  FMUL.FTZ R119, R93, R118 ;  /* 0x000000765d777220 */ /* 0x000fe20000410000 */
[----:B------:R-:W-:Y:S01]  /*3c20*/  FSEL R118, R123, RZ, P6 ;  /* 0x000000ff7b767208 */ /* 0x000fe20003000000 */
[----:B------:R-:W-:Y:S01]  /*3c30*/  FADD.FTZ R122, R11, -R122 ;  /* 0x8000007a0b7a7221 */ /* 0x000fe20000010000 */
[----:B------:R-:W-:Y:S01]  /*3c40*/  LOP3.LUT P6, RZ, R148, 0xff, RZ, 0xc0, !PT ;  /* 0x000000ff94ff7812 */ /* 0x000fe200078cc0ff */
[----:B------:R-:W-:Y:S01]  /*3c50*/  FFMA.FTZ R157, R157, UR26, R16 ;  /* 0x0000001a9d9d7c23 */ /* 0x000fe20008010010 */
[----:B------:R-:W-:Y:S01]  /*3c60*/  FSEL R123, R119, RZ, P5 ;  /* 0x000000ff777b7208 */ /* 0x000fe20002800000 */
[----:B------:R-:W-:Y:S01]  /*3c70*/  FFMA.FTZ R122, R122, UR26, R17 ;  /* 0x0000001a7a7a7c23 */ /* 0x000fe20008010011 */
[----:B------:R-:W-:Y:S01]  /*3c80*/  LOP3.LUT P5, RZ, R148, 0xff00, RZ, 0xc0, !PT ;  /* 0x0000ff0094ff7812 */ /* 0x000fe200078ac0ff */
[----:B------:R-:W-:Y:S01]  /*3c90*/  FMUL.FTZ R119, R157, UR9 ;  /* 0x000000099d777c20 */ /* 0x000fe20008410000 */
[----:B------:R-:W-:-:S02]  /*3ca0*/  HFMA2 R157, -RZ, RZ, 0, 0 ;  /* 0x00000000ff9d7431 */ /* 0x000fc400000001ff */
[----:B------:R-:W-:Y:S01]  /*3cb0*/  FMUL.FTZ R122, R122, UR9 ;  /* 0x000000097a7a7c20 */ /* 0x000fe20008410000 */
[----:B------:R-:W-:Y:S01]  /*3cc0*/  FADD.FTZ R152, R31, R152 ;  /* 0x000000981f987221 */ /* 0x000fe20000010000 */
[----:B------:R-:W-:Y:S01]  /*3cd0*/  FMUL.FTZ R119, R119, UR23 ;  /* 0x0000001777777c20 */ /* 0x000fe20008410000 */
[----:B------:R-:W-:Y:S01]  /*3ce0*/  FSEL R31, R117, RZ, P4 ;  /* 0x000000ff751f7208 */ /* 0x000fe20002000000 */
[----:B------:R-:W-:Y:S01]  /*3cf0*/  FADD.FTZ R153, R30, R153 ;  /* 0x000000991e997221 */ /* 0x000fe20000010000 */
[----:B------:R-:W-:Y:S01]  /*3d00*/  FSEL R156, R156, RZ, P3 ;  /* 0x000000ff9c9c7208 */ /* 0x000fe20001800000 */
[--C-:B------:R-:W-:Y:S01]  /*3d10*/  @P6 HADD2.F32 R160, -RZ, R116.reuse.H0_H0 ;  /* 0x20000074ffa06230 */ /* 0x100fe20000004100 */
[----:B------:R-:W-:Y:S02]  /*3d20*/  F2FP.F16.F32.PACK_AB R118, R123, R118 ;  /* 0x000000767b76723e */ /* 0x000fe400000000ff */
[----:B------:R-:W-:Y:S01]  /*3d30*/  F2FP.F16.F32.PACK_AB R117, R120, R121 ;  /* 0x000000797875723e */ /* 0x000fe200000000ff */
[----:B------:R-:W-:-:S02]  /*3d40*/  @P5 HADD2.F32 R161, -RZ, R116.H1_H1 ;  /* 0x30000074ffa15230 */ /* 0x000fc40000004100 */
[----:B------:R-:W-:Y:S01]  /*3d50*/  FMUL.FTZ R116, R122, UR23 ;  /* 0x000000177a747c20 */ /* 0x000fe20008410000 */
[----:B------:R-:W-:Y:S01]  /*3d60*/  MOV R122, RZ ;  /* 0x000000ff007a7202 */ /* 0x000fe20000000f00 */
[-C--:B------:R-:W-:Y:S01]  /*3d70*/  @P6 FMUL.FTZ R157, R160, R119.reuse ;  /* 0x00000077a09d6220 */ /* 0x080fe20000410000 */
[----:B------:R-:W-:Y:S01]  /*3d80*/  FMUL.FTZ R119, R96, R119 ;  /* 0x0000007760777220 */ /* 0x000fe20000410000 */
[-C--:B------:R-:W-:Y:S01]  /*3d90*/  @P5 FMUL.FTZ R122, R161, R116.reuse ;  /* 0x00000074a17a5220 */ /* 0x080fe20000410000 */
[----:B------:R-:W-:Y:S01]  /*3da0*/  FMUL.FTZ R116, R97, R116 ;  /* 0x0000007461747220 */ /* 0x000fe20000410000 */
[----:B------:R-:W-:Y:S02]  /*3db0*/  FADD.FTZ R32, R32, R157 ;  /* 0x0000009d20207221 */ /* 0x000fe40000010000 */
[----:B------:R-:W-:Y:S01]  /*3dc0*/  FSEL R28, R119, RZ, P6 ;  /* 0x000000ff771c7208 */ /* 0x000fe20003000000 */
[----:B------:R-:W-:Y:S01]  /*3dd0*/  FADD.FTZ R33, R33, R122 ;  /* 0x0000007a21217221 */ /* 0x000fe20000010000 */
[----:B------:R-:W-:-:S02]  /*3de0*/  FSEL R29, R116, RZ, P5 ;  /* 0x000000ff741d7208 */ /* 0x000fc40002800000 */
[----:B------:R-:W-:Y:S02]  /*3df0*/  F2FP.F16.F32.PACK_AB R119, R156, R31 ;  /* 0x0000001f9c77723e */ /* 0x000fe400000000ff */
[----:B------:R-:W-:Y:S01]  /*3e00*/  F2FP.F16.F32.PACK_AB R116, R29, R28 ;  /* 0x0000001c1d74723e */ /* 0x000fe200000000ff */
[----:B------:R-:W-:Y:S06]  /*3e10*/  BRA `(.L_x_6141) ;  /* 0x0000000c00287947 */ /* 0x000fec0003800000 */
.L_x_6139:
        /* <DEDUP_REMOVED lines=17> */
[----:B------:R-:W-:Y:S01]  /*3f30*/  LOP3.LUT P5, RZ, R148, 0xff000000, RZ, 0xc0, !PT ;  /* 0xff00000094ff7812 */ /* 0x000fe200078ac0ff */
[--C-:B-----5:R-:W-:Y:S02]  /*3f40*/  @P4 HADD2.F32 R110, -RZ, R116.reuse.H0_H0 ;  /* 0x20000074ff6e4230 */ /* 0x120fe40000004100 */
[----:B------:R-:W-:Y:S01]  /*3f50*/  FMUL.FTZ R109, R113, UR9 ;  /* 0x00000009716d7c20 */ /* 0x000fe20008410000 */
[----:B------:R-:W-:Y:S01]  /*3f60*/  FMUL.FTZ R123, R108, UR23 ;  /* 0x000000176c7b7c20 */ /* 0x000fe20008410000 */
[----:B------:R-:W-:Y:S01]  /*3f70*/  FFMA.FTZ R108, R6, UR18, R122 ;  /* 0x00000012066c7c23 */ /* 0x000fe2000801007a */
[----:B------:R-:W-:Y:S01]  /*3f80*/  FMUL.FTZ R114, R114, UR26 ;  /* 0x0000001a72727c20 */ /* 0x000fe20008410000 */
[----:B------:R-:W-:Y:S02]  /*3f90*/  @P3 HADD2.F32 R111, -RZ, R116.H1_H1 ;  /* 0x30000074ff6f3230 */ /* 0x000fe40000004100 */
[-C--:B------:R-:W-:Y:S01]  /*3fa0*/  @P4 FMUL.FTZ R161, R110, R123.reuse ;  /* 0x0000007b6ea14220 */ /* 0x080fe20000410000 */
[----:B------:R-:W-:Y:S01]  /*3fb0*/  FADD.FTZ R115, R129, -R108 ;  /* 0x8000006c81737221 */ /* 0x000fe20000010000 */
[----:B------:R-:W-:Y:S01]  /*3fc0*/  FMUL.FTZ R123, R96, R123 ;  /* 0x0000007b607b7220 */ /* 0x000fe20000410000 */
[----:B------:R-:W-:Y:S01]  /*3fd0*/  FMUL.FTZ R116, R109, UR23 ;  /* 0x000000176d747c20 */ /* 0x000fe20008410000 */
[----:B------:R-:W-:Y:S01]  /*3fe0*/  FMUL.FTZ R121, R114, UR9 ;  /* 0x0000000972797c20 */ /* 0x000fe20008410000 */
[----:B------:R-:W-:Y:S01]  /*3ff0*/  FMUL.FTZ R115, R115, UR26 ;  /* 0x0000001a73737c20 */ /* 0x000fe20008410000 */
[----:B------:R-:W-:Y:S01]  /*4000*/  FFMA.FTZ R109, R7, UR18, R122 ;  /* 0x00000012076d7c23 */ /* 0x000fe2000801007a */
[----:B------:R-:W-:Y:S01]  /*4010*/  FSEL R123, R123, RZ, P4 ;  /* 0x000000ff7b7b7208 */ /* 0x000fe20002000000 */
[--C-:B------:R-:W-:Y:S01]  /*4020*/  @P6 HADD2.F32 R108, -RZ, R117.reuse.H0_H0 ;  /* 0x20000075ff6c6230 */ /* 0x100fe20000004100 */
[----:B------:R-:W-:Y:S01]  /*4030*/  LOP3.LUT P4, RZ, R149, 0xff, RZ, 0xc0, !PT ;  /* 0x000000ff95ff7812 */ /* 0x000fe2000788c0ff */
[----:B------:R-:W-:Y:S01]  /*4040*/  FMUL.FTZ R121, R121, UR23 ;  /* 0x0000001779797c20 */ /* 0x000fe20008410000 */
[----:B------:R-:W-:Y:S01]  /*4050*/  MOV R156, RZ ;  /* 0x000000ff009c7202 */ /* 0x000fe20000000f00 */
[-C--:B------:R-:W-:Y:S01]  /*4060*/  @P3 FMUL.FTZ R156, R111, R116.reuse ;  /* 0x000000746f9c3220 */ /* 0x080fe20000410000 */
[----:B------:R-:W-:Y:S01]  /*4070*/  FMUL.FTZ R120, R115, UR9 ;  /* 0x0000000973787c20 */ /* 0x000fe20008410000 */
[----:B------:R-:W-:Y:S01]  /*4080*/  FADD.FTZ R109, R130, -R109 ;  /* 0x8000006d826d7221 */ /* 0x000fe20000010000 */
[----:B------:R-:W-:Y:S01]  /*4090*/  CS2R R158, SRZ ;  /* 0x00000000009e7805 */ /* 0x000fe2000001ff00 */
[----:B------:R-:W-:Y:S01]  /*40a0*/  FMUL.FTZ R116, R97, R116 ;  /* 0x0000007461747220 */ /* 0x000fe20000410000 */
[----:B------:R-:W-:Y:S01]  /*40b0*/  @P6 FMUL.FTZ R159, R108, R121 ;  /* 0x000000796c9f6220 */ /* 0x000fe20000410000 */
[----:B------:R-:W-:-:S02]  /*40c0*/  @P5 HADD2.F32 R117, -RZ, R117.H1_H1 ;  /* 0x30000075ff755230 */ /* 0x000fc40000004100 */
[----:B------:R-:W-:Y:S01]  /*40d0*/  FMUL.FTZ R120, R120, UR23 ;  /* 0x0000001778787c20 */ /* 0x000fe20008410000 */
[----:B------:R-:W-:Y:S01]  /*40e0*/  FMUL.FTZ R108, R109, UR26 ;  /* 0x0000001a6d6c7c20 */ /* 0x000fe20008410000 */
[----:B------:R-:W-:Y:S01]  /*40f0*/  FFMA.FTZ R110, R8, UR18, R122 ;  /* 0x00000012086e7c23 */ /* 0x000fe2000801007a */
[----:B------:R-:W-:Y:S01]  /*4100*/  FSEL R116, R116, RZ, P3 ;  /* 0x000000ff74747208 */ /* 0x000fe20001800000 */
[-C--:B------:R-:W-:Y:S01]  /*4110*/  @P5 FMUL.FTZ R158, R117, R120.reuse ;  /* 0x00000078759e5220 */ /* 0x080fe20000410000 */
[----:B------:R-:W-:Y:S01]  /*4120*/  LOP3.LUT P3, RZ, R149, 0xff00, RZ, 0xc0, !PT ;  /* 0x0000ff0095ff7812 */ /* 0x000fe2000786c0ff */
[----:B------:R-:W-:Y:S01]  /*4130*/  FMUL.FTZ R109, R108, UR9 ;  /* 0x000000096c6d7c20 */ /* 0x000fe20008410000 */
[----:B------:R-:W-:Y:S01]  /*4140*/  FADD.FTZ R117, R131, -R110 ;  /* 0x8000006e83757221 */ /* 0x000fe20000010000 */
[--C-:B------:R-:W-:Y:S01]  /*4150*/  @P4 HADD2.F32 R110, -RZ, R118.reuse.H0_H0 ;  /* 0x20000076ff6e4230 */ /* 0x100fe20000004100 */
[----:B------:R-:W-:Y:S01]  /*4160*/  CS2R R154, SRZ ;  /* 0x00000000009a7805 */ /* 0x000fe2000001ff00 */
[----:B------:R-:W-:Y:S01]  /*4170*/  FMUL.FTZ R111, R109, UR23 ;  /* 0x000000176d6f7c20 */ /* 0x000fe20008410000 */
[----:B------:R-:W-:Y:S01]  /*4180*/  FMUL.FTZ R109, R117, UR26 ;  /* 0x0000001a756d7c20 */ /* 0x000fe20008410000 */
[----:B------:R-:W-:Y:S01]  /*4190*/  CS2R R152, SRZ ;  /* 0x0000000000987805 */ /* 0x000fe2000001ff00 */
[----:B------:R-:W-:Y:S01]  /*41a0*/  FMUL.FTZ R121, R98, R121 ;  /* 0x0000007962797220 */ /* 0x000fe20000410000 */
[----:B------:R-:W-:Y:S01]  /*41b0*/  @P4 FMUL.FTZ R155, R110, R111 ;  /* 0x0000006f6e9b4220 */ /* 0x000fe20000410000 */
[----:B------:R-:W-:Y:S01]  /*41c0*/  FMUL.FTZ R110, R109, UR9 ;  /* 0x000000096d6e7c20 */ /* 0x000fe20008410000 */
[----:B------:R-:W-:Y:S01]  /*41d0*/  FMUL.FTZ R120, R99, R120 ;  /* 0x0000007863787220 */ /* 0x000fe20000410000 */
[----:B------:R-:W-:Y:S01]  /*41e0*/  FADD.FTZ R32, R32, R161 ;  /* 0x000000a120207221 */ /* 0x000fe20000010000 */
[----:B------:R-:W-:-:S02]  /*41f0*/  @P3 HADD2.F32 R117, -RZ, R118.H1_H1 ;  /* 0x30000076ff753230 */ /* 0x000fc40000004100 */
        /* <DEDUP_REMOVED lines=14> */
[----:B------:R-:W-:Y:S01]  /*42e0*/  F2FP.F16.F32.PACK_AB R118, R117, R118 ;  /* 0x000000767576723e */ /* 0x000fe200000000ff */
[----:B------:R-:W-:Y:S01]  /*42f0*/  FMUL.FTZ R157, R110, UR9 ;  /* 0x000000096e9d7c20 */ /* 0x000fe20008410000 */
[----:B------:R-:W-:Y:S01]  /*4300*/  ISETP.GE.U32.AND.EX P3, PT, R149, 0x1000000, PT, P3 ;  /* 0x010000009500780c */ /* 0x000fe20003f66130 */
[----:B------:R-:W-:Y:S01]  /*4310*/  FMUL.FTZ R111, R111, UR26 ;  /* 0x0000001a6f6f7c20 */ /* 0x000fe20008410000 */
[----:B------:R-:W-:Y:S01]  /*4320*/  FSEL R117, R121, RZ, P6 ;  /* 0x000000ff79757208 */ /* 0x000fe20003000000 */
[----:B------:R-:W-:Y:S01]  /*4330*/  FMUL.FTZ R157, R157, UR23 ;  /* 0x000000179d9d7c20 */ /* 0x000fe20008410000 */
[----:B------:R-:W-:Y:S01]  /*4340*/  FSEL R120, R120, RZ, P5 ;  /* 0x000000ff78787208 */ /* 0x000fe20002800000 */
[----:B------:R-:W-:-:S02]  /*4350*/  @P4 HADD2.F32 R122, -RZ, R119.H0_H0 ;  /* 0x20000077ff7a4230 */ /* 0x000fc40000004100 */
[----:B------:R-:W-:Y:S01]  /*4360*/  FADD.FTZ R33, R33, R156 ;  /* 0x0000009c21217221 */ /* 0x000fe20000010000 */
[----:B------:R-:W-:Y:S01]  /*4370*/  FADD.FTZ R34, R34, R159 ;  /* 0x0000009f22227221 */ /* 0x000fe20000010000 */
[----:B------:R-:W-:Y:S01]  /*4380*/  FADD.FTZ R35, R35, R158 ;  /* 0x0000009e23237221 */ /* 0x000fe20000010000 */
[----:B------:R-:W-:Y:S01]  /*4390*/  FADD.FTZ R154, R29, R154 ;  /* 0x0000009a1d9a7221 */ /* 0x000fe20000010000 */
[-C--:B------:R-:W-:Y:S01]  /*43a0*/  @P4 FMUL.FTZ R153, R122, R157.reuse ;  /* 0x0000009d7a994220 */ /* 0x080fe20000410000 */
[----:B------:R-:W-:Y:S01]  /*43b0*/  FMUL.FTZ R122, R111, UR9 ;  /* 0x000000096f7a7c20 */ /* 0x000fe20008410000 */
[----:B------:R-:W-:Y:S01]  /*43c0*/  FMUL.FTZ R157, R94, R157 ;  /* 0x0000009d5e9d7220 */ /* 0x000fe20000410000 */
[----:B------:R-:W-:Y:S02]  /*43d0*/  @P3 HADD2.F32 R119, -RZ, R119.H1_H1 ;  /* 0x30000077ff773230 */ /* 0x000fe40000004100 */
[----:B------:R-:W-:Y:S01]  /*43e0*/  FADD.FTZ R153, R30, R153 ;  /* 0x000000991e997221 */ /* 0x000fe20000010000 */
[----:B------:R-:W-:Y:S01]  /*43f0*/  FMUL.FTZ R122, R122, UR23 ;  /* 0x000000177a7a7c20 */ /* 0x000fe20008410000 */
[----:B------:R-:W-:-:S02]  /*4400*/  F2FP.F16.F32.PACK_AB R117, R120, R117 ;  /* 0x000000757875723e */ /* 0x000fc400000000ff */
[----:B------:R-:W-:Y:S01]  /*4410*/  FSEL R28, R157, RZ, P4 ;  /* 0x000000ff9d1c7208 */ /* 0x000fe20002000000 */
[-C--:B------:R-:W-:Y:S01]  /*4420*/  @P3 FMUL.FTZ R152, R119, R122.reuse ;  /* 0x0000007a77983220 */ /* 0x080fe20000410000 */
[----:B------:R-:W-:Y:S01]  /*4430*/  FMUL.FTZ R122, R95, R122 ;  /* 0x0000007a5f7a7220 */ /* 0x000fe20000410000 */
[----:B------:R-:W-:Y:S02]  /*4440*/  F2FP.F16.F32.PACK_AB R116, R116, R123 ;  /* 0x0000007b7474723e */ /* 0x000fe400000000ff */
[----:B------:R-:W-:Y:S02]  /*4450*/  FADD.FTZ R152, R31, R152 ;  /* 0x000000981f987221 */ /* 0x000fe40000010000 */
[----:B------:R-:W-:-:S04]  /*4460*/  FSEL R119, R122, RZ, P3 ;  /* 0x000000ff7a777208 */ /* 0x000fc80001800000 */
[----:B------:R-:W-:Y:S01]  /*4470*/  F2FP.F16.F32.PACK_AB R119, R119, R28 ;  /* 0x0000001c7777723e */ /* 0x000fe200000000ff */
[----:B------:R-:W-:Y:S06]  /*4480*/  BRA `(.L_x_6141) ;  /* 0x00000004008c7947 */ /* 0x000fec0003800000 */
.L_x_6142:
        /* <DEDUP_REMOVED lines=8> */
[----:B------:R-:W-:Y:S01]  /*4510*/  FMUL.FTZ R120, R120, UR26 ;  /* 0x0000001a78787c20 */ /* 0x000fe20008410000 */
[----:B------:R-:W-:Y:S01]  /*4520*/  LOP3.LUT P5, RZ, R149, 0xff00, RZ, 0xc0, !PT ;  /* 0x0000ff0095ff7812 */ /* 0x000fe200078ac0ff */
[----:B------:R-:W-:Y:S01]  /*4530*/  FMUL.FTZ R121, R121, UR26 ;  /* 0x0000001a79797c20 */ /* 0x000fe20008410000 */
        /* <DEDUP_REMOVED lines=16> */
[----:B------:R-:W-:Y:S01]  /*4640*/  FMUL.FTZ R117, R117, UR26 ;  /* 0x0000001a75757c20 */ /* 0x000fe20008410000 */
[----:B------:R-:W-:Y:S01]  /*4650*/  FSEL R120, R120, RZ, P3 ;  /* 0x000000ff78787208 */ /* 0x000fe20001800000 */
[----:B------:R-:W-:Y:S01]  /*4660*/  FADD.FTZ R34, R34, R159 ;  /* 0x0000009f22227221 */ /* 0x000fe20000010000 */
[----:B------:R-:W-:Y:S01]  /*4670*/  ISETP.GE.U32.AND P3, PT, R148, RZ, PT ;  /* 0x000000ff9400720c */ /* 0x000fe20003f66070 */
[----:B------:R-:W-:Y:S01]  /*4680*/  FMUL.FTZ R123, R117, UR9 ;  /* 0x00000009757b7c20 */ /* 0x000fe20008410000 */
[----:B------:R-:W-:Y:S01]  /*4690*/  FMUL.FTZ R117, R152, UR26 ;  /* 0x0000001a98757c20 */ /* 0x000fe20008410000 */
        /* <DEDUP_REMOVED lines=16> */
[----:B------:R-:W-:Y:S01]  /*47a0*/  FMUL.FTZ R117, R117, UR26 ;  /* 0x0000001a75757c20 */ /* 0x000fe20008410000 */
[----:B------:R-:W-:Y:S01]  /*47b0*/  FMUL.FTZ R156, R152, UR26 ;  /* 0x0000001a989c7c20 */ /* 0x000fe20008410000 */
        /* <DEDUP_REMOVED lines=47> */
[----:B------:R-:W-:-:S07]  /*4ab0*/  F2FP.F16.F32.PACK_AB R116, R29, R28 ;  /* 0x0000001c1d74723e */ /* 0x000fce00000000ff */
.L_x_6141:
        /* <DEDUP_REMOVED lines=11> */
.L_x_6138:
[----:B------:R-:W-:Y:S05]  /*4b70*/  BSYNC.RECONVERGENT B0 ;  /* 0x0000000000007941 */ /* 0x000fea0003800200 */
.L_x_6137:
[----:B------:R-:W-:Y:S02]  /*4b80*/  UIADD3 UR6, UPT, UPT, UR6, UR24, URZ ;  /* 0x0000001806067290 */ /* 0x000fe4000fffe0ff */
[----:B------:R-:W-:Y:S02]  /*4b90*/  UPLOP3.LUT UP2, UPT, UPT, UPT, UP2, 0x40, 0x4 ;  /* 0x000000000004789c */ /* 0x000fe40003f4e820 */
[----:B------:R-:W-:-:S09]  /*4ba0*/  UISETP.GE.AND UP1, UPT, UR6, UR25, UPT ;  /* 0x000000190600728c */ /* 0x000fd2000bf26270 */
[----:B------:R-:W-:Y:S05]  /*4bb0*/  BRA.U !UP1, `(.L_x_6143) ;  /* 0xffffffb909887547 */ /* 0x000fea000b83ffff */
.L_x_6124:
        /* <DEDUP_REMOVED lines=18> */
.L_x_6145:
[----:B------:R-:W-:Y:S05]  /*4ce0*/  BSYNC.RECONVERGENT B0 ;  /* 0x0000000000007941 */ /* 0x000fea0003800200 */
.L_x_6144:
        /* <DEDUP_REMOVED lines=14> */
.L_x_6146:
        /* <DEDUP_REMOVED lines=11> */
.L_x_8120:


//--------------------- .text._ZN10layer_norm13ln_bwd_kernelINS_13Kernel_traitsIf6__halffS2_fjLj2048ELj1ELj1ELj4ELj16ENS_18Kernel_traits_baseILj2048EfS2_fS2_fjLj128EEEEELb1ELb1ELb0ELb1EEEvNS_9BwdParamsE --------------------------
	.section	.text._ZN10layer_norm13ln_bwd_kernelINS_13Kernel_traitsIf6__halffS2_fjLj2048ELj1ELj1ELj4ELj16ENS_18Kernel_traits_baseILj2048EfS2_fS2_fjLj128EEEEELb1ELb1ELb0ELb1EEEvNS_9BwdParamsE,"ax",@progbits
	.align	128
        .global         _ZN10layer_norm13ln_bwd_kernelINS_13Kernel_traitsIf6__halffS2_fjLj2048ELj1ELj1ELj4ELj16ENS_18Kernel_traits_baseILj2048EfS2_fS2_fjLj128EEEEELb1ELb1ELb0ELb1EEEvNS_9BwdParamsE
        .type           _ZN10layer_norm13ln_bwd_kernelINS_13Kernel_traitsIf6__halffS2_fjLj2048ELj1ELj1ELj4ELj16ENS_18Kernel_traits_baseILj2048EfS2_fS2_fjLj128EEEEELb1ELb1ELb0ELb1EEEvNS_9BwdParamsE,@function
        .size           _ZN10layer_norm13ln_bwd_kernelINS_13Kernel_traitsIf6__halffS2_fjLj2048ELj1ELj1ELj4ELj16ENS_18Kernel_traits_baseILj2048EfS2_fS2_fjLj128EEEEELb1ELb1ELb0ELb1EEEvNS_9BwdParamsE,(.L_x_8121 - _ZN10layer_norm13ln_bwd_kernelINS_13Kernel_traitsIf6__halffS2_fjLj2048ELj1ELj1ELj4ELj16ENS_18Kernel_traits_baseILj2048EfS2_fS2_fjLj128EEEEELb1ELb1ELb0ELb1EEEvNS_9BwdParamsE)
        .other          _ZN10layer_norm13ln_bwd_kernelINS_13Kernel_traitsIf6__halffS2_fjLj2048ELj1ELj1ELj4ELj16ENS_18Kernel_traits_baseILj2048EfS2_fS2_fjLj128EEEEELb1ELb1ELb0ELb1EEEvNS_9BwdParamsE,@"STO_CUDA_ENTRY STV_DEFAULT"
_ZN10layer_norm13ln_bwd_kernelINS_13Kernel_traitsIf6__halffS2_fjLj2048ELj1ELj1ELj4ELj16ENS_18Kernel_traits_baseILj2048EfS2_fS2_fjLj128EEEEELb1ELb1ELb0ELb1EEEvNS_9BwdParamsE:
.text._ZN10layer_norm13ln_bwd_kernelINS_13Kernel_traitsIf6__halffS2_fjLj2048ELj1ELj1ELj4ELj16ENS_18Kernel_traits_baseILj2048EfS2_fS2_fjLj128EEEEELb1ELb1ELb0ELb1EEEvNS_9BwdParamsE:
        /* <DEDUP_REMOVED lines=37> */
[----:B------:R-:W-:Y:S02]  /*0250*/  MOV R154, RZ ;  /* 0x000000ff009a7202 */ /* 0x000fe40000000f00 */
        /* <DEDUP_REMOVED lines=8> */
[----:B0-----:R0:W5:Y:S01]  /*02e0*/  LDG.E.128 R32, desc[UR8][R2.64] ;  /* 0x0000000802207981 */ /* 0x001162000c1e1d00 */
[----:B------:R-:W-:Y:S02]  /*02f0*/  CS2R R104, SRZ ;  /* 0x0000000000687805 */ /* 0x000fe4000001ff00 */
[----:B------:R-:W-:Y:S01]  /*0300*/  CS2R R102, SRZ ;  /* 0x0000000000667805 */ /* 0x000fe2000001ff00 */
[----:B--2---:R-:W-:Y:S01]  /*0310*/  IMAD.WIDE.U32 R36, R165, 0x20, R36 ;  /* 0x00000020a5247825 */ /* 0x004fe200078e0024 */
[----:B------:R0:W5:Y:S01]  /*0320*/  LDG.E.128 R28, desc[UR8][R2.64+0x10] ;  /* 0x00001008021c7981 */ /* 0x000162000c1e1d00 */
[----:B------:R-:W-:-:S02]  /*0330*/  CS2R R100, SRZ ;  /* 0x0000000000647805 */ /* 0x000fc4000001ff00 */
[----:B------:R-:W-:Y:S02]  /*0340*/  CS2R R98, SRZ ;  /* 0x0000000000627805 */ /* 0x000fe4000001ff00 */
[----:B------:R-:W-:Y:S01]  /*0350*/  CS2R R96, SRZ ;  /* 0x0000000000607805 */ /* 0x000fe2000001ff00 */
[----:B------:R0:W5:Y:S01]  /*0360*/  LDG.E.128 R24, desc[UR8][R2.64+0x1000] ;  /* 0x0010000802187981 */ /* 0x000162000c1e1d00 */
[----:B------:R-:W-:Y:S02]  /*0370*/  CS2R R94, SRZ ;  /* 0x00000000005e7805 */ /* 0x000fe4000001ff00 */
[----:B------:R-:W-:Y:S02]  /*0380*/  CS2R R118, SRZ ;  /* 0x0000000000767805 */ /* 0x000fe4000001ff00 */
[----:B------:R-:W-:Y:S01]  /*0390*/  CS2R R120, SRZ ;  /* 0x0000000000787805 */ /* 0x000fe2000001ff00 */
[----:B------:R0:W5:Y:S01]  /*03a0*/  LDG.E.128 R20, desc[UR8][R2.64+0x1010] ;  /* 0x0010100802147981 */ /* 0x000162000c1e1d00 */
[----:B------:R-:W-:-:S02]  /*03b0*/  CS2R R122, SRZ ;  /* 0x00000000007a7805 */ /* 0x000fc4000001ff00 */
[----:B------:R-:W-:Y:S02]  /*03c0*/  CS2R R92, SRZ ;  /* 0x00000000005c7805 */ /* 0x000fe4000001ff00 */
[----:B------:R-:W-:Y:S01]  /*03d0*/  CS2R R90, SRZ ;  /* 0x00000000005a7805 */ /* 0x000fe2000001ff00 */
[----:B------:R0:W5:Y:S01]  /*03e0*/  LDG.E.128 R16, desc[UR8][R36.64+0x1010] ;  /* 0x0010100824107981 */ /* 0x000162000c1e1d00 */
[----:B------:R-:W-:Y:S01]  /*03f0*/  CS2R R88, SRZ ;  /* 0x0000000000587805 */ /* 0x000fe2000001ff00 */
[----:B------:R-:W1:Y:S02]  /*0400*/  LDCU UR6, c[0x0][0x408] ;  /* 0x00008100ff0677ac */ /* 0x000e640008000800 */
[----:B------:R0:W5:Y:S01]  /*0410*/  LDG.E.128 R12, desc[UR8][R36.64+0x1000] ;  /* 0x00100008240c7981 */ /* 0x000162000c1e1d00 */
[----:B------:R-:W2:Y:S03]  /*0420*/  LDCU UR11, c[0x0][0x388] ;  /* 0x00007100ff0b77ac */ /* 0x000ea60008000800 */
[----:B------:R0:W5:Y:S01]  /*0430*/  LDG.E.128 R8, desc[UR8][R36.64+0x10] ;  /* 0x0000100824087981 */ /* 0x000162000c1e1d00 */
[----:B------:R-:W4:Y:S03]  /*0440*/  LDCU.U8 UR10, c[0x0][0x410] ;  /* 0x00008200ff0a77ac */ /* 0x000f260008000000 */
[----:B------:R0:W5:Y:S01]  /*0450*/  LDG.E.128 R4, desc[UR8][R36.64] ;  /* 0x0000000824047981 */ /* 0x000162000c1e1d00 */
[----:B---3--:R-:W-:Y:S01]  /*0460*/  ISETP.NE.U32.AND P1, PT, R38, RZ, PT ;  /* 0x000000ff2600720c */ /* 0x008fe20003f25070 */
[----:B------:R-:W-:Y:S01]  /*0470*/  HFMA2 R0, -RZ, RZ, 0, 0 ;  /* 0x00000000ff007431 */ /* 0x000fe200000001ff */
[----:B------:R-:W-:-:S02]  /*0480*/  CS2R R86, SRZ ;  /* 0x0000000000567805 */ /* 0x000fc4000001ff00 */
[----:B------:R-:W-:Y:S02]  /*0490*/  CS2R R84, SRZ ;  /* 0x0000000000547805 */ /* 0x000fe4000001ff00 */
[----:B------:R-:W-:Y:S01]  /*04a0*/  ISETP.NE.AND.EX P1, PT, R39, RZ, PT, P1 ;  /* 0x000000ff2700720c */ /* 0x000fe20003f25310 */
[----:B------:R-:W3:Y:S01]  /*04b0*/  LDCU UR14, c[0x0][0x400] ;  /* 0x00008000ff0e77ac */ /* 0x000ee20008000800 */
[----:B------:R-:W-:Y:S02]  /*04c0*/  MOV R124, RZ ;  /* 0x000000ff007c7202 */ /* 0x000fe40000000f00 */
[----:B------:R-:W-:Y:S01]  /*04d0*/  MOV R125, UR7 ;  /* 0x00000007007d7c02 */ /* 0x000fe20008000f00 */
[----:B------:R-:W0:Y:S01]  /*04e0*/  LDCU.64 UR4, c[0x0][0x478] ;  /* 0x00008f00ff0477ac */ /* 0x000e220008000a00 */
[----:B-12---:R-:W0:Y:S07]  /*04f0*/  LDCU.64 UR12, c[0x0][0x438] ;  /* 0x00008700ff0c77ac */ /* 0x006e2e0008000a00 */
.L_x_6156:
[----:B0-----:R-:W0:Y:S01]  /*0500*/  LDC.64 R2, c[0x0][0x3c0] ;  /* 0x0000f000ff027b82 */ /* 0x001e220000000a00 */
[----:B-1----:R-:W-:-:S05]  /*0510*/  IMAD R60, R125, UR11, RZ ;  /* 0x0000000b7d3c7c24 */ /* 0x002fca000f8e02ff */
[----:B------:R-:W-:Y:S02]  /*0520*/  SHF.R.S32.HI R61, RZ, 0x1f, R60 ;  /* 0x0000001fff3d7819 */ /* 0x000fe4000001143c */
[----:B------:R-:W1:Y:S02]  /*0530*/  LDC.64 R80, c[0x0][0x428] ;  /* 0x00010a00ff507b82 */ /* 0x000e640000000a00 */
[----:B------:R-:W-:-:S04]  /*0540*/  LEA.HI R128, R61, R60, RZ, 0x3 ;  /* 0x0000003c3d807211 */ /* 0x000fc800078f18ff */
[----:B------:R-:W-:Y:S02]  /*0550*/  LEA.HI.SX32 R128, R128, R165, 0x1d ;  /* 0x000000a580807211 */ /* 0x000fe400078feaff */
[----:B------:R-:W2:Y:S08]  /*0560*/  LDC.64 R76, c[0x0][0x3a8] ;  /* 0x0000ea00ff4c7b82 */ /* 0x000eb00000000a00 */
[----:B------:R-:W4:Y:S01]  /*0570*/  LDC.64 R72, c[0x0][0x3c8] ;  /* 0x0000f200ff487b82 */ /* 0x000f220000000a00 */
[----:B0-----:R-:W-:-:S05]  /*0580*/  IMAD.WIDE R2, R125, 0x4, R2 ;  /* 0x000000047d027825 */ /* 0x001fca00078e0202 */
[----:B------:R4:W3:Y:S01]  /*0590*/  LDG.E R135, desc[UR8][R2.64] ;  /* 0x0000000802877981 */ /* 0x0008e2000c1e1900 */
[----:B-1----:R-:W-:-:S06]  /*05a0*/  IMAD.WIDE.U32 R64, R128, 0x10, R80 ;  /* 0x0000001080407825 */ /* 0x002fcc00078e0050 */
[----:B------:R-:W3:Y:S01]  /*05b0*/  LDG.E.128 R64, desc[UR8][R64.64] ;  /* 0x0000000840407981 */ /* 0x000ee2000c1e1d00 */
[----:B--2---:R-:W-:-:S05]  /*05c0*/  IMAD.WIDE.U32 R68, R128, 0x20, R76 ;  /* 0x0000002080447825 */ /* 0x004fca00078e004c */
[----:B------:R-:W2:Y:S01]  /*05d0*/  LDG.E.128 R60, desc[UR8][R68.64] ;  /* 0x00000008443c7981 */ /* 0x000ea2000c1e1d00 */
[----:B----4-:R-:W-:-:S05]  /*05e0*/  IMAD.WIDE R2, R125, 0x4, R72 ;  /* 0x000000047d027825 */ /* 0x010fca00078e0248 */
[----:B------:R0:W4:Y:S01]  /*05f0*/  LDG.E R127, desc[UR8][R2.64] ;  /* 0x00000008027f7981 */ /* 0x000122000c1e1900 */
[----:B------:R-:W-:-:S03]  /*0600*/  IADD3 R126, PT, PT, R128, 0x80, RZ ;  /* 0x00000080807e7810 */ /* 0x000fc60007ffe0ff */
[----:B------:R-:W4:Y:S02]  /*0610*/  LDG.E.128 R68, desc[UR8][R68.64+0x10] ;  /* 0x0000100844447981 */ /* 0x000f24000c1e1d00 */
[----:B------:R-:W-:-:S04]  /*0620*/  IMAD.WIDE.U32 R80, R126, 0x10, R80 ;  /* 0x000000107e507825 */ /* 0x000fc800078e0050 */
[----:B------:R-:W-:Y:S02]  /*0630*/  IMAD.WIDE.U32 R76, R126, 0x20, R76 ;  /* 0x000000207e4c7825 */ /* 0x000fe400078e004c */
[----:B------:R-:W4:Y:S04]  /*0640*/  LDG.E.128 R80, desc[UR8][R80.64] ;  /* 0x0000000850507981 */ /* 0x000f28000c1e1d00 */
[----:B------:R-:W4:Y:S04]  /*0650*/  LDG.E.128 R72, desc[UR8][R76.64] ;  /* 0x000000084c487981 */ /* 0x000f28000c1e1d00 */
[----:B------:R-:W4:Y:S01]  /*0660*/  LDG.E.128 R76, desc[UR8][R76.64+0x10] ;  /* 0x000010084c4c7981 */ /* 0x000f22000c1e1d00 */
[----:B------:R-:W1:Y:S01]  /*0670*/  S2R R165, SR_TID.X ;  /* 0x0000000000a57919 */ /* 0x000e620000002100 */
[----:B------:R-:W0:Y:S01]  /*0680*/  S2R R130, SR_CgaCtaId ;  /* 0x0000000000827919 */ /* 0x000e220000008800 */
[----:B------:R-:W-:-:S02]  /*0690*/  PLOP3.LUT P0, PT, PT, PT, PT, 0x80, 0x8 ;  /* 0x000000000008781c */ /* 0x000fc40003f0f070 */
[----:B------:R-:W-:Y:S02]  /*06a0*/  MOV R159, 0x400 ;  /* 0x00000400009f7802 */ /* 0x000fe40000000f00 */
[----:B-1----:R-:W-:Y:S02]  /*06b0*/  LOP3.LUT P2, RZ, R165, 0x1f, RZ, 0xc0, !PT ;  /* 0x0000001fa5ff7812 */ /* 0x002fe4000784c0ff */
[----:B0-----:R-:W-:-:S11]  /*06c0*/  LEA R159, R130, R159, 0x18 ;  /* 0x0000009f829f7211 */ /* 0x001fd600078ec0ff */
[----:B------:R-:W-:Y:S02]  /*06d0*/  @!P2 PLOP3.LUT P0, PT, P3, PT, PT, 0x80, 0x8 ;  /* 0x000000000008a81c */ /* 0x000fe40001f0f070 */
[----:B------:R-:W-:Y:S02]  /*06e0*/  IADD3 R129, PT, PT, R159, 0x2020, RZ ;  /* 0x000020209f817810 */ /* 0x000fe40007ffe0ff */
[----:B------:R-:W-:Y:S02]  /*06f0*/  @!P2 SHF.R.U32.HI R3, RZ, 0x2, R165 ;  /* 0x00000002ff03a819 */ /* 0x000fe400000116a5 */
[----:B------:R-:W-:Y:S02]  /*0700*/  @!P2 MOV R2, R129 ;  /* 0x000000810002a202 */ /* 0x000fe40000000f00 */
[----:B------:R-:W-:Y:S02]  /*0710*/  ISETP.NE.AND P4, PT, RZ, UR10, PT ;  /* 0x0000000aff007c0c */ /* 0x000fe4000bf85270 */
[----:B------:R-:W-:-:S03]  /*0720*/  @!P2 LOP3.LUT R3, R3, 0x18, RZ, 0xc0, !PT ;  /* 0x000000180303a812 */ /* 0x000fc600078ec0ff */
[----:B------:R-:W-:-:S04]  /*0730*/  @!P0 IADD3 R2, PT, PT, R159, 0x2000, RZ ;  /* 0x000020009f028810 */ /* 0x000fc80007ffe0ff */
[----:B------:R-:W-:Y:S02]  /*0740*/  @!P2 IADD3 R155, PT, PT, R3, R2, RZ ;  /* 0x00000002039ba210 */ /* 0x000fe40007ffe0ff */
[----:B---3--:R-:W-:Y:S01]  /*0750*/  FSEL R135, R135, RZ, !P4 ;  /* 0x000000ff87877208 */ /* 0x008fe20006000000 */
[--C-:B------:R-:W-:Y:S02]  /*0760*/  HADD2.F32 R3, -RZ, R64.reuse.H0_H0 ;  /* 0x20000040ff037230 */ /* 0x100fe40000004100 */
[----:B------:R-:W-:-:S03]  /*0770*/  HADD2.F32 R64, -RZ, R64.H1_H1 ;  /* 0x30000040ff407230 */ /* 0x000fc60000004100 */
[-C--:B-----5:R-:W-:Y:S01]  /*0780*/  FMUL.FTZ R142, R32, R3.reuse ;  /* 0x00000003208e7220 */ /* 0x0a0fe20000410000 */
[C---:B--2---:R-:W-:Y:S01]  /*0790*/  FADD.FTZ R60, -R135.reuse, R60 ;  /* 0x0000003c873c7221 */ /* 0x044fe20000010100 */
[----:B------:R-:W-:Y:S01]  /*07a0*/  FADD.FTZ R62, -R135, R62 ;  /* 0x0000003e873e7221 */ /* 0x000fe20000010100 */
[--C-:B------:R-:W-:Y:S02]  /*07b0*/  HADD2.F32 R138, -RZ, R65.reuse.H0_H0 ;  /* 0x20000041ff8a7230 */ /* 0x100fe40000004100 */
[----:B------:R-:W-:Y:S01]  /*07c0*/  FMUL.FTZ R139, R33, R64 ;  /* 0x00000040218b7220 */ /* 0x000fe20000410000 */
[----:B------:R-:W-:Y:S01]  /*07d0*/  FADD.FTZ R2, RZ, R142 ;  /* 0x0000008eff027221 */ /* 0x000fe20000010000 */
[C---:B----4-:R-:W-:Y:S01]  /*07e0*/  FMUL.FTZ R136, R127.reuse, R60 ;  /* 0x0000003c7f887220 */ /* 0x050fe20000410000 */
[----:B------:R-:W-:Y:S01]  /*07f0*/  FMUL.FTZ R141, R127, R62 ;  /* 0x0000003e7f8d7220 */ /* 0x000fe20000410000 */
[----:B------:R-:W-:Y:S02]  /*0800*/  HADD2.F32 R65, -RZ, R65.H1_H1 ;  /* 0x30000041ff417230 */ /* 0x000fe40000004100 */
[----:B------:R-:W-:Y:S01]  /*0810*/  FADD.FTZ R123, R3, R123 ;  /* 0x0000007b037b7221 */ /* 0x000fe20000010000 */
[----:B------:R-:W-:Y:S01]  /*0820*/  FFMA.FTZ R124, R136, R3, R124 ;  /* 0x00000003887c7223 */ /* 0x000fe2000001007c */
[----:B------:R-:W-:Y:S01]  /*0830*/  FADD.FTZ R119, R138, R119 ;  /* 0x000000778a777221 */ /* 0x000fe20000010000 */
[-C--:B------:R-:W-:Y:S01]  /*0840*/  FFMA.FTZ R120, R141, R138.reuse, R120 ;  /* 0x0000008a8d787223 */ /* 0x080fe20000010078 */
[----:B------:R-:W-:Y:S01]  /*0850*/  FMUL.FTZ R138, R34, R138 ;  /* 0x0000008a228a7220 */ /* 0x000fe20000410000 */
[----:B------:R-:W-:Y:S01]  /*0860*/  FADD.FTZ R3, R2, R139 ;  /* 0x0000008b02037221 */ /* 0x000fe20000010000 */
[----:B------:R-:W-:-:S02]  /*0870*/  HADD2.F32 R160, -RZ, R66.H0_H0 ;  /* 0x20000042ffa07230 */ /* 0x000fc40000004100 */
[----:B------:R-:W-:Y:S01]  /*0880*/  FMUL.FTZ R137, R35, R65 ;  /* 0x0000004123897220 */ /* 0x000fe20000410000 */
[----:B------:R-:W-:Y:S01]  /*0890*/  FADD.FTZ R2, R3, R138 ;  /* 0x0000008a03027221 */ /* 0x000fe20000010000 */
[----:B------:R-:W-:Y:S02]  /*08a0*/  HADD2.F32 R162, -RZ, R66.H1_H1 ;  /* 0x30000042ffa27230 */ /* 0x000fe40000004100 */
[----:B------:R-:W-:Y:S01]  /*08b0*/  FMUL.FTZ R143, R28, R160 ;  /* 0x000000a01c8f7220 */ /* 0x000fe20000410000 */
[----:B------:R-:W-:Y:S01]  /*08c0*/  FADD.FTZ R2, R2, R137 ;  /* 0x0000008902027221 */ /* 0x000fe20000010000 */
[--C-:B------:R-:W-:Y:S02]  /*08d0*/  HADD2.F32 R163, -RZ, R67.reuse.H0_H0 ;  /* 0x20000043ffa37230 */ /* 0x100fe40000004100 */
[----:B------:R-:W-:Y:S01]  /*08e0*/  FMUL.FTZ R144, R29, R162 ;  /* 0x000000a21d907220 */ /* 0x000fe20000410000 */
[----:B------:R-:W-:Y:S01]  /*08f0*/  FADD.FTZ R3, R2, R143 ;  /* 0x0000008f02037221 */ /* 0x000fe20000010000 */
[----:B------:R-:W-:Y:S01]  /*0900*/  FADD.FTZ R61, -R135, R61 ;  /* 0x0000003d873d7221 */ /* 0x000fe20000010100 */
[----:B------:R-:W-:-:S02]  /*0910*/  HADD2.F32 R161, -RZ, R67.H1_H1 ;  /* 0x30000043ffa17230 */ /* 0x000fc40000004100 */
[----:B------:R-:W-:Y:S01]  /*0920*/  FMUL.FTZ R147, R30, R163 ;  /* 0x000000a31e937220 */ /* 0x000fe20000410000 */
[----:B------:R-:W-:Y:S01]  /*0930*/  FADD.FTZ R2, R3, R144 ;  /* 0x0000009003027221 */ /* 0x000fe20000010000 */
[----:B------:R-:W-:Y:S01]  /*0940*/  FADD.FTZ R140, -R135, R63 ;  /* 0x0000003f878c7221 */ /* 0x000fe20000010100 */
[--C-:B------:R-:W-:Y:S02]  /*0950*/  HADD2.F32 R63, -RZ, R80.reuse.H0_H0 ;  /* 0x20000050ff3f7230 */ /* 0x100fe40000004100 */
[----:B------:R-:W-:Y:S01]  /*0960*/  FMUL.FTZ R146, R127, R61 ;  /* 0x0000003d7f927220 */ /* 0x000fe20000410000 */
[----:B------:R-:W-:Y:S01]  /*0970*/  FFMA.FTZ R3, R136, R142, RZ ;  /* 0x0000008e88037223 */ /* 0x000fe200000100ff */
[----:B------:R-:W-:Y:S01]  /*0980*/  FMUL.FTZ R145, R31, R161 ;  /* 0x000000a11f917220 */ /* 0x000fe20000410000 */
[----:B------:R-:W-:Y:S01]  /*0990*/  FADD.FTZ R60, R2, R147 ;  /* 0x00000093023c7221 */ /* 0x000fe20000010000 */
[----:B------:R-:W-:Y:S01]  /*09a0*/  FADD.FTZ R130, -R135, R74 ;  /* 0x0000004a87827221 */ /* 0x000fe20000010100 */
[----:B------:R-:W-:-:S02]  /*09b0*/  HADD2.F32 R62, -RZ, R80.H1_H1 ;  /* 0x30000050ff3e7230 */ /* 0x000fc40000004100 */
[----:B------:R-:W-:Y:S01]  /*09c0*/  FFMA.FTZ R2, R146, R139, R3 ;  /* 0x0000008b92027223 */ /* 0x000fe20000010003 */
[----:B------:R-:W-:Y:S01]  /*09d0*/  FADD.FTZ R61, R60, R145 ;  /* 0x000000913c3d7221 */ /* 0x000fe20000010000 */
[----:B------:R-:W-:Y:S01]  /*09e0*/  FMUL.FTZ R74, R24, R63 ;  /* 0x0000003f184a7220 */ /* 0x000fe20000410000 */
[C---:B------:R-:W-:Y:S01]  /*09f0*/  FADD.FTZ R68, -R135.reuse, R68 ;  /* 0x0000004487447221 */ /* 0x040fe20000010100 */
[----:B------:R-:W-:Y:S01]  /*0a00*/  FADD.FTZ R131, -R135, R75 ;  /* 0x0000004b87837221 */ /* 0x000fe20000010100 */
[----:B------:R-:W-:Y:S01]  /*0a10*/  FMUL.FTZ R140, R127, R140 ;  /* 0x0000008c7f8c7220 */ /* 0x000fe20000410000 */
[--C-:B------:R-:W-:Y:S02]  /*0a20*/  HADD2.F32 R67, -RZ, R81.reuse.H0_H0 ;  /* 0x20000051ff437230 */ /* 0x100fe40000004100 */
[----:B------:R-:W-:Y:S01]  /*0a30*/  FFMA.FTZ R3, R141, R138, R2 ;  /* 0x0000008a8d037223 */ /* 0x000fe20000010002 */
[----:B------:R-:W-:Y:S01]  /*0a40*/  FADD.FTZ R2, R61, R74 ;  /* 0x0000004a3d027221 */ /* 0x000fe20000010000 */
[----:B------:R-:W-:Y:S01]  /*0a50*/  FMUL.FTZ R75, R25, R62 ;  /* 0x0000003e194b7220 */ /* 0x000fe20000410000 */
[C---:B------:R-:W-:Y:S01]  /*0a60*/  FADD.FTZ R149, -R135.reuse, R69 ;  /* 0x0000004587957221 */ /* 0x040fe20000010100 */
[----:B------:R-:W-:Y:S01]  /*0a70*/  FADD.FTZ R132, -R135, R76 ;  /* 0x0000004c87847221 */ /* 0x000fe20000010100 */
[----:B------:R-:W-:-:S02]  /*0a80*/  HADD2.F32 R66, -RZ, R81.H1_H1 ;  /* 0x30000051ff427230 */ /* 0x000fc40000004100 */
[----:B------:R-:W-:Y:S01]  /*0a90*/  FMUL.FTZ R148, R127, R68 ;  /* 0x000000447f947220 */ /* 0x000fe20000410000 */
[----:B------:R-:W-:Y:S01]  /*0aa0*/  FFMA.FTZ R3, R140, R137, R3 ;  /* 0x000000898c037223 */ /* 0x000fe20000010003 */
[----:B------:R-:W-:Y:S01]  /*0ab0*/  FADD.FTZ R61, R2, R75 ;  /* 0x0000004b023d7221 */ /* 0x000fe20000010000 */
[----:B------:R-:W-:Y:S01]  /*0ac0*/  FMUL.FTZ R76, R26, R67 ;  /* 0x000000431a4c7220 */ /* 0x000fe20000410000 */
[----:B------:R-:W-:Y:S01]  /*0ad0*/  FADD.FTZ R117, R65, R117 ;  /* 0x0000007541757221 */ /* 0x000fe20000010000 */
[----:B------:R-:W-:Y:S01]  /*0ae0*/  FFMA.FTZ R118, R140, R65, R118 ;  /* 0x000000418c767223 */ /* 0x000fe20000010076 */
[C---:B------:R-:W-:Y:S01]  /*0af0*/  FADD.FTZ R150, -R135.reuse, R70 ;  /* 0x0000004687967221 */ /* 0x040fe20000010100 */
[----:B------:R-:W-:Y:S01]  /*0b00*/  FADD.FTZ R133, -R135, R77 ;  /* 0x0000004d87857221 */ /* 0x000fe20000010100 */
[--C-:B------:R-:W-:Y:S02]  /*0b10*/  HADD2.F32 R65, -RZ, R82.reuse.H0_H0 ;  /* 0x20000052ff417230 */ /* 0x100fe40000004100 */
[----:B------:R-:W-:Y:S01]  /*0b20*/  FMUL.FTZ R149, R127, R149 ;  /* 0x000000957f957220 */ /* 0x000fe20000410000 */
        /* <DEDUP_REMOVED lines=10> */
[C---:B------:R-:W-:Y:S01]  /*0bd0*/  FADD.FTZ R72, -R135.reuse, R72 ;  /* 0x0000004887487221 */ /* 0x040fe20000010100 */
[C---:B------:R-:W-:Y:S01]  /*0be0*/  FADD.FTZ R73, -R135.reuse, R73 ;  /* 0x0000004987497221 */ /* 0x040fe20000010100 */
[----:B------:R-:W-:Y:S01]  /*0bf0*/  FADD.FTZ R135, -R135, R79 ;  /* 0x0000004f87877221 */ /* 0x000fe20000010100 */
[--C-:B------:R-:W-:Y:S02]  /*0c00*/  HADD2.F32 R69, -RZ, R83.reuse.H0_H0 ;  /* 0x20000053ff457230 */ /* 0x100fe40000004100 */
[----:B------:R-:W-:Y:S01]  /*0c10*/  FMUL.FTZ R151, R127, R71 ;  /* 0x000000477f977220 */ /* 0x000fe20000410000 */
[----:B------:R-:W-:Y:S01]  /*0c20*/  FFMA.FTZ R2, R150, R147, R3 ;  /* 0x0000009396027223 */ /* 0x000fe20000010003 */
[----:B------:R-:W-:Y:S01]  /*0c30*/  FADD.FTZ R60, R61, R78 ;  /* 0x0000004e3d3c7221 */ /* 0x000fe20000010000 */
[----:B------:R-:W-:Y:S01]  /*0c40*/  FMUL.FTZ R79, R21, R70 ;  /* 0x00000046154f7220 */ /* 0x000fe20000410000 */
        /* <DEDUP_REMOVED lines=9> */
[C---:B------:R-:W-:Y:S01]  /*0ce0*/  FMUL.FTZ R130, R127.reuse, R130 ;  /* 0x000000827f827220 */ /* 0x040fe20000410000 */
        /* <DEDUP_REMOVED lines=25> */
[----:B------:R-:W0:Y:S02]  /*0e80*/  SHFL.DOWN PT, R2, R73, 0x2, 0x1f ;  /* 0x08401f0049027f89 */ /* 0x000e2400000e0000 */
[----:B0-----:R-:W-:Y:S02]  /*0e90*/  FADD.FTZ R73, R73, R2 ;  /* 0x0000000249497221 */ /* 0x001fe40000010000 */
[----:B------:R-:W0:Y:S01]  /*0ea0*/  SHFL.DOWN PT, R2, R72, 0x2, 0x1f ;  /* 0x08401f0048027f89 */ /* 0x000e2200000e0000 */
[----:B------:R-:W-:Y:S01]  /*0eb0*/  ISETP.NE.U32.AND P0, PT, RZ, UR12, PT ;  /* 0x0000000cff007c0c */ /* 0x000fe2000bf05070 */
[----:B0-----:R-:W-:Y:S02]  /*0ec0*/  FADD.FTZ R72, R72, R2 ;  /* 0x0000000248487221 */ /* 0x001fe40000010000 */
[----:B------:R-:W0:Y:S04]  /*0ed0*/  SHFL.DOWN PT, R2, R73, 0x1, 0x1f ;  /* 0x08201f0049027f89 */ /* 0x000e2800000e0000 */
[----:B------:R-:W1:Y:S01]  /*0ee0*/  SHFL.DOWN PT, R3, R72, 0x1, 0x1f ;  /* 0x08201f0048037f89 */ /* 0x000e6200000e0000 */
[----:B------:R-:W-:-:S13]  /*0ef0*/  ISETP.NE.AND.EX P0, PT, RZ, UR13, PT, P0 ;  /* 0x0000000dff007c0c */ /* 0x000fda000bf05300 */
[----:B------:R-:W2:Y:S01]  /*0f00*/  @P0 LDC.64 R60, c[0x0][0x438] ;  /* 0x00010e00ff3c0b82 */ /* 0x000ea20000000a00 */
[----:B0-----:R-:W-:Y:S01]  /*0f10*/  FADD.FTZ R2, R73, R2 ;  /* 0x0000000249027221 */ /* 0x001fe20000010000 */
[----:B-1----:R-:W-:-:S05]  /*0f20*/  FADD.FTZ R3, R72, R3 ;  /* 0x0000000348037221 */ /* 0x002fca0000010000 */
[----:B------:R0:W-:Y:S02]  /*0f30*/  @!P2 STS.64 [R155], R2 ;  /* 0x000000029b00a388 */ /* 0x0001e40000000a00 */
[----:B0-----:R-:W0:Y:S02]  /*0f40*/  @P0 LDC.64 R2, c[0x0][0x438] ;  /* 0x00010e00ff020b82 */ /* 0x001e240000000a00 */
[----:B0-----:R-:W-:-:S05]  /*0f50*/  @P0 IMAD.WIDE.U32 R2, R128, 0x20, R2 ;  /* 0x0000002080020825 */ /* 0x001fca00078e0002 */
[----:B------:R-:W5:Y:S04]  /*0f60*/  @P0 LDG.E.128 R36, desc[UR8][R2.64] ;  /* 0x0000000802240981 */ /* 0x000f68000c1e1d00 */
[----:B------:R2:W5:Y:S02]  /*0f70*/  @P0 LDG.E.128 R40, desc[UR8][R2.64+0x10] ;  /* 0x0000100802280981 */ /* 0x000564000c1e1d00 */
[----:B--2---:R-:W-:Y:S02]  /*0f80*/  @P0 IMAD.WIDE.U32 R2, R126, 0x20, R60 ;  /* 0x000000207e020825 */ /* 0x004fe400078e003c */
[----:B------:R-:W0:Y:S03]  /*0f90*/  LDC.64 R60, c[0x0][0x3b0] ;  /* 0x0000ec00ff3c7b82 */ /* 0x000e260000000a00 */
[----:B------:R-:W5:Y:S04]  /*0fa0*/  @P0 LDG.E.128 R44, desc[UR8][R2.64] ;  /* 0x00000008022c0981 */ /* 0x000f68000c1e1d00 */
[----:B------:R1:W5:Y:S02]  /*0fb0*/  @P0 LDG.E.128 R48, desc[UR8][R2.64+0x10] ;  /* 0x0000100802300981 */ /* 0x000364000c1e1d00 */
[----:B-1----:R-:W1:Y:S01]  /*0fc0*/  @P1 LDC.64 R2, c[0x0][0x3e0] ;  /* 0x0000f800ff021b82 */ /* 0x002e620000000a00 */
[----:B------:R-:W-:Y:S01]  /*0fd0*/  FADD.FTZ R96, R162, R96 ;  /* 0x00000060a2607221 */ /* 0x000fe20000010000 */
[----:B------:R-:W-:Y:S01]  /*0fe0*/  FFMA.FTZ R84, R149, R162, R84 ;  /* 0x000000a295547223 */ /* 0x000fe20000010054 */
[----:B------:R-:W-:Y:S01]  /*0ff0*/  FADD.FTZ R97, R163, R97 ;  /* 0x00000061a3617221 */ /* 0x000fe20000010000 */
[----:B------:R-:W-:Y:S01]  /*1000*/  FFMA.FTZ R85, R150, R163, R85 ;  /* 0x000000a396557223 */ /* 0x000fe20000010055 */
[----:B0-----:R-:W-:-:S03]  /*1010*/  IMAD.WIDE.U32 R72, R128, 0x8, R60 ;  /* 0x0000000880487825 */ /* 0x001fc600078e003c */
[----:B------:R-:W0:Y:S03]  /*1020*/  LDC.64 R162, c[0x0][0x390] ;  /* 0x0000e400ffa27b82 */ /* 0x000e260000000a00 */
[----:B------:R-:W5:Y:S01]  /*1030*/  LDG.E.64 R72, desc[UR8][R72.64] ;  /* 0x0000000848487981 */ /* 0x000f62000c1e1b00 */
[----:B-1----:R-:W-:-:S05]  /*1040*/  @P1 IMAD.WIDE R2, R125, 0x2, R2 ;  /* 0x000000027d021825 */ /* 0x002fca00078e0202 */
[----:B------:R1:W2:Y:S02]  /*1050*/  @P1 LDG.E.U16 R155, desc[UR8][R2.64] ;  /* 0x00000008029b1981 */ /* 0x0002a4000c1e1500 */
[----:B-1----:R-:W-:-:S06]  /*1060*/  IMAD.WIDE.U32 R2, R126, 0x8, R60 ;  /* 0x000000087e027825 */ /* 0x002fcc00078e003c */
[----:B------:R-:W5:Y:S01]  /*1070*/  LDG.E.64 R2, desc[UR8][R2.64] ;  /* 0x0000000802027981 */ /* 0x000f62000c1e1b00 */
[----:B0-----:R-:W-:-:S04]  /*1080*/  IMAD.WIDE.U32 R60, R128, 0x10, R162 ;  /* 0x00000010803c7825 */ /* 0x001fc800078e00a2 */
[----:B------:R-:W-:Y:S01]  /*1090*/  FADD.FTZ R99, R63, R99 ;  /* 0x000000633f637221 */ /* 0x000fe20000010000 */
[----:B------:R-:W-:Y:S01]  /*10a0*/  FFMA.FTZ R87, R80, R63, R87 ;  /* 0x0000003f50577223 */ /* 0x000fe20000010057 */
[----:B------:R-:W-:Y:S01]  /*10b0*/  FADD.FTZ R100, R62, R100 ;  /* 0x000000643e647221 */ /* 0x000fe20000010000 */
[----:B------:R-:W-:Y:S01]  /*10c0*/  FFMA.FTZ R88, R82, R62, R88 ;  /* 0x0000003e52587223 */ /* 0x000fe20000010058 */
[----:B------:R-:W-:Y:S06]  /*10d0*/  BAR.SYNC.DEFER_BLOCKING 0x0 ;  /* 0x0000000000007b1d */ /* 0x000fec0000010000 */
[----:B------:R-:W5:Y:S01]  /*10e0*/  LDG.E.128 R60, desc[UR8][R60.64] ;  /* 0x000000083c3c7981 */ /* 0x000f62000c1e1d00 */
[----:B------:R-:W-:Y:S01]  /*10f0*/  @!P3 IADD3 R129, PT, PT, R159, 0x2000, RZ ;  /* 0x000020009f81b810 */ /* 0x000fe20007ffe0ff */
[----:B------:R-:W-:Y:S01]  /*1100*/  FADD.FTZ R121, R64, R121 ;  /* 0x0000007940797221 */ /* 0x000fe20000010000 */
[----:B------:R-:W-:Y:S01]  /*1110*/  FFMA.FTZ R122, R146, R64, R122 ;  /* 0x00000040927a7223 */ /* 0x000fe2000001007a */
[----:B------:R-:W-:Y:S01]  /*1120*/  FADD.FTZ R101, R67, R101 ;  /* 0x0000006543657221 */ /* 0x000fe20000010000 */
[----:B------:R-:W-:Y:S01]  /*1130*/  FFMA.FTZ R89, R130, R67, R89 ;  /* 0x0000004382597223 */ /* 0x000fe20000010059 */
[----:B------:R-:W-:Y:S01]  /*1140*/  FADD.FTZ R102, R66, R102 ;  /* 0x0000006642667221 */ /* 0x000fe20000010000 */
[----:B------:R-:W-:Y:S01]  /*1150*/  FFMA.FTZ R90, R131, R66, R90 ;  /* 0x00000042835a7223 */ /* 0x000fe2000001005a */
[----:B------:R-:W-:Y:S01]  /*1160*/  FADD.FTZ R103, R65, R103 ;  /* 0x0000006741677221 */ /* 0x000fe20000010000 */
[----:B------:R-:W-:-:S02]  /*1170*/  FFMA.FTZ R91, R132, R65, R91 ;  /* 0x00000041845b7223 */ /* 0x000fc4000001005b */
[----:B------:R-:W0:Y:S01]  /*1180*/  LDS.128 R64, [R129] ;  /* 0x0000000081407984 */ /* 0x000e220000000c00 */
[C---:B------:R-:W-:Y:S02]  /*1190*/  IADD3 R68, PT, PT, R159.reuse, 0x2030, RZ ;  /* 0x000020309f447810 */ /* 0x040fe40007ffe0ff */
[----:B------:R-:W-:Y:S01]  /*11a0*/  @!P3 IADD3 R68, PT, PT, R159, 0x2010, RZ ;  /* 0x000020109f44b810 */ /* 0x000fe20007ffe0ff */
        /* <DEDUP_REMOVED lines=11> */
[----:B------:R-:W-:Y:S01]  /*1260*/  FADD.FTZ R95, R160, R95 ;  /* 0x0000005fa05f7221 */ /* 0x000fe20000010000 */
[----:B------:R-:W-:Y:S01]  /*1270*/  FFMA.FTZ R0, R148, R160, R0 ;  /* 0x000000a094007223 */ /* 0x000fe20000010000 */
[----:B------:R-:W-:Y:S01]  /*1280*/  FADD.FTZ R98, R161, R98 ;  /* 0x00000062a1627221 */ /* 0x000fe20000010000 */
[----:B------:R-:W-:Y:S01]  /*1290*/  FFMA.FTZ R86, R151, R161, R86 ;  /* 0x000000a197567223 */ /* 0x000fe20000010056 */
        /* <DEDUP_REMOVED lines=11> */
[----:B------:R-:W-:Y:S06]  /*1350*/  BRA.U UP0, `(.L_x_6148) ;  /* 0x0000000d00147547 */ /* 0x000fec000b800000 */
[----:B------:R-:W-:-:S04]  /*1360*/  UISETP.NE.U32.AND UP0, UPT, UR4, URZ, UPT ;  /* 0x000000ff0400728c */ /* 0x000fc8000bf05070 */
[----:B------:R-:W-:-:S09]  /*1370*/  UISETP.NE.AND.EX UP0, UPT, UR5, URZ, UPT, UP0 ;  /* 0x000000ff0500728c */ /* 0x000fd2000bf05300 */
[----:B------:R-:W-:Y:S05]  /*1380*/  BRA.U UP0, `(.L_x_6149) ;  /* 0x0000000500747547 */ /* 0x000fea000b800000 */
[-CC-:B------:R-:W-:Y:S01]  /*1390*/  FFMA.FTZ R140, R140, R69.reuse, R70.reuse ;  /* 0x000000458c8c7223 */ /* 0x180fe20000010046 */
[----:B-----5:R-:W-:Y:S01]  /*13a0*/  LOP3.LUT P6, RZ, R72, 0xff0000, RZ, 0xc0, !PT ;  /* 0x00ff000048ff7812 */ /* 0x020fe200078cc0ff */
[-C--:B------:R-:W-:Y:S01]  /*13b0*/  FFMA.FTZ R148, R148, R69.reuse, R70 ;  /* 0x0000004594947223 */ /* 0x080fe20000010046 */
[----:B------:R-:W-:Y:S01]  /*13c0*/  LOP3.LUT P2, RZ, R72, 0xff000000, RZ, 0xc0, !PT ;  /* 0xff00000048ff7812 */ /* 0x000fe2000784c0ff */
[----:B------:R-:W-:Y:S01]  /*13d0*/  FADD.FTZ R140, R137, -R140 ;  /* 0x8000008c898c7221 */ /* 0x000fe20000010000 */
[----:B------:R-:W-:Y:S01]  /*13e0*/  LOP3.LUT P5, RZ, R73, 0xff, RZ, 0xc0, !PT ;  /* 0x000000ff49ff7812 */ /* 0x000fe200078ac0ff */
[----:B------:R-:W-:Y:S01]  /*13f0*/  FADD.FTZ R148, R143, -R148 ;  /* 0x800000948f947221 */ /* 0x000fe20000010000 */
[-CC-:B------:R-:W-:Y:S01]  /*1400*/  FFMA.FTZ R141, R141, R69.reuse, R70.reuse ;  /* 0x000000458d8d7223 */ /* 0x180fe20000010046 */
[----:B------:R-:W-:Y:S01]  /*1410*/  FMUL.FTZ R67, R127, R140 ;  /* 0x0000008c7f437220 */ /* 0x000fe20000410000 */
[----:B------:R-:W-:Y:S01]  /*1420*/  FFMA.FTZ R150, R150, R69, R70 ;  /* 0x0000004596967223 */ /* 0x000fe20000010046 */
[----:B------:R-:W-:Y:S01]  /*1430*/  LOP3.LUT P4, RZ, R73, 0xff0000, RZ, 0xc0, !PT ;  /* 0x00ff000049ff7812 */ /* 0x000fe2000788c0ff */
[----:B------:R-:W-:Y:S01]  /*1440*/  FADD.FTZ R138, R138, -R141 ;  /* 0x8000008d8a8a7221 */ /* 0x000fe20000010000 */
[----:B------:R-:W-:Y:S01]  /*1450*/  FMUL.FTZ R67, R67, R68 ;  /* 0x0000004443437220 */ /* 0x000fe20000410000 */
[----:B------:R-:W-:Y:S01]  /*1460*/  FADD.FTZ R150, R147, -R150 ;  /* 0x8000009693967221 */ /* 0x000fe20000010000 */
[----:B------:R-:W-:-:S02]  /*1470*/  @P6 HADD2.F32 R64, -RZ, R61.H0_H0 ;  /* 0x2000003dff406230 */ /* 0x000fc40000004100 */
[----:B------:R-:W-:Y:S01]  /*1480*/  FMUL.FTZ R65, R127, R138 ;  /* 0x0000008a7f417220 */ /* 0x000fe20000410000 */
[----:B------:R-:W-:Y:S01]  /*1490*/  FMUL.FTZ R66, R67, UR6 ;  /* 0x0000000643427c20 */ /* 0x000fe20008410000 */
[C---:B------:R-:W-:Y:S01]  /*14a0*/  FMUL.FTZ R67, R127.reuse, R148 ;  /* 0x000000947f437220 */ /* 0x040fe20000410000 */
[----:B------:R-:W-:Y:S01]  /*14b0*/  @P2 HADD2.F32 R61, -RZ, R61.H1_H1 ;  /* 0x3000003dff3d2230 */ /* 0x000fe20000004100 */
[----:B------:R-:W-:Y:S01]  /*14c0*/  MOV R137, RZ ;  /* 0x000000ff00897202 */ /* 0x000fe20000000f00 */
[----:B------:R-:W-:Y:S01]  /*14d0*/  FMUL.FTZ R129, R127, R150 ;  /* 0x000000967f817220 */ /* 0x000fe20000410000 */
[-C--:B------:R-:W-:Y:S01]  /*14e0*/  FMUL.FTZ R67, R67, R68.reuse ;  /* 0x0000004443437220 */ /* 0x080fe20000410000 */
[-C--:B------:R-:W-:Y:S01]  /*14f0*/  FMUL.FTZ R65, R65, R68.reuse ;  /* 0x0000004441417220 */ /* 0x080fe20000410000 */
[----:B------:R-:W-:Y:S01]  /*1500*/  @P2 FMUL.FTZ R137, R66, R61 ;  /* 0x0000003d42892220 */ /* 0x000fe20000410000 */
[----:B------:R-:W-:Y:S02]  /*1510*/  @P5 HADD2.F32 R61, -RZ, R62.H0_H0 ;  /* 0x2000003eff3d5230 */ /* 0x000fe40000004100 */
[----:B------:R-:W-:Y:S01]  /*1520*/  FMUL.FTZ R67, R67, UR6 ;  /* 0x0000000643437c20 */ /* 0x000fe20008410000 */
[----:B------:R-:W-:Y:S01]  /*1530*/  FMUL.FTZ R129, R129, R68 ;  /* 0x0000004481817220 */ /* 0x000fe20000410000 */
[----:B------:R-:W-:-:S02]  /*1540*/  HFMA2 R138, -RZ, RZ, 0, 0 ;  /* 0x00000000ff8a7431 */ /* 0x000fc400000001ff */
[----:B------:R-:W-:Y:S01]  /*1550*/  FMUL.FTZ R65, R65, UR6 ;  /* 0x0000000641417c20 */ /* 0x000fe20008410000 */
[----:B------:R-:W-:Y:S01]  /*1560*/  @P5 FMUL.FTZ R138, R67, R61 ;  /* 0x0000003d438a5220 */ /* 0x000fe20000410000 */
[----:B------:R-:W-:Y:S02]  /*1570*/  @P4 HADD2.F32 R61, -RZ, R63.H0_H0 ;  /* 0x2000003fff3d4230 */ /* 0x000fe40000004100 */
[----:B------:R-:W-:Y:S01]  /*1580*/  FMUL.FTZ R129, R129, UR6 ;  /* 0x0000000681817c20 */ /* 0x000fe20008410000 */
[----:B------:R-:W-:Y:S01]  /*1590*/  HFMA2 R71, -RZ, RZ, 0, 0 ;  /* 0x00000000ff477431 */ /* 0x000fe200000001ff */
[----:B------:R-:W-:Y:S01]  /*15a0*/  CS2R R140, SRZ ;  /* 0x00000000008c7805 */ /* 0x000fe2000001ff00 */
[----:B------:R-:W-:Y:S01]  /*15b0*/  @P6 FMUL.FTZ R71, R65, R64 ;  /* 0x0000004041476220 */ /* 0x000fe20000410000 */
[----:B------:R-:W-:Y:S01]  /*15c0*/  FMUL.FTZ R64, R6, R65 ;  /* 0x0000004106407220 */ /* 0x000fe20000410000 */
[----:B------:R-:W-:Y:S01]  /*15d0*/  @P4 FMUL.FTZ R140, R129, R61 ;  /* 0x0000003d818c4220 */ /* 0x000fe20000410000 */
[----:B------:R-:W-:Y:S01]  /*15e0*/  FMUL.FTZ R61, R7, R66 ;  /* 0x00000042073d7220 */ /* 0x000fe20000410000 */
[----:B------:R-:W-:Y:S01]  /*15f0*/  FMUL.FTZ R65, R8, R67 ;  /* 0x0000004308417220 */ /* 0x000fe20000410000 */
[----:B------:R-:W-:Y:S01]  /*1600*/  FMUL.FTZ R66, R10, R129 ;  /* 0x000000810a427220 */ /* 0x000fe20000410000 */
[-CC-:B------:R-:W-:Y:S01]  /*1610*/  FFMA.FTZ R149, R149, R69.reuse, R70.reuse ;  /* 0x0000004595957223 */ /* 0x180fe20000010046 */
[----:B------:R-:W-:Y:S01]  /*1620*/  FSEL R64, R64, RZ, P6 ;  /* 0x000000ff40407208 */ /* 0x000fe20003000000 */
[----:B------:R-:W-:Y:S01]  /*1630*/  FFMA.FTZ R146, R146, R69, R70 ;  /* 0x0000004592927223 */ /* 0x000fe20000010046 */
[----:B------:R-:W-:Y:S01]  /*1640*/  LOP3.LUT P6, RZ, R73, 0xff00, RZ, 0xc0, !PT ;  /* 0x0000ff0049ff7812 */ /* 0x000fe200078cc0ff */
[----:B------:R-:W-:Y:S01]  /*1650*/  FADD.FTZ R144, R144, -R149 ;  /* 0x8000009590907221 */ /* 0x000fe20000010000 */
[----:B------:R-:W-:Y:S01]  /*1660*/  FSEL R61, R61, RZ, P2 ;  /* 0x000000ff3d3d7208 */ /* 0x000fe20001000000 */
[----:B------:R-:W-:Y:S01]  /*1670*/  FADD.FTZ R146, R139, -R146 ;  /* 0x800000928b927221 */ /* 0x000fe20000010000 */
[----:B------:R-:W-:Y:S01]  /*1680*/  ISETP.GE.U32.AND P2, PT, R72, RZ, PT ;  /* 0x000000ff4800720c */ /* 0x000fe20003f46070 */
[----:B------:R-:W-:Y:S01]  /*1690*/  FMUL.FTZ R67, R127, R144 ;  /* 0x000000907f437220 */ /* 0x000fe20000410000 */
[----:B------:R-:W-:-:S02]  /*16a0*/  FSEL R65, R65, RZ, P5 ;  /* 0x000000ff41417208 */ /* 0x000fc40002800000 */
[----:B------:R-:W-:Y:S02]  /*16b0*/  FSEL R66, R66, RZ, P4 ;  /* 0x000000ff42427208 */ /* 0x000fe40002000000 */
[C---:B------:R-:W-:Y:S02]  /*16c0*/  LOP3.LUT P5, RZ, R72.reuse, 0xff, RZ, 0xc0, !PT ;  /* 0x000000ff48ff7812 */ /* 0x040fe400078ac0ff */
[----:B------:R-:W-:Y:S01]  /*16d0*/  LOP3.LUT P4, RZ, R72, 0xff00, RZ, 0xc0, !PT ;  /* 0x0000ff0048ff7812 */ /* 0x000fe2000788c0ff */
[-C--:B------:R-:W-:Y:S01]  /*16e0*/  FFMA.FTZ R72, R151, R69.reuse, R70 ;  /* 0x0000004597487223 */ /* 0x080fe20000010046 */
[----:B------:R-:W-:Y:S01]  /*16f0*/  ISETP.GE.U32.AND.EX P2, PT, R73, 0x1000000, PT, P2 ;  /* 0x010000004900780c */ /* 0x000fe20003f46120 */
[----:B------:R-:W-:Y:S01]  /*1700*/  @P6 HADD2.F32 R73, -RZ, R62.H1_H1 ;  /* 0x3000003eff496230 */ /* 0x000fe20000004100 */
[----:B------:R-:W-:Y:S01]  /*1710*/  MOV R143, RZ ;  /* 0x000000ff008f7202 */ /* 0x000fe20000000f00 */
[----:B------:R-:W-:Y:S01]  /*1720*/  FADD.FTZ R144, R145, -R72 ;  /* 0x8000004891907221 */ /* 0x000fe20000010000 */
[----:B------:R-:W-:Y:S01]  /*1730*/  FMUL.FTZ R72, R67, R68 ;  /* 0x0000004443487220 */ /* 0x000fe20000410000 */
[----:B------:R-:W-:Y:S01]  /*1740*/  FFMA.FTZ R67, R136, R69, R70 ;  /* 0x0000004588437223 */ /* 0x000fe20000010046 */
[----:B------:R-:W-:-:S02]  /*1750*/  HFMA2 R136, -RZ, RZ, 0, 0 ;  /* 0x00000000ff887431 */ /* 0x000fc400000001ff */
[----:B------:R-:W-:Y:S01]  /*1760*/  FMUL.FTZ R129, R127, R144 ;  /* 0x000000907f817220 */ /* 0x000fe20000410000 */
[----:B------:R-:W-:Y:S01]  /*1770*/  FMUL.FTZ R62, R72, UR6 ;  /* 0x00000006483e7c20 */ /* 0x000fe20008410000 */
[----:B------:R-:W-:Y:S01]  /*1780*/  FADD.FTZ R142, R142, -R67 ;  /* 0x800000438e8e7221 */ /* 0x000fe20000010000 */
[--C-:B------:R-:W-:Y:S02]  /*1790*/  @P5 HADD2.F32 R67, -RZ, R60.reuse.H0_H0 ;  /* 0x2000003cff435230 */ /* 0x100fe40000004100 */
[----:B------:R-:W-:Y:S01]  /*17a0*/  FMUL.FTZ R129, R129, R68 ;  /* 0x0000004481817220 */ /* 0x000fe20000410000 */
[----:B------:R-:W-:Y:S01]  /*17b0*/  @P6 FMUL.FTZ R141, R62, R73 ;  /* 0x000000493e8d6220 */ /* 0x000fe20000410000 */
[----:B------:R-:W-:Y:S02]  /*17c0*/  @P2 HADD2.F32 R72, -RZ, R63.H1_H1 ;  /* 0x3000003fff482230 */ /* 0x000fe40000004100 */
[C---:B------:R-:W-:Y:S01]  /*17d0*/  FMUL.FTZ R63, R127.reuse, R142 ;  /* 0x0000008e7f3f7220 */ /* 0x040fe20000410000 */
[----:B------:R-:W-:Y:S01]  /*17e0*/  FMUL.FTZ R73, R127, R146 ;  /* 0x000000927f497220 */ /* 0x000fe20000410000 */
[----:B------:R-:W-:Y:S01]  /*17f0*/  FMUL.FTZ R129, R129, UR6 ;  /* 0x0000000681817c20 */ /* 0x000fe20008410000 */
[----:B------:R-:W-:-:S02]  /*1800*/  @P4 HADD2.F32 R60, -RZ, R60.H1_H1 ;  /* 0x3000003cff3c4230 */ /* 0x000fc40000004100 */
[-C--:B------:R-:W-:Y:S01]  /*1810*/  FMUL.FTZ R63, R63, R68.reuse ;  /* 0x000000443f3f7220 */ /* 0x080fe20000410000 */
[----:B------:R-:W-:Y:S01]  /*1820*/  FMUL.FTZ R73, R73, R68 ;  /* 0x0000004449497220 */ /* 0x000fe20000410000 */
[----:B------:R-:W-:Y:S01]  /*1830*/  @P2 FMUL.FTZ R143, R129, R72 ;  /* 0x00000048818f2220 */ /* 0x000fe20000410000 */
[----:B------:R-:W-:Y:S01]  /*1840*/  MOV R139, RZ ;  /* 0x000000ff008b7202 */ /* 0x000fe20000000f00 */
[----:B------:R-:W-:Y:S01]  /*1850*/  FMUL.FTZ R72, R63, UR6 ;  /* 0x000000063f487c20 */ /* 0x000fe20008410000 */
[----:B------:R-:W-:Y:S01]  /*1860*/  FMUL.FTZ R73, R73, UR6 ;  /* 0x0000000649497c20 */ /* 0x000fe20008410000 */
[----:B------:R-:W-:Y:S01]  /*1870*/  FMUL.FTZ R63, R9, R62 ;  /* 0x0000003e093f7220 */ /* 0x000fe20000410000 */
[----:B------:R-:W-:Y:S01]  /*1880*/  F2FP.F16.F32.PACK_AB R61, R61, R64 ;  /* 0x000000403d3d723e */ /* 0x000fe200000000ff */
[----:B------:R-:W-:Y:S01]  /*1890*/  @P5 FMUL.FTZ R136, R72, R67 ;  /* 0x0000004348885220 */ /* 0x000fe20000410000 */
[----:B------:R-:W-:Y:S01]  /*18a0*/  @P4 FMUL.FTZ R139, R73, R60 ;  /* 0x0000003c498b4220 */ /* 0x000fe20000410000 */
[----:B------:R-:W-:Y:S01]  /*18b0*/  FMUL.FTZ R67, R11, R129 ;  /* 0x000000810b437220 */ /* 0x000fe20000410000 */
[----:B------:R-:W-:Y:S01]  /*18c0*/  FMUL.FTZ R60, R4, R72 ;  /* 0x00000048043c7220 */ /* 0x000fe20000410000 */
[----:B------:R-:W-:Y:S01]  /*18d0*/  FMUL.FTZ R62, R5, R73 ;  /* 0x00000049053e7220 */ /* 0x000fe20000410000 */
[----:B------:R-:W-:-:S02]  /*18e0*/  FSEL R72, R63, RZ, P6 ;  /* 0x000000ff3f487208 */ /* 0x000fc40003000000 */
[----:B------:R-:W-:Y:S02]  /*18f0*/  FSEL R67, R67, RZ, P2 ;  /* 0x000000ff43437208 */ /* 0x000fe40001000000 */
[----:B------:R-:W-:Y:S02]  /*1900*/  FSEL R60, R60, RZ, P5 ;  /* 0x000000ff3c3c7208 */ /* 0x000fe40002800000 */
[----:B------:R-:W-:Y:S02]  /*1910*/  FSEL R73, R62, RZ, P4 ;  /* 0x000000ff3e497208 */ /* 0x000fe40002000000 */
[----:B------:R-:W-:Y:S02]  /*1920*/  F2FP.F16.F32.PACK_AB R63, R67, R66 ;  /* 0x00000042433f723e */ /* 0x000fe400000000ff */
[----:B------:R-:W-:Y:S02]  /*1930*/  F2FP.F16.F32.PACK_AB R62, R72, R65 ;  /* 0x00000041483e723e */ /* 0x000fe400000000ff */
[----:B------:R-:W-:Y:S01]  /*1940*/  F2FP.F16.F32.PACK_AB R60, R73, R60 ;  /* 0x0000003c493c723e */ /* 0x000fe200000000ff */
[----:B------:R-:W-:Y:S06]  /*1950*/  BRA `(.L_x_6150) ;  /* 0x0000001000a47947 */ /* 0x000fec0003800000 */
.L_x_6149:
[-CC-:B------:R-:W-:Y:S01]  /*1960*/  FFMA.FTZ R146, R146, R69.reuse, R70.reuse ;  /* 0x0000004592927223 */ /* 0x180fe20000010046 */
[-CC-:B------:R-:W-:Y:S01]  /*1970*/  FFMA.FTZ R53, R136, R69.reuse, R70.reuse ;  /* 0x0000004588357223 */ /* 0x180fe20000010046 */
[C---:B-----5:R-:W-:Y:S01]  /*1980*/  LOP3.LUT P2, RZ, R72.reuse, 0xff00, RZ, 0xc0, !PT ;  /* 0x0000ff0048ff7812 */ /* 0x060fe2000784c0ff */
[-C--:B------:R-:W-:Y:S01]  /*1990*/  FFMA.FTZ R141, R141, R69.reuse, R70 ;  /* 0x000000458d8d7223 */ /* 0x080fe20000010046 */
[----:B------:R-:W-:Y:S01]  /*19a0*/  LOP3.LUT P5, RZ, R72, 0xff, RZ, 0xc0, !PT ;  /* 0x000000ff48ff7812 */ /* 0x000fe200078ac0ff */
[----:B------:R-:W-:Y:S01]  /*19b0*/  FADD.FTZ R146, R139, -R146 ;  /* 0x800000928b927221 */ /* 0x000fe20000010000 */
[----:B------:R-:W-:Y:S01]  /*19c0*/  FADD.FTZ R52, R142, -R53 ;  /* 0x800000358e347221 */ /* 0x000fe20000010000 */
[----:B------:R-:W-:Y:S01]  /*19d0*/  LOP3.LUT P6, RZ, R72, 0xff0000, RZ, 0xc0, !PT ;  /* 0x00ff000048ff7812 */ /* 0x000fe200078cc0ff */
[----:B------:R-:W-:Y:S01]  /*19e0*/  FADD.FTZ R54, R138, -R141 ;  /* 0x8000008d8a367221 */ /* 0x000fe20000010000 */
[C---:B------:R-:W-:Y:S01]  /*19f0*/  FMUL.FTZ R53, R127.reuse, R146 ;  /* 0x000000927f357220 */ /* 0x040fe20000410000 */
[C---:B------:R-:W-:Y:S01]  /*1a00*/  FMUL.FTZ R52, R127.reuse, R52 ;  /* 0x000000347f347220 */ /* 0x040fe20000410000 */
[----:B------:R-:W-:Y:S01]  /*1a10*/  FFMA.FTZ R148, R148, R69, R70 ;  /* 0x0000004594947223 */ /* 0x000fe20000010046 */
[----:B------:R-:W-:Y:S01]  /*1a20*/  FMUL.FTZ R54, R127, R54 ;  /* 0x000000367f367220 */ /* 0x000fe20000410000 */
[-C--:B------:R-:W-:Y:S01]  /*1a30*/  FMUL.FTZ R57, R53, R68.reuse ;  /* 0x0000004435397220 */ /* 0x080fe20000410000 */
[----:B------:R-:W-:Y:S01]  /*1a40*/  FMUL.FTZ R55, R52, R68 ;  /* 0x0000004434377220 */ /* 0x000fe20000410000 */
[--C-:B------:R-:W-:Y:S01]  /*1a50*/  @P2 HADD2.F32 R65, -RZ, R60.reuse.H1_H1 ;  /* 0x3000003cff412230 */ /* 0x100fe20000004100 */
[----:B------:R-:W-:Y:S01]  /*1a60*/  LOP3.LUT P4, RZ, R73, 0xff, RZ, 0xc0, !PT ;  /* 0x000000ff49ff7812 */ /* 0x000fe2000788c0ff */
[----:B------:R-:W-:Y:S01]  /*1a70*/  @P2 FMUL.FTZ R58, R57, UR6 ;  /* 0x00000006393a2c20 */ /* 0x000fe20008410000 */
[----:B------:R-:W-:Y:S01]  /*1a80*/  @P5 HADD2.F32 R59, -RZ, R60.H0_H0 ;  /* 0x2000003cff3b5230 */ /* 0x000fe20000004100 */
[----:B------:R-:W-:Y:S01]  /*1a90*/  CS2R R138, SRZ ;  /* 0x00000000008a7805 */ /* 0x000fe2000001ff00 */
[----:B------:R-:W-:Y:S01]  /*1aa0*/  @P5 FMUL.FTZ R56, R55, UR6 ;  /* 0x0000000637385c20 */ /* 0x000fe20008410000 */
[----:B------:R-:W-:Y:S01]  /*1ab0*/  FADD.FTZ R148, R143, -R148 ;  /* 0x800000948f947221 */ /* 0x000fe20000010000 */
[----:B------:R-:W-:Y:S01]  /*1ac0*/  @P2 FMUL.FTZ R139, R65, R58 ;  /* 0x0000003a418b2220 */ /* 0x000fe20000410000 */
[----:B------:R-:W-:-:S02]  /*1ad0*/  HFMA2 R136, -RZ, RZ, 0, 0 ;  /* 0x00000000ff887431 */ /* 0x000fc400000001ff */
[----:B------:R-:W-:Y:S01]  /*1ae0*/  FMUL.FTZ R58, R54, R68 ;  /* 0x00000044363a7220 */ /* 0x000fe20000410000 */
[----:B------:R-:W-:Y:S01]  /*1af0*/  @P5 FMUL.FTZ R136, R59, R56 ;  /* 0x000000383b885220 */ /* 0x000fe20000410000 */
[----:B------:R-:W-:Y:S01]  /*1b00*/  FMUL.FTZ R56, R127, R148 ;  /* 0x000000947f387220 */ /* 0x000fe20000410000 */
[----:B------:R-:W-:Y:S02]  /*1b10*/  @P6 HADD2.F32 R60, -RZ, R61.H0_H0 ;  /* 0x2000003dff3c6230 */ /* 0x000fe40000004100 */
[----:B------:R-:W-:Y:S01]  /*1b20*/  @P6 FMUL.FTZ R59, R58, UR6 ;  /* 0x000000063a3b6c20 */ /* 0x000fe20008410000 */
[----:B------:R-:W-:Y:S01]  /*1b30*/  MOV R71, RZ ;  /* 0x000000ff00477202 */ /* 0x000fe20000000f00 */
[----:B------:R-:W-:Y:S01]  /*1b40*/  FMUL.FTZ R64, R56, R68 ;  /* 0x0000004438407220 */ /* 0x000fe20000410000 */
[----:B------:R-:W-:Y:S01]  /*1b50*/  FMUL.FTZ R55, R55, UR6 ;  /* 0x0000000637377c20 */ /* 0x000fe20008410000 */
[----:B------:R-:W-:Y:S01]  /*1b60*/  @P6 FMUL.FTZ R71, R60, R59 ;  /* 0x0000003b3c476220 */ /* 0x000fe20000410000 */
[----:B------:R-:W-:-:S02]  /*1b70*/  @P4 HADD2.F32 R60, -RZ, R62.H0_H0 ;  /* 0x2000003eff3c4230 */ /* 0x000fc40000004100 */
[----:B------:R-:W-:Y:S01]  /*1b80*/  @P4 FMUL.FTZ R59, R64, UR6 ;  /* 0x00000006403b4c20 */ /* 0x000fe20008410000 */
[----:B------:R-:W-:Y:S01]  /*1b90*/  FMUL.FTZ R66, R57, UR6 ;  /* 0x0000000639427c20 */ /* 0x000fe20008410000 */
[----:B------:R-:W-:Y:S01]  /*1ba0*/  FMUL.FTZ R57, R58, UR6 ;  /* 0x000000063a397c20 */ /* 0x000fe20008410000 */
[--C-:B------:R-:W-:Y:S01]  /*1bb0*/  FFMA.FTZ R149, R149, R69, R70.reuse ;  /* 0x0000004595957223 */ /* 0x100fe20000010046 */
[----:B------:R-:W-:Y:S01]  /*1bc0*/  @P4 FMUL.FTZ R138, R60, R59 ;  /* 0x0000003b3c8a4220 */ /* 0x000fe20000410000 */
[----:B------:R-:W-:Y:S01]  /*1bd0*/  FMUL.FTZ R60, R4, R55 ;  /* 0x00000037043c7220 */ /* 0x000fe20000410000 */
[----:B------:R-:W-:Y:S01]  /*1be0*/  FMUL.FTZ R55, R64, UR6 ;  /* 0x0000000640377c20 */ /* 0x000fe20008410000 */
[----:B------:R-:W-:Y:S01]  /*1bf0*/  FMUL.FTZ R64, R6, R57 ;  /* 0x0000003906407220 */ /* 0x000fe20000410000 */
[----:B------:R-:W-:Y:S01]  /*1c00*/  FFMA.FTZ R140, R140, R69, R70 ;  /* 0x000000458c8c7223 */ /* 0x000fe20000010046 */
[----:B------:R-:W-:Y:S01]  /*1c10*/  FMUL.FTZ R65, R5, R66 ;  /* 0x0000004205417220 */ /* 0x000fe20000410000 */
[----:B------:R-:W-:Y:S01]  /*1c20*/  FSEL R60, R60, RZ, P5 ;  /* 0x000000ff3c3c7208 */ /* 0x000fe20002800000 */
[----:B------:R-:W-:Y:S01]  /*1c30*/  FADD.FTZ R144, R144, -R149 ;  /* 0x8000009590907221 */ /* 0x000fe20000010000 */
[----:B------:R-:W-:Y:S01]  /*1c40*/  FSEL R64, R64, RZ, P6 ;  /* 0x000000ff40407208 */ /* 0x000fe20003000000 */
[----:B------:R-:W-:Y:S01]  /*1c50*/  FMUL.FTZ R66, R8, R55 ;  /* 0x0000003708427220 */ /* 0x000fe20000410000 */
[----:B------:R-:W-:Y:S01]  /*1c60*/  LOP3.LUT P5, RZ, R72, 0xff000000, RZ, 0xc0, !PT ;  /* 0xff00000048ff7812 */ /* 0x000fe200078ac0ff */
[----:B------:R-:W-:Y:S01]  /*1c70*/  FADD.FTZ R140, R137, -R140 ;  /* 0x8000008c898c7221 */ /* 0x000fe20000010000 */
[----:B------:R-:W-:Y:S01]  /*1c80*/  LOP3.LUT P6, RZ, R73, 0xff00, RZ, 0xc0, !PT ;  /* 0x0000ff0049ff7812 */ /* 0x000fe200078cc0ff */
[C---:B------:R-:W-:Y:S01]  /*1c90*/  FMUL.FTZ R57, R127.reuse, R144 ;  /* 0x000000907f397220 */ /* 0x040fe20000410000 */
[-CC-:B------:R-:W-:Y:S01]  /*1ca0*/  FFMA.FTZ R150, R150, R69.reuse, R70.reuse ;  /* 0x0000004596967223 */ /* 0x180fe20000010046 */
[----:B------:R-:W-:Y:S01]  /*1cb0*/  FMUL.FTZ R55, R127, R140 ;  /* 0x0000008c7f377220 */ /* 0x000fe20000410000 */
[----:B------:R-:W-:Y:S01]  /*1cc0*/  FSEL R65, R65, RZ, P2 ;  /* 0x000000ff41417208 */ /* 0x000fe20001000000 */
[----:B------:R-:W-:Y:S01]  /*1cd0*/  FFMA.FTZ R58, R151, R69, R70 ;  /* 0x00000045973a7223 */ /* 0x000fe20000010046 */
[----:B------:R-:W-:Y:S01]  /*1ce0*/  FSEL R66, R66, RZ, P4 ;  /* 0x000000ff42427208 */ /* 0x000fe20002000000 */
[----:B------:R-:W-:Y:S01]  /*1cf0*/  FADD.FTZ R150, R147, -R150 ;  /* 0x8000009693967221 */ /* 0x000fe20000010000 */
[----:B------:R-:W-:Y:S01]  /*1d00*/  ISETP.GE.U32.AND P2, PT, R72, RZ, PT ;  /* 0x000000ff4800720c */ /* 0x000fe20003f46070 */
[-C--:B------:R-:W-:Y:S01]  /*1d10*/  FMUL.FTZ R72, R57, R68.reuse ;  /* 0x0000004439487220 */ /* 0x080fe20000410000 */
[----:B------:R-:W-:Y:S01]  /*1d20*/  LOP3.LUT P4, RZ, R73, 0xff0000, RZ, 0xc0, !PT ;  /* 0x00ff000049ff7812 */ /* 0x000fe2000788c0ff */
[----:B------:R-:W-:Y:S01]  /*1d30*/  FMUL.FTZ R67, R55, R68 ;  /* 0x0000004437437220 */ /* 0x000fe20000410000 */
[----:B------:R-:W-:Y:S01]  /*1d40*/  @P5 HADD2.F32 R140, -RZ, R61.H1_H1 ;  /* 0x3000003dff8c5230 */ /* 0x000fe20000004100 */
[----:B------:R-:W-:Y:S01]  /*1d50*/  ISETP.GE.U32.AND.EX P2, PT, R73, 0x1000000, PT, P2 ;  /* 0x010000004900780c */ /* 0x000fe20003f46120 */
[----:B------:R-:W-:-:S02]  /*1d60*/  @P6 HADD2.F32 R62, -RZ, R62.H1_H1 ;  /* 0x3000003eff3e6230 */ /* 0x000fc40000004100 */
[----:B------:R-:W-:Y:S01]  /*1d70*/  FADD.FTZ R142, R145, -R58 ;  /* 0x8000003a918e7221 */ /* 0x000fe20000010000 */
[----:B------:R-:W-:Y:S01]  /*1d80*/  @P6 FMUL.FTZ R61, R72, UR6 ;  /* 0x00000006483d6c20 */ /* 0x000fe20008410000 */
[----:B------:R-:W-:Y:S01]  /*1d90*/  @P5 FMUL.FTZ R59, R67, UR6 ;  /* 0x00000006433b5c20 */ /* 0x000fe20008410000 */
[C---:B------:R-:W-:Y:S01]  /*1da0*/  FMUL.FTZ R58, R127.reuse, R150 ;  /* 0x000000967f3a7220 */ /* 0x040fe20000410000 */
[----:B------:R-:W-:Y:S01]  /*1db0*/  MOV R141, RZ ;  /* 0x000000ff008d7202 */ /* 0x000fe20000000f00 */
[----:B------:R-:W-:Y:S02]  /*1dc0*/  HFMA2 R137, -RZ, RZ, 0, 0 ;  /* 0x00000000ff897431 */ /* 0x000fe400000001ff */
[----:B------:R-:W-:Y:S01]  /*1dd0*/  @P6 FMUL.FTZ R141, R62, R61 ;  /* 0x0000003d3e8d6220 */ /* 0x000fe20000410000 */
[----:B------:R-:W-:Y:S01]  /*1de0*/  @P5 FMUL.FTZ R137, R140, R59 ;  /* 0x0000003b8c895220 */ /* 0x000fe20000410000 */
[----:B------:R-:W-:Y:S01]  /*1df0*/  FMUL.FTZ R61, R58, R68 ;  /* 0x000000443a3d7220 */ /* 0x000fe20000410000 */
[----:B------:R-:W-:Y:S01]  /*1e00*/  FMUL.FTZ R59, R127, R142 ;  /* 0x0000008e7f3b7220 */ /* 0x000fe20000410000 */
[----:B------:R-:W-:-:S02]  /*1e10*/  @P4 HADD2.F32 R129, -RZ, R63.H0_H0 ;  /* 0x2000003fff814230 */ /* 0x000fc40000004100 */
[----:B------:R-:W-:Y:S02]  /*1e20*/  HFMA2 R140, -RZ, RZ, 0, 0 ;  /* 0x00000000ff8c7431 */ /* 0x000fe400000001ff */
[----:B------:R-:W-:Y:S01]  /*1e30*/  @P4 FMUL.FTZ R62, R61, UR6 ;  /* 0x000000063d3e4c20 */ /* 0x000fe20008410000 */
[----:B------:R-:W-:Y:S01]  /*1e40*/  FMUL.FTZ R73, R59, R68 ;  /* 0x000000443b497220 */ /* 0x000fe20000410000 */
[----:B------:R-:W-:Y:S01]  /*1e50*/  @P2 HADD2.F32 R63, -RZ, R63.H1_H1 ;  /* 0x3000003fff3f2230 */ /* 0x000fe20000004100 */
[----:B------:R-:W-:Y:S01]  /*1e60*/  MOV R143, RZ ;  /* 0x000000ff008f7202 */ /* 0x000fe20000000f00 */
[----:B------:R-:W-:Y:S01]  /*1e70*/  @P4 FMUL.FTZ R140, R129, R62 ;  /* 0x0000003e818c4220 */ /* 0x000fe20000410000 */
[C---:B------:R-:W-:Y:S01]  /*1e80*/  @P2 FMUL.FTZ R62, R73.reuse, UR6 ;  /* 0x00000006493e2c20 */ /* 0x040fe20008410000 */
[----:B------:R-:W-:Y:S01]  /*1e90*/  FMUL.FTZ R142, R73, UR6 ;  /* 0x00000006498e7c20 */ /* 0x000fe20008410000 */
[----:B------:R-:W-:Y:S02]  /*1ea0*/  F2FP.F16.F32.PACK_AB R60, R65, R60 ;  /* 0x0000003c413c723e */ /* 0x000fe400000000ff */
[----:B------:R-:W-:Y:S01]  /*1eb0*/  @P2 FMUL.FTZ R143, R63, R62 ;  /* 0x0000003e3f8f2220 */ /* 0x000fe20000410000 */
[----:B------:R-:W-:Y:S01]  /*1ec0*/  FMUL.FTZ R62, R72, UR6 ;  /* 0x00000006483e7c20 */ /* 0x000fe20008410000 */
[----:B------:R-:W-:Y:S01]  /*1ed0*/  FMUL.FTZ R63, R61, UR6 ;  /* 0x000000063d3f7c20 */ /* 0x000fe20008410000 */
[----:B------:R-:W-:Y:S01]  /*1ee0*/  FMUL.FTZ R72, R67, UR6 ;  /* 0x0000000643487c20 */ /* 0x000fe20008410000 */
[----:B------:R-:W-:Y:S01]  /*1ef0*/  FMUL.FTZ R67, R11, R142 ;  /* 0x0000008e0b437220 */ /* 0x000fe20000410000 */
[----:B------:R-:W-:Y:S01]  /*1f00*/  FMUL.FTZ R62, R9, R62 ;  /* 0x0000003e093e7220 */ /* 0x000fe20000410000 */
[----:B------:R-:W-:Y:S01]  /*1f10*/  FMUL.FTZ R63, R10, R63 ;  /* 0x0000003f0a3f7220 */ /* 0x000fe20000410000 */
[----:B------:R-:W-:-:S03]  /*1f20*/  FMUL.FTZ R61, R7, R72 ;  /* 0x00000048073d7220 */ /* 0x000fc60000410000 */
[----:B------:R-:W-:Y:S02]  /*1f30*/  FSEL R73, R62, RZ, P6 ;  /* 0x000000ff3e497208 */ /* 0x000fe40003000000 */
[----:B------:R-:W-:Y:S02]  /*1f40*/  FSEL R72, R63, RZ, P4 ;  /* 0x000000ff3f487208 */ /* 0x000fe40002000000 */
[----:B------:R-:W-:Y:S02]  /*1f50*/  FSEL R61, R61, RZ, P5 ;  /* 0x000000ff3d3d7208 */ /* 0x000fe40002800000 */
[----:B------:R-:W-:Y:S02]  /*1f60*/  FSEL R63, R67, RZ, P2 ;  /* 0x000000ff433f7208 */ /* 0x000fe40001000000 */
[----:B------:R-:W-:Y:S02]  /*1f70*/  F2FP.F16.F32.PACK_AB R62, R73, R66 ;  /* 0x00000042493e723e */ /* 0x000fe400000000ff */
[----:B------:R-:W-:-:S02]  /*1f80*/  F2FP.F16.F32.PACK_AB R61, R61, R64 ;  /* 0x000000403d3d723e */ /* 0x000fc400000000ff */
[----:B------:R-:W-:Y:S01]  /*1f90*/  F2FP.F16.F32.PACK_AB R63, R63, R72 ;  /* 0x000000483f3f723e */ /* 0x000fe200000000ff */
[----:B------:R-:W-:Y:S06]  /*1fa0*/  BRA `(.L_x_6150) ;  /* 0x0000000c00107947 */ /* 0x000fec0003800000 */
.L_x_6148:
[----:B------:R-:W-:-:S04]  /*1fb0*/  UISETP.NE.U32.AND UP0, UPT, UR4, URZ, UPT ;  /* 0x000000ff0400728c */ /* 0x000fc8000bf05070 */
[----:B------:R-:W-:-:S09]  /*1fc0*/  UISETP.NE.AND.EX UP0, UPT, UR5, URZ, UPT, UP0 ;  /* 0x000000ff0500728c */ /* 0x000fd2000bf05300 */
[----:B------:R-:W-:Y:S05]  /*1fd0*/  BRA.U UP0, `(.L_x_6151) ;  /* 0x0000000500747547 */ /* 0x000fea000b800000 */
[-CC-:B------:R-:W-:Y:S01]  /*1fe0*/  FFMA.FTZ R141, R141, R69.reuse, R70.reuse ;  /* 0x000000458d8d7223 */ /* 0x180fe20000010046 */
[----:B-----5:R-:W-:Y:S01]  /*1ff0*/  LOP3.LUT P6, RZ, R72, 0xff0000, RZ, 0xc0, !PT ;  /* 0x00ff000048ff7812 */ /* 0x020fe200078cc0ff */
[-CC-:B------:R-:W-:Y:S01]  /*2000*/  FFMA.FTZ R140, R140, R69.reuse, R70.reuse ;  /* 0x000000458c8c7223 */ /* 0x180fe20000010046 */
[----:B------:R-:W-:Y:S01]  /*2010*/  LOP3.LUT P2, RZ, R72, 0xff000000, RZ, 0xc0, !PT ;  /* 0xff00000048ff7812 */ /* 0x000fe2000784c0ff */
[----:B------:R-:W-:Y:S01]  /*2020*/  FADD.FTZ R65, R138, -R141 ;  /* 0x8000008d8a417221 */ /* 0x000fe20000010000 */
[----:B------:R-:W-:Y:S01]  /*2030*/  FFMA.FTZ R148, R148, R69, R70 ;  /* 0x0000004594947223 */ /* 0x000fe20000010046 */
[----:B------:R-:W-:Y:S01]  /*2040*/  FADD.FTZ R140, R137, -R140 ;  /* 0x8000008c898c7221 */ /* 0x000fe20000010000 */
[----:B------:R-:W-:Y:S01]  /*2050*/  LOP3.LUT P5, RZ, R73, 0xff, RZ, 0xc0, !PT ;  /* 0x000000ff49ff7812 */ /* 0x000fe200078ac0ff */
[----:B------:R-:W-:Y:S01]  /*2060*/  FFMA.FTZ R65, R127, R65, R38 ;  /* 0x000000417f417223 */ /* 0x000fe20000010026 */
[----:B------:R-:W-:Y:S01]  /*2070*/  FADD.FTZ R148, R143, -R148 ;  /* 0x800000948f947221 */ /* 0x000fe20000010000 */
[----:B------:R-:W-:Y:S01]  /*2080*/  FFMA.FTZ R67, R127, R140, R39 ;  /* 0x0000008c7f437223 */ /* 0x000fe20000010027 */
[----:B------:R-:W-:Y:S01]  /*2090*/  FFMA.FTZ R150, R150, R69, R70 ;  /* 0x0000004596967223 */ /* 0x000fe20000010046 */
[----:B------:R-:W-:Y:S01]  /*20a0*/  FMUL.FTZ R65, R65, R68 ;  /* 0x0000004441417220 */ /* 0x000fe20000410000 */
[----:B------:R-:W-:-:S02]  /*20b0*/  HFMA2 R71, -RZ, RZ, 0, 0 ;  /* 0x00000000ff477431 */ /* 0x000fc400000001ff */
[--C-:B------:R-:W-:Y:S02]  /*20c0*/  @P6 HADD2.F32 R64, -RZ, R61.reuse.H0_H0 ;  /* 0x2000003dff406230 */ /* 0x100fe40000004100 */
[----:B------:R-:W-:Y:S01]  /*20d0*/  FMUL.FTZ R67, R67, R68 ;  /* 0x0000004443437220 */ /* 0x000fe20000410000 */
[----:B------:R-:W-:Y:S02]  /*20e0*/  @P2 HADD2.F32 R129, -RZ, R61.H1_H1 ;  /* 0x3000003dff812230 */ /* 0x000fe40000004100 */
[----:B------:R-:W-:Y:S01]  /*20f0*/  FFMA.FTZ R61, R127, R148, R40 ;  /* 0x000000947f3d7223 */ /* 0x000fe20000010028 */
[----:B------:R-:W-:Y:S01]  /*2100*/  FMUL.FTZ R65, R65, UR6 ;  /* 0x0000000641417c20 */ /* 0x000fe20008410000 */
[----:B------:R-:W-:Y:S01]  /*2110*/  FADD.FTZ R150, R147, -R150 ;  /* 0x8000009693967221 */ /* 0x000fe20000010000 */
[----:B------:R-:W-:Y:S01]  /*2120*/  FMUL.FTZ R66, R67, UR6 ;  /* 0x0000000643427c20 */ /* 0x000fe20008410000 */
[----:B------:R-:W-:Y:S01]  /*2130*/  FMUL.FTZ R61, R61, R68 ;  /* 0x000000443d3d7220 */ /* 0x000fe20000410000 */
[----:B------:R-:W-:Y:S01]  /*2140*/  @P6 FMUL.FTZ R71, R64, R65 ;  /* 0x0000004140476220 */ /* 0x000fe20000410000 */
[----:B------:R-:W-:Y:S01]  /*2150*/  MOV R137, RZ ;  /* 0x000000ff00897202 */ /* 0x000fe20000000f00 */
[----:B------:R-:W-:Y:S01]  /*2160*/  @P2 FMUL.FTZ R137, R129, R66 ;  /* 0x0000004281892220 */ /* 0x000fe20000410000 */
[----:B------:R-:W-:Y:S01]  /*2170*/  LOP3.LUT P4, RZ, R73, 0xff0000, RZ, 0xc0, !PT ;  /* 0x00ff000049ff7812 */ /* 0x000fe2000788c0ff */
[----:B------:R-:W-:Y:S01]  /*2180*/  FFMA.FTZ R67, R127, R150, R42 ;  /* 0x000000967f437223 */ /* 0x000fe2000001002a */
[----:B------:R-:W-:-:S02]  /*2190*/  @P5 HADD2.F32 R64, -RZ, R62.H0_H0 ;  /* 0x2000003eff405230 */ /* 0x000fc40000004100 */
[----:B------:R-:W-:Y:S01]  /*21a0*/  FMUL.FTZ R129, R61, UR6 ;  /* 0x000000063d817c20 */ /* 0x000fe20008410000 */
[----:B------:R-:W-:Y:S02]  /*21b0*/  HFMA2 R138, -RZ, RZ, 0, 0 ;  /* 0x00000000ff8a7431 */ /* 0x000fe400000001ff */
[----:B------:R-:W-:Y:S01]  /*21c0*/  FMUL.FTZ R67, R67, R68 ;  /* 0x0000004443437220 */ /* 0x000fe20000410000 */
[----:B------:R-:W-:Y:S01]  /*21d0*/  FFMA.FTZ R149, R149, R69, R70 ;  /* 0x0000004595957223 */ /* 0x000fe20000010046 */
[----:B------:R-:W-:Y:S01]  /*21e0*/  @P5 FMUL.FTZ R138, R64, R129 ;  /* 0x00000081408a5220 */ /* 0x000fe20000410000 */
[----:B------:R-:W-:Y:S01]  /*21f0*/  FMUL.FTZ R64, R6, R65 ;  /* 0x0000004106407220 */ /* 0x000fe20000410000 */
[----:B------:R-:W-:Y:S01]  /*2200*/  FMUL.FTZ R67, R67, UR6 ;  /* 0x0000000643437c20 */ /* 0x000fe20008410000 */
[----:B------:R-:W-:Y:S01]  /*2210*/  FMUL.FTZ R61, R7, R66 ;  /* 0x00000042073d7220 */ /* 0x000fe20000410000 */
[----:B------:R-:W-:Y:S01]  /*2220*/  FMUL.FTZ R65, R8, R129 ;  /* 0x0000008108417220 */ /* 0x000fe20000410000 */
[----:B------:R-:W-:Y:S01]  /*2230*/  FADD.FTZ R144, R144, -R149 ;  /* 0x8000009590907221 */ /* 0x000fe20000010000 */
[----:B------:R-:W-:Y:S01]  /*2240*/  FSEL R64, R64, RZ, P6 ;  /* 0x000000ff40407208 */ /* 0x000fe20003000000 */
[----:B------:R-:W-:Y:S01]  /*2250*/  @P4 HADD2.F32 R148, -RZ, R63.H0_H0 ;  /* 0x2000003fff944230 */ /* 0x000fe20000004100 */
[----:B------:R-:W-:Y:S01]  /*2260*/  LOP3.LUT P6, RZ, R73, 0xff00, RZ, 0xc0, !PT ;  /* 0x0000ff0049ff7812 */ /* 0x000fe200078cc0ff */
[----:B------:R-:W-:Y:S01]  /*2270*/  FMUL.FTZ R66, R10, R67 ;  /* 0x000000430a427220 */ /* 0x000fe20000410000 */
[----:B------:R-:W-:-:S02]  /*2280*/  CS2R R140, SRZ ;  /* 0x00000000008c7805 */ /* 0x000fc4000001ff00 */
[----:B------:R-:W-:Y:S01]  /*2290*/  FSEL R61, R61, RZ, P2 ;  /* 0x000000ff3d3d7208 */ /* 0x000fe20001000000 */
[----:B------:R-:W-:Y:S01]  /*22a0*/  @P4 FMUL.FTZ R140, R148, R67 ;  /* 0x00000043948c4220 */ /* 0x000fe20000410000 */
[----:B------:R-:W-:Y:S01]  /*22b0*/  FSEL R65, R65, RZ, P5 ;  /* 0x000000ff41417208 */ /* 0x000fe20002800000 */
[----:B------:R-:W-:Y:S01]  /*22c0*/  FFMA.FTZ R67, R127, R144, R41 ;  /* 0x000000907f437223 */ /* 0x000fe20000010029 */
[----:B------:R-:W-:Y:S01]  /*22d0*/  FSEL R66, R66, RZ, P4 ;  /* 0x000000ff42427208 */ /* 0x000fe20002000000 */
[-C--:B------:R-:W-:Y:S01]  /*22e0*/  FFMA.FTZ R146, R146, R69.reuse, R70 ;  /* 0x0000004592927223 */ /* 0x080fe20000010046 */
[C---:B------:R-:W-:Y:S01]  /*22f0*/  ISETP.GE.U32.AND P2, PT, R72.reuse, RZ, PT ;  /* 0x000000ff4800720c */ /* 0x040fe20003f46070 */
[----:B------:R-:W-:Y:S01]  /*2300*/  FMUL.FTZ R67, R67, R68 ;  /* 0x0000004443437220 */ /* 0x000fe20000410000 */
[C---:B------:R-:W-:Y:S01]  /*2310*/  LOP3.LUT P5, RZ, R72.reuse, 0xff, RZ, 0xc0, !PT ;  /* 0x000000ff48ff7812 */ /* 0x040fe200078ac0ff */
[----:B------:R-:W-:Y:S01]  /*2320*/  FADD.FTZ R146, R139, -R146 ;  /* 0x800000928b927221 */ /* 0x000fe20000010000 */
[----:B------:R-:W-:Y:S01]  /*2330*/  LOP3.LUT P4, RZ, R72, 0xff00, RZ, 0xc0, !PT ;  /* 0x0000ff0048ff7812 */ /* 0x000fe2000788c0ff */
[----:B------:R-:W-:Y:S01]  /*2340*/  FFMA.FTZ R72, R151, R69, R70 ;  /* 0x0000004597487223 */ /* 0x000fe20000010046 */
[----:B------:R-:W-:Y:S01]  /*2350*/  ISETP.GE.U32.AND.EX P2, PT, R73, 0x1000000, PT, P2 ;  /* 0x010000004900780c */ /* 0x000fe20003f46120 */
[----:B------:R-:W-:-:S02]  /*2360*/  @P6 HADD2.F32 R129, -RZ, R62.H1_H1 ;  /* 0x3000003eff816230 */ /* 0x000fc40000004100 */
[----:B------:R-:W-:Y:S01]  /*2370*/  FMUL.FTZ R62, R67, UR6 ;  /* 0x00000006433e7c20 */ /* 0x000fe20008410000 */
[----:B------:R-:W-:Y:S01]  /*2380*/  FADD.FTZ R72, R145, -R72 ;  /* 0x8000004891487221 */ /* 0x000fe20000010000 */
[----:B------:R-:W-:Y:S01]  /*2390*/  FFMA.FTZ R73, R136, R69, R70 ;  /* 0x0000004588497223 */ /* 0x000fe20000010046 */
[----:B------:R-:W-:Y:S01]  /*23a0*/  MOV R143, RZ ;  /* 0x000000ff008f7202 */ /* 0x000fe20000000f00 */
[----:B------:R-:W-:Y:S01]  /*23b0*/  @P6 FMUL.FTZ R141, R129, R62 ;  /* 0x0000003e818d6220 */ /* 0x000fe20000410000 */
[----:B------:R-:W-:Y:S01]  /*23c0*/  FFMA.FTZ R67, R127, R72, R43 ;  /* 0x000000487f437223 */ /* 0x000fe2000001002b */
[----:B------:R-:W-:Y:S01]  /*23d0*/  FADD.FTZ R73, R142, -R73 ;  /* 0x800000498e497221 */ /* 0x000fe20000010000 */
[--C-:B------:R-:W-:Y:S02]  /*23e0*/  @P5 HADD2.F32 R144, -RZ, R60.reuse.H0_H0 ;  /* 0x2000003cff905230 */ /* 0x100fe40000004100 */
[----:B------:R-:W-:Y:S02]  /*23f0*/  HFMA2 R136, -RZ, RZ, 0, 0 ;  /* 0x00000000ff887431 */ /* 0x000fe400000001ff */
[----:B------:R-:W-:Y:S01]  /*2400*/  FMUL.FTZ R67, R67, R68 ;  /* 0x0000004443437220 */ /* 0x000fe20000410000 */
[----:B------:R-:W-:Y:S01]  /*2410*/  @P4 HADD2.F32 R129, -RZ, R60.H1_H1 ;  /* 0x3000003cff814230 */ /* 0x000fe20000004100 */
[----:B------:R-:W-:Y:S01]  /*2420*/  F2FP.F16.F32.PACK_AB R61, R61, R64 ;  /* 0x000000403d3d723e */ /* 0x000fe200000000ff */
[----:B------:R-:W-:-:S02]  /*2430*/  @P2 HADD2.F32 R139, -RZ, R63.H1_H1 ;  /* 0x3000003fff8b2230 */ /* 0x000fc40000004100 */
[----:B------:R-:W-:Y:S01]  /*2440*/  FMUL.FTZ R142, R67, UR6 ;  /* 0x00000006438e7c20 */ /* 0x000fe20008410000 */
[C---:B------:R-:W-:Y:S01]  /*2450*/  FFMA.FTZ R63, R127.reuse, R73, R36 ;  /* 0x000000497f3f7223 */ /* 0x040fe20000010024 */
[----:B------:R-:W-:Y:S02]  /*2460*/  FFMA.FTZ R67, R127, R146, R37 ;  /* 0x000000927f437223 */ /* 0x000fe40000010025 */
[----:B------:R-:W-:Y:S01]  /*2470*/  @P2 FMUL.FTZ R143, R139, R142 ;  /* 0x0000008e8b8f2220 */ /* 0x000fe20000410000 */
[-C--:B------:R-:W-:Y:S01]  /*2480*/  FMUL.FTZ R63, R63, R68.reuse ;  /* 0x000000443f3f7220 */ /* 0x080fe20000410000 */
[----:B------:R-:W-:Y:S01]  /*2490*/  FMUL.FTZ R67, R67, R68 ;  /* 0x0000004443437220 */ /* 0x000fe20000410000 */
[----:B------:R-:W-:Y:S02]  /*24a0*/  MOV R139, RZ ;  /* 0x000000ff008b7202 */ /* 0x000fe40000000f00 */
[----:B------:R-:W-:Y:S01]  /*24b0*/  FMUL.FTZ R73, R63, UR6 ;  /* 0x000000063f497c20 */ /* 0x000fe20008410000 */
[----:B------:R-:W-:Y:S01]  /*24c0*/  FMUL.FTZ R72, R67, UR6 ;  /* 0x0000000643487c20 */ /* 0x000fe20008410000 */
[----:B------:R-:W-:Y:S01]  /*24d0*/  FMUL.FTZ R63, R9, R62 ;  /* 0x0000003e093f7220 */ /* 0x000fe20000410000 */
[----:B------:R-:W-:Y:S01]  /*24e0*/  FMUL.FTZ R67, R11, R142 ;  /* 0x0000008e0b437220 */ /* 0x000fe20000410000 */
[-C--:B------:R-:W-:Y:S01]  /*24f0*/  FMUL.FTZ R60, R4, R73.reuse ;  /* 0x00000049043c7220 */ /* 0x080fe20000410000 */
[-C--:B------:R-:W-:Y:S01]  /*2500*/  FMUL.FTZ R62, R5, R72.reuse ;  /* 0x00000048053e7220 */ /* 0x080fe20000410000 */
[----:B------:R-:W-:Y:S01]  /*2510*/  @P5 FMUL.FTZ R136, R144, R73 ;  /* 0x0000004990885220 */ /* 0x000fe20000410000 */
[----:B------:R-:W-:Y:S01]  /*2520*/  @P4 FMUL.FTZ R139, R129, R72 ;  /* 0x00000048818b4220 */ /* 0x000fe20000410000 */
        /* <DEDUP_REMOVED lines=8> */
.L_x_6151:
[-CC-:B------:R-:W-:Y:S01]  /*25b0*/  FFMA.FTZ R53, R136, R69.reuse, R70.reuse ;  /* 0x0000004588357223 */ /* 0x180fe20000010046 */
[-CC-:B------:R-:W-:Y:S01]  /*25c0*/  FFMA.FTZ R146, R146, R69.reuse, R70.reuse ;  /* 0x0000004592927223 */ /* 0x180fe20000010046 */
[----:B-----5:R-:W-:Y:S01]  /*25d0*/  LOP3.LUT P2, RZ, R72, 0xff00, RZ, 0xc0, !PT ;  /* 0x0000ff0048ff7812 */ /* 0x020fe2000784c0ff */
[----:B------:R-:W-:Y:S01]  /*25e0*/  FFMA.FTZ R141, R141, R69, R70 ;  /* 0x000000458d8d7223 */ /* 0x000fe20000010046 */
[----:B------:R-:W-:Y:S01]  /*25f0*/  FADD.FTZ R53, R142, -R53 ;  /* 0x800000358e357221 */ /* 0x000fe20000010000 */
[C---:B------:R-:W-:Y:S01]  /*2600*/  LOP3.LUT P5, RZ, R72.reuse, 0xff, RZ, 0xc0, !PT ;  /* 0x000000ff48ff7812 */ /* 0x040fe200078ac0ff */
[----:B------:R-:W-:Y:S01]  /*2610*/  FADD.FTZ R146, R139, -R146 ;  /* 0x800000928b927221 */ /* 0x000fe20000010000 */
[----:B------:R-:W-:Y:S01]  /*2620*/  LOP3.LUT P6, RZ, R72, 0xff0000, RZ, 0xc0, !PT ;  /* 0x00ff000048ff7812 */ /* 0x000fe200078cc0ff */
[C---:B------:R-:W-:Y:S01]  /*2630*/  FFMA.FTZ R52, R127.reuse, R53, R36 ;  /* 0x000000357f347223 */ /* 0x040fe20000010024 */
[----:B------:R-:W-:Y:S01]  /*2640*/  FADD.FTZ R141, R138, -R141 ;  /* 0x8000008d8a8d7221 */ /* 0x000fe20000010000 */
[C---:B------:R-:W-:Y:S01]  /*2650*/  FFMA.FTZ R53, R127.reuse, R146, R37 ;  /* 0x000000927f357223 */ /* 0x040fe20000010025 */
[----:B------:R-:W-:Y:S01]  /*2660*/  FFMA.FTZ R148, R148, R69, R70 ;  /* 0x0000004594947223 */ /* 0x000fe20000010046 */
[-C--:B------:R-:W-:Y:S01]  /*2670*/  FMUL.FTZ R55, R52, R68.reuse ;  /* 0x0000004434377220 */ /* 0x080fe20000410000 */
[----:B------:R-:W-:Y:S01]  /*2680*/  FFMA.FTZ R54, R127, R141, R38 ;  /* 0x0000008d7f367223 */ /* 0x000fe20000010026 */
[----:B------:R-:W-:Y:S01]  /*2690*/  FMUL.FTZ R57, R53, R68 ;  /* 0x0000004435397220 */ /* 0x000fe20000410000 */
[----:B------:R-:W-:Y:S01]  /*26a0*/  @P2 HADD2.F32 R65, -RZ, R60.H1_H1 ;  /* 0x3000003cff412230 */ /* 0x000fe20000004100 */
[----:B------:R-:W-:-:S02]  /*26b0*/  LOP3.LUT P4, RZ, R73, 0xff, RZ, 0xc0, !PT ;  /* 0x000000ff49ff7812 */ /* 0x000fc4000788c0ff */
[----:B------:R-:W-:Y:S01]  /*26c0*/  CS2R R138, SRZ ;  /* 0x00000000008a7805 */ /* 0x000fe2000001ff00 */
[----:B------:R-:W-:Y:S01]  /*26d0*/  @P2 FMUL.FTZ R58, R57, UR6 ;  /* 0x00000006393a2c20 */ /* 0x000fe20008410000 */
[----:B------:R-:W-:Y:S02]  /*26e0*/  @P5 HADD2.F32 R59, -RZ, R60.H0_H0 ;  /* 0x2000003cff3b5230 */ /* 0x000fe40000004100 */
[----:B------:R-:W-:Y:S01]  /*26f0*/  @P5 FMUL.FTZ R56, R55, UR6 ;  /* 0x0000000637385c20 */ /* 0x000fe20008410000 */
[----:B------:R-:W-:Y:S01]  /*2700*/  FADD.FTZ R148, R143, -R148 ;  /* 0x800000948f947221 */ /* 0x000fe20000010000 */
[----:B------:R-:W-:Y:S01]  /*2710*/  @P2 FMUL.FTZ R139, R65, R58 ;  /* 0x0000003a418b2220 */ /* 0x000fe20000410000 */
[----:B------:R-:W-:Y:S02]  /*2720*/  HFMA2 R136, -RZ, RZ, 0, 0 ;  /* 0x00000000ff887431 */ /* 0x000fe400000001ff */
[----:B------:R-:W-:Y:S01]  /*2730*/  FMUL.FTZ R58, R54, R68 ;  /* 0x00000044363a7220 */ /* 0x000fe20000410000 */
[----:B------:R-:W-:Y:S01]  /*2740*/  @P5 FMUL.FTZ R136, R59, R56 ;  /* 0x000000383b885220 */ /* 0x000fe20000410000 */
[----:B------:R-:W-:Y:S01]  /*2750*/  FFMA.FTZ R56, R127, R148, R40 ;  /* 0x000000947f387223 */ /* 0x000fe20000010028 */
[----:B------:R-:W-:-:S02]  /*2760*/  @P6 HADD2.F32 R60, -RZ, R61.H0_H0 ;  /* 0x2000003dff3c6230 */ /* 0x000fc40000004100 */
[----:B------:R-:W-:Y:S01]  /*2770*/  @P6 FMUL.FTZ R59, R58, UR6 ;  /* 0x000000063a3b6c20 */ /* 0x000fe20008410000 */
[----:B------:R-:W-:Y:S01]  /*2780*/  MOV R71, RZ ;  /* 0x000000ff00477202 */ /* 0x000fe20000000f00 */
[----:B------:R-:W-:Y:S01]  /*2790*/  FMUL.FTZ R64, R56, R68 ;  /* 0x0000004438407220 */ /* 0x000fe20000410000 */
[----:B------:R-:W-:Y:S01]  /*27a0*/  FMUL.FTZ R55, R55, UR6 ;  /* 0x0000000637377c20 */ /* 0x000fe20008410000 */
[----:B------:R-:W-:Y:S01]  /*27b0*/  @P6 FMUL.FTZ R71, R60, R59 ;  /* 0x0000003b3c476220 */ /* 0x000fe20000410000 */
[--C-:B------:R-:W-:Y:S02]  /*27c0*/  @P4 HADD2.F32 R60, -RZ, R62.reuse.H0_H0 ;  /* 0x2000003eff3c4230 */ /* 0x100fe40000004100 */
        /* <DEDUP_REMOVED lines=17> */
[C---:B------:R-:W-:Y:S01]  /*28e0*/  FFMA.FTZ R57, R127.reuse, R144, R41 ;  /* 0x000000907f397223 */ /* 0x040fe20000010029 */
[-CC-:B------:R-:W-:Y:S01]  /*28f0*/  FFMA.FTZ R150, R150, R69.reuse, R70.reuse ;  /* 0x0000004596967223 */ /* 0x180fe20000010046 */
[----:B------:R-:W-:Y:S01]  /*2900*/  FFMA.FTZ R55, R127, R140, R39 ;  /* 0x0000008c7f377223 */ /* 0x000fe20000010027 */
        /* <DEDUP_REMOVED lines=14> */
[C---:B------:R-:W-:Y:S01]  /*29f0*/  FFMA.FTZ R58, R127.reuse, R150, R42 ;  /* 0x000000967f3a7223 */ /* 0x040fe2000001002a */
[----:B------:R-:W-:Y:S01]  /*2a00*/  MOV R141, RZ ;  /* 0x000000ff008d7202 */ /* 0x000fe20000000f00 */
[----:B------:R-:W-:Y:S02]  /*2a10*/  HFMA2 R137, -RZ, RZ, 0, 0 ;  /* 0x00000000ff897431 */ /* 0x000fe400000001ff */
[----:B------:R-:W-:Y:S01]  /*2a20*/  @P6 FMUL.FTZ R141, R62, R61 ;  /* 0x0000003d3e8d6220 */ /* 0x000fe20000410000 */
[----:B------:R-:W-:Y:S01]  /*2a30*/  @P5 FMUL.FTZ R137, R140, R59 ;  /* 0x0000003b8c895220 */ /* 0x000fe20000410000 */
[----:B------:R-:W-:Y:S01]  /*2a40*/  FMUL.FTZ R61, R58, R68 ;  /* 0x000000443a3d7220 */ /* 0x000fe20000410000 */
[----:B------:R-:W-:Y:S01]  /*2a50*/  FFMA.FTZ R59, R127, R142, R43 ;  /* 0x0000008e7f3b7223 */ /* 0x000fe2000001002b */
        /* <DEDUP_REMOVED lines=24> */
[----:B------:R-:W-:-:S07]  /*2be0*/  F2FP.F16.F32.PACK_AB R63, R63, R72 ;  /* 0x000000483f3f723e */ /* 0x000fce00000000ff */
.L_x_6150:
        /* <DEDUP_REMOVED lines=26> */
[-C--:B------:R-:W-:Y:S01]  /*2d90*/  FFMA.FTZ R55, R132, R69.reuse, R70 ;  /* 0x0000004584377223 */ /* 0x080fe20000010046 */
[----:B------:R-:W-:Y:S01]  /*2da0*/  FADD.FTZ R56, R77, -R52 ;  /* 0x800000344d387221 */ /* 0x000fe20000010000 */
[----:B------:R-:W-:Y:S01]  /*2db0*/  FFMA.FTZ R134, R134, R69, R70 ;  /* 0x0000004586867223 */ /* 0x000fe20000010046 */
[C---:B------:R-:W-:Y:S01]  /*2dc0*/  FFMA.FTZ R54, R127.reuse, R53, R46 ;  /* 0x000000357f367223 */ /* 0x040fe2000001002e */
[----:B------:R-:W-:Y:S01]  /*2dd0*/  FADD.FTZ R57, R78, -R55 ;  /* 0x800000374e397221 */ /* 0x000fe20000010000 */
[----:B------:R-:W-:Y:S01]  /*2de0*/  FFMA.FTZ R55, R127, R56, R47 ;  /* 0x000000387f377223 */ /* 0x000fe2000001002f */
[----:B------:R-:W-:Y:S01]  /*2df0*/  FADD.FTZ R81, R81, -R134 ;  /* 0x8000008651517221 */ /* 0x000fe20000010000 */
[-C--:B------:R-:W-:Y:S01]  /*2e00*/  FMUL.FTZ R52, R54, R68.reuse ;  /* 0x0000004436347220 */ /* 0x080fe20000410000 */
[C---:B------:R-:W-:Y:S01]  /*2e10*/  LOP3.LUT P5, RZ, R3.reuse, 0xff, RZ, 0xc0, !PT ;  /* 0x000000ff03ff7812 */ /* 0x040fe200078ac0ff */
[--C-:B-----5:R-:W-:Y:S01]  /*2e20*/  @P6 HADD2.F32 R53, -RZ, R61.reuse.H0_H0 ;  /* 0x2000003dff356230 */ /* 0x120fe20000004100 */
[----:B------:R-:W-:Y:S01]  /*2e30*/  LOP3.LUT P4, RZ, R3, 0xff0000, RZ, 0xc0, !PT ;  /* 0x00ff000003ff7812 */ /* 0x000fe2000788c0ff */
[----:B------:R-:W-:Y:S01]  /*2e40*/  FMUL.FTZ R64, R52, UR6 ;  /* 0x0000000634407c20 */ /* 0x000fe20008410000 */
[----:B------:R-:W-:Y:S01]  /*2e50*/  FMUL.FTZ R52, R55, R68 ;  /* 0x0000004437347220 */ /* 0x000fe20000410000 */
[C---:B------:R-:W-:Y:S01]  /*2e60*/  FFMA.FTZ R56, R127.reuse, R57, R48 ;  /* 0x000000397f387223 */ /* 0x040fe20000010030 */
[----:B------:R-:W-:Y:S01]  /*2e70*/  FFMA.FTZ R58, R127, R81, R50 ;  /* 0x000000517f3a7223 */ /* 0x000fe20000010032 */
[----:B0-----:R-:W-:Y:S01]  /*2e80*/  CS2R R66, SRZ ;  /* 0x0000000000427805 */ /* 0x001fe2000001ff00 */
[----:B------:R-:W-:-:S02]  /*2e90*/  @P0 HADD2.F32 R61, -RZ, R61.H1_H1 ;  /* 0x3000003dff3d0230 */ /* 0x000fc40000004100 */
[----:B------:R-:W-:Y:S01]  /*2ea0*/  FMUL.FTZ R78, R52, UR6 ;  /* 0x00000006344e7c20 */ /* 0x000fe20008410000 */
[----:B------:R-:W-:Y:S01]  /*2eb0*/  @P6 FMUL.FTZ R67, R64, R53 ;  /* 0x0000003540436220 */ /* 0x000fe20000410000 */
[-C--:B------:R-:W-:Y:S01]  /*2ec0*/  FMUL.FTZ R53, R56, R68.reuse ;  /* 0x0000004438357220 */ /* 0x080fe20000410000 */
[----:B------:R-:W-:Y:S01]  /*2ed0*/  FMUL.FTZ R59, R58, R68 ;  /* 0x000000443a3b7220 */ /* 0x000fe20000410000 */
[----:B------:R-:W-:Y:S01]  /*2ee0*/  @P0 FMUL.FTZ R66, R78, R61 ;  /* 0x0000003d4e420220 */ /* 0x000fe20000410000 */
[----:B------:R-:W-:Y:S01]  /*2ef0*/  FMUL.FTZ R61, R14, R64 ;  /* 0x000000400e3d7220 */ /* 0x000fe20000410000 */
[----:B------:R-:W-:Y:S01]  /*2f00*/  FMUL.FTZ R53, R53, UR6 ;  /* 0x0000000635357c20 */ /* 0x000fe20008410000 */
[----:B------:R-:W-:Y:S01]  /*2f10*/  FMUL.FTZ R59, R59, UR6 ;  /* 0x000000063b3b7c20 */ /* 0x000fe20008410000 */
[----:B------:R-:W-:Y:S01]  /*2f20*/  FMUL.FTZ R64, R15, R78 ;  /* 0x0000004e0f407220 */ /* 0x000fe20000410000 */
[----:B------:R-:W-:Y:S02]  /*2f30*/  @P5 HADD2.F32 R57, -RZ, R62.H0_H0 ;  /* 0x2000003eff395230 */ /* 0x000fe40000004100 */
[----:B------:R-:W-:Y:S01]  /*2f40*/  FMUL.FTZ R65, R16, R53 ;  /* 0x0000003510417220 */ /* 0x000fe20000410000 */
[----:B------:R-:W-:-:S02]  /*2f50*/  @P4 HADD2.F32 R52, -RZ, R63.H0_H0 ;  /* 0x2000003fff344230 */ /* 0x000fc40000004100 */
        /* <DEDUP_REMOVED lines=8> */
[----:B------:R-:W-:Y:S01]  /*2fe0*/  FFMA.FTZ R82, R82, R69, R70 ;  /* 0x0000004552527223 */ /* 0x000fe20000010046 */
[----:B------:R-:W-:Y:S02]  /*2ff0*/  FSEL R65, R65, RZ, P5 ;  /* 0x000000ff41417208 */ /* 0x000fe40002800000 */
[----:B------:R-:W-:Y:S01]  /*3000*/  FSEL R78, R78, RZ, P4 ;  /* 0x000000ff4e4e7208 */ /* 0x000fe20002000000 */
[----:B------:R-:W-:Y:S01]  /*3010*/  FADD.FTZ R82, R75, -R82 ;  /* 0x800000524b527221 */ /* 0x000fe20000010000 */
[----:B------:R-:W-:-:S02]  /*3020*/  LOP3.LUT P6, RZ, R3, 0xff00, RZ, 0xc0, !PT ;  /* 0x0000ff0003ff7812 */ /* 0x000fc400078cc0ff */
[C---:B------:R-:W-:Y:S01]  /*3030*/  LOP3.LUT P5, RZ, R2.reuse, 0xff, RZ, 0xc0, !PT ;  /* 0x000000ff02ff7812 */ /* 0x040fe200078ac0ff */
[----:B------:R-:W-:Y:S01]  /*3040*/  FFMA.FTZ R53, R127, R82, R45 ;  /* 0x000000527f357223 */ /* 0x000fe2000001002d */
[----:B------:R-:W-:Y:S01]  /*3050*/  LOP3.LUT P4, RZ, R2, 0xff00, RZ, 0xc0, !PT ;  /* 0x0000ff0002ff7812 */ /* 0x000fe2000788c0ff */
[-CC-:B------:R-:W-:Y:S01]  /*3060*/  FFMA.FTZ R2, R133, R69.reuse, R70.reuse ;  /* 0x0000004585027223 */ /* 0x180fe20000010046 */
[----:B------:R-:W-:Y:S01]  /*3070*/  ISETP.GE.U32.AND.EX P0, PT, R3, 0x1000000, PT, P0 ;  /* 0x010000000300780c */ /* 0x000fe20003f06100 */
[-CC-:B------:R-:W-:Y:S01]  /*3080*/  FFMA.FTZ R3, R80, R69.reuse, R70.reuse ;  /* 0x0000004550037223 */ /* 0x180fe20000010046 */
[----:B------:R-:W-:Y:S01]  /*3090*/  FFMA.FTZ R70, R135, R69, R70 ;  /* 0x0000004587467223 */ /* 0x000fe20000010046 */
[----:B------:R-:W-:Y:S01]  /*30a0*/  FADD.FTZ R2, R79, -R2 ;  /* 0x800000024f027221 */ /* 0x000fe20000010000 */
[----:B------:R-:W-:Y:S01]  /*30b0*/  MOV R75, RZ ;  /* 0x000000ff004b7202 */ /* 0x000fe20000000f00 */
[----:B------:R-:W-:Y:S01]  /*30c0*/  FADD.FTZ R3, R74, -R3 ;  /* 0x800000034a037221 */ /* 0x000fe20000010000 */
[----:B------:R-:W-:Y:S01]  /*30d0*/  FADD.FTZ R70, R83, -R70 ;  /* 0x8000004653467221 */ /* 0x000fe20000010000 */
[----:B------:R-:W-:Y:S01]  /*30e0*/  FFMA.FTZ R57, R127, R2, R49 ;  /* 0x000000027f397223 */ /* 0x000fe20000010031 */
[----:B------:R-:W-:-:S02]  /*30f0*/  @P6 HADD2.F32 R74, -RZ, R62.H1_H1 ;  /* 0x3000003eff4a6230 */ /* 0x000fc40000004100 */
[C---:B------:R-:W-:Y:S01]  /*3100*/  FFMA.FTZ R52, R127.reuse, R3, R44 ;  /* 0x000000037f347223 */ /* 0x040fe2000001002c */
[----:B------:R-:W-:Y:S01]  /*3110*/  FFMA.FTZ R59, R127, R70, R51 ;  /* 0x000000467f3b7223 */ /* 0x000fe20000010033 */
[-C--:B------:R-:W-:Y:S01]  /*3120*/  FMUL.FTZ R3, R57, R68.reuse ;  /* 0x0000004439037220 */ /* 0x080fe20000410000 */
[----:B------:R-:W-:Y:S02]  /*3130*/  @P5 HADD2.F32 R62, -RZ, R60.H0_H0 ;  /* 0x2000003cff3e5230 */ /* 0x000fe40000004100 */
[-C--:B------:R-:W-:Y:S01]  /*3140*/  FMUL.FTZ R2, R52, R68.reuse ;  /* 0x0000004434027220 */ /* 0x080fe20000410000 */
[----:B------:R-:W-:Y:S02]  /*3150*/  @P0 HADD2.F32 R77, -RZ, R63.H1_H1 ;  /* 0x3000003fff4d0230 */ /* 0x000fe40000004100 */
[-C--:B------:R-:W-:Y:S01]  /*3160*/  FMUL.FTZ R63, R59, R68.reuse ;  /* 0x000000443b3f7220 */ /* 0x080fe20000410000 */
[----:B------:R-:W-:Y:S01]  /*3170*/  FMUL.FTZ R68, R53, R68 ;  /* 0x0000004435447220 */ /* 0x000fe20000410000 */
[----:B------:R-:W-:Y:S01]  /*3180*/  FMUL.FTZ R79, R3, UR6 ;  /* 0x00000006034f7c20 */ /* 0x000fe20008410000 */
[----:B------:R-:W-:Y:S01]  /*3190*/  FMUL.FTZ R3, R2, UR6 ;  /* 0x0000000602037c20 */ /* 0x000fe20008410000 */
[----:B------:R-:W-:Y:S01]  /*31a0*/  FMUL.FTZ R80, R63, UR6 ;  /* 0x000000063f507c20 */ /* 0x000fe20008410000 */
[----:B------:R-:W-:Y:S01]  /*31b0*/  FMUL.FTZ R68, R68, UR6 ;  /* 0x0000000644447c20 */ /* 0x000fe20008410000 */
[----:B------:R-:W-:-:S02]  /*31c0*/  HFMA2 R70, -RZ, RZ, 0, 0 ;  /* 0x00000000ff467431 */ /* 0x000fc400000001ff */
[----:B------:R-:W-:Y:S01]  /*31d0*/  @P5 FMUL.FTZ R70, R3, R62 ;  /* 0x0000003e03465220 */ /* 0x000fe20000410000 */
[----:B------:R-:W-:Y:S01]  /*31e0*/  FMUL.FTZ R2, R12, R3 ;  /* 0x000000030c027220 */ /* 0x000fe20000410000 */
[----:B------:R-:W-:Y:S01]  /*31f0*/  FMUL.FTZ R63, R19, R80 ;  /* 0x00000050133f7220 */ /* 0x000fe20000410000 */
[----:B------:R-:W-:Y:S01]  /*3200*/  FMUL.FTZ R62, R17, R79 ;  /* 0x0000004f113e7220 */ /* 0x000fe20000410000 */
[----:B------:R-:W-:Y:S01]  /*3210*/  FMUL.FTZ R3, R13, R68 ;  /* 0x000000440d037220 */ /* 0x000fe20000410000 */
[----:B------:R-:W-:Y:S01]  /*3220*/  @P4 HADD2.F32 R60, -RZ, R60.H1_H1 ;  /* 0x3000003cff3c4230 */ /* 0x000fe20000004100 */
[----:B------:R-:W-:Y:S01]  /*3230*/  FSEL R2, R2, RZ, P5 ;  /* 0x000000ff02027208 */ /* 0x000fe20002800000 */
[----:B------:R-:W-:Y:S01]  /*3240*/  @P0 FMUL.FTZ R75, R80, R77 ;  /* 0x0000004d504b0220 */ /* 0x000fe20000410000 */
[----:B------:R-:W-:Y:S01]  /*3250*/  FSEL R63, R63, RZ, P0 ;  /* 0x000000ff3f3f7208 */ /* 0x000fe20000000000 */
[----:B------:R-:W-:Y:S01]  /*3260*/  HFMA2 R69, -RZ, RZ, 0, 0 ;  /* 0x00000000ff457431 */ /* 0x000fe200000001ff */
[----:B------:R-:W-:Y:S01]  /*3270*/  FSEL R62, R62, RZ, P6 ;  /* 0x000000ff3e3e7208 */ /* 0x000fe20003000000 */
[----:B------:R-:W-:Y:S01]  /*3280*/  @P6 FMUL.FTZ R69, R79, R74 ;  /* 0x0000004a4f456220 */ /* 0x000fe20000410000 */
[----:B------:R-:W-:-:S02]  /*3290*/  FSEL R3, R3, RZ, P4 ;  /* 0x000000ff03037208 */ /* 0x000fc40002000000 */
[----:B------:R-:W-:Y:S01]  /*32a0*/  MOV R77, RZ ;  /* 0x000000ff004d7202 */ /* 0x000fe20000000f00 */
[----:B------:R-:W-:Y:S01]  /*32b0*/  @P4 FMUL.FTZ R77, R68, R60 ;  /* 0x0000003c444d4220 */ /* 0x000fe20000410000 */
[----:B------:R-:W-:Y:S02]  /*32c0*/  F2FP.F16.F32.PACK_AB R63, R63, R78 ;  /* 0x0000004e3f3f723e */ /* 0x000fe400000000ff */
[----:B------:R-:W-:Y:S02]  /*32d0*/  F2FP.F16.F32.PACK_AB R62, R62, R65 ;  /* 0x000000413e3e723e */ /* 0x000fe400000000ff */
[----:B------:R-:W-:Y:S02]  /*32e0*/  F2FP.F16.F32.PACK_AB R61, R64, R61 ;  /* 0x0000003d403d723e */ /* 0x000fe400000000ff */
[----:B------:R-:W-:Y:S01]  /*32f0*/  F2FP.F16.F32.PACK_AB R60, R3, R2 ;  /* 0x00000002033c723e */ /* 0x000fe200000000ff */
[----:B------:R-:W-:Y:S06]  /*3300*/  BRA `(.L_x_6154) ;  /* 0x0000001000647947 */ /* 0x000fec0003800000 */
.L_x_6153:
[-CC-:B------:R-:W-:Y:S01]  /*3310*/  FFMA.FTZ R65, R130, R69.reuse, R70.reuse ;  /* 0x0000004582417223 */ /* 0x180fe20000010046 */
[C---:B------:R-:W-:Y:S01]  /*3320*/  LOP3.LUT P6, RZ, R2.reuse, 0xff0000, RZ, 0xc0, !PT ;  /* 0x00ff000002ff7812 */ /* 0x040fe200078cc0ff */
[-CC-:B------:R-:W-:Y:S01]  /*3330*/  FFMA.FTZ R64, R131, R69.reuse, R70.reuse ;  /* 0x0000004583407223 */ /* 0x180fe20000010046 */
[----:B------:R-:W-:Y:S01]  /*3340*/  LOP3.LUT P0, RZ, R2, 0xff000000, RZ, 0xc0, !PT ;  /* 0xff00000002ff7812 */ /* 0x000fe2000780c0ff */
[----:B------:R-:W-:Y:S01]  /*3350*/  FADD.FTZ R65, R76, -R65 ;  /* 0x800000414c417221 */ /* 0x000fe20000010000 */
[-CC-:B------:R-:W-:Y:S01]  /*3360*/  FFMA.FTZ R71, R132, R69.reuse, R70.reuse ;  /* 0x0000004584477223 */ /* 0x180fe20000010046 */
[----:B------:R-:W-:Y:S01]  /*3370*/  FFMA.FTZ R134, R134, R69, R70 ;  /* 0x0000004586867223 */ /* 0x000fe20000010046 */
[----:B------:R-:W-:Y:S01]  /*3380*/  FADD.FTZ R128, R77, -R64 ;  /* 0x800000404d807221 */ /* 0x000fe20000010000 */
[----:B------:R-:W-:Y:S01]  /*3390*/  FFMA.FTZ R65, R127, R65, R46 ;  /* 0x000000417f417223 */ /* 0x000fe2000001002e */
[----:B------:R-:W-:Y:S01]  /*33a0*/  FADD.FTZ R129, R78, -R71 ;  /* 0x800000474e817221 */ /* 0x000fe20000010000 */
[----:B------:R-:W-:Y:S01]  /*33b0*/  FADD.FTZ R81, R81, -R134 ;  /* 0x8000008651517221 */ /* 0x000fe20000010000 */
[----:B------:R-:W-:Y:S01]  /*33c0*/  LOP3.LUT P5, RZ, R3, 0xff, RZ, 0xc0, !PT ;  /* 0x000000ff03ff7812 */ /* 0x000fe200078ac0ff */
[----:B------:R-:W-:Y:S01]  /*33d0*/  FMUL.FTZ R64, R68, R65 ;  /* 0x0000004144407220 */ /* 0x000fe20000410000 */
[----:B------:R-:W-:Y:S01]  /*33e0*/  FFMA.FTZ R65, R127, R128, R47 ;  /* 0x000000807f417223 */ /* 0x000fe2000001002f */
[----:B------:R-:W-:Y:S01]  /*33f0*/  LOP3.LUT P4, RZ, R3, 0xff0000, RZ, 0xc0, !PT ;  /* 0x00ff000003ff7812 */ /* 0x000fe2000788c0ff */
[----:B0----5:R-:W-:-:S02]  /*3400*/  @P6 HADD2.F32 R66, -RZ, R61.H0_H0 ;  /* 0x2000003dff426230 */ /* 0x021fc40000004100 */
[C---:B------:R-:W-:Y:S01]  /*3410*/  FFMA.FTZ R129, R127.reuse, R129, R48 ;  /* 0x000000817f817223 */ /* 0x040fe20000010030 */
[----:B------:R-:W-:Y:S02]  /*3420*/  @P0 HADD2.F32 R131, -RZ, R61.H1_H1 ;  /* 0x3000003dff830230 */ /* 0x000fe40000004100 */
[----:B------:R-:W-:Y:S01]  /*3430*/  FFMA.FTZ R81, R127, R81, R50 ;  /* 0x000000517f517223 */ /* 0x000fe20000010032 */
[----:B------:R-:W-:Y:S01]  /*3440*/  FMUL.FTZ R61, R68, R65 ;  /* 0x00000041443d7220 */ /* 0x000fe20000410000 */
[----:B------:R-:W-:Y:S01]  /*3450*/  FMUL.FTZ R77, R64, UR6 ;  /* 0x00000006404d7c20 */ /* 0x000fe20008410000 */
[C---:B------:R-:W-:Y:S01]  /*3460*/  FMUL.FTZ R64, R68.reuse, R129 ;  /* 0x0000008144407220 */ /* 0x040fe20000410000 */
[----:B------:R-:W-:Y:S01]  /*3470*/  FMUL.FTZ R65, R68, R81 ;  /* 0x0000005144417220 */ /* 0x000fe20000410000 */
[----:B------:R-:W-:Y:S01]  /*3480*/  FMUL.FTZ R78, R61, UR6 ;  /* 0x000000063d4e7c20 */ /* 0x000fe20008410000 */
[----:B------:R-:W-:Y:S02]  /*3490*/  HFMA2 R67, -RZ, RZ, 0, 0 ;  /* 0x00000000ff437431 */ /* 0x000fe400000001ff */
[----:B------:R-:W-:Y:S01]  /*34a0*/  FMUL.FTZ R81, R64, UR6 ;  /* 0x0000000640517c20 */ /* 0x000fe20008410000 */
[----:B------:R-:W-:Y:S01]  /*34b0*/  FMUL.FTZ R129, R65, UR6 ;  /* 0x0000000641817c20 */ /* 0x000fe20008410000 */
[----:B------:R-:W-:Y:S01]  /*34c0*/  @P6 FMUL.FTZ R67, R66, R77 ;  /* 0x0000004d42436220 */ /* 0x000fe20000410000 */
[-C--:B------:R-:W-:Y:S01]  /*34d0*/  FMUL.FTZ R64, R15, R78.reuse ;  /* 0x0000004e0f407220 */ /* 0x080fe20000410000 */
[----:B------:R-:W-:Y:S01]  /*34e0*/  MOV R66, RZ ;  /* 0x000000ff00427202 */ /* 0x000fe20000000f00 */
[----:B------:R-:W-:Y:S01]  /*34f0*/  @P0 FMUL.FTZ R66, R131, R78 ;  /* 0x0000004e83420220 */ /* 0x000fe20000410000 */
[----:B------:R-:W-:-:S02]  /*3500*/  @P5 HADD2.F32 R128, -RZ, R62.H0_H0 ;  /* 0x2000003eff805230 */ /* 0x000fc40000004100 */
[----:B------:R-:W-:Y:S01]  /*3510*/  FMUL.FTZ R61, R14, R77 ;  /* 0x0000004d0e3d7220 */ /* 0x000fe20000410000 */
[----:B------:R-:W-:Y:S02]  /*3520*/  @P4 HADD2.F32 R130, -RZ, R63.H0_H0 ;  /* 0x2000003fff824230 */ /* 0x000fe40000004100 */
        /* <DEDUP_REMOVED lines=10> */
[----:B------:R-:W-:-:S02]  /*35d0*/  FSEL R65, R65, RZ, P5 ;  /* 0x000000ff41417208 */ /* 0x000fc40002800000 */
[----:B------:R-:W-:Y:S01]  /*35e0*/  FSEL R78, R78, RZ, P4 ;  /* 0x000000ff4e4e7208 */ /* 0x000fe20002000000 */
[----:B------:R-:W-:Y:S01]  /*35f0*/  FADD.FTZ R82, R75, -R82 ;  /* 0x800000524b527221 */ /* 0x000fe20000010000 */
[----:B------:R-:W-:Y:S02]  /*3600*/  LOP3.LUT P6, RZ, R3, 0xff00, RZ, 0xc0, !PT ;  /* 0x0000ff0003ff7812 */ /* 0x000fe400078cc0ff */
[C---:B------:R-:W-:Y:S02]  /*3610*/  LOP3.LUT P5, RZ, R2.reuse, 0xff, RZ, 0xc0, !PT ;  /* 0x000000ff02ff7812 */ /* 0x040fe400078ac0ff */
[----:B------:R-:W-:Y:S01]  /*3620*/  LOP3.LUT P4, RZ, R2, 0xff00, RZ, 0xc0, !PT ;  /* 0x0000ff0002ff7812 */ /* 0x000fe2000788c0ff */
[-CC-:B------:R-:W-:Y:S01]  /*3630*/  FFMA.FTZ R2, R133, R69.reuse, R70.reuse ;  /* 0x0000004585027223 */ /* 0x180fe20000010046 */
[----:B------:R-:W-:Y:S01]  /*3640*/  ISETP.GE.U32.AND.EX P0, PT, R3, 0x1000000, PT, P0 ;  /* 0x010000000300780c */ /* 0x000fe20003f06100 */
[-CC-:B------:R-:W-:Y:S01]  /*3650*/  FFMA.FTZ R3, R80, R69.reuse, R70.reuse ;  /* 0x0000004550037223 */ /* 0x180fe20000010046 */
[----:B------:R-:W-:Y:S01]  /*3660*/  FFMA.FTZ R70, R135, R69, R70 ;  /* 0x0000004587467223 */ /* 0x000fe20000010046 */
[----:B------:R-:W-:Y:S01]  /*3670*/  FADD.FTZ R2, R79, -R2 ;  /* 0x800000024f027221 */ /* 0x000fe20000010000 */
[----:B------:R-:W-:Y:S01]  /*3680*/  FFMA.FTZ R79, R127, R82, R45 ;  /* 0x000000527f4f7223 */ /* 0x000fe2000001002d */
[----:B------:R-:W-:Y:S01]  /*3690*/  FADD.FTZ R3, R74, -R3 ;  /* 0x800000034a037221 */ /* 0x000fe20000010000 */
[----:B------:R-:W-:Y:S01]  /*36a0*/  FADD.FTZ R70, R83, -R70 ;  /* 0x8000004653467221 */ /* 0x000fe20000010000 */
[C---:B------:R-:W-:Y:S01]  /*36b0*/  FFMA.FTZ R83, R127.reuse, R2, R49 ;  /* 0x000000027f537223 */ /* 0x040fe20000010031 */
[----:B------:R-:W-:Y:S01]  /*36c0*/  MOV R75, RZ ;  /* 0x000000ff004b7202 */ /* 0x000fe20000000f00 */
[C---:B------:R-:W-:Y:S01]  /*36d0*/  FFMA.FTZ R77, R127.reuse, R3, R44 ;  /* 0x000000037f4d7223 */ /* 0x040fe2000001002c */
[----:B------:R-:W-:Y:S01]  /*36e0*/  FFMA.FTZ R129, R127, R70, R51 ;  /* 0x000000467f817223 */ /* 0x000fe20000010033 */
[----:B------:R-:W-:-:S02]  /*36f0*/  @P6 HADD2.F32 R127, -RZ, R62.H1_H1 ;  /* 0x3000003eff7f6230 */ /* 0x000fc40000004100 */
[C---:B------:R-:W-:Y:S01]  /*3700*/  FMUL.FTZ R3, R68.reuse, R83 ;  /* 0x0000005344037220 */ /* 0x040fe20000410000 */
[--C-:B------:R-:W-:Y:S02]  /*3710*/  @P5 HADD2.F32 R62, -RZ, R60.reuse.H0_H0 ;  /* 0x2000003cff3e5230 */ /* 0x100fe40000004100 */
[C---:B------:R-:W-:Y:S01]  /*3720*/  FMUL.FTZ R2, R68.reuse, R77 ;  /* 0x0000004d44027220 */ /* 0x040fe20000410000 */
[----:B------:R-:W-:Y:S02]  /*3730*/  @P4 HADD2.F32 R81, -RZ, R60.H1_H1 ;  /* 0x3000003cff514230 */ /* 0x000fe40000004100 */
[C---:B------:R-:W-:Y:S01]  /*3740*/  FMUL.FTZ R60, R68.reuse, R129 ;  /* 0x00000081443c7220 */ /* 0x040fe20000410000 */
[----:B------:R-:W-:Y:S01]  /*3750*/  FMUL.FTZ R74, R3, UR6 ;  /* 0x00000006034a7c20 */ /* 0x000fe20008410000 */
[----:B------:R-:W-:Y:S01]  /*3760*/  FMUL.FTZ R68, R68, R79 ;  /* 0x0000004f44447220 */ /* 0x000fe20000410000 */
[----:B------:R-:W-:Y:S02]  /*3770*/  @P0 HADD2.F32 R63, -RZ, R63.H1_H1 ;  /* 0x3000003fff3f0230 */ /* 0x000fe40000004100 */
[----:B------:R-:W-:Y:S01]  /*3780*/  FMUL.FTZ R3, R2, UR6 ;  /* 0x0000000602037c20 */ /* 0x000fe20008410000 */
[----:B------:R-:W-:Y:S01]  /*3790*/  FMUL.FTZ R60, R60, UR6 ;  /* 0x000000063c3c7c20 */ /* 0x000fe20008410000 */
[----:B------:R-:W-:-:S02]  /*37a0*/  HFMA2 R70, -RZ, RZ, 0, 0 ;  /* 0x00000000ff467431 */ /* 0x000fc400000001ff */
[----:B------:R-:W-:Y:S01]  /*37b0*/  FMUL.FTZ R68, R68, UR6 ;  /* 0x0000000644447c20 */ /* 0x000fe20008410000 */
[-C--:B------:R-:W-:Y:S01]  /*37c0*/  @P5 FMUL.FTZ R70, R62, R3.reuse ;  /* 0x000000033e465220 */ /* 0x080fe20000410000 */
[-C--:B------:R-:W-:Y:S01]  /*37d0*/  @P0 FMUL.FTZ R75, R63, R60.reuse ;  /* 0x0000003c3f4b0220 */ /* 0x080fe20000410000 */
[----:B------:R-:W-:Y:S01]  /*37e0*/  FMUL.FTZ R62, R19, R60 ;  /* 0x0000003c133e7220 */ /* 0x000fe20000410000 */
[----:B------:R-:W-:Y:S01]  /*37f0*/  FMUL.FTZ R60, R17, R74 ;  /* 0x0000004a113c7220 */ /* 0x000fe20000410000 */
[----:B------:R-:W-:Y:S01]  /*3800*/  FMUL.FTZ R2, R12, R3 ;  /* 0x000000030c027220 */ /* 0x000fe20000410000 */
[----:B------:R-:W-:Y:S01]  /*3810*/  FMUL.FTZ R3, R13, R68 ;  /* 0x000000440d037220 */ /* 0x000fe20000410000 */
[----:B------:R-:W-:Y:S01]  /*3820*/  HFMA2 R69, -RZ, RZ, 0, 0 ;  /* 0x00000000ff457431 */ /* 0x000fe200000001ff */
[----:B------:R-:W-:Y:S01]  /*3830*/  FSEL R63, R62, RZ, P0 ;  /* 0x000000ff3e3f7208 */ /* 0x000fe20000000000 */
[----:B------:R-:W-:Y:S01]  /*3840*/  @P6 FMUL.FTZ R69, R127, R74 ;  /* 0x0000004a7f456220 */ /* 0x000fe20000410000 */
[----:B------:R-:W-:-:S02]  /*3850*/  FSEL R60, R60, RZ, P6 ;  /* 0x000000ff3c3c7208 */ /* 0x000fc40003000000 */
[----:B------:R-:W-:Y:S02]  /*3860*/  FSEL R2, R2, RZ, P5 ;  /* 0x000000ff02027208 */ /* 0x000fe40002800000 */
[----:B------:R-:W-:Y:S02]  /*3870*/  FSEL R3, R3, RZ, P4 ;  /* 0x000000ff03037208 */ /* 0x000fe40002000000 */
[----:B------:R-:W-:Y:S01]  /*3880*/  MOV R77, RZ ;  /* 0x000000ff004d7202 */ /* 0x000fe20000000f00 */
[----:B------:R-:W-:Y:S01]  /*3890*/  @P4 FMUL.FTZ R77, R81, R68 ;  /* 0x00000044514d4220 */ /* 0x000fe20000410000 */
[----:B------:R-:W-:Y:S02]  /*38a0*/  F2FP.F16.F32.PACK_AB R62, R60, R65 ;  /* 0x000000413c3e723e */ /* 0x000fe400000000ff */
[----:B------:R-:W-:Y:S02]  /*38b0*/  F2FP.F16.F32.PACK_AB R63, R63, R78 ;  /* 0x0000004e3f3f723e */ /* 0x000fe400000000ff */
[----:B------:R-:W-:-:S02]  /*38c0*/  F2FP.F16.F32.PACK_AB R61, R64, R61 ;  /* 0x0000003d403d723e */ /* 0x000fc400000000ff */
[----:B------:R-:W-:Y:S01]  /*38d0*/  F2FP.F16.F32.PACK_AB R60, R3, R2 ;  /* 0x00000002033c723e */ /* 0x000fe200000000ff */
[----:B------:R-:W-:Y:S06]  /*38e0*/  BRA `(.L_x_6154) ;  /* 0x0000000800ec7947 */ /* 0x000fec0003800000 */
.L_x_6152:
        /* <DEDUP_REMOVED lines=9> */
[----:B------:R-:W-:Y:S01]  /*3980*/  FMUL.FTZ R54, R127, R54 ;  /* 0x000000367f367220 */ /* 0x000fe20000410000 */
[----:B------:R-:W-:Y:S01]  /*3990*/  FADD.FTZ R78, R78, -R53 ;  /* 0x800000354e4e7221 */ /* 0x000fe20000010000 */
[----:B------:R-:W-:-:S02]  /*39a0*/  LOP3.LUT P0, RZ, R2, 0xff000000, RZ, 0xc0, !PT ;  /* 0xff00000002ff7812 */ /* 0x000fc4000780c0ff */
[----:B0-----:R-:W-:Y:S01]  /*39b0*/  CS2R R66, SRZ ;  /* 0x0000000000427805 */ /* 0x001fe2000001ff00 */
[----:B------:R-:W-:Y:S01]  /*39c0*/  FMUL.FTZ R52, R54, R68 ;  /* 0x0000004436347220 */ /* 0x000fe20000410000 */
[----:B------:R-:W-:Y:S01]  /*39d0*/  LOP3.LUT P4, RZ, R3, 0xff0000, RZ, 0xc0, !PT ;  /* 0x00ff000003ff7812 */ /* 0x000fe2000788c0ff */
[--C-:B-----5:R-:W-:Y:S02]  /*39e0*/  @P6 HADD2.F32 R56, -RZ, R61.reuse.H0_H0 ;  /* 0x2000003dff386230 */ /* 0x120fe40000004100 */
[----:B------:R-:W-:Y:S01]  /*39f0*/  FADD.FTZ R134, R81, -R134 ;  /* 0x8000008651867221 */ /* 0x000fe20000010000 */
[----:B------:R-:W-:Y:S01]  /*3a00*/  FMUL.FTZ R59, R52, UR6 ;  /* 0x00000006343b7c20 */ /* 0x000fe20008410000 */
[C---:B------:R-:W-:Y:S01]  /*3a10*/  FMUL.FTZ R55, R127.reuse, R58 ;  /* 0x0000003a7f377220 */ /* 0x040fe20000410000 */
[----:B------:R-:W-:Y:S02]  /*3a20*/  @P5 HADD2.F32 R64, -RZ, R62.H0_H0 ;  /* 0x2000003eff405230 */ /* 0x000fe40000004100 */
[C---:B------:R-:W-:Y:S01]  /*3a30*/  FMUL.FTZ R58, R127.reuse, R134 ;  /* 0x000000867f3a7220 */ /* 0x040fe20000410000 */
[----:B------:R-:W-:Y:S01]  /*3a40*/  @P6 FMUL.FTZ R67, R56, R59 ;  /* 0x0000003b38436220 */ /* 0x000fe20000410000 */
[----:B------:R-:W-:Y:S01]  /*3a50*/  FMUL.FTZ R56, R127, R78 ;  /* 0x0000004e7f387220 */ /* 0x000fe20000410000 */
[-C--:B------:R-:W-:Y:S01]  /*3a60*/  FMUL.FTZ R52, R55, R68.reuse ;  /* 0x0000004437347220 */ /* 0x080fe20000410000 */
[----:B------:R-:W-:Y:S01]  /*3a70*/  FMUL.FTZ R57, R58, R68 ;  /* 0x000000443a397220 */ /* 0x000fe20000410000 */
[----:B------:R-:W-:-:S02]  /*3a80*/  @P0 HADD2.F32 R61, -RZ, R61.H1_H1 ;  /* 0x3000003dff3d0230 */ /* 0x000fc40000004100 */
[----:B------:R-:W-:Y:S01]  /*3a90*/  FMUL.FTZ R53, R56, R68 ;  /* 0x0000004438357220 */ /* 0x000fe20000410000 */
[----:B------:R-:W-:Y:S01]  /*3aa0*/  FMUL.FTZ R52, R52, UR6 ;  /* 0x0000000634347c20 */ /* 0x000fe20008410000 */
[----:B------:R-:W-:Y:S02]  /*3ab0*/  @P4 HADD2.F32 R78, -RZ, R63.H0_H0 ;  /* 0x2000003fff4e4230 */ /* 0x000fe40000004100 */
[----:B------:R-:W-:Y:S02]  /*3ac0*/  HFMA2 R71, -RZ, RZ, 0, 0 ;  /* 0x00000000ff477431 */ /* 0x000fe400000001ff */
[----:B------:R-:W-:Y:S01]  /*3ad0*/  FMUL.FTZ R53, R53, UR6 ;  /* 0x0000000635357c20 */ /* 0x000fe20008410000 */
[----:B------:R-:W-:Y:S01]  /*3ae0*/  FMUL.FTZ R57, R57, UR6 ;  /* 0x0000000639397c20 */ /* 0x000fe20008410000 */
[----:B------:R-:W-:Y:S01]  /*3af0*/  MOV R76, RZ ;  /* 0x000000ff004c7202 */ /* 0x000fe20000000f00 */
[-C--:B------:R-:W-:Y:S01]  /*3b00*/  @P0 FMUL.FTZ R66, R61, R52.reuse ;  /* 0x000000343d420220 */ /* 0x080fe20000410000 */
[----:B------:R-:W-:Y:S01]  /*3b10*/  @P5 FMUL.FTZ R71, R64, R53 ;  /* 0x0000003540475220 */ /* 0x000fe20000410000 */
[----:B------:R-:W-:Y:S01]  /*3b20*/  FMUL.FTZ R64, R15, R52 ;  /* 0x000000340f407220 */ /* 0x000fe20000410000 */
[----:B------:R-:W-:Y:S01]  /*3b30*/  @P4 FMUL.FTZ R76, R78, R57 ;  /* 0x000000394e4c4220 */ /* 0x000fe20000410000 */
[----:B------:R-:W-:Y:S01]  /*3b40*/  FMUL.FTZ R61, R14, R59 ;  /* 0x0000003b0e3d7220 */ /* 0x000fe20000410000 */
[----:B------:R-:W-:Y:S01]  /*3b50*/  FMUL.FTZ R65, R16, R53 ;  /* 0x0000003510417220 */ /* 0x000fe20000410000 */
[----:B------:R-:W-:Y:S01]  /*3b60*/  FMUL.FTZ R78, R18, R57 ;  /* 0x00000039124e7220 */ /* 0x000fe20000410000 */
[----:B------:R-:W-:Y:S01]  /*3b70*/  FSEL R64, R64, RZ, P0 ;  /* 0x000000ff40407208 */ /* 0x000fe20000000000 */
[----:B------:R-:W-:Y:S01]  /*3b80*/  FFMA.FTZ R82, R82, R69, R70 ;  /* 0x0000004552527223 */ /* 0x000fe20000010046 */
[----:B------:R-:W-:-:S02]  /*3b90*/  ISETP.GE.U32.AND P0, PT, R2, RZ, PT ;  /* 0x000000ff0200720c */ /* 0x000fc40003f06070 */
[----:B------:R-:W-:Y:S01]  /*3ba0*/  FSEL R61, R61, RZ, P6 ;  /* 0x000000ff3d3d7208 */ /* 0x000fe20003000000 */
[----:B------:R-:W-:Y:S01]  /*3bb0*/  FADD.FTZ R82, R75, -R82 ;  /* 0x800000524b527221 */ /* 0x000fe20000010000 */
[----:B------:R-:W-:Y:S02]  /*3bc0*/  FSEL R65, R65, RZ, P5 ;  /* 0x000000ff41417208 */ /* 0x000fe40002800000 */
[----:B------:R-:W-:Y:S01]  /*3bd0*/  FSEL R78, R78, RZ, P4 ;  /* 0x000000ff4e4e7208 */ /* 0x000fe20002000000 */
[----:B------:R-:W-:Y:S01]  /*3be0*/  FMUL.FTZ R53, R127, R82 ;  /* 0x000000527f357220 */ /* 0x000fe20000410000 */
        /* <DEDUP_REMOVED lines=11> */
[----:B------:R-:W-:Y:S01]  /*3ca0*/  FMUL.FTZ R57, R127, R2 ;  /* 0x000000027f397220 */ /* 0x000fe20000410000 */
[----:B------:R-:W-:-:S02]  /*3cb0*/  @P6 HADD2.F32 R77, -RZ, R62.H1_H1 ;  /* 0x3000003eff4d6230 */ /* 0x000fc40000004100 */
[C---:B------:R-:W-:Y:S01]  /*3cc0*/  FMUL.FTZ R52, R127.reuse, R52 ;  /* 0x000000347f347220 */ /* 0x040fe20000410000 */
[----:B------:R-:W-:Y:S01]  /*3cd0*/  FMUL.FTZ R59, R127, R70 ;  /* 0x000000467f3b7220 */ /* 0x000fe20000410000 */
[-C--:B------:R-:W-:Y:S01]  /*3ce0*/  FMUL.FTZ R3, R57, R68.reuse ;  /* 0x0000004439037220 */ /* 0x080fe20000410000 */
[--C-:B------:R-:W-:Y:S02]  /*3cf0*/  @P5 HADD2.F32 R62, -RZ, R60.reuse.H0_H0 ;  /* 0x2000003cff3e5230 */ /* 0x100fe40000004100 */
[-C--:B------:R-:W-:Y:S01]  /*3d00*/  FMUL.FTZ R2, R52, R68.reuse ;  /* 0x0000004434027220 */ /* 0x080fe20000410000 */
[----:B------:R-:W-:Y:S02]  /*3d10*/  @P4 HADD2.F32 R79, -RZ, R60.H1_H1 ;  /* 0x3000003cff4f4230 */ /* 0x000fe40000004100 */
[-C--:B------:R-:W-:Y:S01]  /*3d20*/  FMUL.FTZ R60, R59, R68.reuse ;  /* 0x000000443b3c7220 */ /* 0x080fe20000410000 */
[----:B------:R-:W-:Y:S01]  /*3d30*/  FMUL.FTZ R74, R3, UR6 ;  /* 0x00000006034a7c20 */ /* 0x000fe20008410000 */
[----:B------:R-:W-:Y:S01]  /*3d40*/  FMUL.FTZ R68, R53, R68 ;  /* 0x0000004435447220 */ /* 0x000fe20000410000 */
[----:B------:R-:W-:-:S02]  /*3d50*/  @P0 HADD2.F32 R63, -RZ, R63.H1_H1 ;  /* 0x3000003fff3f0230 */ /* 0x000fc40000004100 */
[----:B------:R-:W-:Y:S01]  /*3d60*/  FMUL.FTZ R3, R2, UR6 ;  /* 0x0000000602037c20 */ /* 0x000fe20008410000 */
[----:B------:R-:W-:Y:S01]  /*3d70*/  FMUL.FTZ R60, R60, UR6 ;  /* 0x000000063c3c7c20 */ /* 0x000fe20008410000 */
[----:B------:R-:W-:Y:S02]  /*3d80*/  HFMA2 R70, -RZ, RZ, 0, 0 ;  /* 0x00000000ff467431 */ /* 0x000fe400000001ff */
        /* <DEDUP_REMOVED lines=20> */
.L_x_6155:
        /* <DEDUP_REMOVED lines=8> */
[----:B------:R-:W-:Y:S01]  /*3f50*/  FMUL.FTZ R65, R127, R76 ;  /* 0x0000004c7f417220 */ /* 0x000fe20000410000 */
[----:B------:R-:W-:Y:S01]  /*3f60*/  FADD.FTZ R78, R78, -R71 ;  /* 0x800000474e4e7221 */ /* 0x000fe20000010000 */
[----:B------:R-:W-:Y:S01]  /*3f70*/  FADD.FTZ R134, R81, -R134 ;  /* 0x8000008651867221 */ /* 0x000fe20000010000 */
[----:B------:R-:W-:Y:S01]  /*3f80*/  LOP3.LUT P5, RZ, R3, 0xff, RZ, 0xc0, !PT ;  /* 0x000000ff03ff7812 */ /* 0x000fe200078ac0ff */
[----:B------:R-:W-:Y:S01]  /*3f90*/  FMUL.FTZ R64, R68, R65 ;  /* 0x0000004144407220 */ /* 0x000fe20000410000 */
[----:B------:R-:W-:Y:S01]  /*3fa0*/  FMUL.FTZ R65, R127, R128 ;  /* 0x000000807f417220 */ /* 0x000fe20000410000 */
[----:B------:R-:W-:Y:S01]  /*3fb0*/  LOP3.LUT P4, RZ, R3, 0xff0000, RZ, 0xc0, !PT ;  /* 0x00ff000003ff7812 */ /* 0x000fe2000788c0ff */
[----:B0----5:R-:W-:-:S02]  /*3fc0*/  @P6 HADD2.F32 R66, -RZ, R61.H0_H0 ;  /* 0x2000003dff426230 */ /* 0x021fc40000004100 */
[C---:B------:R-:W-:Y:S01]  /*3fd0*/  FMUL.FTZ R81, R127.reuse, R78 ;  /* 0x0000004e7f517220 */ /* 0x040fe20000410000 */
[----:B------:R-:W-:Y:S02]  /*3fe0*/  @P0 HADD2.F32 R131, -RZ, R61.H1_H1 ;  /* 0x3000003dff830230 */ /* 0x000fe40000004100 */
[----:B------:R-:W-:Y:S01]  /*3ff0*/  FMUL.FTZ R129, R127, R134 ;  /* 0x000000867f817220 */ /* 0x000fe20000410000 */
        /* <DEDUP_REMOVED lines=36> */
[----:B------:R-:W-:Y:S01]  /*4240*/  FMUL.FTZ R79, R127, R82 ;  /* 0x000000527f4f7220 */ /* 0x000fe20000410000 */
[----:B------:R-:W-:Y:S01]  /*4250*/  FADD.FTZ R74, R74, -R3 ;  /* 0x800000034a4a7221 */ /* 0x000fe20000010000 */
[----:B------:R-:W-:Y:S01]  /*4260*/  FADD.FTZ R70, R83, -R70 ;  /* 0x8000004653467221 */ /* 0x000fe20000010000 */
[----:B------:R-:W-:Y:S01]  /*4270*/  FMUL.FTZ R3, R127, R2 ;  /* 0x000000027f037220 */ /* 0x000fe20000410000 */
[----:B------:R-:W-:-:S02]  /*4280*/  @P6 HADD2.F32 R83, -RZ, R62.H1_H1 ;  /* 0x3000003eff536230 */ /* 0x000fc40000004100 */
[C---:B------:R-:W-:Y:S01]  /*4290*/  FMUL.FTZ R77, R127.reuse, R74 ;  /* 0x0000004a7f4d7220 */ /* 0x040fe20000410000 */
[----:B------:R-:W-:Y:S01]  /*42a0*/  FMUL.FTZ R127, R127, R70 ;  /* 0x000000467f7f7220 */ /* 0x000fe20000410000 */
[C---:B------:R-:W-:Y:S01]  /*42b0*/  FMUL.FTZ R3, R68.reuse, R3 ;  /* 0x0000000344037220 */ /* 0x040fe20000410000 */
[--C-:B------:R-:W-:Y:S02]  /*42c0*/  @P5 HADD2.F32 R62, -RZ, R60.reuse.H0_H0 ;  /* 0x2000003cff3e5230 */ /* 0x100fe40000004100 */
[C---:B------:R-:W-:Y:S01]  /*42d0*/  FMUL.FTZ R2, R68.reuse, R77 ;  /* 0x0000004d44027220 */ /* 0x040fe20000410000 */
[----:B------:R-:W-:Y:S02]  /*42e0*/  @P4 HADD2.F32 R81, -RZ, R60.H1_H1 ;  /* 0x3000003cff514230 */ /* 0x000fe40000004100 */
[C---:B------:R-:W-:Y:S01]  /*42f0*/  FMUL.FTZ R60, R68.reuse, R127 ;  /* 0x0000007f443c7220 */ /* 0x040fe20000410000 */
[----:B------:R-:W-:Y:S01]  /*4300*/  FMUL.FTZ R74, R3, UR6 ;  /* 0x00000006034a7c20 */ /* 0x000fe20008410000 */
[----:B------:R-:W-:Y:S01]  /*4310*/  FMUL.FTZ R68, R68, R79 ;  /* 0x0000004f44447220 */ /* 0x000fe20000410000 */
[----:B------:R-:W-:-:S02]  /*4320*/  @P0 HADD2.F32 R63, -RZ, R63.H1_H1 ;  /* 0x3000003fff3f0230 */ /* 0x000fc40000004100 */
[----:B------:R-:W-:Y:S01]  /*4330*/  FMUL.FTZ R3, R2, UR6 ;  /* 0x0000000602037c20 */ /* 0x000fe20008410000 */
[----:B------:R-:W-:Y:S01]  /*4340*/  FMUL.FTZ R60, R60, UR6 ;  /* 0x000000063c3c7c20 */ /* 0x000fe20008410000 */
[----:B------:R-:W-:Y:S02]  /*4350*/  HFMA2 R70, -RZ, RZ, 0, 0 ;  /* 0x00000000ff467431 */ /* 0x000fe400000001ff */
[----:B------:R-:W-:Y:S01]  /*4360*/  FMUL.FTZ R68, R68, UR6 ;  /* 0x0000000644447c20 */ /* 0x000fe20008410000 */
[----:B------:R-:W-:Y:S01]  /*4370*/  MOV R75, RZ ;  /* 0x000000ff004b7202 */ /* 0x000fe20000000f00 */
        /* <DEDUP_REMOVED lines=17> */
[----:B------:R-:W-:-:S07]  /*4490*/  F2FP.F16.F32.PACK_AB R60, R3, R2 ;  /* 0x00000002033c723e */ /* 0x000fce00000000ff */
.L_x_6154:
[----:B------:R-:W0:Y:S01]  /*44a0*/  LDC.64 R2, c[0x0][0x380] ;  /* 0x0000e000ff027b82 */ /* 0x000e220000000a00 */
[----:B------:R-:W-:Y:S01]  /*44b0*/  FADD.FTZ R115, R70, R115 ;  /* 0x0000007346737221 */ /* 0x000fe20000010000 */
[----:B------:R-:W-:Y:S01]  /*44c0*/  FADD.FTZ R116, R77, R116 ;  /* 0x000000744d747221 */ /* 0x000fe20000010000 */
[----:B------:R-:W-:Y:S01]  /*44d0*/  PLOP3.LUT P3, PT, P3, PT, PT, 0x8, 0x80 ;  /* 0x000000000080781c */ /* 0x000fe20001f6e170 */
[----:B------:R-:W-:Y:S01]  /*44e0*/  FADD.FTZ R152, R67, R152 ;  /* 0x0000009843987221 */ /* 0x000fe20000010000 */
[----:B------:R-:W-:Y:S01]  /*44f0*/  FADD.FTZ R153, R66, R153 ;  /* 0x0000009942997221 */ /* 0x000fe20000010000 */
[----:B------:R-:W-:Y:S01]  /*4500*/  FADD.FTZ R154, R71, R154 ;  /* 0x0000009a479a7221 */ /* 0x000fe20000010000 */
[----:B------:R-:W-:Y:S01]  /*4510*/  FADD.FTZ R156, R69, R156 ;  /* 0x0000009c459c7221 */ /* 0x000fe20000010000 */
[----:B------:R-:W1:Y:S01]  /*4520*/  @P2 LDC.64 R64, c[0x0][0x478] ;  /* 0x00011e00ff402b82 */ /* 0x000e620000000a00 */
[----:B------:R-:W-:Y:S01]  /*4530*/  FADD.FTZ R157, R76, R157 ;  /* 0x0000009d4c9d7221 */ /* 0x000fe20000010000 */
[----:B------:R-:W-:Y:S01]  /*4540*/  FADD.FTZ R158, R75, R158 ;  /* 0x0000009e4b9e7221 */ /* 0x000fe20000010000 */
[----:B0-----:R-:W-:-:S04]  /*4550*/  IADD3 R125, PT, PT, R125, R2, RZ ;  /* 0x000000027d7d7210 */ /* 0x001fc80007ffe0ff */
[----:B------:R-:W-:Y:S01]  /*4560*/  ISETP.GE.AND P0, PT, R125, R3, PT ;  /* 0x000000037d00720c */ /* 0x000fe20003f06270 */
[----:B-1----:R-:W-:-:S04]  /*4570*/  @P2 IMAD.WIDE.U32 R64, R126, 0x20, R64 ;  /* 0x000000207e402825 */ /* 0x002fc800078e0040 */
[----:B------:R-:W-:Y:S01]  /*4580*/  IMAD.WIDE.U32 R126, R126, 0x10, R72 ;  /* 0x000000107e7e7825 */ /* 0x000fe200078e0048 */
        /* <DEDUP_REMOVED lines=40> */
[----:B-1----:R-:W-:Y:S02]  /*4810*/  MOV R55, R110 ;  /* 0x0000006e00377202 */ /* 0x002fe40000000f00 */
        /* <DEDUP_REMOVED lines=11> */
.L_x_6147:
        /* <DEDUP_REMOVED lines=22> */
.L_x_6157:
        /* <DEDUP_REMOVED lines=13> */
.L_x_8121:


//--------------------- .text._ZN10layer_norm22ln_bwd_finalize_kernelINS_22Kernel_traits_finalizeILj2048Ef6__halffS2_fjLb1ELj1024ELj4ENS_18Kernel_traits_baseILj2048EfS2_fS2_fjLj1024EEEEELb1ELb0EEEvNS_9BwdParamsE --------------------------
	.section	.text._ZN10layer_norm22ln_bwd_finalize_kernelINS_22Kernel_traits_finalizeILj2048Ef6__halffS2_fjLb1ELj1024ELj4ENS_18Kernel_traits_baseILj2048EfS2_fS2_fjLj1024EEEEELb1ELb0EEEvNS_9BwdParamsE,"ax",@progbits
	.align	128
        .global         _ZN10layer_norm22ln_bwd_finalize_kernelINS_22Kernel_traits_finalizeILj2048Ef6__halffS2_fjLb1ELj1024ELj4ENS_18Kernel_traits_baseILj2048EfS2_fS2_fjLj1024EEEEELb1ELb0EEEvNS_9BwdParamsE
        .type           _ZN10layer_norm22ln_bwd_finalize_kernelINS_22Kernel_traits_finalizeILj2048Ef6__halffS2_fjLb1ELj1024ELj4ENS_18Kernel_traits_baseILj2048EfS2_fS2_fjLj1024EEEEELb1ELb0EEEvNS_9BwdParamsE,@function
        .size           _ZN10layer_norm22ln_bwd_finalize_kernelINS_22Kernel_traits_finalizeILj2048Ef6__halffS2_fjLb1ELj1024ELj4ENS_18Kernel_traits_baseILj2048EfS2_fS2_fjLj1024EEEEELb1ELb0EEEvNS_9BwdParamsE,(.L_x_8122 - _ZN10layer_norm22ln_bwd_finalize_kernelINS_22Kernel_traits_finalizeILj2048Ef6__halffS2_fjLb1ELj1024ELj4ENS_18Kernel_traits_baseILj2048EfS2_fS2_fjLj1024EEEEELb1ELb0EEEvNS_9BwdParamsE)
        .other          _ZN10layer_norm22ln_bwd_finalize_kernelINS_22Kernel_traits_finalizeILj2048Ef6__halffS2_fjLb1ELj1024ELj4ENS_18Kernel_traits_baseILj2048EfS2_fS2_fjLj1024EEEEELb1ELb0EEEvNS_9BwdParamsE,@"STO_CUDA_ENTRY STV_DEFAULT"
_ZN10layer_norm22ln_bwd_finalize_kernelINS_22Kernel_traits_finalizeILj2048Ef6__halffS2_fjLb1ELj1024ELj4ENS_18Kernel_traits_baseILj2048EfS2_fS2_fjLj1024EEEEELb1ELb0EEEvNS_9BwdParamsE:
.text._ZN10layer_norm22ln_bwd_finalize_kernelINS_22Kernel_traits_finalizeILj2048Ef6__halffS2_fjLb1ELj1024ELj4ENS_18Kernel_traits_baseILj2048EfS2_fS2_fjLj1024EEEEELb1ELb0EEEvNS_9BwdParamsE:
        /* <DEDUP_REMOVED lines=60> */
.L_x_6162:
        /* <DEDUP_REMOVED lines=87> */
.L_x_6161:
[----:B------:R-:W-:Y:S05]  /*0930*/  BSYNC.RECONVERGENT B1 ;  /* 0x0000000000017941 */ /* 0x000fea0003800200 */
.L_x_6160:
        /* <DEDUP_REMOVED lines=49> */
.L_x_6164:
[----:B------:R-:W-:Y:S05]  /*0c50*/  BSYNC.RECONVERGENT B1 ;  /* 0x0000000000017941 */ /* 0x000fea0003800200 */
.L_x_6163:
        /* <DEDUP_REMOVED lines=29> */
.L_x_6166:
[----:B------:R-:W-:Y:S05]  /*0e30*/  BSYNC.RECONVERGENT B1 ;  /* 0x0000000000017941 */ /* 0x000fea0003800200 */
.L_x_6165:
        /* <DEDUP_REMOVED lines=14> */
.L_x_6159:
[----:B------:R-:W-:Y:S05]  /*0f20*/  BSYNC.RECONVERGENT B0 ;  /* 0x0000000000007941 */ /* 0x000fea0003800200 */
.L_x_6158:
        /* <DEDUP_REMOVED lines=72> */
.L_x_6167:
        /* <DEDUP_REMOVED lines=13> */
.L_x_8122:


//--------------------- .text._ZN10layer_norm13ln_bwd_kernelINS_13Kernel_traitsIf6__halffS2_fjLj2048ELj1ELj1ELj4ELj16ENS_18Kernel_traits_baseILj2048EfS2_fS2_fjLj128EEEEELb1ELb1ELb1ELb0EEEvNS_9BwdParamsE --------------------------
	.section	.text._ZN10layer_norm13ln_bwd_kernelINS_13Kernel_traitsIf6__halffS2_fjLj2048ELj1ELj1ELj4ELj16ENS_18Kernel_traits_baseILj2048EfS2_fS2_fjLj128EEEEELb1ELb1ELb1ELb0EEEvNS_9BwdParamsE,"ax",@progbits
	.align	128
        .global         _ZN10layer_norm13ln_bwd_kernelINS_13Kernel_traitsIf6__halffS2_fjLj2048ELj1ELj1ELj4ELj16ENS_18Kernel_traits_baseILj2048EfS2_fS2_fjLj128EEEEELb1ELb1ELb1ELb0EEEvNS_9BwdParamsE
        .type           _ZN10layer_norm13ln_bwd_kernelINS_13Kernel_traitsIf6__halffS2_fjLj2048ELj1ELj1ELj4ELj16ENS_18Kernel_traits_baseILj2048EfS2_fS2_fjLj128EEEEELb1ELb1ELb1ELb0EEEvNS_9BwdParamsE,@function
        .size           _ZN10layer_norm13ln_bwd_kernelINS_13Kernel_traitsIf6__halffS2_fjLj2048ELj1ELj1ELj4ELj16ENS_18Kernel_traits_baseILj2048EfS2_fS2_fjLj128EEEEELb1ELb1ELb1ELb0EEEvNS_9BwdParamsE,(.L_x_8123 - _ZN10layer_norm13ln_bwd_kernelINS_13Kernel_traitsIf6__halffS2_fjLj2048ELj1ELj1ELj4ELj16ENS_18Kernel_traits_baseILj2048EfS2_fS2_fjLj128EEEEELb1ELb1ELb1ELb0EEEvNS_9BwdParamsE)
        .other          _ZN10layer_norm13ln_bwd_kernelINS_13Kernel_traitsIf6__halffS2_fjLj2048ELj1ELj1ELj4ELj16ENS_18Kernel_traits_baseILj2048EfS2_fS2_fjLj128EEEEELb1ELb1ELb1ELb0EEEvNS_9BwdParamsE,@"STO_CUDA_ENTRY STV_DEFAULT"
_ZN10layer_norm13ln_bwd_kernelINS_13Kernel_traitsIf6__halffS2_fjLj2048ELj1ELj1ELj4ELj16ENS_18Kernel_traits_baseILj2048EfS2_fS2_fjLj128EEEEELb1ELb1ELb1ELb0EEEvNS_9BwdParamsE:
.text._ZN10layer_norm13ln_bwd_kernelINS_13Kernel_traitsIf6__halffS2_fjLj2048ELj1ELj1ELj4ELj16ENS_18Kernel_traits_baseILj2048EfS2_fS2_fjLj128EEEEELb1ELb1ELb1ELb0EEEvNS_9BwdParamsE:
        /* <DEDUP_REMOVED lines=91> */
.L_x_6307:
        /* <DEDUP_REMOVED lines=86> */
[----:B------:R-:W-:Y:S01]  /*0b10*/  FADD.FTZ R132, -R5, R132 ;  /* 0x0000008405847221 */ /* 0x000fe20000010100 */
        /* <DEDUP_REMOVED lines=10> */
[----:B-1----:R-:W-:-:S02]  /*0bc0*/  HADD2.F32 R153, -RZ, R130.H0_H0 ;  /* 0x20000082ff997230 */ /* 0x002fc40000004100 */
[----:B------:R-:W-:Y:S01]  /*0bd0*/  FFMA.FTZ R132, R160, R158, R129 ;  /* 0x0000009ea0847223 */ /* 0x000fe20000010081 */
[----:B------:R-:W-:Y:S02]  /*0be0*/  HADD2.F32 R130, -RZ, R130.H1_H1 ;  /* 0x30000082ff827230 */ /* 0x000fe40000004100 */
[----:B------:R-:W-:Y:S01]  /*0bf0*/  FADD.FTZ R51, R51, R154 ;  /* 0x0000009a33337221 */ /* 0x000fe20000010000 */
[-C--:B------:R-:W-:Y:S01]  /*0c00*/  FFMA.FTZ R67, R156, R154.reuse, R67 ;  /* 0x0000009a9c437223 */ /* 0x080fe20000010043 */
[----:B------:R-:W-:Y:S01]  /*0c10*/  FMUL.FTZ R152, R133, UR28 ;  /* 0x0000001c85987c20 */ /* 0x000fe20008410000 */
[--C-:B------:R-:W-:Y:S02]  /*0c20*/  HADD2.F32 R11, -RZ, R131.reuse.H0_H0 ;  /* 0x20000083ff0b7230 */ /* 0x100fe40000004100 */
        /* <DEDUP_REMOVED lines=30> */
.L_x_6172:
[----:B------:R-:W-:Y:S05]  /*0e10*/  BSYNC.RECONVERGENT B1 ;  /* 0x0000000000017941 */ /* 0x000fea0003800200 */
.L_x_6171:
        /* <DEDUP_REMOVED lines=16> */
[----:B------:R1:W5:Y:S01]  /*0f20*/  @P0 LDG.E.128 R104, desc[UR10][R140.64+0x10] ;  /* 0x0000100a8c680981 */ /* 0x000362000c1e1d00 */
[C---:B---3--:R-:W-:Y:S01]  /*0f30*/  FADD.FTZ R126, -R5.reuse, R126 ;  /* 0x0000007e057e7221 */ /* 0x048fe20000010100 */
[C---:B------:R-:W-:Y:S01]  /*0f40*/  FADD.FTZ R124, -R5.reuse, R124 ;  /* 0x0000007c057c7221 */ /* 0x040fe20000010100 */
[C---:B0-----:R-:W-:Y:S01]  /*0f50*/  FADD.FTZ R143, -R5.reuse, R127 ;  /* 0x0000007f058f7221 */ /* 0x041fe20000010100 */
[C---:B----4-:R-:W-:Y:S01]  /*0f60*/  FADD.FTZ R144, -R5.reuse, R129 ;  /* 0x0000008105907221 */ /* 0x050fe20000010100 */
[C---:B------:R-:W-:Y:S01]  /*0f70*/  FADD.FTZ R142, -R5.reuse, R125 ;  /* 0x0000007d058e7221 */ /* 0x040fe20000010100 */
[----:B------:R-:W-:Y:S01]  /*0f80*/  FADD.FTZ R146, -R5, R131 ;  /* 0x0000008305927221 */ /* 0x000fe20000010100 */
[----:B------:R-:W-:-:S02]  /*0f90*/  HADD2.F32 R145, -RZ, R132.H0_H0 ;  /* 0x20000084ff917230 */ /* 0x000fc40000004100 */
[----:B------:R-:W-:Y:S01]  /*0fa0*/  FMUL.FTZ R127, R126, UR28 ;  /* 0x0000001c7e7f7c20 */ /* 0x000fe20008410000 */
[--C-:B------:R-:W-:Y:S02]  /*0fb0*/  HADD2.F32 R6, -RZ, R133.reuse.H1_H1 ;  /* 0x30000085ff067230 */ /* 0x100fe40000004100 */
[----:B------:R-:W-:Y:S01]  /*0fc0*/  FMUL.FTZ R125, R124, UR28 ;  /* 0x0000001c7c7d7c20 */ /* 0x000fe20008410000 */
[----:B------:R-:W-:Y:S02]  /*0fd0*/  HADD2.F32 R132, -RZ, R132.H1_H1 ;  /* 0x30000084ff847230 */ /* 0x000fe40000004100 */
[----:B------:R-:W-:Y:S01]  /*0fe0*/  FMUL.FTZ R126, R143, UR28 ;  /* 0x0000001c8f7e7c20 */ /* 0x000fe20008410000 */
[----:B------:R-:W-:Y:S02]  /*0ff0*/  HADD2.F32 R131, -RZ, R133.H0_H0 ;  /* 0x20000085ff837230 */ /* 0x000fe40000004100 */
[----:B-1----:R-:W-:Y:S01]  /*1000*/  FMUL.FTZ R140, R144, UR28 ;  /* 0x0000001c908c7c20 */ /* 0x002fe20008410000 */
[-C--:B-----5:R-:W-:Y:S01]  /*1010*/  FMUL.FTZ R144, R80, R145.reuse ;  /* 0x0000009150907220 */ /* 0x0a0fe20000410000 */
[----:B------:R-:W-:Y:S01]  /*1020*/  FMUL.FTZ R124, R142, UR28 ;  /* 0x0000001c8e7c7c20 */ /* 0x000fe20008410000 */
[----:B------:R-:W-:Y:S01]  /*1030*/  FMUL.FTZ R142, R146, UR28 ;  /* 0x0000001c928e7c20 */ /* 0x000fe20008410000 */
[----:B------:R-:W-:Y:S01]  /*1040*/  FADD.FTZ R40, R40, R145 ;  /* 0x0000009128287221 */ /* 0x000fe20000010000 */
[----:B------:R-:W-:Y:S01]  /*1050*/  FFMA.FTZ R56, R125, R145, R56 ;  /* 0x000000917d387223 */ /* 0x000fe20000010038 */
[----:B------:R-:W-:Y:S01]  /*1060*/  FADD.FTZ R43, R43, R6 ;  /* 0x000000062b2b7221 */ /* 0x000fe20000010000 */
[-C--:B------:R-:W-:Y:S01]  /*1070*/  FFMA.FTZ R59, R126, R6.reuse, R59 ;  /* 0x000000067e3b7223 */ /* 0x080fe2000001003b */
[----:B------:R-:W-:Y:S01]  /*1080*/  FMUL.FTZ R147, R83, R6 ;  /* 0x0000000653937220 */ /* 0x000fe20000410000 */
[----:B------:R-:W-:Y:S01]  /*1090*/  FADD.FTZ R128, -R5, R128 ;  /* 0x0000008005807221 */ /* 0x000fe20000010100 */
[----:B------:R-:W-:Y:S01]  /*10a0*/  FMUL.FTZ R145, R81, R132 ;  /* 0x0000008451917220 */ /* 0x000fe20000410000 */
[----:B------:R-:W-:Y:S01]  /*10b0*/  FADD.FTZ R42, R42, R131 ;  /* 0x000000832a2a7221 */ /* 0x000fe20000010000 */
[-C--:B------:R-:W-:Y:S01]  /*10c0*/  FFMA.FTZ R58, R127, R131.reuse, R58 ;  /* 0x000000837f3a7223 */ /* 0x080fe2000001003a */
[----:B------:R-:W-:Y:S01]  /*10d0*/  FMUL.FTZ R146, R82, R131 ;  /* 0x0000008352927220 */ /* 0x000fe20000410000 */
[----:B------:R-:W-:Y:S01]  /*10e0*/  FADD.FTZ R6, R165, R144 ;  /* 0x00000090a5067221 */ /* 0x000fe20000010000 */
[----:B------:R-:W-:Y:S01]  /*10f0*/  FFMA.FTZ R131, R125, R144, R164 ;  /* 0x000000907d837223 */ /* 0x000fe200000100a4 */
[----:B------:R-:W-:-:S02]  /*1100*/  HADD2.F32 R129, -RZ, R134.H0_H0 ;  /* 0x20000086ff817230 */ /* 0x000fc40000004100 */
        /* <DEDUP_REMOVED lines=8> */
[----:B------:R-:W-:Y:S01]  /*1190*/  FADD.FTZ R130, -R5, R130 ;  /* 0x0000008205827221 */ /* 0x000fe20000010100 */
[----:B------:R-:W-:Y:S02]  /*11a0*/  HADD2.F32 R134, -RZ, R134.H1_H1 ;  /* 0x30000086ff867230 */ /* 0x000fe40000004100 */
        /* <DEDUP_REMOVED lines=25> */
.L_x_6170:
        /* <DEDUP_REMOVED lines=27> */
.L_x_6176:
[----:B-1----:R-:W-:Y:S05]  /*14f0*/  BSYNC.RECONVERGENT B1 ;  /* 0x0000000000017941 */ /* 0x002fea0003800200 */
.L_x_6175:
[----:B------:R-:W-:Y:S01]  /*1500*/  CS2R R164, SRZ ;  /* 0x0000000000a47805 */ /* 0x000fe2000001ff00 */
[----:B------:R-:W-:Y:S06]  /*1510*/  @!P2 BRA `(.L_x_6173) ;  /* 0x00000000005ca947 */ /* 0x000fec0003800000 */
[----:B0-----:R-:W0:Y:S02]  /*1520*/  LDC.64 R4, c[0x0][0x3b0] ;  /* 0x0000ec00ff047b82 */ /* 0x001e240000000a00 */
[----:B0-----:R-:W-:-:S05]  /*1530*/  IMAD.WIDE.U32 R4, R135, 0x8, R4 ;  /* 0x0000000887047825 */ /* 0x001fca00078e0004 */
[----:B------:R1:W5:Y:S01]  /*1540*/  LDG.E.64 R138, desc[UR10][R4.64] ;  /* 0x0000000a048a7981 */ /* 0x000362000c1e1b00 */
[----:B------:R-:W-:Y:S05]  /*1550*/  BRA `(.L_x_6173) ;  /* 0x00000000004c7947 */ /* 0x000fea0003800000 */
.L_x_6174:
        /* <DEDUP_REMOVED lines=19> */
.L_x_6173:
[----:B-1----:R-:W-:Y:S05]  /*1690*/  BSYNC.RECONVERGENT B0 ;  /* 0x0000000000007941 */ /* 0x002fea0003800200 */
.L_x_6169:
        /* <DEDUP_REMOVED lines=31> */
.L_x_6178:
[----:B------:R-:W-:Y:S05]  /*1890*/  BSYNC.RECONVERGENT B0 ;  /* 0x0000000000007941 */ /* 0x000fea0003800200 */
.L_x_6177:
        /* <DEDUP_REMOVED lines=39> */
.L_x_6181:
        /* <DEDUP_REMOVED lines=29> */
.L_x_6186:
[----:B------:R-:W-:Y:S05]  /*1ce0*/  BSYNC.RECONVERGENT B1 ;  /* 0x0000000000017941 */ /* 0x000fea0003800200 */
.L_x_6185:
[----:B------:R-:W-:Y:S01]  /*1cf0*/  F2FP.F16.F32.PACK_AB R130, RZ, R130 ;  /* 0x00000082ff82723e */ /* 0x000fe200000000ff */
[----:B------:R-:W-:-:S03]  /*1d00*/  FADD.FTZ R32, R32, R129 ;  /* 0x0000008120207221 */ /* 0x000fc60000010000 */
[----:B------:R-:W-:-:S07]  /*1d10*/  PRMT R112, R130, 0x7610, R112 ;  /* 0x0000761082707816 */ /* 0x000fce0000000070 */
.L_x_6184:
        /* <DEDUP_REMOVED lines=23> */
.L_x_6189:
[----:B------:R-:W-:Y:S05]  /*1e90*/  BSYNC.RECONVERGENT B1 ;  /* 0x0000000000017941 */ /* 0x000fea0003800200 */
.L_x_6188:
[----:B------:R-:W-:Y:S01]  /*1ea0*/  F2FP.F16.F32.PACK_AB R130, RZ, R130 ;  /* 0x00000082ff82723e */ /* 0x000fe200000000ff */
[----:B------:R-:W-:-:S03]  /*1eb0*/  FADD.FTZ R33, R33, R128 ;  /* 0x0000008021217221 */ /* 0x000fc60000010000 */
[----:B------:R-:W-:-:S07]  /*1ec0*/  PRMT R112, R112, 0x5410, R130 ;  /* 0x0000541070707816 */ /* 0x000fce0000000082 */
.L_x_6187:
        /* <DEDUP_REMOVED lines=23> */
.L_x_6192:
[----:B------:R-:W-:Y:S05]  /*2040*/  BSYNC.RECONVERGENT B1 ;  /* 0x0000000000017941 */ /* 0x000fea0003800200 */
.L_x_6191:
[----:B------:R-:W-:Y:S01]  /*2050*/  F2FP.F16.F32.PACK_AB R130, RZ, R130 ;  /* 0x00000082ff82723e */ /* 0x000fe200000000ff */
[----:B------:R-:W-:-:S03]  /*2060*/  FADD.FTZ R34, R34, R129 ;  /* 0x0000008122227221 */ /* 0x000fc60000010000 */
[----:B------:R-:W-:-:S07]  /*2070*/  PRMT R113, R130, 0x7610, R113 ;  /* 0x0000761082717816 */ /* 0x000fce0000000071 */
.L_x_6190:
        /* <DEDUP_REMOVED lines=23> */
.L_x_6195:
[----:B------:R-:W-:Y:S05]  /*21f0*/  BSYNC.RECONVERGENT B1 ;  /* 0x0000000000017941 */ /* 0x000fea0003800200 */
.L_x_6194:
[----:B------:R-:W-:Y:S01]  /*2200*/  F2FP.F16.F32.PACK_AB R130, RZ, R130 ;  /* 0x00000082ff82723e */ /* 0x000fe200000000ff */
[----:B------:R-:W-:-:S03]  /*2210*/  FADD.FTZ R35, R35, R128 ;  /* 0x0000008023237221 */ /* 0x000fc60000010000 */
[----:B------:R-:W-:-:S07]  /*2220*/  PRMT R113, R113, 0x5410, R130 ;  /* 0x0000541071717816 */ /* 0x000fce0000000082 */
.L_x_6193:
        /* <DEDUP_REMOVED lines=23> */
.L_x_6198:
[----:B------:R-:W-:Y:S05]  /*23a0*/  BSYNC.RECONVERGENT B1 ;  /* 0x0000000000017941 */ /* 0x000fea0003800200 */
.L_x_6197:
[----:B------:R-:W-:Y:S01]  /*23b0*/  F2FP.F16.F32.PACK_AB R130, RZ, R130 ;  /* 0x00000082ff82723e */ /* 0x000fe200000000ff */
[----:B------:R-:W-:-:S03]  /*23c0*/  FADD.FTZ R28, R28, R129 ;  /* 0x000000811c1c7221 */ /* 0x000fc60000010000 */
[----:B------:R-:W-:-:S07]  /*23d0*/  PRMT R114, R130, 0x7610, R114 ;  /* 0x0000761082727816 */ /* 0x000fce0000000072 */
.L_x_6196:
        /* <DEDUP_REMOVED lines=21> */
[----:B------:R-:W-:-:S05]  /*2530*/  HADD2.F32 R128, -RZ, R110.H1_H1 ;  /* 0x3000006eff807230 */ /* 0x000fca0000004100 */
[----:B------:R-:W-:-:S07]  /*2540*/  FMUL.FTZ R128, R128, R129 ;  /* 0x0000008180807220 */ /* 0x000fce0000410000 */
.L_x_6201:
[----:B------:R-:W-:Y:S05]  /*2550*/  BSYNC.RECONVERGENT B1 ;  /* 0x0000000000017941 */ /* 0x000fea0003800200 */
.L_x_6200:
[----:B------:R-:W-:Y:S01]  /*2560*/  F2FP.F16.F32.PACK_AB R130, RZ, R130 ;  /* 0x00000082ff82723e */ /* 0x000fe200000000ff */
[----:B------:R-:W-:-:S03]  /*2570*/  FADD.FTZ R29, R29, R128 ;  /* 0x000000801d1d7221 */ /* 0x000fc60000010000 */
[----:B------:R-:W-:-:S07]  /*2580*/  PRMT R114, R114, 0x5410, R130 ;  /* 0x0000541072727816 */ /* 0x000fce0000000082 */
.L_x_6199:
        /* <DEDUP_REMOVED lines=21> */
[----:B------:R-:W-:-:S05]  /*26e0*/  HADD2.F32 R129, -RZ, R111.H0_H0 ;  /* 0x2000006fff817230 */ /* 0x000fca0000004100 */
[----:B------:R-:W-:-:S07]  /*26f0*/  FMUL.FTZ R129, R129, R128 ;  /* 0x0000008081817220 */ /* 0x000fce0000410000 */
.L_x_6204:
[----:B------:R-:W-:Y:S05]  /*2700*/  BSYNC.RECONVERGENT B1 ;  /* 0x0000000000017941 */ /* 0x000fea0003800200 */
.L_x_6203:
[----:B------:R-:W-:Y:S01]  /*2710*/  F2FP.F16.F32.PACK_AB R130, RZ, R130 ;  /* 0x00000082ff82723e */ /* 0x000fe200000000ff */
[----:B------:R-:W-:-:S03]  /*2720*/  FADD.FTZ R30, R30, R129 ;  /* 0x000000811e1e7221 */ /* 0x000fc60000010000 */
[----:B------:R-:W-:-:S07]  /*2730*/  PRMT R115, R130, 0x7610, R115 ;  /* 0x0000761082737816 */ /* 0x000fce0000000073 */
.L_x_6202:
        /* <DEDUP_REMOVED lines=13> */
[----:B------:R-:W-:Y:S01]  /*2810*/  F2FP.F16.F32.PACK_AB R130, RZ, R128 ;  /* 0x00000080ff82723e */ /* 0x000fe200000000ff */
        /* <DEDUP_REMOVED lines=11> */
.L_x_6207:
[----:B------:R-:W-:Y:S05]  /*28d0*/  BSYNC.RECONVERGENT B1 ;  /* 0x0000000000017941 */ /* 0x000fea0003800200 */
.L_x_6206:
[----:B------:R-:W-:Y:S01]  /*28e0*/  FADD.FTZ R31, R31, R128 ;  /* 0x000000801f1f7221 */ /* 0x000fe20000010000 */
[----:B------:R-:W-:Y:S01]  /*28f0*/  PRMT R115, R115, 0x5410, R130 ;  /* 0x0000541073737816 */ /* 0x000fe20000000082 */
[----:B------:R-:W-:Y:S06]  /*2900*/  BRA `(.L_x_6205) ;  /* 0x0000001c00f47947 */ /* 0x000fec0003800000 */
.L_x_6183:
        /* <DEDUP_REMOVED lines=23> */
.L_x_6210:
[----:B------:R-:W-:Y:S05]  /*2a80*/  BSYNC.RECONVERGENT B1 ;  /* 0x0000000000017941 */ /* 0x000fea0003800200 */
.L_x_6209:
[----:B------:R-:W-:Y:S01]  /*2a90*/  F2FP.F16.F32.PACK_AB R118, RZ, R118 ;  /* 0x00000076ff76723e */ /* 0x000fe200000000ff */
[----:B------:R-:W-:-:S03]  /*2aa0*/  FADD.FTZ R32, R32, R117 ;  /* 0x0000007520207221 */ /* 0x000fc60000010000 */
[----:B------:R-:W-:-:S07]  /*2ab0*/  PRMT R112, R118, 0x7610, R112 ;  /* 0x0000761076707816 */ /* 0x000fce0000000070 */
.L_x_6208:
        /* <DEDUP_REMOVED lines=23> */
.L_x_6213:
[----:B------:R-:W-:Y:S05]  /*2c30*/  BSYNC.RECONVERGENT B1 ;  /* 0x0000000000017941 */ /* 0x000fea0003800200 */
.L_x_6212:
[----:B------:R-:W-:Y:S01]  /*2c40*/  F2FP.F16.F32.PACK_AB R118, RZ, R118 ;  /* 0x00000076ff76723e */ /* 0x000fe200000000ff */
[----:B------:R-:W-:-:S03]  /*2c50*/  FADD.FTZ R33, R33, R116 ;  /* 0x0000007421217221 */ /* 0x000fc60000010000 */
[----:B------:R-:W-:-:S07]  /*2c60*/  PRMT R112, R112, 0x5410, R118 ;  /* 0x0000541070707816 */ /* 0x000fce0000000076 */
.L_x_6211:
        /* <DEDUP_REMOVED lines=23> */
.L_x_6216:
[----:B------:R-:W-:Y:S05]  /*2de0*/  BSYNC.RECONVERGENT B1 ;  /* 0x0000000000017941 */ /* 0x000fea0003800200 */
.L_x_6215:
[----:B------:R-:W-:Y:S01]  /*2df0*/  F2FP.F16.F32.PACK_AB R118, RZ, R118 ;  /* 0x00000076ff76723e */ /* 0x000fe200000000ff */
[----:B------:R-:W-:-:S03]  /*2e00*/  FADD.FTZ R34, R34, R117 ;  /* 0x0000007522227221 */ /* 0x000fc60000010000 */
[----:B------:R-:W-:-:S07]  /*2e10*/  PRMT R113, R118, 0x7610, R113 ;  /* 0x0000761076717816 */ /* 0x000fce0000000071 */
.L_x_6214:
        /* <DEDUP_REMOVED lines=23> */
.L_x_6219:
[----:B------:R-:W-:Y:S05]  /*2f90*/  BSYNC.RECONVERGENT B1 ;  /* 0x0000000000017941 */ /* 0x000fea0003800200 */
.L_x_6218:
[----:B------:R-:W-:Y:S01]  /*2fa0*/  F2FP.F16.F32.PACK_AB R118, RZ, R118 ;  /* 0x00000076ff76723e */ /* 0x000fe200000000ff */
[----:B------:R-:W-:-:S03]  /*2fb0*/  FADD.FTZ R35, R35, R116 ;  /* 0x0000007423237221 */ /* 0x000fc60000010000 */
[----:B------:R-:W-:-:S07]  /*2fc0*/  PRMT R113, R113, 0x5410, R118 ;  /* 0x0000541071717816 */ /* 0x000fce0000000076 */
.L_x_6217:
        /* <DEDUP_REMOVED lines=23> */
.L_x_6222:
[----:B------:R-:W-:Y:S05]  /*3140*/  BSYNC.RECONVERGENT B1 ;  /* 0x0000000000017941 */ /* 0x000fea0003800200 */
.L_x_6221:
[----:B------:R-:W-:Y:S01]  /*3150*/  F2FP.F16.F32.PACK_AB R118, RZ, R118 ;  /* 0x00000076ff76723e */ /* 0x000fe200000000ff */
[----:B------:R-:W-:-:S03]  /*3160*/  FADD.FTZ R28, R28, R117 ;  /* 0x000000751c1c7221 */ /* 0x000fc60000010000 */
[----:B------:R-:W-:-:S07]  /*3170*/  PRMT R114, R118, 0x7610, R114 ;  /* 0x0000761076727816 */ /* 0x000fce0000000072 */
.L_x_6220:
        /* <DEDUP_REMOVED lines=23> */
.L_x_6225:
[----:B------:R-:W-:Y:S05]  /*32f0*/  BSYNC.RECONVERGENT B1 ;  /* 0x0000000000017941 */ /* 0x000fea0003800200 */
.L_x_6224:
[----:B------:R-:W-:Y:S01]  /*3300*/  F2FP.F16.F32.PACK_AB R118, RZ, R118 ;  /* 0x00000076ff76723e */ /* 0x000fe200000000ff */
[----:B------:R-:W-:-:S03]  /*3310*/  FADD.FTZ R29, R29, R116 ;  /* 0x000000741d1d7221 */ /* 0x000fc60000010000 */
[----:B------:R-:W-:-:S07]  /*3320*/  PRMT R114, R114, 0x5410, R118 ;  /* 0x0000541072727816 */ /* 0x000fce0000000076 */
.L_x_6223:
        /* <DEDUP_REMOVED lines=23> */
.L_x_6228:
[----:B------:R-:W-:Y:S05]  /*34a0*/  BSYNC.RECONVERGENT B1 ;  /* 0x0000000000017941 */ /* 0x000fea0003800200 */
.L_x_6227:
[----:B------:R-:W-:Y:S01]  /*34b0*/  F2FP.F16.F32.PACK_AB R118, RZ, R118 ;  /* 0x00000076ff76723e */ /* 0x000fe200000000ff */
[----:B------:R-:W-:-:S03]  /*34c0*/  FADD.FTZ R30, R30, R117 ;  /* 0x000000751e1e7221 */ /* 0x000fc60000010000 */
[----:B------:R-:W-:-:S07]  /*34d0*/  PRMT R115, R118, 0x7610, R115 ;  /* 0x0000761076737816 */ /* 0x000fce0000000073 */
.L_x_6226:
        /* <DEDUP_REMOVED lines=39> */
[----:B------:R-:W-:-:S05]  /*3750*/  @P0 HADD2.F32 R129, -RZ, R111.H1_H1 ;  /* 0x3000006fff810230 */ /* 0x000fca0000004100 */
[-C--:B------:R-:W-:Y:S01]  /*3760*/  @P0 FMUL.FTZ R128, R129, R130.reuse ;  /* 0x0000008281800220 */ /* 0x080fe20000410000 */
[----:B------:R-:W-:-:S03]  /*3770*/  FMUL.FTZ R130, R87, R130 ;  /* 0x0000008257827220 */ /* 0x000fc60000410000 */
[----:B------:R-:W-:Y:S02]  /*3780*/  FADD.FTZ R31, R31, R128 ;  /* 0x000000801f1f7221 */ /* 0x000fe40000010000 */
[----:B------:R-:W-:-:S04]  /*3790*/  FSEL R130, R130, RZ, P0 ;  /* 0x000000ff82827208 */ /* 0x000fc80000000000 */
[----:B------:R-:W-:-:S04]  /*37a0*/  F2FP.F16.F32.PACK_AB R130, RZ, R130 ;  /* 0x00000082ff82723e */ /* 0x000fc800000000ff */
[----:B------:R-:W-:Y:S01]  /*37b0*/  PRMT R115, R115, 0x5410, R130 ;  /* 0x0000541073737816 */ /* 0x000fe20000000082 */
[----:B------:R-:W-:Y:S06]  /*37c0*/  BRA `(.L_x_6205) ;  /* 0x0000001000447947 */ /* 0x000fec0003800000 */
.L_x_6182:
        /* <DEDUP_REMOVED lines=15> */
[----:B------:R-:W-:-:S05]  /*38c0*/  @P0 HADD2.F32 R128, -RZ, R108.H0_H0 ;  /* 0x2000006cff800230 */ /* 0x000fca0000004100 */
[-C--:B------:R-:W-:Y:S01]  /*38d0*/  @P0 FMUL.FTZ R129, R128, R133.reuse ;  /* 0x0000008580810220 */ /* 0x080fe20000410000 */
[----:B------:R-:W-:-:S03]  /*38e0*/  FMUL.FTZ R128, R88, R133 ;  /* 0x0000008558807220 */ /* 0x000fc60000410000 */
[----:B------:R-:W-:Y:S02]  /*38f0*/  FADD.FTZ R32, R32, R129 ;  /* 0x0000008120207221 */ /* 0x000fe40000010000 */
[----:B------:R-:W-:-:S04]  /*3900*/  FSEL R128, R128, RZ, P0 ;  /* 0x000000ff80807208 */ /* 0x000fc80000000000 */
[----:B------:R-:W-:-:S04]  /*3910*/  F2FP.F16.F32.PACK_AB R128, RZ, R128 ;  /* 0x00000080ff80723e */ /* 0x000fc800000000ff */
[----:B------:R-:W-:-:S07]  /*3920*/  PRMT R112, R128, 0x7610, R112 ;  /* 0x0000761080707816 */ /* 0x000fce0000000070 */
.L_x_6230:
[----:B------:R-:W-:Y:S05]  /*3930*/  BRA.U !UP3, `(.L_x_6231) ;  /* 0x000000010b407547 */ /* 0x000fea000b800000 */
[----:B------:R-:W-:Y:S02]  /*3940*/  PLOP3.LUT P3, PT, PT, PT, UP2, 0x80, 0x8 ;  /* 0x000000000008781c */ /* 0x000fe40003f6f028 */
[----:B-----5:R-:W-:Y:S02]  /*3950*/  LOP3.LUT P0, RZ, R136, 0xff00, RZ, 0xc0, !PT ;  /* 0x0000ff0088ff7812 */ /* 0x020fe4000780c0ff */
[----:B------:R-:W-:-:S09]  /*3960*/  MOV R128, R17 ;  /* 0x0000001100807202 */ /* 0x000fd20000000f00 */
[----:B------:R-:W-:-:S04]  /*3970*/  @P3 FFMA.FTZ R129, R160, UR6, R6 ;  /* 0x00000006a0813c23 */ /* 0x000fc80008010006 */
[----:B------:R-:W-:Y:S01]  /*3980*/  @P3 FADD.FTZ R130, R158, -R129 ;  /* 0x800000819e823221 */ /* 0x000fe20000010000 */
[----:B------:R-:W-:-:S03]  /*3990*/  @P0 HADD2.F32 R129, -RZ, R108.H1_H1 ;  /* 0x3000006cff810230 */ /* 0x000fc60000004100 */
[----:B------:R-:W-:-:S04]  /*39a0*/  @P3 FFMA.FTZ R128, R130, UR28, R17 ;  /* 0x0000001c82803c23 */ /* 0x000fc80008010011 */
[----:B------:R-:W-:-:S04]  /*39b0*/  FMUL.FTZ R128, R128, UR21 ;  /* 0x0000001580807c20 */ /* 0x000fc80008410000 */
[----:B------:R-:W-:Y:S01]  /*39c0*/  FMUL.FTZ R130, R128, UR20 ;  /* 0x0000001480827c20 */ /* 0x000fe20008410000 */
[----:B------:R-:W-:-:S03]  /*39d0*/  HFMA2 R128, -RZ, RZ, 0, 0 ;  /* 0x00000000ff807431 */ /* 0x000fc600000001ff */
[-C--:B------:R-:W-:Y:S01]  /*39e0*/  @P0 FMUL.FTZ R128, R129, R130.reuse ;  /* 0x0000008281800220 */ /* 0x080fe20000410000 */
[----:B------:R-:W-:-:S03]  /*39f0*/  FMUL.FTZ R129, R89, R130 ;  /* 0x0000008259817220 */ /* 0x000fc60000410000 */
[----:B------:R-:W-:Y:S02]  /*3a00*/  FADD.FTZ R33, R33, R128 ;  /* 0x0000008021217221 */ /* 0x000fe40000010000 */
[----:B------:R-:W-:-:S04]  /*3a10*/  FSEL R129, R129, RZ, P0 ;  /* 0x000000ff81817208 */ /* 0x000fc80000000000 */
[----:B------:R-:W-:-:S04]  /*3a20*/  F2FP.F16.F32.PACK_AB R129, RZ, R129 ;  /* 0x00000081ff81723e */ /* 0x000fc800000000ff */
[----:B------:R-:W-:-:S07]  /*3a30*/  PRMT R112, R112, 0x5410, R129 ;  /* 0x0000541070707816 */ /* 0x000fce0000000081 */
.L_x_6231:
        /* <DEDUP_REMOVED lines=17> */
.L_x_6232:
        /* <DEDUP_REMOVED lines=17> */
.L_x_6233:
        /* <DEDUP_REMOVED lines=17> */
.L_x_6234:
[----:B------:R-:W-:Y:S05]  /*3d70*/  BRA.U !UP3, `(.L_x_6235) ;  /* 0x000000010b407547 */ /* 0x000fea000b800000 */
[----:B------:R-:W-:Y:S02]  /*3d80*/  PLOP3.LUT P3, PT, PT, PT, UP2, 0x80, 0x8 ;  /* 0x000000000008781c */ /* 0x000fe40003f6f028 */
[----:B-----5:R-:W-:-:S11]  /*3d90*/  LOP3.LUT P0, RZ, R137, 0xff00, RZ, 0xc0, !PT ;  /* 0x0000ff0089ff7812 */ /* 0x020fd6000780c0ff */
[----:B------:R-:W-:Y:S02]  /*3da0*/  @P3 FFMA.FTZ R128, R152, UR6, R6 ;  /* 0x0000000698803c23 */ /* 0x000fe40008010006 */
[----:B------:R-:W-:Y:S02]  /*3db0*/  @P0 HADD2.F32 R129, -RZ, R110.H1_H1 ;  /* 0x3000006eff810230 */ /* 0x000fe40000004100 */
[----:B------:R-:W-:Y:S01]  /*3dc0*/  @P3 FADD.FTZ R130, R7, -R128 ;  /* 0x8000008007823221 */ /* 0x000fe20000010000 */
[----:B------:R-:W-:-:S03]  /*3dd0*/  MOV R128, R13 ;  /* 0x0000000d00807202 */ /* 0x000fc60000000f00 */
        /* <DEDUP_REMOVED lines=10> */
.L_x_6235:
[----:B------:R-:W-:Y:S05]  /*3e80*/  BRA.U !UP3, `(.L_x_6236) ;  /* 0x000000010b407547 */ /* 0x000fea000b800000 */
[----:B------:R-:W-:Y:S02]  /*3e90*/  PLOP3.LUT P3, PT, PT, PT, UP2, 0x80, 0x8 ;  /* 0x000000000008781c */ /* 0x000fe40003f6f028 */
[----:B-----5:R-:W-:Y:S02]  /*3ea0*/  LOP3.LUT P0, RZ, R137, 0xff0000, RZ, 0xc0, !PT ;  /* 0x00ff000089ff7812 */ /* 0x020fe4000780c0ff */
[----:B------:R-:W-:-:S09]  /*3eb0*/  MOV R128, R14 ;  /* 0x0000000e00807202 */ /* 0x000fd20000000f00 */
[----:B------:R-:W-:-:S04]  /*3ec0*/  @P3 FFMA.FTZ R129, R9, UR6, R6 ;  /* 0x0000000609813c23 */ /* 0x000fc80008010006 */
[----:B------:R-:W-:-:S04]  /*3ed0*/  @P3 FADD.FTZ R129, R8, -R129 ;  /* 0x8000008108813221 */ /* 0x000fc80000010000 */
        /* <DEDUP_REMOVED lines=11> */
.L_x_6236:
[----:B------:R-:W-:Y:S05]  /*3f90*/  BRA.U !UP3, `(.L_x_6205) ;  /* 0x000000090b507547 */ /* 0x000fea000b800000 */
[----:B------:R-:W-:Y:S02]  /*3fa0*/  PLOP3.LUT P3, PT, PT, PT, UP2, 0x80, 0x8 ;  /* 0x000000000008781c */ /* 0x000fe40003f6f028 */
[----:B-----5:R-:W-:-:S04]  /*3fb0*/  ISETP.GE.U32.AND P0, PT, R136, RZ, PT ;  /* 0x000000ff8800720c */ /* 0x020fc80003f06070 */
[----:B------:R-:W-:-:S07]  /*3fc0*/  ISETP.GE.U32.AND.EX P0, PT, R137, 0x1000000, PT, P0 ;  /* 0x010000008900780c */ /* 0x000fce0003f06100 */
[----:B------:R-:W-:-:S04]  /*3fd0*/  @P3 FFMA.FTZ R128, R10, UR6, R6 ;  /* 0x000000060a803c23 */ /* 0x000fc80008010006 */
[----:B------:R-:W-:Y:S01]  /*3fe0*/  @P3 FADD.FTZ R130, R11, -R128 ;  /* 0x800000800b823221 */ /* 0x000fe20000010000 */
[----:B------:R-:W-:Y:S01]  /*3ff0*/  MOV R128, R15 ;  /* 0x0000000f00807202 */ /* 0x000fe20000000f00 */
[----:B------:R-:W-:Y:S02]  /*4000*/  @P0 HADD2.F32 R129, -RZ, R111.H1_H1 ;  /* 0x3000006fff810230 */ /* 0x000fe40000004100 */
        /* <DEDUP_REMOVED lines=9> */
[----:B------:R-:W-:Y:S01]  /*40a0*/  PRMT R115, R115, 0x5410, R129 ;  /* 0x0000541073737816 */ /* 0x000fe20000000081 */
[----:B------:R-:W-:Y:S06]  /*40b0*/  BRA `(.L_x_6205) ;  /* 0x0000000800087947 */ /* 0x000fec0003800000 */
.L_x_6229:
[----:B------:R-:W-:Y:S02]  /*40c0*/  PLOP3.LUT P0, PT, PT, PT, UP2, 0x80, 0x8 ;  /* 0x000000000008781c */ /* 0x000fe40003f0f028 */
[----:B-----5:R-:W-:Y:S02]  /*40d0*/  MOV R120, R12 ;  /* 0x0000000c00787202 */ /* 0x020fe40000000f00 */
[----:B------:R-:W-:-:S09]  /*40e0*/  MOV R122, R14 ;  /* 0x0000000e007a7202 */ /* 0x000fd20000000f00 */
[--C-:B------:R-:W-:Y:S01]  /*40f0*/  @P0 FFMA.FTZ R118, R159, UR6, R6.reuse ;  /* 0x000000069f760c23 */ /* 0x100fe20008010006 */
[--C-:B------:R-:W-:Y:S01]  /*4100*/  @P0 FFMA.FTZ R117, R160, UR6, R6.reuse ;  /* 0x00000006a0750c23 */ /* 0x100fe20008010006 */
[----:B------:R-:W-:Y:S02]  /*4110*/  @P0 FFMA.FTZ R123, R9, UR6, R6 ;  /* 0x00000006097b0c23 */ /* 0x000fe40008010006 */
[----:B------:R-:W-:Y:S01]  /*4120*/  @P0 FADD.FTZ R119, R157, -R118 ;  /* 0x800000769d770221 */ /* 0x000fe20000010000 */
[----:B------:R-:W-:Y:S01]  /*4130*/  MOV R118, R18 ;  /* 0x0000001200767202 */ /* 0x000fe20000000f00 */
[----:B------:R-:W-:Y:S01]  /*4140*/  @P0 FADD.FTZ R116, R158, -R117 ;  /* 0x800000759e740221 */ /* 0x000fe20000010000 */
[----:B------:R-:W-:Y:S01]  /*4150*/  MOV R117, R17 ;  /* 0x0000001100757202 */ /* 0x000fe20000000f00 */
[----:B------:R-:W-:Y:S01]  /*4160*/  @P0 FFMA.FTZ R118, R119, UR28, R18 ;  /* 0x0000001c77760c23 */ /* 0x000fe20008010012 */
[----:B------:R-:W-:Y:S01]  /*4170*/  @P0 FFMA.FTZ R119, R156, UR6, R6 ;  /* 0x000000069c770c23 */ /* 0x000fe20008010006 */
[----:B------:R-:W-:Y:S01]  /*4180*/  @P0 FFMA.FTZ R117, R116, UR28, R17 ;  /* 0x0000001c74750c23 */ /* 0x000fe20008010011 */
[----:B------:R-:W-:-:S02]  /*4190*/  @P0 FADD.FTZ R123, R8, -R123 ;  /* 0x8000007b087b0221 */ /* 0x000fc40000010000 */
[----:B------:R-:W-:Y:S01]  /*41a0*/  @P0 FADD.FTZ R116, R154, -R119 ;  /* 0x800000779a740221 */ /* 0x000fe20000010000 */
[----:B------:R-:W-:Y:S01]  /*41b0*/  MOV R119, R19 ;  /* 0x0000001300777202 */ /* 0x000fe20000000f00 */
[----:B------:R-:W-:Y:S01]  /*41c0*/  @P0 FFMA.FTZ R122, R123, UR28, R14 ;  /* 0x0000001c7b7a0c23 */ /* 0x000fe2000801000e */
[----:B------:R-:W-:Y:S01]  /*41d0*/  MOV R123, R15 ;  /* 0x0000000f007b7202 */ /* 0x000fe20000000f00 */
        /* <DEDUP_REMOVED lines=20> */
[----:B------:R-:W-:-:S05]  /*4320*/  @P0 HADD2.F32 R128, -RZ, R108.H0_H0 ;  /* 0x2000006cff800230 */ /* 0x000fca0000004100 */
[-C--:B------:R-:W-:Y:S01]  /*4330*/  @P0 FMUL.FTZ R129, R128, R133.reuse ;  /* 0x0000008580810220 */ /* 0x080fe20000410000 */
[----:B------:R-:W-:-:S03]  /*4340*/  FMUL.FTZ R133, R88, R133 ;  /* 0x0000008558857220 */ /* 0x000fc60000410000 */
[----:B------:R-:W-:Y:S02]  /*4350*/  FADD.FTZ R32, R32, R129 ;  /* 0x0000008120207221 */ /* 0x000fe40000010000 */
[----:B------:R-:W-:-:S04]  /*4360*/  FSEL R133, R133, RZ, P0 ;  /* 0x000000ff85857208 */ /* 0x000fc80000000000 */
[----:B------:R-:W-:-:S04]  /*4370*/  F2FP.F16.F32.PACK_AB R133, RZ, R133 ;  /* 0x00000085ff85723e */ /* 0x000fc800000000ff */
[----:B------:R-:W-:-:S07]  /*4380*/  PRMT R112, R133, 0x7610, R112 ;  /* 0x0000761085707816 */ /* 0x000fce0000000070 */
.L_x_6237:
[----:B------:R-:W-:Y:S05]  /*4390*/  BRA.U !UP3, `(.L_x_6238) ;  /* 0x000000010b2c7547 */ /* 0x000fea000b800000 */
[----:B------:R-:W-:Y:S01]  /*43a0*/  LOP3.LUT P0, RZ, R136, 0xff00, RZ, 0xc0, !PT ;  /* 0x0000ff0088ff7812 */ /* 0x000fe2000780c0ff */
[----:B------:R-:W-:-:S04]  /*43b0*/  FMUL.FTZ R128, R117, UR21 ;  /* 0x0000001575807c20 */ /* 0x000fc80008410000 */
[----:B------:R-:W-:Y:S01]  /*43c0*/  FMUL.FTZ R130, R128, UR20 ;  /* 0x0000001480827c20 */ /* 0x000fe20008410000 */
[----:B------:R-:W-:-:S07]  /*43d0*/  MOV R128, RZ ;  /* 0x000000ff00807202 */ /* 0x000fce0000000f00 */
[----:B------:R-:W-:-:S05]  /*43e0*/  @P0 HADD2.F32 R129, -RZ, R108.H1_H1 ;  /* 0x3000006cff810230 */ /* 0x000fca0000004100 */
[-C--:B------:R-:W-:Y:S01]  /*43f0*/  @P0 FMUL.FTZ R128, R129, R130.reuse ;  /* 0x0000008281800220 */ /* 0x080fe20000410000 */
[----:B------:R-:W-:-:S03]  /*4400*/  FMUL.FTZ R130, R89, R130 ;  /* 0x0000008259827220 */ /* 0x000fc60000410000 */
[----:B------:R-:W-:Y:S02]  /*4410*/  FADD.FTZ R33, R33, R128 ;  /* 0x0000008021217221 */ /* 0x000fe40000010000 */
[----:B------:R-:W-:-:S04]  /*4420*/  FSEL R130, R130, RZ, P0 ;  /* 0x000000ff82827208 */ /* 0x000fc80000000000 */
[----:B------:R-:W-:-:S04]  /*4430*/  F2FP.F16.F32.PACK_AB R130, RZ, R130 ;  /* 0x00000082ff82723e */ /* 0x000fc800000000ff */
[----:B------:R-:W-:-:S07]  /*4440*/  PRMT R112, R112, 0x5410, R130 ;  /* 0x0000541070707816 */ /* 0x000fce0000000082 */
.L_x_6238:
[----:B------:R-:W-:Y:S05]  /*4450*/  BRA.U !UP3, `(.L_x_6239) ;  /* 0x000000010b2c7547 */ /* 0x000fea000b800000 */
        /* <DEDUP_REMOVED lines=11> */
.L_x_6239:
        /* <DEDUP_REMOVED lines=12> */
.L_x_6240:
        /* <DEDUP_REMOVED lines=12> */
.L_x_6241:
        /* <DEDUP_REMOVED lines=12> */
.L_x_6242:
        /* <DEDUP_REMOVED lines=12> */
.L_x_6243:
[----:B------:R-:W-:Y:S05]  /*4810*/  BRA.U !UP3, `(.L_x_6205) ;  /* 0x000000010b307547 */ /* 0x000fea000b800000 */
[----:B------:R-:W-:Y:S01]  /*4820*/  ISETP.GE.U32.AND P0, PT, R136, RZ, PT ;  /* 0x000000ff8800720c */ /* 0x000fe20003f06070 */
[----:B------:R-:W-:-:S03]  /*4830*/  FMUL.FTZ R128, R123, UR21 ;  /* 0x000000157b807c20 */ /* 0x000fc60008410000 */
[----:B------:R-:W-:Y:S01]  /*4840*/  ISETP.GE.U32.AND.EX P0, PT, R137, 0x1000000, PT, P0 ;  /* 0x010000008900780c */ /* 0x000fe20003f06100 */
[----:B------:R-:W-:Y:S01]  /*4850*/  FMUL.FTZ R130, R128, UR20 ;  /* 0x0000001480827c20 */ /* 0x000fe20008410000 */
[----:B------:R-:W-:-:S11]  /*4860*/  MOV R128, RZ ;  /* 0x000000ff00807202 */ /* 0x000fd60000000f00 */
[----:B------:R-:W-:-:S05]  /*4870*/  @P0 HADD2.F32 R129, -RZ, R111.H1_H1 ;  /* 0x3000006fff810230 */ /* 0x000fca0000004100 */
[-C--:B------:R-:W-:Y:S01]  /*4880*/  @P0 FMUL.FTZ R128, R129, R130.reuse ;  /* 0x0000008281800220 */ /* 0x080fe20000410000 */
[----:B------:R-:W-:-:S03]  /*4890*/  FMUL.FTZ R129, R87, R130 ;  /* 0x0000008257817220 */ /* 0x000fc60000410000 */
[----:B------:R-:W-:Y:S02]  /*48a0*/  FADD.FTZ R31, R31, R128 ;  /* 0x000000801f1f7221 */ /* 0x000fe40000010000 */
[----:B------:R-:W-:-:S04]  /*48b0*/  FSEL R129, R129, RZ, P0 ;  /* 0x000000ff81817208 */ /* 0x000fc80000000000 */
[----:B------:R-:W-:-:S04]  /*48c0*/  F2FP.F16.F32.PACK_AB R129, RZ, R129 ;  /* 0x00000081ff81723e */ /* 0x000fc800000000ff */
[----:B------:R-:W-:-:S07]  /*48d0*/  PRMT R115, R115, 0x5410, R129 ;  /* 0x0000541073737816 */ /* 0x000fce0000000081 */
.L_x_6205:
        /* <DEDUP_REMOVED lines=13> */
.L_x_6180:
[----:B------:R-:W-:Y:S05]  /*49b0*/  BSYNC.RECONVERGENT B0 ;  /* 0x0000000000007941 */ /* 0x000fea0003800200 */
.L_x_6179:
        /* <DEDUP_REMOVED lines=8> */
.L_x_6246:
        /* <DEDUP_REMOVED lines=50> */
.L_x_6249:
        /* <DEDUP_REMOVED lines=12> */
.L_x_6250:
        /* <DEDUP_REMOVED lines=12> */
.L_x_6251:
        /* <DEDUP_REMOVED lines=12> */
.L_x_6252:
        /* <DEDUP_REMOVED lines=12> */
.L_x_6253:
        /* <DEDUP_REMOVED lines=12> */
.L_x_6254:
        /* <DEDUP_REMOVED lines=12> */
.L_x_6255:
        /* <DEDUP_REMOVED lines=14> */
.L_x_6248:
        /* <DEDUP_REMOVED lines=17> */
.L_x_6257:
[----:B------:R-:W-:Y:S05]  /*53d0*/  BRA.U !UP3, `(.L_x_6258) ;  /* 0x000000010b407547 */ /* 0x000fea000b800000 */
[----:B------:R-:W-:Y:S02]  /*53e0*/  PLOP3.LUT P4, PT, PT, PT, UP2, 0x80, 0x8 ;  /* 0x000000000008781c */ /* 0x000fe40003f8f028 */
[----:B-----5:R-:W-:-:S11]  /*53f0*/  LOP3.LUT P0, RZ, R138, 0xff00, RZ, 0xc0, !PT ;  /* 0x0000ff008aff7812 */ /* 0x020fd6000780c0ff */
[----:B01----:R-:W-:Y:S02]  /*5400*/  @P4 FFMA.FTZ R4, R124, UR6, R6 ;  /* 0x000000067c044c23 */ /* 0x003fe40008010006 */
        /* <DEDUP_REMOVED lines=13> */
.L_x_6258:
        /* <DEDUP_REMOVED lines=17> */
.L_x_6259:
        /* <DEDUP_REMOVED lines=17> */
.L_x_6260:
        /* <DEDUP_REMOVED lines=17> */
.L_x_6261:
        /* <DEDUP_REMOVED lines=17> */
.L_x_6262:
        /* <DEDUP_REMOVED lines=17> */
.L_x_6263:
[----:B------:R-:W-:Y:S05]  /*5a30*/  BRA.U !UP3, `(.L_x_6256) ;  /* 0x0000001d0b447547 */ /* 0x000fea000b800000 */
[----:B------:R-:W-:Y:S02]  /*5a40*/  PLOP3.LUT P4, PT, PT, PT, UP2, 0x80, 0x8 ;  /* 0x000000000008781c */ /* 0x000fe40003f8f028 */
[----:B-----5:R-:W-:Y:S02]  /*5a50*/  ISETP.GE.U32.AND P0, PT, R138, RZ, PT ;  /* 0x000000ff8a00720c */ /* 0x020fe40003f06070 */
[----:B01----:R-:W-:Y:S02]  /*5a60*/  MOV R4, R107 ;  /* 0x0000006b00047202 */ /* 0x003fe40000000f00 */
[----:B------:R-:W-:-:S07]  /*5a70*/  ISETP.GE.U32.AND.EX P0, PT, R139, 0x1000000, PT, P0 ;  /* 0x010000008b00780c */ /* 0x000fce0003f06100 */
[----:B------:R-:W-:-:S04]  /*5a80*/  @P4 FFMA.FTZ R6, R142, UR6, R6 ;  /* 0x000000068e064c23 */ /* 0x000fc80008010006 */
[----:B------:R-:W-:Y:S02]  /*5a90*/  @P4 FADD.FTZ R6, R151, -R6 ;  /* 0x8000000697064221 */ /* 0x000fe40000010000 */
        /* <DEDUP_REMOVED lines=12> */
.L_x_6247:
        /* <DEDUP_REMOVED lines=27> */
.L_x_6267:
[----:B------:R-:W-:Y:S05]  /*5d10*/  BSYNC.RECONVERGENT B1 ;  /* 0x0000000000017941 */ /* 0x000fea0003800200 */
.L_x_6266:
[----:B------:R-:W-:Y:S01]  /*5d20*/  F2FP.F16.F32.PACK_AB R116, RZ, R116 ;  /* 0x00000074ff74723e */ /* 0x000fe200000000ff */
[----:B------:R-:W-:-:S03]  /*5d30*/  FADD.FTZ R24, R24, R5 ;  /* 0x0000000518187221 */ /* 0x000fc60000010000 */
[----:B------:R-:W-:-:S07]  /*5d40*/  PRMT R112, R116, 0x7610, R112 ;  /* 0x0000761074707816 */ /* 0x000fce0000000070 */
.L_x_6265:
        /* <DEDUP_REMOVED lines=23> */
.L_x_6270:
[----:B------:R-:W-:Y:S05]  /*5ec0*/  BSYNC.RECONVERGENT B1 ;  /* 0x0000000000017941 */ /* 0x000fea0003800200 */
.L_x_6269:
[----:B------:R-:W-:Y:S01]  /*5ed0*/  F2FP.F16.F32.PACK_AB R5, RZ, R5 ;  /* 0x00000005ff05723e */ /* 0x000fe200000000ff */
[----:B------:R-:W-:-:S03]  /*5ee0*/  FADD.FTZ R25, R25, R4 ;  /* 0x0000000419197221 */ /* 0x000fc60000010000 */
[----:B------:R-:W-:-:S07]  /*5ef0*/  PRMT R112, R112, 0x5410, R5 ;  /* 0x0000541070707816 */ /* 0x000fce0000000005 */
.L_x_6268:
        /* <DEDUP_REMOVED lines=23> */
.L_x_6273:
[----:B------:R-:W-:Y:S05]  /*6070*/  BSYNC.RECONVERGENT B1 ;  /* 0x0000000000017941 */ /* 0x000fea0003800200 */
.L_x_6272:
[----:B------:R-:W-:Y:S01]  /*6080*/  F2FP.F16.F32.PACK_AB R116, RZ, R116 ;  /* 0x00000074ff74723e */ /* 0x000fe200000000ff */
[----:B------:R-:W-:-:S03]  /*6090*/  FADD.FTZ R26, R26, R5 ;  /* 0x000000051a1a7221 */ /* 0x000fc60000010000 */
[----:B------:R-:W-:-:S07]  /*60a0*/  PRMT R113, R116, 0x7610, R113 ;  /* 0x0000761074717816 */ /* 0x000fce0000000071 */
.L_x_6271:
        /* <DEDUP_REMOVED lines=23> */
.L_x_6276:
[----:B------:R-:W-:Y:S05]  /*6220*/  BSYNC.RECONVERGENT B1 ;  /* 0x0000000000017941 */ /* 0x000fea0003800200 */
.L_x_6275:
[----:B------:R-:W-:Y:S01]  /*6230*/  F2FP.F16.F32.PACK_AB R5, RZ, R5 ;  /* 0x00000005ff05723e */ /* 0x000fe200000000ff */
[----:B------:R-:W-:-:S03]  /*6240*/  FADD.FTZ R27, R27, R4 ;  /* 0x000000041b1b7221 */ /* 0x000fc60000010000 */
[----:B------:R-:W-:-:S07]  /*6250*/  PRMT R113, R113, 0x5410, R5 ;  /* 0x0000541071717816 */ /* 0x000fce0000000005 */
.L_x_6274:
        /* <DEDUP_REMOVED lines=23> */
.L_x_6279:
[----:B------:R-:W-:Y:S05]  /*63d0*/  BSYNC.RECONVERGENT B1 ;  /* 0x0000000000017941 */ /* 0x000fea0003800200 */
.L_x_6278:
[----:B------:R-:W-:Y:S01]  /*63e0*/  F2FP.F16.F32.PACK_AB R116, RZ, R116 ;  /* 0x00000074ff74723e */ /* 0x000fe200000000ff */
[----:B------:R-:W-:-:S03]  /*63f0*/  FADD.FTZ R20, R20, R5 ;  /* 0x0000000514147221 */ /* 0x000fc60000010000 */
[----:B------:R-:W-:-:S07]  /*6400*/  PRMT R114, R116, 0x7610, R114 ;  /* 0x0000761074727816 */ /* 0x000fce0000000072 */
.L_x_6277:
        /* <DEDUP_REMOVED lines=23> */
.L_x_6282:
[----:B------:R-:W-:Y:S05]  /*6580*/  BSYNC.RECONVERGENT B1 ;  /* 0x0000000000017941 */ /* 0x000fea0003800200 */
.L_x_6281:
[----:B------:R-:W-:Y:S01]  /*6590*/  F2FP.F16.F32.PACK_AB R5, RZ, R5 ;  /* 0x00000005ff05723e */ /* 0x000fe200000000ff */
[----:B------:R-:W-:-:S03]  /*65a0*/  FADD.FTZ R21, R21, R4 ;  /* 0x0000000415157221 */ /* 0x000fc60000010000 */
[----:B------:R-:W-:-:S07]  /*65b0*/  PRMT R114, R114, 0x5410, R5 ;  /* 0x0000541072727816 */ /* 0x000fce0000000005 */
.L_x_6280:
        /* <DEDUP_REMOVED lines=23> */
.L_x_6285:
[----:B------:R-:W-:Y:S05]  /*6730*/  BSYNC.RECONVERGENT B1 ;  /* 0x0000000000017941 */ /* 0x000fea0003800200 */
.L_x_6284:
[----:B------:R-:W-:Y:S01]  /*6740*/  F2FP.F16.F32.PACK_AB R116, RZ, R116 ;  /* 0x00000074ff74723e */ /* 0x000fe200000000ff */
[----:B------:R-:W-:-:S03]  /*6750*/  FADD.FTZ R22, R22, R5 ;  /* 0x0000000516167221 */ /* 0x000fc60000010000 */
[----:B------:R-:W-:-:S07]  /*6760*/  PRMT R115, R116, 0x7610, R115 ;  /* 0x0000761074737816 */ /* 0x000fce0000000073 */
.L_x_6283:
        /* <DEDUP_REMOVED lines=47> */
.L_x_6264:
        /* <DEDUP_REMOVED lines=23> */
.L_x_6288:
[----:B------:R-:W-:Y:S05]  /*6bd0*/  BSYNC.RECONVERGENT B1 ;  /* 0x0000000000017941 */ /* 0x000fea0003800200 */
.L_x_6287:
[----:B------:R-:W-:Y:S01]  /*6be0*/  F2FP.F16.F32.PACK_AB R128, RZ, R128 ;  /* 0x00000080ff80723e */ /* 0x000fe200000000ff */
[----:B------:R-:W-:-:S03]  /*6bf0*/  FADD.FTZ R24, R24, R5 ;  /* 0x0000000518187221 */ /* 0x000fc60000010000 */
[----:B------:R-:W-:-:S07]  /*6c00*/  PRMT R112, R128, 0x7610, R112 ;  /* 0x0000761080707816 */ /* 0x000fce0000000070 */
.L_x_6286:
        /* <DEDUP_REMOVED lines=23> */
.L_x_6291:
[----:B------:R-:W-:Y:S05]  /*6d80*/  BSYNC.RECONVERGENT B1 ;  /* 0x0000000000017941 */ /* 0x000fea0003800200 */
.L_x_6290:
[----:B------:R-:W-:Y:S01]  /*6d90*/  F2FP.F16.F32.PACK_AB R128, RZ, R128 ;  /* 0x00000080ff80723e */ /* 0x000fe200000000ff */
[----:B------:R-:W-:-:S03]  /*6da0*/  FADD.FTZ R25, R25, R4 ;  /* 0x0000000419197221 */ /* 0x000fc60000010000 */
[----:B------:R-:W-:-:S07]  /*6db0*/  PRMT R112, R112, 0x5410, R128 ;  /* 0x0000541070707816 */ /* 0x000fce0000000080 */
.L_x_6289:
        /* <DEDUP_REMOVED lines=23> */
.L_x_6294:
[----:B------:R-:W-:Y:S05]  /*6f30*/  BSYNC.RECONVERGENT B1 ;  /* 0x0000000000017941 */ /* 0x000fea0003800200 */
.L_x_6293:
[----:B------:R-:W-:Y:S01]  /*6f40*/  F2FP.F16.F32.PACK_AB R128, RZ, R128 ;  /* 0x00000080ff80723e */ /* 0x000fe200000000ff */
[----:B------:R-:W-:-:S03]  /*6f50*/  FADD.FTZ R26, R26, R5 ;  /* 0x000000051a1a7221 */ /* 0x000fc60000010000 */
[----:B------:R-:W-:-:S07]  /*6f60*/  PRMT R113, R128, 0x7610, R113 ;  /* 0x0000761080717816 */ /* 0x000fce0000000071 */
.L_x_6292:
        /* <DEDUP_REMOVED lines=23> */
.L_x_6297:
[----:B------:R-:W-:Y:S05]  /*70e0*/  BSYNC.RECONVERGENT B1 ;  /* 0x0000000000017941 */ /* 0x000fea0003800200 */
.L_x_6296:
[----:B------:R-:W-:Y:S01]  /*70f0*/  F2FP.F16.F32.PACK_AB R128, RZ, R128 ;  /* 0x00000080ff80723e */ /* 0x000fe200000000ff */
[----:B------:R-:W-:-:S03]  /*7100*/  FADD.FTZ R27, R27, R4 ;  /* 0x000000041b1b7221 */ /* 0x000fc60000010000 */
[----:B------:R-:W-:-:S07]  /*7110*/  PRMT R113, R113, 0x5410, R128 ;  /* 0x0000541071717816 */ /* 0x000fce0000000080 */
.L_x_6295:
        /* <DEDUP_REMOVED lines=23> */
.L_x_6300:
[----:B------:R-:W-:Y:S05]  /*7290*/  BSYNC.RECONVERGENT B1 ;  /* 0x0000000000017941 */ /* 0x000fea0003800200 */
.L_x_6299:
[----:B------:R-:W-:Y:S01]  /*72a0*/  F2FP.F16.F32.PACK_AB R128, RZ, R128 ;  /* 0x00000080ff80723e */ /* 0x000fe200000000ff */
[----:B------:R-:W-:-:S03]  /*72b0*/  FADD.FTZ R20, R20, R5 ;  /* 0x0000000514147221 */ /* 0x000fc60000010000 */
[----:B------:R-:W-:-:S07]  /*72c0*/  PRMT R114, R128, 0x7610, R114 ;  /* 0x0000761080727816 */ /* 0x000fce0000000072 */
.L_x_6298:
        /* <DEDUP_REMOVED lines=23> */
.L_x_6303:
[----:B------:R-:W-:Y:S05]  /*7440*/  BSYNC.RECONVERGENT B1 ;  /* 0x0000000000017941 */ /* 0x000fea0003800200 */
.L_x_6302:
[----:B------:R-:W-:Y:S01]  /*7450*/  F2FP.F16.F32.PACK_AB R128, RZ, R128 ;  /* 0x00000080ff80723e */ /* 0x000fe200000000ff */
[----:B------:R-:W-:-:S03]  /*7460*/  FADD.FTZ R21, R21, R4 ;  /* 0x0000000415157221 */ /* 0x000fc60000010000 */
[----:B------:R-:W-:-:S07]  /*7470*/  PRMT R114, R114, 0x5410, R128 ;  /* 0x0000541072727816 */ /* 0x000fce0000000080 */
.L_x_6301:
        /* <DEDUP_REMOVED lines=23> */
.L_x_6306:
[----:B------:R-:W-:Y:S05]  /*75f0*/  BSYNC.RECONVERGENT B1 ;  /* 0x0000000000017941 */ /* 0x000fea0003800200 */
.L_x_6305:
[----:B------:R-:W-:Y:S01]  /*7600*/  F2FP.F16.F32.PACK_AB R128, RZ, R128 ;  /* 0x00000080ff80723e */ /* 0x000fe200000000ff */
[----:B------:R-:W-:-:S03]  /*7610*/  FADD.FTZ R22, R22, R5 ;  /* 0x0000000516167221 */ /* 0x000fc60000010000 */
[----:B------:R-:W-:-:S07]  /*7620*/  PRMT R115, R128, 0x7610, R115 ;  /* 0x0000761080737816 */ /* 0x000fce0000000073 */
.L_x_6304:
        /* <DEDUP_REMOVED lines=8> */
[----:B------:R-:W-:Y:S01]  /*76b0*/  FMUL.FTZ R4, R4, UR21 ;  /* 0x0000001504047c20 */ /* 0x000fe20008410000 */
[----:B------:R-:W-:-:S03]  /*76c0*/  @P0 HADD2.F32 R5, -RZ, R111.H1_H1 ;  /* 0x3000006fff050230 */ /* 0x000fc60000004100 */
        /* <DEDUP_REMOVED lines=8> */
.L_x_6256:
        /* <DEDUP_REMOVED lines=9> */
.L_x_6245:
[----:B------:R-:W-:Y:S05]  /*77e0*/  BSYNC.RECONVERGENT B0 ;  /* 0x0000000000007941 */ /* 0x000fea0003800200 */
.L_x_6244:
[----:B------:R-:W-:Y:S02]  /*77f0*/  UIADD3 UR9, UPT, UPT, UR9, UR26, URZ ;  /* 0x0000001a09097290 */ /* 0x000fe4000fffe0ff */
[----:B------:R-:W-:Y:S02]  /*7800*/  UPLOP3.LUT UP1, UPT, UPT, UPT, UP1, 0x40, 0x4 ;  /* 0x000000000004789c */ /* 0x000fe40003f2e810 */
[----:B------:R-:W-:-:S09]  /*7810*/  UISETP.GE.AND UP0, UPT, UR9, UR27, UPT ;  /* 0x0000001b0900728c */ /* 0x000fd2000bf06270 */
[----:B------:R-:W-:Y:S05]  /*7820*/  BRA.U !UP0, `(.L_x_6307) ;  /* 0xffffff8d08607547 */ /* 0x000fea000b83ffff */
.L_x_6168:
        /* <DEDUP_REMOVED lines=19> */
.L_x_6309:
[----:B------:R-:W-:Y:S05]  /*7960*/  BSYNC.RECONVERGENT B0 ;  /* 0x0000000000007941 */ /* 0x000fea0003800200 */
.L_x_6308:
        /* <DEDUP_REMOVED lines=14> */
.L_x_6310:
        /* <DEDUP_REMOVED lines=11> */
.L_x_8123:


//--------------------- .text._ZN10layer_norm22ln_bwd_finalize_kernelINS_22Kernel_traits_finalizeILj2048Ef6__halffS2_fjLb1ELj1024ELj4ENS_18Kernel_traits_baseILj2048EfS2_fS2_fjLj1024EEEEELb1ELb1EEEvNS_9BwdParamsE --------------------------
	.section	.text._ZN10layer_norm22ln_bwd_finalize_kernelINS_22Kernel_traits_finalizeILj2048Ef6__halffS2_fjLb1ELj1024ELj4ENS_18Kernel_traits_baseILj2048EfS2_fS2_fjLj1024EEEEELb1ELb1EEEvNS_9BwdParamsE,"ax",@progbits
	.align	128
        .global         _ZN10layer_norm22ln_bwd_finalize_kernelINS_22Kernel_traits_finalizeILj2048Ef6__halffS2_fjLb1ELj1024ELj4ENS_18Kernel_traits_baseILj2048EfS2_fS2_fjLj1024EEEEELb1ELb1EEEvNS_9BwdParamsE
        .type           _ZN10layer_norm22ln_bwd_finalize_kernelINS_22Kernel_traits_finalizeILj2048Ef6__halffS2_fjLb1ELj1024ELj4ENS_18Kernel_traits_baseILj2048EfS2_fS2_fjLj1024EEEEELb1ELb1EEEvNS_9BwdParamsE,@function
        .size           _ZN10layer_norm22ln_bwd_finalize_kernelINS_22Kernel_traits_finalizeILj2048Ef6__halffS2_fjLb1ELj1024ELj4ENS_18Kernel_traits_baseILj2048EfS2_fS2_fjLj1024EEEEELb1ELb1EEEvNS_9BwdParamsE,(.L_x_8124 - _ZN10layer_norm22ln_bwd_finalize_kernelINS_22Kernel_traits_finalizeILj2048Ef6__halffS2_fjLb1ELj1024ELj4ENS_18Kernel_traits_baseILj2048EfS2_fS2_fjLj1024EEEEELb1ELb1EEEvNS_9BwdParamsE)
        .other          _ZN10layer_norm22ln_bwd_finalize_kernelINS_22Kernel_traits_finalizeILj2048Ef6__halffS2_fjLb1ELj1024ELj4ENS_18Kernel_traits_baseILj2048EfS2_fS2_fjLj1024EEEEELb1ELb1EEEvNS_9BwdParamsE,@"STO_CUDA_ENTRY STV_DEFAULT"
_ZN10layer_norm22ln_bwd_finalize_kernelINS_22Kernel_traits_finalizeILj2048Ef6__halffS2_fjLb1ELj1024ELj4ENS_18Kernel_traits_baseILj2048EfS2_fS2_fjLj1024EEEEELb1ELb1EEEvNS_9BwdParamsE:
.text._ZN10layer_norm22ln_bwd_finalize_kernelINS_22Kernel_traits_finalizeILj2048Ef6__halffS2_fjLb1ELj1024ELj4ENS_18Kernel_traits_baseILj2048EfS2_fS2_fjLj1024EEEEELb1ELb1EEEvNS_9BwdParamsE:
        /* <DEDUP_REMOVED lines=60> */
.L_x_6315:
        /* <DEDUP_REMOVED lines=87> */
.L_x_6314:
[----:B------:R-:W-:Y:S05]  /*0930*/  BSYNC.RECONVERGENT B1 ;  /* 0x0000000000017941 */ /* 0x000fea0003800200 */
.L_x_6313:
        /* <DEDUP_REMOVED lines=50> */
.L_x_6317:
[----:B------:R-:W-:Y:S05]  /*0c60*/  BSYNC.RECONVERGENT B1 ;  /* 0x0000000000017941 */ /* 0x000fea0003800200 */
.L_x_6316:
        /* <DEDUP_REMOVED lines=30> */
.L_x_6319:
[----:B------:R-:W-:Y:S05]  /*0e50*/  BSYNC.RECONVERGENT B1 ;  /* 0x0000000000017941 */ /* 0x000fea0003800200 */
.L_x_6318:
        /* <DEDUP_REMOVED lines=15> */
.L_x_6312:
[----:B------:R-:W-:Y:S05]  /*0f50*/  BSYNC.RECONVERGENT B0 ;  /* 0x0000000000007941 */ /* 0x000fea0003800200 */
.L_x_6311:
        /* <DEDUP_REMOVED lines=70> */
.L_x_6320:
        /* <DEDUP_REMOVED lines=12> */
.L_x_8124:


//--------------------- .text._ZN10layer_norm13ln_bwd_kernelINS_13Kernel_traitsIf6__halffS2_fjLj2048ELj1ELj1ELj4ELj16ENS_18Kernel_traits_baseILj2048EfS2_fS2_fjLj128EEEEELb1ELb1ELb1ELb1EEEvNS_9BwdParamsE --------------------------
	.section	.text._ZN10layer_norm13ln_bwd_kernelINS_13Kernel_traitsIf6__halffS2_fjLj2048ELj1ELj1ELj4ELj16ENS_18Kernel_traits_baseILj2048EfS2_fS2_fjLj128EEEEELb1ELb1ELb1ELb1EEEvNS_9BwdParamsE,"ax",@progbits
	.align	128
        .global         _ZN10layer_norm13ln_bwd_kernelINS_13Kernel_traitsIf6__halffS2_fjLj2048ELj1ELj1ELj4ELj16ENS_18Kernel_traits_baseILj2048EfS2_fS2_fjLj128EEEEELb1ELb1ELb1ELb1EEEvNS_9BwdParamsE
        .type           _ZN10layer_norm13ln_bwd_kernelINS_13Kernel_traitsIf6__halffS2_fjLj2048ELj1ELj1ELj4ELj16ENS_18Kernel_traits_baseILj2048EfS2_fS2_fjLj128EEEEELb1ELb1ELb1ELb1EEEvNS_9BwdParamsE,@function
        .size           _ZN10layer_norm13ln_bwd_kernelINS_13Kernel_traitsIf6__halffS2_fjLj2048ELj1ELj1ELj4ELj16ENS_18Kernel_traits_baseILj2048EfS2_fS2_fjLj128EEEEELb1ELb1ELb1ELb1EEEvNS_9BwdParamsE,(.L_x_8125 - _ZN10layer_norm13ln_bwd_kernelINS_13Kernel_traitsIf6__halffS2_fjLj2048ELj1ELj1ELj4ELj16ENS_18Kernel_traits_baseILj2048EfS2_fS2_fjLj128EEEEELb1ELb1ELb1ELb1EEEvNS_9BwdParamsE)
        .other          _ZN10layer_norm13ln_bwd_kernelINS_13Kernel_traitsIf6__halffS2_fjLj2048ELj1ELj1ELj4ELj16ENS_18Kernel_traits_baseILj2048EfS2_fS2_fjLj128EEEEELb1ELb1ELb1ELb1EEEvNS_9BwdParamsE,@"STO_CUDA_ENTRY STV_DEFAULT"
_ZN10layer_norm13ln_bwd_kernelINS_13Kernel_traitsIf6__halffS2_fjLj2048ELj1ELj1ELj4ELj16ENS_18Kernel_traits_baseILj2048EfS2_fS2_fjLj128EEEEELb1ELb1ELb1ELb1EEEvNS_9BwdParamsE:
.text._ZN10layer_norm13ln_bwd_kernelINS_13Kernel_traitsIf6__halffS2_fjLj2048ELj1ELj1ELj4ELj16ENS_18Kernel_traits_baseILj2048EfS2_fS2_fjLj128EEEEELb1ELb1ELb1ELb1EEEvNS_9BwdParamsE:
        /* <DEDUP_REMOVED lines=52> */
.L_x_6450:
        /* <DEDUP_REMOVED lines=29> */
[----:B------:R-:W-:Y:S01]  /*0510*/  IMAD.WIDE.U32 R150, R147, 0x20, R150 ;  /* 0x0000002093967825 */ /* 0x000fe200078e0096 */
[----:B------:R-:W2:Y:S03]  /*0520*/  LDG.E.128 R140, desc[UR10][R148.64] ;  /* 0x0000000a948c7981 */ /* 0x000ea6000c1e1d00 */
[C---:B---3--:R-:W-:Y:S01]  /*0530*/  IMAD.WIDE.U32 R122, R5.reuse, 0x10, R136 ;  /* 0x00000010057a7825 */ /* 0x048fe200078e0088 */
[----:B------:R-:W3:Y:S04]  /*0540*/  LDG.E.128 R128, desc[UR10][R150.64] ;  /* 0x0000000a96807981 */ /* 0x000ee8000c1e1d00 */
[----:B------:R0:W3:Y:S04]  /*0550*/  LDG.E.128 R124, desc[UR10][R148.64+0x10] ;  /* 0x0000100a947c7981 */ /* 0x0000e8000c1e1d00 */
[----:B------:R-:W3:Y:S04]  /*0560*/  LDG.E.128 R120, desc[UR10][R122.64] ;  /* 0x0000000a7a787981 */ /* 0x000ee8000c1e1d00 */
[----:B------:R1:W3:Y:S01]  /*0570*/  LDG.E.128 R132, desc[UR10][R150.64+0x10] ;  /* 0x0000100a96847981 */ /* 0x0002e2000c1e1d00 */
[----:B------:R-:W-:-:S05]  /*0580*/  IADD3 R5, PT, PT, R5, 0x80, RZ ;  /* 0x0000008005057810 */ /* 0x000fca0007ffe0ff */
[----:B------:R-:W-:Y:S01]  /*0590*/  IMAD.WIDE.U32 R136, R5, 0x10, R136 ;  /* 0x0000001005887825 */ /* 0x000fe200078e0088 */
[----:B------:R-:W-:Y:S02]  /*05a0*/  MOV R5, UR7 ;  /* 0x0000000700057c02 */ /* 0x000fe40008000f00 */
[----:B------:R-:W-:-:S03]  /*05b0*/  ISETP.NE.U32.AND P0, PT, RZ, UR6, PT ;  /* 0x00000006ff007c0c */ /* 0x000fc6000bf05070 */
[----:B------:R-:W3:Y:S01]  /*05c0*/  LDG.E.128 R136, desc[UR10][R136.64] ;  /* 0x0000000a88887981 */ /* 0x000ee2000c1e1d00 */
[----:B------:R-:W-:Y:S02]  /*05d0*/  ISETP.NE.AND.EX P0, PT, R5, RZ, PT, P0 ;  /* 0x000000ff0500720c */ /* 0x000fe40003f05300 */
[----:B-----5:R-:W-:-:S11]  /*05e0*/  ISETP.GE.AND P1, PT, R6, 0x1, PT ;  /* 0x000000010600780c */ /* 0x020fd60003f26270 */
[----:B0-----:R-:W0:Y:S02]  /*05f0*/  @P0 LDC.64 R148, c[0x0][0x438] ;  /* 0x00010e00ff940b82 */ /* 0x001e240000000a00 */
[----:B------:R-:W-:-:S05]  /*0600*/  @P1 IADD3 R144, PT, PT, R6, -0x1, RZ ;  /* 0xffffffff06901810 */ /* 0x000fca0007ffe0ff */
[----:B------:R-:W-:Y:S01]  /*0610*/  @P1 IMAD R152, R144, R145, RZ ;  /* 0x0000009190981224 */ /* 0x000fe200078e02ff */
[----:B------:R-:W-:Y:S01]  /*0620*/  MOV R165, RZ ;  /* 0x000000ff00a57202 */ /* 0x000fe20000000f00 */
[----:B------:R-:W0:Y:S03]  /*0630*/  LDC.64 R144, c[0x0][0x3b0] ;  /* 0x0000ec00ff907b82 */ /* 0x000e260000000a00 */
[----:B------:R-:W-:-:S04]  /*0640*/  @P1 SHF.R.S32.HI R153, RZ, 0x1f, R152 ;  /* 0x0000001fff991819 */ /* 0x000fc80000011498 */
[----:B------:R-:W-:Y:S01]  /*0650*/  @P1 LEA.HI R154, R153, R152, RZ, 0x3 ;  /* 0x00000098999a1211 */ /* 0x000fe200078f18ff */
[----:B-1----:R-:W1:Y:S03]  /*0660*/  @P0 LDC.64 R150, c[0x0][0x438] ;  /* 0x00010e00ff960b82 */ /* 0x002e660000000a00 */
        /* <DEDUP_REMOVED lines=15> */
[C---:B------:R-:W-:Y:S01]  /*0760*/  FADD.FTZ R7, -R144.reuse, R141 ;  /* 0x0000008d90077221 */ /* 0x040fe20000010100 */
[C---:B------:R-:W-:Y:S01]  /*0770*/  FADD.FTZ R141, -R144.reuse, R142 ;  /* 0x0000008e908d7221 */ /* 0x040fe20000010100 */
[----:B---3--:R-:W-:Y:S01]  /*0780*/  FADD.FTZ R151, -R144, R128 ;  /* 0x0000008090977221 */ /* 0x008fe20000010100 */
[----:B------:R-:W-:Y:S01]  /*0790*/  FMUL.FTZ R3, R4, R3 ;  /* 0x0000000304037220 */ /* 0x000fe20000410000 */
[C---:B------:R-:W-:Y:S01]  /*07a0*/  FADD.FTZ R143, -R144.reuse, R143 ;  /* 0x0000008f908f7221 */ /* 0x040fe20000010100 */
[C---:B------:R-:W-:Y:S01]  /*07b0*/  FADD.FTZ R129, -R144.reuse, R129 ;  /* 0x0000008190817221 */ /* 0x040fe20000010100 */
[C---:B------:R-:W-:Y:S01]  /*07c0*/  FADD.FTZ R145, -R144.reuse, R124 ;  /* 0x0000007c90917221 */ /* 0x040fe20000010100 */
[C---:B------:R-:W-:Y:S01]  /*07d0*/  FADD.FTZ R125, -R144.reuse, R125 ;  /* 0x0000007d907d7221 */ /* 0x040fe20000010100 */
[----:B------:R-:W-:Y:S02]  /*07e0*/  HADD2.F32 R128, -RZ, R120.H0_H0 ;  /* 0x20000078ff807230 */ /* 0x000fe40000004100 */
        /* <DEDUP_REMOVED lines=10> */
[----:B------:R-:W-:Y:S02]  /*0890*/  HADD2.F32 R146, -RZ, R120.H1_H1 ;  /* 0x30000078ff927230 */ /* 0x000fe40000004100 */
[----:B------:R-:W-:Y:S01]  /*08a0*/  FADD.FTZ R100, R100, R128 ;  /* 0x0000008064647221 */ /* 0x000fe20000010000 */
[-C--:B------:R-:W-:Y:S01]  /*08b0*/  FFMA.FTZ R60, R3, R128.reuse, R60 ;  /* 0x00000080033c7223 */ /* 0x080fe2000001003c */
[----:B------:R-:W-:Y:S01]  /*08c0*/  FMUL.FTZ R128, R68, R128 ;  /* 0x0000008044807220 */ /* 0x000fe20000410000 */
[----:B------:R-:W-:Y:S02]  /*08d0*/  HADD2.F32 R134, -RZ, R121.H1_H1 ;  /* 0x30000079ff867230 */ /* 0x000fe40000004100 */
[C---:B------:R-:W-:Y:S01]  /*08e0*/  FMUL.FTZ R130, R4.reuse, R143 ;  /* 0x0000008f04827220 */ /* 0x040fe20000410000 */
[--C-:B------:R-:W-:Y:S02]  /*08f0*/  HADD2.F32 R132, -RZ, R122.reuse.H0_H0 ;  /* 0x2000007aff847230 */ /* 0x100fe40000004100 */
[----:B------:R-:W-:Y:S01]  /*0900*/  FMUL.FTZ R120, R4, R7 ;  /* 0x0000000704787220 */ /* 0x000fe20000410000 */
[----:B------:R-:W-:-:S02]  /*0910*/  HADD2.F32 R142, -RZ, R122.H1_H1 ;  /* 0x3000007aff8e7230 */ /* 0x000fc40000004100 */
[----:B------:R-:W-:Y:S01]  /*0920*/  FADD.FTZ R102, R102, R144 ;  /* 0x0000009066667221 */ /* 0x000fe20000010000 */
[-C--:B------:R-:W-:Y:S01]  /*0930*/  FFMA.FTZ R62, R141, R144.reuse, R62 ;  /* 0x000000908d3e7223 */ /* 0x080fe2000001003e */
[----:B------:R-:W-:Y:S01]  /*0940*/  FMUL.FTZ R122, R70, R144 ;  /* 0x00000090467a7220 */ /* 0x000fe20000410000 */
[----:B------:R-:W-:Y:S01]  /*0950*/  FMUL.FTZ R7, R69, R146 ;  /* 0x0000009245077220 */ /* 0x000fe20000410000 */
[----:B------:R-:W-:Y:S01]  /*0960*/  FMUL.FTZ R144, R4, R127 ;  /* 0x0000007f04907220 */ /* 0x000fe20000410000 */
[----:B------:R-:W-:Y:S01]  /*0970*/  FADD.FTZ R154, RZ, R128 ;  /* 0x00000080ff9a7221 */ /* 0x000fe20000010000 */
[--C-:B------:R-:W-:Y:S02]  /*0980*/  HADD2.F32 R163, -RZ, R123.reuse.H0_H0 ;  /* 0x2000007bffa37230 */ /* 0x100fe40000004100 */
[----:B------:R-:W-:Y:S01]  /*0990*/  FFMA.FTZ R127, R3, R128, RZ ;  /* 0x00000080037f7223 */ /* 0x000fe200000100ff */
[----:B------:R-:W-:Y:S02]  /*09a0*/  HADD2.F32 R140, -RZ, R123.H1_H1 ;  /* 0x3000007bff8c7230 */ /* 0x000fe40000004100 */
[----:B------:R-:W-:Y:S01]  /*09b0*/  FADD.FTZ R103, R103, R134 ;  /* 0x0000008667677221 */ /* 0x000fe20000010000 */
[-C--:B------:R-:W-:Y:S01]  /*09c0*/  FFMA.FTZ R63, R130, R134.reuse, R63 ;  /* 0x00000086823f7223 */ /* 0x080fe2000001003f */
[----:B------:R-:W-:Y:S01]  /*09d0*/  FMUL.FTZ R123, R71, R134 ;  /* 0x00000086477b7220 */ /* 0x000fe20000410000 */
        /* <DEDUP_REMOVED lines=29> */
[-C--:B------:R-:W-:Y:S01]  /*0bb0*/  FFMA.FTZ R53, R146, R136.reuse, R53 ;  /* 0x0000008892357223 */ /* 0x080fe20000010035 */
        /* <DEDUP_REMOVED lines=9> */
[----:B------:R-:W-:-:S02]  /*0c50*/  HADD2.F32 R124, -RZ, R137.H1_H1 ;  /* 0x30000089ff7c7230 */ /* 0x000fc40000004100 */
[----:B------:R-:W-:Y:S01]  /*0c60*/  FMUL.FTZ R150, R4, R131 ;  /* 0x0000008304967220 */ /* 0x000fe20000410000 */
[----:B------:R-:W-:Y:S01]  /*0c70*/  FADD.FTZ R125, R140, R125 ;  /* 0x0000007d8c7d7221 */ /* 0x000fe20000010000 */
[----:B------:R-:W-:Y:S01]  /*0c80*/  FFMA.FTZ R158, R144, R140, R127 ;  /* 0x0000008c909e7223 */ /* 0x000fe2000001007f */
[----:B------:R-:W-:Y:S02]  /*0c90*/  HADD2.F32 R159, -RZ, R137.H0_H0 ;  /* 0x20000089ff9f7230 */ /* 0x000fe40000004100 */
        /* <DEDUP_REMOVED lines=44> */
.L_x_6322:
        /* <DEDUP_REMOVED lines=15> */
.L_x_6324:
        /* <DEDUP_REMOVED lines=19> */
.L_x_6323:
        /* <DEDUP_REMOVED lines=32> */
.L_x_6326:
[----:B------:R-:W-:Y:S05]  /*1380*/  BSYNC.RECONVERGENT B0 ;  /* 0x0000000000007941 */ /* 0x000fea0003800200 */
.L_x_6325:
        /* <DEDUP_REMOVED lines=65> */
[----:B------:R-:W-:-:S05]  /*17a0*/  HADD2.F32 R125, -RZ, R116.H0_H0 ;  /* 0x20000074ff7d7230 */ /* 0x000fca0000004100 */
[----:B------:R-:W-:-:S07]  /*17b0*/  FMUL.FTZ R125, R125, R126 ;  /* 0x0000007e7d7d7220 */ /* 0x000fce0000410000 */
.L_x_6331:
[----:B------:R-:W-:Y:S05]  /*17c0*/  BSYNC.RECONVERGENT B0 ;  /* 0x0000000000007941 */ /* 0x000fea0003800200 */
.L_x_6330:
[----:B------:R-:W-:Y:S01]  /*17d0*/  F2FP.F16.F32.PACK_AB R124, RZ, R124 ;  /* 0x0000007cff7c723e */ /* 0x000fe200000000ff */
[----:B------:R-:W-:-:S03]  /*17e0*/  FADD.FTZ R24, R24, R125 ;  /* 0x0000007d18187221 */ /* 0x000fc60000010000 */
[----:B------:R-:W-:-:S07]  /*17f0*/  PRMT R108, R124, 0x7610, R108 ;  /* 0x000076107c6c7816 */ /* 0x000fce000000006c */
.L_x_6329:
        /* <DEDUP_REMOVED lines=23> */
.L_x_6334:
[----:B------:R-:W-:Y:S05]  /*1970*/  BSYNC.RECONVERGENT B0 ;  /* 0x0000000000007941 */ /* 0x000fea0003800200 */
.L_x_6333:
[----:B------:R-:W-:Y:S01]  /*1980*/  F2FP.F16.F32.PACK_AB R124, RZ, R124 ;  /* 0x0000007cff7c723e */ /* 0x000fe200000000ff */
[----:B------:R-:W-:-:S03]  /*1990*/  FADD.FTZ R25, R25, R126 ;  /* 0x0000007e19197221 */ /* 0x000fc60000010000 */
[----:B------:R-:W-:-:S07]  /*19a0*/  PRMT R108, R108, 0x5410, R124 ;  /* 0x000054106c6c7816 */ /* 0x000fce000000007c */
.L_x_6332:
        /* <DEDUP_REMOVED lines=23> */
.L_x_6337:
[----:B------:R-:W-:Y:S05]  /*1b20*/  BSYNC.RECONVERGENT B0 ;  /* 0x0000000000007941 */ /* 0x000fea0003800200 */
.L_x_6336:
[----:B------:R-:W-:Y:S01]  /*1b30*/  F2FP.F16.F32.PACK_AB R124, RZ, R124 ;  /* 0x0000007cff7c723e */ /* 0x000fe200000000ff */
[----:B------:R-:W-:-:S03]  /*1b40*/  FADD.FTZ R26, R26, R125 ;  /* 0x0000007d1a1a7221 */ /* 0x000fc60000010000 */
[----:B------:R-:W-:-:S07]  /*1b50*/  PRMT R109, R124, 0x7610, R109 ;  /* 0x000076107c6d7816 */ /* 0x000fce000000006d */
.L_x_6335:
        /* <DEDUP_REMOVED lines=23> */
.L_x_6340:
[----:B------:R-:W-:Y:S05]  /*1cd0*/  BSYNC.RECONVERGENT B0 ;  /* 0x0000000000007941 */ /* 0x000fea0003800200 */
.L_x_6339:
[----:B------:R-:W-:Y:S01]  /*1ce0*/  F2FP.F16.F32.PACK_AB R124, RZ, R124 ;  /* 0x0000007cff7c723e */ /* 0x000fe200000000ff */
[----:B------:R-:W-:-:S03]  /*1cf0*/  FADD.FTZ R27, R27, R126 ;  /* 0x0000007e1b1b7221 */ /* 0x000fc60000010000 */
[----:B------:R-:W-:-:S07]  /*1d00*/  PRMT R109, R109, 0x5410, R124 ;  /* 0x000054106d6d7816 */ /* 0x000fce000000007c */
.L_x_6338:
        /* <DEDUP_REMOVED lines=23> */
.L_x_6343:
[----:B------:R-:W-:Y:S05]  /*1e80*/  BSYNC.RECONVERGENT B0 ;  /* 0x0000000000007941 */ /* 0x000fea0003800200 */
.L_x_6342:
[----:B------:R-:W-:Y:S01]  /*1e90*/  F2FP.F16.F32.PACK_AB R124, RZ, R124 ;  /* 0x0000007cff7c723e */ /* 0x000fe200000000ff */
[----:B------:R-:W-:-:S03]  /*1ea0*/  FADD.FTZ R28, R28, R125 ;  /* 0x0000007d1c1c7221 */ /* 0x000fc60000010000 */
[----:B------:R-:W-:-:S07]  /*1eb0*/  PRMT R110, R124, 0x7610, R110 ;  /* 0x000076107c6e7816 */ /* 0x000fce000000006e */
.L_x_6341:
        /* <DEDUP_REMOVED lines=23> */
.L_x_6346:
[----:B------:R-:W-:Y:S05]  /*2030*/  BSYNC.RECONVERGENT B0 ;  /* 0x0000000000007941 */ /* 0x000fea0003800200 */
.L_x_6345:
[----:B------:R-:W-:Y:S01]  /*2040*/  F2FP.F16.F32.PACK_AB R124, RZ, R124 ;  /* 0x0000007cff7c723e */ /* 0x000fe200000000ff */
[----:B------:R-:W-:-:S03]  /*2050*/  FADD.FTZ R29, R29, R126 ;  /* 0x0000007e1d1d7221 */ /* 0x000fc60000010000 */
[----:B------:R-:W-:-:S07]  /*2060*/  PRMT R110, R110, 0x5410, R124 ;  /* 0x000054106e6e7816 */ /* 0x000fce000000007c */
.L_x_6344:
        /* <DEDUP_REMOVED lines=23> */
.L_x_6349:
[----:B------:R-:W-:Y:S05]  /*21e0*/  BSYNC.RECONVERGENT B0 ;  /* 0x0000000000007941 */ /* 0x000fea0003800200 */
.L_x_6348:
[----:B------:R-:W-:Y:S01]  /*21f0*/  F2FP.F16.F32.PACK_AB R124, RZ, R124 ;  /* 0x0000007cff7c723e */ /* 0x000fe200000000ff */
[----:B------:R-:W-:-:S03]  /*2200*/  FADD.FTZ R30, R30, R125 ;  /* 0x0000007d1e1e7221 */ /* 0x000fc60000010000 */
[----:B------:R-:W-:-:S07]  /*2210*/  PRMT R111, R124, 0x7610, R111 ;  /* 0x000076107c6f7816 */ /* 0x000fce000000006f */
.L_x_6347:
        /* <DEDUP_REMOVED lines=13> */
[----:B------:R-:W-:Y:S02]  /*22f0*/  F2FP.F16.F32.PACK_AB R126, RZ, R124 ;  /* 0x0000007cff7e723e */ /* 0x000fe400000000ff */
[----:B------:R-:W-:Y:S01]  /*2300*/  MOV R124, RZ ;  /* 0x000000ff007c7202 */ /* 0x000fe20000000f00 */
[----:B------:R-:W-:Y:S06]  /*2310*/  @!P0 BRA `(.L_x_6352) ;  /* 0x0000000000248947 */ /* 0x000fec0003800000 */
[----:B------:R-:W-:Y:S01]  /*2320*/  FFMA.FTZ R125, R144, R6, R159 ;  /* 0x00000006907d7223 */ /* 0x000fe2000001009f */
[----:B------:R-:W-:Y:S01]  /*2330*/  ISETP.GT.AND P0, PT, R2, RZ, PT ;  /* 0x000000ff0200720c */ /* 0x000fe20003f04270 */
[----:B------:R-:W-:Y:S02]  /*2340*/  HADD2.F32 R124, -RZ, R119.H1_H1 ;  /* 0x30000077ff7c7230 */ /* 0x000fe40000004100 */
[----:B------:R-:W-:-:S04]  /*2350*/  FADD.FTZ R125, R140, -R125 ;  /* 0x8000007d8c7d7221 */ /* 0x000fc80000010000 */
[----:B------:R-:W-:-:S05]  /*2360*/  FMUL.FTZ R125, R4, R125 ;  /* 0x0000007d047d7220 */ /* 0x000fca0000410000 */
[----:B------:R-:W-:-:S05]  /*2370*/  FSEL R125, R125, RZ, P0 ;  /* 0x000000ff7d7d7208 */ /* 0x000fca0000000000 */
[----:B------:R-:W-:-:S04]  /*2380*/  FMUL.FTZ R125, R125, UR17 ;  /* 0x000000117d7d7c20 */ /* 0x000fc80008410000 */
[----:B------:R-:W-:-:S04]  /*2390*/  FMUL.FTZ R125, R125, UR16 ;  /* 0x000000107d7d7c20 */ /* 0x000fc80008410000 */
[----:B------:R-:W-:-:S07]  /*23a0*/  FMUL.FTZ R124, R124, R125 ;  /* 0x0000007d7c7c7220 */ /* 0x000fce0000410000 */
.L_x_6352:
[----:B------:R-:W-:Y:S05]  /*23b0*/  BSYNC.RECONVERGENT B0 ;  /* 0x0000000000007941 */ /* 0x000fea0003800200 */
.L_x_6351:
[----:B------:R-:W-:Y:S01]  /*23c0*/  FADD.FTZ R31, R31, R124 ;  /* 0x0000007c1f1f7221 */ /* 0x000fe20000010000 */
[----:B------:R-:W-:Y:S01]  /*23d0*/  PRMT R111, R111, 0x5410, R126 ;  /* 0x000054106f6f7816 */ /* 0x000fe2000000007e */
[----:B------:R-:W-:Y:S06]  /*23e0*/  BRA `(.L_x_6350) ;  /* 0x0000001c00d07947 */ /* 0x000fec0003800000 */
.L_x_6328:
        /* <DEDUP_REMOVED lines=23> */
.L_x_6355:
[----:B------:R-:W-:Y:S05]  /*2560*/  BSYNC.RECONVERGENT B0 ;  /* 0x0000000000007941 */ /* 0x000fea0003800200 */
.L_x_6354:
[----:B------:R-:W-:Y:S01]  /*2570*/  F2FP.F16.F32.PACK_AB R66, RZ, R66 ;  /* 0x00000042ff42723e */ /* 0x000fe200000000ff */
[----:B------:R-:W-:-:S03]  /*2580*/  FADD.FTZ R24, R24, R65 ;  /* 0x0000004118187221 */ /* 0x000fc60000010000 */
[----:B------:R-:W-:-:S07]  /*2590*/  PRMT R108, R66, 0x7610, R108 ;  /* 0x00007610426c7816 */ /* 0x000fce000000006c */
.L_x_6353:
        /* <DEDUP_REMOVED lines=23> */
.L_x_6358:
[----:B------:R-:W-:Y:S05]  /*2710*/  BSYNC.RECONVERGENT B0 ;  /* 0x0000000000007941 */ /* 0x000fea0003800200 */
.L_x_6357:
[----:B------:R-:W-:Y:S01]  /*2720*/  F2FP.F16.F32.PACK_AB R66, RZ, R66 ;  /* 0x00000042ff42723e */ /* 0x000fe200000000ff */
[----:B------:R-:W-:-:S03]  /*2730*/  FADD.FTZ R25, R25, R64 ;  /* 0x0000004019197221 */ /* 0x000fc60000010000 */
[----:B------:R-:W-:-:S07]  /*2740*/  PRMT R108, R108, 0x5410, R66 ;  /* 0x000054106c6c7816 */ /* 0x000fce0000000042 */
.L_x_6356:
        /* <DEDUP_REMOVED lines=23> */
.L_x_6361:
[----:B------:R-:W-:Y:S05]  /*28c0*/  BSYNC.RECONVERGENT B0 ;  /* 0x0000000000007941 */ /* 0x000fea0003800200 */
.L_x_6360:
[----:B------:R-:W-:Y:S01]  /*28d0*/  F2FP.F16.F32.PACK_AB R66, RZ, R66 ;  /* 0x00000042ff42723e */ /* 0x000fe200000000ff */
[----:B------:R-:W-:-:S03]  /*28e0*/  FADD.FTZ R26, R26, R65 ;  /* 0x000000411a1a7221 */ /* 0x000fc60000010000 */
[----:B------:R-:W-:-:S07]  /*28f0*/  PRMT R109, R66, 0x7610, R109 ;  /* 0x00007610426d7816 */ /* 0x000fce000000006d */
.L_x_6359:
        /* <DEDUP_REMOVED lines=23> */
.L_x_6364:
[----:B------:R-:W-:Y:S05]  /*2a70*/  BSYNC.RECONVERGENT B0 ;  /* 0x0000000000007941 */ /* 0x000fea0003800200 */
.L_x_6363:
[----:B------:R-:W-:Y:S01]  /*2a80*/  F2FP.F16.F32.PACK_AB R66, RZ, R66 ;  /* 0x00000042ff42723e */ /* 0x000fe200000000ff */
[----:B------:R-:W-:-:S03]  /*2a90*/  FADD.FTZ R27, R27, R64 ;  /* 0x000000401b1b7221 */ /* 0x000fc60000010000 */
[----:B------:R-:W-:-:S07]  /*2aa0*/  PRMT R109, R109, 0x5410, R66 ;  /* 0x000054106d6d7816 */ /* 0x000fce0000000042 */
.L_x_6362:
        /* <DEDUP_REMOVED lines=23> */
.L_x_6367:
[----:B------:R-:W-:Y:S05]  /*2c20*/  BSYNC.RECONVERGENT B0 ;  /* 0x0000000000007941 */ /* 0x000fea0003800200 */
.L_x_6366:
[----:B------:R-:W-:Y:S01]  /*2c30*/  F2FP.F16.F32.PACK_AB R66, RZ, R66 ;  /* 0x00000042ff42723e */ /* 0x000fe200000000ff */
[----:B------:R-:W-:-:S03]  /*2c40*/  FADD.FTZ R28, R28, R65 ;  /* 0x000000411c1c7221 */ /* 0x000fc60000010000 */
[----:B------:R-:W-:-:S07]  /*2c50*/  PRMT R110, R66, 0x7610, R110 ;  /* 0x00007610426e7816 */ /* 0x000fce000000006e */
.L_x_6365:
        /* <DEDUP_REMOVED lines=23> */
.L_x_6370:
[----:B------:R-:W-:Y:S05]  /*2dd0*/  BSYNC.RECONVERGENT B0 ;  /* 0x0000000000007941 */ /* 0x000fea0003800200 */
.L_x_6369:
[----:B------:R-:W-:Y:S01]  /*2de0*/  F2FP.F16.F32.PACK_AB R66, RZ, R66 ;  /* 0x00000042ff42723e */ /* 0x000fe200000000ff */
[----:B------:R-:W-:-:S03]  /*2df0*/  FADD.FTZ R29, R29, R64 ;  /* 0x000000401d1d7221 */ /* 0x000fc60000010000 */
[----:B------:R-:W-:-:S07]  /*2e00*/  PRMT R110, R110, 0x5410, R66 ;  /* 0x000054106e6e7816 */ /* 0x000fce0000000042 */
.L_x_6368:
        /* <DEDUP_REMOVED lines=23> */
.L_x_6373:
[----:B------:R-:W-:Y:S05]  /*2f80*/  BSYNC.RECONVERGENT B0 ;  /* 0x0000000000007941 */ /* 0x000fea0003800200 */
.L_x_6372:
[----:B------:R-:W-:Y:S01]  /*2f90*/  F2FP.F16.F32.PACK_AB R66, RZ, R66 ;  /* 0x00000042ff42723e */ /* 0x000fe200000000ff */
[----:B------:R-:W-:-:S03]  /*2fa0*/  FADD.FTZ R30, R30, R65 ;  /* 0x000000411e1e7221 */ /* 0x000fc60000010000 */
[----:B------:R-:W-:-:S07]  /*2fb0*/  PRMT R111, R66, 0x7610, R111 ;  /* 0x00007610426f7816 */ /* 0x000fce000000006f */
.L_x_6371:
[-CC-:B------:R-:W-:Y:S01]  /*2fc0*/  FFMA.FTZ R64, R134, R6.reuse, R159.reuse ;  /* 0x0000000686407223 */ /* 0x180fe2000001009f */
[-CC-:B------:R-:W-:Y:S01]  /*2fd0*/  FFMA.FTZ R65, R147, R6.reuse, R159.reuse ;  /* 0x0000000693417223 */ /* 0x180fe2000001009f */
[-CC-:B------:R-:W-:Y:S01]  /*2fe0*/  FFMA.FTZ R113, R145, R6.reuse, R159.reuse ;  /* 0x0000000691717223 */ /* 0x180fe2000001009f */
[-CC-:B------:R-:W-:Y:S01]  /*2ff0*/  FFMA.FTZ R125, R141, R6.reuse, R159.reuse ;  /* 0x000000068d7d7223 */ /* 0x180fe2000001009f */
[----:B------:R-:W-:Y:S01]  /*3000*/  FADD.FTZ R67, R139, -R64 ;  /* 0x800000408b437221 */ /* 0x000fe20000010000 */
        /* <DEDUP_REMOVED lines=42> */
.L_x_6327:
        /* <DEDUP_REMOVED lines=21> */
.L_x_6375:
[----:B------:R-:W-:Y:S05]  /*3400*/  @!P1 BRA `(.L_x_6376) ;  /* 0x00000000003c9947 */ /* 0x000fea0003800000 */
[----:B------:R-:W-:Y:S01]  /*3410*/  @P2 FFMA.FTZ R124, R120, R6, R159 ;  /* 0x00000006787c2223 */ /* 0x000fe2000001009f */
[----:B-----5:R-:W-:-:S03]  /*3420*/  LOP3.LUT P0, RZ, R164, 0xff00, RZ, 0xc0, !PT ;  /* 0x0000ff00a4ff7812 */ /* 0x020fc6000780c0ff */
[----:B------:R-:W-:Y:S01]  /*3430*/  @P2 FADD.FTZ R125, R7, -R124 ;  /* 0x8000007c077d2221 */ /* 0x000fe20000010000 */
[----:B------:R-:W-:-:S03]  /*3440*/  MOV R124, R21 ;  /* 0x00000015007c7202 */ /* 0x000fc60000000f00 */
[----:B------:R-:W-:-:S04]  /*3450*/  @P2 FFMA.FTZ R124, R4, R125, R21 ;  /* 0x0000007d047c2223 */ /* 0x000fc80000010015 */
[----:B------:R-:W-:Y:S02]  /*3460*/  FMUL.FTZ R124, R124, UR17 ;  /* 0x000000117c7c7c20 */ /* 0x000fe40008410000 */
[----:B------:R-:W-:Y:S02]  /*3470*/  @P0 HADD2.F32 R125, -RZ, R116.H1_H1 ;  /* 0x30000074ff7d0230 */ /* 0x000fe40000004100 */
        /* <DEDUP_REMOVED lines=8> */
.L_x_6376:
        /* <DEDUP_REMOVED lines=16> */
.L_x_6377:
        /* <DEDUP_REMOVED lines=16> */
.L_x_6378:
        /* <DEDUP_REMOVED lines=16> */
.L_x_6379:
        /* <DEDUP_REMOVED lines=16> */
.L_x_6380:
        /* <DEDUP_REMOVED lines=16> */
.L_x_6381:
        /* <DEDUP_REMOVED lines=18> */
.L_x_6374:
[-CC-:B------:R-:W-:Y:S01]  /*3b20*/  @P2 FFMA.FTZ R64, R120, R6.reuse, R159.reuse ;  /* 0x0000000678402223 */ /* 0x180fe2000001009f */
[-CC-:B------:R-:W-:Y:S01]  /*3b30*/  @P2 FFMA.FTZ R65, R141, R6.reuse, R159.reuse ;  /* 0x000000068d412223 */ /* 0x180fe2000001009f */
[----:B-----5:R-:W-:Y:S01]  /*3b40*/  MOV R113, R21 ;  /* 0x0000001500717202 */ /* 0x020fe20000000f00 */
[----:B------:R-:W-:Y:S01]  /*3b50*/  @P2 FFMA.FTZ R66, R134, R6, R159 ;  /* 0x0000000686422223 */ /* 0x000fe2000001009f */
[----:B------:R-:W-:Y:S01]  /*3b60*/  @P2 FADD.FTZ R64, R7, -R64 ;  /* 0x8000004007402221 */ /* 0x000fe20000010000 */
[----:B------:R-:W-:Y:S01]  /*3b70*/  @P2 FADD.FTZ R65, R122, -R65 ;  /* 0x800000417a412221 */ /* 0x000fe20000010000 */
[----:B------:R-:W-:Y:S01]  /*3b80*/  MOV R114, R22 ;  /* 0x0000001600727202 */ /* 0x000fe20000000f00 */
[----:B------:R-:W-:Y:S01]  /*3b90*/  @P2 FFMA.FTZ R67, R147, R6, R159 ;  /* 0x0000000693432223 */ /* 0x000fe2000001009f */
[----:B------:R-:W-:Y:S01]  /*3ba0*/  @P2 FFMA.FTZ R113, R4, R64, R21 ;  /* 0x0000004004712223 */ /* 0x000fe20000010015 */
[-CC-:B------:R-:W-:Y:S01]  /*3bb0*/  @P2 FFMA.FTZ R64, R130, R6.reuse, R159.reuse ;  /* 0x0000000682402223 */ /* 0x180fe2000001009f */
[----:B------:R-:W-:Y:S01]  /*3bc0*/  @P2 FFMA.FTZ R114, R4, R65, R22 ;  /* 0x0000004104722223 */ /* 0x000fe20000010016 */
[----:B------:R-:W-:Y:S01]  /*3bd0*/  @P2 FFMA.FTZ R65, R145, R6, R159 ;  /* 0x0000000691412223 */ /* 0x000fe2000001009f */
[----:B------:R-:W-:Y:S01]  /*3be0*/  MOV R115, R23 ;  /* 0x0000001700737202 */ /* 0x000fe20000000f00 */
[----:B------:R-:W-:Y:S01]  /*3bf0*/  @P2 FADD.FTZ R64, R123, -R64 ;  /* 0x800000407b402221 */ /* 0x000fe20000010000 */
[----:B------:R-:W-:Y:S01]  /*3c00*/  @P2 FADD.FTZ R66, R139, -R66 ;  /* 0x800000428b422221 */ /* 0x000fe20000010000 */
[----:B------:R-:W-:Y:S01]  /*3c10*/  @P2 FADD.FTZ R65, R132, -R65 ;  /* 0x8000004184412221 */ /* 0x000fe20000010000 */
[----:B------:R-:W-:Y:S01]  /*3c20*/  @P2 FADD.FTZ R67, R142, -R67 ;  /* 0x800000438e432221 */ /* 0x000fe20000010000 */
[C---:B------:R-:W-:Y:S01]  /*3c30*/  @P2 FFMA.FTZ R115, R4.reuse, R64, R23 ;  /* 0x0000004004732223 */ /* 0x040fe20000010017 */
[----:B------:R-:W-:Y:S01]  /*3c40*/  MOV R64, R16 ;  /* 0x0000001000407202 */ /* 0x000fe20000000f00 */
[C---:B------:R-:W-:Y:S01]  /*3c50*/  @P2 FFMA.FTZ R64, R4.reuse, R65, R16 ;  /* 0x0000004104402223 */ /* 0x040fe20000010010 */
[----:B------:R-:W-:Y:S01]  /*3c60*/  MOV R65, R17 ;  /* 0x0000001100417202 */ /* 0x000fe20000000f00 */
[C---:B------:R-:W-:Y:S01]  /*3c70*/  @P2 FFMA.FTZ R65, R4.reuse, R66, R17 ;  /* 0x0000004204412223 */ /* 0x040fe20000010011 */
[----:B------:R-:W-:Y:S01]  /*3c80*/  MOV R66, R18 ;  /* 0x0000001200427202 */ /* 0x000fe20000000f00 */
[----:B------:R-:W-:Y:S01]  /*3c90*/  @P2 FFMA.FTZ R66, R4, R67, R18 ;  /* 0x0000004304422223 */ /* 0x000fe20000010012 */
[-CC-:B------:R-:W-:Y:S01]  /*3ca0*/  @P2 FFMA.FTZ R67, R144, R6.reuse, R159.reuse ;  /* 0x0000000690432223 */ /* 0x180fe2000001009f */
[----:B------:R-:W-:-:S03]  /*3cb0*/  @P2 FFMA.FTZ R125, R3, R6, R159 ;  /* 0x00000006037d2223 */ /* 0x000fc6000001009f */
[----:B------:R-:W-:Y:S01]  /*3cc0*/  @P2 FADD.FTZ R112, R140, -R67 ;  /* 0x800000438c702221 */ /* 0x000fe20000010000 */
[----:B------:R-:W-:Y:S01]  /*3cd0*/  @P2 FADD.FTZ R125, R128, -R125 ;  /* 0x8000007d807d2221 */ /* 0x000fe20000010000 */
[----:B------:R-:W-:Y:S02]  /*3ce0*/  MOV R67, R19 ;  /* 0x0000001300437202 */ /* 0x000fe40000000f00 */
        /* <DEDUP_REMOVED lines=15> */
.L_x_6382:
[----:B------:R-:W-:Y:S05]  /*3de0*/  @!P1 BRA `(.L_x_6383) ;  /* 0x00000000002c9947 */ /* 0x000fea0003800000 */
        /* <DEDUP_REMOVED lines=11> */
.L_x_6383:
[----:B------:R-:W-:Y:S05]  /*3ea0*/  @!P1 BRA `(.L_x_6384) ;  /* 0x00000000002c9947 */ /* 0x000fea0003800000 */
        /* <DEDUP_REMOVED lines=11> */
.L_x_6384:
        /* <DEDUP_REMOVED lines=12> */
.L_x_6385:
        /* <DEDUP_REMOVED lines=12> */
.L_x_6386:
        /* <DEDUP_REMOVED lines=12> */
.L_x_6387:
        /* <DEDUP_REMOVED lines=12> */
.L_x_6388:
[----:B------:R-:W-:Y:S05]  /*4260*/  @!P1 BRA `(.L_x_6350) ;  /* 0x0000000000309947 */ /* 0x000fea0003800000 */
        /* <DEDUP_REMOVED lines=12> */
.L_x_6350:
        /* <DEDUP_REMOVED lines=16> */
.L_x_6389:
        /* <DEDUP_REMOVED lines=14> */
[----:B-----5:R-:W-:Y:S01]  /*4510*/  MOV R114, R14 ;  /* 0x0000000e00727202 */ /* 0x020fe20000000f00 */
[----:B------:R-:W-:Y:S01]  /*4520*/  @P2 FADD.FTZ R2, R121, -R2 ;  /* 0x8000000279022221 */ /* 0x000fe20000010000 */
[----:B------:R-:W-:Y:S01]  /*4530*/  MOV R115, R15 ;  /* 0x0000000f00737202 */ /* 0x000fe20000000f00 */
[C---:B------:R-:W-:Y:S01]  /*4540*/  @P2 FFMA.FTZ R114, R4.reuse, R65, R14 ;  /* 0x0000004104722223 */ /* 0x040fe2000001000e */
        /* <DEDUP_REMOVED lines=28> */
.L_x_6392:
        /* <DEDUP_REMOVED lines=12> */
.L_x_6393:
        /* <DEDUP_REMOVED lines=12> */
.L_x_6394:
        /* <DEDUP_REMOVED lines=12> */
.L_x_6395:
        /* <DEDUP_REMOVED lines=12> */
.L_x_6396:
        /* <DEDUP_REMOVED lines=12> */
.L_x_6397:
        /* <DEDUP_REMOVED lines=12> */
.L_x_6398:
        /* <DEDUP_REMOVED lines=14> */
.L_x_6391:
        /* <DEDUP_REMOVED lines=9> */
[----:B------:R-:W-:-:S05]  /*4d00*/  @P3 HADD2.F32 R2, -RZ, R116.H0_H0 ;  /* 0x20000074ff023230 */ /* 0x000fca0000004100 */
[-C--:B------:R-:W-:Y:S01]  /*4d10*/  @P3 FMUL.FTZ R5, R2, R125.reuse ;  /* 0x0000007d02053220 */ /* 0x080fe20000410000 */
[----:B------:R-:W-:-:S03]  /*4d20*/  FMUL.FTZ R2, R88, R125 ;  /* 0x0000007d58027220 */ /* 0x000fc60000410000 */
[----:B------:R-:W-:Y:S02]  /*4d30*/  FADD.FTZ R32, R32, R5 ;  /* 0x0000000520207221 */ /* 0x000fe40000010000 */
[----:B------:R-:W-:-:S04]  /*4d40*/  FSEL R2, R2, RZ, P3 ;  /* 0x000000ff02027208 */ /* 0x000fc80001800000 */
[----:B------:R-:W-:-:S04]  /*4d50*/  F2FP.F16.F32.PACK_AB R2, RZ, R2 ;  /* 0x00000002ff02723e */ /* 0x000fc800000000ff */
[----:B------:R-:W-:-:S07]  /*4d60*/  PRMT R108, R2, 0x7610, R108 ;  /* 0x00007610026c7816 */ /* 0x000fce000000006c */
.L_x_6400:
        /* <DEDUP_REMOVED lines=8> */
[----:B0-----:R-:W-:Y:S01]  /*4df0*/  FMUL.FTZ R124, R2, UR16 ;  /* 0x00000010027c7c20 */ /* 0x001fe20008410000 */
[----:B------:R-:W-:-:S03]  /*4e00*/  HFMA2 R2, -RZ, RZ, 0, 0 ;  /* 0x00000000ff027431 */ /* 0x000fc600000001ff */
[-C--:B------:R-:W-:Y:S01]  /*4e10*/  @P3 FMUL.FTZ R2, R5, R124.reuse ;  /* 0x0000007c05023220 */ /* 0x080fe20000410000 */
[----:B------:R-:W-:-:S03]  /*4e20*/  FMUL.FTZ R5, R89, R124 ;  /* 0x0000007c59057220 */ /* 0x000fc60000410000 */
[----:B------:R-:W-:Y:S02]  /*4e30*/  FADD.FTZ R33, R33, R2 ;  /* 0x0000000221217221 */ /* 0x000fe40000010000 */
[----:B------:R-:W-:-:S04]  /*4e40*/  FSEL R5, R5, RZ, P3 ;  /* 0x000000ff05057208 */ /* 0x000fc80001800000 */
[----:B------:R-:W-:-:S04]  /*4e50*/  F2FP.F16.F32.PACK_AB R5, RZ, R5 ;  /* 0x00000005ff05723e */ /* 0x000fc800000000ff */
[----:B------:R-:W-:-:S07]  /*4e60*/  PRMT R108, R108, 0x5410, R5 ;  /* 0x000054106c6c7816 */ /* 0x000fce0000000005 */
.L_x_6401:
        /* <DEDUP_REMOVED lines=16> */
.L_x_6402:
        /* <DEDUP_REMOVED lines=16> */
.L_x_6403:
        /* <DEDUP_REMOVED lines=16> */
.L_x_6404:
        /* <DEDUP_REMOVED lines=16> */
.L_x_6405:
        /* <DEDUP_REMOVED lines=16> */
.L_x_6406:
        /* <DEDUP_REMOVED lines=16> */
[----:B0-----:R-:W-:Y:S01]  /*5470*/  PRMT R111, R111, 0x5410, R4 ;  /* 0x000054106f6f7816 */ /* 0x001fe20000000004 */
[----:B------:R-:W-:Y:S06]  /*5480*/  BRA `(.L_x_6399) ;  /* 0x0000001800f07947 */ /* 0x000fec0003800000 */
.L_x_6390:
        /* <DEDUP_REMOVED lines=24> */
.L_x_6410:
[----:B------:R-:W-:Y:S05]  /*5610*/  BSYNC.RECONVERGENT B0 ;  /* 0x0000000000007941 */ /* 0x000fea0003800200 */
.L_x_6409:
[----:B------:R-:W-:Y:S01]  /*5620*/  F2FP.F16.F32.PACK_AB R64, RZ, R64 ;  /* 0x00000040ff40723e */ /* 0x000fe200000000ff */
[----:B------:R-:W-:-:S03]  /*5630*/  FADD.FTZ R32, R32, R5 ;  /* 0x0000000520207221 */ /* 0x000fc60000010000 */
[----:B------:R-:W-:-:S07]  /*5640*/  PRMT R108, R64, 0x7610, R108 ;  /* 0x00007610406c7816 */ /* 0x000fce000000006c */
.L_x_6408:
        /* <DEDUP_REMOVED lines=23> */
.L_x_6413:
[----:B------:R-:W-:Y:S05]  /*57c0*/  BSYNC.RECONVERGENT B0 ;  /* 0x0000000000007941 */ /* 0x000fea0003800200 */
.L_x_6412:
[----:B------:R-:W-:Y:S01]  /*57d0*/  F2FP.F16.F32.PACK_AB R65, RZ, R65 ;  /* 0x00000041ff41723e */ /* 0x000fe200000000ff */
[----:B------:R-:W-:-:S03]  /*57e0*/  FADD.FTZ R33, R33, R64 ;  /* 0x0000004021217221 */ /* 0x000fc60000010000 */
[----:B------:R-:W-:-:S07]  /*57f0*/  PRMT R108, R108, 0x5410, R65 ;  /* 0x000054106c6c7816 */ /* 0x000fce0000000041 */
.L_x_6411:
        /* <DEDUP_REMOVED lines=23> */
.L_x_6416:
[----:B------:R-:W-:Y:S05]  /*5970*/  BSYNC.RECONVERGENT B0 ;  /* 0x0000000000007941 */ /* 0x000fea0003800200 */
.L_x_6415:
[----:B------:R-:W-:Y:S01]  /*5980*/  F2FP.F16.F32.PACK_AB R64, RZ, R64 ;  /* 0x00000040ff40723e */ /* 0x000fe200000000ff */
[----:B------:R-:W-:-:S03]  /*5990*/  FADD.FTZ R34, R34, R5 ;  /* 0x0000000522227221 */ /* 0x000fc60000010000 */
[----:B------:R-:W-:-:S07]  /*59a0*/  PRMT R109, R64, 0x7610, R109 ;  /* 0x00007610406d7816 */ /* 0x000fce000000006d */
.L_x_6414:
        /* <DEDUP_REMOVED lines=23> */
.L_x_6419:
[----:B------:R-:W-:Y:S05]  /*5b20*/  BSYNC.RECONVERGENT B0 ;  /* 0x0000000000007941 */ /* 0x000fea0003800200 */
.L_x_6418:
[----:B------:R-:W-:Y:S01]  /*5b30*/  F2FP.F16.F32.PACK_AB R65, RZ, R65 ;  /* 0x00000041ff41723e */ /* 0x000fe200000000ff */
[----:B------:R-:W-:-:S03]  /*5b40*/  FADD.FTZ R35, R35, R64 ;  /* 0x0000004023237221 */ /* 0x000fc60000010000 */
[----:B------:R-:W-:-:S07]  /*5b50*/  PRMT R109, R109, 0x5410, R65 ;  /* 0x000054106d6d7816 */ /* 0x000fce0000000041 */
.L_x_6417:
        /* <DEDUP_REMOVED lines=23> */
.L_x_6422:
[----:B------:R-:W-:Y:S05]  /*5cd0*/  BSYNC.RECONVERGENT B0 ;  /* 0x0000000000007941 */ /* 0x000fea0003800200 */
.L_x_6421:
[----:B------:R-:W-:Y:S01]  /*5ce0*/  F2FP.F16.F32.PACK_AB R64, RZ, R64 ;  /* 0x00000040ff40723e */ /* 0x000fe200000000ff */
[----:B------:R-:W-:-:S03]  /*5cf0*/  FADD.FTZ R36, R36, R5 ;  /* 0x0000000524247221 */ /* 0x000fc60000010000 */
[----:B------:R-:W-:-:S07]  /*5d00*/  PRMT R110, R64, 0x7610, R110 ;  /* 0x00007610406e7816 */ /* 0x000fce000000006e */
.L_x_6420:
        /* <DEDUP_REMOVED lines=23> */
.L_x_6425:
[----:B------:R-:W-:Y:S05]  /*5e80*/  BSYNC.RECONVERGENT B0 ;  /* 0x0000000000007941 */ /* 0x000fea0003800200 */
.L_x_6424:
[----:B------:R-:W-:Y:S01]  /*5e90*/  F2FP.F16.F32.PACK_AB R65, RZ, R65 ;  /* 0x00000041ff41723e */ /* 0x000fe200000000ff */
[----:B------:R-:W-:-:S03]  /*5ea0*/  FADD.FTZ R37, R37, R64 ;  /* 0x0000004025257221 */ /* 0x000fc60000010000 */
[----:B------:R-:W-:-:S07]  /*5eb0*/  PRMT R110, R110, 0x5410, R65 ;  /* 0x000054106e6e7816 */ /* 0x000fce0000000041 */
.L_x_6423:
        /* <DEDUP_REMOVED lines=23> */
.L_x_6428:
[----:B------:R-:W-:Y:S05]  /*6030*/  BSYNC.RECONVERGENT B0 ;  /* 0x0000000000007941 */ /* 0x000fea0003800200 */
.L_x_6427:
[----:B------:R-:W-:Y:S01]  /*6040*/  F2FP.F16.F32.PACK_AB R64, RZ, R64 ;  /* 0x00000040ff40723e */ /* 0x000fe200000000ff */
[----:B------:R-:W-:-:S03]  /*6050*/  FADD.FTZ R38, R38, R5 ;  /* 0x0000000526267221 */ /* 0x000fc60000010000 */
[----:B------:R-:W-:-:S07]  /*6060*/  PRMT R111, R64, 0x7610, R111 ;  /* 0x00007610406f7816 */ /* 0x000fce000000006f */
.L_x_6426:
        /* <DEDUP_REMOVED lines=47> */
.L_x_6407:
        /* <DEDUP_REMOVED lines=23> */
.L_x_6431:
[----:B------:R-:W-:Y:S05]  /*64d0*/  BSYNC.RECONVERGENT B0 ;  /* 0x0000000000007941 */ /* 0x000fea0003800200 */
.L_x_6430:
[----:B------:R-:W-:Y:S01]  /*64e0*/  F2FP.F16.F32.PACK_AB R125, RZ, R125 ;  /* 0x0000007dff7d723e */ /* 0x000fe200000000ff */
[----:B------:R-:W-:-:S03]  /*64f0*/  FADD.FTZ R32, R32, R5 ;  /* 0x0000000520207221 */ /* 0x000fc60000010000 */
[----:B------:R-:W-:-:S07]  /*6500*/  PRMT R108, R125, 0x7610, R108 ;  /* 0x000076107d6c7816 */ /* 0x000fce000000006c */
.L_x_6429:
        /* <DEDUP_REMOVED lines=23> */
.L_x_6434:
[----:B------:R-:W-:Y:S05]  /*6680*/  BSYNC.RECONVERGENT B0 ;  /* 0x0000000000007941 */ /* 0x000fea0003800200 */
.L_x_6433:
[----:B------:R-:W-:Y:S01]  /*6690*/  F2FP.F16.F32.PACK_AB R125, RZ, R125 ;  /* 0x0000007dff7d723e */ /* 0x000fe200000000ff */
[----:B------:R-:W-:-:S03]  /*66a0*/  FADD.FTZ R33, R33, R124 ;  /* 0x0000007c21217221 */ /* 0x000fc60000010000 */
[----:B------:R-:W-:-:S07]  /*66b0*/  PRMT R108, R108, 0x5410, R125 ;  /* 0x000054106c6c7816 */ /* 0x000fce000000007d */
.L_x_6432:
        /* <DEDUP_REMOVED lines=23> */
.L_x_6437:
[----:B------:R-:W-:Y:S05]  /*6830*/  BSYNC.RECONVERGENT B0 ;  /* 0x0000000000007941 */ /* 0x000fea0003800200 */
.L_x_6436:
[----:B------:R-:W-:Y:S01]  /*6840*/  F2FP.F16.F32.PACK_AB R125, RZ, R125 ;  /* 0x0000007dff7d723e */ /* 0x000fe200000000ff */
[----:B------:R-:W-:-:S03]  /*6850*/  FADD.FTZ R34, R34, R5 ;  /* 0x0000000522227221 */ /* 0x000fc60000010000 */
[----:B------:R-:W-:-:S07]  /*6860*/  PRMT R109, R125, 0x7610, R109 ;  /* 0x000076107d6d7816 */ /* 0x000fce000000006d */
.L_x_6435:
        /* <DEDUP_REMOVED lines=23> */
.L_x_6440:
[----:B------:R-:W-:Y:S05]  /*69e0*/  BSYNC.RECONVERGENT B0 ;  /* 0x0000000000007941 */ /* 0x000fea0003800200 */
.L_x_6439:
[----:B------:R-:W-:Y:S01]  /*69f0*/  F2FP.F16.F32.PACK_AB R125, RZ, R125 ;  /* 0x0000007dff7d723e */ /* 0x000fe200000000ff */
[----:B------:R-:W-:-:S03]  /*6a00*/  FADD.FTZ R35, R35, R124 ;  /* 0x0000007c23237221 */ /* 0x000fc60000010000 */
[----:B------:R-:W-:-:S07]  /*6a10*/  PRMT R109, R109, 0x5410, R125 ;  /* 0x000054106d6d7816 */ /* 0x000fce000000007d */
.L_x_6438:
        /* <DEDUP_REMOVED lines=23> */
.L_x_6443:
[----:B------:R-:W-:Y:S05]  /*6b90*/  BSYNC.RECONVERGENT B0 ;  /* 0x0000000000007941 */ /* 0x000fea0003800200 */
.L_x_6442:
[----:B------:R-:W-:Y:S01]  /*6ba0*/  F2FP.F16.F32.PACK_AB R125, RZ, R125 ;  /* 0x0000007dff7d723e */ /* 0x000fe200000000ff */
[----:B------:R-:W-:-:S03]  /*6bb0*/  FADD.FTZ R36, R36, R5 ;  /* 0x0000000524247221 */ /* 0x000fc60000010000 */
[----:B------:R-:W-:-:S07]  /*6bc0*/  PRMT R110, R125, 0x7610, R110 ;  /* 0x000076107d6e7816 */ /* 0x000fce000000006e */
.L_x_6441:
        /* <DEDUP_REMOVED lines=23> */
.L_x_6446:
[----:B------:R-:W-:Y:S05]  /*6d40*/  BSYNC.RECONVERGENT B0 ;  /* 0x0000000000007941 */ /* 0x000fea0003800200 */
.L_x_6445:
[----:B------:R-:W-:Y:S01]  /*6d50*/  F2FP.F16.F32.PACK_AB R125, RZ, R125 ;  /* 0x0000007dff7d723e */ /* 0x000fe200000000ff */
[----:B------:R-:W-:-:S03]  /*6d60*/  FADD.FTZ R37, R37, R124 ;  /* 0x0000007c25257221 */ /* 0x000fc60000010000 */
[----:B------:R-:W-:-:S07]  /*6d70*/  PRMT R110, R110, 0x5410, R125 ;  /* 0x000054106e6e7816 */ /* 0x000fce000000007d */
.L_x_6444:
        /* <DEDUP_REMOVED lines=23> */
.L_x_6449:
[----:B------:R-:W-:Y:S05]  /*6ef0*/  BSYNC.RECONVERGENT B0 ;  /* 0x0000000000007941 */ /* 0x000fea0003800200 */
.L_x_6448:
[----:B------:R-:W-:Y:S01]  /*6f00*/  F2FP.F16.F32.PACK_AB R125, RZ, R125 ;  /* 0x0000007dff7d723e */ /* 0x000fe200000000ff */
[----:B------:R-:W-:-:S03]  /*6f10*/  FADD.FTZ R38, R38, R5 ;  /* 0x0000000526267221 */ /* 0x000fc60000010000 */
[----:B------:R-:W-:-:S07]  /*6f20*/  PRMT R111, R125, 0x7610, R111 ;  /* 0x000076107d6f7816 */ /* 0x000fce000000006f */
.L_x_6447:
        /* <DEDUP_REMOVED lines=17> */
[----:B0-----:R-:W-:-:S07]  /*7040*/  PRMT R111, R111, 0x5410, R4 ;  /* 0x000054106f6f7816 */ /* 0x001fce0000000004 */
.L_x_6399:
        /* <DEDUP_REMOVED lines=13> */
.L_x_6321:
        /* <DEDUP_REMOVED lines=23> */
.L_x_6451:
        /* <DEDUP_REMOVED lines=15> */
.L_x_8125:


//--------------------- .text._ZN10layer_norm13ln_bwd_kernelINS_13Kernel_traitsI6__halfffffjLj2048ELj1ELj1ELj4ELj16ENS_18Kernel_traits_baseILj2048ES2_ffffjLj128EEEEELb0ELb0ELb0ELb0EEEvNS_9BwdParamsE --------------------------
	.section	.text._ZN10layer_norm13ln_bwd_kernelINS_13Kernel_traitsI6__halfffffjLj2048ELj1ELj1ELj4ELj16ENS_18Kernel_traits_baseILj2048ES2_ffffjLj128EEEEELb0ELb0ELb0ELb0EEEvNS_9BwdParamsE,"ax",@progbits
	.align	128
        .global         _ZN10layer_norm13ln_bwd_kernelINS_13Kernel_traitsI6__halfffffjLj2048ELj1ELj1ELj4ELj16ENS_18Kernel_traits_baseILj2048ES2_ffffjLj128EEEEELb0ELb0ELb0ELb0EEEvNS_9BwdParamsE
        .type           _ZN10layer_norm13ln_bwd_kernelINS_13Kernel_traitsI6__halfffffjLj2048ELj1ELj1ELj4ELj16ENS_18Kernel_traits_baseILj2048ES2_ffffjLj128EEEEELb0ELb0ELb0ELb0EEEvNS_9BwdParamsE,@function
        .size           _ZN10layer_norm13ln_bwd_kernelINS_13Kernel_traitsI6__halfffffjLj2048ELj1ELj1ELj4ELj16ENS_18Kernel_traits_baseILj2048ES2_ffffjLj128EEEEELb0ELb0ELb0ELb0EEEvNS_9BwdParamsE,(.L_x_8126 - _ZN10layer_norm13ln_bwd_kernelINS_13Kernel_traitsI6__halfffffjLj2048ELj1ELj1ELj4ELj16ENS_18Kernel_traits_baseILj2048ES2_ffffjLj128EEEEELb0ELb0ELb0ELb0EEEvNS_9BwdParamsE)
        .other          _ZN10layer_norm13ln_bwd_kernelINS_13Kernel_traitsI6__halfffffjLj2048ELj1ELj1ELj4ELj16ENS_18Kernel_traits_baseILj2048ES2_ffffjLj128EEEEELb0ELb0ELb0ELb0EEEvNS_9BwdParamsE,@"STO_CUDA_ENTRY STV_DEFAULT"
_ZN10layer_norm13ln_bwd_kernelINS_13Kernel_traitsI6__halfffffjLj2048ELj1ELj1ELj4ELj16ENS_18Kernel_traits_baseILj2048ES2_ffffjLj128EEEEELb0ELb0ELb0ELb0EEEvNS_9BwdParamsE:
.text._ZN10layer_norm13ln_bwd_kernelINS_13Kernel_traitsI6__halfffffjLj2048ELj1ELj1ELj4ELj16ENS_18Kernel_traits_baseILj2048ES2_ffffjLj128EEEEELb0ELb0ELb0ELb0EEEvNS_9BwdParamsE:
        /* <DEDUP_REMOVED lines=13> */
[C---:B------:R-:W-:Y:S02]  /*00d0*/  ISETP.GE.U32.AND P3, PT, R0.reuse, 0x180, PT ;  /* 0x000001800000780c */ /* 0x040fe40003f66070 */
[C---:B------:R-:W-:Y:S02]  /*00e0*/  ISETP.GE.U32.AND P2, PT, R0.reuse, 0x80, PT ;  /* 0x000000800000780c */ /* 0x040fe40003f46070 */
[----:B------:R-:W-:-:S07]  /*00f0*/  ISETP.GE.U32.AND P1, PT, R0, 0x200, PT ;  /* 0x000002000000780c */ /* 0x000fce0003f26070 */
[----:B------:R-:W1:Y:S04]  /*0100*/  @P4 LDC.64 R4, c[0x0][0x3d0] ;  /* 0x0000f400ff044b82 */ /* 0x000e680000000a00 */
[----:B------:R-:W-:-:S04]  /*0110*/  @P2 LOP3.LUT R19, R97, 0x80, RZ, 0xfc, !PT ;  /* 0x0000008061132812 */ /* 0x000fc800078efcff */
[----:B------:R-:W3:Y:S08]  /*0120*/  @P3 LDC.64 R10, c[0x0][0x3d0] ;  /* 0x0000f400ff0a3b82 */ /* 0x000ef00000000a00 */
[----:B------:R-:W4:Y:S08]  /*0130*/  @P1 LDC.64 R16, c[0x0][0x3d0] ;  /* 0x0000f400ff101b82 */ /* 0x000f300000000a00 */
[----:B------:R-:W0:Y:S01]  /*0140*/  @P2 LDC.64 R2, c[0x0][0x3d0] ;  /* 0x0000f400ff022b82 */ /* 0x000e220000000a00 */
[C---:B-1----:R-:W-:Y:S01]  /*0150*/  @P4 IMAD.WIDE.U32 R4, R19.reuse, 0x8, R4 ;  /* 0x0000000813044825 */ /* 0x042fe200078e0004 */
[----:B------:R-:W-:-:S04]  /*0160*/  @P4 IADD3 R19, PT, PT, R19, 0x80, RZ ;  /* 0x0000008013134810 */ /* 0x000fc80007ffe0ff */
[----:B--2---:R1:W5:Y:S01]  /*0170*/  @P4 LDG.E.64 R6, desc[UR16][R4.64] ;  /* 0x0000001004064981 */ /* 0x004362000c1e1b00 */
[C---:B---3--:R-:W-:Y:S01]  /*0180*/  @P3 IMAD.WIDE.U32 R14, R19.reuse, 0x8, R10 ;  /* 0x00000008130e3825 */ /* 0x048fe200078e000a */
[----:B------:R-:W-:-:S04]  /*0190*/  @P3 IADD3 R19, PT, PT, R19, 0x80, RZ ;  /* 0x0000008013133810 */ /* 0x000fc80007ffe0ff */
[----:B------:R1:W5:Y:S01]  /*01a0*/  @P3 LDG.E.64 R8, desc[UR16][R14.64] ;  /* 0x000000100e083981 */ /* 0x000362000c1e1b00 */
[----:B----4-:R-:W-:-:S05]  /*01b0*/  @P1 IMAD.WIDE.U32 R10, R19, 0x8, R16 ;  /* 0x00000008130a1825 */ /* 0x010fca00078e0010 */
[----:B------:R1:W5:Y:S01]  /*01c0*/  @P1 LDG.E.64 R12, desc[UR16][R10.64] ;  /* 0x000000100a0c1981 */ /* 0x000362000c1e1b00 */
[----:B0-----:R-:W-:-:S05]  /*01d0*/  @P2 IMAD.WIDE.U32 R2, R97, 0x8, R2 ;  /* 0x0000000861022825 */ /* 0x001fca00078e0002 */
[----:B------:R1:W5:Y:S01]  /*01e0*/  @P2 LDG.E.64 R76, desc[UR16][R2.64] ;  /* 0x00000010024c2981 */ /* 0x000362000c1e1b00 */
        /* <DEDUP_REMOVED lines=19> */
[----:B-----5:R-:W-:Y:S02]  /*0320*/  MOV R100, R6 ;  /* 0x0000000600647202 */ /* 0x020fe40000000f00 */
[----:B------:R-:W-:Y:S02]  /*0330*/  CS2R R16, SRZ ;  /* 0x0000000000107805 */ /* 0x000fe4000001ff00 */
[----:B------:R-:W-:Y:S02]  /*0340*/  SHF.R.U64 R2, R6, 0x10, R7 ;  /* 0x0000001006027819 */ /* 0x000fe40000001207 */
[----:B------:R-:W-:Y:S02]  /*0350*/  CS2R R18, SRZ ;  /* 0x0000000000127805 */ /* 0x000fe4000001ff00 */
[----:B------:R-:W-:Y:S02]  /*0360*/  MOV R101, R7 ;  /* 0x0000000700657202 */ /* 0x000fe40000000f00 */
[----:B------:R-:W-:-:S02]  /*0370*/  CS2R R20, SRZ ;  /* 0x0000000000147805 */ /* 0x000fc4000001ff00 */
[----:B------:R-:W-:Y:S02]  /*0380*/  SHF.R.U32.HI R3, RZ, 0x10, R7 ;  /* 0x00000010ff037819 */ /* 0x000fe40000011607 */
[----:B------:R-:W-:Y:S02]  /*0390*/  CS2R R22, SRZ ;  /* 0x0000000000167805 */ /* 0x000fe4000001ff00 */
[----:B------:R-:W-:Y:S02]  /*03a0*/  PRMT R100, R100, 0x5410, R2 ;  /* 0x0000541064647816 */ /* 0x000fe40000000002 */
[----:B------:R-:W-:Y:S02]  /*03b0*/  CS2R R24, SRZ ;  /* 0x0000000000187805 */ /* 0x000fe4000001ff00 */
[----:B------:R-:W-:Y:S02]  /*03c0*/  MOV R102, R8 ;  /* 0x0000000800667202 */ /* 0x000fe40000000f00 */
[----:B------:R-:W-:-:S02]  /*03d0*/  CS2R R26, SRZ ;  /* 0x00000000001a7805 */ /* 0x000fc4000001ff00 */
[--C-:B------:R-:W-:Y:S02]  /*03e0*/  SHF.R.U64 R4, R8, 0x10, R9.reuse ;  /* 0x0000001008047819 */ /* 0x100fe40000001209 */
[----:B------:R-:W-:Y:S02]  /*03f0*/  CS2R R28, SRZ ;  /* 0x00000000001c7805 */ /* 0x000fe4000001ff00 */
[----:B------:R-:W-:Y:S02]  /*0400*/  MOV R103, R9 ;  /* 0x0000000900677202 */ /* 0x000fe40000000f00 */
[----:B------:R-:W-:Y:S02]  /*0410*/  CS2R R30, SRZ ;  /* 0x00000000001e7805 */ /* 0x000fe4000001ff00 */
[----:B------:R-:W-:Y:S01]  /*0420*/  SHF.R.U32.HI R5, RZ, 0x10, R9 ;  /* 0x00000010ff057819 */ /* 0x000fe20000011609 */
[----:B0-----:R-:W-:Y:S01]  /*0430*/  UISETP.NE.U32.AND UP0, UPT, UR4, URZ, UPT ;  /* 0x000000ff0400728c */ /* 0x001fe2000bf05070 */
[----:B------:R-:W-:-:S02]  /*0440*/  MOV R106, R12 ;  /* 0x0000000c006a7202 */ /* 0x000fc40000000f00 */
[----:B------:R-:W-:Y:S02]  /*0450*/  CS2R R32, SRZ ;  /* 0x0000000000207805 */ /* 0x000fe4000001ff00 */
[--C-:B------:R-:W-:Y:S02]  /*0460*/  SHF.R.U64 R6, R12, 0x10, R13.reuse ;  /* 0x000000100c067819 */ /* 0x100fe4000000120d */
[----:B------:R-:W-:Y:S02]  /*0470*/  CS2R R34, SRZ ;  /* 0x0000000000227805 */ /* 0x000fe4000001ff00 */
[----:B------:R-:W-:Y:S02]  /*0480*/  MOV R107, R13 ;  /* 0x0000000d006b7202 */ /* 0x000fe40000000f00 */
[----:B------:R-:W-:Y:S02]  /*0490*/  CS2R R36, SRZ ;  /* 0x0000000000247805 */ /* 0x000fe4000001ff00 */
[----:B------:R-:W-:-:S02]  /*04a0*/  SHF.R.U32.HI R7, RZ, 0x10, R13 ;  /* 0x00000010ff077819 */ /* 0x000fc4000001160d */
[----:B------:R-:W-:Y:S02]  /*04b0*/  CS2R R38, SRZ ;  /* 0x0000000000267805 */ /* 0x000fe4000001ff00 */
[--C-:B------:R-:W-:Y:S02]  /*04c0*/  SHF.R.U64 R108, R76, 0x10, R77.reuse ;  /* 0x000000104c6c7819 */ /* 0x100fe4000000124d */
[----:B------:R-:W-:Y:S02]  /*04d0*/  CS2R R40, SRZ ;  /* 0x0000000000287805 */ /* 0x000fe4000001ff00 */
[----:B------:R-:W-:Y:S02]  /*04e0*/  SHF.R.U32.HI R2, RZ, 0x10, R77 ;  /* 0x00000010ff027819 */ /* 0x000fe4000001164d */
[----:B------:R-:W-:Y:S02]  /*04f0*/  CS2R R42, SRZ ;  /* 0x00000000002a7805 */ /* 0x000fe4000001ff00 */
[----:B------:R-:W-:-:S02]  /*0500*/  PRMT R101, R101, 0x5410, R3 ;  /* 0x0000541065657816 */ /* 0x000fc40000000003 */
[----:B------:R-:W-:Y:S02]  /*0510*/  CS2R R44, SRZ ;  /* 0x00000000002c7805 */ /* 0x000fe4000001ff00 */
[----:B------:R-:W-:Y:S02]  /*0520*/  PRMT R102, R102, 0x5410, R4 ;  /* 0x0000541066667816 */ /* 0x000fe40000000004 */
[----:B------:R-:W-:Y:S02]  /*0530*/  CS2R R46, SRZ ;  /* 0x00000000002e7805 */ /* 0x000fe4000001ff00 */
[----:B------:R-:W-:Y:S01]  /*0540*/  PRMT R103, R103, 0x5410, R5 ;  /* 0x0000541067677816 */ /* 0x000fe20000000005 */
[----:B------:R-:W-:Y:S01]  /*0550*/  UISETP.NE.AND.EX UP0, UPT, UR5, URZ, UPT, UP0 ;  /* 0x000000ff0500728c */ /* 0x000fe2000bf05300 */
[----:B------:R-:W-:Y:S01]  /*0560*/  PRMT R106, R106, 0x5410, R6 ;  /* 0x000054106a6a7816 */ /* 0x000fe20000000006 */
[----:B------:R-:W-:Y:S01]  /*0570*/  UPLOP3.LUT UP2, UPT, UPT, UPT, UPT, 0x40, 0x4 ;  /* 0x000000000004789c */ /* 0x000fe20003f4e870 */
[----:B------:R-:W-:Y:S01]  /*0580*/  PRMT R107, R107, 0x5410, R7 ;  /* 0x000054106b6b7816 */ /* 0x000fe20000000007 */
[----:B------:R-:W0:Y:S01]  /*0590*/  LDCU UR6, c[0x0][0x388] ;  /* 0x00007100ff0677ac */ /* 0x000e220008000800 */
[----:B------:R-:W-:Y:S01]  /*05a0*/  PRMT R108, R108, 0x5410, R2 ;  /* 0x000054106c6c7816 */ /* 0x000fe20000000002 */
[----:B------:R-:W1:Y:S01]  /*05b0*/  LDCU.U8 UR18, c[0x0][0x410] ;  /* 0x00008200ff1277ac */ /* 0x000e620008000000 */
[----:B------:R-:W2:Y:S01]  /*05c0*/  LDCU UR19, c[0x0][0x400] ;  /* 0x00008000ff1377ac */ /* 0x000ea20008000800 */
[----:B------:R-:W3:Y:S01]  /*05d0*/  LDCU.64 UR20, c[0x0][0x438] ;  /* 0x00008700ff1477ac */ /* 0x000ee20008000a00 */
[----:B------:R-:W4:Y:S01]  /*05e0*/  LDCU.64 UR22, c[0x0][0x478] ;  /* 0x00008f00ff1677ac */ /* 0x000f220008000a00 */
[----:B------:R-:W0:Y:S01]  /*05f0*/  LDCU.128 UR8, c[0x0][0x3c0] ;  /* 0x00007800ff0877ac */ /* 0x000e220008000c00 */
[----:B------:R-:W0:Y:S02]  /*0600*/  LDCU.64 UR24, c[0x0][0x380] ;  /* 0x00007000ff1877ac */ /* 0x000e240008000a00 */
.L_x_6493:
[----:B0-----:R-:W-:Y:S01]  /*0610*/  UIMAD.WIDE UR14, UR7, 0x4, UR10 ;  /* 0x00000004070e78a5 */ /* 0x001fe2000f8e020a */
[----:B------:R-:W-:Y:S01]  /*0620*/  PLOP3.LUT P5, PT, PT, PT, UP0, 0x80, 0x8 ;  /* 0x000000000008781c */ /* 0x000fe20003faf008 */
[----:B------:R-:W-:Y:S01]  /*0630*/  UIMAD.WIDE UR12, UR7, 0x4, UR8 ;  /* 0x00000004070c78a5 */ /* 0x000fe2000f8e0208 */
[----:B------:R-:W0:Y:S03]  /*0640*/  @UP0 LDCU.64 UR4, c[0x0][0x3e0] ;  /* 0x00007c00ff0407ac */ /* 0x000e260008000a00 */
[----:B-1234-:R-:W-:Y:S02]  /*0650*/  MOV R68, UR14 ;  /* 0x0000000e00447c02 */ /* 0x01efe40008000f00 */
[----:B------:R-:W-:Y:S02]  /*0660*/  MOV R69, UR15 ;  /* 0x0000000f00457c02 */ /* 0x000fe40008000f00 */
[----:B------:R-:W-:-:S02]  /*0670*/  MOV R70, UR12 ;  /* 0x0000000c00467c02 */ /* 0x000fc40008000f00 */
[----:B------:R-:W-:Y:S01]  /*0680*/  MOV R71, UR13 ;  /* 0x0000000d00477c02 */ /* 0x000fe20008000f00 */
[----:B------:R-:W2:Y:S04]  /*0690*/  LDG.E R68, desc[UR16][R68.64] ;  /* 0x0000001044447981 */ /* 0x000ea8000c1e1900 */
[----:B------:R-:W3:Y:S01]  /*06a0*/  LDG.E R70, desc[UR16][R70.64] ;  /* 0x0000001046467981 */ /* 0x000ee2000c1e1900 */
[----:B0-----:R-:W-:-:S06]  /*06b0*/  @UP0 UIMAD.WIDE UR4, UR7, 0x4, UR4 ;  /* 0x00000004070408a5 */ /* 0x001fcc000f8e0204 */
[----:B------:R-:W-:Y:S01]  /*06c0*/  MOV R98, UR4 ;  /* 0x0000000400627c02 */ /* 0x000fe20008000f00 */
[----:B------:R-:W-:Y:S01]  /*06d0*/  UIMAD UR4, UR7, UR6, URZ ;  /* 0x00000006070472a4 */ /* 0x000fe2000f8e02ff */
[----:B------:R-:W-:-:S03]  /*06e0*/  MOV R99, UR5 ;  /* 0x0000000500637c02 */ /* 0x000fc60008000f00 */
[----:B------:R-:W-:Y:S01]  /*06f0*/  USHF.R.S32.HI UR5, URZ, 0x1f, UR4 ;  /* 0x0000001fff057899 */ /* 0x000fe20008011404 */
[----:B------:R-:W-:Y:S01]  /*0700*/  ISETP.GE.U32.AND P2, PT, R0, 0x80, PT ;  /* 0x000000800000780c */ /* 0x000fe20003f46070 */
[----:B------:R0:W5:Y:S02]  /*0710*/  @P5 LDG.E R98, desc[UR16][R98.64] ;  /* 0x0000001062625981 */ /* 0x000164000c1e1900 */
[----:B------:R-:W-:Y:S01]  /*0720*/  ULEA.HI UR5, UR5, UR4, URZ, 0x2 ;  /* 0x0000000405057291 */ /* 0x000fe2000f8f10ff */
[----:B-1----:R-:W-:-:S05]  /*0730*/  ISETP.NE.AND P6, PT, RZ, UR18, PT ;  /* 0x00000012ff007c0c */ /* 0x002fca000bfc5270 */
[----:B------:R-:W-:Y:S01]  /*0740*/  MOV R72, UR5 ;  /* 0x0000000500487c02 */ /* 0x000fe20008000f00 */
[----:B------:R-:W-:Y:S01]  /*0750*/  BSSY.RECONVERGENT B0, `(.L_x_6453) ;  /* 0x0000037000007945 */ /* 0x000fe20003800200 */
[----:B0-----:R-:W-:Y:S02]  /*0760*/  HFMA2 R99, -RZ, RZ, 0, 0 ;  /* 0x00000000ff637431 */ /* 0x001fe400000001ff */
[----:B------:R-:W-:Y:S02]  /*0770*/  LEA.HI.SX32 R95, R72, R97, 0x1e ;  /* 0x00000061485f7211 */ /* 0x000fe400078ff2ff */
[C---:B------:R-:W-:Y:S02]  /*0780*/  ISETP.GE.U32.AND P4, PT, R0.reuse, 0x100, PT ;  /* 0x000001000000780c */ /* 0x040fe40003f86070 */
[C---:B------:R-:W-:Y:S02]  /*0790*/  ISETP.GE.U32.AND P3, PT, R0.reuse, 0x180, PT ;  /* 0x000001800000780c */ /* 0x040fe40003f66070 */
[----:B------:R-:W-:-:S02]  /*07a0*/  ISETP.GE.U32.AND P1, PT, R0, 0x200, PT ;  /* 0x000002000000780c */ /* 0x000fc40003f26070 */
[----:B------:R-:W-:Y:S02]  /*07b0*/  MOV R104, RZ ;  /* 0x000000ff00687202 */ /* 0x000fe40000000f00 */
[----:B------:R-:W-:Y:S02]  /*07c0*/  MOV R105, R95 ;  /* 0x0000005f00697202 */ /* 0x000fe40000000f00 */
[----:B--2---:R-:W-:Y:S02]  /*07d0*/  R2UR UR13, R68 ;  /* 0x00000000440d72ca */ /* 0x004fe400000e0000 */
[----:B---3--:R-:W-:Y:S01]  /*07e0*/  FSEL R97, R70, RZ, !P6 ;  /* 0x000000ff46617208 */ /* 0x008fe20007000000 */
[----:B------:R-:W-:-:S12]  /*07f0*/  @!P2 BRA `(.L_x_6454) ;  /* 0x0000000000b0a947 */ /* 0x000fd80003800000 */
[----:B------:R-:W0:Y:S01]  /*0800*/  LDC.64 R68, c[0x0][0x3a8] ;  /* 0x0000ea00ff447b82 */ /* 0x000e220000000a00 */
[----:B------:R-:W-:-:S04]  /*0810*/  ISETP.NE.U32.AND P0, PT, RZ, UR20, PT ;  /* 0x00000014ff007c0c */ /* 0x000fc8000bf05070 */
[----:B------:R-:W-:-:S03]  /*0820*/  ISETP.NE.AND.EX P0, PT, RZ, UR21, PT, P0 ;  /* 0x00000015ff007c0c */ /* 0x000fc6000bf05300 */
[----:B------:R-:W1:Y:S10]  /*0830*/  LDC.64 R72, c[0x0][0x428] ;  /* 0x00010a00ff487b82 */ /* 0x000e740000000a00 */
[----:B------:R-:W2:Y:S01]  /*0840*/  @P0 LDC.64 R78, c[0x0][0x438] ;  /* 0x00010e00ff4e0b82 */ /* 0x000ea20000000a00 */
[----:B0-----:R-:W-:-:S06]  /*0850*/  IMAD.WIDE.U32 R68, R95, 0x10, R68 ;  /* 0x000000105f447825 */ /* 0x001fcc00078e0044 */
[----:B------:R-:W3:Y:S01]  /*0860*/  LDG.E.128 R68, desc[UR16][R68.64] ;  /* 0x0000001044447981 */ /* 0x000ee2000c1e1d00 */
[----:B-1----:R-:W-:-:S06]  /*0870*/  IMAD.WIDE.U32 R72, R95, 0x10, R72 ;  /* 0x000000105f487825 */ /* 0x002fcc00078e0048 */
[----:B------:R-:W4:Y:S01]  /*0880*/  LDG.E.128 R72, desc[UR16][R72.64] ;  /* 0x0000001048487981 */ /* 0x000f22000c1e1d00 */
[----:B------:R-:W-:Y:S02]  /*0890*/  HADD2.F32 R93, -RZ, R76.H0_H0 ;  /* 0x2000004cff5d7230 */ /* 0x000fe40000004100 */
[----:B--2---:R-:W-:-:S04]  /*08a0*/  @P0 IMAD.WIDE.U32 R86, R95, 0x10, R78 ;  /* 0x000000105f560825 */ /* 0x004fc800078e004e */
[--C-:B------:R-:W-:Y:S01]  /*08b0*/  HADD2.F32 R80, -RZ, R108.reuse.H0_H0 ;  /* 0x2000006cff507230 */ /* 0x100fe20000004100 */
[----:B------:R0:W5:Y:S01]  /*08c0*/  @P0 LDG.E.128 R48, desc[UR16][R86.64] ;  /* 0x0000001056300981 */ /* 0x000162000c1e1d00 */
[----:B------:R-:W-:Y:S01]  /*08d0*/  IADD3 R105, PT, PT, R95, 0x80, RZ ;  /* 0x000000805f697810 */ /* 0x000fe20007ffe0ff */
[C---:B---3--:R-:W-:Y:S01]  /*08e0*/  FADD.FTZ R79, -R97.reuse, R68 ;  /* 0x00000044614f7221 */ /* 0x048fe20000010100 */
[C---:B------:R-:W-:Y:S01]  /*08f0*/  FADD.FTZ R82, -R97.reuse, R69 ;  /* 0x0000004561527221 */ /* 0x040fe20000010100 */
[----:B------:R-:W-:Y:S02]  /*0900*/  HADD2.F32 R69, -RZ, R77.H0_H0 ;  /* 0x2000004dff457230 */ /* 0x000fe40000004100 */
[----:B------:R-:W-:Y:S01]  /*0910*/  FADD.FTZ R96, -R97, R71 ;  /* 0x0000004761607221 */ /* 0x000fe20000010100 */
[----:B------:R-:W-:Y:S01]  /*0920*/  FMUL.FTZ R79, R79, UR13 ;  /* 0x0000000d4f4f7c20 */ /* 0x000fe20008410000 */
[----:B------:R-:W-:Y:S02]  /*0930*/  HADD2.F32 R68, -RZ, R108.H1_H1 ;  /* 0x3000006cff447230 */ /* 0x000fe40000004100 */
[----:B------:R-:W-:Y:S01]  /*0940*/  FADD.FTZ R70, -R97, R70 ;  /* 0x0000004661467221 */ /* 0x000fe20000010100 */
[----:B------:R-:W-:Y:S01]  /*0950*/  FMUL.FTZ R82, R82, UR13 ;  /* 0x0000000d52527c20 */ /* 0x000fe20008410000 */
[----:B----4-:R-:W-:Y:S01]  /*0960*/  FMUL.FTZ R78, R72, R93 ;  /* 0x0000005d484e7220 */ /* 0x010fe20000410000 */
[----:B0-----:R-:W-:Y:S01]  /*0970*/  FMUL.FTZ R86, R74, R69 ;  /* 0x000000454a567220 */ /* 0x001fe20000410000 */
[----:B------:R-:W-:Y:S01]  /*0980*/  FMUL.FTZ R80, R73, R80 ;  /* 0x0000005049507220 */ /* 0x000fe20000410000 */
[----:B------:R-:W-:Y:S01]  /*0990*/  FMUL.FTZ R93, R75, R68 ;  /* 0x000000444b5d7220 */ /* 0x000fe20000410000 */
[----:B------:R-:W-:Y:S01]  /*09a0*/  FADD.FTZ R69, RZ, R78 ;  /* 0x0000004eff457221 */ /* 0x000fe20000010000 */
[----:B------:R-:W-:Y:S01]  /*09b0*/  FFMA.FTZ R71, R79, R78, RZ ;  /* 0x0000004e4f477223 */ /* 0x000fe200000100ff */
        /* <DEDUP_REMOVED lines=16> */
.L_x_6454:
[----:B----4-:R-:W-:Y:S05]  /*0ac0*/  BSYNC.RECONVERGENT B0 ;  /* 0x0000000000007941 */ /* 0x010fea0003800200 */
.L_x_6453:
[----:B------:R-:W-:Y:S04]  /*0ad0*/  BSSY.RECONVERGENT B0, `(.L_x_6455) ;  /* 0x000002e000007945 */ /* 0x000fe80003800200 */
[----:B------:R-:W-:Y:S05]  /*0ae0*/  @!P4 BRA `(.L_x_6456) ;  /* 0x0000000000b0c947 */ /* 0x000fea0003800000 */
[----:B------:R-:W0:Y:S01]  /*0af0*/  LDC.64 R8, c[0x0][0x3a8] ;  /* 0x0000ea00ff087b82 */ /* 0x000e220000000a00 */
[----:B------:R-:W-:-:S04]  /*0b00*/  ISETP.NE.U32.AND P0, PT, RZ, UR20, PT ;  /* 0x00000014ff007c0c */ /* 0x000fc8000bf05070 */
[----:B------:R-:W-:-:S03]  /*0b10*/  ISETP.NE.AND.EX P0, PT, RZ, UR21, PT, P0 ;  /* 0x00000015ff007c0c */ /* 0x000fc6000bf05300 */
[----:B------:R-:W1:Y:S01]  /*0b20*/  LDC.64 R2, c[0x0][0x428] ;  /* 0x00010a00ff027b82 */ /* 0x000e620000000a00 */
[----:B0-----:R-:W-:-:S06]  /*0b30*/  IMAD.WIDE.U32 R72, R105, 0x10, R8 ;  /* 0x0000001069487825 */ /* 0x001fcc00078e0008 */
[----:B------:R-:W2:Y:S01]  /*0b40*/  LDG.E.128 R72, desc[UR16][R72.64] ;  /* 0x0000001048487981 */ /* 0x000ea2000c1e1d00 */
[C---:B-1----:R-:W-:Y:S02]  /*0b50*/  IMAD.WIDE.U32 R68, R105.reuse, 0x10, R2 ;  /* 0x0000001069447825 */ /* 0x042fe400078e0002 */
[----:B------:R-:W0:Y:S04]  /*0b60*/  @P0 LDC.64 R2, c[0x0][0x438] ;  /* 0x00010e00ff020b82 */ /* 0x000e280000000a00 */
[----:B------:R-:W3:Y:S01]  /*0b70*/  LDG.E.128 R68, desc[UR16][R68.64] ;  /* 0x0000001044447981 */ /* 0x000ee2000c1e1d00 */
[----:B------:R-:W-:Y:S02]  /*0b80*/  HADD2.F32 R85, -RZ, R100.H0_H0 ;  /* 0x20000064ff557230 */ /* 0x000fe40000004100 */
[----:B0-----:R-:W-:-:S05]  /*0b90*/  @P0 IMAD.WIDE.U32 R8, R105, 0x10, R2 ;  /* 0x0000001069080825 */ /* 0x001fca00078e0002 */
[----:B------:R0:W5:Y:S01]  /*0ba0*/  @P0 LDG.E.128 R52, desc[UR16][R8.64] ;  /* 0x0000001008340981 */ /* 0x000162000c1e1d00 */
[----:B------:R-:W-:Y:S01]  /*0bb0*/  IADD3 R105, PT, PT, R105, 0x80, RZ ;  /* 0x0000008069697810 */ /* 0x000fe20007ffe0ff */
[C---:B--2---:R-:W-:Y:S01]  /*0bc0*/  FADD.FTZ R3, -R97.reuse, R72 ;  /* 0x0000004861037221 */ /* 0x044fe20000010100 */
[C---:B------:R-:W-:Y:S01]  /*0bd0*/  FADD.FTZ R84, -R97.reuse, R73 ;  /* 0x0000004961547221 */ /* 0x040fe20000010100 */
[----:B------:R-:W-:Y:S02]  /*0be0*/  HADD2.F32 R72, -RZ, R100.H1_H1 ;  /* 0x30000064ff487230 */ /* 0x000fe40000004100 */
[----:B------:R-:W-:Y:S01]  /*0bf0*/  FADD.FTZ R74, -R97, R74 ;  /* 0x0000004a614a7221 */ /* 0x000fe20000010100 */
[----:B------:R-:W-:Y:S01]  /*0c00*/  FMUL.FTZ R3, R3, UR13 ;  /* 0x0000000d03037c20 */ /* 0x000fe20008410000 */
[----:B0-----:R-:W-:Y:S01]  /*0c10*/  FMUL.FTZ R8, R84, UR13 ;  /* 0x0000000d54087c20 */ /* 0x001fe20008410000 */
[--C-:B------:R-:W-:Y:S02]  /*0c20*/  HADD2.F32 R73, -RZ, R101.reuse.H0_H0 ;  /* 0x20000065ff497230 */ /* 0x100fe40000004100 */
[----:B------:R-:W-:Y:S01]  /*0c30*/  FADD.FTZ R75, -R97, R75 ;  /* 0x0000004b614b7221 */ /* 0x000fe20000010100 */
[----:B---3--:R-:W-:Y:S01]  /*0c40*/  FMUL.FTZ R2, R68, R85 ;  /* 0x0000005544027220 */ /* 0x008fe20000410000 */
        /* <DEDUP_REMOVED lines=8> */
[----:B------:R-:W-:-:S02]  /*0cd0*/  HADD2.F32 R72, -RZ, R101.H1_H1 ;  /* 0x30000065ff487230 */ /* 0x000fc40000004100 */
[----:B------:R-:W-:Y:S01]  /*0ce0*/  FMUL.FTZ R85, R74, UR13 ;  /* 0x0000000d4a557c20 */ /* 0x000fe20008410000 */
        /* <DEDUP_REMOVED lines=12> */
.L_x_6456:
[----:B------:R-:W-:Y:S05]  /*0db0*/  BSYNC.RECONVERGENT B0 ;  /* 0x0000000000007941 */ /* 0x000fea0003800200 */
.L_x_6455:
[----:B------:R-:W-:Y:S04]  /*0dc0*/  BSSY.RECONVERGENT B0, `(.L_x_6457) ;  /* 0x000002e000007945 */ /* 0x000fe80003800200 */
[----:B------:R-:W-:Y:S05]  /*0dd0*/  @!P3 BRA `(.L_x_6458) ;  /* 0x0000000000b0b947 */ /* 0x000fea0003800000 */
[----:B------:R-:W0:Y:S01]  /*0de0*/  LDC.64 R4, c[0x0][0x3a8] ;  /* 0x0000ea00ff047b82 */ /* 0x000e220000000a00 */
[----:B------:R-:W-:-:S04]  /*0df0*/  ISETP.NE.U32.AND P0, PT, RZ, UR20, PT ;  /* 0x00000014ff007c0c */ /* 0x000fc8000bf05070 */
[----:B------:R-:W-:-:S03]  /*0e00*/  ISETP.NE.AND.EX P0, PT, RZ, UR21, PT, P0 ;  /* 0x00000015ff007c0c */ /* 0x000fc6000bf05300 */
[----:B------:R-:W1:Y:S01]  /*0e10*/  LDC.64 R68, c[0x0][0x428] ;  /* 0x00010a00ff447b82 */ /* 0x000e620000000a00 */
[----:B0-----:R-:W-:-:S09]  /*0e20*/  IMAD.WIDE.U32 R72, R105, 0x10, R4 ;  /* 0x0000001069487825 */ /* 0x001fd200078e0004 */
[----:B------:R-:W0:Y:S01]  /*0e30*/  @P0 LDC.64 R4, c[0x0][0x438] ;  /* 0x00010e00ff040b82 */ /* 0x000e220000000a00 */
[----:B------:R-:W2:Y:S01]  /*0e40*/  LDG.E.128 R72, desc[UR16][R72.64] ;  /* 0x0000001048487981 */ /* 0x000ea2000c1e1d00 */
[----:B-1----:R-:W-:-:S06]  /*0e50*/  IMAD.WIDE.U32 R68, R105, 0x10, R68 ;  /* 0x0000001069447825 */ /* 0x002fcc00078e0044 */
        /* <DEDUP_REMOVED lines=11> */
[----:B------:R-:W-:Y:S01]  /*0f10*/  FADD.FTZ R75, -R97, R75 ;  /* 0x0000004b614b7221 */ /* 0x000fe20000010100 */
[----:B------:R-:W-:Y:S01]  /*0f20*/  FMUL.FTZ R83, R74, UR13 ;  /* 0x0000000d4a537c20 */ /* 0x000fe20008410000 */
[----:B---3--:R-:W-:Y:S01]  /*0f30*/  FMUL.FTZ R4, R68, R81 ;  /* 0x0000005144047220 */ /* 0x008fe20000410000 */
[----:B------:R-:W-:-:S02]  /*0f40*/  HADD2.F32 R81, -RZ, R103.H0_H0 ;  /* 0x20000067ff517230 */ /* 0x000fc40000004100 */
[----:B------:R-:W-:Y:S01]  /*0f50*/  FADD.FTZ R40, R40, R68 ;  /* 0x0000004428287221 */ /* 0x000fe20000010000 */
[----:B------:R-:W-:Y:S01]  /*0f60*/  FFMA.FTZ R24, R68, R5, R24 ;  /* 0x0000000544187223 */ /* 0x000fe20000010018 */
[----:B------:R-:W-:Y:S01]  /*0f70*/  FMUL.FTZ R11, R69, R72 ;  /* 0x00000048450b7220 */ /* 0x000fe20000410000 */
[----:B------:R-:W-:Y:S01]  /*0f80*/  FADD.FTZ R41, R41, R69 ;  /* 0x0000004529297221 */ /* 0x000fe20000010000 */
[----:B------:R-:W-:Y:S01]  /*0f90*/  FFMA.FTZ R25, R69, R10, R25 ;  /* 0x0000000a45197223 */ /* 0x000fe20000010019 */
[----:B------:R-:W-:Y:S01]  /*0fa0*/  FADD.FTZ R68, R99, R4 ;  /* 0x0000000463447221 */ /* 0x000fe20000010000 */
[----:B------:R-:W-:Y:S01]  /*0fb0*/  FFMA.FTZ R69, R5, R4, R104 ;  /* 0x0000000405457223 */ /* 0x000fe20000010068 */
[----:B------:R-:W-:Y:S02]  /*0fc0*/  HADD2.F32 R72, -RZ, R103.H1_H1 ;  /* 0x30000067ff487230 */ /* 0x000fe40000004100 */
        /* <DEDUP_REMOVED lines=13> */
.L_x_6458:
[----:B------:R-:W-:Y:S05]  /*10a0*/  BSYNC.RECONVERGENT B0 ;  /* 0x0000000000007941 */ /* 0x000fea0003800200 */
.L_x_6457:
        /* <DEDUP_REMOVED lines=13> */
[----:B------:R0:W5:Y:S02]  /*1180*/  @P0 LDG.E.128 R60, desc[UR16][R72.64] ;  /* 0x00000010483c0981 */ /* 0x000164000c1e1d00 */
[--C-:B0-----:R-:W-:Y:S02]  /*1190*/  HADD2.F32 R72, -RZ, R107.reuse.H1_H1 ;  /* 0x3000006bff487230 */ /* 0x101fe40000004100 */
[C---:B--2---:R-:W-:Y:S01]  /*11a0*/  FADD.FTZ R7, -R97.reuse, R12 ;  /* 0x0000000c61077221 */ /* 0x044fe20000010100 */
[C---:B------:R-:W-:Y:S01]  /*11b0*/  FADD.FTZ R74, -R97.reuse, R13 ;  /* 0x0000000d614a7221 */ /* 0x040fe20000010100 */
[----:B------:R-:W-:Y:S01]  /*11c0*/  FADD.FTZ R88, -R97, R14 ;  /* 0x0000000e61587221 */ /* 0x000fe20000010100 */
[----:B------:R-:W-:Y:S02]  /*11d0*/  HADD2.F32 R14, -RZ, R106.H1_H1 ;  /* 0x3000006aff0e7230 */ /* 0x000fe40000004100 */
[----:B------:R-:W-:Y:S01]  /*11e0*/  FMUL.FTZ R7, R7, UR13 ;  /* 0x0000000d07077c20 */ /* 0x000fe20008410000 */
[----:B------:R-:W-:Y:S01]  /*11f0*/  FMUL.FTZ R12, R74, UR13 ;  /* 0x0000000d4a0c7c20 */ /* 0x000fe20008410000 */
[----:B------:R-:W-:Y:S01]  /*1200*/  FADD.FTZ R90, -R97, R15 ;  /* 0x0000000f615a7221 */ /* 0x000fe20000010100 */
[----:B------:R-:W-:-:S02]  /*1210*/  HADD2.F32 R15, -RZ, R107.H0_H0 ;  /* 0x2000006bff0f7230 */ /* 0x000fc40000004100 */
        /* <DEDUP_REMOVED lines=22> */
.L_x_6460:
[----:B------:R-:W-:Y:S05]  /*1380*/  BSYNC.RECONVERGENT B0 ;  /* 0x0000000000007941 */ /* 0x000fea0003800200 */
.L_x_6459:
        /* <DEDUP_REMOVED lines=32> */
.L_x_6462:
[----:B------:R-:W-:Y:S05]  /*1590*/  BSYNC.RECONVERGENT B0 ;  /* 0x0000000000007941 */ /* 0x000fea0003800200 */
.L_x_6461:
        /* <DEDUP_REMOVED lines=10> */
[----:B------:R-:W-:-:S03]  /*1640*/  @!UP2 UIADD3 UR12, UPT, UPT, UR4, 0x2010, URZ ;  /* 0x00002010040ca890 */ /* 0x000fc6000fffe0ff */
[----:B------:R-:W-:Y:S01]  /*1650*/  UMOV UR4, 0x3f800000 ;  /* 0x3f80000000047882 */ /* 0x000fe20000000000 */
[----:B-----5:R-:W-:Y:S01]  /*1660*/  @P5 R2UR UR4, R98 ;  /* 0x00000000620452ca */ /* 0x020fe200000e0000 */
        /* <DEDUP_REMOVED lines=32> */
[----:B------:R-:W-:Y:S06]  /*1870*/  BRA `(.L_x_6468) ;  /* 0x0000000000407947 */ /* 0x000fec0003800000 */
.L_x_6467:
        /* <DEDUP_REMOVED lines=11> */
[----:B------:R-:W-:-:S02]  /*1930*/  FMUL.FTZ R71, R64, UR13 ;  /* 0x0000000d40477c20 */ /* 0x000fc40008410000 */
[----:B------:R-:W-:Y:S02]  /*1940*/  MOV R64, R68 ;  /* 0x0000004400407202 */ /* 0x000fe40000000f00 */
[----:B------:R-:W-:Y:S02]  /*1950*/  MOV R65, R69 ;  /* 0x0000004500417202 */ /* 0x000fe40000000f00 */
[----:B------:R-:W-:Y:S02]  /*1960*/  MOV R66, R70 ;  /* 0x0000004600427202 */ /* 0x000fe40000000f00 */
[----:B------:R-:W-:-:S07]  /*1970*/  MOV R67, R71 ;  /* 0x0000004700437202 */ /* 0x000fce0000000f00 */
.L_x_6468:
[----:B------:R-:W0:Y:S01]  /*1980*/  @P0 LDC.64 R98, c[0x0][0x478] ;  /* 0x00011e00ff620b82 */ /* 0x000e220000000a00 */
[----:B------:R-:W-:Y:S01]  /*1990*/  FMUL.FTZ R68, R68, UR4 ;  /* 0x0000000444447c20 */ /* 0x000fe20008410000 */
[----:B------:R-:W-:Y:S01]  /*19a0*/  FMUL.FTZ R69, R69, UR4 ;  /* 0x0000000445457c20 */ /* 0x000fe20008410000 */
[----:B------:R-:W-:Y:S01]  /*19b0*/  FMUL.FTZ R70, R70, UR4 ;  /* 0x0000000446467c20 */ /* 0x000fe20008410000 */
[----:B------:R-:W-:-:S04]  /*19c0*/  FMUL.FTZ R71, R71, UR4 ;  /* 0x0000000447477c20 */ /* 0x000fc80008410000 */
[----:B------:R-:W1:Y:S01]  /*19d0*/  LDC.64 R74, c[0x0][0x468] ;  /* 0x00011a00ff4a7b82 */ /* 0x000e620000000a00 */
[----:B0-----:R-:W-:-:S05]  /*19e0*/  @P0 IMAD.WIDE.U32 R98, R95, 0x10, R98 ;  /* 0x000000105f620825 */ /* 0x001fca00078e0062 */
[----:B------:R0:W-:Y:S01]  /*19f0*/  @P0 STG.E.128 desc[UR16][R98.64], R64 ;  /* 0x0000004062000986 */ /* 0x0001e2000c101d10 */
[C---:B-1----:R-:W-:Y:S01]  /*1a00*/  IMAD.WIDE.U32 R74, R95.reuse, 0x10, R74 ;  /* 0x000000105f4a7825 */ /* 0x042fe200078e004a */
[----:B------:R-:W-:-:S04]  /*1a10*/  IADD3 R95, PT, PT, R95, 0x80, RZ ;  /* 0x000000805f5f7810 */ /* 0x000fc80007ffe0ff */
[----:B------:R0:W-:Y:S03]  /*1a20*/  STG.E.128 desc[UR16][R74.64], R68 ;  /* 0x000000444a007986 */ /* 0x0001e6000c101d10 */
.L_x_6466:
[----:B------:R-:W-:Y:S05]  /*1a30*/  BSYNC.RECONVERGENT B1 ;  /* 0x0000000000017941 */ /* 0x000fea0003800200 */
.L_x_6465:
[----:B------:R-:W-:Y:S04]  /*1a40*/  BSSY.RECONVERGENT B1, `(.L_x_6469) ;  /* 0x000002d000017945 */ /* 0x000fe80003800200 */
        /* <DEDUP_REMOVED lines=19> */
[----:B------:R-:W-:Y:S01]  /*1b80*/  MOV R67, R71 ;  /* 0x0000004700437202 */ /* 0x000fe20000000f00 */
[----:B------:R-:W-:Y:S06]  /*1b90*/  BRA `(.L_x_6472) ;  /* 0x0000000000307947 */ /* 0x000fec0003800000 */
.L_x_6471:
        /* <DEDUP_REMOVED lines=11> */
[----:B------:R-:W-:-:S07]  /*1c50*/  FMUL.FTZ R71, R74, UR13 ;  /* 0x0000000d4a477c20 */ /* 0x000fce0008410000 */
.L_x_6472:
        /* <DEDUP_REMOVED lines=11> */
.L_x_6470:
[----:B------:R-:W-:Y:S05]  /*1d10*/  BSYNC.RECONVERGENT B1 ;  /* 0x0000000000017941 */ /* 0x000fea0003800200 */
.L_x_6469:
[----:B------:R-:W-:Y:S04]  /*1d20*/  BSSY.RECONVERGENT B1, `(.L_x_6473) ;  /* 0x000002d000017945 */ /* 0x000fe80003800200 */
[----:B------:R-:W-:Y:S05]  /*1d30*/  @!P3 BRA `(.L_x_6474) ;  /* 0x0000000000acb947 */ /* 0x000fea0003800000 */
[----:B------:R-:W-:-:S04]  /*1d40*/  ISETP.NE.U32.AND P0, PT, RZ, UR22, PT ;  /* 0x00000016ff007c0c */ /* 0x000fc8000bf05070 */
[----:B------:R-:W-:-:S13]  /*1d50*/  ISETP.NE.AND.EX P0, PT, RZ, UR23, PT, P0 ;  /* 0x00000017ff007c0c */ /* 0x000fda000bf05300 */
[----:B------:R-:W-:Y:S05]  /*1d60*/  @!P0 BRA `(.L_x_6475) ;  /* 0x0000000000448947 */ /* 0x000fea0003800000 */
[--C-:B0-2---:R-:W-:Y:S01]  /*1d70*/  FFMA.FTZ R65, R5, UR5, R72.reuse ;  /* 0x0000000505417c23 */ /* 0x105fe20008010048 */
        /* <DEDUP_REMOVED lines=16> */
.L_x_6475:
        /* <DEDUP_REMOVED lines=12> */
.L_x_6476:
        /* <DEDUP_REMOVED lines=11> */
.L_x_6474:
[----:B------:R-:W-:Y:S05]  /*1ff0*/  BSYNC.RECONVERGENT B1 ;  /* 0x0000000000017941 */ /* 0x000fea0003800200 */
.L_x_6473:
[----:B------:R-:W-:Y:S05]  /*2000*/  @!P1 BRA `(.L_x_6477) ;  /* 0x0000000c00b89947 */ /* 0x000fea0003800000 */
[----:B------:R-:W-:-:S04]  /*2010*/  ISETP.NE.U32.AND P0, PT, RZ, UR22, PT ;  /* 0x00000016ff007c0c */ /* 0x000fc8000bf05070 */
[----:B------:R-:W-:-:S13]  /*2020*/  ISETP.NE.AND.EX P0, PT, RZ, UR23, PT, P0 ;  /* 0x00000017ff007c0c */ /* 0x000fda000bf05300 */
[----:B------:R-:W-:Y:S05]  /*2030*/  @!P0 BRA `(.L_x_6478) ;  /* 0x0000000000448947 */ /* 0x000fea0003800000 */
[--C-:B0-23--:R-:W-:Y:S01]  /*2040*/  FFMA.FTZ R65, R7, UR5, R72.reuse ;  /* 0x0000000507417c23 */ /* 0x10dfe20008010048 */
        /* <DEDUP_REMOVED lines=16> */
.L_x_6478:
        /* <DEDUP_REMOVED lines=12> */
.L_x_6479:
[----:B------:R-:W0:Y:S01]  /*2210*/  @P0 LDC.64 R72, c[0x0][0x478] ;  /* 0x00011e00ff480b82 */ /* 0x000e220000000a00 */
[----:B------:R-:W-:Y:S01]  /*2220*/  FMUL.FTZ R68, R68, UR4 ;  /* 0x0000000444447c20 */ /* 0x000fe20008410000 */
[----:B------:R-:W-:-:S06]  /*2230*/  FMUL.FTZ R69, R98, UR4 ;  /* 0x0000000462457c20 */ /* 0x000fcc0008410000 */
[----:B------:R-:W1:Y:S01]  /*2240*/  LDC.64 R70, c[0x0][0x468] ;  /* 0x00011a00ff467b82 */ /* 0x000e620000000a00 */
[----:B0-----:R-:W-:-:S05]  /*2250*/  @P0 IMAD.WIDE.U32 R72, R95, 0x10, R72 ;  /* 0x000000105f480825 */ /* 0x001fca00078e0048 */
[----:B------:R4:W-:Y:S01]  /*2260*/  @P0 STG.E.128 desc[UR16][R72.64], R64 ;  /* 0x0000004048000986 */ /* 0x0009e2000c101d10 */
[----:B-1----:R-:W-:-:S04]  /*2270*/  IMAD.WIDE.U32 R74, R95, 0x10, R70 ;  /* 0x000000105f4a7825 */ /* 0x002fc800078e0046 */
[----:B------:R-:W-:Y:S01]  /*2280*/  FMUL.FTZ R70, R99, UR4 ;  /* 0x0000000463467c20 */ /* 0x000fe20008410000 */
[----:B------:R-:W-:-:S05]  /*2290*/  FMUL.FTZ R71, R104, UR4 ;  /* 0x0000000468477c20 */ /* 0x000fca0008410000 */
[----:B------:R4:W-:Y:S01]  /*22a0*/  STG.E.128 desc[UR16][R74.64], R68 ;  /* 0x000000444a007986 */ /* 0x0009e2000c101d10 */
[----:B------:R-:W-:Y:S05]  /*22b0*/  BRA `(.L_x_6477) ;  /* 0x0000000c000c7947 */ /* 0x000fea0003800000 */
.L_x_6464:
[----:B------:R-:W-:-:S04]  /*22c0*/  UISETP.NE.U32.AND UP1, UPT, UR22, URZ, UPT ;  /* 0x000000ff1600728c */ /* 0x000fc8000bf25070 */
[----:B------:R-:W-:-:S09]  /*22d0*/  UISETP.NE.AND.EX UP1, UPT, UR23, URZ, UPT, UP1 ;  /* 0x000000ff1700728c */ /* 0x000fd2000bf25310 */
[----:B------:R-:W-:Y:S05]  /*22e0*/  BRA.U UP1, `(.L_x_6480) ;  /* 0x00000005016c7547 */ /* 0x000fea000b800000 */
[----:B------:R-:W-:Y:S01]  /*22f0*/  ISETP.GT.U32.AND P0, PT, R0, 0x7f, PT ;  /* 0x0000007f0000780c */ /* 0x000fe20003f04070 */
[----:B------:R-:W-:-:S12]  /*2300*/  BSSY.RECONVERGENT B1, `(.L_x_6481) ;  /* 0x0000016000017945 */ /* 0x000fd80003800200 */
[----:B------:R-:W-:Y:S05]  /*2310*/  @!P0 BRA `(.L_x_6482) ;  /* 0x0000000000508947 */ /* 0x000fea0003800000 */
[----:B------:R-:W0:Y:S01]  /*2320*/  LDC.64 R74, c[0x0][0x468] ;  /* 0x00011a00ff4a7b82 */ /* 0x000e220000000a00 */
        /* <DEDUP_REMOVED lines=16> */
[C---:B0-----:R-:W-:Y:S01]  /*2430*/  IMAD.WIDE.U32 R74, R95.reuse, 0x10, R74 ;  /* 0x000000105f4a7825 */ /* 0x041fe200078e004a */
[----:B------:R-:W-:-:S04]  /*2440*/  IADD3 R95, PT, PT, R95, 0x80, RZ ;  /* 0x000000805f5f7810 */ /* 0x000fc80007ffe0ff */
[----:B------:R0:W-:Y:S03]  /*2450*/  STG.E.128 desc[UR16][R74.64], R68 ;  /* 0x000000444a007986 */ /* 0x0001e6000c101d10 */
.L_x_6482:
[----:B------:R-:W-:Y:S05]  /*2460*/  BSYNC.RECONVERGENT B1 ;  /* 0x0000000000017941 */ /* 0x000fea0003800200 */
.L_x_6481:
[----:B------:R-:W-:Y:S04]  /*2470*/  BSSY.RECONVERGENT B1, `(.L_x_6483) ;  /* 0x0000016000017945 */ /* 0x000fe80003800200 */
[----:B------:R-:W-:Y:S05]  /*2480*/  @!P4 BRA `(.L_x_6484) ;  /* 0x000000000050c947 */ /* 0x000fea0003800000 */
[----:B0-----:R-:W0:Y:S01]  /*2490*/  LDC.64 R74, c[0x0][0x468] ;  /* 0x00011a00ff4a7b82 */ /* 0x001e220000000a00 */
        /* <DEDUP_REMOVED lines=19> */
.L_x_6484:
[----:B------:R-:W-:Y:S05]  /*25d0*/  BSYNC.RECONVERGENT B1 ;  /* 0x0000000000017941 */ /* 0x000fea0003800200 */
.L_x_6483:
[----:B------:R-:W-:Y:S04]  /*25e0*/  BSSY.RECONVERGENT B1, `(.L_x_6485) ;  /* 0x0000016000017945 */ /* 0x000fe80003800200 */
[----:B------:R-:W-:Y:S05]  /*25f0*/  @!P3 BRA `(.L_x_6486) ;  /* 0x000000000050b947 */ /* 0x000fea0003800000 */
[----:B01----:R-:W0:Y:S01]  /*2600*/  LDC.64 R74, c[0x0][0x468] ;  /* 0x00011a00ff4a7b82 */ /* 0x003e220000000a00 */
        /* <DEDUP_REMOVED lines=19> */
.L_x_6486:
[----:B------:R-:W-:Y:S05]  /*2740*/  BSYNC.RECONVERGENT B1 ;  /* 0x0000000000017941 */ /* 0x000fea0003800200 */
.L_x_6485:
[----:B------:R-:W-:Y:S05]  /*2750*/  @!P1 BRA `(.L_x_6477) ;  /* 0x0000000400e49947 */ /* 0x000fea0003800000 */
[----:B012---:R-:W0:Y:S01]  /*2760*/  LDC.64 R74, c[0x0][0x468] ;  /* 0x00011a00ff4a7b82 */ /* 0x007e220000000a00 */
        /* <DEDUP_REMOVED lines=16> */
[----:B0-----:R-:W-:-:S05]  /*2870*/  IMAD.WIDE.U32 R74, R95, 0x10, R74 ;  /* 0x000000105f4a7825 */ /* 0x001fca00078e004a */
[----:B------:R0:W-:Y:S01]  /*2880*/  STG.E.128 desc[UR16][R74.64], R68 ;  /* 0x000000444a007986 */ /* 0x0001e2000c101d10 */
[----:B------:R-:W-:Y:S05]  /*2890*/  BRA `(.L_x_6477) ;  /* 0x0000000400947947 */ /* 0x000fea0003800000 */
.L_x_6480:
[----:B------:R-:W-:Y:S04]  /*28a0*/  BSSY.RECONVERGENT B1, `(.L_x_6487) ;  /* 0x0000019000017945 */ /* 0x000fe80003800200 */
        /* <DEDUP_REMOVED lines=9> */
[----:B------:R-:W1:Y:S01]  /*2940*/  LDC.64 R74, c[0x0][0x468] ;  /* 0x00011a00ff4a7b82 */ /* 0x000e620000000a00 */
        /* <DEDUP_REMOVED lines=11> */
[C---:B-1----:R-:W-:Y:S01]  /*2a00*/  IMAD.WIDE.U32 R74, R95.reuse, 0x10, R74 ;  /* 0x000000105f4a7825 */ /* 0x042fe200078e004a */
[----:B------:R-:W-:-:S04]  /*2a10*/  IADD3 R95, PT, PT, R95, 0x80, RZ ;  /* 0x000000805f5f7810 */ /* 0x000fc80007ffe0ff */
[----:B------:R0:W-:Y:S03]  /*2a20*/  STG.E.128 desc[UR16][R74.64], R68 ;  /* 0x000000444a007986 */ /* 0x0001e6000c101d10 */
.L_x_6488:
[----:B------:R-:W-:Y:S05]  /*2a30*/  BSYNC.RECONVERGENT B1 ;  /* 0x0000000000017941 */ /* 0x000fea0003800200 */
.L_x_6487:
        /* <DEDUP_REMOVED lines=25> */
.L_x_6490:
[----:B------:R-:W-:Y:S05]  /*2bd0*/  BSYNC.RECONVERGENT B1 ;  /* 0x0000000000017941 */ /* 0x000fea0003800200 */
.L_x_6489:
[----:B------:R-:W-:Y:S04]  /*2be0*/  BSSY.RECONVERGENT B1, `(.L_x_6491) ;  /* 0x0000019000017945 */ /* 0x000fe80003800200 */
[----:B------:R-:W-:Y:S05]  /*2bf0*/  @!P3 BRA `(.L_x_6492) ;  /* 0x00000000005cb947 */ /* 0x000fea0003800000 */
[----:B0-2---:R-:W0:Y:S01]  /*2c00*/  LDC.64 R98, c[0x0][0x478] ;  /* 0x00011e00ff627b82 */ /* 0x005e220000000a00 */
        /* <DEDUP_REMOVED lines=22> */
.L_x_6492:
[----:B------:R-:W-:Y:S05]  /*2d70*/  BSYNC.RECONVERGENT B1 ;  /* 0x0000000000017941 */ /* 0x000fea0003800200 */
.L_x_6491:
[----:B------:R-:W-:Y:S05]  /*2d80*/  @!P1 BRA `(.L_x_6477) ;  /* 0x0000000000589947 */ /* 0x000fea0003800000 */
[----:B0-23--:R-:W0:Y:S01]  /*2d90*/  LDC.64 R74, c[0x0][0x478] ;  /* 0x00011e00ff4a7b82 */ /* 0x00de220000000a00 */
        /* <DEDUP_REMOVED lines=19> */
[----:B-1----:R-:W-:-:S05]  /*2ed0*/  IMAD.WIDE.U32 R98, R95, 0x10, R98 ;  /* 0x000000105f627825 */ /* 0x002fca00078e0062 */
[----:B------:R0:W-:Y:S02]  /*2ee0*/  STG.E.128 desc[UR16][R98.64], R68 ;  /* 0x0000004462007986 */ /* 0x0001e4000c101d10 */
.L_x_6477:
[----:B------:R-:W-:Y:S05]  /*2ef0*/  BSYNC.RECONVERGENT B0 ;  /* 0x0000000000007941 */ /* 0x000fea0003800200 */
.L_x_6463:
[----:B------:R-:W-:Y:S02]  /*2f00*/  UIADD3 UR7, UPT, UPT, UR7, UR24, URZ ;  /* 0x0000001807077290 */ /* 0x000fe4000fffe0ff */
[----:B------:R-:W-:Y:S02]  /*2f10*/  UPLOP3.LUT UP2, UPT, UPT, UPT, UP2, 0x40, 0x4 ;  /* 0x000000000004789c */ /* 0x000fe40003f4e820 */
[----:B------:R-:W-:-:S09]  /*2f20*/  UISETP.GE.AND UP1, UPT, UR7, UR25, UPT ;  /* 0x000000190700728c */ /* 0x000fd2000bf26270 */
[----:B------:R-:W-:Y:S05]  /*2f30*/  BRA.U !UP1, `(.L_x_6493) ;  /* 0xffffffd509b47547 */ /* 0x000fea000b83ffff */
.L_x_6452:
[----:B------:R-:W0:Y:S08]  /*2f40*/  S2UR UR4, SR_CTAID.X ;  /* 0x00000000000479c3 */ /* 0x000e300000002500 */
[----:B------:R-:W1:Y:S08]  /*2f50*/  LDC.64 R2, c[0x0][0x440] ;  /* 0x00011000ff027b82 */ /* 0x000e700000000a00 */
[----:B------:R-:W2:Y:S08]  /*2f60*/  LDC.64 R4, c[0x0][0x448] ;  /* 0x00011200ff047b82 */ /* 0x000eb00000000a00 */
[----:B-----5:R-:W3:Y:S01]  /*2f70*/  LDC.64 R6, c[0x0][0x440] ;  /* 0x00011000ff067b82 */ /* 0x020ee20000000a00 */
[----:B0-----:R-:W-:-:S06]  /*2f80*/  UIMAD UR4, UR4, UR6, URZ ;  /* 0x00000006040472a4 */ /* 0x001fcc000f8e02ff */
[----:B------:R-:W-:Y:S01]  /*2f90*/  MOV R0, UR4 ;  /* 0x0000000400007c02 */ /* 0x000fe20008000f00 */
[----:B------:R-:W0:Y:S03]  /*2fa0*/  LDC.64 R8, c[0x0][0x448] ;  /* 0x00011200ff087b82 */ /* 0x000e260000000a00 */
[----:B------:R-:W-:-:S05]  /*2fb0*/  LEA.HI R97, R0, R97, RZ, 0x1e ;  /* 0x0000006100617211 */ /* 0x000fca00078ff0ff */
[----:B------:R-:W4:Y:S01]  /*2fc0*/  LDC.64 R10, c[0x0][0x440] ;  /* 0x00011000ff0a7b82 */ /* 0x000f220000000a00 */
[----:B-1----:R-:W-:-:S04]  /*2fd0*/  @P2 IMAD.WIDE.U32 R2, R97, 0x10, R2 ;  /* 0x0000001061022825 */ /* 0x002fc800078e0002 */
[C---:B--2---:R-:W-:Y:S01]  /*2fe0*/  @P2 IMAD.WIDE.U32 R4, R97.reuse, 0x10, R4 ;  /* 0x0000001061042825 */ /* 0x044fe200078e0004 */
[----:B------:R-:W-:Y:S01]  /*2ff0*/  @P2 IADD3 R97, PT, PT, R97, 0x80, RZ ;  /* 0x0000008061612810 */ /* 0x000fe20007ffe0ff */
[----:B------:R1:W-:Y:S01]  /*3000*/  @P2 STG.E.128 desc[UR16][R2.64], R32 ;  /* 0x0000002002002986 */ /* 0x0003e2000c101d10 */
[----:B------:R-:W2:Y:S03]  /*3010*/  LDC.64 R12, c[0x0][0x448] ;  /* 0x00011200ff0c7b82 */ /* 0x000ea60000000a00 */
[C---:B---3--:R-:W-:Y:S01]  /*3020*/  @P4 IMAD.WIDE.U32 R6, R97.reuse, 0x10, R6 ;  /* 0x0000001061064825 */ /* 0x048fe200078e0006 */
[----:B------:R1:W-:Y:S03]  /*3030*/  @P2 STG.E.128 desc[UR16][R4.64], R16 ;  /* 0x0000001004002986 */ /* 0x0003e6000c101d10 */
[C---:B0-----:R-:W-:Y:S01]  /*3040*/  @P4 IMAD.WIDE.U32 R8, R97.reuse, 0x10, R8 ;  /* 0x0000001061084825 */ /* 0x041fe200078e0008 */
[----:B------:R-:W-:Y:S01]  /*3050*/  @P4 IADD3 R97, PT, PT, R97, 0x80, RZ ;  /* 0x0000008061614810 */ /* 0x000fe20007ffe0ff */
[----:B------:R1:W-:Y:S04]  /*3060*/  @P4 STG.E.128 desc[UR16][R6.64], R36 ;  /* 0x0000002406004986 */ /* 0x0003e8000c101d10 */
[----:B------:R1:W-:Y:S01]  /*3070*/  @P4 STG.E.128 desc[UR16][R8.64], R20 ;  /* 0x0000001408004986 */ /* 0x0003e2000c101d10 */
[----:B----4-:R-:W-:-:S05]  /*3080*/  @P3 IMAD.WIDE.U32 R10, R97, 0x10, R10 ;  /* 0x00000010610a3825 */ /* 0x010fca00078e000a */
[----:B------:R1:W-:Y:S01]  /*3090*/  @P3 STG.E.128 desc[UR16][R10.64], R40 ;  /* 0x000000280a003986 */ /* 0x0003e2000c101d10 */
[----:B--2---:R-:W-:-:S05]  /*30a0*/  @P3 IMAD.WIDE.U32 R12, R97, 0x10, R12 ;  /* 0x00000010610c3825 */ /* 0x004fca00078e000c */
[----:B------:R1:W-:Y:S01]  /*30b0*/  @P3 STG.E.128 desc[UR16][R12.64], R24 ;  /* 0x000000180c003986 */ /* 0x0003e2000c101d10 */
[----:B------:R-:W-:Y:S05]  /*30c0*/  @!P1 EXIT ;  /* 0x000000000000994d */ /* 0x000fea0003800000 */
[----:B-1----:R-:W0:Y:S01]  /*30d0*/  LDC.64 R2, c[0x0][0x440] ;  /* 0x00011000ff027b82 */ /* 0x002e220000000a00 */
[----:B------:R-:W-:-:S07]  /*30e0*/  @P3 IADD3 R97, PT, PT, R97, 0x80, RZ ;  /* 0x0000008061613810 */ /* 0x000fce0007ffe0ff */
[----:B------:R-:W1:Y:S01]  /*30f0*/  LDC.64 R4, c[0x0][0x448] ;  /* 0x00011200ff047b82 */ /* 0x000e620000000a00 */
[----:B0-----:R-:W-:-:S05]  /*3100*/  IMAD.WIDE.U32 R2, R97, 0x10, R2 ;  /* 0x0000001061027825 */ /* 0x001fca00078e0002 */
[----:B------:R-:W-:Y:S01]  /*3110*/  STG.E.128 desc[UR16][R2.64], R44 ;  /* 0x0000002c02007986 */ /* 0x000fe2000c101d10 */
[----:B-1----:R-:W-:-:S05]  /*3120*/  IMAD.WIDE.U32 R4, R97, 0x10, R4 ;  /* 0x0000001061047825 */ /* 0x002fca00078e0004 */
[----:B------:R-:W-:Y:S01]  /*3130*/  STG.E.128 desc[UR16][R4.64], R28 ;  /* 0x0000001c04007986 */ /* 0x000fe2000c101d10 */
[----:B------:R-:W-:Y:S05]  /*3140*/  EXIT ;  /* 0x000000000000794d */ /* 0x000fea0003800000 */
.L_x_6494:
        /* <DEDUP_REMOVED lines=11> */
.L_x_8126:


//--------------------- .text._ZN10layer_norm13ln_bwd_kernelINS_13Kernel_traitsI6__halfffffjLj2048ELj1ELj1ELj4ELj16ENS_18Kernel_traits_baseILj2048ES2_ffffjLj128EEEEELb0ELb0ELb0ELb1EEEvNS_9BwdParamsE --------------------------
	.section	.text._ZN10layer_norm13ln_bwd_kernelINS_13Kernel_traitsI6__halfffffjLj2048ELj1ELj1ELj4ELj16ENS_18Kernel_traits_baseILj2048ES2_ffffjLj128EEEEELb0ELb0ELb0ELb1EEEvNS_9BwdParamsE,"ax",@progbits
	.align	128
        .global         _ZN10layer_norm13ln_bwd_kernelINS_13Kernel_traitsI6__halfffffjLj2048ELj1ELj1ELj4ELj16ENS_18Kernel_traits_baseILj2048ES2_ffffjLj128EEEEELb0ELb0ELb0ELb1EEEvNS_9BwdParamsE
        .type           _ZN10layer_norm13ln_bwd_kernelINS_13Kernel_traitsI6__halfffffjLj2048ELj1ELj1ELj4ELj16ENS_18Kernel_traits_baseILj2048ES2_ffffjLj128EEEEELb0ELb0ELb0ELb1EEEvNS_9BwdParamsE,@function
        .size           _ZN10layer_norm13ln_bwd_kernelINS_13Kernel_traitsI6__halfffffjLj2048ELj1ELj1ELj4ELj16ENS_18Kernel_traits_baseILj2048ES2_ffffjLj128EEEEELb0ELb0ELb0ELb1EEEvNS_9BwdParamsE,(.L_x_8127 - _ZN10layer_norm13ln_bwd_kernelINS_13Kernel_traitsI6__halfffffjLj2048ELj1ELj1ELj4ELj16ENS_18Kernel_traits_baseILj2048ES2_ffffjLj128EEEEELb0ELb0ELb0ELb1EEEvNS_9BwdParamsE)
        .other          _ZN10layer_norm13ln_bwd_kernelINS_13Kernel_traitsI6__halfffffjLj2048ELj1ELj1ELj4ELj16ENS_18Kernel_traits_baseILj2048ES2_ffffjLj128EEEEELb0ELb0ELb0ELb1EEEvNS_9BwdParamsE,@"STO_CUDA_ENTRY STV_DEFAULT"
_ZN10layer_norm13ln_bwd_kernelINS_13Kernel_traitsI6__halfffffjLj2048ELj1ELj1ELj4ELj16ENS_18Kernel_traits_baseILj2048ES2_ffffjLj128EEEEELb0ELb0ELb0ELb1EEEvNS_9BwdParamsE:
.text._ZN10layer_norm13ln_bwd_kernelINS_13Kernel_traitsI6__halfffffjLj2048ELj1ELj1ELj4ELj16ENS_18Kernel_traits_baseILj2048ES2_ffffjLj128EEEEELb0ELb0ELb0ELb1EEEvNS_9BwdParamsE:
        /* <DEDUP_REMOVED lines=26> */
[----:B------:R-:W-:-:S02]  /*01a0*/  MOV R91, RZ ;  /* 0x000000ff005b7202 */ /* 0x000fc40000000f00 */
[----:B------:R-:W-:Y:S02]  /*01b0*/  CS2R R80, SRZ ;  /* 0x0000000000507805 */ /* 0x000fe4000001ff00 */
[----:B------:R-:W-:Y:S02]  /*01c0*/  CS2R R76, SRZ ;  /* 0x00000000004c7805 */ /* 0x000fe4000001ff00 */
[----:B------:R-:W-:Y:S02]  /*01d0*/  CS2R R74, SRZ ;  /* 0x00000000004a7805 */ /* 0x000fe4000001ff00 */
[----:B------:R-:W-:Y:S02]  /*01e0*/  CS2R R72, SRZ ;  /* 0x0000000000487805 */ /* 0x000fe4000001ff00 */
[----:B------:R-:W-:Y:S02]  /*01f0*/  MOV R71, RZ ;  /* 0x000000ff00477202 */ /* 0x000fe40000000f00 */
        /* <DEDUP_REMOVED lines=8> */
[----:B--2---:R-:W2:Y:S01]  /*0280*/  LDG.E.64 R92, desc[UR8][R2.64+0xc00] ;  /* 0x000c0008025c7981 */ /* 0x004ea2000c1e1b00 */
[----:B------:R-:W4:Y:S03]  /*0290*/  LDCU UR14, c[0x0][0x400] ;  /* 0x00008000ff0e77ac */ /* 0x000f260008000800 */
[----:B------:R-:W5:Y:S01]  /*02a0*/  LDG.E.64 R6, desc[UR8][R2.64+0x800] ;  /* 0x0008000802067981 */ /* 0x000f62000c1e1b00 */
[----:B------:R-:W0:Y:S03]  /*02b0*/  LDCU.64 UR16, c[0x0][0x478] ;  /* 0x00008f00ff1077ac */ /* 0x000e260008000a00 */
[----:B------:R-:W3:Y:S01]  /*02c0*/  LDG.E.64 R8, desc[UR8][R2.64+0x400] ;  /* 0x0004000802087981 */ /* 0x000ee2000c1e1b00 */
[----:B------:R-:W0:Y:S03]  /*02d0*/  LDCU.64 UR12, c[0x0][0x438] ;  /* 0x00008700ff0c77ac */ /* 0x000e260008000a00 */
[----:B------:R4:W3:Y:S01]  /*02e0*/  LDG.E.64 R10, desc[UR8][R2.64] ;  /* 0x00000008020a7981 */ /* 0x0008e2000c1e1b00 */
[----:B-1----:R-:W-:Y:S01]  /*02f0*/  ISETP.NE.U32.AND P0, PT, R4, RZ, PT ;  /* 0x000000ff0400720c */ /* 0x002fe20003f05070 */
[----:B------:R-:W-:Y:S01]  /*0300*/  HFMA2 R0, -RZ, RZ, 0, 0 ;  /* 0x00000000ff007431 */ /* 0x000fe200000001ff */
[----:B------:R-:W-:-:S02]  /*0310*/  MOV R68, RZ ;  /* 0x000000ff00447202 */ /* 0x000fc40000000f00 */
[----:B------:R-:W-:Y:S02]  /*0320*/  ISETP.NE.AND.EX P0, PT, R5, RZ, PT, P0 ;  /* 0x000000ff0500720c */ /* 0x000fe40003f05300 */
[----:B------:R-:W-:Y:S02]  /*0330*/  CS2R R4, SRZ ;  /* 0x0000000000047805 */ /* 0x000fe4000001ff00 */
[----:B------:R-:W-:Y:S02]  /*0340*/  MOV R69, UR7 ;  /* 0x0000000700457c02 */ /* 0x000fe40008000f00 */
[----:B----4-:R-:W-:Y:S02]  /*0350*/  CS2R R2, SRZ ;  /* 0x0000000000027805 */ /* 0x010fe4000001ff00 */
[--C-:B--2---:R-:W-:Y:S01]  /*0360*/  SHF.R.U64 R96, R92, 0x10, R93.reuse ;  /* 0x000000105c607819 */ /* 0x104fe2000000125d */
[----:B------:R-:W-:Y:S01]  /*0370*/  HADD2.F32 R94, -RZ, R93.H0_H0 ;  /* 0x2000005dff5e7230 */ /* 0x000fe20000004100 */
[----:B------:R-:W-:Y:S01]  /*0380*/  SHF.R.U32.HI R93, RZ, 0x10, R93 ;  /* 0x00000010ff5d7819 */ /* 0x000fe2000001165d */
[----:B------:R-:W-:Y:S01]  /*0390*/  HADD2.F32 R97, -RZ, R92.H0_H0 ;  /* 0x2000005cff617230 */ /* 0x000fe20000004100 */
[--C-:B-----5:R-:W-:Y:S01]  /*03a0*/  SHF.R.U64 R100, R6, 0x10, R7.reuse ;  /* 0x0000001006647819 */ /* 0x120fe20000001207 */
[----:B------:R-:W-:Y:S01]  /*03b0*/  HFMA2 R92, -RZ, RZ, 0, 0 ;  /* 0x00000000ff5c7431 */ /* 0x000fe200000001ff */
[----:B------:R-:W-:Y:S01]  /*03c0*/  SHF.R.U32.HI R98, RZ, 0x10, R7 ;  /* 0x00000010ff627819 */ /* 0x000fe20000011607 */
[----:B------:R-:W-:Y:S01]  /*03d0*/  HADD2.F32 R101, -RZ, R6.H0_H0 ;  /* 0x20000006ff657230 */ /* 0x000fe20000004100 */
[--C-:B---3--:R-:W-:Y:S01]  /*03e0*/  SHF.R.U64 R104, R8, 0x10, R9.reuse ;  /* 0x0000001008687819 */ /* 0x108fe20000001209 */
[----:B------:R-:W-:Y:S01]  /*03f0*/  HADD2.F32 R99, -RZ, R7.H0_H0 ;  /* 0x20000007ff637230 */ /* 0x000fe20000004100 */
[----:B------:R-:W-:Y:S01]  /*0400*/  SHF.R.U32.HI R102, RZ, 0x10, R9 ;  /* 0x00000010ff667819 */ /* 0x000fe20000011609 */
[----:B------:R-:W-:Y:S01]  /*0410*/  HADD2.F32 R105, -RZ, R8.H0_H0 ;  /* 0x20000008ff697230 */ /* 0x000fe20000004100 */
[--C-:B------:R-:W-:Y:S01]  /*0420*/  SHF.R.U64 R124, R10, 0x10, R11.reuse ;  /* 0x000000100a7c7819 */ /* 0x100fe2000000120b */
[----:B------:R-:W-:Y:S01]  /*0430*/  HADD2.F32 R103, -RZ, R9.H0_H0 ;  /* 0x20000009ff677230 */ /* 0x000fe20000004100 */
[----:B------:R-:W-:Y:S01]  /*0440*/  SHF.R.U32.HI R106, RZ, 0x10, R11 ;  /* 0x00000010ff6a7819 */ /* 0x000fe2000001160b */
[----:B------:R-:W-:Y:S01]  /*0450*/  HADD2.F32 R125, -RZ, R10.H0_H0 ;  /* 0x2000000aff7d7230 */ /* 0x000fe20000004100 */
[----:B------:R-:W-:Y:S01]  /*0460*/  CS2R R6, SRZ ;  /* 0x0000000000067805 */ /* 0x000fe2000001ff00 */
[----:B------:R-:W-:Y:S01]  /*0470*/  HADD2.F32 R108, -RZ, R11.H0_H0 ;  /* 0x2000000bff6c7230 */ /* 0x000fe20000004100 */
[----:B------:R-:W-:-:S02]  /*0480*/  CS2R R8, SRZ ;  /* 0x0000000000087805 */ /* 0x000fc4000001ff00 */
[----:B------:R-:W-:Y:S01]  /*0490*/  CS2R R10, SRZ ;  /* 0x00000000000a7805 */ /* 0x000fe2000001ff00 */
[----:B------:R-:W-:Y:S02]  /*04a0*/  HADD2.F32 R96, -RZ, R96.H0_H0 ;  /* 0x20000060ff607230 */ /* 0x000fe40000004100 */
[----:B------:R-:W-:Y:S02]  /*04b0*/  HADD2.F32 R93, -RZ, R93.H0_H0 ;  /* 0x2000005dff5d7230 */ /* 0x000fe40000004100 */
[----:B------:R-:W-:Y:S02]  /*04c0*/  HADD2.F32 R100, -RZ, R100.H0_H0 ;  /* 0x20000064ff647230 */ /* 0x000fe40000004100 */
[----:B------:R-:W-:Y:S02]  /*04d0*/  HADD2.F32 R98, -RZ, R98.H0_H0 ;  /* 0x20000062ff627230 */ /* 0x000fe40000004100 */
[----:B------:R-:W-:Y:S02]  /*04e0*/  HADD2.F32 R104, -RZ, R104.H0_H0 ;  /* 0x20000068ff687230 */ /* 0x000fe40000004100 */
[----:B------:R-:W-:-:S02]  /*04f0*/  HADD2.F32 R102, -RZ, R102.H0_H0 ;  /* 0x20000066ff667230 */ /* 0x000fc40000004100 */
[----:B------:R-:W-:Y:S02]  /*0500*/  HADD2.F32 R124, -RZ, R124.H0_H0 ;  /* 0x2000007cff7c7230 */ /* 0x000fe40000004100 */
[----:B0-----:R-:W-:-:S07]  /*0510*/  HADD2.F32 R106, -RZ, R106.H0_H0 ;  /* 0x2000006aff6a7230 */ /* 0x001fce0000004100 */
.L_x_6502:
[----:B------:R-:W0:Y:S01]  /*0520*/  S2R R24, SR_TID.X ;  /* 0x0000000000187919 */ /* 0x000e220000002100 */
[----:B------:R-:W-:Y:S01]  /*0530*/  IMAD R22, R69, UR11, RZ ;  /* 0x0000000b45167c24 */ /* 0x000fe2000f8e02ff */
[----:B------:R-:W1:Y:S04]  /*0540*/  LDC.64 R20, c[0x0][0x3c0] ;  /* 0x0000f000ff147b82 */ /* 0x000e680000000a00 */
[----:B------:R-:W-:-:S04]  /*0550*/  SHF.R.S32.HI R23, RZ, 0x1f, R22 ;  /* 0x0000001fff177819 */ /* 0x000fc80000011416 */
[----:B------:R-:W2:Y:S01]  /*0560*/  LDC.64 R64, c[0x0][0x3a8] ;  /* 0x0000ea00ff407b82 */ /* 0x000ea20000000a00 */
[----:B------:R-:W-:-:S07]  /*0570*/  LEA.HI R95, R23, R22, RZ, 0x2 ;  /* 0x00000016175f7211 */ /* 0x000fce00078f10ff */
[----:B------:R-:W3:Y:S08]  /*0580*/  LDC.64 R22, c[0x0][0x3c8] ;  /* 0x0000f200ff167b82 */ /* 0x000ef00000000a00 */
[----:B------:R-:W4:Y:S01]  /*0590*/  LDC.64 R28, c[0x0][0x428] ;  /* 0x00010a00ff1c7b82 */ /* 0x000f220000000a00 */
[----:B-1----:R-:W-:Y:S01]  /*05a0*/  IMAD.WIDE R20, R69, 0x4, R20 ;  /* 0x0000000445147825 */ /* 0x002fe200078e0214 */
[----:B0-----:R-:W-:-:S04]  /*05b0*/  LEA.HI.SX32 R95, R95, R24, 0x1e ;  /* 0x000000185f5f7211 */ /* 0x001fc800078ff2ff */
[----:B------:R3:W4:Y:S01]  /*05c0*/  LDG.E R107, desc[UR8][R20.64] ;  /* 0x00000008146b7981 */ /* 0x000722000c1e1900 */
[----:B------:R-:W-:Y:S01]  /*05d0*/  ISETP.NE.U32.AND P1, PT, RZ, UR12, PT ;  /* 0x0000000cff007c0c */ /* 0x000fe2000bf25070 */
[----:B------:R-:W0:Y:S01]  /*05e0*/  @P0 LDC.64 R88, c[0x0][0x3e0] ;  /* 0x0000f800ff580b82 */ /* 0x000e220000000a00 */
[C---:B------:R-:W-:Y:S01]  /*05f0*/  IADD3 R83, PT, PT, R95.reuse, 0x100, RZ ;  /* 0x000001005f537810 */ /* 0x040fe20007ffe0ff */
[C---:B--2---:R-:W-:Y:S01]  /*0600*/  IMAD.WIDE.U32 R48, R95.reuse, 0x10, R64 ;  /* 0x000000105f307825 */ /* 0x044fe200078e0040 */
[----:B------:R-:W-:-:S03]  /*0610*/  IADD3 R82, PT, PT, R95, 0x80, RZ ;  /* 0x000000805f527810 */ /* 0x000fc60007ffe0ff */
[----:B------:R-:W-:Y:S02]  /*0620*/  IMAD.WIDE.U32 R56, R83, 0x10, R64 ;  /* 0x0000001053387825 */ /* 0x000fe400078e0040 */
[----:B------:R-:W2:Y:S02]  /*0630*/  LDG.E.128 R48, desc[UR8][R48.64] ;  /* 0x0000000830307981 */ /* 0x000ea4000c1e1d00 */
[----:B---3--:R-:W-:Y:S02]  /*0640*/  IMAD.WIDE R20, R69, 0x4, R22 ;  /* 0x0000000445147825 */ /* 0x008fe400078e0216 */
[----:B------:R-:W3:Y:S01]  /*0650*/  LDG.E.128 R56, desc[UR8][R56.64] ;  /* 0x0000000838387981 */ /* 0x000ee2000c1e1d00 */
[C---:B------:R-:W-:Y:S01]  /*0660*/  IADD3 R90, PT, PT, R95.reuse, 0x180, RZ ;  /* 0x000001805f5a7810 */ /* 0x040fe20007ffe0ff */
[----:B------:R-:W-:Y:S02]  /*0670*/  IMAD.WIDE.U32 R52, R82, 0x10, R64 ;  /* 0x0000001052347825 */ /* 0x000fe400078e0040 */
[----:B------:R1:W3:Y:S02]  /*0680*/  LDG.E R79, desc[UR8][R20.64] ;  /* 0x00000008144f7981 */ /* 0x0002e4000c1e1900 */
[----:B----4-:R-:W-:-:S02]  /*0690*/  IMAD.WIDE.U32 R60, R95, 0x10, R28 ;  /* 0x000000105f3c7825 */ /* 0x010fc400078e001c */
[----:B------:R-:W4:Y:S02]  /*06a0*/  LDG.E.128 R52, desc[UR8][R52.64] ;  /* 0x0000000834347981 */ /* 0x000f24000c1e1d00 */
[----:B------:R-:W-:Y:S02]  /*06b0*/  IMAD.WIDE.U32 R64, R90, 0x10, R64 ;  /* 0x000000105a407825 */ /* 0x000fe400078e0040 */
[----:B------:R-:W4:Y:S04]  /*06c0*/  LDG.E.128 R60, desc[UR8][R60.64] ;  /* 0x000000083c3c7981 */ /* 0x000f28000c1e1d00 */
[----:B------:R-:W4:Y:S01]  /*06d0*/  LDG.E.128 R64, desc[UR8][R64.64] ;  /* 0x0000000840407981 */ /* 0x000f22000c1e1d00 */
[----:B-1----:R-:W-:-:S06]  /*06e0*/  IMAD.WIDE.U32 R20, R82, 0x10, R28 ;  /* 0x0000001052147825 */ /* 0x002fcc00078e001c */
[----:B------:R-:W4:Y:S01]  /*06f0*/  LDG.E.128 R20, desc[UR8][R20.64] ;  /* 0x0000000814147981 */ /* 0x000f22000c1e1d00 */
[----:B------:R-:W-:-:S06]  /*0700*/  IMAD.WIDE.U32 R24, R83, 0x10, R28 ;  /* 0x0000001053187825 */ /* 0x000fcc00078e001c */
[----:B------:R-:W4:Y:S01]  /*0710*/  LDG.E.128 R24, desc[UR8][R24.64] ;  /* 0x0000000818187981 */ /* 0x000f22000c1e1d00 */
[----:B------:R-:W-:-:S06]  /*0720*/  IMAD.WIDE.U32 R28, R90, 0x10, R28 ;  /* 0x000000105a1c7825 */ /* 0x000fcc00078e001c */
[----:B------:R-:W4:Y:S01]  /*0730*/  LDG.E.128 R28, desc[UR8][R28.64] ;  /* 0x000000081c1c7981 */ /* 0x000f22000c1e1d00 */
[----:B------:R-:W-:Y:S02]  /*0740*/  ISETP.NE.AND.EX P1, PT, RZ, UR13, PT, P1 ;  /* 0x0000000dff007c0c */ /* 0x000fe4000bf25310 */
[----:B------:R-:W-:-:S11]  /*0750*/  ISETP.NE.AND P2, PT, RZ, UR10, PT ;  /* 0x0000000aff007c0c */ /* 0x000fd6000bf45270 */
[----:B------:R-:W1:Y:S08]  /*0760*/  @P1 LDC.64 R86, c[0x0][0x438] ;  /* 0x00010e00ff561b82 */ /* 0x000e700000000a00 */
[----:B------:R-:W1:Y:S01]  /*0770*/  @P1 LDC.64 R84, c[0x0][0x438] ;  /* 0x00010e00ff541b82 */ /* 0x000e620000000a00 */
[----:B------:R-:W-:Y:S01]  /*0780*/  MOV R70, 0x3f800000 ;  /* 0x3f80000000467802 */ /* 0x000fe20000000f00 */
[----:B0-----:R-:W-:-:S05]  /*0790*/  @P0 IMAD.WIDE R88, R69, 0x4, R88 ;  /* 0x0000000445580825 */ /* 0x001fca00078e0258 */
[----:B------:R-:W5:Y:S01]  /*07a0*/  @P0 LDG.E R70, desc[UR8][R88.64] ;  /* 0x0000000858460981 */ /* 0x000f62000c1e1900 */
[----:B-1----:R-:W-:-:S05]  /*07b0*/  @P1 IMAD.WIDE.U32 R86, R95, 0x10, R86 ;  /* 0x000000105f561825 */ /* 0x002fca00078e0056 */
[----:B------:R0:W5:Y:S01]  /*07c0*/  @P1 LDG.E.128 R32, desc[UR8][R86.64] ;  /* 0x0000000856201981 */ /* 0x000162000c1e1d00 */
[----:B------:R-:W-:-:S05]  /*07d0*/  @P1 IMAD.WIDE.U32 R84, R82, 0x10, R84 ;  /* 0x0000001052541825 */ /* 0x000fca00078e0054 */
[----:B------:R1:W5:Y:S01]  /*07e0*/  @P1 LDG.E.128 R36, desc[UR8][R84.64] ;  /* 0x0000000854241981 */ /* 0x000362000c1e1d00 */
[----:B------:R-:W-:-:S05]  /*07f0*/  FSEL R107, R107, RZ, !P2 ;  /* 0x000000ff6b6b7208 */ /* 0x000fca0005000000 */
[C---:B--2---:R-:W-:Y:S01]  /*0800*/  FADD.FTZ R113, -R107.reuse, R48 ;  /* 0x000000306b717221 */ /* 0x044fe20000010100 */
[C---:B------:R-:W-:Y:S02]  /*0810*/  FADD.FTZ R112, -R107.reuse, R49 ;  /* 0x000000316b707221 */ /* 0x040fe40000010100 */
[----:B------:R-:W2:Y:S01]  /*0820*/  @P1 LDC.64 R48, c[0x0][0x438] ;  /* 0x00010e00ff301b82 */ /* 0x000ea20000000a00 */
[C---:B---3--:R-:W-:Y:S01]  /*0830*/  FADD.FTZ R109, -R107.reuse, R56 ;  /* 0x000000386b6d7221 */ /* 0x048fe20000010100 */
[----:B------:R-:W-:Y:S01]  /*0840*/  FADD.FTZ R110, -R107, R57 ;  /* 0x000000396b6e7221 */ /* 0x000fe20000010100 */
[C---:B------:R-:W-:Y:S01]  /*0850*/  FMUL.FTZ R56, R79.reuse, R113 ;  /* 0x000000714f387220 */ /* 0x040fe20000410000 */
[----:B------:R-:W-:Y:S01]  /*0860*/  FMUL.FTZ R57, R79, R112 ;  /* 0x000000704f397220 */ /* 0x000fe20000410000 */
[C---:B----4-:R-:W-:Y:S02]  /*0870*/  FADD.FTZ R4, R60.reuse, R4 ;  /* 0x000000043c047221 */ /* 0x050fe40000010000 */
[----:B------:R-:W-:Y:S01]  /*0880*/  FFMA.FTZ R68, R60, R56, R68 ;  /* 0x000000383c447223 */ /* 0x000fe20000010044 */
[----:B------:R-:W-:Y:S01]  /*0890*/  FMUL.FTZ R60, R125, R60 ;  /* 0x0000003c7d3c7220 */ /* 0x000fe20000410000 */
[C---:B------:R-:W-:Y:S01]  /*08a0*/  FADD.FTZ R3, R61.reuse, R3 ;  /* 0x000000033d037221 */ /* 0x040fe20000010000 */
[----:B------:R-:W-:Y:S01]  /*08b0*/  FFMA.FTZ R19, R61, R57, R19 ;  /* 0x000000393d137223 */ /* 0x000fe20000010013 */
[----:B------:R-:W-:Y:S01]  /*08c0*/  FMUL.FTZ R61, R124, R61 ;  /* 0x0000003d7c3d7220 */ /* 0x000fe20000410000 */
[----:B0-----:R-:W-:Y:S01]  /*08d0*/  FADD.FTZ R86, RZ, R60 ;  /* 0x0000003cff567221 */ /* 0x001fe20000010000 */
[C---:B------:R-:W-:Y:S01]  /*08e0*/  FADD.FTZ R111, -R107.reuse, R58 ;  /* 0x0000003a6b6f7221 */ /* 0x040fe20000010100 */
[----:B------:R-:W-:Y:S01]  /*08f0*/  FADD.FTZ R112, -R107, R65 ;  /* 0x000000416b707221 */ /* 0x000fe20000010100 */
[----:B------:R-:W-:Y:S01]  /*0900*/  FMUL.FTZ R58, R108, R62 ;  /* 0x0000003e6c3a7220 */ /* 0x000fe20000410000 */
[----:B------:R-:W-:Y:S01]  /*0910*/  FADD.FTZ R65, R61, R86 ;  /* 0x000000563d417221 */ /* 0x000fe20000010000 */
[C---:B------:R-:W-:Y:S01]  /*0920*/  FADD.FTZ R87, -R107.reuse, R64 ;  /* 0x000000406b577221 */ /* 0x040fe20000010100 */
[C---:B------:R-:W-:Y:S01]  /*0930*/  FADD.FTZ R115, -R107.reuse, R67 ;  /* 0x000000436b737221 */ /* 0x040fe20000010100 */
[----:B------:R-:W-:Y:S01]  /*0940*/  FMUL.FTZ R64, R106, R63 ;  /* 0x0000003f6a407220 */ /* 0x000fe20000410000 */
[----:B------:R-:W-:Y:S01]  /*0950*/  FADD.FTZ R67, R58, R65 ;  /* 0x000000413a437221 */ /* 0x000fe20000010000 */
[C---:B------:R-:W-:Y:S01]  /*0960*/  FADD.FTZ R88, -R107.reuse, R50 ;  /* 0x000000326b587221 */ /* 0x040fe20000010100 */
[C---:B------:R-:W-:Y:S01]  /*0970*/  FADD.FTZ R89, -R107.reuse, R51 ;  /* 0x000000336b597221 */ /* 0x040fe20000010100 */
[----:B------:R-:W-:Y:S01]  /*0980*/  FADD.FTZ R113, -R107, R66 ;  /* 0x000000426b717221 */ /* 0x000fe20000010100 */
[----:B------:R-:W0:Y:S01]  /*0990*/  @P1 LDC.64 R50, c[0x0][0x438] ;  /* 0x00010e00ff321b82 */ /* 0x000e220000000a00 */
[----:B------:R-:W-:Y:S01]  /*09a0*/  FMUL.FTZ R65, R105, R20 ;  /* 0x0000001469417220 */ /* 0x000fe20000410000 */
[----:B------:R-:W-:Y:S01]  /*09b0*/  FADD.FTZ R66, R64, R67 ;  /* 0x0000004340427221 */ /* 0x000fe20000010000 */
[----:B-1----:R-:W-:-:S03]  /*09c0*/  FMUL.FTZ R85, R104, R21 ;  /* 0x0000001568557220 */ /* 0x002fc60000410000 */
[----:B------:R-:W-:Y:S01]  /*09d0*/  FADD.FTZ R66, R65, R66 ;  /* 0x0000004241427221 */ /* 0x000fe20000010000 */
        /* <DEDUP_REMOVED lines=8> */
[----:B------:R-:W-:Y:S02]  /*0a60*/  FFMA.FTZ R66, R56, R60, RZ ;  /* 0x0000003c38427223 */ /* 0x000fe400000100ff */
[----:B------:R-:W-:Y:S01]  /*0a70*/  FADD.FTZ R117, R107, R86 ;  /* 0x000000566b757221 */ /* 0x000fe20000010000 */
[----:B--2---:R-:W-:-:S04]  /*0a80*/  @P1 IMAD.WIDE.U32 R48, R83, 0x10, R48 ;  /* 0x0000001053301825 */ /* 0x004fc800078e0030 */
[----:B------:R-:W-:Y:S01]  /*0a90*/  FMUL.FTZ R116, R79, R88 ;  /* 0x000000584f747220 */ /* 0x000fe20000410000 */
[----:B------:R-:W-:Y:S01]  /*0aa0*/  FMUL.FTZ R88, R101, R24 ;  /* 0x0000001865587220 */ /* 0x000fe20000410000 */
[----:B------:R-:W-:Y:S01]  /*0ab0*/  FADD.FTZ R119, R114, R117 ;  /* 0x0000007572777221 */ /* 0x000fe20000010000 */
[----:B------:R-:W-:Y:S01]  /*0ac0*/  FFMA.FTZ R67, R57, R61, R66 ;  /* 0x0000003d39437223 */ /* 0x000fe20000010042 */
[----:B------:R-:W-:Y:S01]  /*0ad0*/  FMUL.FTZ R117, R79, R89 ;  /* 0x000000594f757220 */ /* 0x000fe20000410000 */
[----:B------:R1:W5:Y:S01]  /*0ae0*/  @P1 LDG.E.128 R40, desc[UR8][R48.64] ;  /* 0x0000000830281981 */ /* 0x000362000c1e1d00 */
[----:B------:R-:W-:Y:S01]  /*0af0*/  FADD.FTZ R66, R88, R119 ;  /* 0x0000007758427221 */ /* 0x000fe20000010000 */
[----:B------:R-:W-:Y:S01]  /*0b00*/  FMUL.FTZ R89, R100, R25 ;  /* 0x0000001964597220 */ /* 0x000fe20000410000 */
[----:B0-----:R-:W-:-:S04]  /*0b10*/  @P1 IMAD.WIDE.U32 R50, R90, 0x10, R50 ;  /* 0x000000105a321825 */ /* 0x001fc800078e0032 */
[----:B------:R-:W-:Y:S01]  /*0b20*/  FMUL.FTZ R118, R99, R26 ;  /* 0x0000001a63767220 */ /* 0x000fe20000410000 */
[----:B------:R-:W-:Y:S01]  /*0b30*/  FMUL.FTZ R119, R79, R52 ;  /* 0x000000344f777220 */ /* 0x000fe20000410000 */
[----:B------:R-:W-:Y:S01]  /*0b40*/  FMUL.FTZ R120, R98, R27 ;  /* 0x0000001b62787220 */ /* 0x000fe20000410000 */
[----:B------:R0:W5:Y:S01]  /*0b50*/  @P1 LDG.E.128 R44, desc[UR8][R50.64] ;  /* 0x00000008322c1981 */ /* 0x000162000c1e1d00 */
[----:B-1----:R-:W-:Y:S01]  /*0b60*/  FFMA.FTZ R48, R116, R58, R67 ;  /* 0x0000003a74307223 */ /* 0x002fe20000010043 */
[----:B------:R-:W-:-:S03]  /*0b70*/  FADD.FTZ R49, R89, R66 ;  /* 0x0000004259317221 */ /* 0x000fc60000010000 */
[----:B------:R-:W-:Y:S01]  /*0b80*/  FFMA.FTZ R48, R117, R64, R48 ;  /* 0x0000004075307223 */ /* 0x000fe20000010030 */
[----:B------:R-:W-:Y:S01]  /*0b90*/  FMUL.FTZ R121, R79, R53 ;  /* 0x000000354f797220 */ /* 0x000fe20000410000 */
[----:B0-----:R-:W-:Y:S02]  /*0ba0*/  FADD.FTZ R51, R118, R49 ;  /* 0x0000003176337221 */ /* 0x001fe40000010000 */
[----:B------:R-:W-:Y:S01]  /*0bb0*/  FFMA.FTZ R48, R119, R65, R48 ;  /* 0x0000004177307223 */ /* 0x000fe20000010030 */
[----:B------:R-:W-:Y:S01]  /*0bc0*/  FMUL.FTZ R66, R97, R28 ;  /* 0x0000001c61427220 */ /* 0x000fe20000410000 */
[----:B------:R-:W-:Y:S01]  /*0bd0*/  FMUL.FTZ R122, R79, R54 ;  /* 0x000000364f7a7220 */ /* 0x000fe20000410000 */
[----:B------:R-:W-:Y:S01]  /*0be0*/  FADD.FTZ R51, R120, R51 ;  /* 0x0000003378337221 */ /* 0x000fe20000010000 */
[----:B------:R-:W-:Y:S01]  /*0bf0*/  FFMA.FTZ R49, R121, R85, R48 ;  /* 0x0000005579317223 */ /* 0x000fe20000010030 */
[----:B------:R-:W-:Y:S01]  /*0c00*/  FMUL.FTZ R67, R96, R29 ;  /* 0x0000001d60437220 */ /* 0x000fe20000410000 */
[C---:B------:R-:W-:Y:S01]  /*0c10*/  FMUL.FTZ R123, R79.reuse, R55 ;  /* 0x000000374f7b7220 */ /* 0x040fe20000410000 */
        /* <DEDUP_REMOVED lines=37> */
[----:B------:R-:W1:Y:S01]  /*0e70*/  S2R R52, SR_TID.X ;  /* 0x0000000000347919 */ /* 0x000e620000002100 */
[----:B0-----:R-:W-:Y:S02]  /*0e80*/  FADD.FTZ R50, R55, R48 ;  /* 0x0000003037327221 */ /* 0x001fe40000010000 */
[----:B------:R-:W0:Y:S01]  /*0e90*/  SHFL.DOWN PT, R48, R54, 0x2, 0x1f ;  /* 0x08401f0036307f89 */ /* 0x000e2200000e0000 */
[----:B-1----:R-:W-:Y:S01]  /*0ea0*/  LOP3.LUT P1, RZ, R52, 0x1f, RZ, 0xc0, !PT ;  /* 0x0000001f34ff7812 */ /* 0x002fe2000782c0ff */
        /* <DEDUP_REMOVED lines=16> */
.L_x_6497:
[----:B------:R-:W-:Y:S05]  /*0fb0*/  BSYNC.RECONVERGENT B0 ;  /* 0x0000000000007941 */ /* 0x000fea0003800200 */
.L_x_6496:
[----:B------:R-:W1:Y:S08]  /*0fc0*/  S2UR UR5, SR_CgaCtaId ;  /* 0x00000000000579c3 */ /* 0x000e700000008800 */
[----:B------:R-:W-:Y:S01]  /*0fd0*/  BAR.SYNC.DEFER_BLOCKING 0x0 ;  /* 0x0000000000007b1d */ /* 0x000fe20000010000 */
[C---:B------:R-:W-:Y:S01]  /*0fe0*/  FADD.FTZ R72, R21.reuse, R72 ;  /* 0x0000004815487221 */ /* 0x040fe20000010000 */
[----:B------:R-:W-:Y:S01]  /*0ff0*/  FFMA.FTZ R15, R21, R121, R15 ;  /* 0x00000079150f7223 */ /* 0x000fe2000001000f */
[C---:B------:R-:W-:Y:S01]  /*1000*/  FADD.FTZ R71, R20.reuse, R71 ;  /* 0x0000004714477221 */ /* 0x040fe20000010000 */
[----:B------:R-:W-:Y:S01]  /*1010*/  FFMA.FTZ R16, R20, R119, R16 ;  /* 0x0000007714107223 */ /* 0x000fe20000010010 */
[----:B------:R-:W-:Y:S01]  /*1020*/  UISETP.NE.U32.AND UP0, UPT, UR12, URZ, UPT ;  /* 0x000000ff0c00728c */ /* 0x000fe2000bf05070 */
[C---:B------:R-:W-:Y:S01]  /*1030*/  FADD.FTZ R73, R22.reuse, R73 ;  /* 0x0000004916497221 */ /* 0x040fe20000010000 */
[----:B------:R-:W-:Y:S01]  /*1040*/  UMOV UR4, 0x400 ;  /* 0x0000040000047882 */ /* 0x000fe20000000000 */
[----:B------:R-:W-:Y:S01]  /*1050*/  FFMA.FTZ R14, R22, R122, R14 ;  /* 0x0000007a160e7223 */ /* 0x000fe2000001000e */
[----:B------:R-:W-:Y:S01]  /*1060*/  UISETP.NE.AND.EX UP0, UPT, UR13, URZ, UPT, UP0 ;  /* 0x000000ff0d00728c */ /* 0x000fe2000bf05300 */
[C---:B------:R-:W-:Y:S01]  /*1070*/  FADD.FTZ R2, R62.reuse, R2 ;  /* 0x000000023e027221 */ /* 0x040fe20000010000 */
[----:B------:R-:W-:Y:S01]  /*1080*/  FFMA.FTZ R18, R62, R116, R18 ;  /* 0x000000743e127223 */ /* 0x000fe20000010012 */
        /* <DEDUP_REMOVED lines=11> */
[----:B-1----:R-:W-:Y:S01]  /*1140*/  ULEA UR4, UR5, UR4, 0x18 ;  /* 0x0000000405047291 */ /* 0x002fe2000f8ec0ff */
[----:B------:R-:W-:Y:S01]  /*1150*/  FFMA.FTZ R9, R27, R59, R9 ;  /* 0x0000003b1b097223 */ /* 0x000fe20000010009 */
[C---:B------:R-:W-:Y:S01]  /*1160*/  FADD.FTZ R80, R28.reuse, R80 ;  /* 0x000000501c507221 */ /* 0x040fe20000010000 */
[----:B------:R-:W-:Y:S01]  /*1170*/  FFMA.FTZ R8, R28, R87, R8 ;  /* 0x000000571c087223 */ /* 0x000fe20000010008 */
[----:B------:R-:W-:Y:S01]  /*1180*/  UIADD3 UR5, UPT, UPT, UR4, 0x2020, URZ ;  /* 0x0000202004057890 */ /* 0x000fe2000fffe0ff */
[C---:B------:R-:W-:Y:S01]  /*1190*/  FADD.FTZ R81, R29.reuse, R81 ;  /* 0x000000511d517221 */ /* 0x040fe20000010000 */
[----:B------:R-:W-:Y:S01]  /*11a0*/  @!UP1 UIADD3 UR5, UPT, UPT, UR4, 0x2000, URZ ;  /* 0x0000200004059890 */ /* 0x000fe2000fffe0ff */
[----:B------:R-:W-:Y:S01]  /*11b0*/  FFMA.FTZ R7, R29, R112, R7 ;  /* 0x000000701d077223 */ /* 0x000fe20000010007 */
[----:B------:R-:W-:Y:S01]  /*11c0*/  UIADD3 UR6, UPT, UPT, UR4, 0x2030, URZ ;  /* 0x0000203004067890 */ /* 0x000fe2000fffe0ff */
[C---:B------:R-:W-:Y:S01]  /*11d0*/  FADD.FTZ R91, R30.reuse, R91 ;  /* 0x0000005b1e5b7221 */ /* 0x040fe20000010000 */
[----:B------:R-:W-:Y:S01]  /*11e0*/  @!UP1 UIADD3 UR6, UPT, UPT, UR4, 0x2010, URZ ;  /* 0x0000201004069890 */ /* 0x000fe2000fffe0ff */
[----:B------:R-:W-:Y:S01]  /*11f0*/  FFMA.FTZ R6, R30, R113, R6 ;  /* 0x000000711e067223 */ /* 0x000fe20000010006 */
[C---:B------:R-:W-:Y:S01]  /*1200*/  FADD.FTZ R92, R31.reuse, R92 ;  /* 0x0000005c1f5c7221 */ /* 0x040fe20000010000 */
[----:B------:R-:W-:-:S02]  /*1210*/  FFMA.FTZ R5, R31, R115, R5 ;  /* 0x000000731f057223 */ /* 0x000fc40000010005 */
        /* <DEDUP_REMOVED lines=65> */
[----:B-----5:R-:W-:Y:S01]  /*1630*/  FMUL.FTZ R20, R21, R70 ;  /* 0x0000004615147220 */ /* 0x020fe20000410000 */
[----:B------:R-:W-:Y:S01]  /*1640*/  FMUL.FTZ R79, R79, R86 ;  /* 0x000000564f4f7220 */ /* 0x000fe20000410000 */
[----:B------:R-:W-:Y:S01]  /*1650*/  FMUL.FTZ R21, R23, R70 ;  /* 0x0000004617157220 */ /* 0x000fe20000410000 */
[----:B0-----:R-:W-:-:S04]  /*1660*/  IMAD.WIDE.U32 R52, R95, 0x10, R58 ;  /* 0x000000105f347825 */ /* 0x001fc800078e003a */
[-C--:B------:R-:W-:Y:S01]  /*1670*/  FMUL.FTZ R22, R25, R70.reuse ;  /* 0x0000004619167220 */ /* 0x080fe20000410000 */
[-C--:B------:R-:W-:Y:S01]  /*1680*/  FMUL.FTZ R23, R27, R70.reuse ;  /* 0x000000461b177220 */ /* 0x080fe20000410000 */
[----:B------:R-:W-:Y:S01]  /*1690*/  FMUL.FTZ R24, R29, R70 ;  /* 0x000000461d187220 */ /* 0x000fe20000410000 */
[----:B------:R-:W-:-:S04]  /*16a0*/  IMAD.WIDE.U32 R54, R82, 0x10, R58 ;  /* 0x0000001052367825 */ /* 0x000fc800078e003a */
[-C--:B------:R-:W-:Y:S01]  /*16b0*/  FMUL.FTZ R25, R31, R70.reuse ;  /* 0x000000461f197220 */ /* 0x080fe20000410000 */
[-C--:B------:R-:W-:Y:S01]  /*16c0*/  FMUL.FTZ R26, R49, R70.reuse ;  /* 0x00000046311a7220 */ /* 0x080fe20000410000 */
[----:B------:R-:W-:Y:S01]  /*16d0*/  FMUL.FTZ R27, R51, R70 ;  /* 0x00000046331b7220 */ /* 0x000fe20000410000 */
[----:B------:R-:W-:-:S04]  /*16e0*/  IMAD.WIDE.U32 R56, R83, 0x10, R58 ;  /* 0x0000001053387825 */ /* 0x000fc800078e003a */
[-C--:B------:R-:W-:Y:S01]  /*16f0*/  FMUL.FTZ R28, R61, R70.reuse ;  /* 0x000000463d1c7220 */ /* 0x080fe20000410000 */
        /* <DEDUP_REMOVED lines=8> */
[----:B------:R3:W-:Y:S04]  /*1780*/  STG.E.128 desc[UR8][R52.64], R20 ;  /* 0x0000001434007986 */ /* 0x0007e8000c101d08 */
[----:B------:R3:W-:Y:S04]  /*1790*/  STG.E.128 desc[UR8][R54.64], R24 ;  /* 0x0000001836007986 */ /* 0x0007e8000c101d08 */
[----:B------:R3:W-:Y:S04]  /*17a0*/  STG.E.128 desc[UR8][R56.64], R28 ;  /* 0x0000001c38007986 */ /* 0x0007e8000c101d08 */
[----:B------:R3:W-:Y:S01]  /*17b0*/  STG.E.128 desc[UR8][R58.64], R48 ;  /* 0x000000303a007986 */ /* 0x0007e2000c101d08 */
[----:B------:R-:W-:Y:S05]  /*17c0*/  BRA `(.L_x_6500) ;  /* 0x0000000c00c87947 */ /* 0x000fea0003800000 */
.L_x_6499:
[----:B------:R-:W0:Y:S01]  /*17d0*/  LDC.64 R26, c[0x0][0x478] ;  /* 0x00011e00ff1a7b82 */ /* 0x000e220000000a00 */
        /* <DEDUP_REMOVED lines=22> */
[----:B------:R-:W-:Y:S01]  /*1940*/  FMUL.FTZ R20, R79, R20 ;  /* 0x000000144f147220 */ /* 0x000fe20000410000 */
[----:B0-----:R-:W-:-:S04]  /*1950*/  IMAD.WIDE.U32 R24, R95, 0x10, R26 ;  /* 0x000000105f187825 */ /* 0x001fc800078e001a */
[C---:B------:R-:W-:Y:S01]  /*1960*/  FMUL.FTZ R22, R79.reuse, R58 ;  /* 0x0000003a4f167220 */ /* 0x040fe20000410000 */
[----:B------:R-:W-:Y:S01]  /*1970*/  FMUL.FTZ R23, R79, R64 ;  /* 0x000000404f177220 */ /* 0x000fe20000410000 */
[----:B------:R-:W-:Y:S01]  /*1980*/  FADD.FTZ R30, R85, -R30 ;  /* 0x8000001e551e7221 */ /* 0x000fe20000010000 */
[----:B------:R-:W-:Y:S01]  /*1990*/  FADD.FTZ R28, R65, -R28 ;  /* 0x8000001c411c7221 */ /* 0x000fe20000010000 */
[----:B------:R-:W-:Y:S01]  /*19a0*/  FADD.FTZ R52, R107, -R52 ;  /* 0x800000346b347221 */ /* 0x000fe20000010000 */
[----:B------:R-:W-:Y:S01]  /*19b0*/  FADD.FTZ R114, R114, -R123 ;  /* 0x8000007b72727221 */ /* 0x000fe20000010000 */
[----:B------:R-:W-:Y:S01]  /*19c0*/  FADD.FTZ R120, R120, -R59 ;  /* 0x8000003b78787221 */ /* 0x000fe20000010000 */
[----:B------:R0:W-:Y:S01]  /*19d0*/  STG.E.128 desc[UR8][R24.64], R20 ;  /* 0x0000001418007986 */ /* 0x0001e2000c101d08 */
[----:B------:R-:W-:-:S04]  /*19e0*/  IMAD.WIDE.U32 R56, R83, 0x10, R26 ;  /* 0x0000001053387825 */ /* 0x000fc800078e001a */
[----:B------:R-:W-:Y:S01]  /*19f0*/  FMUL.FTZ R29, R79, R30 ;  /* 0x0000001e4f1d7220 */ /* 0x000fe20000410000 */
[----:B------:R-:W-:Y:S01]  /*1a00*/  FADD.FTZ R88, R88, -R109 ;  /* 0x8000006d58587221 */ /* 0x000fe20000010000 */
[----:B------:R-:W-:Y:S01]  /*1a10*/  FADD.FTZ R50, R89, -R50 ;  /* 0x8000003259327221 */ /* 0x000fe20000010000 */
[----:B------:R-:W-:-:S04]  /*1a20*/  IMAD.WIDE.U32 R58, R90, 0x10, R26 ;  /* 0x000000105a3a7825 */ /* 0x000fc800078e001a */
[----:B------:R-:W-:Y:S01]  /*1a30*/  FADD.FTZ R118, R118, -R111 ;  /* 0x8000006f76767221 */ /* 0x000fe20000010000 */
[C---:B------:R-:W-:Y:S01]  /*1a40*/  FMUL.FTZ R28, R79.reuse, R28 ;  /* 0x0000001c4f1c7220 */ /* 0x040fe20000410000 */
[C---:B------:R-:W-:Y:S01]  /*1a50*/  FMUL.FTZ R30, R79.reuse, R52 ;  /* 0x000000344f1e7220 */ /* 0x040fe20000410000 */
[----:B------:R-:W-:Y:S01]  /*1a60*/  FMUL.FTZ R31, R79, R114 ;  /* 0x000000724f1f7220 */ /* 0x000fe20000410000 */
[----:B------:R-:W-:Y:S01]  /*1a70*/  FADD.FTZ R66, R66, -R87 ;  /* 0x8000005742427221 */ /* 0x000fe20000010000 */
[----:B------:R-:W-:Y:S01]  /*1a80*/  FADD.FTZ R112, R67, -R112 ;  /* 0x8000007043707221 */ /* 0x000fe20000010000 */
[----:B------:R-:W-:Y:S01]  /*1a90*/  FADD.FTZ R84, R84, -R113 ;  /* 0x8000007154547221 */ /* 0x000fe20000010000 */
[----:B------:R-:W-:Y:S01]  /*1aa0*/  FADD.FTZ R86, R86, -R115 ;  /* 0x8000007356567221 */ /* 0x000fe20000010000 */
[----:B-1----:R-:W-:-:S04]  /*1ab0*/  IMAD.WIDE.U32 R60, R82, 0x10, R48 ;  /* 0x00000010523c7825 */ /* 0x002fc800078e0030 */
[----:B0-----:R-:W-:-:S04]  /*1ac0*/  IMAD.WIDE.U32 R24, R82, 0x10, R26 ;  /* 0x0000001052187825 */ /* 0x001fc800078e001a */
[-C--:B-----5:R-:W-:Y:S01]  /*1ad0*/  FMUL.FTZ R20, R20, R70.reuse ;  /* 0x0000004614147220 */ /* 0x0a0fe20000410000 */
[-C--:B------:R-:W-:Y:S01]  /*1ae0*/  FMUL.FTZ R21, R21, R70.reuse ;  /* 0x0000004615157220 */ /* 0x080fe20000410000 */
[----:B------:R-:W-:Y:S01]  /*1af0*/  FMUL.FTZ R22, R22, R70 ;  /* 0x0000004616167220 */ /* 0x000fe20000410000 */
[----:B------:R-:W-:-:S04]  /*1b00*/  IMAD.WIDE.U32 R26, R95, 0x10, R48 ;  /* 0x000000105f1a7825 */ /* 0x000fc800078e0030 */
[----:B------:R-:W-:Y:S01]  /*1b10*/  FMUL.FTZ R23, R23, R70 ;  /* 0x0000004617177220 */ /* 0x000fe20000410000 */
[----:B------:R-:W-:-:S04]  /*1b20*/  IMAD.WIDE.U32 R62, R83, 0x10, R48 ;  /* 0x00000010533e7825 */ /* 0x000fc800078e0030 */
[----:B------:R0:W-:Y:S01]  /*1b30*/  STG.E.128 desc[UR8][R26.64], R20 ;  /* 0x000000141a007986 */ /* 0x0001e2000c101d08 */
[----:B------:R-:W-:-:S03]  /*1b40*/  IMAD.WIDE.U32 R64, R90, 0x10, R48 ;  /* 0x000000105a407825 */ /* 0x000fc600078e0030 */
[----:B------:R1:W-:Y:S01]  /*1b50*/  STG.E.128 desc[UR8][R24.64], R28 ;  /* 0x0000001c18007986 */ /* 0x0003e2000c101d08 */
[C---:B0-----:R-:W-:Y:S01]  /*1b60*/  FMUL.FTZ R20, R79.reuse, R88 ;  /* 0x000000584f147220 */ /* 0x041fe20000410000 */
[C---:B------:R-:W-:Y:S01]  /*1b70*/  FMUL.FTZ R21, R79.reuse, R50 ;  /* 0x000000324f157220 */ /* 0x040fe20000410000 */
[C---:B------:R-:W-:Y:S01]  /*1b80*/  FMUL.FTZ R22, R79.reuse, R118 ;  /* 0x000000764f167220 */ /* 0x040fe20000410000 */
[C---:B------:R-:W-:Y:S01]  /*1b90*/  FMUL.FTZ R23, R79.reuse, R120 ;  /* 0x000000784f177220 */ /* 0x040fe20000410000 */
[C---:B-1----:R-:W-:Y:S01]  /*1ba0*/  FMUL.FTZ R24, R79.reuse, R66 ;  /* 0x000000424f187220 */ /* 0x042fe20000410000 */
        /* <DEDUP_REMOVED lines=15> */
[----:B------:R2:W-:Y:S04]  /*1ca0*/  STG.E.128 desc[UR8][R60.64], R28 ;  /* 0x0000001c3c007986 */ /* 0x0005e8000c101d08 */
[----:B------:R2:W-:Y:S04]  /*1cb0*/  STG.E.128 desc[UR8][R56.64], R20 ;  /* 0x0000001438007986 */ /* 0x0005e8000c101d08 */
[----:B------:R2:W-:Y:S04]  /*1cc0*/  STG.E.128 desc[UR8][R62.64], R48 ;  /* 0x000000303e007986 */ /* 0x0005e8000c101d08 */
[----:B------:R2:W-:Y:S04]  /*1cd0*/  STG.E.128 desc[UR8][R58.64], R24 ;  /* 0x000000183a007986 */ /* 0x0005e8000c101d08 */
[----:B------:R2:W-:Y:S01]  /*1ce0*/  STG.E.128 desc[UR8][R64.64], R52 ;  /* 0x0000003440007986 */ /* 0x0005e2000c101d08 */
[----:B------:R-:W-:Y:S05]  /*1cf0*/  BRA `(.L_x_6500) ;  /* 0x00000008007c7947 */ /* 0x000fea0003800000 */
.L_x_6498:
        /* <DEDUP_REMOVED lines=51> */
[----:B------:R-:W-:Y:S01]  /*2030*/  FMUL.FTZ R20, R21, R70 ;  /* 0x0000004615147220 */ /* 0x000fe20000410000 */
[----:B------:R-:W-:Y:S01]  /*2040*/  FFMA.FTZ R79, R79, R86, R47 ;  /* 0x000000564f4f7223 */ /* 0x000fe2000001002f */
        /* <DEDUP_REMOVED lines=24> */
.L_x_6501:
        /* <DEDUP_REMOVED lines=22> */
[C---:B-----5:R-:W-:Y:S01]  /*2330*/  FFMA.FTZ R21, R79.reuse, R22, R33 ;  /* 0x000000164f157223 */ /* 0x060fe20000010021 */
[----:B------:R-:W-:Y:S01]  /*2340*/  FFMA.FTZ R22, R79, R23, R34 ;  /* 0x000000174f167223 */ /* 0x000fe20000010022 */
[----:B0-----:R-:W-:-:S04]  /*2350*/  IMAD.WIDE.U32 R24, R95, 0x10, R26 ;  /* 0x000000105f187825 */ /* 0x001fc800078e001a */
[C---:B------:R-:W-:Y:S01]  /*2360*/  FFMA.FTZ R20, R79.reuse, R20, R32 ;  /* 0x000000144f147223 */ /* 0x040fe20000010020 */
[----:B------:R-:W-:Y:S01]  /*2370*/  FFMA.FTZ R23, R79, R64, R35 ;  /* 0x000000404f177223 */ /* 0x000fe20000010023 */
[----:B------:R-:W-:Y:S01]  /*2380*/  FADD.FTZ R30, R85, -R30 ;  /* 0x8000001e551e7221 */ /* 0x000fe20000010000 */
[----:B------:R-:W-:Y:S01]  /*2390*/  FADD.FTZ R28, R65, -R28 ;  /* 0x8000001c411c7221 */ /* 0x000fe20000010000 */
[----:B------:R-:W-:Y:S01]  /*23a0*/  FADD.FTZ R107, R107, -R122 ;  /* 0x8000007a6b6b7221 */ /* 0x000fe20000010000 */
[----:B------:R-:W-:Y:S01]  /*23b0*/  FADD.FTZ R114, R114, -R123 ;  /* 0x8000007b72727221 */ /* 0x000fe20000010000 */
[----:B------:R-:W-:Y:S01]  /*23c0*/  FADD.FTZ R120, R120, -R59 ;  /* 0x8000003b78787221 */ /* 0x000fe20000010000 */
[----:B------:R0:W-:Y:S01]  /*23d0*/  STG.E.128 desc[UR8][R24.64], R20 ;  /* 0x0000001418007986 */ /* 0x0001e2000c101d08 */
[----:B------:R-:W-:-:S04]  /*23e0*/  IMAD.WIDE.U32 R56, R83, 0x10, R26 ;  /* 0x0000001053387825 */ /* 0x000fc800078e001a */
[----:B------:R-:W-:Y:S01]  /*23f0*/  FFMA.FTZ R29, R79, R30, R37 ;  /* 0x0000001e4f1d7223 */ /* 0x000fe20000010025 */
[----:B------:R-:W-:Y:S01]  /*2400*/  FADD.FTZ R88, R88, -R109 ;  /* 0x8000006d58587221 */ /* 0x000fe20000010000 */
[----:B------:R-:W-:Y:S01]  /*2410*/  FADD.FTZ R50, R89, -R50 ;  /* 0x8000003259327221 */ /* 0x000fe20000010000 */
[----:B------:R-:W-:-:S04]  /*2420*/  IMAD.WIDE.U32 R58, R90, 0x10, R26 ;  /* 0x000000105a3a7825 */ /* 0x000fc800078e001a */
[----:B------:R-:W-:Y:S01]  /*2430*/  FADD.FTZ R51, R118, -R51 ;  /* 0x8000003376337221 */ /* 0x000fe20000010000 */
[C---:B------:R-:W-:Y:S01]  /*2440*/  FFMA.FTZ R28, R79.reuse, R28, R36 ;  /* 0x0000001c4f1c7223 */ /* 0x040fe20000010024 */
[C---:B------:R-:W-:Y:S01]  /*2450*/  FFMA.FTZ R30, R79.reuse, R107, R38 ;  /* 0x0000006b4f1e7223 */ /* 0x040fe20000010026 */
[----:B------:R-:W-:Y:S01]  /*2460*/  FFMA.FTZ R31, R79, R114, R39 ;  /* 0x000000724f1f7223 */ /* 0x000fe20000010027 */
[----:B------:R-:W-:Y:S01]  /*2470*/  FADD.FTZ R87, R66, -R87 ;  /* 0x8000005742577221 */ /* 0x000fe20000010000 */
[----:B------:R-:W-:Y:S01]  /*2480*/  FADD.FTZ R112, R67, -R112 ;  /* 0x8000007043707221 */ /* 0x000fe20000010000 */
[----:B------:R-:W-:Y:S01]  /*2490*/  FADD.FTZ R113, R84, -R113 ;  /* 0x8000007154717221 */ /* 0x000fe20000010000 */
[----:B------:R-:W-:Y:S01]  /*24a0*/  FADD.FTZ R86, R86, -R115 ;  /* 0x8000007356567221 */ /* 0x000fe20000010000 */
[----:B-1----:R-:W-:-:S04]  /*24b0*/  IMAD.WIDE.U32 R60, R82, 0x10, R48 ;  /* 0x00000010523c7825 */ /* 0x002fc800078e0030 */
[----:B0-----:R-:W-:-:S04]  /*24c0*/  IMAD.WIDE.U32 R24, R82, 0x10, R26 ;  /* 0x0000001052187825 */ /* 0x001fc800078e001a */
[-C--:B------:R-:W-:Y:S01]  /*24d0*/  FMUL.FTZ R20, R20, R70.reuse ;  /* 0x0000004614147220 */ /* 0x080fe20000410000 */
        /* <DEDUP_REMOVED lines=8> */
[C---:B0-----:R-:W-:Y:S01]  /*2560*/  FFMA.FTZ R20, R79.reuse, R88, R40 ;  /* 0x000000584f147223 */ /* 0x041fe20000010028 */
[C---:B------:R-:W-:Y:S01]  /*2570*/  FFMA.FTZ R21, R79.reuse, R50, R41 ;  /* 0x000000324f157223 */ /* 0x040fe20000010029 */
[C---:B------:R-:W-:Y:S01]  /*2580*/  FFMA.FTZ R22, R79.reuse, R51, R42 ;  /* 0x000000334f167223 */ /* 0x040fe2000001002a */
[C---:B------:R-:W-:Y:S01]  /*2590*/  FFMA.FTZ R23, R79.reuse, R120, R43 ;  /* 0x000000784f177223 */ /* 0x040fe2000001002b */
[C---:B-1----:R-:W-:Y:S01]  /*25a0*/  FFMA.FTZ R24, R79.reuse, R87, R44 ;  /* 0x000000574f187223 */ /* 0x042fe2000001002c */
        /* <DEDUP_REMOVED lines=19> */
[----:B------:R1:W-:Y:S02]  /*26e0*/  STG.E.128 desc[UR8][R64.64], R52 ;  /* 0x0000003440007986 */ /* 0x0003e4000c101d08 */
.L_x_6500:
[----:B0123--:R-:W0:Y:S01]  /*26f0*/  LDC.64 R20, c[0x0][0x380] ;  /* 0x0000e000ff147b82 */ /* 0x00fe220000000a00 */
        /* <DEDUP_REMOVED lines=30> */
[----:B------:R-:W-:-:S07]  /*28e0*/  MOV R83, R92 ;  /* 0x0000005c00537202 */ /* 0x000fce0000000f00 */
.L_x_6495:
[----:B------:R-:W0:Y:S01]  /*28f0*/  S2R R6, SR_TID.X ;  /* 0x0000000000067919 */ /* 0x000e220000002100 */
[----:B------:R-:W1:Y:S08]  /*2900*/  LDC R0, c[0x0][0x388] ;  /* 0x0000e200ff007b82 */ /* 0x000e700000000800 */
[----:B------:R-:W3:Y:S08]  /*2910*/  LDC.64 R2, c[0x0][0x440] ;  /* 0x00011000ff027b82 */ /* 0x000ef00000000a00 */
[----:B------:R-:W4:Y:S01]  /*2920*/  LDC.64 R4, c[0x0][0x448] ;  /* 0x00011200ff047b82 */ /* 0x000f220000000a00 */
[----:B-1----:R-:W-:-:S05]  /*2930*/  IMAD R0, R0, UR7, RZ ;  /* 0x0000000700007c24 */ /* 0x002fca000f8e02ff */
[----:B0-----:R-:W-:-:S05]  /*2940*/  LEA.HI R7, R0, R6, RZ, 0x1e ;  /* 0x0000000600077211 */ /* 0x001fca00078ff0ff */
[----:B---3--:R-:W-:-:S04]  /*2950*/  IMAD.WIDE.U32 R2, R7, 0x10, R2 ;  /* 0x0000001007027825 */ /* 0x008fc800078e0002 */
[----:B----4-:R-:W-:Y:S01]  /*2960*/  IMAD.WIDE.U32 R4, R7, 0x10, R4 ;  /* 0x0000001007047825 */ /* 0x010fe200078e0004 */
[----:B--2---:R-:W-:Y:S04]  /*2970*/  STG.E.128 desc[UR8][R2.64], R24 ;  /* 0x0000001802007986 */ /* 0x004fe8000c101d08 */
        /* <DEDUP_REMOVED lines=8> */
.L_x_6503:
        /* <DEDUP_REMOVED lines=16> */
.L_x_8127:


//--------------------- .text._ZN10layer_norm13ln_bwd_kernelINS_13Kernel_traitsI6__halfffffjLj2048ELj1ELj1ELj4ELj16ENS_18Kernel_traits_baseILj2048ES2_ffffjLj128EEEEELb0ELb0ELb1ELb0EEEvNS_9BwdParamsE --------------------------
	.section	.text._ZN10layer_norm13ln_bwd_kernelINS_13Kernel_traitsI6__halfffffjLj2048ELj1ELj1ELj4ELj16ENS_18Kernel_traits_baseILj2048ES2_ffffjLj128EEEEELb0ELb0ELb1ELb0EEEvNS_9BwdParamsE,"ax",@progbits
	.align	128
        .global         _ZN10layer_norm13ln_bwd_kernelINS_13Kernel_traitsI6__halfffffjLj2048ELj1ELj1ELj4ELj16ENS_18Kernel_traits_baseILj2048ES2_ffffjLj128EEEEELb0ELb0ELb1ELb0EEEvNS_9BwdParamsE
        .type           _ZN10layer_norm13ln_bwd_kernelINS_13Kernel_traitsI6__halfffffjLj2048ELj1ELj1ELj4ELj16ENS_18Kernel_traits_baseILj2048ES2_ffffjLj128EEEEELb0ELb0ELb1ELb0EEEvNS_9BwdParamsE,@function
        .size           _ZN10layer_norm13ln_bwd_kernelINS_13Kernel_traitsI6__halfffffjLj2048ELj1ELj1ELj4ELj16ENS_18Kernel_traits_baseILj2048ES2_ffffjLj128EEEEELb0ELb0ELb1ELb0EEEvNS_9BwdParamsE,(.L_x_8128 - _ZN10layer_norm13ln_bwd_kernelINS_13Kernel_traitsI6__halfffffjLj2048ELj1ELj1ELj4ELj16ENS_18Kernel_traits_baseILj2048ES2_ffffjLj128EEEEELb0ELb0ELb1ELb0EEEvNS_9BwdParamsE)
        .other          _ZN10layer_norm13ln_bwd_kernelINS_13Kernel_traitsI6__halfffffjLj2048ELj1ELj1ELj4ELj16ENS_18Kernel_traits_baseILj2048ES2_ffffjLj128EEEEELb0ELb0ELb1ELb0EEEvNS_9BwdParamsE,@"STO_CUDA_ENTRY STV_DEFAULT"
_ZN10layer_norm13ln_bwd_kernelINS_13Kernel_traitsI6__halfffffjLj2048ELj1ELj1ELj4ELj16ENS_18Kernel_traits_baseILj2048ES2_ffffjLj128EEEEELb0ELb0ELb1ELb0EEEvNS_9BwdParamsE:
.text._ZN10layer_norm13ln_bwd_kernelINS_13Kernel_traitsI6__halfffffjLj2048ELj1ELj1ELj4ELj16ENS_18Kernel_traits_baseILj2048ES2_ffffjLj128EEEEELb0ELb0ELb1ELb0EEEvNS_9BwdParamsE:
        /* <DEDUP_REMOVED lines=57> */
[----:B------:R-:W-:Y:S02]  /*0390*/  MOV R110, R10 ;  /* 0x0000000a006e7202 */ /* 0x000fe40000000f00 */
[----:B------:R-:W-:Y:S02]  /*03a0*/  CS2R R44, SRZ ;  /* 0x00000000002c7805 */ /* 0x000fe4000001ff00 */
[----:B------:R-:W-:Y:S02]  /*03b0*/  SHF.R.U64 R4, R10, 0x10, R11 ;  /* 0x000000100a047819 */ /* 0x000fe4000000120b */
[----:B------:R-:W-:-:S02]  /*03c0*/  CS2R R46, SRZ ;  /* 0x00000000002e7805 */ /* 0x000fc4000001ff00 */
[----:B------:R-:W-:Y:S02]  /*03d0*/  MOV R111, R11 ;  /* 0x0000000b006f7202 */ /* 0x000fe40000000f00 */
[----:B------:R-:W-:Y:S02]  /*03e0*/  CS2R R40, SRZ ;  /* 0x0000000000287805 */ /* 0x000fe4000001ff00 */
[----:B------:R-:W-:Y:S02]  /*03f0*/  SHF.R.U32.HI R5, RZ, 0x10, R11 ;  /* 0x00000010ff057819 */ /* 0x000fe4000001160b */
[----:B------:R-:W-:Y:S02]  /*0400*/  CS2R R42, SRZ ;  /* 0x00000000002a7805 */ /* 0x000fe4000001ff00 */
[----:B------:R-:W-:Y:S02]  /*0410*/  MOV R112, R14 ;  /* 0x0000000e00707202 */ /* 0x000fe40000000f00 */
[----:B------:R-:W-:-:S02]  /*0420*/  CS2R R36, SRZ ;  /* 0x0000000000247805 */ /* 0x000fc4000001ff00 */
[--C-:B------:R-:W-:Y:S02]  /*0430*/  SHF.R.U64 R6, R14, 0x10, R15.reuse ;  /* 0x000000100e067819 */ /* 0x100fe4000000120f */
[----:B------:R-:W-:Y:S02]  /*0440*/  CS2R R38, SRZ ;  /* 0x0000000000267805 */ /* 0x000fe4000001ff00 */
[----:B------:R-:W-:Y:S02]  /*0450*/  MOV R113, R15 ;  /* 0x0000000f00717202 */ /* 0x000fe40000000f00 */
[----:B------:R-:W-:Y:S02]  /*0460*/  CS2R R32, SRZ ;  /* 0x0000000000207805 */ /* 0x000fe4000001ff00 */
[----:B------:R-:W-:Y:S02]  /*0470*/  SHF.R.U32.HI R7, RZ, 0x10, R15 ;  /* 0x00000010ff077819 */ /* 0x000fe4000001160f */
        /* <DEDUP_REMOVED lines=9> */
[----:B------:R-:W-:Y:S01]  /*0510*/  PRMT R112, R112, 0x5410, R6 ;  /* 0x0000541070707816 */ /* 0x000fe20000000006 */
[----:B------:R-:W-:Y:S01]  /*0520*/  UPLOP3.LUT UP1, UPT, UPT, UPT, UPT, 0x40, 0x4 ;  /* 0x000000000004789c */ /* 0x000fe20003f2e870 */
[----:B------:R-:W-:Y:S01]  /*0530*/  PRMT R113, R113, 0x5410, R7 ;  /* 0x0000541071717816 */ /* 0x000fe20000000007 */
        /* <DEDUP_REMOVED lines=10> */
.L_x_6540:
[----:B0-----:R-:W-:Y:S02]  /*05e0*/  UIMAD.WIDE UR6, UR9, 0x4, UR14 ;  /* 0x00000004090678a5 */ /* 0x001fe4000f8e020e */
[----:B------:R-:W-:-:S04]  /*05f0*/  UIMAD.WIDE UR24, UR9, 0x4, UR12 ;  /* 0x00000004091878a5 */ /* 0x000fc8000f8e020c */
[----:B------:R-:W-:Y:S02]  /*0600*/  MOV R76, UR6 ;  /* 0x00000006004c7c02 */ /* 0x000fe40008000f00 */
[----:B------:R-:W-:Y:S01]  /*0610*/  MOV R77, UR7 ;  /* 0x00000007004d7c02 */ /* 0x000fe20008000f00 */
[----:B---3--:R-:W-:-:S04]  /*0620*/  UIMAD.WIDE UR6, UR9, 0x4, UR16 ;  /* 0x00000004090678a5 */ /* 0x008fc8000f8e0210 */
[----:B------:R-:W3:Y:S01]  /*0630*/  LDG.E R76, desc[UR10][R76.64] ;  /* 0x0000000a4c4c7981 */ /* 0x000ee2000c1e1900 */
[----:B-12---:R-:W-:Y:S02]  /*0640*/  MOV R72, UR24 ;  /* 0x0000001800487c02 */ /* 0x006fe40008000f00 */
        /* <DEDUP_REMOVED lines=21> */
[----:B------:R-:W-:Y:S01]  /*07a0*/  BSSY.RECONVERGENT B1, `(.L_x_6507) ;  /* 0x0000043000017945 */ /* 0x000fe20003800200 */
[----:B------:R-:W-:Y:S02]  /*07b0*/  ISETP.NE.AND P0, PT, RZ, UR26, PT ;  /* 0x0000001aff007c0c */ /* 0x000fe4000bf05270 */
[C---:B------:R-:W-:Y:S02]  /*07c0*/  ISETP.GE.U32.AND P4, PT, R2.reuse, 0x100, PT ;  /* 0x000001000200780c */ /* 0x040fe40003f86070 */
[----:B------:R-:W-:Y:S01]  /*07d0*/  MOV R0, UR6 ;  /* 0x0000000600007c02 */ /* 0x000fe20008000f00 */
[----:B-1----:R-:W-:Y:S01]  /*07e0*/  UIMAD UR6, UR9, UR8, URZ ;  /* 0x00000008090672a4 */ /* 0x002fe2000f8e02ff */
[----:B------:R-:W-:-:S02]  /*07f0*/  ISETP.GE.U32.AND P2, PT, R2, 0x180, PT ;  /* 0x000001800200780c */ /* 0x000fc40003f46070 */
[----:B------:R-:W-:Y:S01]  /*0800*/  ISETP.GE.U32.AND P1, PT, R2, 0x200, PT ;  /* 0x000002000200780c */ /* 0x000fe20003f26070 */
[----:B------:R-:W-:Y:S01]  /*0810*/  IMAD R0, R0, UR8, RZ ;  /* 0x0000000800007c24 */ /* 0x000fe2000f8e02ff */
[----:B------:R-:W-:Y:S01]  /*0820*/  USHF.R.S32.HI UR7, URZ, 0x1f, UR6 ;  /* 0x0000001fff077899 */ /* 0x000fe20008011406 */
[----:B------:R-:W-:Y:S02]  /*0830*/  MOV R103, RZ ;  /* 0x000000ff00677202 */ /* 0x000fe40000000f00 */
[----:B------:R-:W-:Y:S01]  /*0840*/  MOV R104, RZ ;  /* 0x000000ff00687202 */ /* 0x000fe20000000f00 */
[----:B------:R-:W-:Y:S01]  /*0850*/  ULEA.HI UR7, UR7, UR6, URZ, 0x2 ;  /* 0x0000000607077291 */ /* 0x000fe2000f8f10ff */
[----:B------:R-:W-:-:S04]  /*0860*/  SHF.R.S32.HI R75, RZ, 0x1f, R0 ;  /* 0x0000001fff4b7819 */ /* 0x000fc80000011400 */
[----:B------:R-:W-:Y:S02]  /*0870*/  LEA.HI R74, R75, R0, RZ, 0x2 ;  /* 0x000000004b4a7211 */ /* 0x000fe400078f10ff */
[----:B------:R-:W-:-:S04]  /*0880*/  MOV R0, UR7 ;  /* 0x0000000700007c02 */ /* 0x000fc80008000f00 */
[-C--:B------:R-:W-:Y:S02]  /*0890*/  LEA.HI.SX32 R0, R0, R105.reuse, 0x1e ;  /* 0x0000006900007211 */ /* 0x080fe400078ff2ff */
[----:B------:R-:W-:Y:S02]  /*08a0*/  LEA.HI.SX32 R105, R74, R105, 0x1e ;  /* 0x000000694a697211 */ /* 0x000fe400078ff2ff */
[----:B------:R-:W-:Y:S02]  /*08b0*/  MOV R102, R0 ;  /* 0x0000000000667202 */ /* 0x000fe40000000f00 */
[----:B--2---:R-:W-:Y:S01]  /*08c0*/  FSEL R101, R72, RZ, !P0 ;  /* 0x000000ff48657208 */ /* 0x004fe20004000000 */
[----:B------:R-:W-:Y:S06]  /*08d0*/  @!P3 BRA `(.L_x_6508) ;  /* 0x0000000000bcb947 */ /* 0x000fec0003800000 */
        /* <DEDUP_REMOVED lines=9> */
[----:B--2---:R-:W-:-:S05]  /*0970*/  @P0 IMAD.WIDE.U32 R106, R102, 0x10, R106 ;  /* 0x00000010666a0825 */ /* 0x004fca00078e006a */
[----:B------:R0:W5:Y:S01]  /*0980*/  @P0 LDG.E.128 R20, desc[UR10][R106.64] ;  /* 0x0000000a6a140981 */ /* 0x000162000c1e1d00 */
[----:B------:R-:W-:Y:S01]  /*0990*/  SHF.R.U64 R10, R82, 0x10, R83 ;  /* 0x00000010520a7819 */ /* 0x000fe20000001253 */
[----:B------:R-:W-:Y:S01]  /*09a0*/  HADD2.F32 R81, -RZ, R82.H0_H0 ;  /* 0x20000052ff517230 */ /* 0x000fe20000004100 */
[----:B------:R-:W-:Y:S02]  /*09b0*/  IADD3 R105, PT, PT, R105, 0x80, RZ ;  /* 0x0000008069697810 */ /* 0x000fe40007ffe0ff */
[----:B------:R-:W-:Y:S01]  /*09c0*/  IADD3 R102, PT, PT, R102, 0x80, RZ ;  /* 0x0000008066667810 */ /* 0x000fe20007ffe0ff */
[C---:B---3--:R-:W-:Y:S01]  /*09d0*/  FADD.FTZ R3, -R101.reuse, R76 ;  /* 0x0000004c65037221 */ /* 0x048fe20000010100 */
[C---:B------:R-:W-:Y:S01]  /*09e0*/  FADD.FTZ R84, -R101.reuse, R77 ;  /* 0x0000004d65547221 */ /* 0x040fe20000010100 */
[----:B------:R-:W-:Y:S02]  /*09f0*/  HADD2.F32 R76, -RZ, R10.H0_H0 ;  /* 0x2000000aff4c7230 */ /* 0x000fe40000004100 */
[----:B------:R-:W-:Y:S01]  /*0a00*/  FADD.FTZ R78, -R101, R78 ;  /* 0x0000004e654e7221 */ /* 0x000fe20000010100 */
[----:B------:R-:W-:Y:S01]  /*0a10*/  FMUL.FTZ R3, R3, UR25 ;  /* 0x0000001903037c20 */ /* 0x000fe20008410000 */
[----:B------:R-:W-:Y:S01]  /*0a20*/  FMUL.FTZ R84, R84, UR25 ;  /* 0x0000001954547c20 */ /* 0x000fe20008410000 */
[----:B------:R-:W-:-:S02]  /*0a30*/  HADD2.F32 R77, -RZ, R83.H0_H0 ;  /* 0x20000053ff4d7230 */ /* 0x000fc40000004100 */
[----:B------:R-:W-:Y:S01]  /*0a40*/  FMUL.FTZ R93, R78, UR25 ;  /* 0x000000194e5d7c20 */ /* 0x000fe20008410000 */
[----:B----4-:R-:W-:Y:S01]  /*0a50*/  FMUL.FTZ R10, R72, R81 ;  /* 0x00000051480a7220 */ /* 0x010fe20000410000 */
[----:B------:R-:W-:Y:S01]  /*0a60*/  FADD.FTZ R36, R36, R72 ;  /* 0x0000004824247221 */ /* 0x000fe20000010000 */
[----:B------:R-:W-:Y:S01]  /*0a70*/  FFMA.FTZ R52, R72, R3, R52 ;  /* 0x0000000348347223 */ /* 0x000fe20000010034 */
[----:B------:R-:W-:Y:S01]  /*0a80*/  SHF.R.U32.HI R72, RZ, 0x10, R83 ;  /* 0x00000010ff487819 */ /* 0x000fe20000011653 */
[----:B------:R-:W-:Y:S01]  /*0a90*/  FMUL.FTZ R81, R73, R76 ;  /* 0x0000004c49517220 */ /* 0x000fe20000410000 */
[----:B------:R-:W-:Y:S01]  /*0aa0*/  FADD.FTZ R37, R37, R73 ;  /* 0x0000004925257221 */ /* 0x000fe20000010000 */
[----:B------:R-:W-:Y:S01]  /*0ab0*/  FFMA.FTZ R53, R73, R84, R53 ;  /* 0x0000005449357223 */ /* 0x000fe20000010035 */
[----:B------:R-:W-:Y:S01]  /*0ac0*/  FFMA.FTZ R73, R3, R10, RZ ;  /* 0x0000000a03497223 */ /* 0x000fe200000100ff */
[----:B------:R-:W-:Y:S02]  /*0ad0*/  HADD2.F32 R76, -RZ, R72.H0_H0 ;  /* 0x20000048ff4c7230 */ /* 0x000fe40000004100 */
[----:B------:R-:W-:Y:S01]  /*0ae0*/  FADD.FTZ R72, RZ, R10 ;  /* 0x0000000aff487221 */ /* 0x000fe20000010000 */
[----:B------:R-:W-:Y:S01]  /*0af0*/  FMUL.FTZ R90, R74, R77 ;  /* 0x0000004d4a5a7220 */ /* 0x000fe20000410000 */
[----:B------:R-:W-:Y:S01]  /*0b00*/  FADD.FTZ R79, -R101, R79 ;  /* 0x0000004f654f7221 */ /* 0x000fe20000010100 */
[----:B------:R-:W-:Y:S01]  /*0b10*/  FADD.FTZ R38, R38, R74 ;  /* 0x0000004a26267221 */ /* 0x000fe20000010000 */
[----:B------:R-:W-:Y:S01]  /*0b20*/  FADD.FTZ R77, R72, R81 ;  /* 0x00000051484d7221 */ /* 0x000fe20000010000 */
[----:B------:R-:W-:Y:S01]  /*0b30*/  FFMA.FTZ R72, R84, R81, R73 ;  /* 0x0000005154487223 */ /* 0x000fe20000010049 */
        /* <DEDUP_REMOVED lines=8> */
[----:B0-----:R-:W-:-:S07]  /*0bc0*/  FFMA.FTZ R104, R100, R99, R73 ;  /* 0x0000006364687223 */ /* 0x001fce0000010049 */
.L_x_6508:
[----:B----4-:R-:W-:Y:S05]  /*0bd0*/  BSYNC.RECONVERGENT B1 ;  /* 0x0000000000017941 */ /* 0x010fea0003800200 */
.L_x_6507:
[----:B------:R-:W-:Y:S04]  /*0be0*/  BSSY.RECONVERGENT B1, `(.L_x_6509) ;  /* 0x000002f000017945 */ /* 0x000fe80003800200 */
[----:B------:R-:W-:Y:S05]  /*0bf0*/  @!P4 BRA `(.L_x_6510) ;  /* 0x0000000000b4c947 */ /* 0x000fea0003800000 */
[----:B------:R-:W0:Y:S01]  /*0c00*/  LDC.64 R8, c[0x0][0x3a8] ;  /* 0x0000ea00ff087b82 */ /* 0x000e220000000a00 */
[----:B------:R-:W-:-:S04]  /*0c10*/  ISETP.NE.U32.AND P0, PT, RZ, UR18, PT ;  /* 0x00000012ff007c0c */ /* 0x000fc8000bf05070 */
[----:B------:R-:W-:-:S03]  /*0c20*/  ISETP.NE.AND.EX P0, PT, RZ, UR19, PT, P0 ;  /* 0x00000013ff007c0c */ /* 0x000fc6000bf05300 */
[----:B------:R-:W1:Y:S10]  /*0c30*/  LDC.64 R72, c[0x0][0x428] ;  /* 0x00010a00ff487b82 */ /* 0x000e740000000a00 */
[----:B------:R-:W2:Y:S01]  /*0c40*/  @P0 LDC.64 R106, c[0x0][0x438] ;  /* 0x00010e00ff6a0b82 */ /* 0x000ea20000000a00 */
[----:B0-----:R-:W-:-:S05]  /*0c50*/  IMAD.WIDE.U32 R8, R102, 0x10, R8 ;  /* 0x0000001066087825 */ /* 0x001fca00078e0008 */
[----:B------:R-:W3:Y:S01]  /*0c60*/  LDG.E.128 R76, desc[UR10][R8.64] ;  /* 0x0000000a084c7981 */ /* 0x000ee2000c1e1d00 */
[----:B-1----:R-:W-:-:S06]  /*0c70*/  IMAD.WIDE.U32 R72, R105, 0x10, R72 ;  /* 0x0000001069487825 */ /* 0x002fcc00078e0048 */
[----:B------:R-:W4:Y:S01]  /*0c80*/  LDG.E.128 R72, desc[UR10][R72.64] ;  /* 0x0000000a48487981 */ /* 0x000f22000c1e1d00 */
[----:B--2---:R-:W-:-:S05]  /*0c90*/  @P0 IMAD.WIDE.U32 R106, R102, 0x10, R106 ;  /* 0x00000010666a0825 */ /* 0x004fca00078e006a */
[----:B------:R0:W5:Y:S01]  /*0ca0*/  @P0 LDG.E.128 R16, desc[UR10][R106.64] ;  /* 0x0000000a6a100981 */ /* 0x000162000c1e1d00 */
[--C-:B------:R-:W-:Y:S01]  /*0cb0*/  HADD2.F32 R15, -RZ, R108.reuse.H0_H0 ;  /* 0x2000006cff0f7230 */ /* 0x100fe20000004100 */
[----:B------:R-:W-:Y:S01]  /*0cc0*/  IADD3 R105, PT, PT, R105, 0x80, RZ ;  /* 0x0000008069697810 */ /* 0x000fe20007ffe0ff */
[----:B------:R-:W-:Y:S01]  /*0cd0*/  HADD2.F32 R92, -RZ, R109.H1_H1 ;  /* 0x3000006dff5c7230 */ /* 0x000fe20000004100 */
[----:B------:R-:W-:Y:S01]  /*0ce0*/  IADD3 R102, PT, PT, R102, 0x80, RZ ;  /* 0x0000008066667810 */ /* 0x000fe20007ffe0ff */
[C---:B---3--:R-:W-:Y:S01]  /*0cf0*/  FADD.FTZ R76, -R101.reuse, R76 ;  /* 0x0000004c654c7221 */ /* 0x048fe20000010100 */
[C---:B------:R-:W-:Y:S01]  /*0d00*/  FADD.FTZ R77, -R101.reuse, R77 ;  /* 0x0000004d654d7221 */ /* 0x040fe20000010100 */
[C---:B------:R-:W-:Y:S01]  /*0d10*/  FADD.FTZ R78, -R101.reuse, R78 ;  /* 0x0000004e654e7221 */ /* 0x040fe20000010100 */
[----:B------:R-:W-:Y:S01]  /*0d20*/  FADD.FTZ R79, -R101, R79 ;  /* 0x0000004f654f7221 */ /* 0x000fe20000010100 */
[----:B------:R-:W-:Y:S01]  /*0d30*/  FMUL.FTZ R9, R76, UR25 ;  /* 0x000000194c097c20 */ /* 0x000fe20008410000 */
[----:B------:R-:W-:-:S02]  /*0d40*/  HADD2.F32 R76, -RZ, R108.H1_H1 ;  /* 0x3000006cff4c7230 */ /* 0x000fc40000004100 */
[----:B------:R-:W-:Y:S01]  /*0d50*/  FMUL.FTZ R80, R77, UR25 ;  /* 0x000000194d507c20 */ /* 0x000fe20008410000 */
[----:B------:R-:W-:Y:S02]  /*0d60*/  HADD2.F32 R77, -RZ, R109.H0_H0 ;  /* 0x2000006dff4d7230 */ /* 0x000fe40000004100 */
[----:B------:R-:W-:Y:S01]  /*0d70*/  FMUL.FTZ R91, R78, UR25 ;  /* 0x000000194e5b7c20 */ /* 0x000fe20008410000 */
[----:B----4-:R-:W-:Y:S01]  /*0d80*/  FMUL.FTZ R8, R72, R15 ;  /* 0x0000000f48087220 */ /* 0x010fe20000410000 */
        /* <DEDUP_REMOVED lines=19> */
[----:B0-----:R-:W-:-:S07]  /*0ec0*/  FFMA.FTZ R104, R94, R92, R73 ;  /* 0x0000005c5e687223 */ /* 0x001fce0000010049 */
.L_x_6510:
[----:B------:R-:W-:Y:S05]  /*0ed0*/  BSYNC.RECONVERGENT B1 ;  /* 0x0000000000017941 */ /* 0x000fea0003800200 */
.L_x_6509:
        /* <DEDUP_REMOVED lines=15> */
[----:B------:R-:W-:Y:S01]  /*0fd0*/  HADD2.F32 R87, -RZ, R111.H0_H0 ;  /* 0x2000006fff577230 */ /* 0x000fe20000004100 */
        /* <DEDUP_REMOVED lines=8> */
[----:B------:R-:W-:Y:S01]  /*1060*/  FMUL.FTZ R89, R78, UR25 ;  /* 0x000000194e597c20 */ /* 0x000fe20008410000 */
        /* <DEDUP_REMOVED lines=9> */
[----:B------:R-:W-:-:S02]  /*1100*/  HADD2.F32 R76, -RZ, R111.H1_H1 ;  /* 0x3000006fff4c7230 */ /* 0x000fc40000004100 */
[----:B------:R-:W-:Y:S01]  /*1110*/  FMUL.FTZ R87, R74, R87 ;  /* 0x000000574a577220 */ /* 0x000fe20000410000 */
        /* <DEDUP_REMOVED lines=8> */
[----:B------:R-:W-:Y:S02]  /*11a0*/  FFMA.FTZ R47, R75, R96, R47 ;  /* 0x000000604b2f7223 */ /* 0x000fe4000001002f */
[----:B------:R-:W-:Y:S01]  /*11b0*/  FADD.FTZ R103, R72, R95 ;  /* 0x0000005f48677221 */ /* 0x000fe20000010000 */
[----:B0-----:R-:W-:-:S07]  /*11c0*/  FFMA.FTZ R104, R96, R95, R73 ;  /* 0x0000005f60687223 */ /* 0x001fce0000010049 */
.L_x_6512:
[----:B------:R-:W-:Y:S05]  /*11d0*/  BSYNC.RECONVERGENT B1 ;  /* 0x0000000000017941 */ /* 0x000fea0003800200 */
.L_x_6511:
[----:B------:R-:W-:Y:S05]  /*11e0*/  @!P1 BRA `(.L_x_6513) ;  /* 0x0000000400209947 */ /* 0x000fea0003800000 */
[----:B------:R-:W0:Y:S01]  /*11f0*/  LDC.64 R72, c[0x0][0x3a8] ;  /* 0x0000ea00ff487b82 */ /* 0x000e220000000a00 */
[----:B------:R-:W-:-:S04]  /*1200*/  ISETP.NE.U32.AND P0, PT, RZ, UR18, PT ;  /* 0x00000012ff007c0c */ /* 0x000fc8000bf05070 */
[----:B------:R-:W-:-:S03]  /*1210*/  ISETP.NE.AND.EX P0, PT, RZ, UR19, PT, P0 ;  /* 0x00000013ff007c0c */ /* 0x000fc6000bf05300 */
[----:B------:R-:W1:Y:S01]  /*1220*/  LDC.64 R4, c[0x0][0x428] ;  /* 0x00010a00ff047b82 */ /* 0x000e620000000a00 */
[----:B0-----:R-:W-:-:S06]  /*1230*/  IMAD.WIDE.U32 R76, R102, 0x10, R72 ;  /* 0x00000010664c7825 */ /* 0x001fcc00078e0048 */
[----:B------:R-:W2:Y:S01]  /*1240*/  LDG.E.128 R76, desc[UR10][R76.64] ;  /* 0x0000000a4c4c7981 */ /* 0x000ea2000c1e1d00 */
[----:B-1----:R-:W-:Y:S02]  /*1250*/  IMAD.WIDE.U32 R72, R105, 0x10, R4 ;  /* 0x0000001069487825 */ /* 0x002fe400078e0004 */
[----:B------:R-:W0:Y:S04]  /*1260*/  @P0 LDC.64 R4, c[0x0][0x438] ;  /* 0x00010e00ff040b82 */ /* 0x000e280000000a00 */
[----:B------:R-:W3:Y:S01]  /*1270*/  LDG.E.128 R72, desc[UR10][R72.64] ;  /* 0x0000000a48487981 */ /* 0x000ee2000c1e1d00 */
[----:B0-----:R-:W-:-:S05]  /*1280*/  @P0 IMAD.WIDE.U32 R106, R102, 0x10, R4 ;  /* 0x00000010666a0825 */ /* 0x001fca00078e0004 */
[----:B------:R0:W5:Y:S01]  /*1290*/  @P0 LDG.E.128 R60, desc[UR10][R106.64] ;  /* 0x0000000a6a3c0981 */ /* 0x000162000c1e1d00 */
[--C-:B------:R-:W-:Y:S02]  /*12a0*/  HADD2.F32 R11, -RZ, R112.reuse.H0_H0 ;  /* 0x20000070ff0b7230 */ /* 0x100fe40000004100 */
[C---:B--2---:R-:W-:Y:S01]  /*12b0*/  FADD.FTZ R5, -R101.reuse, R76 ;  /* 0x0000004c65057221 */ /* 0x044fe20000010100 */
[C---:B------:R-:W-:Y:S01]  /*12c0*/  FADD.FTZ R12, -R101.reuse, R77 ;  /* 0x0000004d650c7221 */ /* 0x040fe20000010100 */
[----:B------:R-:W-:Y:S02]  /*12d0*/  HADD2.F32 R76, -RZ, R112.H1_H1 ;  /* 0x30000070ff4c7230 */ /* 0x000fe40000004100 */
[----:B------:R-:W-:Y:S01]  /*12e0*/  FADD.FTZ R78, -R101, R78 ;  /* 0x0000004e654e7221 */ /* 0x000fe20000010100 */
[----:B------:R-:W-:Y:S01]  /*12f0*/  FMUL.FTZ R5, R5, UR25 ;  /* 0x0000001905057c20 */ /* 0x000fe20008410000 */
[----:B------:R-:W-:Y:S01]  /*1300*/  FMUL.FTZ R12, R12, UR25 ;  /* 0x000000190c0c7c20 */ /* 0x000fe20008410000 */
[----:B------:R-:W-:-:S02]  /*1310*/  HADD2.F32 R77, -RZ, R113.H0_H0 ;  /* 0x20000071ff4d7230 */ /* 0x000fc40000004100 */
[----:B------:R-:W-:Y:S01]  /*1320*/  FMUL.FTZ R85, R78, UR25 ;  /* 0x000000194e557c20 */ /* 0x000fe20008410000 */
        /* <DEDUP_REMOVED lines=10> */
[----:B------:R-:W-:Y:S01]  /*13d0*/  FADD.FTZ R77, R72, R11 ;  /* 0x0000000b484d7221 */ /* 0x000fe20000010000 */
[----:B------:R-:W-:Y:S01]  /*13e0*/  FADD.FTZ R79, -R101, R79 ;  /* 0x0000004f654f7221 */ /* 0x000fe20000010100 */
        /* <DEDUP_REMOVED lines=11> */
[----:B0-----:R-:W-:Y:S06]  /*14a0*/  BRA `(.L_x_6513) ;  /* 0x0000000000707947 */ /* 0x001fec0003800000 */
.L_x_6506:
        /* <DEDUP_REMOVED lines=9> */
[C---:B------:R-:W-:Y:S02]  /*1540*/  ISETP.GE.U32.AND P1, PT, R2.reuse, 0x100, PT ;  /* 0x000001000200780c */ /* 0x040fe40003f26070 */
[C---:B------:R-:W-:Y:S02]  /*1550*/  ISETP.GE.U32.AND P2, PT, R2.reuse, 0x180, PT ;  /* 0x000001800200780c */ /* 0x040fe40003f46070 */
[----:B------:R-:W-:Y:S02]  /*1560*/  ISETP.GE.U32.AND P3, PT, R2, 0x200, PT ;  /* 0x000002000200780c */ /* 0x000fe40003f66070 */
[----:B------:R-:W-:-:S05]  /*1570*/  MOV R101, R0 ;  /* 0x0000000000657202 */ /* 0x000fca0000000f00 */
[----:B------:R-:W0:Y:S08]  /*1580*/  @P0 LDC.64 R78, c[0x0][0x438] ;  /* 0x00010e00ff4e0b82 */ /* 0x000e300000000a00 */
[----:B------:R-:W1:Y:S08]  /*1590*/  @P1 LDC.64 R76, c[0x0][0x438] ;  /* 0x00010e00ff4c1b82 */ /* 0x000e700000000a00 */
[----:B------:R-:W2:Y:S08]  /*15a0*/  @P2 LDC.64 R74, c[0x0][0x438] ;  /* 0x00010e00ff4a2b82 */ /* 0x000eb00000000a00 */
[----:B------:R-:W3:Y:S01]  /*15b0*/  @P3 LDC.64 R72, c[0x0][0x438] ;  /* 0x00010e00ff483b82 */ /* 0x000ee20000000a00 */
[C---:B0-----:R-:W-:Y:S01]  /*15c0*/  @P0 IMAD.WIDE.U32 R78, R101.reuse, 0x10, R78 ;  /* 0x00000010654e0825 */ /* 0x041fe200078e004e */
[----:B------:R-:W-:-:S04]  /*15d0*/  @P0 IADD3 R101, PT, PT, R101, 0x80, RZ ;  /* 0x0000008065650810 */ /* 0x000fc80007ffe0ff */
[----:B------:R0:W5:Y:S01]  /*15e0*/  @P0 LDG.E.128 R20, desc[UR10][R78.64] ;  /* 0x0000000a4e140981 */ /* 0x000162000c1e1d00 */
[C---:B-1----:R-:W-:Y:S01]  /*15f0*/  @P1 IMAD.WIDE.U32 R76, R101.reuse, 0x10, R76 ;  /* 0x00000010654c1825 */ /* 0x042fe200078e004c */
[----:B------:R-:W-:-:S04]  /*1600*/  @P1 IADD3 R101, PT, PT, R101, 0x80, RZ ;  /* 0x0000008065651810 */ /* 0x000fc80007ffe0ff */
[----:B------:R0:W5:Y:S01]  /*1610*/  @P1 LDG.E.128 R16, desc[UR10][R76.64] ;  /* 0x0000000a4c101981 */ /* 0x000162000c1e1d00 */
[C---:B--2---:R-:W-:Y:S01]  /*1620*/  @P2 IMAD.WIDE.U32 R74, R101.reuse, 0x10, R74 ;  /* 0x00000010654a2825 */ /* 0x044fe200078e004a */
[----:B------:R-:W-:-:S04]  /*1630*/  @P2 IADD3 R101, PT, PT, R101, 0x80, RZ ;  /* 0x0000008065652810 */ /* 0x000fc80007ffe0ff */
[----:B------:R0:W5:Y:S01]  /*1640*/  @P2 LDG.E.128 R56, desc[UR10][R74.64] ;  /* 0x0000000a4a382981 */ /* 0x000162000c1e1d00 */
[----:B---3--:R-:W-:-:S05]  /*1650*/  @P3 IMAD.WIDE.U32 R72, R101, 0x10, R72 ;  /* 0x0000001065483825 */ /* 0x008fca00078e0048 */
[----:B------:R0:W5:Y:S02]  /*1660*/  @P3 LDG.E.128 R60, desc[UR10][R72.64] ;  /* 0x0000000a483c3981 */ /* 0x000164000c1e1d00 */
.L_x_6513:
[----:B----4-:R-:W-:Y:S05]  /*1670*/  BSYNC.RECONVERGENT B0 ;  /* 0x0000000000007941 */ /* 0x010fea0003800200 */
.L_x_6505:
        /* <DEDUP_REMOVED lines=32> */
.L_x_6515:
[----:B------:R-:W-:Y:S05]  /*1880*/  BSYNC.RECONVERGENT B0 ;  /* 0x0000000000007941 */ /* 0x000fea0003800200 */
.L_x_6514:
        /* <DEDUP_REMOVED lines=41> */
[--C-:B------:R-:W-:Y:S01]  /*1b20*/  FFMA.FTZ R73, R3, UR24, R77.reuse ;  /* 0x0000001803497c23 */ /* 0x100fe2000801004d */
[--C-:B------:R-:W-:Y:S01]  /*1b30*/  FFMA.FTZ R72, R84, UR24, R77.reuse ;  /* 0x0000001854487c23 */ /* 0x100fe2000801004d */
[----:B------:R-:W-:Y:S01]  /*1b40*/  FFMA.FTZ R75, R93, UR24, R77 ;  /* 0x000000185d4b7c23 */ /* 0x000fe2000801004d */
[----:B------:R-:W-:Y:S01]  /*1b50*/  ISETP.LT.AND P2, PT, RZ, UR29, PT ;  /* 0x0000001dff007c0c */ /* 0x000fe2000bf41270 */
[----:B------:R-:W-:Y:S01]  /*1b60*/  FADD.FTZ R73, R10, -R73 ;  /* 0x800000490a497221 */ /* 0x000fe20000010000 */
[----:B------:R-:W-:Y:S01]  /*1b70*/  FADD.FTZ R72, R81, -R72 ;  /* 0x8000004851487221 */ /* 0x000fe20000010000 */
[----:B------:R-:W-:Y:S01]  /*1b80*/  FADD.FTZ R75, R90, -R75 ;  /* 0x8000004b5a4b7221 */ /* 0x000fe20000010000 */
[----:B------:R-:W-:Y:S01]  /*1b90*/  ISETP.LT.AND P0, PT, RZ, UR30, PT ;  /* 0x0000001eff007c0c */ /* 0x000fe2000bf01270 */
[----:B------:R-:W-:Y:S01]  /*1ba0*/  FMUL.FTZ R73, R73, UR25 ;  /* 0x0000001949497c20 */ /* 0x000fe20008410000 */
[----:B------:R-:W-:Y:S01]  /*1bb0*/  FMUL.FTZ R72, R72, UR25 ;  /* 0x0000001948487c20 */ /* 0x000fe20008410000 */
[----:B------:R-:W-:-:S03]  /*1bc0*/  FMUL.FTZ R75, R75, UR25 ;  /* 0x000000194b4b7c20 */ /* 0x000fc60008410000 */
[----:B------:R-:W-:Y:S02]  /*1bd0*/  FSEL R73, R73, RZ, P2 ;  /* 0x000000ff49497208 */ /* 0x000fe40001000000 */
[----:B------:R-:W-:Y:S02]  /*1be0*/  FSEL R72, R72, RZ, P2 ;  /* 0x000000ff48487208 */ /* 0x000fe40001000000 */
[----:B------:R-:W-:Y:S01]  /*1bf0*/  FSEL R75, R75, RZ, P2 ;  /* 0x000000ff4b4b7208 */ /* 0x000fe20001000000 */
[----:B------:R-:W-:Y:S02]  /*1c00*/  FMUL.FTZ R73, R73, UR28 ;  /* 0x0000001c49497c20 */ /* 0x000fe40008410000 */
[----:B------:R-:W-:Y:S02]  /*1c10*/  FMUL.FTZ R72, R72, UR28 ;  /* 0x0000001c48487c20 */ /* 0x000fe40008410000 */
[----:B------:R-:W-:Y:S01]  /*1c20*/  FMUL.FTZ R75, R75, UR28 ;  /* 0x0000001c4b4b7c20 */ /* 0x000fe20008410000 */
[----:B------:R-:W-:-:S02]  /*1c30*/  SEL R64, R73, R64, P0 ;  /* 0x0000004049407207 */ /* 0x000fc40000000000 */
[----:B------:R-:W-:Y:S02]  /*1c40*/  SEL R65, R72, R65, P0 ;  /* 0x0000004148417207 */ /* 0x000fe40000000000 */
[----:B------:R-:W-:Y:S01]  /*1c50*/  SEL R66, R75, R66, P0 ;  /* 0x000000424b427207 */ /* 0x000fe20000000000 */
[----:B------:R-:W-:Y:S06]  /*1c60*/  BRA.U !UP3, `(.L_x_6520) ;  /* 0x000000050bc07547 */ /* 0x000fec000b800000 */
[----:B------:R-:W-:-:S04]  /*1c70*/  FFMA.FTZ R72, R100, UR24, R77 ;  /* 0x0000001864487c23 */ /* 0x000fc8000801004d */
[----:B------:R-:W-:-:S04]  /*1c80*/  FADD.FTZ R72, R99, -R72 ;  /* 0x8000004863487221 */ /* 0x000fc80000010000 */
[----:B------:R-:W-:-:S05]  /*1c90*/  FMUL.FTZ R72, R72, UR25 ;  /* 0x0000001948487c20 */ /* 0x000fca0008410000 */
[----:B------:R-:W-:-:S05]  /*1ca0*/  FSEL R72, R72, RZ, P2 ;  /* 0x000000ff48487208 */ /* 0x000fca0001000000 */
[----:B------:R-:W-:Y:S01]  /*1cb0*/  FMUL.FTZ R67, R72, UR28 ;  /* 0x0000001c48437c20 */ /* 0x000fe20008410000 */
[----:B------:R-:W-:Y:S06]  /*1cc0*/  BRA `(.L_x_6520) ;  /* 0x0000000400a87947 */ /* 0x000fec0003800000 */
.L_x_6519:
        /* <DEDUP_REMOVED lines=10> */
[----:B------:R-:W-:Y:S01]  /*1d70*/  FMUL.FTZ R71, R71, UR25 ;  /* 0x0000001947477c20 */ /* 0x000fe20008410000 */
[----:B------:R-:W-:Y:S01]  /*1d80*/  FADD.FTZ R72, R99, -R72 ;  /* 0x8000004863487221 */ /* 0x000fe20000010000 */
[----:B------:R-:W-:-:S02]  /*1d90*/  ISETP.LT.AND P0, PT, RZ, UR30, PT ;  /* 0x0000001eff007c0c */ /* 0x000fc4000bf01270 */
[----:B------:R-:W-:Y:S01]  /*1da0*/  FSEL R68, R69, RZ, P2 ;  /* 0x000000ff45447208 */ /* 0x000fe20001000000 */
[----:B------:R-:W-:Y:S01]  /*1db0*/  FMUL.FTZ R74, R72, UR25 ;  /* 0x00000019484a7c20 */ /* 0x000fe20008410000 */
[----:B------:R-:W-:Y:S02]  /*1dc0*/  FSEL R69, R70, RZ, P2 ;  /* 0x000000ff46457208 */ /* 0x000fe40001000000 */
[----:B------:R-:W-:Y:S01]  /*1dd0*/  FSEL R70, R71, RZ, P2 ;  /* 0x000000ff47467208 */ /* 0x000fe20001000000 */
[----:B------:R-:W-:Y:S01]  /*1de0*/  FMUL.FTZ R71, R68, UR28 ;  /* 0x0000001c44477c20 */ /* 0x000fe20008410000 */
[----:B------:R-:W-:Y:S01]  /*1df0*/  FSEL R74, R74, RZ, P2 ;  /* 0x000000ff4a4a7208 */ /* 0x000fe20001000000 */
[----:B------:R-:W-:Y:S02]  /*1e00*/  FMUL.FTZ R72, R69, UR28 ;  /* 0x0000001c45487c20 */ /* 0x000fe40008410000 */
[----:B------:R-:W-:Y:S01]  /*1e10*/  FMUL.FTZ R73, R70, UR28 ;  /* 0x0000001c46497c20 */ /* 0x000fe20008410000 */
[----:B------:R-:W-:-:S02]  /*1e20*/  SEL R64, R71, R64, P0 ;  /* 0x0000004047407207 */ /* 0x000fc40000000000 */
[----:B------:R-:W-:Y:S02]  /*1e30*/  SEL R65, R72, R65, P0 ;  /* 0x0000004148417207 */ /* 0x000fe40000000000 */
[----:B------:R-:W-:Y:S02]  /*1e40*/  SEL R66, R73, R66, P0 ;  /* 0x0000004249427207 */ /* 0x000fe40000000000 */
[----:B------:R-:W-:Y:S01]  /*1e50*/  MOV R71, R74 ;  /* 0x0000004a00477202 */ /* 0x000fe20000000f00 */
[----:B------:R-:W-:Y:S06]  /*1e60*/  BRA.U !UP3, `(.L_x_6520) ;  /* 0x000000050b407547 */ /* 0x000fec000b800000 */
[----:B------:R-:W-:Y:S01]  /*1e70*/  FMUL.FTZ R67, R74, UR28 ;  /* 0x0000001c4a437c20 */ /* 0x000fe20008410000 */
[----:B------:R-:W-:Y:S06]  /*1e80*/  BRA `(.L_x_6520) ;  /* 0x0000000400387947 */ /* 0x000fec0003800000 */
.L_x_6518:
[----:B------:R-:W-:-:S04]  /*1e90*/  UISETP.NE.U32.AND UP0, UPT, UR4, URZ, UPT ;  /* 0x000000ff0400728c */ /* 0x000fc8000bf05070 */
[----:B------:R-:W-:-:S09]  /*1ea0*/  UISETP.NE.AND.EX UP0, UPT, UR5, URZ, UPT, UP0 ;  /* 0x000000ff0500728c */ /* 0x000fd2000bf05300 */
[----:B------:R-:W-:Y:S05]  /*1eb0*/  BRA.U UP0, `(.L_x_6521) ;  /* 0x0000000100987547 */ /* 0x000fea000b800000 */
[----:B------:R-:W-:Y:S02]  /*1ec0*/  PLOP3.LUT P2, PT, PT, PT, UP2, 0x80, 0x8 ;  /* 0x000000000008781c */ /* 0x000fe40003f4f028 */
[----:B------:R-:W-:Y:S02]  /*1ed0*/  PLOP3.LUT P6, PT, PT, PT, UP2, 0x80, 0x8 ;  /* 0x000000000008781c */ /* 0x000fe40003fcf028 */
[----:B------:R-:W-:Y:S02]  /*1ee0*/  PLOP3.LUT P5, PT, PT, PT, UP2, 0x80, 0x8 ;  /* 0x000000000008781c */ /* 0x000fe40003faf028 */
[----:B------:R-:W-:Y:S02]  /*1ef0*/  PLOP3.LUT P0, PT, PT, PT, UP2, 0x80, 0x8 ;  /* 0x000000000008781c */ /* 0x000fe40003f0f028 */
[----:B------:R-:W-:Y:S02]  /*1f00*/  PLOP3.LUT P4, PT, PT, PT, UP2, 0x80, 0x8 ;  /* 0x000000000008781c */ /* 0x000fe40003f8f028 */
[----:B------:R-:W-:-:S02]  /*1f10*/  PLOP3.LUT P3, PT, PT, PT, UP2, 0x80, 0x8 ;  /* 0x000000000008781c */ /* 0x000fc40003f6f028 */
[----:B-----5:R-:W-:Y:S01]  /*1f20*/  MOV R73, R21 ;  /* 0x0000001500497202 */ /* 0x020fe20000000f00 */
[--C-:B------:R-:W-:Y:S01]  /*1f30*/  @P2 FFMA.FTZ R72, R84, UR24, R77.reuse ;  /* 0x0000001854482c23 */ /* 0x100fe2000801004d */
[----:B------:R-:W-:Y:S02]  /*1f40*/  PLOP3.LUT P2, PT, PT, PT, UP2, 0x80, 0x8 ;  /* 0x000000000008781c */ /* 0x000fe40003f4f028 */
[----:B------:R-:W-:Y:S01]  /*1f50*/  MOV R75, R22 ;  /* 0x00000016004b7202 */ /* 0x000fe20000000f00 */
[----:B------:R-:W-:Y:S01]  /*1f60*/  @P6 FADD.FTZ R74, R81, -R72 ;  /* 0x80000048514a6221 */ /* 0x000fe20000010000 */
[--C-:B------:R-:W-:Y:S01]  /*1f70*/  @P5 FFMA.FTZ R101, R93, UR24, R77.reuse ;  /* 0x000000185d655c23 */ /* 0x100fe2000801004d */
[----:B------:R-:W-:Y:S01]  /*1f80*/  PLOP3.LUT P6, PT, PT, PT, UP2, 0x80, 0x8 ;  /* 0x000000000008781c */ /* 0x000fe20003fcf028 */
[----:B------:R-:W-:Y:S01]  /*1f90*/  @P0 FFMA.FTZ R79, R3, UR24, R77 ;  /* 0x00000018034f0c23 */ /* 0x000fe2000801004d */
[----:B------:R-:W-:Y:S02]  /*1fa0*/  PLOP3.LUT P5, PT, PT, PT, UP2, 0x80, 0x8 ;  /* 0x000000000008781c */ /* 0x000fe40003faf028 */
[----:B------:R-:W-:Y:S01]  /*1fb0*/  @P3 FADD.FTZ R101, R90, -R101 ;  /* 0x800000655a653221 */ /* 0x000fe20000010000 */
[----:B------:R-:W-:Y:S01]  /*1fc0*/  @P4 FADD.FTZ R79, R10, -R79 ;  /* 0x8000004f0a4f4221 */ /* 0x000fe20000010000 */
[----:B------:R-:W-:-:S02]  /*1fd0*/  MOV R72, R20 ;  /* 0x0000001400487202 */ /* 0x000fc40000000f00 */
[----:B------:R-:W-:Y:S01]  /*1fe0*/  @P2 FFMA.FTZ R73, R74, UR25, R21 ;  /* 0x000000194a492c23 */ /* 0x000fe20008010015 */
[----:B------:R-:W-:-:S03]  /*1ff0*/  ISETP.LT.AND P0, PT, RZ, UR30, PT ;  /* 0x0000001eff007c0c */ /* 0x000fc6000bf01270 */
[----:B------:R-:W-:Y:S01]  /*2000*/  FMUL.FTZ R74, R73, UR28 ;  /* 0x0000001c494a7c20 */ /* 0x000fe20008410000 */
[----:B------:R-:W-:Y:S02]  /*2010*/  @P6 FFMA.FTZ R72, R79, UR25, R20 ;  /* 0x000000194f486c23 */ /* 0x000fe40008010014 */
[----:B------:R-:W-:Y:S02]  /*2020*/  @P5 FFMA.FTZ R75, R101, UR25, R22 ;  /* 0x00000019654b5c23 */ /* 0x000fe40008010016 */
[----:B------:R-:W-:Y:S01]  /*2030*/  FMUL.FTZ R73, R72, UR28 ;  /* 0x0000001c48497c20 */ /* 0x000fe20008410000 */
[----:B------:R-:W-:Y:S01]  /*2040*/  SEL R65, R74, R65, P0 ;  /* 0x000000414a417207 */ /* 0x000fe20000000000 */
[----:B------:R-:W-:-:S03]  /*2050*/  FMUL.FTZ R75, R75, UR28 ;  /* 0x0000001c4b4b7c20 */ /* 0x000fc60008410000 */
[----:B------:R-:W-:Y:S02]  /*2060*/  SEL R64, R73, R64, P0 ;  /* 0x0000004049407207 */ /* 0x000fe40000000000 */
[----:B------:R-:W-:Y:S01]  /*2070*/  SEL R66, R75, R66, P0 ;  /* 0x000000424b427207 */ /* 0x000fe20000000000 */
[----:B------:R-:W-:Y:S06]  /*2080*/  BRA.U !UP3, `(.L_x_6520) ;  /* 0x000000010bb87547 */ /* 0x000fec000b800000 */
[----:B------:R-:W-:Y:S02]  /*2090*/  PLOP3.LUT P0, PT, PT, PT, UP2, 0x80, 0x8 ;  /* 0x000000000008781c */ /* 0x000fe40003f0f028 */
[----:B------:R-:W-:Y:S02]  /*20a0*/  PLOP3.LUT P2, PT, PT, PT, UP2, 0x80, 0x8 ;  /* 0x000000000008781c */ /* 0x000fe40003f4f028 */
[----:B------:R-:W-:Y:S02]  /*20b0*/  PLOP3.LUT P3, PT, PT, PT, UP2, 0x80, 0x8 ;  /* 0x000000000008781c */ /* 0x000fe40003f6f028 */
[----:B------:R-:W-:-:S07]  /*20c0*/  MOV R67, R23 ;  /* 0x0000001700437202 */ /* 0x000fce0000000f00 */
[----:B------:R-:W-:-:S04]  /*20d0*/  @P0 FFMA.FTZ R72, R100, UR24, R77 ;  /* 0x0000001864480c23 */ /* 0x000fc8000801004d */
[----:B------:R-:W-:-:S04]  /*20e0*/  @P2 FADD.FTZ R72, R99, -R72 ;  /* 0x8000004863482221 */ /* 0x000fc80000010000 */
[----:B------:R-:W-:-:S04]  /*20f0*/  @P3 FFMA.FTZ R67, R72, UR25, R23 ;  /* 0x0000001948433c23 */ /* 0x000fc80008010017 */
[----:B------:R-:W-:Y:S01]  /*2100*/  FMUL.FTZ R67, R67, UR28 ;  /* 0x0000001c43437c20 */ /* 0x000fe20008410000 */
[----:B------:R-:W-:Y:S06]  /*2110*/  BRA `(.L_x_6520) ;  /* 0x0000000000947947 */ /* 0x000fec0003800000 */
.L_x_6521:
[----:B------:R-:W-:Y:S02]  /*2120*/  PLOP3.LUT P0, PT, PT, PT, UP2, 0x80, 0x8 ;  /* 0x000000000008781c */ /* 0x000fe40003f0f028 */
[----:B------:R-:W-:Y:S02]  /*2130*/  PLOP3.LUT P2, PT, PT, PT, UP2, 0x80, 0x8 ;  /* 0x000000000008781c */ /* 0x000fe40003f4f028 */
[----:B------:R-:W-:Y:S02]  /*2140*/  PLOP3.LUT P3, PT, PT, PT, UP2, 0x80, 0x8 ;  /* 0x000000000008781c */ /* 0x000fe40003f6f028 */
[----:B------:R-:W-:Y:S02]  /*2150*/  PLOP3.LUT P4, PT, PT, PT, UP2, 0x80, 0x8 ;  /* 0x000000000008781c */ /* 0x000fe40003f8f028 */
[----:B------:R-:W-:Y:S02]  /*2160*/  PLOP3.LUT P6, PT, PT, PT, UP2, 0x80, 0x8 ;  /* 0x000000000008781c */ /* 0x000fe40003fcf028 */
[----:B-----5:R-:W-:-:S02]  /*2170*/  MOV R69, R21 ;  /* 0x0000001500457202 */ /* 0x020fc40000000f00 */
[----:B------:R-:W-:Y:S01]  /*2180*/  PLOP3.LUT P5, PT, PT, PT, UP2, 0x80, 0x8 ;  /* 0x000000000008781c */ /* 0x000fe20003faf028 */
[--C-:B------:R-:W-:Y:S01]  /*2190*/  @P0 FFMA.FTZ R68, R84, UR24, R77.reuse ;  /* 0x0000001854440c23 */ /* 0x100fe2000801004d */
[----:B------:R-:W-:Y:S02]  /*21a0*/  PLOP3.LUT P0, PT, PT, PT, UP2, 0x80, 0x8 ;  /* 0x000000000008781c */ /* 0x000fe40003f0f028 */
[----:B------:R-:W-:Y:S01]  /*21b0*/  MOV R70, R22 ;  /* 0x0000001600467202 */ /* 0x000fe20000000f00 */
[----:B------:R-:W-:Y:S01]  /*21c0*/  @P2 FADD.FTZ R68, R81, -R68 ;  /* 0x8000004451442221 */ /* 0x000fe20000010000 */
[----:B------:R-:W-:Y:S01]  /*21d0*/  PLOP3.LUT P2, PT, PT, PT, UP2, 0x80, 0x8 ;  /* 0x000000000008781c */ /* 0x000fe20003f4f028 */
[----:B------:R-:W-:Y:S01]  /*21e0*/  @P4 FFMA.FTZ R71, R93, UR24, R77 ;  /* 0x000000185d474c23 */ /* 0x000fe2000801004d */
[----:B------:R-:W-:Y:S01]  /*21f0*/  PLOP3.LUT P4, PT, PT, PT, UP2, 0x80, 0x8 ;  /* 0x000000000008781c */ /* 0x000fe20003f8f028 */
[----:B------:R-:W-:Y:S01]  /*2200*/  @P3 FFMA.FTZ R69, R68, UR25, R21 ;  /* 0x0000001944453c23 */ /* 0x000fe20008010015 */
[----:B------:R-:W-:Y:S01]  /*2210*/  PLOP3.LUT P3, PT, PT, PT, UP2, 0x80, 0x8 ;  /* 0x000000000008781c */ /* 0x000fe20003f6f028 */
[----:B------:R-:W-:Y:S01]  /*2220*/  @P6 FADD.FTZ R73, R90, -R71 ;  /* 0x800000475a496221 */ /* 0x000fe20000010000 */
[----:B------:R-:W-:-:S02]  /*2230*/  PLOP3.LUT P6, PT, PT, PT, UP2, 0x80, 0x8 ;  /* 0x000000000008781c */ /* 0x000fc40003fcf028 */
[----:B------:R-:W-:Y:S01]  /*2240*/  MOV R68, R20 ;  /* 0x0000001400447202 */ /* 0x000fe20000000f00 */
[----:B------:R-:W-:Y:S01]  /*2250*/  @P0 FFMA.FTZ R71, R3, UR24, R77 ;  /* 0x0000001803470c23 */ /* 0x000fe2000801004d */
[----:B------:R-:W-:-:S03]  /*2260*/  PLOP3.LUT P0, PT, PT, PT, UP2, 0x80, 0x8 ;  /* 0x000000000008781c */ /* 0x000fc60003f0f028 */
[----:B------:R-:W-:Y:S01]  /*2270*/  @P2 FADD.FTZ R71, R10, -R71 ;  /* 0x800000470a472221 */ /* 0x000fe20000010000 */
[----:B------:R-:W-:Y:S01]  /*2280*/  ISETP.LT.AND P2, PT, RZ, UR30, PT ;  /* 0x0000001eff007c0c */ /* 0x000fe2000bf41270 */
[----:B------:R-:W-:Y:S02]  /*2290*/  @P4 FFMA.FTZ R72, R100, UR24, R77 ;  /* 0x0000001864484c23 */ /* 0x000fe4000801004d */
[----:B------:R-:W-:Y:S01]  /*22a0*/  @P3 FFMA.FTZ R70, R73, UR25, R22 ;  /* 0x0000001949463c23 */ /* 0x000fe20008010016 */
[----:B------:R-:W-:Y:S01]  /*22b0*/  PLOP3.LUT P3, PT, PT, PT, UP3, 0x80, 0x8 ;  /* 0x000000000008781c */ /* 0x000fe20003f6f038 */
[----:B------:R-:W-:Y:S01]  /*22c0*/  @P5 FFMA.FTZ R68, R71, UR25, R20 ;  /* 0x0000001947445c23 */ /* 0x000fe20008010014 */
[----:B------:R-:W-:Y:S01]  /*22d0*/  @P6 FADD.FTZ R74, R99, -R72 ;  /* 0x80000048634a6221 */ /* 0x000fe20000010000 */
[----:B------:R-:W-:Y:S01]  /*22e0*/  MOV R71, R23 ;  /* 0x0000001700477202 */ /* 0x000fe20000000f00 */
[----:B------:R-:W-:Y:S01]  /*22f0*/  FMUL.FTZ R73, R70, UR28 ;  /* 0x0000001c46497c20 */ /* 0x000fe20008410000 */
[----:B------:R-:W-:Y:S01]  /*2300*/  FMUL.FTZ R72, R69, UR28 ;  /* 0x0000001c45487c20 */ /* 0x000fe20008410000 */
[----:B------:R-:W-:Y:S01]  /*2310*/  FMUL.FTZ R75, R68, UR28 ;  /* 0x0000001c444b7c20 */ /* 0x000fe20008410000 */
[----:B------:R-:W-:-:S02]  /*2320*/  @P0 FFMA.FTZ R71, R74, UR25, R23 ;  /* 0x000000194a470c23 */ /* 0x000fc40008010017 */
[----:B------:R-:W-:Y:S02]  /*2330*/  SEL R66, R73, R66, P2 ;  /* 0x0000004249427207 */ /* 0x000fe40001000000 */
[----:B------:R-:W-:Y:S02]  /*2340*/  SEL R65, R72, R65, P2 ;  /* 0x0000004148417207 */ /* 0x000fe40001000000 */
[----:B------:R-:W-:Y:S01]  /*2350*/  SEL R64, R75, R64, P2 ;  /* 0x000000404b407207 */ /* 0x000fe20001000000 */
[----:B------:R-:W-:-:S07]  /*2360*/  @P3 FMUL.FTZ R67, R71, UR28 ;  /* 0x0000001c47433c20 */ /* 0x000fce0008410000 */
.L_x_6520:
[----:B------:R-:W-:Y:S01]  /*2370*/  ISETP.NE.U32.AND P0, PT, RZ, UR4, PT ;  /* 0x00000004ff007c0c */ /* 0x000fe2000bf05070 */
[----:B------:R-:W0:Y:S01]  /*2380*/  @UP3 LDCU.64 UR6, c[0x0][0x468] ;  /* 0x00008d00ff0637ac */ /* 0x000e220008000a00 */
[----:B------:R-:W-:Y:S01]  /*2390*/  PLOP3.LUT P2, PT, PT, PT, UP3, 0x80, 0x8 ;  /* 0x000000000008781c */ /* 0x000fe20003f4f038 */
[----:B------:R-:W-:Y:S01]  /*23a0*/  HFMA2 R73, -RZ, RZ, 0, 9.5367431640625e-07 ;  /* 0x00000010ff497431 */ /* 0x000fe200000001ff */
[----:B------:R-:W-:Y:S02]  /*23b0*/  ISETP.NE.AND.EX P0, PT, RZ, UR5, PT, P0 ;  /* 0x00000005ff007c0c */ /* 0x000fe4000bf05300 */
[----:B------:R-:W-:-:S11]  /*23c0*/  PLOP3.LUT P3, PT, PT, PT, UP3, 0x80, 0x8 ;  /* 0x000000000008781c */ /* 0x000fd60003f6f038 */
[----:B------:R-:W1:Y:S01]  /*23d0*/  @P0 LDC.64 R74, c[0x0][0x478] ;  /* 0x00011e00ff4a0b82 */ /* 0x000e620000000a00 */
[C---:B0-----:R-:W-:Y:S01]  /*23e0*/  @P2 IMAD.WIDE.U32 R72, R76.reuse, R73, UR6 ;  /* 0x000000064c482e25 */ /* 0x041fe2000f8e0049 */
[----:B------:R-:W-:-:S03]  /*23f0*/  IADD3 R76, PT, PT, R76, 0x80, RZ ;  /* 0x000000804c4c7810 */ /* 0x000fc60007ffe0ff */
[C---:B-1----:R-:W-:Y:S01]  /*2400*/  @P0 IMAD.WIDE.U32 R74, R0.reuse, 0x10, R74 ;  /* 0x00000010004a0825 */ /* 0x042fe200078e004a */
[----:B------:R-:W-:-:S04]  /*2410*/  IADD3 R0, PT, PT, R0, 0x80, RZ ;  /* 0x0000008000007810 */ /* 0x000fc80007ffe0ff */
[----:B------:R0:W-:Y:S04]  /*2420*/  @P0 STG.E.128 desc[UR10][R74.64], R68 ;  /* 0x000000444a000986 */ /* 0x0001e8000c101d0a */
[----:B------:R0:W-:Y:S02]  /*2430*/  @P3 STG.E.128 desc[UR10][R72.64], R64 ;  /* 0x0000004048003986 */ /* 0x0001e4000c101d0a */
.L_x_6517:
[----:B------:R-:W-:Y:S05]  /*2440*/  BSYNC.RECONVERGENT B0 ;  /* 0x0000000000007941 */ /* 0x000fea0003800200 */
.L_x_6516:
        /* <DEDUP_REMOVED lines=11> */
[----:B------:R-:W-:Y:S02]  /*2500*/  PLOP3.LUT P3, PT, PT, PT, UP2, 0x80, 0x8 ;  /* 0x000000000008781c */ /* 0x000fe40003f6f028 */
[----:B------:R-:W-:Y:S02]  /*2510*/  PLOP3.LUT P4, PT, PT, PT, UP2, 0x80, 0x8 ;  /* 0x000000000008781c */ /* 0x000fe40003f8f028 */
[----:B------:R-:W-:Y:S02]  /*2520*/  PLOP3.LUT P5, PT, PT, PT, UP2, 0x80, 0x8 ;  /* 0x000000000008781c */ /* 0x000fe40003faf028 */
[----:B0----5:R-:W-:Y:S02]  /*2530*/  MOV R69, R17 ;  /* 0x0000001100457202 */ /* 0x021fe40000000f00 */
[----:B------:R-:W-:-:S03]  /*2540*/  MOV R70, R18 ;  /* 0x0000001200467202 */ /* 0x000fc60000000f00 */
[----:B------:R-:W-:Y:S01]  /*2550*/  @P6 FFMA.FTZ R68, R80, UR24, R77 ;  /* 0x0000001850446c23 */ /* 0x000fe2000801004d */
[----:B------:R-:W-:-:S03]  /*2560*/  PLOP3.LUT P6, PT, PT, PT, UP2, 0x80, 0x8 ;  /* 0x000000000008781c */ /* 0x000fc60003fcf028 */
[----:B------:R-:W-:Y:S01]  /*2570*/  @P3 FADD.FTZ R68, R15, -R68 ;  /* 0x800000440f443221 */ /* 0x000fe20000010000 */
[----:B------:R-:W-:Y:S01]  /*2580*/  PLOP3.LUT P3, PT, PT, PT, UP2, 0x80, 0x8 ;  /* 0x000000000008781c */ /* 0x000fe20003f6f028 */
[----:B------:R-:W-:Y:S01]  /*2590*/  @P5 FFMA.FTZ R71, R91, UR24, R77 ;  /* 0x000000185b475c23 */ /* 0x000fe2000801004d */
[----:B------:R-:W-:Y:S01]  /*25a0*/  PLOP3.LUT P5, PT, PT, PT, UP2, 0x80, 0x8 ;  /* 0x000000000008781c */ /* 0x000fe20003faf028 */
[----:B------:R-:W-:Y:S01]  /*25b0*/  @P4 FFMA.FTZ R69, R68, UR25, R17 ;  /* 0x0000001944454c23 */ /* 0x000fe20008010011 */
[----:B------:R-:W-:Y:S02]  /*25c0*/  PLOP3.LUT P4, PT, PT, PT, UP2, 0x80, 0x8 ;  /* 0x000000000008781c */ /* 0x000fe40003f8f028 */
[----:B------:R-:W-:Y:S01]  /*25d0*/  MOV R68, R16 ;  /* 0x0000001000447202 */ /* 0x000fe20000000f00 */
[----:B------:R-:W-:Y:S02]  /*25e0*/  FMUL.FTZ R74, R69, UR28 ;  /* 0x0000001c454a7c20 */ /* 0x000fe40008410000 */
[----:B------:R-:W-:Y:S01]  /*25f0*/  @P6 FADD.FTZ R71, R88, -R71 ;  /* 0x8000004758476221 */ /* 0x000fe20000010000 */
[----:B------:R-:W-:-:S03]  /*2600*/  PLOP3.LUT P6, PT, PT, PT, UP2, 0x80, 0x8 ;  /* 0x000000000008781c */ /* 0x000fc60003fcf028 */
[----:B------:R-:W-:Y:S01]  /*2610*/  @P3 FFMA.FTZ R70, R71, UR25, R18 ;  /* 0x0000001947463c23 */ /* 0x000fe20008010012 */
[----:B------:R-:W-:Y:S01]  /*2620*/  PLOP3.LUT P3, PT, PT, PT, UP2, 0x80, 0x8 ;  /* 0x000000000008781c */ /* 0x000fe20003f6f028 */
[--C-:B------:R-:W-:Y:S01]  /*2630*/  @P5 FFMA.FTZ R71, R9, UR24, R77.reuse ;  /* 0x0000001809475c23 */ /* 0x100fe2000801004d */
[----:B------:R-:W-:Y:S01]  /*2640*/  PLOP3.LUT P5, PT, PT, PT, UP2, 0x80, 0x8 ;  /* 0x000000000008781c */ /* 0x000fe20003faf028 */
[----:B------:R-:W-:Y:S01]  /*2650*/  @P4 FFMA.FTZ R73, R94, UR24, R77 ;  /* 0x000000185e494c23 */ /* 0x000fe2000801004d */
[----:B------:R-:W-:-:S05]  /*2660*/  PLOP3.LUT P4, PT, PT, PT, UP2, 0x80, 0x8 ;  /* 0x000000000008781c */ /* 0x000fca0003f8f028 */
[----:B------:R-:W-:-:S04]  /*2670*/  @P6 FADD.FTZ R71, R8, -R71 ;  /* 0x8000004708476221 */ /* 0x000fc80000010000 */
[----:B------:R-:W-:Y:S01]  /*2680*/  @P3 FFMA.FTZ R68, R71, UR25, R16 ;  /* 0x0000001947443c23 */ /* 0x000fe20008010010 */
[----:B------:R-:W-:Y:S02]  /*2690*/  ISETP.LT.AND P3, PT, RZ, UR30, PT ;  /* 0x0000001eff007c0c */ /* 0x000fe4000bf61270 */
[----:B------:R-:W-:Y:S01]  /*26a0*/  MOV R71, R19 ;  /* 0x0000001300477202 */ /* 0x000fe20000000f00 */
[----:B------:R-:W-:Y:S01]  /*26b0*/  @P4 FADD.FTZ R72, R92, -R73 ;  /* 0x800000495c484221 */ /* 0x000fe20000010000 */
[----:B------:R-:W-:Y:S01]  /*26c0*/  FMUL.FTZ R73, R70, UR28 ;  /* 0x0000001c46497c20 */ /* 0x000fe20008410000 */
[----:B------:R-:W-:Y:S01]  /*26d0*/  FMUL.FTZ R75, R68, UR28 ;  /* 0x0000001c444b7c20 */ /* 0x000fe20008410000 */
[----:B------:R-:W-:Y:S01]  /*26e0*/  SEL R65, R74, R65, P3 ;  /* 0x000000414a417207 */ /* 0x000fe20001800000 */
[----:B------:R-:W-:Y:S02]  /*26f0*/  @P5 FFMA.FTZ R71, R72, UR25, R19 ;  /* 0x0000001948475c23 */ /* 0x000fe40008010013 */
[----:B------:R-:W-:-:S02]  /*2700*/  SEL R66, R73, R66, P3 ;  /* 0x0000004249427207 */ /* 0x000fc40001800000 */
[----:B------:R-:W-:Y:S01]  /*2710*/  SEL R64, R75, R64, P3 ;  /* 0x000000404b407207 */ /* 0x000fe20001800000 */
[----:B------:R-:W-:Y:S06]  /*2720*/  BRA.U !UP3, `(.L_x_6526) ;  /* 0x000000050b987547 */ /* 0x000fec000b800000 */
[----:B------:R-:W-:Y:S01]  /*2730*/  FMUL.FTZ R67, R71, UR28 ;  /* 0x0000001c47437c20 */ /* 0x000fe20008410000 */
[----:B------:R-:W-:Y:S06]  /*2740*/  BRA `(.L_x_6526) ;  /* 0x0000000400907947 */ /* 0x000fec0003800000 */
.L_x_6525:
[----:B------:R-:W-:Y:S02]  /*2750*/  PLOP3.LUT P4, PT, PT, PT, UP2, 0x80, 0x8 ;  /* 0x000000000008781c */ /* 0x000fe40003f8f028 */
[----:B------:R-:W-:Y:S02]  /*2760*/  PLOP3.LUT P5, PT, PT, PT, UP2, 0x80, 0x8 ;  /* 0x000000000008781c */ /* 0x000fe40003faf028 */
[----:B------:R-:W-:Y:S02]  /*2770*/  PLOP3.LUT P6, PT, PT, PT, UP2, 0x80, 0x8 ;  /* 0x000000000008781c */ /* 0x000fe40003fcf028 */
[----:B------:R-:W-:Y:S02]  /*2780*/  PLOP3.LUT P3, PT, PT, PT, UP2, 0x80, 0x8 ;  /* 0x000000000008781c */ /* 0x000fe40003f6f028 */
[----:B0----5:R-:W-:-:S05]  /*2790*/  MOV R75, R18 ;  /* 0x00000012004b7202 */ /* 0x021fca0000000f00 */
[--C-:B------:R-:W-:Y:S01]  /*27a0*/  @P4 FFMA.FTZ R72, R80, UR24, R77.reuse ;  /* 0x0000001850484c23 */ /* 0x100fe2000801004d */
[----:B------:R-:W-:Y:S01]  /*27b0*/  PLOP3.LUT P4, PT, PT, PT, UP2, 0x80, 0x8 ;  /* 0x000000000008781c */ /* 0x000fe20003f8f028 */
[----:B------:R-:W-:Y:S01]  /*27c0*/  @P5 FFMA.FTZ R73, R91, UR24, R77 ;  /* 0x000000185b495c23 */ /* 0x000fe2000801004d */
[----:B------:R-:W-:Y:S01]  /*27d0*/  PLOP3.LUT P5, PT, PT, PT, UP2, 0x80, 0x8 ;  /* 0x000000000008781c */ /* 0x000fe20003faf028 */
[----:B------:R-:W-:Y:S01]  /*27e0*/  @P6 FADD.FTZ R74, R15, -R72 ;  /* 0x800000480f4a6221 */ /* 0x000fe20000010000 */
[----:B------:R-:W-:Y:S01]  /*27f0*/  PLOP3.LUT P6, PT, PT, PT, UP2, 0x80, 0x8 ;  /* 0x000000000008781c */ /* 0x000fe20003fcf028 */
[----:B------:R-:W-:Y:S01]  /*2800*/  @P3 FADD.FTZ R101, R88, -R73 ;  /* 0x8000004958653221 */ /* 0x000fe20000010000 */
[----:B------:R-:W-:Y:S02]  /*2810*/  PLOP3.LUT P3, PT, PT, PT, UP2, 0x80, 0x8 ;  /* 0x000000000008781c */ /* 0x000fe40003f6f028 */
[----:B------:R-:W-:Y:S02]  /*2820*/  MOV R73, R17 ;  /* 0x0000001100497202 */ /* 0x000fe40000000f00 */
[----:B------:R-:W-:-:S03]  /*2830*/  MOV R72, R16 ;  /* 0x0000001000487202 */ /* 0x000fc60000000f00 */
[----:B------:R-:W-:Y:S01]  /*2840*/  @P4 FFMA.FTZ R79, R9, UR24, R77 ;  /* 0x00000018094f4c23 */ /* 0x000fe2000801004d */
[----:B------:R-:W-:-:S03]  /*2850*/  PLOP3.LUT P4, PT, PT, PT, UP2, 0x80, 0x8 ;  /* 0x000000000008781c */ /* 0x000fc60003f8f028 */
[----:B------:R-:W-:Y:S01]  /*2860*/  @P5 FADD.FTZ R79, R8, -R79 ;  /* 0x8000004f084f5221 */ /* 0x000fe20000010000 */
[----:B------:R-:W-:-:S03]  /*2870*/  @P6 FFMA.FTZ R73, R74, UR25, R17 ;  /* 0x000000194a496c23 */ /* 0x000fc60008010011 */
[----:B------:R-:W-:Y:S01]  /*2880*/  @P3 FFMA.FTZ R72, R79, UR25, R16 ;  /* 0x000000194f483c23 */ /* 0x000fe20008010010 */
[----:B------:R-:W-:Y:S01]  /*2890*/  FMUL.FTZ R74, R73, UR28 ;  /* 0x0000001c494a7c20 */ /* 0x000fe20008410000 */
[----:B------:R-:W-:Y:S02]  /*28a0*/  ISETP.LT.AND P3, PT, RZ, UR30, PT ;  /* 0x0000001eff007c0c */ /* 0x000fe4000bf61270 */
[----:B------:R-:W-:Y:S02]  /*28b0*/  FMUL.FTZ R73, R72, UR28 ;  /* 0x0000001c48497c20 */ /* 0x000fe40008410000 */
[----:B------:R-:W-:Y:S01]  /*28c0*/  @P4 FFMA.FTZ R75, R101, UR25, R18 ;  /* 0x00000019654b4c23 */ /* 0x000fe20008010012 */
[----:B------:R-:W-:Y:S02]  /*28d0*/  SEL R65, R74, R65, P3 ;  /* 0x000000414a417207 */ /* 0x000fe40001800000 */
[----:B------:R-:W-:Y:S01]  /*28e0*/  SEL R64, R73, R64, P3 ;  /* 0x0000004049407207 */ /* 0x000fe20001800000 */
[----:B------:R-:W-:-:S05]  /*28f0*/  FMUL.FTZ R75, R75, UR28 ;  /* 0x0000001c4b4b7c20 */ /* 0x000fca0008410000 */
        /* <DEDUP_REMOVED lines=11> */
.L_x_6524:
[----:B0-----:R-:W0:Y:S02]  /*29b0*/  LDC.64 R72, c[0x0][0x478] ;  /* 0x00011e00ff487b82 */ /* 0x001e240000000a00 */
[----:B0-----:R-:W-:-:S04]  /*29c0*/  ISETP.NE.U32.AND P0, PT, R72, RZ, PT ;  /* 0x000000ff4800720c */ /* 0x001fc80003f05070 */
[----:B------:R-:W-:-:S13]  /*29d0*/  ISETP.NE.AND.EX P0, PT, R73, RZ, PT, P0 ;  /* 0x000000ff4900720c */ /* 0x000fda0003f05300 */
[----:B------:R-:W-:Y:S05]  /*29e0*/  @!P0 BRA `(.L_x_6527) ;  /* 0x0000000000708947 */ /* 0x000fea0003800000 */
[--C-:B------:R-:W-:Y:S01]  /*29f0*/  FFMA.FTZ R69, R9, UR24, R77.reuse ;  /* 0x0000001809457c23 */ /* 0x100fe2000801004d */
[--C-:B------:R-:W-:Y:S01]  /*2a00*/  FFMA.FTZ R70, R80, UR24, R77.reuse ;  /* 0x0000001850467c23 */ /* 0x100fe2000801004d */
[----:B------:R-:W-:Y:S01]  /*2a10*/  FFMA.FTZ R71, R91, UR24, R77 ;  /* 0x000000185b477c23 */ /* 0x000fe2000801004d */
[----:B------:R-:W-:Y:S01]  /*2a20*/  ISETP.LT.AND P4, PT, RZ, UR29, PT ;  /* 0x0000001dff007c0c */ /* 0x000fe2000bf81270 */
[----:B------:R-:W-:Y:S01]  /*2a30*/  FADD.FTZ R68, R8, -R69 ;  /* 0x8000004508447221 */ /* 0x000fe20000010000 */
[----:B------:R-:W-:Y:S01]  /*2a40*/  FADD.FTZ R69, R15, -R70 ;  /* 0x800000460f457221 */ /* 0x000fe20000010000 */
[----:B------:R-:W-:Y:S01]  /*2a50*/  FADD.FTZ R70, R88, -R71 ;  /* 0x8000004758467221 */ /* 0x000fe20000010000 */
[----:B------:R-:W-:Y:S01]  /*2a60*/  FFMA.FTZ R71, R94, UR24, R77 ;  /* 0x000000185e477c23 */ /* 0x000fe2000801004d */
        /* <DEDUP_REMOVED lines=20> */
.L_x_6527:
[----:B------:R-:W-:Y:S01]  /*2bb0*/  PLOP3.LUT P5, PT, PT, PT, UP3, 0x80, 0x8 ;  /* 0x000000000008781c */ /* 0x000fe20003faf038 */
[--C-:B------:R-:W-:Y:S01]  /*2bc0*/  FFMA.FTZ R73, R9, UR24, R77.reuse ;  /* 0x0000001809497c23 */ /* 0x100fe2000801004d */
[----:B------:R-:W-:Y:S01]  /*2bd0*/  PLOP3.LUT P6, PT, PT, PT, UP3, 0x80, 0x8 ;  /* 0x000000000008781c */ /* 0x000fe20003fcf038 */
[--C-:B------:R-:W-:Y:S01]  /*2be0*/  FFMA.FTZ R72, R80, UR24, R77.reuse ;  /* 0x0000001850487c23 */ /* 0x100fe2000801004d */
[----:B------:R-:W-:Y:S01]  /*2bf0*/  FFMA.FTZ R75, R91, UR24, R77 ;  /* 0x000000185b4b7c23 */ /* 0x000fe2000801004d */
[----:B------:R-:W-:Y:S01]  /*2c00*/  PLOP3.LUT P4, PT, PT, PT, UP3, 0x80, 0x8 ;  /* 0x000000000008781c */ /* 0x000fe20003f8f038 */
[----:B------:R-:W-:Y:S01]  /*2c10*/  FADD.FTZ R73, R8, -R73 ;  /* 0x8000004908497221 */ /* 0x000fe20000010000 */
[----:B------:R-:W-:Y:S01]  /*2c20*/  FADD.FTZ R74, R15, -R72 ;  /* 0x800000480f4a7221 */ /* 0x000fe20000010000 */
[----:B------:R-:W-:Y:S01]  /*2c30*/  FADD.FTZ R75, R88, -R75 ;  /* 0x8000004b584b7221 */ /* 0x000fe20000010000 */
[----:B------:R-:W-:Y:S01]  /*2c40*/  ISETP.LT.AND P3, PT, RZ, UR29, PT ;  /* 0x0000001dff007c0c */ /* 0x000fe2000bf61270 */
[----:B------:R-:W-:Y:S01]  /*2c50*/  FMUL.FTZ R72, R73, UR25 ;  /* 0x0000001949487c20 */ /* 0x000fe20008410000 */
[----:B------:R-:W-:Y:S01]  /*2c60*/  FMUL.FTZ R74, R74, UR25 ;  /* 0x000000194a4a7c20 */ /* 0x000fe20008410000 */
[----:B------:R-:W-:Y:S01]  /*2c70*/  FMUL.FTZ R75, R75, UR25 ;  /* 0x000000194b4b7c20 */ /* 0x000fe20008410000 */
[----:B------:R-:W-:Y:S01]  /*2c80*/  @P5 FFMA.FTZ R79, R94, UR24, R77 ;  /* 0x000000185e4f5c23 */ /* 0x000fe2000801004d */
[----:B------:R-:W-:-:S02]  /*2c90*/  PLOP3.LUT P5, PT, PT, PT, UP3, 0x80, 0x8 ;  /* 0x000000000008781c */ /* 0x000fc40003faf038 */
[----:B------:R-:W-:Y:S01]  /*2ca0*/  FSEL R72, R72, RZ, P3 ;  /* 0x000000ff48487208 */ /* 0x000fe20001800000 */
[----:B------:R-:W-:Y:S01]  /*2cb0*/  @P6 FADD.FTZ R79, R92, -R79 ;  /* 0x8000004f5c4f6221 */ /* 0x000fe20000010000 */
[----:B------:R-:W-:Y:S02]  /*2cc0*/  PLOP3.LUT P6, PT, PT, PT, UP3, 0x80, 0x8 ;  /* 0x000000000008781c */ /* 0x000fe40003fcf038 */
[----:B------:R-:W-:Y:S01]  /*2cd0*/  FSEL R74, R74, RZ, P3 ;  /* 0x000000ff4a4a7208 */ /* 0x000fe20001800000 */
[----:B------:R-:W-:Y:S01]  /*2ce0*/  @P4 FMUL.FTZ R79, R79, UR25 ;  /* 0x000000194f4f4c20 */ /* 0x000fe20008410000 */
[----:B------:R-:W-:Y:S01]  /*2cf0*/  FSEL R75, R75, RZ, P3 ;  /* 0x000000ff4b4b7208 */ /* 0x000fe20001800000 */
[----:B------:R-:W-:Y:S01]  /*2d00*/  FMUL.FTZ R73, R72, UR28 ;  /* 0x0000001c48497c20 */ /* 0x000fe20008410000 */
[----:B------:R-:W-:Y:S01]  /*2d10*/  ISETP.LT.AND P4, PT, RZ, UR30, PT ;  /* 0x0000001eff007c0c */ /* 0x000fe2000bf81270 */
[----:B------:R-:W-:Y:S02]  /*2d20*/  FMUL.FTZ R74, R74, UR28 ;  /* 0x0000001c4a4a7c20 */ /* 0x000fe40008410000 */
[----:B------:R-:W-:Y:S01]  /*2d30*/  FMUL.FTZ R75, R75, UR28 ;  /* 0x0000001c4b4b7c20 */ /* 0x000fe20008410000 */
[----:B------:R-:W-:-:S02]  /*2d40*/  @P5 FSEL R72, R79, RZ, P3 ;  /* 0x000000ff4f485208 */ /* 0x000fc40001800000 */
[----:B------:R-:W-:Y:S02]  /*2d50*/  SEL R64, R73, R64, P4 ;  /* 0x0000004049407207 */ /* 0x000fe40002000000 */
[----:B------:R-:W-:Y:S01]  /*2d60*/  SEL R65, R74, R65, P4 ;  /* 0x000000414a417207 */ /* 0x000fe20002000000 */
[----:B------:R-:W-:Y:S01]  /*2d70*/  @P6 FMUL.FTZ R67, R72, UR28 ;  /* 0x0000001c48436c20 */ /* 0x000fe20008410000 */
[----:B------:R-:W-:-:S07]  /*2d80*/  SEL R66, R75, R66, P4 ;  /* 0x000000424b427207 */ /* 0x000fce0002000000 */
.L_x_6526:
[----:B------:R-:W0:Y:S01]  /*2d90*/  @P0 LDC.64 R74, c[0x0][0x478] ;  /* 0x00011e00ff4a0b82 */ /* 0x000e220000000a00 */
[----:B------:R-:W1:Y:S01]  /*2da0*/  @UP3 LDCU.64 UR6, c[0x0][0x468] ;  /* 0x00008d00ff0637ac */ /* 0x000e620008000a00 */
[----:B------:R-:W-:Y:S01]  /*2db0*/  PLOP3.LUT P3, PT, PT, PT, UP3, 0x80, 0x8 ;  /* 0x000000000008781c */ /* 0x000fe20003f6f038 */
[----:B------:R-:W-:Y:S01]  /*2dc0*/  HFMA2 R73, -RZ, RZ, 0, 9.5367431640625e-07 ;  /* 0x00000010ff497431 */ /* 0x000fe200000001ff */
[----:B------:R-:W-:-:S11]  /*2dd0*/  PLOP3.LUT P4, PT, PT, PT, UP3, 0x80, 0x8 ;  /* 0x000000000008781c */ /* 0x000fd60003f8f038 */
[C---:B-1----:R-:W-:Y:S01]  /*2de0*/  @P3 IMAD.WIDE.U32 R72, R76.reuse, R73, UR6 ;  /* 0x000000064c483e25 */ /* 0x042fe2000f8e0049 */
[----:B------:R-:W-:-:S03]  /*2df0*/  IADD3 R76, PT, PT, R76, 0x80, RZ ;  /* 0x000000804c4c7810 */ /* 0x000fc60007ffe0ff */
[C---:B0-----:R-:W-:Y:S01]  /*2e00*/  @P0 IMAD.WIDE.U32 R74, R0.reuse, 0x10, R74 ;  /* 0x00000010004a0825 */ /* 0x041fe200078e004a */
[----:B------:R-:W-:-:S04]  /*2e10*/  IADD3 R0, PT, PT, R0, 0x80, RZ ;  /* 0x0000008000007810 */ /* 0x000fc80007ffe0ff */
[----:B------:R1:W-:Y:S04]  /*2e20*/  @P0 STG.E.128 desc[UR10][R74.64], R68 ;  /* 0x000000444a000986 */ /* 0x0003e8000c101d0a */
[----:B------:R1:W-:Y:S02]  /*2e30*/  @P4 STG.E.128 desc[UR10][R72.64], R64 ;  /* 0x0000004048004986 */ /* 0x0003e4000c101d0a */
.L_x_6523:
[----:B------:R-:W-:Y:S05]  /*2e40*/  BSYNC.RECONVERGENT B0 ;  /* 0x0000000000007941 */ /* 0x000fea0003800200 */
.L_x_6522:
        /* <DEDUP_REMOVED lines=13> */
[----:B01---5:R-:W-:Y:S02]  /*2f20*/  MOV R69, R57 ;  /* 0x0000003900457202 */ /* 0x023fe40000000f00 */
[----:B------:R-:W-:-:S05]  /*2f30*/  MOV R70, R58 ;  /* 0x0000003a00467202 */ /* 0x000fca0000000f00 */
[----:B------:R-:W-:Y:S01]  /*2f40*/  @P5 FFMA.FTZ R68, R14, UR24, R77 ;  /* 0x000000180e445c23 */ /* 0x000fe2000801004d */
[----:B------:R-:W-:-:S03]  /*2f50*/  PLOP3.LUT P5, PT, PT, PT, UP2, 0x80, 0x8 ;  /* 0x000000000008781c */ /* 0x000fc60003faf028 */
[----:B------:R-:W-:Y:S01]  /*2f60*/  @P4 FADD.FTZ R68, R13, -R68 ;  /* 0x800000440d444221 */ /* 0x000fe20000010000 */
[----:B------:R-:W-:-:S03]  /*2f70*/  PLOP3.LUT P4, PT, PT, PT, UP2, 0x80, 0x8 ;  /* 0x000000000008781c */ /* 0x000fc60003f8f028 */
[----:B------:R-:W-:Y:S01]  /*2f80*/  @P6 FFMA.FTZ R69, R68, UR25, R57 ;  /* 0x0000001944456c23 */ /* 0x000fe20008010039 */
[----:B------:R-:W-:-:S03]  /*2f90*/  PLOP3.LUT P6, PT, PT, PT, UP2, 0x80, 0x8 ;  /* 0x000000000008781c */ /* 0x000fc60003fcf028 */
[----:B------:R-:W-:Y:S02]  /*2fa0*/  FMUL.FTZ R74, R69, UR28 ;  /* 0x0000001c454a7c20 */ /* 0x000fe40008410000 */
[----:B------:R-:W-:Y:S01]  /*2fb0*/  @P5 FFMA.FTZ R68, R89, UR24, R77 ;  /* 0x0000001859445c23 */ /* 0x000fe2000801004d */
[----:B------:R-:W-:-:S03]  /*2fc0*/  PLOP3.LUT P5, PT, PT, PT, UP2, 0x80, 0x8 ;  /* 0x000000000008781c */ /* 0x000fc60003faf028 */
[----:B------:R-:W-:Y:S01]  /*2fd0*/  @P4 FADD.FTZ R71, R87, -R68 ;  /* 0x8000004457474221 */ /* 0x000fe20000010000 */
[----:B------:R-:W-:Y:S02]  /*2fe0*/  PLOP3.LUT P4, PT, PT, PT, UP2, 0x80, 0x8 ;  /* 0x000000000008781c */ /* 0x000fe40003f8f028 */
[----:B------:R-:W-:Y:S01]  /*2ff0*/  MOV R68, R56 ;  /* 0x0000003800447202 */ /* 0x000fe20000000f00 */
[----:B------:R-:W-:Y:S01]  /*3000*/  @P6 FFMA.FTZ R70, R71, UR25, R58 ;  /* 0x0000001947466c23 */ /* 0x000fe2000801003a */
[----:B------:R-:W-:-:S03]  /*3010*/  PLOP3.LUT P6, PT, PT, PT, UP2, 0x80, 0x8 ;  /* 0x000000000008781c */ /* 0x000fc60003fcf028 */
[----:B------:R-:W-:Y:S02]  /*3020*/  FMUL.FTZ R73, R70, UR28 ;  /* 0x0000001c46497c20 */ /* 0x000fe40008410000 */
[----:B------:R-:W-:Y:S01]  /*3030*/  @P5 FFMA.FTZ R72, R96, UR24, R77 ;  /* 0x0000001860485c23 */ /* 0x000fe2000801004d */
[----:B------:R-:W-:-:S03]  /*3040*/  PLOP3.LUT P5, PT, PT, PT, UP2, 0x80, 0x8 ;  /* 0x000000000008781c */ /* 0x000fc60003faf028 */
[----:B------:R-:W-:Y:S01]  /*3050*/  @P4 FFMA.FTZ R71, R7, UR24, R77 ;  /* 0x0000001807474c23 */ /* 0x000fe2000801004d */
[----:B------:R-:W-:-:S03]  /*3060*/  PLOP3.LUT P4, PT, PT, PT, UP2, 0x80, 0x8 ;  /* 0x000000000008781c */ /* 0x000fc60003f8f028 */
[----:B------:R-:W-:Y:S01]  /*3070*/  @P6 FADD.FTZ R71, R6, -R71 ;  /* 0x8000004706476221 */ /* 0x000fe20000010000 */
[----:B------:R-:W-:-:S05]  /*3080*/  PLOP3.LUT P6, PT, PT, PT, UP2, 0x80, 0x8 ;  /* 0x000000000008781c */ /* 0x000fca0003fcf028 */
[----:B------:R-:W-:Y:S01]  /*3090*/  @P5 FFMA.FTZ R68, R71, UR25, R56 ;  /* 0x0000001947445c23 */ /* 0x000fe20008010038 */
[----:B------:R-:W-:-:S03]  /*30a0*/  MOV R71, R59 ;  /* 0x0000003b00477202 */ /* 0x000fc60000000f00 */
[----:B------:R-:W-:Y:S01]  /*30b0*/  @P4 FADD.FTZ R72, R95, -R72 ;  /* 0x800000485f484221 */ /* 0x000fe20000010000 */
[----:B------:R-:W-:Y:S01]  /*30c0*/  FMUL.FTZ R75, R68, UR28 ;  /* 0x0000001c444b7c20 */ /* 0x000fe20008410000 */
[----:B------:R-:W-:Y:S02]  /*30d0*/  ISETP.LT.AND P4, PT, RZ, UR30, PT ;  /* 0x0000001eff007c0c */ /* 0x000fe4000bf81270 */
[----:B------:R-:W-:Y:S02]  /*30e0*/  @P6 FFMA.FTZ R71, R72, UR25, R59 ;  /* 0x0000001948476c23 */ /* 0x000fe4000801003b */
[----:B------:R-:W-:Y:S02]  /*30f0*/  SEL R66, R73, R66, P4 ;  /* 0x0000004249427207 */ /* 0x000fe40002000000 */
[----:B------:R-:W-:Y:S02]  /*3100*/  SEL R65, R74, R65, P4 ;  /* 0x000000414a417207 */ /* 0x000fe40002000000 */
[----:B------:R-:W-:Y:S01]  /*3110*/  SEL R64, R75, R64, P4 ;  /* 0x000000404b407207 */ /* 0x000fe20002000000 */
[----:B------:R-:W-:Y:S06]  /*3120*/  BRA.U !UP3, `(.L_x_6532) ;  /* 0x000000050b987547 */ /* 0x000fec000b800000 */
[----:B------:R-:W-:Y:S01]  /*3130*/  FMUL.FTZ R67, R71, UR28 ;  /* 0x0000001c47437c20 */ /* 0x000fe20008410000 */
[----:B------:R-:W-:Y:S06]  /*3140*/  BRA `(.L_x_6532) ;  /* 0x0000000400907947 */ /* 0x000fec0003800000 */
.L_x_6531:
        /* <DEDUP_REMOVED lines=18> */
[----:B------:R-:W-:-:S05]  /*3270*/  PLOP3.LUT P6, PT, PT, PT, UP2, 0x80, 0x8 ;  /* 0x000000000008781c */ /* 0x000fca0003fcf028 */
[----:B------:R-:W-:Y:S01]  /*3280*/  @P4 FADD.FTZ R79, R6, -R79 ;  /* 0x8000004f064f4221 */ /* 0x000fe20000010000 */
[----:B------:R-:W-:-:S03]  /*3290*/  ISETP.LT.AND P4, PT, RZ, UR30, PT ;  /* 0x0000001eff007c0c */ /* 0x000fc6000bf81270 */
[----:B------:R-:W-:Y:S01]  /*32a0*/  @P5 FFMA.FTZ R72, R79, UR25, R56 ;  /* 0x000000194f485c23 */ /* 0x000fe20008010038 */
[----:B------:R-:W-:-:S03]  /*32b0*/  SEL R65, R74, R65, P4 ;  /* 0x000000414a417207 */ /* 0x000fc60002000000 */
[----:B------:R-:W-:Y:S01]  /*32c0*/  @P6 FFMA.FTZ R75, R101, UR25, R58 ;  /* 0x00000019654b6c23 */ /* 0x000fe2000801003a */
[----:B------:R-:W-:-:S03]  /*32d0*/  FMUL.FTZ R73, R72, UR28 ;  /* 0x0000001c48497c20 */ /* 0x000fc60008410000 */
[----:B------:R-:W-:Y:S02]  /*32e0*/  FMUL.FTZ R75, R75, UR28 ;  /* 0x0000001c4b4b7c20 */ /* 0x000fe40008410000 */
[----:B------:R-:W-:-:S03]  /*32f0*/  SEL R64, R73, R64, P4 ;  /* 0x0000004049407207 */ /* 0x000fc60002000000 */
        /* <DEDUP_REMOVED lines=11> */
.L_x_6530:
[----:B01----:R-:W0:Y:S02]  /*33b0*/  LDC.64 R72, c[0x0][0x478] ;  /* 0x00011e00ff487b82 */ /* 0x003e240000000a00 */
        /* <DEDUP_REMOVED lines=31> */
.L_x_6533:
[----:B------:R-:W-:Y:S01]  /*35b0*/  PLOP3.LUT P5, PT, PT, PT, UP3, 0x80, 0x8 ;  /* 0x000000000008781c */ /* 0x000fe20003faf038 */
[--C-:B------:R-:W-:Y:S01]  /*35c0*/  FFMA.FTZ R73, R7, UR24, R77.reuse ;  /* 0x0000001807497c23 */ /* 0x100fe2000801004d */
[----:B------:R-:W-:Y:S01]  /*35d0*/  PLOP3.LUT P4, PT, PT, PT, UP3, 0x80, 0x8 ;  /* 0x000000000008781c */ /* 0x000fe20003f8f038 */
[--C-:B------:R-:W-:Y:S01]  /*35e0*/  FFMA.FTZ R72, R14, UR24, R77.reuse ;  /* 0x000000180e487c23 */ /* 0x100fe2000801004d */
[----:B------:R-:W-:Y:S01]  /*35f0*/  PLOP3.LUT P6, PT, PT, PT, UP3, 0x80, 0x8 ;  /* 0x000000000008781c */ /* 0x000fe20003fcf038 */
[----:B------:R-:W-:Y:S01]  /*3600*/  FFMA.FTZ R78, R89, UR24, R77 ;  /* 0x00000018594e7c23 */ /* 0x000fe2000801004d */
[----:B------:R-:W-:Y:S01]  /*3610*/  FADD.FTZ R73, R6, -R73 ;  /* 0x8000004906497221 */ /* 0x000fe20000010000 */
[----:B------:R-:W-:Y:S02]  /*3620*/  FADD.FTZ R74, R13, -R72 ;  /* 0x800000480d4a7221 */ /* 0x000fe40000010000 */
[----:B------:R-:W-:Y:S01]  /*3630*/  FADD.FTZ R78, R87, -R78 ;  /* 0x8000004e574e7221 */ /* 0x000fe20000010000 */
[----:B------:R-:W-:Y:S01]  /*3640*/  FMUL.FTZ R72, R73, UR25 ;  /* 0x0000001949487c20 */ /* 0x000fe20008410000 */
[----:B------:R-:W-:-:S02]  /*3650*/  FMUL.FTZ R74, R74, UR25 ;  /* 0x000000194a4a7c20 */ /* 0x000fc40008410000 */
[----:B------:R-:W-:Y:S01]  /*3660*/  @P5 FFMA.FTZ R102, R96, UR24, R77 ;  /* 0x0000001860665c23 */ /* 0x000fe2000801004d */
[----:B------:R-:W-:Y:S01]  /*3670*/  PLOP3.LUT P5, PT, PT, PT, UP3, 0x80, 0x8 ;  /* 0x000000000008781c */ /* 0x000fe20003faf038 */
[----:B------:R-:W-:Y:S02]  /*3680*/  FMUL.FTZ R75, R78, UR25 ;  /* 0x000000194e4b7c20 */ /* 0x000fe40008410000 */
[----:B------:R-:W-:Y:S01]  /*3690*/  @P4 FADD.FTZ R102, R95, -R102 ;  /* 0x800000665f664221 */ /* 0x000fe20000010000 */
[----:B------:R-:W-:-:S03]  /*36a0*/  ISETP.LT.AND P4, PT, RZ, UR29, PT ;  /* 0x0000001dff007c0c */ /* 0x000fc6000bf81270 */
[----:B------:R-:W-:Y:S01]  /*36b0*/  @P6 FMUL.FTZ R78, R102, UR25 ;  /* 0x00000019664e6c20 */ /* 0x000fe20008410000 */
[----:B------:R-:W-:Y:S02]  /*36c0*/  PLOP3.LUT P6, PT, PT, PT, UP3, 0x80, 0x8 ;  /* 0x000000000008781c */ /* 0x000fe40003fcf038 */
[----:B------:R-:W-:Y:S02]  /*36d0*/  FSEL R72, R72, RZ, P4 ;  /* 0x000000ff48487208 */ /* 0x000fe40002000000 */
[----:B------:R-:W-:Y:S02]  /*36e0*/  FSEL R74, R74, RZ, P4 ;  /* 0x000000ff4a4a7208 */ /* 0x000fe40002000000 */
[----:B------:R-:W-:Y:S01]  /*36f0*/  FSEL R75, R75, RZ, P4 ;  /* 0x000000ff4b4b7208 */ /* 0x000fe20002000000 */
[----:B------:R-:W-:Y:S01]  /*3700*/  FMUL.FTZ R73, R72, UR28 ;  /* 0x0000001c48497c20 */ /* 0x000fe20008410000 */
[----:B------:R-:W-:Y:S01]  /*3710*/  @P5 FSEL R78, R78, RZ, P4 ;  /* 0x000000ff4e4e5208 */ /* 0x000fe20002000000 */
[----:B------:R-:W-:Y:S01]  /*3720*/  FMUL.FTZ R74, R74, UR28 ;  /* 0x0000001c4a4a7c20 */ /* 0x000fe20008410000 */
[----:B------:R-:W-:Y:S01]  /*3730*/  ISETP.LT.AND P4, PT, RZ, UR30, PT ;  /* 0x0000001eff007c0c */ /* 0x000fe2000bf81270 */
[----:B------:R-:W-:-:S02]  /*3740*/  FMUL.FTZ R75, R75, UR28 ;  /* 0x0000001c4b4b7c20 */ /* 0x000fc40008410000 */
[----:B------:R-:W-:Y:S01]  /*3750*/  @P6 FMUL.FTZ R67, R78, UR28 ;  /* 0x0000001c4e436c20 */ /* 0x000fe20008410000 */
[----:B------:R-:W-:Y:S02]  /*3760*/  SEL R64, R73, R64, P4 ;  /* 0x0000004049407207 */ /* 0x000fe40002000000 */
[----:B------:R-:W-:Y:S02]  /*3770*/  SEL R65, R74, R65, P4 ;  /* 0x000000414a417207 */ /* 0x000fe40002000000 */
[----:B------:R-:W-:-:S07]  /*3780*/  SEL R66, R75, R66, P4 ;  /* 0x000000424b427207 */ /* 0x000fce0002000000 */
.L_x_6532:
        /* <DEDUP_REMOVED lines=11> */
.L_x_6529:
[----:B------:R-:W-:Y:S05]  /*3840*/  BSYNC.RECONVERGENT B0 ;  /* 0x0000000000007941 */ /* 0x000fea0003800200 */
.L_x_6528:
        /* <DEDUP_REMOVED lines=12> */
[----:B012--5:R-:W-:Y:S02]  /*3910*/  MOV R69, R61 ;  /* 0x0000003d00457202 */ /* 0x027fe40000000f00 */
[----:B------:R-:W-:-:S07]  /*3920*/  MOV R70, R62 ;  /* 0x0000003e00467202 */ /* 0x000fce0000000f00 */
[----:B------:R-:W-:Y:S01]  /*3930*/  @P5 FFMA.FTZ R68, R12, UR24, R77 ;  /* 0x000000180c445c23 */ /* 0x000fe2000801004d */
[----:B------:R-:W-:-:S03]  /*3940*/  PLOP3.LUT P5, PT, PT, PT, UP2, 0x80, 0x8 ;  /* 0x000000000008781c */ /* 0x000fc60003faf028 */
[----:B------:R-:W-:Y:S01]  /*3950*/  @P6 FADD.FTZ R68, R11, -R68 ;  /* 0x800000440b446221 */ /* 0x000fe20000010000 */
[----:B------:R-:W-:-:S09]  /*3960*/  PLOP3.LUT P6, PT, PT, PT, UP2, 0x80, 0x8 ;  /* 0x000000000008781c */ /* 0x000fd20003fcf028 */
[----:B------:R-:W-:Y:S01]  /*3970*/  @P5 FFMA.FTZ R69, R68, UR25, R61 ;  /* 0x0000001944455c23 */ /* 0x000fe2000801003d */
[----:B------:R-:W-:-:S03]  /*3980*/  PLOP3.LUT P5, PT, PT, PT, UP2, 0x80, 0x8 ;  /* 0x000000000008781c */ /* 0x000fc60003faf028 */
[----:B------:R-:W-:Y:S01]  /*3990*/  @P6 FFMA.FTZ R71, R85, UR24, R77 ;  /* 0x0000001855476c23 */ /* 0x000fe2000801004d */
[----:B------:R-:W-:Y:S01]  /*39a0*/  PLOP3.LUT P6, PT, PT, PT, UP2, 0x80, 0x8 ;  /* 0x000000000008781c */ /* 0x000fe20003fcf028 */
[----:B------:R-:W-:-:S08]  /*39b0*/  FMUL.FTZ R74, R69, UR28 ;  /* 0x0000001c454a7c20 */ /* 0x000fd00008410000 */
[----:B------:R-:W-:Y:S01]  /*39c0*/  @P5 FADD.FTZ R71, R86, -R71 ;  /* 0x8000004756475221 */ /* 0x000fe20000010000 */
[----:B------:R-:W-:-:S03]  /*39d0*/  PLOP3.LUT P5, PT, PT, PT, UP2, 0x80, 0x8 ;  /* 0x000000000008781c */ /* 0x000fc60003faf028 */
[----:B------:R-:W-:Y:S01]  /*39e0*/  @P6 FFMA.FTZ R70, R71, UR25, R62 ;  /* 0x0000001947466c23 */ /* 0x000fe2000801003e */
[----:B------:R-:W-:-:S03]  /*39f0*/  PLOP3.LUT P6, PT, PT, PT, UP2, 0x80, 0x8 ;  /* 0x000000000008781c */ /* 0x000fc60003fcf028 */
[----:B------:R-:W-:-:S06]  /*3a00*/  FMUL.FTZ R73, R70, UR28 ;  /* 0x0000001c46497c20 */ /* 0x000fcc0008410000 */
[----:B------:R-:W-:Y:S01]  /*3a10*/  @P5 FFMA.FTZ R71, R5, UR24, R77 ;  /* 0x0000001805475c23 */ /* 0x000fe2000801004d */
[----:B------:R-:W-:-:S03]  /*3a20*/  PLOP3.LUT P5, PT, PT, PT, UP2, 0x80, 0x8 ;  /* 0x000000000008781c */ /* 0x000fc60003faf028 */
[----:B------:R-:W-:Y:S01]  /*3a30*/  @P6 FFMA.FTZ R68, R98, UR24, R77 ;  /* 0x0000001862446c23 */ /* 0x000fe2000801004d */
[----:B------:R-:W-:-:S09]  /*3a40*/  PLOP3.LUT P6, PT, PT, PT, UP2, 0x80, 0x8 ;  /* 0x000000000008781c */ /* 0x000fd20003fcf028 */
[----:B------:R-:W-:Y:S01]  /*3a50*/  @P5 FADD.FTZ R72, R97, -R68 ;  /* 0x8000004461485221 */ /* 0x000fe20000010000 */
[----:B------:R-:W-:Y:S02]  /*3a60*/  PLOP3.LUT P5, PT, PT, PT, UP2, 0x80, 0x8 ;  /* 0x000000000008781c */ /* 0x000fe40003faf028 */
[----:B------:R-:W-:Y:S01]  /*3a70*/  MOV R68, R60 ;  /* 0x0000003c00447202 */ /* 0x000fe20000000f00 */
[----:B------:R-:W-:Y:S01]  /*3a80*/  @P6 FADD.FTZ R71, R4, -R71 ;  /* 0x8000004704476221 */ /* 0x000fe20000010000 */
[----:B------:R-:W-:-:S09]  /*3a90*/  PLOP3.LUT P6, PT, PT, PT, UP2, 0x80, 0x8 ;  /* 0x000000000008781c */ /* 0x000fd20003fcf028 */
[----:B------:R-:W-:Y:S01]  /*3aa0*/  @P5 FFMA.FTZ R68, R71, UR25, R60 ;  /* 0x0000001947445c23 */ /* 0x000fe2000801003c */
[----:B------:R-:W-:Y:S02]  /*3ab0*/  ISETP.LT.AND P5, PT, RZ, UR30, PT ;  /* 0x0000001eff007c0c */ /* 0x000fe4000bfa1270 */
[----:B------:R-:W-:Y:S01]  /*3ac0*/  MOV R71, R63 ;  /* 0x0000003f00477202 */ /* 0x000fe20000000f00 */
[----:B------:R-:W-:Y:S01]  /*3ad0*/  FMUL.FTZ R75, R68, UR28 ;  /* 0x0000001c444b7c20 */ /* 0x000fe20008410000 */
[----:B------:R-:W-:Y:S01]  /*3ae0*/  @P6 FFMA.FTZ R71, R72, UR25, R63 ;  /* 0x0000001948476c23 */ /* 0x000fe2000801003f */
[----:B------:R-:W-:Y:S02]  /*3af0*/  SEL R66, R73, R66, P5 ;  /* 0x0000004249427207 */ /* 0x000fe40002800000 */
[----:B------:R-:W-:Y:S02]  /*3b00*/  SEL R65, R74, R65, P5 ;  /* 0x000000414a417207 */ /* 0x000fe40002800000 */
[----:B------:R-:W-:Y:S01]  /*3b10*/  SEL R64, R75, R64, P5 ;  /* 0x000000404b407207 */ /* 0x000fe20002800000 */
[----:B------:R-:W-:Y:S06]  /*3b20*/  BRA.U !UP3, `(.L_x_6538) ;  /* 0x000000050b987547 */ /* 0x000fec000b800000 */
[----:B------:R-:W-:Y:S01]  /*3b30*/  FMUL.FTZ R67, R71, UR28 ;  /* 0x0000001c47437c20 */ /* 0x000fe20008410000 */
[----:B------:R-:W-:Y:S06]  /*3b40*/  BRA `(.L_x_6538) ;  /* 0x0000000400907947 */ /* 0x000fec0003800000 */
.L_x_6537:
[----:B------:R-:W-:Y:S02]  /*3b50*/  PLOP3.LUT P5, PT, PT, PT, UP2, 0x80, 0x8 ;  /* 0x000000000008781c */ /* 0x000fe40003faf028 */
[----:B------:R-:W-:Y:S02]  /*3b60*/  PLOP3.LUT P6, PT, PT, PT, UP2, 0x80, 0x8 ;  /* 0x000000000008781c */ /* 0x000fe40003fcf028 */
[----:B012--5:R-:W-:-:S09]  /*3b70*/  MOV R73, R61 ;  /* 0x0000003d00497202 */ /* 0x027fd20000000f00 */
[----:B------:R-:W-:Y:S01]  /*3b80*/  @P5 FFMA.FTZ R72, R12, UR24, R77 ;  /* 0x000000180c485c23 */ /* 0x000fe2000801004d */
[----:B------:R-:W-:-:S03]  /*3b90*/  PLOP3.LUT P5, PT, PT, PT, UP2, 0x80, 0x8 ;  /* 0x000000000008781c */ /* 0x000fc60003faf028 */
[----:B------:R-:W-:Y:S01]  /*3ba0*/  @P6 FADD.FTZ R72, R11, -R72 ;  /* 0x800000480b486221 */ /* 0x000fe20000010000 */
[----:B------:R-:W-:-:S09]  /*3bb0*/  PLOP3.LUT P6, PT, PT, PT, UP2, 0x80, 0x8 ;  /* 0x000000000008781c */ /* 0x000fd20003fcf028 */
[----:B------:R-:W-:Y:S01]  /*3bc0*/  @P5 FFMA.FTZ R73, R72, UR25, R61 ;  /* 0x0000001948495c23 */ /* 0x000fe2000801003d */
[----:B------:R-:W-:Y:S02]  /*3bd0*/  PLOP3.LUT P5, PT, PT, PT, UP2, 0x80, 0x8 ;  /* 0x000000000008781c */ /* 0x000fe40003faf028 */
[----:B------:R-:W-:Y:S01]  /*3be0*/  MOV R72, R60 ;  /* 0x0000003c00487202 */ /* 0x000fe20000000f00 */
[----:B------:R-:W-:Y:S01]  /*3bf0*/  @P6 FFMA.FTZ R75, R85, UR24, R77 ;  /* 0x00000018554b6c23 */ /* 0x000fe2000801004d */
[----:B------:R-:W-:Y:S01]  /*3c00*/  PLOP3.LUT P6, PT, PT, PT, UP2, 0x80, 0x8 ;  /* 0x000000000008781c */ /* 0x000fe20003fcf028 */
[----:B------:R-:W-:-:S08]  /*3c10*/  FMUL.FTZ R74, R73, UR28 ;  /* 0x0000001c494a7c20 */ /* 0x000fd00008410000 */
[----:B------:R-:W-:Y:S01]  /*3c20*/  @P5 FADD.FTZ R101, R86, -R75 ;  /* 0x8000004b56655221 */ /* 0x000fe20000010000 */
[----:B------:R-:W-:-:S03]  /*3c30*/  PLOP3.LUT P5, PT, PT, PT, UP2, 0x80, 0x8 ;  /* 0x000000000008781c */ /* 0x000fc60003faf028 */
[----:B------:R-:W-:Y:S01]  /*3c40*/  @P6 FFMA.FTZ R75, R5, UR24, R77 ;  /* 0x00000018054b6c23 */ /* 0x000fe2000801004d */
[----:B------:R-:W-:-:S09]  /*3c50*/  PLOP3.LUT P6, PT, PT, PT, UP2, 0x80, 0x8 ;  /* 0x000000000008781c */ /* 0x000fd20003fcf028 */
[----:B------:R-:W-:Y:S01]  /*3c60*/  @P5 FADD.FTZ R79, R4, -R75 ;  /* 0x8000004b044f5221 */ /* 0x000fe20000010000 */
[----:B------:R-:W-:Y:S02]  /*3c70*/  PLOP3.LUT P5, PT, PT, PT, UP2, 0x80, 0x8 ;  /* 0x000000000008781c */ /* 0x000fe40003faf028 */
[----:B------:R-:W-:Y:S01]  /*3c80*/  MOV R75, R62 ;  /* 0x0000003e004b7202 */ /* 0x000fe20000000f00 */
[----:B------:R-:W-:-:S04]  /*3c90*/  @P6 FFMA.FTZ R72, R79, UR25, R60 ;  /* 0x000000194f486c23 */ /* 0x000fc8000801003c */
[----:B------:R-:W-:-:S06]  /*3ca0*/  FMUL.FTZ R73, R72, UR28 ;  /* 0x0000001c48497c20 */ /* 0x000fcc0008410000 */
[----:B------:R-:W-:Y:S01]  /*3cb0*/  @P5 FFMA.FTZ R75, R101, UR25, R62 ;  /* 0x00000019654b5c23 */ /* 0x000fe2000801003e */
[----:B------:R-:W-:-:S03]  /*3cc0*/  ISETP.LT.AND P5, PT, RZ, UR30, PT ;  /* 0x0000001eff007c0c */ /* 0x000fc6000bfa1270 */
[----:B------:R-:W-:Y:S01]  /*3cd0*/  FMUL.FTZ R75, R75, UR28 ;  /* 0x0000001c4b4b7c20 */ /* 0x000fe20008410000 */
[----:B------:R-:W-:Y:S02]  /*3ce0*/  SEL R65, R74, R65, P5 ;  /* 0x000000414a417207 */ /* 0x000fe40002800000 */
[----:B------:R-:W-:Y:S02]  /*3cf0*/  SEL R64, R73, R64, P5 ;  /* 0x0000004049407207 */ /* 0x000fe40002800000 */
[----:B------:R-:W-:Y:S01]  /*3d00*/  SEL R66, R75, R66, P5 ;  /* 0x000000424b427207 */ /* 0x000fe20002800000 */
[----:B------:R-:W-:Y:S06]  /*3d10*/  BRA.U !UP3, `(.L_x_6538) ;  /* 0x000000050b1c7547 */ /* 0x000fec000b800000 */
[----:B------:R-:W-:Y:S02]  /*3d20*/  PLOP3.LUT P6, PT, PT, PT, UP2, 0x80, 0x8 ;  /* 0x000000000008781c */ /* 0x000fe40003fcf028 */
[----:B------:R-:W-:Y:S02]  /*3d30*/  PLOP3.LUT P5, PT, PT, PT, UP2, 0x80, 0x8 ;  /* 0x000000000008781c */ /* 0x000fe40003faf028 */
[----:B------:R-:W-:-:S09]  /*3d40*/  MOV R67, R63 ;  /* 0x0000003f00437202 */ /* 0x000fd20000000f00 */
[----:B------:R-:W-:Y:S01]  /*3d50*/  @P6 FFMA.FTZ R72, R98, UR24, R77 ;  /* 0x0000001862486c23 */ /* 0x000fe2000801004d */
[----:B------:R-:W-:-:S03]  /*3d60*/  PLOP3.LUT P6, PT, PT, PT, UP2, 0x80, 0x8 ;  /* 0x000000000008781c */ /* 0x000fc60003fcf028 */
[----:B------:R-:W-:-:S10]  /*3d70*/  @P5 FADD.FTZ R72, R97, -R72 ;  /* 0x8000004861485221 */ /* 0x000fd40000010000 */
[----:B------:R-:W-:-:S04]  /*3d80*/  @P6 FFMA.FTZ R67, R72, UR25, R63 ;  /* 0x0000001948436c23 */ /* 0x000fc8000801003f */
[----:B------:R-:W-:Y:S01]  /*3d90*/  FMUL.FTZ R67, R67, UR28 ;  /* 0x0000001c43437c20 */ /* 0x000fe20008410000 */
[----:B------:R-:W-:Y:S06]  /*3da0*/  BRA `(.L_x_6538) ;  /* 0x0000000000f87947 */ /* 0x000fec0003800000 */
.L_x_6536:
[----:B012---:R-:W0:Y:S02]  /*3db0*/  LDC.64 R72, c[0x0][0x478] ;  /* 0x00011e00ff487b82 */ /* 0x007e240000000a00 */
[----:B0-----:R-:W-:-:S04]  /*3dc0*/  ISETP.NE.U32.AND P0, PT, R72, RZ, PT ;  /* 0x000000ff4800720c */ /* 0x001fc80003f05070 */
[----:B------:R-:W-:-:S13]  /*3dd0*/  ISETP.NE.AND.EX P0, PT, R73, RZ, PT, P0 ;  /* 0x000000ff4900720c */ /* 0x000fda0003f05300 */
[----:B------:R-:W-:Y:S05]  /*3de0*/  @!P0 BRA `(.L_x_6539) ;  /* 0x0000000000708947 */ /* 0x000fea0003800000 */
        /* <DEDUP_REMOVED lines=28> */
.L_x_6539:
[--C-:B------:R-:W-:Y:S01]  /*3fb0*/  FFMA.FTZ R73, R5, UR24, R77.reuse ;  /* 0x0000001805497c23 */ /* 0x100fe2000801004d */
[--C-:B------:R-:W-:Y:S01]  /*3fc0*/  FFMA.FTZ R72, R12, UR24, R77.reuse ;  /* 0x000000180c487c23 */ /* 0x100fe2000801004d */
[----:B------:R-:W-:Y:S01]  /*3fd0*/  UISETP.GT.AND UP0, UPT, UR29, URZ, UPT ;  /* 0x000000ff1d00728c */ /* 0x000fe2000bf04270 */
[----:B------:R-:W-:Y:S01]  /*3fe0*/  FFMA.FTZ R75, R85, UR24, R77 ;  /* 0x00000018554b7c23 */ /* 0x000fe2000801004d */
[----:B------:R-:W-:Y:S01]  /*3ff0*/  FADD.FTZ R73, R4, -R73 ;  /* 0x8000004904497221 */ /* 0x000fe20000010000 */
[----:B------:R-:W-:Y:S01]  /*4000*/  FADD.FTZ R72, R11, -R72 ;  /* 0x800000480b487221 */ /* 0x000fe20000010000 */
[----:B------:R-:W-:Y:S01]  /*4010*/  FFMA.FTZ R74, R98, UR24, R77 ;  /* 0x00000018624a7c23 */ /* 0x000fe2000801004d */
[----:B------:R-:W-:Y:S01]  /*4020*/  FADD.FTZ R75, R86, -R75 ;  /* 0x8000004b564b7221 */ /* 0x000fe20000010000 */
[----:B------:R-:W-:Y:S01]  /*4030*/  FMUL.FTZ R73, R73, UR25 ;  /* 0x0000001949497c20 */ /* 0x000fe20008410000 */
[----:B------:R-:W-:Y:S01]  /*4040*/  PLOP3.LUT P5, PT, PT, PT, UP0, 0x80, 0x8 ;  /* 0x000000000008781c */ /* 0x000fe20003faf008 */
[----:B------:R-:W-:Y:S01]  /*4050*/  FMUL.FTZ R72, R72, UR25 ;  /* 0x0000001948487c20 */ /* 0x000fe20008410000 */
[----:B------:R-:W-:Y:S01]  /*4060*/  PLOP3.LUT P6, PT, PT, PT, UP0, 0x80, 0x8 ;  /* 0x000000000008781c */ /* 0x000fe20003fcf008 */
[----:B------:R-:W-:Y:S01]  /*4070*/  FMUL.FTZ R75, R75, UR25 ;  /* 0x000000194b4b7c20 */ /* 0x000fe20008410000 */
[----:B------:R-:W-:Y:S01]  /*4080*/  FSEL R73, R73, RZ, P5 ;  /* 0x000000ff49497208 */ /* 0x000fe20002800000 */
[----:B------:R-:W-:Y:S01]  /*4090*/  FADD.FTZ R74, R97, -R74 ;  /* 0x8000004a614a7221 */ /* 0x000fe20000010000 */
[----:B------:R-:W-:-:S02]  /*40a0*/  PLOP3.LUT P5, PT, PT, PT, UP0, 0x80, 0x8 ;  /* 0x000000000008781c */ /* 0x000fc40003faf008 */
[----:B------:R-:W-:Y:S01]  /*40b0*/  FSEL R72, R72, RZ, P6 ;  /* 0x000000ff48487208 */ /* 0x000fe20003000000 */
[----:B------:R-:W-:Y:S01]  /*40c0*/  FMUL.FTZ R74, R74, UR25 ;  /* 0x000000194a4a7c20 */ /* 0x000fe20008410000 */
[----:B------:R-:W-:Y:S01]  /*40d0*/  PLOP3.LUT P6, PT, PT, PT, UP3, 0x80, 0x8 ;  /* 0x000000000008781c */ /* 0x000fe20003fcf038 */
[----:B------:R-:W-:Y:S01]  /*40e0*/  FMUL.FTZ R73, R73, UR28 ;  /* 0x0000001c49497c20 */ /* 0x000fe20008410000 */
[----:B------:R-:W-:Y:S01]  /*40f0*/  FSEL R75, R75, RZ, P5 ;  /* 0x000000ff4b4b7208 */ /* 0x000fe20002800000 */
[----:B------:R-:W-:Y:S01]  /*4100*/  FMUL.FTZ R72, R72, UR28 ;  /* 0x0000001c48487c20 */ /* 0x000fe20008410000 */
[----:B------:R-:W-:-:S03]  /*4110*/  PLOP3.LUT P5, PT, PT, PT, UP0, 0x80, 0x8 ;  /* 0x000000000008781c */ /* 0x000fc60003faf008 */
[----:B------:R-:W-:Y:S01]  /*4120*/  FMUL.FTZ R75, R75, UR28 ;  /* 0x0000001c4b4b7c20 */ /* 0x000fe20008410000 */
[----:B------:R-:W-:Y:S02]  /*4130*/  FSEL R74, R74, RZ, P5 ;  /* 0x000000ff4a4a7208 */ /* 0x000fe40002800000 */
[----:B------:R-:W-:-:S03]  /*4140*/  ISETP.LT.AND P5, PT, RZ, UR30, PT ;  /* 0x0000001eff007c0c */ /* 0x000fc6000bfa1270 */
[----:B------:R-:W-:Y:S01]  /*4150*/  @P6 FMUL.FTZ R67, R74, UR28 ;  /* 0x0000001c4a436c20 */ /* 0x000fe20008410000 */
[----:B------:R-:W-:Y:S02]  /*4160*/  SEL R64, R73, R64, P5 ;  /* 0x0000004049407207 */ /* 0x000fe40002800000 */
[----:B------:R-:W-:Y:S02]  /*4170*/  SEL R65, R72, R65, P5 ;  /* 0x0000004148417207 */ /* 0x000fe40002800000 */
[----:B------:R-:W-:-:S07]  /*4180*/  SEL R66, R75, R66, P5 ;  /* 0x000000424b427207 */ /* 0x000fce0002800000 */
.L_x_6538:
[----:B------:R-:W0:Y:S01]  /*4190*/  @P0 LDC.64 R74, c[0x0][0x478] ;  /* 0x00011e00ff4a0b82 */ /* 0x000e220000000a00 */
[----:B------:R-:W1:Y:S01]  /*41a0*/  @UP3 LDCU.64 UR6, c[0x0][0x468] ;  /* 0x00008d00ff0637ac */ /* 0x000e620008000a00 */
[----:B------:R-:W-:Y:S01]  /*41b0*/  PLOP3.LUT P5, PT, PT, PT, UP3, 0x80, 0x8 ;  /* 0x000000000008781c */ /* 0x000fe20003faf038 */
[----:B------:R-:W-:Y:S01]  /*41c0*/  HFMA2 R73, -RZ, RZ, 0, 9.5367431640625e-07 ;  /* 0x00000010ff497431 */ /* 0x000fe200000001ff */
[----:B------:R-:W-:-:S11]  /*41d0*/  PLOP3.LUT P6, PT, PT, PT, UP3, 0x80, 0x8 ;  /* 0x000000000008781c */ /* 0x000fd60003fcf038 */
[----:B-1----:R-:W-:-:S04]  /*41e0*/  @P5 IMAD.WIDE.U32 R72, R76, R73, UR6 ;  /* 0x000000064c485e25 */ /* 0x002fc8000f8e0049 */
[----:B0-----:R-:W-:-:S05]  /*41f0*/  @P0 IMAD.WIDE.U32 R74, R0, 0x10, R74 ;  /* 0x00000010004a0825 */ /* 0x001fca00078e004a */
[----:B------:R3:W-:Y:S04]  /*4200*/  @P0 STG.E.128 desc[UR10][R74.64], R68 ;  /* 0x000000444a000986 */ /* 0x0007e8000c101d0a */
[----:B------:R3:W-:Y:S02]  /*4210*/  @P6 STG.E.128 desc[UR10][R72.64], R64 ;  /* 0x0000004048006986 */ /* 0x0007e4000c101d0a */
.L_x_6535:
[----:B------:R-:W-:Y:S05]  /*4220*/  BSYNC.RECONVERGENT B0 ;  /* 0x0000000000007941 */ /* 0x000fea0003800200 */
.L_x_6534:
[----:B------:R-:W-:Y:S02]  /*4230*/  UIADD3 UR9, UPT, UPT, UR9, UR22, URZ ;  /* 0x0000001609097290 */ /* 0x000fe4000fffe0ff */
[----:B------:R-:W-:Y:S02]  /*4240*/  UPLOP3.LUT UP1, UPT, UPT, UPT, UP1, 0x40, 0x4 ;  /* 0x000000000004789c */ /* 0x000fe40003f2e810 */
[----:B------:R-:W-:-:S09]  /*4250*/  UISETP.GE.AND UP0, UPT, UR9, UR23, UPT ;  /* 0x000000170900728c */ /* 0x000fd2000bf06270 */
[----:B------:R-:W-:Y:S05]  /*4260*/  BRA.U !UP0, `(.L_x_6540) ;  /* 0xffffffc108dc7547 */ /* 0x000fea000b83ffff */
.L_x_6504:
[----:B------:R-:W4:Y:S08]  /*4270*/  S2UR UR6, SR_CTAID.X ;  /* 0x00000000000679c3 */ /* 0x000f300000002500 */
[----:B------:R-:W0:Y:S08]  /*4280*/  LDC.64 R2, c[0x0][0x440] ;  /* 0x00011000ff027b82 */ /* 0x000e300000000a00 */
[----:B------:R-:W1:Y:S08]  /*4290*/  LDC.64 R4, c[0x0][0x448] ;  /* 0x00011200ff047b82 */ /* 0x000e700000000a00 */
[----:B------:R-:W2:Y:S01]  /*42a0*/  LDC.64 R6, c[0x0][0x440] ;  /* 0x00011000ff067b82 */ /* 0x000ea20000000a00 */
[----:B----4-:R-:W-:-:S06]  /*42b0*/  UIMAD UR6, UR6, UR8, URZ ;  /* 0x00000008060672a4 */ /* 0x010fcc000f8e02ff */
[----:B------:R-:W-:Y:S01]  /*42c0*/  MOV R0, UR6 ;  /* 0x0000000600007c02 */ /* 0x000fe20008000f00 */
[----:B-----5:R-:W4:Y:S03]  /*42d0*/  LDC.64 R8, c[0x0][0x448] ;  /* 0x00011200ff087b82 */ /* 0x020f260000000a00 */
[----:B------:R-:W-:-:S05]  /*42e0*/  LEA.HI R105, R0, R105, RZ, 0x1e ;  /* 0x0000006900697211 */ /* 0x000fca00078ff0ff */
[----:B------:R-:W3:Y:S01]  /*42f0*/  LDC.64 R10, c[0x0][0x440] ;  /* 0x00011000ff0a7b82 */ /* 0x000ee20000000a00 */
[----:B0-----:R-:W-:-:S04]  /*4300*/  @P1 IMAD.WIDE.U32 R2, R105, 0x10, R2 ;  /* 0x0000001069021825 */ /* 0x001fc800078e0002 */
[C---:B-1----:R-:W-:Y:S01]  /*4310*/  @P1 IMAD.WIDE.U32 R4, R105.reuse, 0x10, R4 ;  /* 0x0000001069041825 */ /* 0x042fe200078e0004 */
[----:B------:R-:W-:Y:S01]  /*4320*/  @P1 IADD3 R105, PT, PT, R105, 0x80, RZ ;  /* 0x0000008069691810 */ /* 0x000fe20007ffe0ff */
[----:B------:R0:W-:Y:S01]  /*4330*/  @P1 STG.E.128 desc[UR10][R2.64], R36 ;  /* 0x0000002402001986 */ /* 0x0001e2000c101d0a */
[----:B------:R-:W1:Y:S03]  /*4340*/  LDC.64 R12, c[0x0][0x448] ;  /* 0x00011200ff0c7b82 */ /* 0x000e660000000a00 */
[C---:B--2---:R-:W-:Y:S01]  /*4350*/  @P2 IMAD.WIDE.U32 R6, R105.reuse, 0x10, R6 ;  /* 0x0000001069062825 */ /* 0x044fe200078e0006 */
[----:B------:R0:W-:Y:S03]  /*4360*/  @P1 STG.E.128 desc[UR10][R4.64], R52 ;  /* 0x0000003404001986 */ /* 0x0001e6000c101d0a */
[C---:B----4-:R-:W-:Y:S01]  /*4370*/  @P2 IMAD.WIDE.U32 R8, R105.reuse, 0x10, R8 ;  /* 0x0000001069082825 */ /* 0x050fe200078e0008 */
[----:B------:R-:W-:Y:S01]  /*4380*/  @P2 IADD3 R105, PT, PT, R105, 0x80, RZ ;  /* 0x0000008069692810 */ /* 0x000fe20007ffe0ff */
[----:B------:R0:W-:Y:S04]  /*4390*/  @P2 STG.E.128 desc[UR10][R6.64], R32 ;  /* 0x0000002006002986 */ /* 0x0001e8000c101d0a */
[----:B------:R0:W-:Y:S01]  /*43a0*/  @P2 STG.E.128 desc[UR10][R8.64], R48 ;  /* 0x0000003008002986 */ /* 0x0001e2000c101d0a */
[----:B---3--:R-:W-:-:S05]  /*43b0*/  @P3 IMAD.WIDE.U32 R10, R105, 0x10, R10 ;  /* 0x00000010690a3825 */ /* 0x008fca00078e000a */
[----:B------:R0:W-:Y:S01]  /*43c0*/  @P3 STG.E.128 desc[UR10][R10.64], R28 ;  /* 0x0000001c0a003986 */ /* 0x0001e2000c101d0a */
[----:B-1----:R-:W-:-:S05]  /*43d0*/  @P3 IMAD.WIDE.U32 R12, R105, 0x10, R12 ;  /* 0x00000010690c3825 */ /* 0x002fca00078e000c */
[----:B------:R0:W-:Y:S01]  /*43e0*/  @P3 STG.E.128 desc[UR10][R12.64], R44 ;  /* 0x0000002c0c003986 */ /* 0x0001e2000c101d0a */
[----:B------:R-:W-:Y:S05]  /*43f0*/  @!P4 EXIT ;  /* 0x000000000000c94d */ /* 0x000fea0003800000 */
[----:B0-----:R-:W0:Y:S01]  /*4400*/  LDC.64 R2, c[0x0][0x440] ;  /* 0x00011000ff027b82 */ /* 0x001e220000000a00 */
[----:B------:R-:W-:-:S07]  /*4410*/  @P3 IADD3 R105, PT, PT, R105, 0x80, RZ ;  /* 0x0000008069693810 */ /* 0x000fce0007ffe0ff */
[----:B------:R-:W1:Y:S01]  /*4420*/  LDC.64 R4, c[0x0][0x448] ;  /* 0x00011200ff047b82 */ /* 0x000e620000000a00 */
[----:B0-----:R-:W-:-:S05]  /*4430*/  IMAD.WIDE.U32 R2, R105, 0x10, R2 ;  /* 0x0000001069027825 */ /* 0x001fca00078e0002 */
[----:B------:R-:W-:Y:S01]  /*4440*/  STG.E.128 desc[UR10][R2.64], R24 ;  /* 0x0000001802007986 */ /* 0x000fe2000c101d0a */
[----:B-1----:R-:W-:-:S05]  /*4450*/  IMAD.WIDE.U32 R4, R105, 0x10, R4 ;  /* 0x0000001069047825 */ /* 0x002fca00078e0004 */
[----:B------:R-:W-:Y:S01]  /*4460*/  STG.E.128 desc[UR10][R4.64], R40 ;  /* 0x0000002804007986 */ /* 0x000fe2000c101d0a */
[----:B------:R-:W-:Y:S05]  /*4470*/  EXIT ;  /* 0x000000000000794d */ /* 0x000fea0003800000 */
.L_x_6541:
        /* <DEDUP_REMOVED lines=16> */
.L_x_8128:


//--------------------- .text._ZN10layer_norm13ln_bwd_kernelINS_13Kernel_traitsI6__halfffffjLj2048ELj1ELj1ELj4ELj16ENS_18Kernel_traits_baseILj2048ES2_ffffjLj128EEEEELb0ELb0ELb1ELb1EEEvNS_9BwdParamsE --------------------------
	.section	.text._ZN10layer_norm13ln_bwd_kernelINS_13Kernel_traitsI6__halfffffjLj2048ELj1ELj1ELj4ELj16ENS_18Kernel_traits_baseILj2048ES2_ffffjLj128EEEEELb0ELb0ELb1ELb1EEEvNS_9BwdParamsE,"ax",@progbits
	.align	128
        .global         _ZN10layer_norm13ln_bwd_kernelINS_13Kernel_traitsI6__halfffffjLj2048ELj1ELj1ELj4ELj16ENS_18Kernel_traits_baseILj2048ES2_ffffjLj128EEEEELb0ELb0ELb1ELb1EEEvNS_9BwdParamsE
        .type           _ZN10layer_norm13ln_bwd_kernelINS_13Kernel_traitsI6__halfffffjLj2048ELj1ELj1ELj4ELj16ENS_18Kernel_traits_baseILj2048ES2_ffffjLj128EEEEELb0ELb0ELb1ELb1EEEvNS_9BwdParamsE,@function
        .size           _ZN10layer_norm13ln_bwd_kernelINS_13Kernel_traitsI6__halfffffjLj2048ELj1ELj1ELj4ELj16ENS_18Kernel_traits_baseILj2048ES2_ffffjLj128EEEEELb0ELb0ELb1ELb1EEEvNS_9BwdParamsE,(.L_x_8129 - _ZN10layer_norm13ln_bwd_kernelINS_13Kernel_traitsI6__halfffffjLj2048ELj1ELj1ELj4ELj16ENS_18Kernel_traits_baseILj2048ES2_ffffjLj128EEEEELb0ELb0ELb1ELb1EEEvNS_9BwdParamsE)
        .other          _ZN10layer_norm13ln_bwd_kernelINS_13Kernel_traitsI6__halfffffjLj2048ELj1ELj1ELj4ELj16ENS_18Kernel_traits_baseILj2048ES2_ffffjLj128EEEEELb0ELb0ELb1ELb1EEEvNS_9BwdParamsE,@"STO_CUDA_ENTRY STV_DEFAULT"
_ZN10layer_norm13ln_bwd_kernelINS_13Kernel_traitsI6__halfffffjLj2048ELj1ELj1ELj4ELj16ENS_18Kernel_traits_baseILj2048ES2_ffffjLj128EEEEELb0ELb0ELb1ELb1EEEvNS_9BwdParamsE:
.text._ZN10layer_norm13ln_bwd_kernelINS_13Kernel_traitsI6__halfffffjLj2048ELj1ELj1ELj4ELj16ENS_18Kernel_traits_baseILj2048ES2_ffffjLj128EEEEELb0ELb0ELb1ELb1EEEvNS_9BwdParamsE:
        /* <DEDUP_REMOVED lines=31> */
[----:B--2---:R-:W2:Y:S04]  /*01f0*/  LDG.E.64 R102, desc[UR14][R2.64+0xc00] ;  /* 0x000c000e02667981 */ /* 0x004ea8000c1e1b00 */
[----:B------:R-:W5:Y:S04]  /*0200*/  LDG.E.64 R100, desc[UR14][R2.64+0x800] ;  /* 0x0008000e02647981 */ /* 0x000f68000c1e1b00 */
[----:B------:R-:W3:Y:S04]  /*0210*/  LDG.E.64 R96, desc[UR14][R2.64] ;  /* 0x0000000e02607981 */ /* 0x000ee8000c1e1b00 */
[----:B------:R-:W4:Y:S01]  /*0220*/  LDG.E.64 R98, desc[UR14][R2.64+0x400] ;  /* 0x0004000e02627981 */ /* 0x000f22000c1e1b00 */
[----:B------:R-:W-:Y:S01]  /*0230*/  HFMA2 R56, -RZ, RZ, 0, 0 ;  /* 0x00000000ff387431 */ /* 0x000fe200000001ff */
[----:B------:R-:W-:Y:S01]  /*0240*/  UPLOP3.LUT UP1, UPT, UPT, UPT, UPT, 0x40, 0x4 ;  /* 0x000000000004789c */ /* 0x000fe20003f2e870 */
[----:B--2---:R-:W-:-:S02]  /*0250*/  SHF.R.U64 R111, R102, 0x10, R103 ;  /* 0x00000010666f7819 */ /* 0x004fc40000001267 */
[----:B------:R-:W-:Y:S02]  /*0260*/  SHF.R.U32.HI R0, RZ, 0x10, R103 ;  /* 0x00000010ff007819 */ /* 0x000fe40000011667 */
[--C-:B-----5:R-:W-:Y:S02]  /*0270*/  SHF.R.U64 R112, R100, 0x10, R101.reuse ;  /* 0x0000001064707819 */ /* 0x120fe40000001265 */
[----:B------:R-:W-:Y:S02]  /*0280*/  PRMT R111, R111, 0x5410, R0 ;  /* 0x000054106f6f7816 */ /* 0x000fe40000000000 */
[----:B------:R-:W-:Y:S02]  /*0290*/  SHF.R.U32.HI R0, RZ, 0x10, R101 ;  /* 0x00000010ff007819 */ /* 0x000fe40000011665 */
[----:B---3--:R-:W-:Y:S02]  /*02a0*/  SHF.R.U64 R118, R96, 0x10, R97 ;  /* 0x0000001060767819 */ /* 0x008fe40000001261 */
[----:B------:R-:W-:-:S02]  /*02b0*/  PRMT R112, R112, 0x5410, R0 ;  /* 0x0000541070707816 */ /* 0x000fc40000000000 */
[----:B------:R-:W-:Y:S02]  /*02c0*/  SHF.R.U32.HI R0, RZ, 0x10, R97 ;  /* 0x00000010ff007819 */ /* 0x000fe40000011661 */
[--C-:B----4-:R-:W-:Y:S02]  /*02d0*/  SHF.R.U64 R113, R98, 0x10, R99.reuse ;  /* 0x0000001062717819 */ /* 0x110fe40000001263 */
[----:B------:R-:W-:Y:S02]  /*02e0*/  SHF.R.U32.HI R2, RZ, 0x10, R99 ;  /* 0x00000010ff027819 */ /* 0x000fe40000011663 */
[----:B------:R-:W-:Y:S02]  /*02f0*/  PRMT R118, R118, 0x5410, R0 ;  /* 0x0000541076767816 */ /* 0x000fe40000000000 */
[----:B------:R-:W-:Y:S02]  /*0300*/  PRMT R113, R113, 0x5410, R2 ;  /* 0x0000541071717816 */ /* 0x000fe40000000002 */
[----:B-1----:R-:W-:-:S07]  /*0310*/  MOV R0, UR4 ;  /* 0x0000000400007c02 */ /* 0x002fce0008000f00 */
.L_x_6563:
        /* <DEDUP_REMOVED lines=14> */
[----:B------:R-:W-:Y:S02]  /*0400*/  IADD3 R7, PT, PT, R4, -0x1, RZ ;  /* 0xffffffff04077810 */ /* 0x000fe40007ffe0ff */
[----:B------:R-:W-:Y:S02]  /*0410*/  SHF.R.S32.HI R9, RZ, 0x1f, R0 ;  /* 0x0000001fff097819 */ /* 0x000fe40000011400 */
[----:B------:R-:W-:Y:S01]  /*0420*/  SHF.R.S32.HI R8, RZ, 0x1f, R5 ;  /* 0x0000001fff087819 */ /* 0x000fe20000011405 */
[----:B------:R-:W-:Y:S01]  /*0430*/  IMAD R7, R7, UR17, RZ ;  /* 0x0000001107077c24 */ /* 0x000fe2000f8e02ff */
[----:B------:R-:W1:Y:S02]  /*0440*/  LDC.64 R88, c[0x0][0x3a8] ;  /* 0x0000ea00ff587b82 */ /* 0x000e640000000a00 */
[----:B------:R-:W-:-:S02]  /*0450*/  LEA.HI R8, R8, R5, RZ, 0x2 ;  /* 0x0000000508087211 */ /* 0x000fc400078f10ff */
[----:B------:R-:W-:Y:S02]  /*0460*/  SHF.R.S32.HI R10, RZ, 0x1f, R7 ;  /* 0x0000001fff0a7819 */ /* 0x000fe40000011407 */
[----:B------:R-:W-:Y:S02]  /*0470*/  LEA.HI.SX32 R105, R8, R95, 0x1e ;  /* 0x0000005f08697211 */ /* 0x000fe400078ff2ff */
[----:B------:R-:W2:Y:S01]  /*0480*/  LDC.64 R2, c[0x0][0x428] ;  /* 0x00010a00ff027b82 */ /* 0x000ea20000000a00 */
[----:B------:R-:W-:Y:S02]  /*0490*/  LEA.HI R10, R10, R7, RZ, 0x2 ;  /* 0x000000070a0a7211 */ /* 0x000fe400078f10ff */
[----:B0-----:R-:W-:-:S04]  /*04a0*/  LEA R78, P0, R0, R78, 0x2 ;  /* 0x0000004e004e7211 */ /* 0x001fc800078010ff */
[----:B------:R-:W-:Y:S01]  /*04b0*/  LEA.HI.X R79, R0, R79, R9, 0x2, P0 ;  /* 0x0000004f004f7211 */ /* 0x000fe200000f1409 */
[----:B-1----:R-:W-:-:S04]  /*04c0*/  IMAD.WIDE.U32 R8, R105, 0x10, R88 ;  /* 0x0000001069087825 */ /* 0x002fc800078e0058 */
[----:B------:R-:W3:Y:S01]  /*04d0*/  LDG.E R110, desc[UR14][R78.64] ;  /* 0x0000000e4e6e7981 */ /* 0x000ee2000c1e1900 */
[----:B------:R-:W-:-:S03]  /*04e0*/  LEA.HI.SX32 R95, R10, R95, 0x1e ;  /* 0x0000005f0a5f7211 */ /* 0x000fc600078ff2ff */
[----:B------:R-:W4:Y:S02]  /*04f0*/  LDG.E.128 R8, desc[UR14][R8.64] ;  /* 0x0000000e08087981 */ /* 0x000f24000c1e1d00 */
[----:B--2---:R-:W-:Y:S01]  /*0500*/  IMAD.WIDE.U32 R68, R95, 0x10, R2 ;  /* 0x000000105f447825 */ /* 0x004fe200078e0002 */
[----:B------:R-:W-:Y:S02]  /*0510*/  IADD3 R7, PT, PT, R105, 0x80, RZ ;  /* 0x0000008069077810 */ /* 0x000fe40007ffe0ff */
[----:B------:R-:W-:-:S03]  /*0520*/  IADD3 R77, PT, PT, R95, 0x80, RZ ;  /* 0x000000805f4d7810 */ /* 0x000fc60007ffe0ff */
[----:B------:R-:W2:Y:S01]  /*0530*/  LDG.E.128 R68, desc[UR14][R68.64] ;  /* 0x0000000e44447981 */ /* 0x000ea2000c1e1d00 */
[----:B------:R-:W-:Y:S01]  /*0540*/  IMAD.WIDE.U32 R72, R7, 0x10, R88 ;  /* 0x0000001007487825 */ /* 0x000fe200078e0058 */
[----:B------:R-:W-:-:S03]  /*0550*/  IADD3 R117, PT, PT, R105, 0x100, RZ ;  /* 0x0000010069757810 */ /* 0x000fc60007ffe0ff */
[----:B------:R-:W-:Y:S02]  /*0560*/  IMAD.WIDE.U32 R76, R77, 0x10, R2 ;  /* 0x000000104d4c7825 */ /* 0x000fe400078e0002 */
[----:B------:R-:W2:Y:S02]  /*0570*/  LDG.E.128 R72, desc[UR14][R72.64] ;  /* 0x0000000e48487981 */ /* 0x000ea4000c1e1d00 */
[----:B------:R-:W-:Y:S02]  /*0580*/  IMAD.WIDE.U32 R80, R117, 0x10, R88 ;  /* 0x0000001075507825 */ /* 0x000fe400078e0058 */
[----:B------:R-:W2:Y:S01]  /*0590*/  LDG.E.128 R76, desc[UR14][R76.64] ;  /* 0x0000000e4c4c7981 */ /* 0x000ea2000c1e1d00 */
[----:B------:R-:W-:-:S03]  /*05a0*/  IADD3 R85, PT, PT, R95, 0x100, RZ ;  /* 0x000001005f557810 */ /* 0x000fc60007ffe0ff */
[----:B------:R-:W2:Y:S02]  /*05b0*/  LDG.E.128 R80, desc[UR14][R80.64] ;  /* 0x0000000e50507981 */ /* 0x000ea4000c1e1d00 */
[----:B------:R-:W-:-:S06]  /*05c0*/  IMAD.WIDE.U32 R84, R85, 0x10, R2 ;  /* 0x0000001055547825 */ /* 0x000fcc00078e0002 */
[----:B------:R-:W2:Y:S01]  /*05d0*/  LDG.E.128 R84, desc[UR14][R84.64] ;  /* 0x0000000e54547981 */ /* 0x000ea2000c1e1d00 */
[----:B------:R-:W-:Y:S01]  /*05e0*/  UMOV UR6, UR8 ;  /* 0x0000000800067c82 */ /* 0x000fe20008000000 */
[----:B------:R-:W-:Y:S01]  /*05f0*/  UMOV UR7, UR9 ;  /* 0x0000000900077c82 */ /* 0x000fe20008000000 */
[----:B------:R-:W-:Y:S01]  /*0600*/  UISETP.NE.U32.AND UP0, UPT, UR6, URZ, UPT ;  /* 0x000000ff0600728c */ /* 0x000fe2000bf05070 */
[----:B------:R-:W-:Y:S02]  /*0610*/  IADD3 R5, PT, PT, R105, 0x180, RZ ;  /* 0x0000018069057810 */ /* 0x000fe40007ffe0ff */
[----:B------:R-:W-:Y:S01]  /*0620*/  IADD3 R93, PT, PT, R95, 0x180, RZ ;  /* 0x000001805f5d7810 */ /* 0x000fe20007ffe0ff */
[----:B------:R-:W-:Y:S02]  /*0630*/  UISETP.NE.AND.EX UP0, UPT, UR7, URZ, UPT, UP0 ;  /* 0x000000ff0700728c */ /* 0x000fe4000bf05300 */
[----:B------:R-:W-:-:S04]  /*0640*/  IMAD.WIDE.U32 R88, R5, 0x10, R88 ;  /* 0x0000001005587825 */ /* 0x000fc800078e0058 */
[----:B------:R-:W-:Y:S01]  /*0650*/  IMAD.WIDE.U32 R92, R93, 0x10, R2 ;  /* 0x000000105d5c7825 */ /* 0x000fe200078e0002 */
[----:B------:R-:W-:Y:S01]  /*0660*/  PLOP3.LUT P0, PT, PT, PT, UP0, 0x80, 0x8 ;  /* 0x000000000008781c */ /* 0x000fe20003f0f008 */
[----:B------:R-:W2:Y:S04]  /*0670*/  LDG.E.128 R88, desc[UR14][R88.64] ;  /* 0x0000000e58587981 */ /* 0x000ea8000c1e1d00 */
[----:B------:R-:W2:Y:S08]  /*0680*/  LDG.E.128 R92, desc[UR14][R92.64] ;  /* 0x0000000e5c5c7981 */ /* 0x000eb0000c1e1d00 */
[----:B------:R-:W0:Y:S08]  /*0690*/  @P0 LDC.64 R2, c[0x0][0x438] ;  /* 0x00010e00ff020b82 */ /* 0x000e300000000a00 */
[----:B------:R-:W1:Y:S08]  /*06a0*/  @P0 LDC.64 R114, c[0x0][0x438] ;  /* 0x00010e00ff720b82 */ /* 0x000e700000000a00 */
[----:B------:R-:W1:Y:S01]  /*06b0*/  @P0 LDC.64 R106, c[0x0][0x438] ;  /* 0x00010e00ff6a0b82 */ /* 0x000e620000000a00 */
[----:B0-----:R-:W-:-:S07]  /*06c0*/  @P0 IMAD.WIDE.U32 R116, R117, 0x10, R2 ;  /* 0x0000001075740825 */ /* 0x001fce00078e0002 */
[----:B------:R-:W0:Y:S01]  /*06d0*/  @P0 LDC.64 R108, c[0x0][0x438] ;  /* 0x00010e00ff6c0b82 */ /* 0x000e220000000a00 */
[----:B------:R-:W5:Y:S01]  /*06e0*/  @P0 LDG.E.128 R16, desc[UR14][R116.64] ;  /* 0x0000000e74100981 */ /* 0x000f62000c1e1d00 */
[----:B------:R-:W-:Y:S01]  /*06f0*/  ISETP.NE.AND P1, PT, RZ, UR16, PT ;  /* 0x00000010ff007c0c */ /* 0x000fe2000bf25270 */
[----:B-1----:R-:W-:-:S05]  /*0700*/  @P0 IMAD.WIDE.U32 R114, R7, 0x10, R114 ;  /* 0x0000001007720825 */ /* 0x002fca00078e0072 */
[----:B------:R-:W5:Y:S01]  /*0710*/  @P0 LDG.E.128 R20, desc[UR14][R114.64] ;  /* 0x0000000e72140981 */ /* 0x000f62000c1e1d00 */
[----:B------:R-:W-:-:S04]  /*0720*/  @P0 IMAD.WIDE.U32 R106, R5, 0x10, R106 ;  /* 0x00000010056a0825 */ /* 0x000fc800078e006a */
[----:B------:R-:W-:Y:S01]  /*0730*/  HADD2.F32 R5, -RZ, R96.H0_H0 ;  /* 0x20000060ff057230 */ /* 0x000fe20000004100 */
[----:B------:R-:W5:Y:S01]  /*0740*/  @P0 LDG.E.128 R12, desc[UR14][R106.64] ;  /* 0x0000000e6a0c0981 */ /* 0x000f62000c1e1d00 */
[----:B0-----:R-:W-:-:S05]  /*0750*/  @P0 IMAD.WIDE.U32 R108, R105, 0x10, R108 ;  /* 0x00000010696c0825 */ /* 0x001fca00078e006c */
[----:B------:R0:W5:Y:S01]  /*0760*/  @P0 LDG.E.128 R24, desc[UR14][R108.64] ;  /* 0x0000000e6c180981 */ /* 0x000162000c1e1d00 */
[----:B---3--:R-:W-:-:S05]  /*0770*/  FSEL R110, R110, RZ, !P1 ;  /* 0x000000ff6e6e7208 */ /* 0x008fca0004800000 */
[C---:B----4-:R-:W-:Y:S01]  /*0780*/  FADD.FTZ R3, -R110.reuse, R8 ;  /* 0x000000086e037221 */ /* 0x050fe20000010100 */
[----:B------:R-:W-:Y:S01]  /*0790*/  FADD.FTZ R7, -R110, R10 ;  /* 0x0000000a6e077221 */ /* 0x000fe20000010100 */
[--C-:B------:R-:W-:Y:S02]  /*07a0*/  HADD2.F32 R10, -RZ, R118.reuse.H0_H0 ;  /* 0x20000076ff0a7230 */ /* 0x100fe40000004100 */
[----:B-----5:R-:W-:Y:S01]  /*07b0*/  FMUL.FTZ R3, R6, R3 ;  /* 0x0000000306037220 */ /* 0x020fe20000410000 */
[C---:B------:R-:W-:Y:S01]  /*07c0*/  FADD.FTZ R9, -R110.reuse, R9 ;  /* 0x000000096e097221 */ /* 0x040fe20000010100 */
[----:B------:R-:W-:Y:S01]  /*07d0*/  FADD.FTZ R105, -R110, R11 ;  /* 0x0000000b6e697221 */ /* 0x000fe20000010100 */
[----:B------:R-:W-:Y:S02]  /*07e0*/  HADD2.F32 R11, -RZ, R97.H0_H0 ;  /* 0x20000061ff0b7230 */ /* 0x000fe40000004100 */
[----:B--2---:R-:W-:Y:S01]  /*07f0*/  FMUL.FTZ R2, R68, R5 ;  /* 0x0000000544027220 */ /* 0x004fe20000410000 */
[----:B------:R-:W-:Y:S01]  /*0800*/  FADD.FTZ R44, R44, R68 ;  /* 0x000000442c2c7221 */ /* 0x000fe20000010000 */
[----:B------:R-:W-:Y:S01]  /*0810*/  FFMA.FTZ R28, R68, R3, R28 ;  /* 0x00000003441c7223 */ /* 0x000fe2000001001c */
[----:B------:R-:W-:Y:S01]  /*0820*/  FMUL.FTZ R5, R69, R10 ;  /* 0x0000000a45057220 */ /* 0x000fe20000410000 */
[----:B------:R-:W-:-:S02]  /*0830*/  HADD2.F32 R68, -RZ, R118.H1_H1 ;  /* 0x30000076ff447230 */ /* 0x000fc40000004100 */
[C---:B------:R-:W-:Y:S01]  /*0840*/  FMUL.FTZ R8, R6.reuse, R9 ;  /* 0x0000000906087220 */ /* 0x040fe20000410000 */
[C---:B------:R-:W-:Y:S01]  /*0850*/  FMUL.FTZ R10, R6.reuse, R105 ;  /* 0x00000069060a7220 */ /* 0x040fe20000410000 */
[----:B------:R-:W-:Y:S01]  /*0860*/  FMUL.FTZ R9, R6, R7 ;  /* 0x0000000706097220 */ /* 0x000fe20000410000 */
[----:B------:R-:W-:Y:S01]  /*0870*/  FMUL.FTZ R7, R70, R11 ;  /* 0x0000000b46077220 */ /* 0x000fe20000410000 */
[----:B------:R-:W-:Y:S01]  /*0880*/  FADD.FTZ R45, R45, R69 ;  /* 0x000000452d2d7221 */ /* 0x000fe20000010000 */
[----:B------:R-:W-:Y:S01]  /*0890*/  FFMA.FTZ R29, R69, R8, R29 ;  /* 0x00000008451d7223 */ /* 0x000fe2000001001d */
[----:B------:R-:W-:Y:S01]  /*08a0*/  FMUL.FTZ R11, R71, R68 ;  /* 0x00000044470b7220 */ /* 0x000fe20000410000 */
[----:B------:R-:W-:Y:S01]  /*08b0*/  FADD.FTZ R47, R47, R71 ;  /* 0x000000472f2f7221 */ /* 0x000fe20000010000 */
[----:B------:R-:W-:Y:S01]  /*08c0*/  FFMA.FTZ R31, R71, R10, R31 ;  /* 0x0000000a471f7223 */ /* 0x000fe2000001001f */
[----:B------:R-:W-:Y:S02]  /*08d0*/  HADD2.F32 R71, -RZ, R98.H0_H0 ;  /* 0x20000062ff477230 */ /* 0x000fe40000004100 */
[----:B------:R-:W-:Y:S01]  /*08e0*/  FADD.FTZ R69, -R110, R72 ;  /* 0x000000486e457221 */ /* 0x000fe20000010100 */
[----:B------:R-:W-:-:S02]  /*08f0*/  HADD2.F32 R72, -RZ, R113.H0_H0 ;  /* 0x20000071ff487230 */ /* 0x000fc40000004100 */
[----:B------:R-:W-:Y:S01]  /*0900*/  FADD.FTZ R73, -R110, R73 ;  /* 0x000000496e497221 */ /* 0x000fe20000010100 */
[----:B------:R-:W-:Y:S01]  /*0910*/  FMUL.FTZ R68, R76, R71 ;  /* 0x000000474c447220 */ /* 0x000fe20000410000 */
[----:B------:R-:W-:Y:S01]  /*0920*/  FADD.FTZ R46, R46, R70 ;  /* 0x000000462e2e7221 */ /* 0x000fe20000010000 */
[----:B------:R-:W-:Y:S01]  /*0930*/  FMUL.FTZ R71, R77, R72 ;  /* 0x000000484d477220 */ /* 0x000fe20000410000 */
[----:B------:R-:W-:Y:S01]  /*0940*/  FFMA.FTZ R30, R70, R9, R30 ;  /* 0x00000009461e7223 */ /* 0x000fe2000001001e */
[----:B------:R-:W-:Y:S02]  /*0950*/  HADD2.F32 R72, -RZ, R113.H1_H1 ;  /* 0x30000071ff487230 */ /* 0x000fe40000004100 */
[----:B------:R-:W-:Y:S01]  /*0960*/  FMUL.FTZ R70, R6, R73 ;  /* 0x0000004906467220 */ /* 0x000fe20000410000 */
[C---:B------:R-:W-:Y:S01]  /*0970*/  FADD.FTZ R73, -R110.reuse, R80 ;  /* 0x000000506e497221 */ /* 0x040fe20000010100 */
[----:B------:R-:W-:Y:S01]  /*0980*/  FADD.FTZ R75, -R110, R75 ;  /* 0x0000004b6e4b7221 */ /* 0x000fe20000010100 */
[----:B------:R-:W-:Y:S01]  /*0990*/  FMUL.FTZ R69, R6, R69 ;  /* 0x0000004506457220 */ /* 0x000fe20000410000 */
[----:B------:R-:W-:Y:S01]  /*09a0*/  FADD.FTZ R41, R41, R77 ;  /* 0x0000004d29297221 */ /* 0x000fe20000010000 */
[----:B------:R-:W-:Y:S01]  /*09b0*/  FFMA.FTZ R57, R77, R70, R57 ;  /* 0x000000464d397223 */ /* 0x000fe20000010039 */
[----:B0-----:R-:W-:Y:S01]  /*09c0*/  FMUL.FTZ R109, R79, R72 ;  /* 0x000000484f6d7220 */ /* 0x001fe20000410000 */
[----:B------:R-:W-:Y:S01]  /*09d0*/  FADD.FTZ R77, -R110, R81 ;  /* 0x000000516e4d7221 */ /* 0x000fe20000010100 */
[----:B------:R-:W-:-:S02]  /*09e0*/  HADD2.F32 R72, -RZ, R112.H0_H0 ;  /* 0x20000070ff487230 */ /* 0x000fc40000004100 */
[----:B------:R-:W-:Y:S01]  /*09f0*/  FMUL.FTZ R81, R6, R73 ;  /* 0x0000004906517220 */ /* 0x000fe20000410000 */
[----:B------:R-:W-:Y:S01]  /*0a00*/  FADD.FTZ R40, R40, R76 ;  /* 0x0000004c28287221 */ /* 0x000fe20000010000 */
[----:B------:R-:W-:Y:S01]  /*0a10*/  FFMA.FTZ R56, R76, R69, R56 ;  /* 0x000000454c387223 */ /* 0x000fe20000010038 */
[----:B------:R-:W-:Y:S01]  /*0a20*/  FMUL.FTZ R106, R6, R75 ;  /* 0x0000004b066a7220 */ /* 0x000fe20000410000 */
[----:B------:R-:W-:Y:S01]  /*0a30*/  FFMA.FTZ R73, R3, R2, RZ ;  /* 0x0000000203497223 */ /* 0x000fe200000100ff */
[----:B------:R-:W-:Y:S01]  /*0a40*/  FADD.FTZ R76, RZ, R2 ;  /* 0x00000002ff4c7221 */ /* 0x000fe20000010000 */
[----:B------:R-:W-:Y:S01]  /*0a50*/  FADD.FTZ R115, -R110, R83 ;  /* 0x000000536e737221 */ /* 0x000fe20000010100 */
[----:B------:R-:W-:Y:S01]  /*0a60*/  FMUL.FTZ R83, R85, R72 ;  /* 0x0000004855537220 */ /* 0x000fe20000410000 */
[----:B------:R-:W-:Y:S01]  /*0a70*/  FADD.FTZ R43, R43, R79 ;  /* 0x0000004f2b2b7221 */ /* 0x000fe20000010000 */
[----:B------:R-:W-:Y:S01]  /*0a80*/  FFMA.FTZ R59, R79, R106, R59 ;  /* 0x0000006a4f3b7223 */ /* 0x000fe2000001003b */
[----:B------:R-:W-:-:S02]  /*0a90*/  HADD2.F32 R75, -RZ, R100.H0_H0 ;  /* 0x20000064ff4b7230 */ /* 0x000fc40000004100 */
[----:B------:R-:W-:Y:S01]  /*0aa0*/  FFMA.FTZ R72, R8, R5, R73 ;  /* 0x0000000508487223 */ /* 0x000fe20000010049 */
[----:B------:R-:W-:Y:S01]  /*0ab0*/  FADD.FTZ R79, -R110, R82 ;  /* 0x000000526e4f7221 */ /* 0x000fe20000010100 */
[----:B------:R-:W-:Y:S01]  /*0ac0*/  FADD.FTZ R76, R5, R76 ;  /* 0x0000004c054c7221 */ /* 0x000fe20000010000 */
[----:B------:R-:W-:Y:S01]  /*0ad0*/  FMUL.FTZ R82, R6, R77 ;  /* 0x0000004d06527220 */ /* 0x000fe20000410000 */
[----:B------:R-:W-:Y:S01]  /*0ae0*/  FFMA.FTZ R73, R9, R7, R72 ;  /* 0x0000000709497223 */ /* 0x000fe20000010048 */
[----:B------:R-:W-:Y:S01]  /*0af0*/  FMUL.FTZ R80, R84, R75 ;  /* 0x0000004b54507220 */ /* 0x000fe20000410000 */
[----:B------:R-:W-:Y:S01]  /*0b00*/  FADD.FTZ R76, R7, R76 ;  /* 0x0000004c074c7221 */ /* 0x000fe20000010000 */
[----:B------:R-:W-:Y:S01]  /*0b10*/  FADD.FTZ R107, -R110, R74 ;  /* 0x0000004a6e6b7221 */ /* 0x000fe20000010100 */
[----:B------:R-:W-:Y:S01]  /*0b20*/  FADD.FTZ R37, R37, R85 ;  /* 0x0000005525257221 */ /* 0x000fe20000010000 */
[----:B------:R-:W-:Y:S01]  /*0b30*/  FFMA.FTZ R53, R85, R82, R53 ;  /* 0x0000005255357223 */ /* 0x000fe20000010035 */
[----:B------:R-:W-:-:S02]  /*0b40*/  HADD2.F32 R75, -RZ, R101.H0_H0 ;  /* 0x20000065ff4b7230 */ /* 0x000fc40000004100 */
[----:B------:R-:W-:Y:S01]  /*0b50*/  FMUL.FTZ R85, R6, R79 ;  /* 0x0000004f06557220 */ /* 0x000fe20000410000 */
[----:B------:R-:W-:Y:S02]  /*0b60*/  HADD2.F32 R74, -RZ, R112.H1_H1 ;  /* 0x30000070ff4a7230 */ /* 0x000fe40000004100 */
[----:B------:R-:W-:Y:S01]  /*0b70*/  FFMA.FTZ R72, R10, R11, R73 ;  /* 0x0000000b0a487223 */ /* 0x000fe20000010049 */
[----:B------:R-:W-:Y:S01]  /*0b80*/  FADD.FTZ R73, R11, R76 ;  /* 0x0000004c0b497221 */ /* 0x000fe20000010000 */
[----:B------:R-:W-:Y:S01]  /*0b90*/  FADD.FTZ R36, R36, R84 ;  /* 0x0000005424247221 */ /* 0x000fe20000010000 */
[----:B------:R-:W-:Y:S01]  /*0ba0*/  FFMA.FTZ R52, R84, R81, R52 ;  /* 0x0000005154347223 */ /* 0x000fe20000010034 */
[----:B------:R-:W-:Y:S02]  /*0bb0*/  HADD2.F32 R105, -RZ, R99.H0_H0 ;  /* 0x20000063ff697230 */ /* 0x000fe40000004100 */
[----:B------:R-:W-:Y:S01]  /*0bc0*/  FMUL.FTZ R84, R86, R75 ;  /* 0x0000004b56547220 */ /* 0x000fe20000410000 */
[----:B------:R-:W-:Y:S01]  /*0bd0*/  FADD.FTZ R38, R38, R86 ;  /* 0x0000005626267221 */ /* 0x000fe20000010000 */
[----:B------:R-:W-:Y:S01]  /*0be0*/  FFMA.FTZ R54, R86, R85, R54 ;  /* 0x0000005556367223 */ /* 0x000fe20000010036 */
[----:B------:R-:W-:Y:S01]  /*0bf0*/  FMUL.FTZ R86, R87, R74 ;  /* 0x0000004a57567220 */ /* 0x000fe20000410000 */
[----:B------:R-:W-:Y:S01]  /*0c00*/  FFMA.FTZ R77, R69, R68, R72 ;  /* 0x00000044454d7223 */ /* 0x000fe20000010048 */
[----:B------:R-:W-:Y:S01]  /*0c10*/  FADD.FTZ R74, R68, R73 ;  /* 0x00000049444a7221 */ /* 0x000fe20000010000 */
[----:B------:R-:W-:Y:S01]  /*0c20*/  FMUL.FTZ R107, R6, R107 ;  /* 0x0000006b066b7220 */ /* 0x000fe20000410000 */
[----:B------:R-:W-:Y:S01]  /*0c30*/  FMUL.FTZ R105, R78, R105 ;  /* 0x000000694e697220 */ /* 0x000fe20000410000 */
[----:B------:R-:W-:Y:S01]  /*0c40*/  FFMA.FTZ R72, R70, R71, R77 ;  /* 0x0000004746487223 */ /* 0x000fe2000001004d */
[----:B------:R-:W-:Y:S01]  /*0c50*/  FADD.FTZ R74, R71, R74 ;  /* 0x0000004a474a7221 */ /* 0x000fe20000010000 */
[----:B------:R-:W-:Y:S01]  /*0c60*/  FMUL.FTZ R108, R6, R115 ;  /* 0x00000073066c7220 */ /* 0x000fe20000410000 */
[----:B------:R-:W-:-:S02]  /*0c70*/  HADD2.F32 R79, -RZ, R102.H0_H0 ;  /* 0x20000066ff4f7230 */ /* 0x000fc40000004100 */
[----:B------:R-:W-:Y:S01]  /*0c80*/  FFMA.FTZ R77, R107, R105, R72 ;  /* 0x000000696b4d7223 */ /* 0x000fe20000010048 */
[----:B------:R-:W-:Y:S01]  /*0c90*/  FADD.FTZ R74, R105, R74 ;  /* 0x0000004a694a7221 */ /* 0x000fe20000010000 */
[----:B------:R-:W-:Y:S01]  /*0ca0*/  FADD.FTZ R39, R39, R87 ;  /* 0x0000005727277221 */ /* 0x000fe20000010000 */
[----:B------:R-:W-:Y:S01]  /*0cb0*/  FFMA.FTZ R55, R87, R108, R55 ;  /* 0x0000006c57377223 */ /* 0x000fe20000010037 */
[----:B------:R-:W-:Y:S01]  /*0cc0*/  FADD.FTZ R87, -R110, R88 ;  /* 0x000000586e577221 */ /* 0x000fe20000010100 */
[----:B------:R-:W-:Y:S01]  /*0cd0*/  FMUL.FTZ R88, R92, R79 ;  /* 0x0000004f5c587220 */ /* 0x000fe20000410000 */
[----:B------:R-:W-:Y:S01]  /*0ce0*/  FFMA.FTZ R72, R106, R109, R77 ;  /* 0x0000006d6a487223 */ /* 0x000fe2000001004d */
[----:B------:R-:W-:-:S03]  /*0cf0*/  FADD.FTZ R79, R109, R74 ;  /* 0x0000004a6d4f7221 */ /* 0x000fc60000010000 */
[----:B------:R-:W-:Y:S01]  /*0d00*/  FFMA.FTZ R77, R81, R80, R72 ;  /* 0x00000050514d7223 */ /* 0x000fe20000010048 */
[----:B------:R-:W-:Y:S01]  /*0d10*/  FADD.FTZ R74, R80, R79 ;  /* 0x0000004f504a7221 */ /* 0x000fe20000010000 */
[----:B------:R-:W-:Y:S02]  /*0d20*/  FADD.FTZ R89, -R110, R89 ;  /* 0x000000596e597221 */ /* 0x000fe40000010100 */
[----:B------:R-:W-:Y:S01]  /*0d30*/  FFMA.FTZ R72, R82, R83, R77 ;  /* 0x0000005352487223 */ /* 0x000fe2000001004d */
[----:B------:R-:W-:Y:S01]  /*0d40*/  FADD.FTZ R79, R83, R74 ;  /* 0x0000004a534f7221 */ /* 0x000fe20000010000 */
[----:B------:R-:W-:Y:S01]  /*0d50*/  FADD.FTZ R73, -R110, R90 ;  /* 0x0000005a6e497221 */ /* 0x000fe20000010100 */
[----:B------:R-:W-:Y:S02]  /*0d60*/  HADD2.F32 R76, -RZ, R111.H0_H0 ;  /* 0x2000006fff4c7230 */ /* 0x000fe40000004100 */
[----:B------:R-:W-:Y:S01]  /*0d70*/  FFMA.FTZ R77, R85, R84, R72 ;  /* 0x00000054554d7223 */ /* 0x000fe20000010048 */
[----:B------:R-:W-:Y:S01]  /*0d80*/  FADD.FTZ R79, R84, R79 ;  /* 0x0000004f544f7221 */ /* 0x000fe20000010000 */
[C---:B------:R-:W-:Y:S01]  /*0d90*/  FMUL.FTZ R90, R6.reuse, R89 ;  /* 0x00000059065a7220 */ /* 0x040fe20000410000 */
[----:B------:R-:W-:Y:S01]  /*0da0*/  FMUL.FTZ R87, R6, R87 ;  /* 0x0000005706577220 */ /* 0x000fe20000410000 */
[----:B------:R-:W-:Y:S01]  /*0db0*/  FFMA.FTZ R72, R108, R86, R77 ;  /* 0x000000566c487223 */ /* 0x000fe2000001004d */
[----:B------:R-:W-:Y:S01]  /*0dc0*/  FADD.FTZ R79, R86, R79 ;  /* 0x0000004f564f7221 */ /* 0x000fe20000010000 */
[----:B------:R-:W-:Y:S01]  /*0dd0*/  FMUL.FTZ R89, R93, R76 ;  /* 0x0000004c5d597220 */ /* 0x000fe20000410000 */
[----:B------:R-:W-:Y:S01]  /*0de0*/  FADD.FTZ R33, R33, R93 ;  /* 0x0000005d21217221 */ /* 0x000fe20000010000 */
[----:B------:R-:W-:Y:S01]  /*0df0*/  FFMA.FTZ R49, R93, R90, R49 ;  /* 0x0000005a5d317223 */ /* 0x000fe20000010031 */
[----:B------:R-:W-:Y:S01]  /*0e00*/  FADD.FTZ R75, -R110, R91 ;  /* 0x0000005b6e4b7221 */ /* 0x000fe20000010100 */
[----:B------:R-:W-:Y:S01]  /*0e10*/  FMUL.FTZ R93, R6, R73 ;  /* 0x00000049065d7220 */ /* 0x000fe20000410000 */
[----:B------:R-:W-:-:S02]  /*0e20*/  HADD2.F32 R91, -RZ, R103.H0_H0 ;  /* 0x20000067ff5b7230 */ /* 0x000fc40000004100 */
[----:B------:R-:W-:Y:S01]  /*0e30*/  FFMA.FTZ R73, R87, R88, R72 ;  /* 0x0000005857497223 */ /* 0x000fe20000010048 */
[----:B------:R-:W-:Y:S01]  /*0e40*/  FADD.FTZ R72, R88, R79 ;  /* 0x0000004f58487221 */ /* 0x000fe20000010000 */
[----:B------:R-:W-:Y:S01]  /*0e50*/  FADD.FTZ R32, R32, R92 ;  /* 0x0000005c20207221 */ /* 0x000fe20000010000 */
[----:B------:R-:W-:Y:S01]  /*0e60*/  FFMA.FTZ R48, R92, R87, R48 ;  /* 0x000000575c307223 */ /* 0x000fe20000010030 */
[----:B------:R-:W-:Y:S02]  /*0e70*/  HADD2.F32 R92, -RZ, R111.H1_H1 ;  /* 0x3000006fff5c7230 */ /* 0x000fe40000004100 */
[----:B------:R-:W-:Y:S01]  /*0e80*/  FMUL.FTZ R91, R94, R91 ;  /* 0x0000005b5e5b7220 */ /* 0x000fe20000410000 */
[----:B------:R-:W-:Y:S01]  /*0e90*/  FFMA.FTZ R74, R90, R89, R73 ;  /* 0x000000595a4a7223 */ /* 0x000fe20000010049 */
[----:B------:R-:W-:Y:S01]  /*0ea0*/  FADD.FTZ R72, R72, R89 ;  /* 0x0000005948487221 */ /* 0x000fe20000010000 */
[----:B------:R-:W-:Y:S01]  /*0eb0*/  FADD.FTZ R34, R34, R94 ;  /* 0x0000005e22227221 */ /* 0x000fe20000010000 */
[----:B------:R-:W-:Y:S01]  /*0ec0*/  FFMA.FTZ R50, R94, R93, R50 ;  /* 0x0000005d5e327223 */ /* 0x000fe20000010032 */
[----:B------:R-:W-:Y:S01]  /*0ed0*/  FMUL.FTZ R94, R6, R75 ;  /* 0x0000004b065e7220 */ /* 0x000fe20000410000 */
[----:B------:R-:W-:Y:S01]  /*0ee0*/  FMUL.FTZ R92, R95, R92 ;  /* 0x0000005c5f5c7220 */ /* 0x000fe20000410000 */
        /* <DEDUP_REMOVED lines=8> */
[----:B------:R-:W-:Y:S06]  /*0f70*/  BRA `(.L_x_6544) ;  /* 0x0000000000547947 */ /* 0x000fec0003800000 */
.L_x_6543:
        /* <DEDUP_REMOVED lines=10> */
[C---:B------:R-:W-:Y:S02]  /*1020*/  IADD3 R21, PT, PT, R25.reuse, 0x80, RZ ;  /* 0x0000008019157810 */ /* 0x040fe40007ffe0ff */
[C---:B------:R-:W-:Y:S02]  /*1030*/  IADD3 R17, PT, PT, R25.reuse, 0x100, RZ ;  /* 0x0000010019117810 */ /* 0x040fe40007ffe0ff */
[C---:B------:R-:W-:Y:S01]  /*1040*/  IADD3 R15, PT, PT, R25.reuse, 0x180, RZ ;  /* 0x00000180190f7810 */ /* 0x040fe20007ffe0ff */
[----:B0-----:R-:W-:-:S04]  /*1050*/  IMAD.WIDE.U32 R24, R25, 0x10, R12 ;  /* 0x0000001019187825 */ /* 0x001fc800078e000c */
[--C-:B------:R-:W-:Y:S02]  /*1060*/  IMAD.WIDE.U32 R20, R21, 0x10, R12.reuse ;  /* 0x0000001015147825 */ /* 0x100fe400078e000c */
[----:B------:R-:W5:Y:S02]  /*1070*/  LDG.E.128 R24, desc[UR14][R24.64] ;  /* 0x0000000e18187981 */ /* 0x000f64000c1e1d00 */
[--C-:B------:R-:W-:Y:S02]  /*1080*/  IMAD.WIDE.U32 R16, R17, 0x10, R12.reuse ;  /* 0x0000001011107825 */ /* 0x100fe400078e000c */
[----:B------:R-:W5:Y:S02]  /*1090*/  LDG.E.128 R20, desc[UR14][R20.64] ;  /* 0x0000000e14147981 */ /* 0x000f64000c1e1d00 */
[----:B------:R-:W-:Y:S02]  /*10a0*/  IMAD.WIDE.U32 R12, R15, 0x10, R12 ;  /* 0x000000100f0c7825 */ /* 0x000fe400078e000c */
[----:B------:R-:W5:Y:S04]  /*10b0*/  LDG.E.128 R16, desc[UR14][R16.64] ;  /* 0x0000000e10107981 */ /* 0x000f68000c1e1d00 */
[----:B------:R-:W5:Y:S02]  /*10c0*/  LDG.E.128 R12, desc[UR14][R12.64] ;  /* 0x0000000e0c0c7981 */ /* 0x000f64000c1e1d00 */
.L_x_6544:
        /* <DEDUP_REMOVED lines=32> */
.L_x_6546:
[----:B------:R-:W-:Y:S05]  /*12d0*/  BSYNC.RECONVERGENT B0 ;  /* 0x0000000000007941 */ /* 0x000fea0003800200 */
.L_x_6545:
[----:B------:R-:W1:Y:S08]  /*12e0*/  S2UR UR5, SR_CgaCtaId ;  /* 0x00000000000579c3 */ /* 0x000e700000008800 */
[----:B------:R-:W-:Y:S01]  /*12f0*/  BAR.SYNC.DEFER_BLOCKING 0x0 ;  /* 0x0000000000007b1d */ /* 0x000fe20000010000 */
[----:B-----5:R-:W-:Y:S01]  /*1300*/  ISETP.GE.AND P3, PT, R104, 0x1, PT ;  /* 0x000000016800780c */ /* 0x020fe20003f66270 */
[----:B------:R-:W-:Y:S01]  /*1310*/  UISETP.NE.U32.AND UP0, UPT, UR6, URZ, UPT ;  /* 0x000000ff0600728c */ /* 0x000fe2000bf05070 */
[----:B------:R-:W-:-:S03]  /*1320*/  ISETP.NE.AND P1, PT, RZ, UR16, PT ;  /* 0x00000010ff007c0c */ /* 0x000fc6000bf25270 */
[----:B------:R-:W-:Y:S02]  /*1330*/  UMOV UR4, 0x400 ;  /* 0x0000040000047882 */ /* 0x000fe40000000000 */
[----:B------:R-:W2:Y:S01]  /*1340*/  LDC R110, c[0x0][0x388] ;  /* 0x0000e200ff6e7b82 */ /* 0x000ea20000000800 */
        /* <DEDUP_REMOVED lines=10> */
[----:B------:R-:W-:Y:S02]  /*13f0*/  @P3 IADD3 R73, PT, PT, R104, -0x1, RZ ;  /* 0xffffffff68493810 */ /* 0x000fe40007ffe0ff */
[----:B------:R-:W-:Y:S01]  /*1400*/  FADD.FTZ R115, R74, R115 ;  /* 0x000000734a737221 */ /* 0x000fe20000010000 */
[----:B------:R-:W-:Y:S01]  /*1410*/  FADD.FTZ R72, R75, R72 ;  /* 0x000000484b487221 */ /* 0x000fe20000010000 */
[----:B--2---:R-:W-:-:S02]  /*1420*/  IMAD R75, R0, R110, RZ ;  /* 0x0000006e004b7224 */ /* 0x004fc400078e02ff */
[----:B------:R-:W-:Y:S02]  /*1430*/  @P3 IMAD R73, R73, R110, RZ ;  /* 0x0000006e49493224 */ /* 0x000fe400078e02ff */
[----:B-1----:R-:W-:Y:S01]  /*1440*/  FADD.FTZ R115, R115, R76 ;  /* 0x0000004c73737221 */ /* 0x002fe20000010000 */
[----:B------:R-:W-:Y:S01]  /*1450*/  FADD.FTZ R72, R72, R77 ;  /* 0x0000004d48487221 */ /* 0x000fe20000010000 */
[----:B------:R-:W-:Y:S01]  /*1460*/  SHF.R.S32.HI R76, RZ, 0x1f, R75 ;  /* 0x0000001fff4c7819 */ /* 0x000fe2000001144b */
[----:B------:R-:W-:Y:S02]  /*1470*/  HFMA2 R77, -RZ, RZ, 0, 0 ;  /* 0x00000000ff4d7431 */ /* 0x000fe400000001ff */
[----:B------:R-:W-:Y:S01]  /*1480*/  FADD.FTZ R78, R78, R115 ;  /* 0x000000734e4e7221 */ /* 0x000fe20000010000 */
[----:B------:R-:W-:Y:S01]  /*1490*/  @P3 SHF.R.S32.HI R74, RZ, 0x1f, R73 ;  /* 0x0000001fff4a3819 */ /* 0x000fe20000011449 */
[----:B------:R-:W-:Y:S01]  /*14a0*/  FADD.FTZ R72, R79, R72 ;  /* 0x000000484f487221 */ /* 0x000fe20000010000 */
[----:B------:R-:W-:Y:S01]  /*14b0*/  LEA.HI R76, R76, R75, RZ, 0x2 ;  /* 0x0000004b4c4c7211 */ /* 0x000fe200078f10ff */
[----:B------:R-:W-:Y:S01]  /*14c0*/  FMUL.FTZ R79, R78, UR18 ;  /* 0x000000124e4f7c20 */ /* 0x000fe20008410000 */
[----:B------:R-:W-:Y:S01]  /*14d0*/  @P3 LEA.HI R74, R74, R73, RZ, 0x2 ;  /* 0x000000494a4a3211 */ /* 0x000fe200078f10ff */
[----:B------:R-:W-:Y:S01]  /*14e0*/  FMUL.FTZ R78, R72, UR18 ;  /* 0x00000012484e7c20 */ /* 0x000fe20008410000 */
[----:B------:R-:W-:-:S02]  /*14f0*/  LEA.HI.SX32 R76, R76, R95, 0x1e ;  /* 0x0000005f4c4c7211 */ /* 0x000fc400078ff2ff */
[----:B------:R-:W-:Y:S02]  /*1500*/  @P3 LEA.HI.SX32 R77, R74, R95, 0x1e ;  /* 0x0000005f4a4d3211 */ /* 0x000fe400078ff2ff */
[----:B------:R-:W-:Y:S01]  /*1510*/  FSEL R79, R79, RZ, !P1 ;  /* 0x000000ff4f4f7208 */ /* 0x000fe20004800000 */
[----:B------:R-:W-:Y:S06]  /*1520*/  BRA.U UP0, `(.L_x_6547) ;  /* 0x0000000100f87547 */ /* 0x000fec000b800000 */
        /* <DEDUP_REMOVED lines=8> */
[----:B------:R-:W-:Y:S01]  /*15b0*/  ISETP.GT.AND P1, PT, R4, RZ, PT ;  /* 0x000000ff0400720c */ /* 0x000fe20003f24270 */
[----:B------:R-:W-:Y:S01]  /*15c0*/  FADD.FTZ R73, R2, -R73 ;  /* 0x8000004902497221 */ /* 0x000fe20000010000 */
[----:B------:R-:W-:Y:S01]  /*15d0*/  FADD.FTZ R75, R5, -R72 ;  /* 0x80000048054b7221 */ /* 0x000fe20000010000 */
[----:B------:R-:W-:Y:S01]  /*15e0*/  FADD.FTZ R115, R7, -R74 ;  /* 0x8000004a07737221 */ /* 0x000fe20000010000 */
[----:B------:R-:W-:Y:S01]  /*15f0*/  UMOV UR6, UR12 ;  /* 0x0000000c00067c82 */ /* 0x000fe20008000000 */
[C---:B------:R-:W-:Y:S01]  /*1600*/  FMUL.FTZ R73, R6.reuse, R73 ;  /* 0x0000004906497220 */ /* 0x040fe20000410000 */
[C---:B------:R-:W-:Y:S01]  /*1610*/  FMUL.FTZ R75, R6.reuse, R75 ;  /* 0x0000004b064b7220 */ /* 0x040fe20000410000 */
[----:B------:R-:W-:Y:S01]  /*1620*/  FMUL.FTZ R115, R6, R115 ;  /* 0x0000007306737220 */ /* 0x000fe20000410000 */
[----:B------:R-:W-:-:S02]  /*1630*/  ISETP.GT.AND P4, PT, R104, RZ, PT ;  /* 0x000000ff6800720c */ /* 0x000fc40003f84270 */
        /* <DEDUP_REMOVED lines=9> */
[----:B------:R-:W-:Y:S06]  /*16d0*/  @!P3 BRA `(.L_x_6549) ;  /* 0x000000040064b947 */ /* 0x000fec0003800000 */
[----:B------:R-:W-:-:S04]  /*16e0*/  FFMA.FTZ R72, R10, R78, R79 ;  /* 0x0000004e0a487223 */ /* 0x000fc8000001004f */
[----:B------:R-:W-:-:S04]  /*16f0*/  FADD.FTZ R67, R11, -R72 ;  /* 0x800000480b437221 */ /* 0x000fc80000010000 */
[----:B------:R-:W-:-:S05]  /*1700*/  FMUL.FTZ R67, R6, R67 ;  /* 0x0000004306437220 */ /* 0x000fca0000410000 */
[----:B------:R-:W-:-:S05]  /*1710*/  FSEL R67, R67, RZ, P1 ;  /* 0x000000ff43437208 */ /* 0x000fca0000800000 */
[----:B------:R-:W-:Y:S01]  /*1720*/  FMUL.FTZ R67, R67, UR6 ;  /* 0x0000000643437c20 */ /* 0x000fe20008410000 */
[----:B------:R-:W-:Y:S06]  /*1730*/  BRA `(.L_x_6549) ;  /* 0x00000004004c7947 */ /* 0x000fec0003800000 */
.L_x_6548:
[-CC-:B------:R-:W-:Y:S01]  /*1740*/  FFMA.FTZ R61, R3, R78.reuse, R79.reuse ;  /* 0x0000004e033d7223 */ /* 0x180fe2000001004f */
[-CC-:B------:R-:W-:Y:S01]  /*1750*/  FFMA.FTZ R60, R8, R78.reuse, R79.reuse ;  /* 0x0000004e083c7223 */ /* 0x180fe2000001004f */
[-C--:B------:R-:W-:Y:S01]  /*1760*/  FFMA.FTZ R62, R9, R78.reuse, R79 ;  /* 0x0000004e093e7223 */ /* 0x080fe2000001004f */
[----:B------:R-:W-:Y:S01]  /*1770*/  ISETP.GT.AND P1, PT, R4, RZ, PT ;  /* 0x000000ff0400720c */ /* 0x000fe20003f24270 */
        /* <DEDUP_REMOVED lines=8> */
[----:B------:R-:W-:Y:S01]  /*1800*/  UMOV UR6, UR12 ;  /* 0x0000000c00067c82 */ /* 0x000fe20008000000 */
[----:B------:R-:W-:-:S02]  /*1810*/  FSEL R60, R61, RZ, P1 ;  /* 0x000000ff3d3c7208 */ /* 0x000fc40000800000 */
[----:B------:R-:W-:Y:S01]  /*1820*/  FSEL R61, R63, RZ, P1 ;  /* 0x000000ff3f3d7208 */ /* 0x000fe20000800000 */
[----:B------:R-:W-:Y:S01]  /*1830*/  FMUL.FTZ R74, R6, R75 ;  /* 0x0000004b064a7220 */ /* 0x000fe20000410000 */
[----:B------:R-:W-:Y:S01]  /*1840*/  FSEL R62, R73, RZ, P1 ;  /* 0x000000ff493e7208 */ /* 0x000fe20000800000 */
[----:B------:R-:W-:Y:S01]  /*1850*/  FMUL.FTZ R63, R60, UR6 ;  /* 0x000000063c3f7c20 */ /* 0x000fe20008410000 */
[----:B------:R-:W-:Y:S01]  /*1860*/  ISETP.GT.AND P4, PT, R104, RZ, PT ;  /* 0x000000ff6800720c */ /* 0x000fe20003f84270 */
[----:B------:R-:W-:Y:S01]  /*1870*/  FMUL.FTZ R72, R61, UR6 ;  /* 0x000000063d487c20 */ /* 0x000fe20008410000 */
[----:B------:R-:W-:Y:S01]  /*1880*/  FSEL R74, R74, RZ, P1 ;  /* 0x000000ff4a4a7208 */ /* 0x000fe20000800000 */
[----:B------:R-:W-:Y:S01]  /*1890*/  FMUL.FTZ R73, R62, UR6 ;  /* 0x000000063e497c20 */ /* 0x000fe20008410000 */
[----:B------:R-:W-:Y:S02]  /*18a0*/  SEL R64, R63, R64, P4 ;  /* 0x000000403f407207 */ /* 0x000fe40002000000 */
[----:B------:R-:W-:-:S02]  /*18b0*/  SEL R65, R72, R65, P4 ;  /* 0x0000004148417207 */ /* 0x000fc40002000000 */
[----:B------:R-:W-:Y:S02]  /*18c0*/  SEL R66, R73, R66, P4 ;  /* 0x0000004249427207 */ /* 0x000fe40002000000 */
[----:B------:R-:W-:Y:S01]  /*18d0*/  MOV R63, R74 ;  /* 0x0000004a003f7202 */ /* 0x000fe20000000f00 */
[----:B------:R-:W-:Y:S06]  /*18e0*/  @!P3 BRA `(.L_x_6549) ;  /* 0x0000000000e0b947 */ /* 0x000fec0003800000 */
[----:B------:R-:W-:Y:S01]  /*18f0*/  FMUL.FTZ R67, R74, UR6 ;  /* 0x000000064a437c20 */ /* 0x000fe20008410000 */
[----:B------:R-:W-:Y:S06]  /*1900*/  BRA `(.L_x_6549) ;  /* 0x0000000000d87947 */ /* 0x000fec0003800000 */
.L_x_6547:
[----:B------:R-:W-:Y:S01]  /*1910*/  UMOV UR4, UR10 ;  /* 0x0000000a00047c82 */ /* 0x000fe20008000000 */
[----:B------:R-:W-:Y:S01]  /*1920*/  UMOV UR5, UR11 ;  /* 0x0000000b00057c82 */ /* 0x000fe20008000000 */
[----:B------:R-:W-:-:S04]  /*1930*/  UISETP.NE.U32.AND UP0, UPT, UR4, URZ, UPT ;  /* 0x000000ff0400728c */ /* 0x000fc8000bf05070 */
[----:B------:R-:W-:-:S09]  /*1940*/  UISETP.NE.AND.EX UP0, UPT, UR5, URZ, UPT, UP0 ;  /* 0x000000ff0500728c */ /* 0x000fd2000bf05300 */
[----:B------:R-:W-:Y:S05]  /*1950*/  BRA.U UP0, `(.L_x_6550) ;  /* 0x00000001006c7547 */ /* 0x000fea000b800000 */
[-CC-:B------:R-:W-:Y:S01]  /*1960*/  @P2 FFMA.FTZ R73, R3, R78.reuse, R79.reuse ;  /* 0x0000004e03492223 */ /* 0x180fe2000001004f */
[-CC-:B------:R-:W-:Y:S01]  /*1970*/  @P2 FFMA.FTZ R110, R8, R78.reuse, R79.reuse ;  /* 0x0000004e086e2223 */ /* 0x180fe2000001004f */
[----:B------:R-:W-:Y:S01]  /*1980*/  @P2 FFMA.FTZ R114, R9, R78, R79 ;  /* 0x0000004e09722223 */ /* 0x000fe2000001004f */
[----:B------:R-:W-:Y:S01]  /*1990*/  MOV R72, R24 ;  /* 0x0000001800487202 */ /* 0x000fe20000000f00 */
[----:B------:R-:W-:Y:S01]  /*19a0*/  @P2 FADD.FTZ R73, R2, -R73 ;  /* 0x8000004902492221 */ /* 0x000fe20000010000 */
[----:B------:R-:W-:Y:S01]  /*19b0*/  @P2 FADD.FTZ R110, R5, -R110 ;  /* 0x8000006e056e2221 */ /* 0x000fe20000010000 */
[----:B------:R-:W-:Y:S01]  /*19c0*/  MOV R74, R25 ;  /* 0x00000019004a7202 */ /* 0x000fe20000000f00 */
[----:B------:R-:W-:Y:S01]  /*19d0*/  UMOV UR6, UR12 ;  /* 0x0000000c00067c82 */ /* 0x000fe20008000000 */
[C---:B------:R-:W-:Y:S01]  /*19e0*/  @P2 FFMA.FTZ R72, R6.reuse, R73, R24 ;  /* 0x0000004906482223 */ /* 0x040fe20000010018 */
[----:B------:R-:W-:Y:S01]  /*19f0*/  @P2 FADD.FTZ R73, R7, -R114 ;  /* 0x8000007207492221 */ /* 0x000fe20000010000 */
[----:B------:R-:W-:Y:S01]  /*1a00*/  MOV R75, R26 ;  /* 0x0000001a004b7202 */ /* 0x000fe20000000f00 */
[----:B------:R-:W-:Y:S01]  /*1a10*/  @P2 FFMA.FTZ R74, R6, R110, R25 ;  /* 0x0000006e064a2223 */ /* 0x000fe20000010019 */
[----:B------:R-:W-:Y:S01]  /*1a20*/  ISETP.GT.AND P4, PT, R104, RZ, PT ;  /* 0x000000ff6800720c */ /* 0x000fe20003f84270 */
[----:B------:R-:W-:Y:S01]  /*1a30*/  @P2 FFMA.FTZ R75, R6, R73, R26 ;  /* 0x00000049064b2223 */ /* 0x000fe2000001001a */
[----:B------:R-:W-:Y:S01]  /*1a40*/  FMUL.FTZ R73, R72, UR6 ;  /* 0x0000000648497c20 */ /* 0x000fe20008410000 */
[----:B------:R-:W-:-:S02]  /*1a50*/  FMUL.FTZ R72, R74, UR6 ;  /* 0x000000064a487c20 */ /* 0x000fc40008410000 */
[----:B------:R-:W-:Y:S02]  /*1a60*/  FMUL.FTZ R75, R75, UR6 ;  /* 0x000000064b4b7c20 */ /* 0x000fe40008410000 */
[----:B------:R-:W-:Y:S02]  /*1a70*/  SEL R64, R73, R64, P4 ;  /* 0x0000004049407207 */ /* 0x000fe40002000000 */
[----:B------:R-:W-:Y:S02]  /*1a80*/  SEL R65, R72, R65, P4 ;  /* 0x0000004148417207 */ /* 0x000fe40002000000 */
[----:B------:R-:W-:Y:S01]  /*1a90*/  SEL R66, R75, R66, P4 ;  /* 0x000000424b427207 */ /* 0x000fe20002000000 */
[----:B------:R-:W-:Y:S06]  /*1aa0*/  @!P3 BRA `(.L_x_6549) ;  /* 0x000000000070b947 */ /* 0x000fec0003800000 */
[----:B------:R-:W-:Y:S01]  /*1ab0*/  @P2 FFMA.FTZ R72, R10, R78, R79 ;  /* 0x0000004e0a482223 */ /* 0x000fe2000001004f */
[----:B------:R-:W-:-:S03]  /*1ac0*/  MOV R67, R27 ;  /* 0x0000001b00437202 */ /* 0x000fc60000000f00 */
[----:B------:R-:W-:-:S04]  /*1ad0*/  @P2 FADD.FTZ R72, R11, -R72 ;  /* 0x800000480b482221 */ /* 0x000fc80000010000 */
[----:B------:R-:W-:-:S04]  /*1ae0*/  @P2 FFMA.FTZ R67, R6, R72, R27 ;  /* 0x0000004806432223 */ /* 0x000fc8000001001b */
[----:B------:R-:W-:Y:S01]  /*1af0*/  FMUL.FTZ R67, R67, UR6 ;  /* 0x0000000643437c20 */ /* 0x000fe20008410000 */
[----:B------:R-:W-:Y:S06]  /*1b00*/  BRA `(.L_x_6549) ;  /* 0x0000000000587947 */ /* 0x000fec0003800000 */
.L_x_6550:
[-CC-:B------:R-:W-:Y:S01]  /*1b10*/  @P2 FFMA.FTZ R61, R3, R78.reuse, R79.reuse ;  /* 0x0000004e033d2223 */ /* 0x180fe2000001004f */
[----:B------:R-:W-:Y:S01]  /*1b20*/  ISETP.GT.AND P4, PT, R104, RZ, PT ;  /* 0x000000ff6800720c */ /* 0x000fe20003f84270 */
[-CC-:B------:R-:W-:Y:S01]  /*1b30*/  @P2 FFMA.FTZ R72, R8, R78.reuse, R79.reuse ;  /* 0x0000004e08482223 */ /* 0x180fe2000001004f */
[-CC-:B------:R-:W-:Y:S01]  /*1b40*/  @P2 FFMA.FTZ R74, R9, R78.reuse, R79.reuse ;  /* 0x0000004e094a2223 */ /* 0x180fe2000001004f */
        /* <DEDUP_REMOVED lines=13> */
[----:B------:R-:W-:-:S02]  /*1c20*/  UMOV UR6, UR12 ;  /* 0x0000000c00067c82 */ /* 0x000fc40008000000 */
[----:B------:R-:W-:Y:S01]  /*1c30*/  @P4 FMUL.FTZ R64, R60, UR6 ;  /* 0x000000063c404c20 */ /* 0x000fe20008410000 */
[----:B------:R-:W-:Y:S01]  /*1c40*/  @P4 FMUL.FTZ R65, R61, UR6 ;  /* 0x000000063d414c20 */ /* 0x000fe20008410000 */
[----:B------:R-:W-:Y:S01]  /*1c50*/  @P4 FMUL.FTZ R66, R62, UR6 ;  /* 0x000000063e424c20 */ /* 0x000fe20008410000 */
[----:B------:R-:W-:-:S07]  /*1c60*/  @P3 FMUL.FTZ R67, R63, UR6 ;  /* 0x000000063f433c20 */ /* 0x000fce0008410000 */
.L_x_6549:
        /* <DEDUP_REMOVED lines=10> */
[-CC-:B0-----:R-:W-:Y:S01]  /*1d10*/  @P2 FFMA.FTZ R63, R69, R78.reuse, R79.reuse ;  /* 0x0000004e453f2223 */ /* 0x181fe2000001004f */
[-CC-:B------:R-:W-:Y:S01]  /*1d20*/  @P2 FFMA.FTZ R72, R70, R78.reuse, R79.reuse ;  /* 0x0000004e46482223 */ /* 0x180fe2000001004f */
[----:B------:R-:W-:Y:S01]  /*1d30*/  @P2 FFMA.FTZ R74, R107, R78, R79 ;  /* 0x0000004e6b4a2223 */ /* 0x000fe2000001004f */
[----:B------:R-:W-:Y:S01]  /*1d40*/  MOV R60, R20 ;  /* 0x00000014003c7202 */ /* 0x000fe20000000f00 */
[----:B------:R-:W-:Y:S01]  /*1d50*/  @P2 FADD.FTZ R63, R68, -R63 ;  /* 0x8000003f443f2221 */ /* 0x000fe20000010000 */
[----:B------:R-:W-:Y:S01]  /*1d60*/  @P2 FADD.FTZ R72, R71, -R72 ;  /* 0x8000004847482221 */ /* 0x000fe20000010000 */
[----:B------:R-:W-:Y:S01]  /*1d70*/  @P2 FADD.FTZ R73, R105, -R74 ;  /* 0x8000004a69492221 */ /* 0x000fe20000010000 */
[----:B------:R-:W-:Y:S01]  /*1d80*/  MOV R61, R21 ;  /* 0x00000015003d7202 */ /* 0x000fe20000000f00 */
[C---:B------:R-:W-:Y:S01]  /*1d90*/  @P2 FFMA.FTZ R60, R6.reuse, R63, R20 ;  /* 0x0000003f063c2223 */ /* 0x040fe20000010014 */
[----:B------:R-:W-:Y:S01]  /*1da0*/  MOV R62, R22 ;  /* 0x00000016003e7202 */ /* 0x000fe20000000f00 */
[C---:B------:R-:W-:Y:S01]  /*1db0*/  @P2 FFMA.FTZ R62, R6.reuse, R73, R22 ;  /* 0x00000049063e2223 */ /* 0x040fe20000010016 */
[----:B------:R-:W-:Y:S01]  /*1dc0*/  @P2 FFMA.FTZ R61, R6, R72, R21 ;  /* 0x00000048063d2223 */ /* 0x000fe20000010015 */
[----:B------:R-:W-:Y:S01]  /*1dd0*/  @P2 FFMA.FTZ R74, R106, R78, R79 ;  /* 0x0000004e6a4a2223 */ /* 0x000fe2000001004f */
[----:B------:R-:W-:Y:S01]  /*1de0*/  FMUL.FTZ R75, R60, UR6 ;  /* 0x000000063c4b7c20 */ /* 0x000fe20008410000 */
[----:B------:R-:W-:Y:S01]  /*1df0*/  FMUL.FTZ R73, R62, UR6 ;  /* 0x000000063e497c20 */ /* 0x000fe20008410000 */
[----:B------:R-:W-:Y:S01]  /*1e00*/  FMUL.FTZ R72, R61, UR6 ;  /* 0x000000063d487c20 */ /* 0x000fe20008410000 */
[----:B------:R-:W-:Y:S01]  /*1e10*/  @P2 FADD.FTZ R74, R109, -R74 ;  /* 0x8000004a6d4a2221 */ /* 0x000fe20000010000 */
[----:B------:R-:W-:-:S02]  /*1e20*/  MOV R63, R23 ;  /* 0x00000017003f7202 */ /* 0x000fc40000000f00 */
[----:B------:R-:W-:Y:S01]  /*1e30*/  SEL R66, R73, R66, P4 ;  /* 0x0000004249427207 */ /* 0x000fe20002000000 */
[----:B------:R-:W-:Y:S01]  /*1e40*/  @P2 FFMA.FTZ R63, R6, R74, R23 ;  /* 0x0000004a063f2223 */ /* 0x000fe20000010017 */
[----:B------:R-:W-:Y:S02]  /*1e50*/  SEL R65, R72, R65, P4 ;  /* 0x0000004148417207 */ /* 0x000fe40002000000 */
[----:B------:R-:W-:Y:S01]  /*1e60*/  SEL R64, R75, R64, P4 ;  /* 0x000000404b407207 */ /* 0x000fe20002000000 */
[----:B------:R-:W-:Y:S06]  /*1e70*/  @!P3 BRA `(.L_x_6553) ;  /* 0x000000040030b947 */ /* 0x000fec0003800000 */
[----:B------:R-:W-:Y:S01]  /*1e80*/  FMUL.FTZ R67, R63, UR6 ;  /* 0x000000063f437c20 */ /* 0x000fe20008410000 */
[----:B------:R-:W-:Y:S06]  /*1e90*/  BRA `(.L_x_6553) ;  /* 0x0000000400287947 */ /* 0x000fec0003800000 */
.L_x_6552:
        /* <DEDUP_REMOVED lines=12> */
[----:B------:R-:W-:-:S02]  /*1f60*/  FMUL.FTZ R73, R72, UR6 ;  /* 0x0000000648497c20 */ /* 0x000fc40008410000 */
[----:B------:R-:W-:Y:S01]  /*1f70*/  FMUL.FTZ R72, R74, UR6 ;  /* 0x000000064a487c20 */ /* 0x000fe20008410000 */
        /* <DEDUP_REMOVED lines=11> */
.L_x_6551:
        /* <DEDUP_REMOVED lines=8> */
[----:B------:R-:W-:Y:S01]  /*20b0*/  ISETP.GT.AND P5, PT, R4, RZ, PT ;  /* 0x000000ff0400720c */ /* 0x000fe20003fa4270 */
[C---:B------:R-:W-:Y:S01]  /*20c0*/  FMUL.FTZ R60, R6.reuse, R61 ;  /* 0x0000003d063c7220 */ /* 0x040fe20000410000 */
[C---:B------:R-:W-:Y:S01]  /*20d0*/  FMUL.FTZ R61, R6.reuse, R63 ;  /* 0x0000003f063d7220 */ /* 0x040fe20000410000 */
[----:B------:R-:W-:Y:S01]  /*20e0*/  FMUL.FTZ R62, R6, R73 ;  /* 0x00000049063e7220 */ /* 0x000fe20000410000 */
[----:B------:R-:W-:-:S02]  /*20f0*/  FADD.FTZ R63, R109, -R72 ;  /* 0x800000486d3f7221 */ /* 0x000fc40000010000 */
[----:B------:R-:W-:Y:S02]  /*2100*/  FSEL R60, R60, RZ, P5 ;  /* 0x000000ff3c3c7208 */ /* 0x000fe40002800000 */
[----:B------:R-:W-:Y:S01]  /*2110*/  FSEL R61, R61, RZ, P5 ;  /* 0x000000ff3d3d7208 */ /* 0x000fe20002800000 */
[----:B------:R-:W-:Y:S01]  /*2120*/  FMUL.FTZ R74, R6, R63 ;  /* 0x0000003f064a7220 */ /* 0x000fe20000410000 */
[----:B------:R-:W-:Y:S01]  /*2130*/  FSEL R62, R62, RZ, P5 ;  /* 0x000000ff3e3e7208 */ /* 0x000fe20002800000 */
[----:B------:R-:W-:Y:S02]  /*2140*/  FMUL.FTZ R63, R60, UR6 ;  /* 0x000000063c3f7c20 */ /* 0x000fe40008410000 */
[----:B------:R-:W-:Y:S01]  /*2150*/  FMUL.FTZ R72, R61, UR6 ;  /* 0x000000063d487c20 */ /* 0x000fe20008410000 */
[----:B------:R-:W-:Y:S01]  /*2160*/  FSEL R74, R74, RZ, P5 ;  /* 0x000000ff4a4a7208 */ /* 0x000fe20002800000 */
[----:B------:R-:W-:Y:S01]  /*2170*/  FMUL.FTZ R73, R62, UR6 ;  /* 0x000000063e497c20 */ /* 0x000fe20008410000 */
[----:B------:R-:W-:-:S02]  /*2180*/  SEL R64, R63, R64, P4 ;  /* 0x000000403f407207 */ /* 0x000fc40002000000 */
[----:B------:R-:W-:Y:S02]  /*2190*/  SEL R65, R72, R65, P4 ;  /* 0x0000004148417207 */ /* 0x000fe40002000000 */
[----:B------:R-:W-:Y:S02]  /*21a0*/  SEL R66, R73, R66, P4 ;  /* 0x0000004249427207 */ /* 0x000fe40002000000 */
[----:B------:R-:W-:Y:S01]  /*21b0*/  MOV R63, R74 ;  /* 0x0000004a003f7202 */ /* 0x000fe20000000f00 */
[----:B------:R-:W-:Y:S06]  /*21c0*/  @!P3 BRA `(.L_x_6553) ;  /* 0x00000000005cb947 */ /* 0x000fec0003800000 */
[----:B------:R-:W-:Y:S01]  /*21d0*/  FMUL.FTZ R67, R74, UR6 ;  /* 0x000000064a437c20 */ /* 0x000fe20008410000 */
[----:B------:R-:W-:Y:S06]  /*21e0*/  BRA `(.L_x_6553) ;  /* 0x0000000000547947 */ /* 0x000fec0003800000 */
.L_x_6554:
[-CC-:B0-----:R-:W-:Y:S01]  /*21f0*/  FFMA.FTZ R73, R69, R78.reuse, R79.reuse ;  /* 0x0000004e45497223 */ /* 0x181fe2000001004f */
[-CC-:B------:R-:W-:Y:S01]  /*2200*/  FFMA.FTZ R72, R70, R78.reuse, R79.reuse ;  /* 0x0000004e46487223 */ /* 0x180fe2000001004f */
[-CC-:B------:R-:W-:Y:S01]  /*2210*/  FFMA.FTZ R74, R107, R78.reuse, R79.reuse ;  /* 0x0000004e6b4a7223 */ /* 0x180fe2000001004f */
[----:B------:R-:W-:Y:S01]  /*2220*/  @P3 FFMA.FTZ R104, R106, R78, R79 ;  /* 0x0000004e6a683223 */ /* 0x000fe2000001004f */
[----:B------:R-:W-:Y:S01]  /*2230*/  FADD.FTZ R73, R68, -R73 ;  /* 0x8000004944497221 */ /* 0x000fe20000010000 */
[----:B------:R-:W-:Y:S01]  /*2240*/  FADD.FTZ R75, R71, -R72 ;  /* 0x80000048474b7221 */ /* 0x000fe20000010000 */
[----:B------:R-:W-:Y:S01]  /*2250*/  FADD.FTZ R115, R105, -R74 ;  /* 0x8000004a69737221 */ /* 0x000fe20000010000 */
[----:B------:R-:W-:Y:S01]  /*2260*/  @P3 FADD.FTZ R117, R109, -R104 ;  /* 0x800000686d753221 */ /* 0x000fe20000010000 */
[C---:B------:R-:W-:Y:S01]  /*2270*/  FMUL.FTZ R72, R6.reuse, R73 ;  /* 0x0000004906487220 */ /* 0x040fe20000410000 */
[C---:B------:R-:W-:Y:S01]  /*2280*/  FMUL.FTZ R73, R6.reuse, R75 ;  /* 0x0000004b06497220 */ /* 0x040fe20000410000 */
[C---:B------:R-:W-:Y:S01]  /*2290*/  FMUL.FTZ R74, R6.reuse, R115 ;  /* 0x00000073064a7220 */ /* 0x040fe20000410000 */
[----:B------:R-:W-:Y:S01]  /*22a0*/  @P3 FMUL.FTZ R75, R6, R117 ;  /* 0x00000075064b3220 */ /* 0x000fe20000410000 */
[----:B------:R-:W-:-:S04]  /*22b0*/  ISETP.GT.AND P5, PT, R4, RZ, PT ;  /* 0x000000ff0400720c */ /* 0x000fc80003fa4270 */
[----:B------:R-:W-:Y:S02]  /*22c0*/  FSEL R72, R72, RZ, P5 ;  /* 0x000000ff48487208 */ /* 0x000fe40002800000 */
[----:B------:R-:W-:Y:S02]  /*22d0*/  FSEL R73, R73, RZ, P5 ;  /* 0x000000ff49497208 */ /* 0x000fe40002800000 */
[----:B------:R-:W-:Y:S01]  /*22e0*/  FSEL R74, R74, RZ, P5 ;  /* 0x000000ff4a4a7208 */ /* 0x000fe20002800000 */
[----:B------:R-:W-:Y:S01]  /*22f0*/  @P4 FMUL.FTZ R64, R72, UR6 ;  /* 0x0000000648404c20 */ /* 0x000fe20008410000 */
[----:B------:R-:W-:Y:S01]  /*2300*/  @P3 FSEL R75, R75, RZ, P5 ;  /* 0x000000ff4b4b3208 */ /* 0x000fe20002800000 */
[----:B------:R-:W-:Y:S02]  /*2310*/  @P4 FMUL.FTZ R65, R73, UR6 ;  /* 0x0000000649414c20 */ /* 0x000fe40008410000 */
[----:B------:R-:W-:Y:S02]  /*2320*/  @P4 FMUL.FTZ R66, R74, UR6 ;  /* 0x000000064a424c20 */ /* 0x000fe40008410000 */
[----:B------:R-:W-:-:S07]  /*2330*/  @P3 FMUL.FTZ R67, R75, UR6 ;  /* 0x000000064b433c20 */ /* 0x000fce0008410000 */
.L_x_6553:
[----:B------:R-:W0:Y:S01]  /*2340*/  @P1 LDC.64 R74, c[0x0][0x478] ;  /* 0x00011e00ff4a1b82 */ /* 0x000e220000000a00 */
[----:B------:R-:W-:Y:S02]  /*2350*/  @P1 IADD3 R115, PT, PT, R76, 0x80, RZ ;  /* 0x000000804c731810 */ /* 0x000fe40007ffe0ff */
[----:B------:R-:W-:-:S05]  /*2360*/  @P3 IADD3 R117, PT, PT, R77, 0x80, RZ ;  /* 0x000000804d753810 */ /* 0x000fca0007ffe0ff */
[----:B------:R-:W1:Y:S01]  /*2370*/  @P3 LDC.64 R72, c[0x0][0x468] ;  /* 0x00011a00ff483b82 */ /* 0x000e620000000a00 */
[----:B0-----:R-:W-:-:S05]  /*2380*/  @P1 IMAD.WIDE.U32 R74, R115, 0x10, R74 ;  /* 0x00000010734a1825 */ /* 0x001fca00078e004a */
[----:B------:R0:W-:Y:S01]  /*2390*/  @P1 STG.E.128 desc[UR14][R74.64], R60 ;  /* 0x0000003c4a001986 */ /* 0x0001e2000c101d0e */
[----:B-1----:R-:W-:-:S05]  /*23a0*/  @P3 IMAD.WIDE.U32 R72, R117, 0x10, R72 ;  /* 0x0000001075483825 */ /* 0x002fca00078e0048 */
        /* <DEDUP_REMOVED lines=28> */
.L_x_6556:
        /* <DEDUP_REMOVED lines=25> */
.L_x_6555:
        /* <DEDUP_REMOVED lines=28> */
.L_x_6558:
[-CC-:B0-----:R-:W-:Y:S01]  /*28c0*/  FFMA.FTZ R73, R81, R78.reuse, R79.reuse ;  /* 0x0000004e51497223 */ /* 0x181fe2000001004f */
[-CC-:B------:R-:W-:Y:S01]  /*28d0*/  FFMA.FTZ R72, R82, R78.reuse, R79.reuse ;  /* 0x0000004e52487223 */ /* 0x180fe2000001004f */
[-CC-:B------:R-:W-:Y:S01]  /*28e0*/  FFMA.FTZ R115, R85, R78.reuse, R79.reuse ;  /* 0x0000004e55737223 */ /* 0x180fe2000001004f */
[----:B------:R-:W-:Y:S01]  /*28f0*/  @P3 FFMA.FTZ R117, R108, R78, R79 ;  /* 0x0000004e6c753223 */ /* 0x000fe2000001004f */
[----:B------:R-:W-:Y:S01]  /*2900*/  FADD.FTZ R73, R80, -R73 ;  /* 0x8000004950497221 */ /* 0x000fe20000010000 */
[----:B------:R-:W-:Y:S01]  /*2910*/  FADD.FTZ R75, R83, -R72 ;  /* 0x80000048534b7221 */ /* 0x000fe20000010000 */
[----:B------:R-:W-:Y:S01]  /*2920*/  ISETP.GT.AND P5, PT, R4, RZ, PT ;  /* 0x000000ff0400720c */ /* 0x000fe20003fa4270 */
[----:B------:R-:W-:Y:S01]  /*2930*/  FADD.FTZ R115, R84, -R115 ;  /* 0x8000007354737221 */ /* 0x000fe20000010000 */
[----:B------:R-:W-:Y:S01]  /*2940*/  FMUL.FTZ R72, R6, R73 ;  /* 0x0000004906487220 */ /* 0x000fe20000410000 */
[----:B------:R-:W-:Y:S01]  /*2950*/  @P3 FADD.FTZ R117, R86, -R117 ;  /* 0x8000007556753221 */ /* 0x000fe20000010000 */
[C---:B------:R-:W-:Y:S01]  /*2960*/  FMUL.FTZ R73, R6.reuse, R75 ;  /* 0x0000004b06497220 */ /* 0x040fe20000410000 */
[----:B------:R-:W-:-:S02]  /*2970*/  FMUL.FTZ R74, R6, R115 ;  /* 0x00000073064a7220 */ /* 0x000fc40000410000 */
[----:B------:R-:W-:Y:S01]  /*2980*/  FSEL R72, R72, RZ, P5 ;  /* 0x000000ff48487208 */ /* 0x000fe20002800000 */
[----:B------:R-:W-:Y:S01]  /*2990*/  @P3 FMUL.FTZ R117, R6, R117 ;  /* 0x0000007506753220 */ /* 0x000fe20000410000 */
[----:B------:R-:W-:Y:S02]  /*29a0*/  FSEL R73, R73, RZ, P5 ;  /* 0x000000ff49497208 */ /* 0x000fe40002800000 */
[----:B------:R-:W-:Y:S01]  /*29b0*/  FSEL R74, R74, RZ, P5 ;  /* 0x000000ff4a4a7208 */ /* 0x000fe20002800000 */
[----:B------:R-:W-:Y:S01]  /*29c0*/  @P4 FMUL.FTZ R64, R72, UR6 ;  /* 0x0000000648404c20 */ /* 0x000fe20008410000 */
[----:B------:R-:W-:Y:S01]  /*29d0*/  @P3 FSEL R72, R117, RZ, P5 ;  /* 0x000000ff75483208 */ /* 0x000fe20002800000 */
[----:B------:R-:W-:Y:S02]  /*29e0*/  @P4 FMUL.FTZ R65, R73, UR6 ;  /* 0x0000000649414c20 */ /* 0x000fe40008410000 */
[----:B------:R-:W-:Y:S02]  /*29f0*/  @P4 FMUL.FTZ R66, R74, UR6 ;  /* 0x000000064a424c20 */ /* 0x000fe40008410000 */
[----:B------:R-:W-:-:S07]  /*2a00*/  @P3 FMUL.FTZ R67, R72, UR6 ;  /* 0x0000000648433c20 */ /* 0x000fce0008410000 */
.L_x_6557:
        /* <DEDUP_REMOVED lines=35> */
.L_x_6560:
        /* <DEDUP_REMOVED lines=25> */
.L_x_6559:
        /* <DEDUP_REMOVED lines=28> */
.L_x_6562:
[----:B------:R-:W-:Y:S01]  /*2f90*/  ISETP.GT.AND P0, PT, R4, RZ, PT ;  /* 0x000000ff0400720c */ /* 0x000fe20003f04270 */
[-CC-:B0-----:R-:W-:Y:S01]  /*2fa0*/  FFMA.FTZ R73, R87, R78.reuse, R79.reuse ;  /* 0x0000004e57497223 */ /* 0x181fe2000001004f */
        /* <DEDUP_REMOVED lines=10> */
[----:B------:R-:W-:-:S02]  /*3050*/  FMUL.FTZ R115, R6, R115 ;  /* 0x0000007306737220 */ /* 0x000fc40000410000 */
[----:B------:R-:W-:Y:S02]  /*3060*/  FSEL R73, R73, RZ, P0 ;  /* 0x000000ff49497208 */ /* 0x000fe40000000000 */
[----:B------:R-:W-:Y:S02]  /*3070*/  FSEL R75, R75, RZ, P0 ;  /* 0x000000ff4b4b7208 */ /* 0x000fe40000000000 */
[----:B------:R-:W-:Y:S01]  /*3080*/  FSEL R79, R79, RZ, P0 ;  /* 0x000000ff4f4f7208 */ /* 0x000fe20000000000 */
[----:B------:R-:W-:Y:S01]  /*3090*/  @P4 FMUL.FTZ R64, R73, UR6 ;  /* 0x0000000649404c20 */ /* 0x000fe20008410000 */
[----:B------:R-:W-:Y:S01]  /*30a0*/  FSEL R115, R115, RZ, P0 ;  /* 0x000000ff73737208 */ /* 0x000fe20000000000 */
[----:B------:R-:W-:Y:S02]  /*30b0*/  @P4 FMUL.FTZ R65, R75, UR6 ;  /* 0x000000064b414c20 */ /* 0x000fe40008410000 */
[----:B------:R-:W-:Y:S02]  /*30c0*/  @P4 FMUL.FTZ R66, R79, UR6 ;  /* 0x000000064f424c20 */ /* 0x000fe40008410000 */
[----:B------:R-:W-:-:S07]  /*30d0*/  @P3 FMUL.FTZ R67, R115, UR6 ;  /* 0x0000000673433c20 */ /* 0x000fce0008410000 */
.L_x_6561:
        /* <DEDUP_REMOVED lines=13> */
.L_x_6542:
        /* <DEDUP_REMOVED lines=8> */
[----:B---3--:R-:W-:-:S05]  /*3230*/  IMAD.WIDE.U32 R4, R95, 0x10, R4 ;  /* 0x000000105f047825 */ /* 0x008fca00078e0004 */
        /* <DEDUP_REMOVED lines=8> */
.L_x_6564:
        /* <DEDUP_REMOVED lines=12> */
.L_x_8129:


//--------------------- .text._ZN10layer_norm13ln_bwd_kernelINS_13Kernel_traitsI6__halfffffjLj2048ELj1ELj1ELj4ELj16ENS_18Kernel_traits_baseILj2048ES2_ffffjLj128EEEEELb0ELb1ELb0ELb0EEEvNS_9BwdParamsE --------------------------
	.section	.text._ZN10layer_norm13ln_bwd_kernelINS_13Kernel_traitsI6__halfffffjLj2048ELj1ELj1ELj4ELj16ENS_18Kernel_traits_baseILj2048ES2_ffffjLj128EEEEELb0ELb1ELb0ELb0EEEvNS_9BwdParamsE,"ax",@progbits
	.align	128
        .global         _ZN10layer_norm13ln_bwd_kernelINS_13Kernel_traitsI6__halfffffjLj2048ELj1ELj1ELj4ELj16ENS_18Kernel_traits_baseILj2048ES2_ffffjLj128EEEEELb0ELb1ELb0ELb0EEEvNS_9BwdParamsE
        .type           _ZN10layer_norm13ln_bwd_kernelINS_13Kernel_traitsI6__halfffffjLj2048ELj1ELj1ELj4ELj16ENS_18Kernel_traits_baseILj2048ES2_ffffjLj128EEEEELb0ELb1ELb0ELb0EEEvNS_9BwdParamsE,@function
        .size           _ZN10layer_norm13ln_bwd_kernelINS_13Kernel_traitsI6__halfffffjLj2048ELj1ELj1ELj4ELj16ENS_18Kernel_traits_baseILj2048ES2_ffffjLj128EEEEELb0ELb1ELb0ELb0EEEvNS_9BwdParamsE,(.L_x_8130 - _ZN10layer_norm13ln_bwd_kernelINS_13Kernel_traitsI6__halfffffjLj2048ELj1ELj1ELj4ELj16ENS_18Kernel_traits_baseILj2048ES2_ffffjLj128EEEEELb0ELb1ELb0ELb0EEEvNS_9BwdParamsE)
        .other          _ZN10layer_norm13ln_bwd_kernelINS_13Kernel_traitsI6__halfffffjLj2048ELj1ELj1ELj4ELj16ENS_18Kernel_traits_baseILj2048ES2_ffffjLj128EEEEELb0ELb1ELb0ELb0EEEvNS_9BwdParamsE,@"STO_CUDA_ENTRY STV_DEFAULT"
_ZN10layer_norm13ln_bwd_kernelINS_13Kernel_traitsI6__halfffffjLj2048ELj1ELj1ELj4ELj16ENS_18Kernel_traits_baseILj2048ES2_ffffjLj128EEEEELb0ELb1ELb0ELb0EEEvNS_9BwdParamsE:
.text._ZN10layer_norm13ln_bwd_kernelINS_13Kernel_traitsI6__halfffffjLj2048ELj1ELj1ELj4ELj16ENS_18Kernel_traits_baseILj2048ES2_ffffjLj128EEEEELb0ELb1ELb0ELb0EEEvNS_9BwdParamsE:
        /* <DEDUP_REMOVED lines=13> */
[C---:B------:R-:W-:Y:S02]  /*00d0*/  ISETP.GE.U32.AND P2, PT, R9.reuse, 0x80, PT ;  /* 0x000000800900780c */ /* 0x040fe40003f46070 */
[C---:B------:R-:W-:Y:S02]  /*00e0*/  ISETP.GE.U32.AND P4, PT, R9.reuse, 0x180, PT ;  /* 0x000001800900780c */ /* 0x040fe40003f86070 */
[----:B------:R-:W-:-:S07]  /*00f0*/  ISETP.GE.U32.AND P3, PT, R9, 0x200, PT ;  /* 0x000002000900780c */ /* 0x000fce0003f66070 */
[----:B------:R-:W0:Y:S02]  /*0100*/  @P5 LDC.64 R6, c[0x0][0x3d0] ;  /* 0x0000f400ff065b82 */ /* 0x000e240000000a00 */
[----:B------:R-:W-:-:S06]  /*0110*/  @P2 LOP3.LUT R35, R10, 0x80, RZ, 0xfc, !PT ;  /* 0x000000800a232812 */ /* 0x000fcc00078efcff */
[----:B------:R-:W3:Y:S08]  /*0120*/  @P5 LDC.64 R14, c[0x0][0x3e8] ;  /* 0x0000fa00ff0e5b82 */ /* 0x000ef00000000a00 */
[----:B------:R-:W4:Y:S08]  /*0130*/  @P2 LDC.64 R2, c[0x0][0x3d0] ;  /* 0x0000f400ff022b82 */ /* 0x000f300000000a00 */
[----:B------:R-:W1:Y:S01]  /*0140*/  @P2 LDC.64 R4, c[0x0][0x3e8] ;  /* 0x0000fa00ff042b82 */ /* 0x000e620000000a00 */
[----:B0-----:R-:W-:-:S05]  /*0150*/  @P5 IMAD.WIDE.U32 R6, R35, 0x8, R6 ;  /* 0x0000000823065825 */ /* 0x001fca00078e0006 */
[----:B--2---:R-:W5:Y:S01]  /*0160*/  @P5 LDG.E.64 R12, desc[UR8][R6.64] ;  /* 0x00000008060c5981 */ /* 0x004f62000c1e1b00 */
[C---:B---3--:R-:W-:Y:S01]  /*0170*/  @P5 IMAD.WIDE.U32 R14, R35.reuse, 0x8, R14 ;  /* 0x00000008230e5825 */ /* 0x048fe200078e000e */
[----:B------:R-:W0:Y:S01]  /*0180*/  @P4 LDC.64 R24, c[0x0][0x3d0] ;  /* 0x0000f400ff184b82 */ /* 0x000e220000000a00 */
[----:B------:R-:W-:-:S03]  /*0190*/  @P5 IADD3 R35, PT, PT, R35, 0x80, RZ ;  /* 0x0000008023235810 */ /* 0x000fc60007ffe0ff */
[----:B------:R-:W5:Y:S01]  /*01a0*/  @P5 LDG.E.64 R16, desc[UR8][R14.64] ;  /* 0x000000080e105981 */ /* 0x000f62000c1e1b00 */
[----:B----4-:R-:W-:-:S03]  /*01b0*/  @P2 IMAD.WIDE.U32 R2, R10, 0x8, R2 ;  /* 0x000000080a022825 */ /* 0x010fc600078e0002 */
[----:B------:R-:W2:Y:S02]  /*01c0*/  @P4 LDC.64 R26, c[0x0][0x3e8] ;  /* 0x0000fa00ff1a4b82 */ /* 0x000ea40000000a00 */
[----:B------:R-:W5:Y:S01]  /*01d0*/  @P2 LDG.E.64 R22, desc[UR8][R2.64] ;  /* 0x0000000802162981 */ /* 0x000f62000c1e1b00 */
[----:B-1----:R-:W-:-:S05]  /*01e0*/  @P2 IMAD.WIDE.U32 R4, R10, 0x8, R4 ;  /* 0x000000080a042825 */ /* 0x002fca00078e0004 */
[----:B------:R-:W1:Y:S01]  /*01f0*/  @P3 LDC.64 R30, c[0x0][0x3d0] ;  /* 0x0000f400ff1e3b82 */ /* 0x000e620000000a00 */
[----:B------:R-:W5:Y:S07]  /*0200*/  @P2 LDG.E.64 R100, desc[UR8][R4.64] ;  /* 0x0000000804642981 */ /* 0x000f6e000c1e1b00 */
[----:B------:R-:W3:Y:S01]  /*0210*/  @P3 LDC.64 R32, c[0x0][0x3e8] ;  /* 0x0000fa00ff203b82 */ /* 0x000ee20000000a00 */
[----:B0-----:R-:W-:Y:S01]  /*0220*/  @P4 IMAD.WIDE.U32 R24, R35, 0x8, R24 ;  /* 0x0000000823184825 */ /* 0x001fe200078e0018 */
[----:B------:R-:W-:Y:S01]  /*0230*/  UISETP.GE.AND UP0, UPT, UR7, UR4, UPT ;  /* 0x000000040700728c */ /* 0x000fe2000bf06270 */
[----:B------:R-:W-:-:S02]  /*0240*/  CS2R R36, SRZ ;  /* 0x0000000000247805 */ /* 0x000fc4000001ff00 */
[----:B------:R-:W-:Y:S02]  /*0250*/  CS2R R38, SRZ ;  /* 0x0000000000267805 */ /* 0x000fe4000001ff00 */
[----:B------:R-:W-:Y:S01]  /*0260*/  CS2R R40, SRZ ;  /* 0x0000000000287805 */ /* 0x000fe2000001ff00 */
[----:B------:R0:W5:Y:S01]  /*0270*/  @P4 LDG.E.64 R18, desc[UR8][R24.64] ;  /* 0x0000000818124981 */ /* 0x000162000c1e1b00 */
[C---:B--2---:R-:W-:Y:S01]  /*0280*/  @P4 IMAD.WIDE.U32 R28, R35.reuse, 0x8, R26 ;  /* 0x00000008231c4825 */ /* 0x044fe200078e001a */
[----:B------:R-:W-:Y:S02]  /*0290*/  @P4 IADD3 R35, PT, PT, R35, 0x80, RZ ;  /* 0x0000008023234810 */ /* 0x000fe40007ffe0ff */
[----:B------:R-:W-:Y:S02]  /*02a0*/  CS2R R26, SRZ ;  /* 0x00000000001a7805 */ /* 0x000fe4000001ff00 */
[----:B------:R-:W-:Y:S02]  /*02b0*/  CS2R R42, SRZ ;  /* 0x00000000002a7805 */ /* 0x000fe4000001ff00 */
[----:B------:R-:W-:Y:S01]  /*02c0*/  CS2R R44, SRZ ;  /* 0x00000000002c7805 */ /* 0x000fe2000001ff00 */
[----:B------:R2:W5:Y:S01]  /*02d0*/  @P4 LDG.E.64 R20, desc[UR8][R28.64] ;  /* 0x000000081c144981 */ /* 0x000562000c1e1b00 */
[----:B-1----:R-:W-:Y:S01]  /*02e0*/  @P3 IMAD.WIDE.U32 R30, R35, 0x8, R30 ;  /* 0x00000008231e3825 */ /* 0x002fe200078e001e */
[----:B0-----:R-:W-:-:S02]  /*02f0*/  CS2R R24, SRZ ;  /* 0x0000000000187805 */ /* 0x001fc4000001ff00 */
[----:B------:R-:W-:Y:S02]  /*0300*/  CS2R R46, SRZ ;  /* 0x00000000002e7805 */ /* 0x000fe4000001ff00 */
[----:B------:R-:W-:Y:S02]  /*0310*/  CS2R R48, SRZ ;  /* 0x0000000000307805 */ /* 0x000fe4000001ff00 */
[----:B------:R-:W-:Y:S01]  /*0320*/  CS2R R50, SRZ ;  /* 0x0000000000327805 */ /* 0x000fe2000001ff00 */
[----:B------:R0:W5:Y:S01]  /*0330*/  @P3 LDG.E.64 R72, desc[UR8][R30.64] ;  /* 0x000000081e483981 */ /* 0x000162000c1e1b00 */
[----:B---3--:R-:W-:Y:S01]  /*0340*/  @P3 IMAD.WIDE.U32 R32, R35, 0x8, R32 ;  /* 0x0000000823203825 */ /* 0x008fe200078e0020 */
[----:B--2---:R-:W-:Y:S02]  /*0350*/  CS2R R28, SRZ ;  /* 0x00000000001c7805 */ /* 0x004fe4000001ff00 */
[----:B------:R-:W-:Y:S02]  /*0360*/  CS2R R34, SRZ ;  /* 0x0000000000227805 */ /* 0x000fe4000001ff00 */
[----:B------:R-:W-:-:S02]  /*0370*/  CS2R R52, SRZ ;  /* 0x0000000000347805 */ /* 0x000fc4000001ff00 */
[----:B------:R-:W-:Y:S01]  /*0380*/  CS2R R54, SRZ ;  /* 0x0000000000367805 */ /* 0x000fe2000001ff00 */
[----:B------:R1:W5:Y:S01]  /*0390*/  @P3 LDG.E.64 R74, desc[UR8][R32.64] ;  /* 0x00000008204a3981 */ /* 0x000362000c1e1b00 */
[----:B------:R-:W-:Y:S02]  /*03a0*/  CS2R R56, SRZ ;  /* 0x0000000000387805 */ /* 0x000fe4000001ff00 */
[----:B0-----:R-:W-:Y:S02]  /*03b0*/  CS2R R30, SRZ ;  /* 0x00000000001e7805 */ /* 0x001fe4000001ff00 */
[----:B------:R-:W-:Y:S02]  /*03c0*/  CS2R R58, SRZ ;  /* 0x00000000003a7805 */ /* 0x000fe4000001ff00 */
[----:B------:R-:W-:Y:S02]  /*03d0*/  CS2R R60, SRZ ;  /* 0x00000000003c7805 */ /* 0x000fe4000001ff00 */
[----:B------:R-:W-:-:S02]  /*03e0*/  CS2R R62, SRZ ;  /* 0x00000000003e7805 */ /* 0x000fc4000001ff00 */
[----:B------:R-:W-:Y:S02]  /*03f0*/  CS2R R64, SRZ ;  /* 0x0000000000407805 */ /* 0x000fe4000001ff00 */
[----:B------:R-:W-:Y:S02]  /*0400*/  CS2R R66, SRZ ;  /* 0x0000000000427805 */ /* 0x000fe4000001ff00 */
[----:B------:R-:W-:Y:S02]  /*0410*/  CS2R R68, SRZ ;  /* 0x0000000000447805 */ /* 0x000fe4000001ff00 */
[----:B------:R-:W-:Y:S02]  /*0420*/  CS2R R70, SRZ ;  /* 0x0000000000467805 */ /* 0x000fe4000001ff00 */
[----:B-1----:R-:W-:Y:S01]  /*0430*/  CS2R R32, SRZ ;  /* 0x0000000000207805 */ /* 0x002fe2000001ff00 */
[----:B------:R-:W-:Y:S06]  /*0440*/  BRA.U UP0, `(.L_x_6565) ;  /* 0x0000003900dc7547 */ /* 0x000fec000b800000 */
[----:B-----5:R-:W-:Y:S02]  /*0450*/  SHF.R.U32.HI R2, RZ, 0x10, R13 ;  /* 0x00000010ff027819 */ /* 0x020fe4000001160d */
[----:B------:R-:W-:Y:S02]  /*0460*/  CS2R R24, SRZ ;  /* 0x0000000000187805 */ /* 0x000fe4000001ff00 */
[----:B------:R-:W-:Y:S02]  /*0470*/  SHF.R.U64 R3, R18, 0x10, R19 ;  /* 0x0000001012037819 */ /* 0x000fe40000001213 */
[----:B------:R-:W-:Y:S02]  /*0480*/  CS2R R26, SRZ ;  /* 0x00000000001a7805 */ /* 0x000fe4000001ff00 */
[----:B------:R-:W-:Y:S02]  /*0490*/  MOV R121, R13 ;  /* 0x0000000d00797202 */ /* 0x000fe40000000f00 */
[----:B------:R-:W-:-:S02]  /*04a0*/  CS2R R28, SRZ ;  /* 0x00000000001c7805 */ /* 0x000fc4000001ff00 */
[----:B------:R-:W-:Y:S02]  /*04b0*/  MOV R124, R18 ;  /* 0x00000012007c7202 */ /* 0x000fe40000000f00 */
[----:B------:R-:W-:Y:S02]  /*04c0*/  CS2R R30, SRZ ;  /* 0x00000000001e7805 */ /* 0x000fe4000001ff00 */
[----:B------:R-:W-:Y:S02]  /*04d0*/  PRMT R121, R121, 0x5410, R2 ;  /* 0x0000541079797816 */ /* 0x000fe40000000002 */
[----:B------:R-:W-:Y:S02]  /*04e0*/  CS2R R32, SRZ ;  /* 0x0000000000207805 */ /* 0x000fe4000001ff00 */
[----:B------:R-:W-:Y:S02]  /*04f0*/  PRMT R124, R124, 0x5410, R3 ;  /* 0x000054107c7c7816 */ /* 0x000fe40000000003 */
[----:B------:R-:W-:Y:S01]  /*0500*/  CS2R R34, SRZ ;  /* 0x0000000000227805 */ /* 0x000fe2000001ff00 */
[----:B------:R-:W0:Y:S01]  /*0510*/  LDC.64 R2, c[0x0][0x3e0] ;  /* 0x0000f800ff027b82 */ /* 0x000e220000000a00 */
[----:B------:R-:W-:-:S02]  /*0520*/  MOV R120, R12 ;  /* 0x0000000c00787202 */ /* 0x000fc40000000f00 */
[----:B------:R-:W-:Y:S02]  /*0530*/  CS2R R36, SRZ ;  /* 0x0000000000247805 */ /* 0x000fe4000001ff00 */
[----:B------:R-:W-:Y:S02]  /*0540*/  SHF.R.U64 R0, R12, 0x10, R13 ;  /* 0x000000100c007819 */ /* 0x000fe4000000120d */
[----:B------:R-:W-:Y:S02]  /*0550*/  CS2R R38, SRZ ;  /* 0x0000000000267805 */ /* 0x000fe4000001ff00 */
[----:B------:R-:W-:Y:S02]  /*0560*/  SHF.R.U64 R134, R22, 0x10, R23 ;  /* 0x0000001016867819 */ /* 0x000fe40000001217 */
[----:B------:R-:W-:Y:S02]  /*0570*/  CS2R R40, SRZ ;  /* 0x0000000000287805 */ /* 0x000fe4000001ff00 */
[----:B------:R-:W-:-:S02]  /*0580*/  PRMT R120, R120, 0x5410, R0 ;  /* 0x0000541078787816 */ /* 0x000fc40000000000 */
[----:B------:R-:W-:Y:S02]  /*0590*/  CS2R R42, SRZ ;  /* 0x00000000002a7805 */ /* 0x000fe4000001ff00 */
[----:B------:R-:W-:Y:S02]  /*05a0*/  SHF.R.U32.HI R0, RZ, 0x10, R23 ;  /* 0x00000010ff007819 */ /* 0x000fe40000011617 */
[----:B------:R-:W-:Y:S02]  /*05b0*/  CS2R R44, SRZ ;  /* 0x00000000002c7805 */ /* 0x000fe4000001ff00 */
[----:B------:R-:W-:Y:S02]  /*05c0*/  MOV R129, R17 ;  /* 0x0000001100817202 */ /* 0x000fe40000000f00 */
[----:B------:R-:W-:Y:S02]  /*05d0*/  CS2R R46, SRZ ;  /* 0x00000000002e7805 */ /* 0x000fe4000001ff00 */
[----:B------:R-:W-:-:S02]  /*05e0*/  SHF.R.U32.HI R8, RZ, 0x10, R17 ;  /* 0x00000010ff087819 */ /* 0x000fc40000011611 */
[----:B------:R-:W-:Y:S02]  /*05f0*/  CS2R R48, SRZ ;  /* 0x0000000000307805 */ /* 0x000fe4000001ff00 */
[----:B------:R-:W-:Y:S02]  /*0600*/  PRMT R134, R134, 0x5410, R0 ;  /* 0x0000541086867816 */ /* 0x000fe40000000000 */
[----:B------:R-:W-:Y:S02]  /*0610*/  CS2R R50, SRZ ;  /* 0x0000000000327805 */ /* 0x000fe4000001ff00 */
[----:B------:R-:W-:Y:S02]  /*0620*/  MOV R125, R19 ;  /* 0x00000013007d7202 */ /* 0x000fe40000000f00 */
[----:B------:R-:W-:Y:S02]  /*0630*/  CS2R R52, SRZ ;  /* 0x0000000000347805 */ /* 0x000fe4000001ff00 */
[----:B------:R-:W-:-:S02]  /*0640*/  SHF.R.U32.HI R4, RZ, 0x10, R19 ;  /* 0x00000010ff047819 */ /* 0x000fc40000011613 */
[----:B------:R-:W-:Y:S02]  /*0650*/  CS2R R54, SRZ ;  /* 0x0000000000367805 */ /* 0x000fe4000001ff00 */
[----:B------:R-:W-:Y:S02]  /*0660*/  MOV R126, R72 ;  /* 0x00000048007e7202 */ /* 0x000fe40000000f00 */
[----:B------:R-:W-:Y:S02]  /*0670*/  CS2R R56, SRZ ;  /* 0x0000000000387805 */ /* 0x000fe4000001ff00 */
[----:B------:R-:W-:Y:S02]  /*0680*/  SHF.R.U64 R5, R72, 0x10, R73 ;  /* 0x0000001048057819 */ /* 0x000fe40000001249 */
[----:B------:R-:W-:Y:S02]  /*0690*/  CS2R R58, SRZ ;  /* 0x00000000003a7805 */ /* 0x000fe4000001ff00 */
[----:B------:R-:W-:-:S02]  /*06a0*/  MOV R127, R73 ;  /* 0x00000049007f7202 */ /* 0x000fc40000000f00 */
[----:B------:R-:W-:Y:S02]  /*06b0*/  CS2R R60, SRZ ;  /* 0x00000000003c7805 */ /* 0x000fe4000001ff00 */
[----:B------:R-:W-:Y:S02]  /*06c0*/  SHF.R.U32.HI R6, RZ, 0x10, R73 ;  /* 0x00000010ff067819 */ /* 0x000fe40000011649 */
[----:B------:R-:W-:Y:S02]  /*06d0*/  CS2R R62, SRZ ;  /* 0x00000000003e7805 */ /* 0x000fe4000001ff00 */
[----:B------:R-:W-:Y:S02]  /*06e0*/  MOV R128, R16 ;  /* 0x0000001000807202 */ /* 0x000fe40000000f00 */
[----:B------:R-:W-:Y:S02]  /*06f0*/  CS2R R64, SRZ ;  /* 0x0000000000407805 */ /* 0x000fe4000001ff00 */
[----:B------:R-:W-:-:S02]  /*0700*/  SHF.R.U64 R7, R16, 0x10, R17 ;  /* 0x0000001010077819 */ /* 0x000fc40000001211 */
[----:B------:R-:W-:Y:S02]  /*0710*/  CS2R R66, SRZ ;  /* 0x0000000000427805 */ /* 0x000fe4000001ff00 */
[----:B------:R-:W-:Y:S02]  /*0720*/  MOV R130, R20 ;  /* 0x0000001400827202 */ /* 0x000fe40000000f00 */
[----:B------:R-:W-:Y:S02]  /*0730*/  CS2R R68, SRZ ;  /* 0x0000000000447805 */ /* 0x000fe4000001ff00 */
[--C-:B------:R-:W-:Y:S02]  /*0740*/  SHF.R.U64 R11, R20, 0x10, R21.reuse ;  /* 0x00000010140b7819 */ /* 0x100fe40000001215 */
[----:B------:R-:W-:Y:S02]  /*0750*/  CS2R R70, SRZ ;  /* 0x0000000000467805 */ /* 0x000fe4000001ff00 */
[----:B------:R-:W-:Y:S01]  /*0760*/  MOV R131, R21 ;  /* 0x0000001500837202 */ /* 0x000fe20000000f00 */
[----:B------:R-:W1:Y:S01]  /*0770*/  LDCU.U8 UR10, c[0x0][0x410] ;  /* 0x00008200ff0a77ac */ /* 0x000e620008000000 */
[----:B------:R-:W-:-:S02]  /*0780*/  SHF.R.U32.HI R12, RZ, 0x10, R21 ;  /* 0x00000010ff0c7819 */ /* 0x000fc40000011615 */
[----:B------:R-:W-:Y:S01]  /*0790*/  MOV R132, R74 ;  /* 0x0000004a00847202 */ /* 0x000fe20000000f00 */
[----:B------:R-:W-:Y:S01]  /*07a0*/  UPLOP3.LUT UP1, UPT, UPT, UPT, UPT, 0x40, 0x4 ;  /* 0x000000000004789c */ /* 0x000fe20003f2e870 */
[--C-:B------:R-:W-:Y:S01]  /*07b0*/  SHF.R.U64 R13, R74, 0x10, R75.reuse ;  /* 0x000000104a0d7819 */ /* 0x100fe2000000124b */
[----:B------:R-:W2:Y:S01]  /*07c0*/  LDCU UR11, c[0x0][0x400] ;  /* 0x00008000ff0b77ac */ /* 0x000ea20008000800 */
[----:B------:R-:W-:Y:S02]  /*07d0*/  MOV R133, R75 ;  /* 0x0000004b00857202 */ /* 0x000fe40000000f00 */
[----:B------:R-:W-:Y:S01]  /*07e0*/  SHF.R.U32.HI R14, RZ, 0x10, R75 ;  /* 0x00000010ff0e7819 */ /* 0x000fe2000001164b */
[----:B------:R-:W3:Y:S01]  /*07f0*/  LDCU.64 UR14, c[0x0][0x478] ;  /* 0x00008f00ff0e77ac */ /* 0x000ee20008000a00 */
[--C-:B------:R-:W-:Y:S02]  /*0800*/  SHF.R.U64 R137, R100, 0x10, R101.reuse ;  /* 0x0000001064897819 */ /* 0x100fe40000001265 */
[----:B------:R-:W-:Y:S01]  /*0810*/  SHF.R.U32.HI R0, RZ, 0x10, R101 ;  /* 0x00000010ff007819 */ /* 0x000fe20000011665 */
[----:B------:R-:W4:Y:S01]  /*0820*/  LDCU.64 UR12, c[0x0][0x438] ;  /* 0x00008700ff0c77ac */ /* 0x000f220008000a00 */
[----:B0-----:R-:W-:-:S02]  /*0830*/  ISETP.NE.U32.AND P0, PT, R2, RZ, PT ;  /* 0x000000ff0200720c */ /* 0x001fc40003f05070 */
[----:B------:R-:W-:Y:S02]  /*0840*/  PRMT R129, R129, 0x5410, R8 ;  /* 0x0000541081817816 */ /* 0x000fe40000000008 */
[----:B------:R-:W-:Y:S02]  /*0850*/  PRMT R125, R125, 0x5410, R4 ;  /* 0x000054107d7d7816 */ /* 0x000fe40000000004 */
[----:B------:R-:W-:Y:S02]  /*0860*/  PRMT R126, R126, 0x5410, R5 ;  /* 0x000054107e7e7816 */ /* 0x000fe40000000005 */
[----:B------:R-:W-:Y:S02]  /*0870*/  PRMT R127, R127, 0x5410, R6 ;  /* 0x000054107f7f7816 */ /* 0x000fe40000000006 */
[----:B------:R-:W-:Y:S02]  /*0880*/  PRMT R128, R128, 0x5410, R7 ;  /* 0x0000541080807816 */ /* 0x000fe40000000007 */
[----:B------:R-:W-:-:S02]  /*0890*/  PRMT R130, R130, 0x5410, R11 ;  /* 0x0000541082827816 */ /* 0x000fc4000000000b */
[----:B------:R-:W-:Y:S02]  /*08a0*/  PRMT R131, R131, 0x5410, R12 ;  /* 0x0000541083837816 */ /* 0x000fe4000000000c */
[----:B------:R-:W-:Y:S02]  /*08b0*/  PRMT R132, R132, 0x5410, R13 ;  /* 0x0000541084847816 */ /* 0x000fe4000000000d */
[----:B------:R-:W-:Y:S02]  /*08c0*/  PRMT R133, R133, 0x5410, R14 ;  /* 0x0000541085857816 */ /* 0x000fe4000000000e */
[----:B------:R-:W-:Y:S02]  /*08d0*/  PRMT R137, R137, 0x5410, R0 ;  /* 0x0000541089897816 */ /* 0x000fe40000000000 */
[----:B------:R-:W-:Y:S02]  /*08e0*/  ISETP.NE.AND.EX P0, PT, R3, RZ, PT, P0 ;  /* 0x000000ff0300720c */ /* 0x000fe40003f05300 */
[----:B-1234-:R-:W-:-:S11]  /*08f0*/  MOV R8, UR7 ;  /* 0x0000000700087c02 */ /* 0x01efd60008000f00 */
.L_x_6607:
[----:B------:R-:W0:Y:S08]  /*0900*/  LDC.64 R94, c[0x0][0x3c0] ;  /* 0x0000f000ff5e7b82 */ /* 0x000e300000000a00 */
[----:B------:R-:W1:Y:S01]  /*0910*/  @P0 LDC.64 R92, c[0x0][0x3e0] ;  /* 0x0000f800ff5c0b82 */ /* 0x000e620000000a00 */
[----:B-----5:R-:W-:-:S07]  /*0920*/  HFMA2 R119, -RZ, RZ, 1.875, 0 ;  /* 0x3f800000ff777431 */ /* 0x020fce00000001ff */
[----:B------:R-:W2:Y:S01]  /*0930*/  LDC R11, c[0x0][0x388] ;  /* 0x0000e200ff0b7b82 */ /* 0x000ea20000000800 */
[----:B0-----:R-:W-:-:S06]  /*0940*/  IMAD.WIDE R96, R8, 0x4, R94 ;  /* 0x0000000408607825 */ /* 0x001fcc00078e025e */
[----:B------:R-:W3:Y:S01]  /*0950*/  LDG.E R96, desc[UR8][R96.64] ;  /* 0x0000000860607981 */ /* 0x000ee2000c1e1900 */
[C---:B-1----:R-:W-:Y:S02]  /*0960*/  @P0 IMAD.WIDE R94, R8.reuse, 0x4, R92 ;  /* 0x00000004085e0825 */ /* 0x042fe400078e025c */
[----:B------:R-:W0:Y:S03]  /*0970*/  LDC.64 R92, c[0x0][0x3c8] ;  /* 0x0000f200ff5c7b82 */ /* 0x000e260000000a00 */
[----:B------:R1:W5:Y:S01]  /*0980*/  @P0 LDG.E R119, desc[UR8][R94.64] ;  /* 0x000000085e770981 */ /* 0x000362000c1e1900 */
[----:B------:R-:W-:Y:S01]  /*0990*/  ISETP.GE.U32.AND P2, PT, R9, 0x80, PT ;  /* 0x000000800900780c */ /* 0x000fe20003f46070 */
[C---:B--2---:R-:W-:Y:S02]  /*09a0*/  IMAD R6, R8.reuse, R11, RZ ;  /* 0x0000000b08067224 */ /* 0x044fe400078e02ff */
[----:B0-----:R-:W-:-:S05]  /*09b0*/  IMAD.WIDE R92, R8, 0x4, R92 ;  /* 0x00000004085c7825 */ /* 0x001fca00078e025c */
[----:B------:R1:W5:Y:S01]  /*09c0*/  LDG.E R117, desc[UR8][R92.64] ;  /* 0x000000085c757981 */ /* 0x000362000c1e1900 */
[----:B------:R-:W-:Y:S01]  /*09d0*/  SHF.R.S32.HI R99, RZ, 0x1f, R6 ;  /* 0x0000001fff637819 */ /* 0x000fe20000011406 */
[----:B------:R-:W-:Y:S01]  /*09e0*/  BSSY.RECONVERGENT B0, `(.L_x_6566) ;  /* 0x0000038000007945 */ /* 0x000fe20003800200 */
[----:B------:R-:W-:Y:S01]  /*09f0*/  ISETP.NE.AND P6, PT, RZ, UR10, PT ;  /* 0x0000000aff007c0c */ /* 0x000fe2000bfc5270 */
[----:B------:R-:W-:Y:S01]  /*0a00*/  HFMA2 R136, -RZ, RZ, 0, 0 ;  /* 0x00000000ff887431 */ /* 0x000fe200000001ff */
[----:B------:R-:W-:Y:S02]  /*0a10*/  LEA.HI R99, R99, R6, RZ, 0x2 ;  /* 0x0000000663637211 */ /* 0x000fe400078f10ff */
[----:B------:R-:W-:Y:S02]  /*0a20*/  ISETP.GE.U32.AND P5, PT, R9, 0x100, PT ;  /* 0x000001000900780c */ /* 0x000fe40003fa6070 */
[----:B------:R-:W-:Y:S02]  /*0a30*/  LEA.HI.SX32 R6, R99, R10, 0x1e ;  /* 0x0000000a63067211 */ /* 0x000fe400078ff2ff */
[----:B------:R-:W-:-:S02]  /*0a40*/  ISETP.GE.U32.AND P4, PT, R9, 0x180, PT ;  /* 0x000001800900780c */ /* 0x000fc40003f86070 */
[----:B------:R-:W-:Y:S02]  /*0a50*/  ISETP.GE.U32.AND P3, PT, R9, 0x200, PT ;  /* 0x000002000900780c */ /* 0x000fe40003f66070 */
[----:B------:R-:W-:Y:S02]  /*0a60*/  MOV R123, RZ ;  /* 0x000000ff007b7202 */ /* 0x000fe40000000f00 */
[----:B------:R-:W-:Y:S02]  /*0a70*/  MOV R135, R6 ;  /* 0x0000000600877202 */ /* 0x000fe40000000f00 */
[----:B---3--:R-:W-:Y:S01]  /*0a80*/  FSEL R122, R96, RZ, !P6 ;  /* 0x000000ff607a7208 */ /* 0x008fe20007000000 */
[----:B-1----:R-:W-:Y:S06]  /*0a90*/  @!P2 BRA `(.L_x_6567) ;  /* 0x0000000000b0a947 */ /* 0x002fec0003800000 */
        /* <DEDUP_REMOVED lines=10> */
[----:B--2---:R-:W-:-:S05]  /*0b40*/  @P1 IMAD.WIDE.U32 R108, R6, 0x10, R108 ;  /* 0x00000010066c1825 */ /* 0x004fca00078e006c */
[----:B------:R0:W5:Y:S01]  /*0b50*/  @P1 LDG.E.128 R72, desc[UR8][R108.64] ;  /* 0x000000086c481981 */ /* 0x000162000c1e1d00 */
[----:B------:R-:W-:Y:S01]  /*0b60*/  IADD3 R135, PT, PT, R6, 0x80, RZ ;  /* 0x0000008006877810 */ /* 0x000fe20007ffe0ff */
[C---:B---3--:R-:W-:Y:S01]  /*0b70*/  FADD.FTZ R104, -R122.reuse, R92 ;  /* 0x0000005c7a687221 */ /* 0x048fe20000010100 */
[C---:B------:R-:W-:Y:S01]  /*0b80*/  FADD.FTZ R106, -R122.reuse, R93 ;  /* 0x0000005d7a6a7221 */ /* 0x040fe20000010100 */
[----:B------:R-:W-:Y:S02]  /*0b90*/  HADD2.F32 R93, -RZ, R23.H0_H0 ;  /* 0x20000017ff5d7230 */ /* 0x000fe40000004100 */
[C---:B------:R-:W-:Y:S01]  /*0ba0*/  FADD.FTZ R118, -R122.reuse, R95 ;  /* 0x0000005f7a767221 */ /* 0x040fe20000010100 */
[----:B-----5:R-:W-:Y:S01]  /*0bb0*/  FMUL.FTZ R103, R117, R104 ;  /* 0x0000006875677220 */ /* 0x020fe20000410000 */
[--C-:B------:R-:W-:Y:S02]  /*0bc0*/  HADD2.F32 R104, -RZ, R134.reuse.H0_H0 ;  /* 0x20000086ff687230 */ /* 0x100fe40000004100 */
[----:B------:R-:W-:Y:S01]  /*0bd0*/  FADD.FTZ R94, -R122, R94 ;  /* 0x0000005e7a5e7221 */ /* 0x000fe20000010100 */
[----:B------:R-:W-:-:S02]  /*0be0*/  HADD2.F32 R92, -RZ, R134.H1_H1 ;  /* 0x30000086ff5c7230 */ /* 0x000fc40000004100 */
[----:B----4-:R-:W-:Y:S01]  /*0bf0*/  FMUL.FTZ R21, R96, R21 ;  /* 0x0000001560157220 */ /* 0x010fe20000410000 */
[----:B0-----:R-:W-:Y:S01]  /*0c00*/  FMUL.FTZ R108, R98, R93 ;  /* 0x0000005d626c7220 */ /* 0x001fe20000410000 */
[----:B------:R-:W-:Y:S01]  /*0c10*/  FMUL.FTZ R104, R97, R104 ;  /* 0x0000006861687220 */ /* 0x000fe20000410000 */
[----:B------:R-:W-:Y:S01]  /*0c20*/  FMUL.FTZ R106, R117, R106 ;  /* 0x0000006a756a7220 */ /* 0x000fe20000410000 */
[----:B------:R-:W-:Y:S01]  /*0c30*/  FADD.FTZ R93, RZ, R21 ;  /* 0x00000015ff5d7221 */ /* 0x000fe20000010000 */
[----:B------:R-:W-:Y:S01]  /*0c40*/  FFMA.FTZ R95, R103, R21, RZ ;  /* 0x00000015675f7223 */ /* 0x000fe200000100ff */
[----:B------:R-:W-:Y:S01]  /*0c50*/  FMUL.FTZ R115, R99, R92 ;  /* 0x0000005c63737220 */ /* 0x000fe20000410000 */
        /* <DEDUP_REMOVED lines=16> */
.L_x_6567:
[----:B------:R-:W-:Y:S05]  /*0d60*/  BSYNC.RECONVERGENT B0 ;  /* 0x0000000000007941 */ /* 0x000fea0003800200 */
.L_x_6566:
[----:B------:R-:W-:Y:S04]  /*0d70*/  BSSY.RECONVERGENT B0, `(.L_x_6568) ;  /* 0x000002e000007945 */ /* 0x000fe80003800200 */
[----:B------:R-:W-:Y:S05]  /*0d80*/  @!P5 BRA `(.L_x_6569) ;  /* 0x0000000000b0d947 */ /* 0x000fea0003800000 */
        /* <DEDUP_REMOVED lines=11> */
[--C-:B------:R-:W-:Y:S01]  /*0e40*/  HADD2.F32 R15, -RZ, R120.reuse.H0_H0 ;  /* 0x20000078ff0f7230 */ /* 0x100fe20000004100 */
[----:B------:R-:W-:Y:S01]  /*0e50*/  IADD3 R135, PT, PT, R135, 0x80, RZ ;  /* 0x0000008087877810 */ /* 0x000fe20007ffe0ff */
[--C-:B------:R-:W-:Y:S02]  /*0e60*/  HADD2.F32 R105, -RZ, R121.reuse.H0_H0 ;  /* 0x20000079ff697230 */ /* 0x100fe40000004100 */
[----:B------:R-:W-:Y:S02]  /*0e70*/  HADD2.F32 R114, -RZ, R121.H1_H1 ;  /* 0x30000079ff727230 */ /* 0x000fe40000004100 */
[C---:B---3--:R-:W-:Y:S01]  /*0e80*/  FADD.FTZ R4, -R122.reuse, R96 ;  /* 0x000000607a047221 */ /* 0x048fe20000010100 */
[C---:B------:R-:W-:Y:S01]  /*0e90*/  FADD.FTZ R18, -R122.reuse, R97 ;  /* 0x000000617a127221 */ /* 0x040fe20000010100 */
[----:B------:R-:W-:Y:S02]  /*0ea0*/  HADD2.F32 R96, -RZ, R120.H1_H1 ;  /* 0x30000078ff607230 */ /* 0x000fe40000004100 */
[C---:B------:R-:W-:Y:S01]  /*0eb0*/  FADD.FTZ R98, -R122.reuse, R98 ;  /* 0x000000627a627221 */ /* 0x040fe20000010100 */
[C---:B-----5:R-:W-:Y:S01]  /*0ec0*/  FMUL.FTZ R7, R117.reuse, R4 ;  /* 0x0000000475077220 */ /* 0x060fe20000410000 */
[C---:B------:R-:W-:Y:S01]  /*0ed0*/  FMUL.FTZ R18, R117.reuse, R18 ;  /* 0x0000001275127220 */ /* 0x040fe20000410000 */
[----:B------:R-:W-:Y:S01]  /*0ee0*/  FADD.FTZ R116, -R122, R99 ;  /* 0x000000637a747221 */ /* 0x000fe20000010100 */
[----:B------:R-:W-:Y:S01]  /*0ef0*/  FMUL.FTZ R107, R117, R98 ;  /* 0x00000062756b7220 */ /* 0x000fe20000410000 */
        /* <DEDUP_REMOVED lines=20> */
[----:B0-----:R-:W-:-:S07]  /*1040*/  FFMA.FTZ R136, R116, R114, R93 ;  /* 0x0000007274887223 */ /* 0x001fce000001005d */
.L_x_6569:
[----:B------:R-:W-:Y:S05]  /*1050*/  BSYNC.RECONVERGENT B0 ;  /* 0x0000000000007941 */ /* 0x000fea0003800200 */
.L_x_6568:
        /* <DEDUP_REMOVED lines=16> */
[C---:B---3--:R-:W-:Y:S01]  /*1160*/  FADD.FTZ R2, -R122.reuse, R96 ;  /* 0x000000607a027221 */ /* 0x048fe20000010100 */
[C---:B------:R-:W-:Y:S01]  /*1170*/  FADD.FTZ R16, -R122.reuse, R97 ;  /* 0x000000617a107221 */ /* 0x040fe20000010100 */
[----:B------:R-:W-:Y:S02]  /*1180*/  HADD2.F32 R96, -RZ, R124.H1_H1 ;  /* 0x3000007cff607230 */ /* 0x000fe40000004100 */
[C---:B------:R-:W-:Y:S01]  /*1190*/  FADD.FTZ R98, -R122.reuse, R98 ;  /* 0x000000627a627221 */ /* 0x040fe20000010100 */
[C---:B-----5:R-:W-:Y:S01]  /*11a0*/  FMUL.FTZ R5, R117.reuse, R2 ;  /* 0x0000000275057220 */ /* 0x060fe20000410000 */
[----:B------:R-:W-:Y:S01]  /*11b0*/  FMUL.FTZ R16, R117, R16 ;  /* 0x0000001075107220 */ /* 0x000fe20000410000 */
[----:B------:R-:W-:Y:S01]  /*11c0*/  FADD.FTZ R110, -R122, R99 ;  /* 0x000000637a6e7221 */ /* 0x000fe20000010100 */
        /* <DEDUP_REMOVED lines=23> */
.L_x_6571:
[----:B------:R-:W-:Y:S05]  /*1340*/  BSYNC.RECONVERGENT B0 ;  /* 0x0000000000007941 */ /* 0x000fea0003800200 */
.L_x_6570:
        /* <DEDUP_REMOVED lines=13> */
[--C-:B------:R-:W-:Y:S02]  /*1420*/  HADD2.F32 R17, -RZ, R126.reuse.H0_H0 ;  /* 0x2000007eff117230 */ /* 0x100fe40000004100 */
[----:B------:R-:W-:Y:S02]  /*1430*/  HADD2.F32 R12, -RZ, R126.H1_H1 ;  /* 0x3000007eff0c7230 */ /* 0x000fe40000004100 */
[C---:B---3--:R-:W-:Y:S01]  /*1440*/  FADD.FTZ R0, -R122.reuse, R96 ;  /* 0x000000607a007221 */ /* 0x048fe20000010100 */
[C---:B------:R-:W-:Y:S01]  /*1450*/  FADD.FTZ R14, -R122.reuse, R97 ;  /* 0x000000617a0e7221 */ /* 0x040fe20000010100 */
[C---:B------:R-:W-:Y:S01]  /*1460*/  FADD.FTZ R98, -R122.reuse, R98 ;  /* 0x000000627a627221 */ /* 0x040fe20000010100 */
[--C-:B------:R-:W-:Y:S02]  /*1470*/  HADD2.F32 R96, -RZ, R127.reuse.H1_H1 ;  /* 0x3000007fff607230 */ /* 0x100fe40000004100 */
[C---:B-----5:R-:W-:Y:S01]  /*1480*/  FMUL.FTZ R3, R117.reuse, R0 ;  /* 0x0000000075037220 */ /* 0x060fe20000410000 */
[----:B------:R-:W-:Y:S01]  /*1490*/  FMUL.FTZ R14, R117, R14 ;  /* 0x0000000e750e7220 */ /* 0x000fe20000410000 */
[----:B------:R-:W-:Y:S01]  /*14a0*/  FADD.FTZ R112, -R122, R99 ;  /* 0x000000637a707221 */ /* 0x000fe20000010100 */
[----:B----4-:R-:W-:Y:S01]  /*14b0*/  FMUL.FTZ R0, R92, R17 ;  /* 0x000000115c007220 */ /* 0x010fe20000410000 */
[----:B------:R-:W-:-:S02]  /*14c0*/  HADD2.F32 R17, -RZ, R127.H0_H0 ;  /* 0x2000007fff117230 */ /* 0x000fc40000004100 */
        /* <DEDUP_REMOVED lines=21> */
.L_x_6573:
[----:B------:R-:W-:Y:S05]  /*1620*/  BSYNC.RECONVERGENT B0 ;  /* 0x0000000000007941 */ /* 0x000fea0003800200 */
.L_x_6572:
        /* <DEDUP_REMOVED lines=32> */
.L_x_6575:
[----:B------:R-:W-:Y:S05]  /*1830*/  BSYNC.RECONVERGENT B0 ;  /* 0x0000000000007941 */ /* 0x000fea0003800200 */
.L_x_6574:
        /* <DEDUP_REMOVED lines=41> */
[C---:B-----5:R-:W-:Y:S01]  /*1ad0*/  FMUL.FTZ R98, R117.reuse, R98 ;  /* 0x0000006275627220 */ /* 0x060fe20000410000 */
        /* <DEDUP_REMOVED lines=8> */
[----:B------:R-:W-:Y:S01]  /*1b60*/  FFMA.FTZ R136, R93, R122, R57 ;  /* 0x0000007a5d887223 */ /* 0x000fe20000010039 */
[----:B------:R-:W-:Y:S01]  /*1b70*/  FFMA.FTZ R58, R94, R123, R58 ;  /* 0x0000007b5e3a7223 */ /* 0x000fe2000001003a */
[----:B------:R-:W-:-:S02]  /*1b80*/  HADD2.F32 R92, -RZ, R100.H0_H0 ;  /* 0x20000064ff5c7230 */ /* 0x000fc40000004100 */
[----:B------:R-:W-:Y:S01]  /*1b90*/  FFMA.FTZ R59, R95, R138, R59 ;  /* 0x0000008a5f3b7223 */ /* 0x000fe2000001003b */
[----:B------:R-:W-:Y:S02]  /*1ba0*/  HADD2.F32 R93, -RZ, R137.H0_H0 ;  /* 0x20000089ff5d7230 */ /* 0x000fe40000004100 */
[----:B------:R-:W-:Y:S02]  /*1bb0*/  HADD2.F32 R94, -RZ, R101.H0_H0 ;  /* 0x20000065ff5e7230 */ /* 0x000fe40000004100 */
[----:B------:R-:W-:Y:S01]  /*1bc0*/  FMUL.FTZ R92, R99, R92 ;  /* 0x0000005c635c7220 */ /* 0x000fe20000410000 */
[----:B------:R-:W-:Y:S02]  /*1bd0*/  HADD2.F32 R57, -RZ, R137.H1_H1 ;  /* 0x30000089ff397230 */ /* 0x000fe40000004100 */
[----:B------:R-:W-:Y:S01]  /*1be0*/  FMUL.FTZ R93, R122, R93 ;  /* 0x0000005d7a5d7220 */ /* 0x000fe20000410000 */
[----:B------:R-:W-:Y:S02]  /*1bf0*/  FMUL.FTZ R94, R123, R94 ;  /* 0x0000005e7b5e7220 */ /* 0x000fe40000410000 */
[----:B------:R-:W-:Y:S01]  /*1c00*/  FMUL.FTZ R95, R138, R57 ;  /* 0x000000398a5f7220 */ /* 0x000fe20000410000 */
[----:B------:R-:W-:Y:S06]  /*1c10*/  BRA `(.L_x_6581) ;  /* 0x0000000000707947 */ /* 0x000fec0003800000 */
.L_x_6580:
        /* <DEDUP_REMOVED lines=14> */
[----:B------:R-:W-:-:S02]  /*1d00*/  FMUL.FTZ R123, R90, R119 ;  /* 0x000000775a7b7220 */ /* 0x000fc40000410000 */
[----:B------:R-:W-:Y:S01]  /*1d10*/  FFMA.FTZ R136, R93, R98, R57 ;  /* 0x000000625d887223 */ /* 0x000fe20000010039 */
[----:B------:R-:W-:Y:S01]  /*1d20*/  FFMA.FTZ R135, R92, R99, R56 ;  /* 0x000000635c877223 */ /* 0x000fe20000010038 */
[----:B------:R-:W-:Y:S01]  /*1d30*/  FFMA.FTZ R58, R94, R123, R58 ;  /* 0x0000007b5e3a7223 */ /* 0x000fe2000001003a */
[----:B------:R-:W-:Y:S02]  /*1d40*/  HADD2.F32 R92, -RZ, R100.H0_H0 ;  /* 0x20000064ff5c7230 */ /* 0x000fe40000004100 */
[----:B------:R-:W-:Y:S01]  /*1d50*/  FMUL.FTZ R56, R91, R119 ;  /* 0x000000775b387220 */ /* 0x000fe20000410000 */
[----:B------:R-:W-:Y:S02]  /*1d60*/  HADD2.F32 R93, -RZ, R137.H0_H0 ;  /* 0x20000089ff5d7230 */ /* 0x000fe40000004100 */
[----:B------:R-:W-:Y:S02]  /*1d70*/  HADD2.F32 R94, -RZ, R101.H0_H0 ;  /* 0x20000065ff5e7230 */ /* 0x000fe40000004100 */
[----:B------:R-:W-:Y:S01]  /*1d80*/  FFMA.FTZ R59, R95, R56, R59 ;  /* 0x000000385f3b7223 */ /* 0x000fe2000001003b */
[----:B------:R-:W-:-:S02]  /*1d90*/  HADD2.F32 R57, -RZ, R137.H1_H1 ;  /* 0x30000089ff397230 */ /* 0x000fc40000004100 */
[----:B------:R-:W-:Y:S01]  /*1da0*/  FMUL.FTZ R92, R99, R92 ;  /* 0x0000005c635c7220 */ /* 0x000fe20000410000 */
[----:B------:R-:W-:Y:S01]  /*1db0*/  FMUL.FTZ R93, R98, R93 ;  /* 0x0000005d625d7220 */ /* 0x000fe20000410000 */
[----:B------:R-:W-:Y:S01]  /*1dc0*/  FMUL.FTZ R94, R123, R94 ;  /* 0x0000005e7b5e7220 */ /* 0x000fe20000410000 */
[----:B------:R-:W-:-:S07]  /*1dd0*/  FMUL.FTZ R95, R56, R57 ;  /* 0x00000039385f7220 */ /* 0x000fce0000410000 */
.L_x_6581:
        /* <DEDUP_REMOVED lines=9> */
.L_x_6579:
[----:B------:R-:W-:Y:S05]  /*1e70*/  BSYNC.RECONVERGENT B1 ;  /* 0x0000000000017941 */ /* 0x000fea0003800200 */
.L_x_6578:
[----:B------:R-:W-:Y:S04]  /*1e80*/  BSSY.RECONVERGENT B1, `(.L_x_6582) ;  /* 0x000004a000017945 */ /* 0x000fe80003800200 */
        /* <DEDUP_REMOVED lines=25> */
[--C-:B------:R-:W-:Y:S02]  /*2020*/  HADD2.F32 R92, -RZ, R128.reuse.H0_H0 ;  /* 0x20000080ff5c7230 */ /* 0x100fe40000004100 */
[----:B------:R-:W-:Y:S01]  /*2030*/  FMUL.FTZ R60, R91, R119 ;  /* 0x000000775b3c7220 */ /* 0x000fe20000410000 */
[----:B------:R-:W-:Y:S02]  /*2040*/  HADD2.F32 R93, -RZ, R128.H1_H1 ;  /* 0x30000080ff5d7230 */ /* 0x000fe40000004100 */
[--C-:B------:R-:W-:Y:S02]  /*2050*/  HADD2.F32 R94, -RZ, R129.reuse.H0_H0 ;  /* 0x20000081ff5e7230 */ /* 0x100fe40000004100 */
[----:B------:R-:W-:Y:S01]  /*2060*/  FFMA.FTZ R63, R95, R60, R63 ;  /* 0x0000003c5f3f7223 */ /* 0x000fe2000001003f */
[----:B------:R-:W-:-:S02]  /*2070*/  HADD2.F32 R61, -RZ, R129.H1_H1 ;  /* 0x30000081ff3d7230 */ /* 0x000fc40000004100 */
[----:B------:R-:W-:Y:S01]  /*2080*/  FMUL.FTZ R92, R99, R92 ;  /* 0x0000005c635c7220 */ /* 0x000fe20000410000 */
[----:B------:R-:W-:Y:S01]  /*2090*/  FMUL.FTZ R93, R98, R93 ;  /* 0x0000005d625d7220 */ /* 0x000fe20000410000 */
[----:B------:R-:W-:Y:S01]  /*20a0*/  FMUL.FTZ R94, R123, R94 ;  /* 0x0000005e7b5e7220 */ /* 0x000fe20000410000 */
[----:B------:R-:W-:Y:S01]  /*20b0*/  FMUL.FTZ R95, R60, R61 ;  /* 0x0000003d3c5f7220 */ /* 0x000fe20000410000 */
[----:B------:R-:W-:Y:S06]  /*20c0*/  BRA `(.L_x_6585) ;  /* 0x0000000000707947 */ /* 0x000fec0003800000 */
.L_x_6584:
[-CC-:B------:R-:W-:Y:S01]  /*20d0*/  FFMA.FTZ R99, R7, R97.reuse, R96.reuse ;  /* 0x0000006107637223 */ /* 0x180fe20000010060 */
[-CC-:B------:R-:W-:Y:S01]  /*20e0*/  FFMA.FTZ R122, R18, R97.reuse, R96.reuse ;  /* 0x00000061127a7223 */ /* 0x180fe20000010060 */
[-CC-:B------:R-:W-:Y:S01]  /*20f0*/  FFMA.FTZ R136, R107, R97.reuse, R96.reuse ;  /* 0x000000616b887223 */ /* 0x180fe20000010060 */
[----:B------:R-:W-:Y:S01]  /*2100*/  FFMA.FTZ R123, R116, R97, R96 ;  /* 0x00000061747b7223 */ /* 0x000fe20000010060 */
[----:B------:R-:W-:Y:S01]  /*2110*/  FADD.FTZ R98, R4, -R99 ;  /* 0x8000006304627221 */ /* 0x000fe20000010000 */
[----:B------:R-:W-:Y:S01]  /*2120*/  FADD.FTZ R122, R15, -R122 ;  /* 0x8000007a0f7a7221 */ /* 0x000fe20000010000 */
[----:B------:R-:W-:Y:S02]  /*2130*/  FADD.FTZ R136, R105, -R136 ;  /* 0x8000008869887221 */ /* 0x000fe40000010000 */
[C---:B-----5:R-:W-:Y:S01]  /*2140*/  FMUL.FTZ R98, R117.reuse, R98 ;  /* 0x0000006275627220 */ /* 0x060fe20000410000 */
[C---:B------:R-:W-:Y:S01]  /*2150*/  FMUL.FTZ R122, R117.reuse, R122 ;  /* 0x0000007a757a7220 */ /* 0x040fe20000410000 */
[----:B------:R-:W-:-:S02]  /*2160*/  FMUL.FTZ R136, R117, R136 ;  /* 0x0000008875887220 */ /* 0x000fc40000410000 */
[-C--:B------:R-:W-:Y:S01]  /*2170*/  FMUL.FTZ R99, R98, R119.reuse ;  /* 0x0000007762637220 */ /* 0x080fe20000410000 */
[----:B------:R-:W-:Y:S01]  /*2180*/  FADD.FTZ R98, R114, -R123 ;  /* 0x8000007b72627221 */ /* 0x000fe20000010000 */
[-C--:B------:R-:W-:Y:S01]  /*2190*/  FMUL.FTZ R122, R122, R119.reuse ;  /* 0x000000777a7a7220 */ /* 0x080fe20000410000 */
[----:B------:R-:W-:Y:S01]  /*21a0*/  FMUL.FTZ R123, R136, R119 ;  /* 0x00000077887b7220 */ /* 0x000fe20000410000 */
[----:B------:R-:W-:Y:S01]  /*21b0*/  FFMA.FTZ R135, R92, R99, R60 ;  /* 0x000000635c877223 */ /* 0x000fe2000001003c */
[----:B------:R-:W-:Y:S01]  /*21c0*/  FMUL.FTZ R98, R117, R98 ;  /* 0x0000006275627220 */ /* 0x000fe20000410000 */
[----:B------:R-:W-:Y:S01]  /*21d0*/  FFMA.FTZ R136, R93, R122, R61 ;  /* 0x0000007a5d887223 */ /* 0x000fe2000001003d */
[----:B------:R-:W-:Y:S01]  /*21e0*/  FFMA.FTZ R62, R94, R123, R62 ;  /* 0x0000007b5e3e7223 */ /* 0x000fe2000001003e */
[--C-:B------:R-:W-:Y:S02]  /*21f0*/  HADD2.F32 R92, -RZ, R128.reuse.H0_H0 ;  /* 0x20000080ff5c7230 */ /* 0x100fe40000004100 */
[----:B------:R-:W-:Y:S01]  /*2200*/  FMUL.FTZ R98, R98, R119 ;  /* 0x0000007762627220 */ /* 0x000fe20000410000 */
[----:B------:R-:W-:-:S02]  /*2210*/  HADD2.F32 R93, -RZ, R128.H1_H1 ;  /* 0x30000080ff5d7230 */ /* 0x000fc40000004100 */
[--C-:B------:R-:W-:Y:S02]  /*2220*/  HADD2.F32 R94, -RZ, R129.reuse.H0_H0 ;  /* 0x20000081ff5e7230 */ /* 0x100fe40000004100 */
[----:B------:R-:W-:Y:S01]  /*2230*/  FFMA.FTZ R63, R95, R98, R63 ;  /* 0x000000625f3f7223 */ /* 0x000fe2000001003f */
[----:B------:R-:W-:Y:S02]  /*2240*/  HADD2.F32 R61, -RZ, R129.H1_H1 ;  /* 0x30000081ff3d7230 */ /* 0x000fe40000004100 */
[----:B------:R-:W-:Y:S01]  /*2250*/  FMUL.FTZ R92, R99, R92 ;  /* 0x0000005c635c7220 */ /* 0x000fe20000410000 */
[----:B------:R-:W-:Y:S01]  /*2260*/  FMUL.FTZ R93, R122, R93 ;  /* 0x0000005d7a5d7220 */ /* 0x000fe20000410000 */
[----:B------:R-:W-:Y:S01]  /*2270*/  FMUL.FTZ R94, R123, R94 ;  /* 0x0000005e7b5e7220 */ /* 0x000fe20000410000 */
[----:B------:R-:W-:-:S07]  /*2280*/  FMUL.FTZ R95, R98, R61 ;  /* 0x0000003d625f7220 */ /* 0x000fce0000410000 */
.L_x_6585:
        /* <DEDUP_REMOVED lines=9> */
.L_x_6583:
[----:B------:R-:W-:Y:S05]  /*2320*/  BSYNC.RECONVERGENT B1 ;  /* 0x0000000000017941 */ /* 0x000fea0003800200 */
.L_x_6582:
[----:B------:R-:W-:Y:S04]  /*2330*/  BSSY.RECONVERGENT B1, `(.L_x_6586) ;  /* 0x000004a000017945 */ /* 0x000fe80003800200 */
[----:B------:R-:W-:Y:S05]  /*2340*/  @!P4 BRA `(.L_x_6587) ;  /* 0x000000040020c947 */ /* 0x000fea0003800000 */
[----:B0-2---:R-:W0:Y:S02]  /*2350*/  LDC.64 R92, c[0x0][0x390] ;  /* 0x0000e400ff5c7b82 */ /* 0x005e240000000a00 */
        /* <DEDUP_REMOVED lines=34> */
.L_x_6588:
        /* <DEDUP_REMOVED lines=21> */
[----:B------:R-:W-:Y:S02]  /*26d0*/  HADD2.F32 R93, -RZ, R130.H1_H1 ;  /* 0x30000082ff5d7230 */ /* 0x000fe40000004100 */
[--C-:B------:R-:W-:Y:S02]  /*26e0*/  HADD2.F32 R94, -RZ, R131.reuse.H0_H0 ;  /* 0x20000083ff5e7230 */ /* 0x100fe40000004100 */
[----:B------:R-:W-:Y:S01]  /*26f0*/  FMUL.FTZ R92, R99, R92 ;  /* 0x0000005c635c7220 */ /* 0x000fe20000410000 */
[----:B------:R-:W-:Y:S02]  /*2700*/  HADD2.F32 R65, -RZ, R131.H1_H1 ;  /* 0x30000083ff417230 */ /* 0x000fe40000004100 */
[----:B------:R-:W-:Y:S01]  /*2710*/  FMUL.FTZ R93, R122, R93 ;  /* 0x0000005d7a5d7220 */ /* 0x000fe20000410000 */
[----:B------:R-:W-:Y:S02]  /*2720*/  FMUL.FTZ R94, R123, R94 ;  /* 0x0000005e7b5e7220 */ /* 0x000fe40000410000 */
[----:B------:R-:W-:-:S07]  /*2730*/  FMUL.FTZ R95, R138, R65 ;  /* 0x000000418a5f7220 */ /* 0x000fce0000410000 */
.L_x_6589:
        /* <DEDUP_REMOVED lines=9> */
.L_x_6587:
[----:B------:R-:W-:Y:S05]  /*27d0*/  BSYNC.RECONVERGENT B1 ;  /* 0x0000000000017941 */ /* 0x000fea0003800200 */
.L_x_6586:
[----:B------:R-:W-:Y:S05]  /*27e0*/  @!P3 BRA `(.L_x_6590) ;  /* 0x0000001400dcb947 */ /* 0x000fea0003800000 */
[----:B0-23--:R-:W0:Y:S02]  /*27f0*/  LDC.64 R92, c[0x0][0x390] ;  /* 0x0000e400ff5c7b82 */ /* 0x00de240000000a00 */
        /* <DEDUP_REMOVED lines=14> */
[----:B------:R-:W-:Y:S01]  /*28e0*/  FMUL.FTZ R90, R117, R98 ;  /* 0x00000062755a7220 */ /* 0x000fe20000410000 */
[----:B------:R-:W-:Y:S01]  /*28f0*/  FADD.FTZ R98, R111, -R96 ;  /* 0x800000606f627221 */ /* 0x000fe20000010000 */
[-C--:B------:R-:W-:Y:S01]  /*2900*/  FMUL.FTZ R96, R89, R119.reuse ;  /* 0x0000007759607220 */ /* 0x080fe20000410000 */
[-C--:B------:R-:W-:Y:S01]  /*2910*/  FMUL.FTZ R97, R88, R119.reuse ;  /* 0x0000007758617220 */ /* 0x080fe20000410000 */
[----:B------:R-:W-:Y:S01]  /*2920*/  FMUL.FTZ R99, R90, R119 ;  /* 0x000000775a637220 */ /* 0x000fe20000410000 */
[----:B------:R-:W-:Y:S01]  /*2930*/  FMUL.FTZ R91, R117, R98 ;  /* 0x00000062755b7220 */ /* 0x000fe20000410000 */
[----:B------:R-:W-:Y:S01]  /*2940*/  FFMA.FTZ R117, R93, R96, R69 ;  /* 0x000000605d757223 */ /* 0x000fe20000010045 */
[----:B------:R-:W-:Y:S01]  /*2950*/  FFMA.FTZ R122, R92, R97, R68 ;  /* 0x000000615c7a7223 */ /* 0x000fe20000010044 */
[----:B------:R-:W-:Y:S01]  /*2960*/  FFMA.FTZ R123, R94, R99, R70 ;  /* 0x000000635e7b7223 */ /* 0x000fe20000010046 */
[----:B------:R-:W-:-:S02]  /*2970*/  HADD2.F32 R92, -RZ, R132.H0_H0 ;  /* 0x20000084ff5c7230 */ /* 0x000fc40000004100 */
[----:B------:R-:W-:Y:S01]  /*2980*/  FMUL.FTZ R68, R91, R119 ;  /* 0x000000775b447220 */ /* 0x000fe20000410000 */
[----:B------:R-:W-:Y:S02]  /*2990*/  HADD2.F32 R93, -RZ, R132.H1_H1 ;  /* 0x30000084ff5d7230 */ /* 0x000fe40000004100 */
[--C-:B------:R-:W-:Y:S02]  /*29a0*/  HADD2.F32 R94, -RZ, R133.reuse.H0_H0 ;  /* 0x20000085ff5e7230 */ /* 0x100fe40000004100 */
[----:B------:R-:W-:Y:S01]  /*29b0*/  FFMA.FTZ R119, R95, R68, R71 ;  /* 0x000000445f777223 */ /* 0x000fe20000010047 */
[----:B------:R-:W-:Y:S02]  /*29c0*/  HADD2.F32 R69, -RZ, R133.H1_H1 ;  /* 0x30000085ff457230 */ /* 0x000fe40000004100 */
[----:B------:R-:W-:Y:S01]  /*29d0*/  FMUL.FTZ R92, R97, R92 ;  /* 0x0000005c615c7220 */ /* 0x000fe20000410000 */
[----:B------:R-:W-:Y:S01]  /*29e0*/  FMUL.FTZ R93, R96, R93 ;  /* 0x0000005d605d7220 */ /* 0x000fe20000410000 */
[----:B------:R-:W-:Y:S01]  /*29f0*/  FMUL.FTZ R94, R99, R94 ;  /* 0x0000005e635e7220 */ /* 0x000fe20000410000 */
[----:B------:R-:W-:Y:S01]  /*2a00*/  FMUL.FTZ R95, R68, R69 ;  /* 0x00000045445f7220 */ /* 0x000fe20000410000 */
[----:B------:R-:W-:Y:S06]  /*2a10*/  BRA `(.L_x_6592) ;  /* 0x0000000000707947 */ /* 0x000fec0003800000 */
.L_x_6591:
        /* <DEDUP_REMOVED lines=28> */
.L_x_6592:
        /* <DEDUP_REMOVED lines=11> */
.L_x_6577:
        /* <DEDUP_REMOVED lines=18> */
[----:B------:R-:W-:-:S02]  /*2db0*/  FFMA.FTZ R136, R117, R123, R74 ;  /* 0x0000007b75887223 */ /* 0x000fc4000001004a */
[-C--:B------:R-:W-:Y:S01]  /*2dc0*/  FMUL.FTZ R99, R98, R119.reuse ;  /* 0x0000007762637220 */ /* 0x080fe20000410000 */
[-C--:B------:R-:W-:Y:S01]  /*2dd0*/  FMUL.FTZ R122, R122, R119.reuse ;  /* 0x000000777a7a7220 */ /* 0x080fe20000410000 */
[----:B------:R-:W-:Y:S02]  /*2de0*/  FMUL.FTZ R123, R136, R119 ;  /* 0x00000077887b7220 */ /* 0x000fe40000410000 */
[----:B------:R-:W-:Y:S01]  /*2df0*/  FFMA.FTZ R135, R92, R99, R56 ;  /* 0x000000635c877223 */ /* 0x000fe20000010038 */
[----:B------:R-:W-:Y:S01]  /*2e00*/  FFMA.FTZ R56, R117, R138, R75 ;  /* 0x0000008a75387223 */ /* 0x000fe2000001004b */
[----:B------:R-:W-:Y:S01]  /*2e10*/  FFMA.FTZ R136, R93, R122, R57 ;  /* 0x0000007a5d887223 */ /* 0x000fe20000010039 */
[----:B------:R-:W-:Y:S01]  /*2e20*/  FFMA.FTZ R58, R94, R123, R58 ;  /* 0x0000007b5e3a7223 */ /* 0x000fe2000001003a */
[----:B------:R-:W-:Y:S02]  /*2e30*/  HADD2.F32 R92, -RZ, R100.H0_H0 ;  /* 0x20000064ff5c7230 */ /* 0x000fe40000004100 */
[----:B------:R-:W-:Y:S01]  /*2e40*/  FMUL.FTZ R56, R56, R119 ;  /* 0x0000007738387220 */ /* 0x000fe20000410000 */
[----:B------:R-:W-:-:S02]  /*2e50*/  HADD2.F32 R93, -RZ, R137.H0_H0 ;  /* 0x20000089ff5d7230 */ /* 0x000fc40000004100 */
[----:B------:R-:W-:Y:S02]  /*2e60*/  HADD2.F32 R94, -RZ, R101.H0_H0 ;  /* 0x20000065ff5e7230 */ /* 0x000fe40000004100 */
[----:B------:R-:W-:Y:S01]  /*2e70*/  FFMA.FTZ R59, R95, R56, R59 ;  /* 0x000000385f3b7223 */ /* 0x000fe2000001003b */
[----:B------:R-:W-:Y:S02]  /*2e80*/  HADD2.F32 R57, -RZ, R137.H1_H1 ;  /* 0x30000089ff397230 */ /* 0x000fe40000004100 */
[----:B------:R-:W-:Y:S01]  /*2e90*/  FMUL.FTZ R92, R92, R99 ;  /* 0x000000635c5c7220 */ /* 0x000fe20000410000 */
[----:B------:R-:W-:Y:S01]  /*2ea0*/  FMUL.FTZ R93, R93, R122 ;  /* 0x0000007a5d5d7220 */ /* 0x000fe20000410000 */
[----:B------:R-:W-:Y:S01]  /*2eb0*/  FMUL.FTZ R94, R94, R123 ;  /* 0x0000007b5e5e7220 */ /* 0x000fe20000410000 */
[----:B------:R-:W-:Y:S01]  /*2ec0*/  FMUL.FTZ R95, R57, R56 ;  /* 0x00000038395f7220 */ /* 0x000fe20000410000 */
[----:B------:R-:W-:Y:S06]  /*2ed0*/  BRA `(.L_x_6596) ;  /* 0x0000000000707947 */ /* 0x000fec0003800000 */
.L_x_6595:
        /* <DEDUP_REMOVED lines=11> */
[----:B------:R-:W-:Y:S01]  /*2f90*/  FFMA.FTZ R91, R117, R122, R75 ;  /* 0x0000007a755b7223 */ /* 0x000fe2000001004b */
        /* <DEDUP_REMOVED lines=16> */
.L_x_6596:
        /* <DEDUP_REMOVED lines=11> */
.L_x_6594:
[----:B------:R-:W-:Y:S05]  /*3150*/  BSYNC.RECONVERGENT B1 ;  /* 0x0000000000017941 */ /* 0x000fea0003800200 */
.L_x_6593:
        /* <DEDUP_REMOVED lines=37> */
.L_x_6599:
[-CC-:B------:R-:W-:Y:S01]  /*33b0*/  FFMA.FTZ R99, R7, R97.reuse, R96.reuse ;  /* 0x0000006107637223 */ /* 0x180fe20000010060 */
[-CC-:B------:R-:W-:Y:S01]  /*33c0*/  FFMA.FTZ R98, R18, R97.reuse, R96.reuse ;  /* 0x0000006112627223 */ /* 0x180fe20000010060 */
[-CC-:B------:R-:W-:Y:S01]  /*33d0*/  FFMA.FTZ R136, R107, R97.reuse, R96.reuse ;  /* 0x000000616b887223 */ /* 0x180fe20000010060 */
[----:B------:R-:W-:Y:S01]  /*33e0*/  FFMA.FTZ R135, R116, R97, R96 ;  /* 0x0000006174877223 */ /* 0x000fe20000010060 */
[----:B------:R-:W-:Y:S01]  /*33f0*/  FADD.FTZ R99, R4, -R99 ;  /* 0x8000006304637221 */ /* 0x000fe20000010000 */
[----:B------:R-:W-:Y:S01]  /*3400*/  FADD.FTZ R122, R15, -R98 ;  /* 0x800000620f7a7221 */ /* 0x000fe20000010000 */
[----:B------:R-:W-:Y:S02]  /*3410*/  FADD.FTZ R123, R105, -R136 ;  /* 0x80000088697b7221 */ /* 0x000fe40000010000 */
[C---:B-----5:R-:W-:Y:S01]  /*3420*/  FFMA.FTZ R98, R117.reuse, R99, R76 ;  /* 0x0000006375627223 */ /* 0x060fe2000001004c */
[C---:B------:R-:W-:Y:S01]  /*3430*/  FFMA.FTZ R122, R117.reuse, R122, R77 ;  /* 0x0000007a757a7223 */ /* 0x040fe2000001004d */
[----:B------:R-:W-:-:S02]  /*3440*/  FFMA.FTZ R136, R117, R123, R78 ;  /* 0x0000007b75887223 */ /* 0x000fc4000001004e */
[-C--:B------:R-:W-:Y:S01]  /*3450*/  FMUL.FTZ R99, R98, R119.reuse ;  /* 0x0000007762637220 */ /* 0x080fe20000410000 */
[----:B------:R-:W-:Y:S01]  /*3460*/  FADD.FTZ R98, R114, -R135 ;  /* 0x8000008772627221 */ /* 0x000fe20000010000 */
[-C--:B------:R-:W-:Y:S01]  /*3470*/  FMUL.FTZ R122, R122, R119.reuse ;  /* 0x000000777a7a7220 */ /* 0x080fe20000410000 */
[----:B------:R-:W-:Y:S01]  /*3480*/  FMUL.FTZ R123, R136, R119 ;  /* 0x00000077887b7220 */ /* 0x000fe20000410000 */
[----:B------:R-:W-:Y:S01]  /*3490*/  FFMA.FTZ R135, R92, R99, R60 ;  /* 0x000000635c877223 */ /* 0x000fe2000001003c */
[----:B------:R-:W-:Y:S01]  /*34a0*/  FFMA.FTZ R98, R117, R98, R79 ;  /* 0x0000006275627223 */ /* 0x000fe2000001004f */
        /* <DEDUP_REMOVED lines=12> */
.L_x_6600:
        /* <DEDUP_REMOVED lines=9> */
.L_x_6598:
[----:B------:R-:W-:Y:S05]  /*3600*/  BSYNC.RECONVERGENT B1 ;  /* 0x0000000000017941 */ /* 0x000fea0003800200 */
.L_x_6597:
        /* <DEDUP_REMOVED lines=37> */
.L_x_6603:
        /* <DEDUP_REMOVED lines=28> */
.L_x_6604:
        /* <DEDUP_REMOVED lines=9> */
.L_x_6602:
[----:B------:R-:W-:Y:S05]  /*3ab0*/  BSYNC.RECONVERGENT B1 ;  /* 0x0000000000017941 */ /* 0x000fea0003800200 */
.L_x_6601:
        /* <DEDUP_REMOVED lines=36> */
.L_x_6605:
        /* <DEDUP_REMOVED lines=28> */
.L_x_6606:
        /* <DEDUP_REMOVED lines=10> */
.L_x_6590:
[----:B------:R-:W-:Y:S05]  /*3f60*/  BSYNC.RECONVERGENT B0 ;  /* 0x0000000000007941 */ /* 0x000fea0003800200 */
.L_x_6576:
[----:B0-234-:R-:W0:Y:S01]  /*3f70*/  LDC.64 R92, c[0x0][0x380] ;  /* 0x0000e000ff5c7b82 */ /* 0x01de220000000a00 */
[----:B------:R-:W-:Y:S01]  /*3f80*/  UPLOP3.LUT UP1, UPT, UPT, UPT, UP1, 0x40, 0x4 ;  /* 0x000000000004789c */ /* 0x000fe20003f2e810 */
[----:B0-----:R-:W-:-:S04]  /*3f90*/  IADD3 R8, PT, PT, R8, R92, RZ ;  /* 0x0000005c08087210 */ /* 0x001fc80007ffe0ff */
[----:B------:R-:W-:-:S13]  /*3fa0*/  ISETP.GE.AND P1, PT, R8, R93, PT ;  /* 0x0000005d0800720c */ /* 0x000fda0003f26270 */
[----:B------:R-:W-:Y:S05]  /*3fb0*/  @!P1 BRA `(.L_x_6607) ;  /* 0xffffffc800509947 */ /* 0x000fea000383ffff */
.L_x_6565:
        /* <DEDUP_REMOVED lines=9> */
[----:B-1----:R-:W-:-:S05]  /*4050*/  IMAD.WIDE.U32 R4, R11, 0x10, R4 ;  /* 0x000000100b047825 */ /* 0x002fca00078e0004 */
[----:B------:R0:W-:Y:S01]  /*4060*/  STG.E.128 desc[UR8][R4.64], R24 ;  /* 0x0000001804007986 */ /* 0x0001e2000c101d08 */
[C---:B--2---:R-:W-:Y:S01]  /*4070*/  IMAD.WIDE.U32 R6, R11.reuse, 0x10, R6 ;  /* 0x000000100b067825 */ /* 0x044fe200078e0006 */
[----:B------:R-:W-:-:S04]  /*4080*/  IADD3 R11, PT, PT, R11, 0x80, RZ ;  /* 0x000000800b0b7810 */ /* 0x000fc80007ffe0ff */
[----:B------:R0:W-:Y:S03]  /*4090*/  STG.E.128 desc[UR8][R6.64], R56 ;  /* 0x0000003806007986 */ /* 0x0001e6000c101d08 */
.L_x_6609:
[----:B------:R-:W-:Y:S05]  /*40a0*/  BSYNC.RECONVERGENT B0 ;  /* 0x0000000000007941 */ /* 0x000fea0003800200 */
.L_x_6608:
[----:B------:R-:W-:Y:S04]  /*40b0*/  BSSY.RECONVERGENT B0, `(.L_x_6610) ;  /* 0x000000c000007945 */ /* 0x000fe80003800200 */
[----:B------:R-:W-:Y:S05]  /*40c0*/  @!P5 BRA `(.L_x_6611) ;  /* 0x000000000028d947 */ /* 0x000fea0003800000 */
[----:B0-----:R-:W0:Y:S08]  /*40d0*/  LDC.64 R2, c[0x0][0x440] ;  /* 0x00011000ff027b82 */ /* 0x001e300000000a00 */
        /* <DEDUP_REMOVED lines=9> */
.L_x_6611:
[----:B------:R-:W-:Y:S05]  /*4170*/  BSYNC.RECONVERGENT B0 ;  /* 0x0000000000007941 */ /* 0x000fea0003800200 */
.L_x_6610:
[----:B------:R-:W-:Y:S04]  /*4180*/  BSSY.RECONVERGENT B0, `(.L_x_6612) ;  /* 0x000000c000007945 */ /* 0x000fe80003800200 */
[----:B------:R-:W-:Y:S05]  /*4190*/  @!P4 BRA `(.L_x_6613) ;  /* 0x000000000028c947 */ /* 0x000fea0003800000 */
[----:B0--3--:R-:W0:Y:S08]  /*41a0*/  LDC.64 R2, c[0x0][0x440] ;  /* 0x00011000ff027b82 */ /* 0x009e300000000a00 */
        /* <DEDUP_REMOVED lines=9> */
.L_x_6613:
[----:B------:R-:W-:Y:S05]  /*4240*/  BSYNC.RECONVERGENT B0 ;  /* 0x0000000000007941 */ /* 0x000fea0003800200 */
.L_x_6612:
[----:B------:R-:W-:Y:S05]  /*4250*/  @!P3 EXIT ;  /* 0x000000000000b94d */ /* 0x000fea0003800000 */
[----:B0--34-:R-:W0:Y:S08]  /*4260*/  LDC.64 R2, c[0x0][0x440] ;  /* 0x00011000ff027b82 */ /* 0x019e300000000a00 */
[----:B------:R-:W1:Y:S08]  /*4270*/  LDC.64 R4, c[0x0][0x448] ;  /* 0x00011200ff047b82 */ /* 0x000e700000000a00 */
[----:B------:R-:W2:Y:S01]  /*4280*/  LDC.64 R6, c[0x0][0x460] ;  /* 0x00011800ff067b82 */ /* 0x000ea20000000a00 */
[----:B0-----:R-:W-:-:S05]  /*4290*/  IMAD.WIDE.U32 R2, R11, 0x10, R2 ;  /* 0x000000100b027825 */ /* 0x001fca00078e0002 */
[----:B------:R-:W-:Y:S01]  /*42a0*/  STG.E.128 desc[UR8][R2.64], R52 ;  /* 0x0000003402007986 */ /* 0x000fe2000c101d08 */
[----:B-1----:R-:W-:-:S05]  /*42b0*/  IMAD.WIDE.U32 R4, R11, 0x10, R4 ;  /* 0x000000100b047825 */ /* 0x002fca00078e0004 */
[----:B------:R-:W-:Y:S01]  /*42c0*/  STG.E.128 desc[UR8][R4.64], R36 ;  /* 0x0000002404007986 */ /* 0x000fe2000c101d08 */
[----:B--2---:R-:W-:-:S05]  /*42d0*/  IMAD.WIDE.U32 R6, R11, 0x10, R6 ;  /* 0x000000100b067825 */ /* 0x004fca00078e0006 */
[----:B------:R-:W-:Y:S01]  /*42e0*/  STG.E.128 desc[UR8][R6.64], R68 ;  /* 0x0000004406007986 */ /* 0x000fe2000c101d08 */
[----:B------:R-:W-:Y:S05]  /*42f0*/  EXIT ;  /* 0x000000000000794d */ /* 0x000fea0003800000 */
.L_x_6614:
        /* <DEDUP_REMOVED lines=16> */
.L_x_8130:


//--------------------- .text._ZN10layer_norm13ln_bwd_kernelINS_13Kernel_traitsI6__halfffffjLj2048ELj1ELj1ELj4ELj16ENS_18Kernel_traits_baseILj2048ES2_ffffjLj128EEEEELb0ELb1ELb0ELb1EEEvNS_9BwdParamsE --------------------------
	.section	.text._ZN10layer_norm13ln_bwd_kernelINS_13Kernel_traitsI6__halfffffjLj2048ELj1ELj1ELj4ELj16ENS_18Kernel_traits_baseILj2048ES2_ffffjLj128EEEEELb0ELb1ELb0ELb1EEEvNS_9BwdParamsE,"ax",@progbits
	.align	128
        .global         _ZN10layer_norm13ln_bwd_kernelINS_13Kernel_traitsI6__halfffffjLj2048ELj1ELj1ELj4ELj16ENS_18Kernel_traits_baseILj2048ES2_ffffjLj128EEEEELb0ELb1ELb0ELb1EEEvNS_9BwdParamsE
        .type           _ZN10layer_norm13ln_bwd_kernelINS_13Kernel_traitsI6__halfffffjLj2048ELj1ELj1ELj4ELj16ENS_18Kernel_traits_baseILj2048ES2_ffffjLj128EEEEELb0ELb1ELb0ELb1EEEvNS_9BwdParamsE,@function
        .size           _ZN10layer_norm13ln_bwd_kernelINS_13Kernel_traitsI6__halfffffjLj2048ELj1ELj1ELj4ELj16ENS_18Kernel_traits_baseILj2048ES2_ffffjLj128EEEEELb0ELb1ELb0ELb1EEEvNS_9BwdParamsE,(.L_x_8131 - _ZN10layer_norm13ln_bwd_kernelINS_13Kernel_traitsI6__halfffffjLj2048ELj1ELj1ELj4ELj16ENS_18Kernel_traits_baseILj2048ES2_ffffjLj128EEEEELb0ELb1ELb0ELb1EEEvNS_9BwdParamsE)
        .other          _ZN10layer_norm13ln_bwd_kernelINS_13Kernel_traitsI6__halfffffjLj2048ELj1ELj1ELj4ELj16ENS_18Kernel_traits_baseILj2048ES2_ffffjLj128EEEEELb0ELb1ELb0ELb1EEEvNS_9BwdParamsE,@"STO_CUDA_ENTRY STV_DEFAULT"
_ZN10layer_norm13ln_bwd_kernelINS_13Kernel_traitsI6__halfffffjLj2048ELj1ELj1ELj4ELj16ENS_18Kernel_traits_baseILj2048ES2_ffffjLj128EEEEELb0ELb1ELb0ELb1EEEvNS_9BwdParamsE:
.text._ZN10layer_norm13ln_bwd_kernelINS_13Kernel_traitsI6__halfffffjLj2048ELj1ELj1ELj4ELj16ENS_18Kernel_traits_baseILj2048ES2_ffffjLj128EEEEELb0ELb1ELb0ELb1EEEvNS_9BwdParamsE:
        /* <DEDUP_REMOVED lines=46> */
[----:B0-----:R-:W4:Y:S01]  /*02e0*/  LDG.E.64 R90, desc[UR8][R4.64+0xc00] ;  /* 0x000c0008045a7981 */ /* 0x001f22000c1e1b00 */
[----:B------:R-:W-:Y:S02]  /*02f0*/  CS2R R20, SRZ ;  /* 0x0000000000147805 */ /* 0x000fe4000001ff00 */
[----:B------:R-:W-:Y:S01]  /*0300*/  CS2R R22, SRZ ;  /* 0x0000000000167805 */ /* 0x000fe2000001ff00 */
[----:B--2---:R-:W-:Y:S01]  /*0310*/  IMAD.WIDE.U32 R2, R0, 0x8, R2 ;  /* 0x0000000800027825 */ /* 0x004fe200078e0002 */
[----:B------:R-:W2:Y:S01]  /*0320*/  LDG.E.64 R88, desc[UR8][R4.64+0x800] ;  /* 0x0008000804587981 */ /* 0x000ea2000c1e1b00 */
[----:B------:R-:W-:-:S02]  /*0330*/  CS2R R24, SRZ ;  /* 0x0000000000187805 */ /* 0x000fc4000001ff00 */
[----:B------:R-:W-:Y:S02]  /*0340*/  CS2R R26, SRZ ;  /* 0x00000000001a7805 */ /* 0x000fe4000001ff00 */
[----:B------:R-:W-:Y:S01]  /*0350*/  CS2R R80, SRZ ;  /* 0x0000000000507805 */ /* 0x000fe2000001ff00 */
[----:B------:R-:W5:Y:S01]  /*0360*/  LDG.E.64 R86, desc[UR8][R4.64+0x400] ;  /* 0x0004000804567981 */ /* 0x000f62000c1e1b00 */
[----:B------:R-:W-:Y:S01]  /*0370*/  CS2R R82, SRZ ;  /* 0x0000000000527805 */ /* 0x000fe2000001ff00 */
[----:B------:R-:W0:Y:S02]  /*0380*/  LDCU.U8 UR10, c[0x0][0x410] ;  /* 0x00008200ff0a77ac */ /* 0x000e240008000000 */
[----:B------:R1:W5:Y:S01]  /*0390*/  LDG.E.64 R84, desc[UR8][R4.64] ;  /* 0x0000000804547981 */ /* 0x000362000c1e1b00 */
[----:B------:R-:W-:-:S03]  /*03a0*/  UPLOP3.LUT UP1, UPT, UPT, UPT, UPT, 0x40, 0x4 ;  /* 0x000000000004789c */ /* 0x000fc60003f2e870 */
[----:B------:R-:W5:Y:S01]  /*03b0*/  LDG.E.64 R8, desc[UR8][R2.64+0xc00] ;  /* 0x000c000802087981 */ /* 0x000f62000c1e1b00 */
[----:B------:R-:W0:Y:S03]  /*03c0*/  LDCU UR11, c[0x0][0x388] ;  /* 0x00007100ff0b77ac */ /* 0x000e260008000800 */
[----:B------:R-:W5:Y:S01]  /*03d0*/  LDG.E.64 R10, desc[UR8][R2.64+0x800] ;  /* 0x00080008020a7981 */ /* 0x000f62000c1e1b00 */
[----:B------:R-:W0:Y:S03]  /*03e0*/  LDCU UR14, c[0x0][0x400] ;  /* 0x00008000ff0e77ac */ /* 0x000e260008000800 */
[----:B------:R-:W5:Y:S01]  /*03f0*/  LDG.E.64 R12, desc[UR8][R2.64+0x400] ;  /* 0x00040008020c7981 */ /* 0x000f62000c1e1b00 */
[----:B------:R-:W0:Y:S03]  /*0400*/  LDCU.64 UR16, c[0x0][0x478] ;  /* 0x00008f00ff1077ac */ /* 0x000e260008000a00 */
[----:B------:R5:W5:Y:S01]  /*0410*/  LDG.E.64 R14, desc[UR8][R2.64] ;  /* 0x00000008020e7981 */ /* 0x000b62000c1e1b00 */
[----:B---3--:R-:W-:-:S02]  /*0420*/  ISETP.NE.U32.AND P0, PT, R6, RZ, PT ;  /* 0x000000ff0600720c */ /* 0x008fc40003f05070 */
[----:B------:R-:W-:Y:S02]  /*0430*/  CS2R R92, SRZ ;  /* 0x00000000005c7805 */ /* 0x000fe4000001ff00 */
[----:B------:R-:W-:Y:S01]  /*0440*/  MOV R110, UR7 ;  /* 0x00000007006e7c02 */ /* 0x000fe20008000f00 */
[----:B------:R-:W3:Y:S01]  /*0450*/  LDCU.64 UR12, c[0x0][0x438] ;  /* 0x00008700ff0c77ac */ /* 0x000ee20008000a00 */
[----:B------:R-:W-:Y:S02]  /*0460*/  ISETP.NE.AND.EX P0, PT, R7, RZ, PT, P0 ;  /* 0x000000ff0700720c */ /* 0x000fe40003f05300 */
[--C-:B----4-:R-:W-:Y:S02]  /*0470*/  SHF.R.U64 R156, R90, 0x10, R91.reuse ;  /* 0x000000105a9c7819 */ /* 0x110fe4000000125b */
[----:B------:R-:W-:Y:S02]  /*0480*/  SHF.R.U32.HI R6, RZ, 0x10, R91 ;  /* 0x00000010ff067819 */ /* 0x000fe4000001165b */
[----:B--2---:R-:W-:-:S02]  /*0490*/  SHF.R.U64 R158, R88, 0x10, R89 ;  /* 0x00000010589e7819 */ /* 0x004fc40000001259 */
[----:B-1----:R-:W-:Y:S02]  /*04a0*/  SHF.R.U32.HI R4, RZ, 0x10, R89 ;  /* 0x00000010ff047819 */ /* 0x002fe40000011659 */
[--C-:B-----5:R-:W-:Y:S02]  /*04b0*/  SHF.R.U64 R159, R86, 0x10, R87.reuse ;  /* 0x00000010569f7819 */ /* 0x120fe40000001257 */
[----:B------:R-:W-:Y:S02]  /*04c0*/  SHF.R.U32.HI R3, RZ, 0x10, R87 ;  /* 0x00000010ff037819 */ /* 0x000fe40000011657 */
[--C-:B------:R-:W-:Y:S02]  /*04d0*/  SHF.R.U64 R160, R84, 0x10, R85.reuse ;  /* 0x0000001054a07819 */ /* 0x100fe40000001255 */
[----:B------:R-:W-:Y:S02]  /*04e0*/  SHF.R.U32.HI R2, RZ, 0x10, R85 ;  /* 0x00000010ff027819 */ /* 0x000fe40000011655 */
[--C-:B------:R-:W-:Y:S01]  /*04f0*/  SHF.R.U64 R114, R8, 0x10, R9.reuse ;  /* 0x0000001008727819 */ /* 0x100fe20000001209 */
[----:B------:R-:W-:Y:S01]  /*0500*/  HADD2.F32 R115, -RZ, R8.H0_H0 ;  /* 0x20000008ff737230 */ /* 0x000fe20000004100 */
[----:B------:R-:W-:Y:S01]  /*0510*/  SHF.R.U32.HI R112, RZ, 0x10, R9 ;  /* 0x00000010ff707819 */ /* 0x000fe20000011609 */
[----:B------:R-:W-:Y:S01]  /*0520*/  HADD2.F32 R113, -RZ, R9.H0_H0 ;  /* 0x20000009ff717230 */ /* 0x000fe20000004100 */
        /* <DEDUP_REMOVED lines=22> */
[----:B------:R-:W-:Y:S01]  /*0690*/  CS2R R14, SRZ ;  /* 0x00000000000e7805 */ /* 0x000fe2000001ff00 */
[----:B------:R-:W-:Y:S02]  /*06a0*/  HADD2.F32 R114, -RZ, R114.H0_H0 ;  /* 0x20000072ff727230 */ /* 0x000fe40000004100 */
[----:B------:R-:W-:Y:S02]  /*06b0*/  HADD2.F32 R112, -RZ, R112.H0_H0 ;  /* 0x20000070ff707230 */ /* 0x000fe40000004100 */
[----:B------:R-:W-:-:S02]  /*06c0*/  HADD2.F32 R118, -RZ, R118.H0_H0 ;  /* 0x20000076ff767230 */ /* 0x000fc40000004100 */
[----:B------:R-:W-:Y:S02]  /*06d0*/  HADD2.F32 R116, -RZ, R116.H0_H0 ;  /* 0x20000074ff747230 */ /* 0x000fe40000004100 */
[----:B------:R-:W-:Y:S02]  /*06e0*/  HADD2.F32 R122, -RZ, R122.H0_H0 ;  /* 0x2000007aff7a7230 */ /* 0x000fe40000004100 */
[----:B------:R-:W-:Y:S02]  /*06f0*/  HADD2.F32 R120, -RZ, R120.H0_H0 ;  /* 0x20000078ff787230 */ /* 0x000fe40000004100 */
[----:B------:R-:W-:Y:S02]  /*0700*/  HADD2.F32 R126, -RZ, R126.H0_H0 ;  /* 0x2000007eff7e7230 */ /* 0x000fe40000004100 */
[----:B0--3--:R-:W-:-:S07]  /*0710*/  HADD2.F32 R124, -RZ, R124.H0_H0 ;  /* 0x2000007cff7c7230 */ /* 0x009fce0000004100 */
.L_x_6636:
        /* <DEDUP_REMOVED lines=9> */
[----:B------:R-:W-:-:S02]  /*07b0*/  IADD3 R131, PT, PT, R140, 0x80, RZ ;  /* 0x000000808c837810 */ /* 0x000fc40007ffe0ff */
[C---:B------:R-:W-:Y:S02]  /*07c0*/  IADD3 R130, PT, PT, R140.reuse, 0x100, RZ ;  /* 0x000001008c827810 */ /* 0x040fe40007ffe0ff */
[----:B------:R-:W4:Y:S01]  /*07d0*/  LDG.E R141, desc[UR8][R30.64] ;  /* 0x000000081e8d7981 */ /* 0x000f22000c1e1900 */
[C-C-:B-1----:R-:W-:Y:S01]  /*07e0*/  IMAD.WIDE.U32 R64, R140.reuse, 0x10, R76.reuse ;  /* 0x000000108c407825 */ /* 0x142fe200078e004c */
[C---:B------:R-:W-:Y:S01]  /*07f0*/  IADD3 R109, PT, PT, R140.reuse, 0x180, RZ ;  /* 0x000001808c6d7810 */ /* 0x040fe20007ffe0ff */
[----:B------:R-:W0:Y:S02]  /*0800*/  @P0 LDC.64 R142, c[0x0][0x3e0] ;  /* 0x0000f800ff8e0b82 */ /* 0x000e240000000a00 */
[----:B------:R-:W-:Y:S02]  /*0810*/  IMAD.WIDE.U32 R68, R131, 0x10, R76 ;  /* 0x0000001083447825 */ /* 0x000fe400078e004c */
[----:B------:R-:W4:Y:S02]  /*0820*/  LDG.E.128 R64, desc[UR8][R64.64] ;  /* 0x0000000840407981 */ /* 0x000f24000c1e1d00 */
[----:B--2---:R-:W-:-:S02]  /*0830*/  IMAD.WIDE.U32 R28, R140, 0x10, R40 ;  /* 0x000000108c1c7825 */ /* 0x004fc400078e0028 */
[----:B------:R-:W2:Y:S02]  /*0840*/  LDG.E.128 R68, desc[UR8][R68.64] ;  /* 0x0000000844447981 */ /* 0x000ea4000c1e1d00 */
[----:B------:R-:W-:Y:S02]  /*0850*/  IMAD.WIDE.U32 R72, R130, 0x10, R76 ;  /* 0x0000001082487825 */ /* 0x000fe400078e004c */
[----:B------:R-:W2:Y:S02]  /*0860*/  LDG.E.128 R28, desc[UR8][R28.64] ;  /* 0x000000081c1c7981 */ /* 0x000ea4000c1e1d00 */
[----:B---3--:R-:W-:Y:S02]  /*0870*/  IMAD.WIDE R128, R110, 0x4, R128 ;  /* 0x000000046e807825 */ /* 0x008fe400078e0280 */
[----:B------:R-:W3:Y:S02]  /*0880*/  LDG.E.128 R72, desc[UR8][R72.64] ;  /* 0x0000000848487981 */ /* 0x000ee4000c1e1d00 */
[----:B------:R-:W-:-:S02]  /*0890*/  IMAD.WIDE.U32 R76, R109, 0x10, R76 ;  /* 0x000000106d4c7825 */ /* 0x000fc400078e004c */
[----:B------:R1:W3:Y:S04]  /*08a0*/  LDG.E R129, desc[UR8][R128.64] ;  /* 0x0000000880817981 */ /* 0x0002e8000c1e1900 */
[----:B------:R-:W3:Y:S01]  /*08b0*/  LDG.E.128 R76, desc[UR8][R76.64] ;  /* 0x000000084c4c7981 */ /* 0x000ee2000c1e1d00 */
[----:B------:R-:W-:-:S06]  /*08c0*/  IMAD.WIDE.U32 R32, R131, 0x10, R40 ;  /* 0x0000001083207825 */ /* 0x000fcc00078e0028 */
[----:B------:R-:W3:Y:S01]  /*08d0*/  LDG.E.128 R32, desc[UR8][R32.64] ;  /* 0x0000000820207981 */ /* 0x000ee2000c1e1d00 */
[----:B------:R-:W-:-:S06]  /*08e0*/  IMAD.WIDE.U32 R36, R130, 0x10, R40 ;  /* 0x0000001082247825 */ /* 0x000fcc00078e0028 */
[----:B------:R-:W3:Y:S01]  /*08f0*/  LDG.E.128 R36, desc[UR8][R36.64] ;  /* 0x0000000824247981 */ /* 0x000ee2000c1e1d00 */
[----:B------:R-:W-:-:S06]  /*0900*/  IMAD.WIDE.U32 R40, R109, 0x10, R40 ;  /* 0x000000106d287825 */ /* 0x000fcc00078e0028 */
[----:B------:R-:W3:Y:S01]  /*0910*/  LDG.E.128 R40, desc[UR8][R40.64] ;  /* 0x0000000828287981 */ /* 0x000ee2000c1e1d00 */
[----:B------:R-:W-:-:S04]  /*0920*/  ISETP.NE.U32.AND P1, PT, RZ, UR12, PT ;  /* 0x0000000cff007c0c */ /* 0x000fc8000bf25070 */
[----:B------:R-:W-:Y:S02]  /*0930*/  ISETP.NE.AND.EX P1, PT, RZ, UR13, PT, P1 ;  /* 0x0000000dff007c0c */ /* 0x000fe4000bf25310 */
[----:B------:R-:W-:-:S11]  /*0940*/  ISETP.NE.AND P2, PT, RZ, UR10, PT ;  /* 0x0000000aff007c0c */ /* 0x000fd6000bf45270 */
[----:B------:R-:W0:Y:S08]  /*0950*/  @P1 LDC.64 R138, c[0x0][0x438] ;  /* 0x00010e00ff8a1b82 */ /* 0x000e300000000a00 */
[----:B------:R-:W0:Y:S08]  /*0960*/  @P1 LDC.64 R136, c[0x0][0x438] ;  /* 0x00010e00ff881b82 */ /* 0x000e300000000a00 */
[----:B------:R-:W0:Y:S08]  /*0970*/  @P1 LDC.64 R134, c[0x0][0x438] ;  /* 0x00010e00ff861b82 */ /* 0x000e300000000a00 */
[----:B------:R-:W0:Y:S01]  /*0980*/  @P1 LDC.64 R132, c[0x0][0x438] ;  /* 0x00010e00ff841b82 */ /* 0x000e220000000a00 */
[----:B-1----:R-:W-:Y:S01]  /*0990*/  MOV R128, 0x3f800000 ;  /* 0x3f80000000807802 */ /* 0x002fe20000000f00 */
[----:B0-----:R-:W-:-:S04]  /*09a0*/  @P0 IMAD.WIDE R142, R110, 0x4, R142 ;  /* 0x000000046e8e0825 */ /* 0x001fc800078e028e */
[----:B------:R-:W-:Y:S01]  /*09b0*/  @P1 IMAD.WIDE.U32 R138, R140, 0x10, R138 ;  /* 0x000000108c8a1825 */ /* 0x000fe200078e008a */
[----:B------:R0:W5:Y:S03]  /*09c0*/  @P0 LDG.E R128, desc[UR8][R142.64] ;  /* 0x000000088e800981 */ /* 0x000166000c1e1900 */
[----:B------:R-:W-:Y:S01]  /*09d0*/  @P1 IMAD.WIDE.U32 R136, R131, 0x10, R136 ;  /* 0x0000001083881825 */ /* 0x000fe200078e0088 */
[----:B------:R1:W5:Y:S04]  /*09e0*/  @P1 LDG.E.128 R44, desc[UR8][R138.64] ;  /* 0x000000088a2c1981 */ /* 0x000368000c1e1d00 */
[----:B------:R1:W5:Y:S01]  /*09f0*/  @P1 LDG.E.128 R48, desc[UR8][R136.64] ;  /* 0x0000000888301981 */ /* 0x000362000c1e1d00 */
[----:B------:R-:W-:-:S05]  /*0a00*/  @P1 IMAD.WIDE.U32 R134, R130, 0x10, R134 ;  /* 0x0000001082861825 */ /* 0x000fca00078e0086 */
[----:B------:R1:W5:Y:S01]  /*0a10*/  @P1 LDG.E.128 R52, desc[UR8][R134.64] ;  /* 0x0000000886341981 */ /* 0x000362000c1e1d00 */
[----:B------:R-:W-:-:S05]  /*0a20*/  @P1 IMAD.WIDE.U32 R132, R109, 0x10, R132 ;  /* 0x000000106d841825 */ /* 0x000fca00078e0084 */
[----:B------:R1:W5:Y:S01]  /*0a30*/  @P1 LDG.E.128 R56, desc[UR8][R132.64] ;  /* 0x0000000884381981 */ /* 0x000362000c1e1d00 */
[----:B----4-:R-:W-:-:S05]  /*0a40*/  FSEL R141, R141, RZ, !P2 ;  /* 0x000000ff8d8d7208 */ /* 0x010fca0005000000 */
[C---:B------:R-:W-:Y:S01]  /*0a50*/  FADD.FTZ R144, -R141.reuse, R64 ;  /* 0x000000408d907221 */ /* 0x040fe20000010100 */
[C---:B------:R-:W-:Y:S01]  /*0a60*/  FADD.FTZ R146, -R141.reuse, R65 ;  /* 0x000000418d927221 */ /* 0x040fe20000010100 */
[----:B------:R-:W-:Y:S01]  /*0a70*/  FADD.FTZ R152, -R141, R66 ;  /* 0x000000428d987221 */ /* 0x000fe20000010100 */
[----:B--2---:R-:W-:Y:S01]  /*0a80*/  FMUL.FTZ R148, R127, R28 ;  /* 0x0000001c7f947220 */ /* 0x004fe20000410000 */
[----:B------:R-:W-:-:S03]  /*0a90*/  FMUL.FTZ R154, R126, R29 ;  /* 0x0000001d7e9a7220 */ /* 0x000fc60000410000 */
[----:B------:R-:W-:Y:S01]  /*0aa0*/  FADD.FTZ R65, RZ, R148 ;  /* 0x00000094ff417221 */ /* 0x000fe20000010000 */
[C---:B---3--:R-:W-:Y:S01]  /*0ab0*/  FMUL.FTZ R157, R129.reuse, R144 ;  /* 0x00000090819d7220 */ /* 0x048fe20000410000 */
[----:B------:R-:W-:Y:S01]  /*0ac0*/  FMUL.FTZ R155, R129, R146 ;  /* 0x00000092819b7220 */ /* 0x000fe20000410000 */
[----:B------:R-:W-:Y:S02]  /*0ad0*/  FADD.FTZ R66, -R141, R78 ;  /* 0x0000004e8d427221 */ /* 0x000fe40000010100 */
[----:B------:R-:W-:Y:S01]  /*0ae0*/  FFMA.FTZ R78, R157, R148, RZ ;  /* 0x000000949d4e7223 */ /* 0x000fe200000100ff */
[----:B------:R-:W-:Y:S01]  /*0af0*/  FADD.FTZ R162, -R141, R67 ;  /* 0x000000438da27221 */ /* 0x000fe20000010100 */
[----:B------:R-:W-:Y:S01]  /*0b00*/  FMUL.FTZ R150, R125, R30 ;  /* 0x0000001e7d967220 */ /* 0x000fe20000410000 */
[----:B------:R-:W-:Y:S01]  /*0b10*/  FADD.FTZ R65, R65, R154 ;  /* 0x0000009a41417221 */ /* 0x000fe20000010000 */
[----:B------:R-:W-:Y:S01]  /*0b20*/  FMUL.FTZ R151, R129, R152 ;  /* 0x0000009881977220 */ /* 0x000fe20000410000 */
[----:B------:R-:W-:Y:S01]  /*0b30*/  FFMA.FTZ R78, R155, R154, R78 ;  /* 0x0000009a9b4e7223 */ /* 0x000fe2000001004e */
[----:B0-----:R-:W-:Y:S01]  /*0b40*/  FADD.FTZ R142, -R141, R68 ;  /* 0x000000448d8e7221 */ /* 0x001fe20000010100 */
[----:B------:R-:W-:Y:S01]  /*0b50*/  FMUL.FTZ R152, R124, R31 ;  /* 0x0000001f7c987220 */ /* 0x000fe20000410000 */
[----:B------:R-:W-:Y:S01]  /*0b60*/  FADD.FTZ R65, R65, R150 ;  /* 0x0000009641417221 */ /* 0x000fe20000010000 */
[----:B------:R-:W-:Y:S01]  /*0b70*/  FMUL.FTZ R153, R129, R162 ;  /* 0x000000a281997220 */ /* 0x000fe20000410000 */
[----:B------:R-:W-:Y:S01]  /*0b80*/  FFMA.FTZ R78, R151, R150, R78 ;  /* 0x00000096974e7223 */ /* 0x000fe2000001004e */
[----:B-1----:R-:W-:Y:S01]  /*0b90*/  FADD.FTZ R138, -R141, R69 ;  /* 0x000000458d8a7221 */ /* 0x002fe20000010100 */
[----:B------:R-:W-:Y:S01]  /*0ba0*/  FMUL.FTZ R146, R123, R32 ;  /* 0x000000207b927220 */ /* 0x000fe20000410000 */
[----:B------:R-:W-:Y:S01]  /*0bb0*/  FADD.FTZ R65, R65, R152 ;  /* 0x0000009841417221 */ /* 0x000fe20000010000 */
[----:B------:R-:W-:Y:S01]  /*0bc0*/  FMUL.FTZ R149, R129, R142 ;  /* 0x0000008e81957220 */ /* 0x000fe20000410000 */
[----:B------:R-:W-:Y:S01]  /*0bd0*/  FFMA.FTZ R78, R153, R152, R78 ;  /* 0x00000098994e7223 */ /* 0x000fe2000001004e */
[----:B------:R-:W-:Y:S01]  /*0be0*/  FADD.FTZ R136, -R141, R70 ;  /* 0x000000468d887221 */ /* 0x000fe20000010100 */
        /* <DEDUP_REMOVED lines=86> */
.L_x_6617:
[----:B------:R-:W-:Y:S05]  /*1150*/  BSYNC.RECONVERGENT B0 ;  /* 0x0000000000007941 */ /* 0x000fea0003800200 */
.L_x_6616:
        /* <DEDUP_REMOVED lines=37> */
[----:B------:R-:W-:Y:S01]  /*13b0*/  FFMA.FTZ R22, R39, R133, R22 ;  /* 0x0000008527167223 */ /* 0x000fe20000010016 */
[C---:B------:R-:W-:Y:S01]  /*13c0*/  FADD.FTZ R3, R42.reuse, R3 ;  /* 0x000000032a037221 */ /* 0x040fe20000010000 */
[----:B0-----:R-:W0:Y:S01]  /*13d0*/  LDS.128 R64, [UR5] ;  /* 0x00000005ff407984 */ /* 0x001e220008000c00 */
[----:B------:R-:W-:Y:S01]  /*13e0*/  FFMA.FTZ R19, R42, R75, R19 ;  /* 0x0000004b2a137223 */ /* 0x000fe20000010013 */
[C---:B------:R-:W-:Y:S01]  /*13f0*/  FADD.FTZ R2, R43.reuse, R2 ;  /* 0x000000022b027221 */ /* 0x040fe20000010000 */
        /* <DEDUP_REMOVED lines=32> */
[----:B-----5:R-:W-:Y:S01]  /*1600*/  FMUL.FTZ R34, R35, R128 ;  /* 0x0000008023227220 */ /* 0x020fe20000410000 */
[----:B------:R-:W-:-:S02]  /*1610*/  HADD2.F32 R32, -RZ, R84.H0_H0 ;  /* 0x20000054ff207230 */ /* 0x000fc40000004100 */
[-C--:B------:R-:W-:Y:S01]  /*1620*/  FMUL.FTZ R33, R33, R128.reuse ;  /* 0x0000008021217220 */ /* 0x080fe20000410000 */
[--C-:B------:R-:W-:Y:S02]  /*1630*/  HADD2.F32 R43, -RZ, R160.reuse.H0_H0 ;  /* 0x200000a0ff2b7230 */ /* 0x100fe40000004100 */
[-C--:B------:R-:W-:Y:S01]  /*1640*/  FMUL.FTZ R35, R37, R128.reuse ;  /* 0x0000008025237220 */ /* 0x080fe20000410000 */
[----:B------:R-:W-:Y:S02]  /*1650*/  HADD2.F32 R42, -RZ, R85.H0_H0 ;  /* 0x20000055ff2a7230 */ /* 0x000fe40000004100 */
        /* <DEDUP_REMOVED lines=10> */
[----:B------:R-:W-:Y:S06]  /*1700*/  BRA `(.L_x_6620) ;  /* 0x0000000000707947 */ /* 0x000fec0003800000 */
.L_x_6619:
        /* <DEDUP_REMOVED lines=12> */
[----:B------:R-:W-:-:S02]  /*17d0*/  HADD2.F32 R32, -RZ, R84.H0_H0 ;  /* 0x20000054ff207230 */ /* 0x000fc40000004100 */
[-C--:B-----5:R-:W-:Y:S01]  /*17e0*/  FMUL.FTZ R33, R60, R128.reuse ;  /* 0x000000803c217220 */ /* 0x0a0fe20000410000 */
[--C-:B------:R-:W-:Y:S02]  /*17f0*/  HADD2.F32 R35, -RZ, R160.reuse.H0_H0 ;  /* 0x200000a0ff237230 */ /* 0x100fe40000004100 */
[-C--:B------:R-:W-:Y:S01]  /*1800*/  FMUL.FTZ R34, R61, R128.reuse ;  /* 0x000000803d227220 */ /* 0x080fe20000410000 */
[----:B------:R-:W-:Y:S02]  /*1810*/  HADD2.F32 R42, -RZ, R85.H0_H0 ;  /* 0x20000055ff2a7230 */ /* 0x000fe40000004100 */
[-C--:B------:R-:W-:Y:S01]  /*1820*/  FMUL.FTZ R43, R62, R128.reuse ;  /* 0x000000803e2b7220 */ /* 0x080fe20000410000 */
        /* <DEDUP_REMOVED lines=9> */
[----:B------:R-:W-:-:S07]  /*18c0*/  FMUL.FTZ R31, R64, R65 ;  /* 0x00000041401f7220 */ /* 0x000fce0000410000 */
.L_x_6620:
        /* <DEDUP_REMOVED lines=22> */
[-C--:B------:R-:W-:Y:S01]  /*1a30*/  FMUL.FTZ R29, R60, R128.reuse ;  /* 0x000000803c1d7220 */ /* 0x080fe20000410000 */
[----:B------:R-:W-:Y:S02]  /*1a40*/  HADD2.F32 R31, -RZ, R159.H0_H0 ;  /* 0x2000009fff1f7230 */ /* 0x000fe40000004100 */
[-C--:B------:R-:W-:Y:S01]  /*1a50*/  FMUL.FTZ R30, R61, R128.reuse ;  /* 0x000000803d1e7220 */ /* 0x080fe20000410000 */
[----:B------:R-:W-:Y:S02]  /*1a60*/  HADD2.F32 R70, -RZ, R87.H0_H0 ;  /* 0x20000057ff467230 */ /* 0x000fe40000004100 */
[-C--:B------:R-:W-:Y:S01]  /*1a70*/  FMUL.FTZ R71, R62, R128.reuse ;  /* 0x000000803e477220 */ /* 0x080fe20000410000 */
[----:B------:R-:W-:Y:S02]  /*1a80*/  HADD2.F32 R141, -RZ, R159.H1_H1 ;  /* 0x3000009fff8d7230 */ /* 0x000fe40000004100 */
[----:B------:R-:W-:Y:S01]  /*1a90*/  FMUL.FTZ R140, R63, R128 ;  /* 0x000000803f8c7220 */ /* 0x000fe20000410000 */
[----:B-----5:R-:W-:Y:S01]  /*1aa0*/  FMUL.FTZ R43, R32, R29 ;  /* 0x0000001d202b7220 */ /* 0x020fe20000410000 */
        /* <DEDUP_REMOVED lines=8> */
.L_x_6621:
        /* <DEDUP_REMOVED lines=10> */
[----:B------:R-:W-:Y:S01]  /*1bd0*/  FMUL.FTZ R43, R129, R142 ;  /* 0x0000008e812b7220 */ /* 0x000fe20000410000 */
[----:B------:R-:W-:-:S02]  /*1be0*/  HADD2.F32 R28, -RZ, R86.H0_H0 ;  /* 0x20000056ff1c7230 */ /* 0x000fc40000004100 */
[----:B------:R-:W-:Y:S01]  /*1bf0*/  FMUL.FTZ R65, R129, R30 ;  /* 0x0000001e81417220 */ /* 0x000fe20000410000 */
[----:B------:R-:W-:Y:S02]  /*1c00*/  HADD2.F32 R71, -RZ, R159.H0_H0 ;  /* 0x2000009fff477230 */ /* 0x000fe40000004100 */
[-C--:B------:R-:W-:Y:S01]  /*1c10*/  FMUL.FTZ R29, R29, R128.reuse ;  /* 0x000000801d1d7220 */ /* 0x080fe20000410000 */
[----:B------:R-:W-:Y:S02]  /*1c20*/  HADD2.F32 R70, -RZ, R87.H0_H0 ;  /* 0x20000057ff467230 */ /* 0x000fe40000004100 */
[-C--:B------:R-:W-:Y:S01]  /*1c30*/  FMUL.FTZ R30, R31, R128.reuse ;  /* 0x000000801f1e7220 */ /* 0x080fe20000410000 */
[----:B------:R-:W-:Y:S02]  /*1c40*/  HADD2.F32 R141, -RZ, R159.H1_H1 ;  /* 0x3000009fff8d7230 */ /* 0x000fe40000004100 */
[-C--:B------:R-:W-:Y:S01]  /*1c50*/  FMUL.FTZ R31, R43, R128.reuse ;  /* 0x000000802b1f7220 */ /* 0x080fe20000410000 */
        /* <DEDUP_REMOVED lines=8> */
[----:B------:R-:W-:-:S07]  /*1ce0*/  FMUL.FTZ R31, R140, R141 ;  /* 0x0000008d8c1f7220 */ /* 0x000fce0000410000 */
.L_x_6622:
[----:B------:R-:W0:Y:S01]  /*1cf0*/  @P1 LDC.64 R70, c[0x0][0x478] ;  /* 0x00011e00ff461b82 */ /* 0x000e220000000a00 */
[----:B------:R-:W-:-:S04]  /*1d00*/  IMAD.WIDE.U32 R140, R131, 0x10, R68 ;  /* 0x00000010838c7825 */ /* 0x000fc800078e0044 */
[----:B------:R-:W-:-:S04]  /*1d10*/  IMAD.WIDE.U32 R32, R130, 0x10, R66 ;  /* 0x0000001082207825 */ /* 0x000fc800078e0042 */
[----:B0-----:R-:W-:-:S05]  /*1d20*/  @P1 IMAD.WIDE.U32 R70, R131, 0x10, R70 ;  /* 0x0000001083461825 */ /* 0x001fca00078e0046 */
[----:B------:R0:W-:Y:S04]  /*1d30*/  @P1 STG.E.128 desc[UR8][R70.64], R60 ;  /* 0x0000003c46001986 */ /* 0x0001e8000c101d08 */
[----:B------:R0:W-:Y:S04]  /*1d40*/  STG.E.128 desc[UR8][R140.64], R28 ;  /* 0x0000001c8c007986 */ /* 0x0001e8000c101d08 */
[----:B------:R-:W5:Y:S01]  /*1d50*/  LDG.E.128 R32, desc[UR8][R32.64] ;  /* 0x0000000820207981 */ /* 0x000f62000c1e1d00 */
[----:B------:R-:W-:Y:S05]  /*1d60*/  @!P1 BRA `(.L_x_6623) ;  /* 0x0000000000749947 */ /* 0x000fea0003800000 */
[-CC-:B------:R-:W-:Y:S01]  /*1d70*/  FFMA.FTZ R139, R139, R41.reuse, R40.reuse ;  /* 0x000000298b8b7223 */ /* 0x180fe20000010028 */
[-CC-:B------:R-:W-:Y:S01]  /*1d80*/  FFMA.FTZ R137, R137, R41.reuse, R40.reuse ;  /* 0x0000002989897223 */ /* 0x180fe20000010028 */
[-CC-:B------:R-:W-:Y:S01]  /*1d90*/  FFMA.FTZ R135, R135, R41.reuse, R40.reuse ;  /* 0x0000002987877223 */ /* 0x180fe20000010028 */
[----:B------:R-:W-:Y:S01]  /*1da0*/  FFMA.FTZ R133, R133, R41, R40 ;  /* 0x0000002985857223 */ /* 0x000fe20000010028 */
[----:B0-----:R-:W-:Y:S01]  /*1db0*/  FADD.FTZ R60, R138, -R139 ;  /* 0x8000008b8a3c7221 */ /* 0x001fe20000010000 */
        /* <DEDUP_REMOVED lines=9> */
[--C-:B------:R-:W-:Y:S02]  /*1e50*/  HADD2.F32 R31, -RZ, R158.reuse.H0_H0 ;  /* 0x2000009eff1f7230 */ /* 0x100fe40000004100 */
        /* <DEDUP_REMOVED lines=14> */
.L_x_6623:
        /* <DEDUP_REMOVED lines=8> */
[C---:B0-----:R-:W-:Y:S01]  /*1fc0*/  FMUL.FTZ R29, R129.reuse, R138 ;  /* 0x0000008a811d7220 */ /* 0x041fe20000410000 */
        /* <DEDUP_REMOVED lines=19> */
.L_x_6624:
[----:B------:R-:W0:Y:S02]  /*2100*/  @P1 LDC.64 R32, c[0x0][0x478] ;  /* 0x00011e00ff201b82 */ /* 0x000e240000000a00 */
[----:B0-----:R-:W-:-:S04]  /*2110*/  @P1 IMAD.WIDE.U32 R70, R130, 0x10, R32 ;  /* 0x0000001082461825 */ /* 0x001fc800078e0020 */
[----:B------:R-:W-:Y:S01]  /*2120*/  IMAD.WIDE.U32 R130, R130, 0x10, R68 ;  /* 0x0000001082827825 */ /* 0x000fe200078e0044 */
[----:B------:R0:W-:Y:S03]  /*2130*/  @P1 STG.E.128 desc[UR8][R70.64], R60 ;  /* 0x0000003c46001986 */ /* 0x0001e6000c101d08 */
[----:B------:R-:W-:Y:S01]  /*2140*/  IMAD.WIDE.U32 R32, R109, 0x10, R66 ;  /* 0x000000106d207825 */ /* 0x000fe200078e0042 */
[----:B------:R0:W-:Y:S05]  /*2150*/  STG.E.128 desc[UR8][R130.64], R28 ;  /* 0x0000001c82007986 */ /* 0x0001ea000c101d08 */
        /* <DEDUP_REMOVED lines=31> */
.L_x_6625:
        /* <DEDUP_REMOVED lines=12> */
[----:B------:R-:W-:Y:S01]  /*2410*/  FMUL.FTZ R30, R31, R128 ;  /* 0x000000801f1e7220 */ /* 0x000fe20000410000 */
[----:B------:R-:W-:-:S02]  /*2420*/  HADD2.F32 R28, -RZ, R90.H0_H0 ;  /* 0x2000005aff1c7230 */ /* 0x000fc40000004100 */
[-C--:B------:R-:W-:Y:S01]  /*2430*/  FMUL.FTZ R29, R29, R128.reuse ;  /* 0x000000801d1d7220 */ /* 0x080fe20000410000 */
[--C-:B------:R-:W-:Y:S02]  /*2440*/  HADD2.F32 R31, -RZ, R156.reuse.H0_H0 ;  /* 0x2000009cff1f7230 */ /* 0x100fe40000004100 */
[-C--:B------:R-:W-:Y:S01]  /*2450*/  FMUL.FTZ R67, R41, R128.reuse ;  /* 0x0000008029437220 */ /* 0x080fe20000410000 */
[----:B------:R-:W-:Y:S02]  /*2460*/  HADD2.F32 R66, -RZ, R91.H0_H0 ;  /* 0x2000005bff427230 */ /* 0x000fe40000004100 */
[----:B------:R-:W-:Y:S01]  /*2470*/  FMUL.FTZ R128, R129, R128 ;  /* 0x0000008081807220 */ /* 0x000fe20000410000 */
[----:B------:R-:W-:Y:S02]  /*2480*/  HADD2.F32 R71, -RZ, R156.H1_H1 ;  /* 0x3000009cff477230 */ /* 0x000fe40000004100 */
        /* <DEDUP_REMOVED lines=8> */
.L_x_6626:
[----:B------:R-:W0:Y:S01]  /*2510*/  @P1 LDC.64 R32, c[0x0][0x478] ;  /* 0x00011e00ff201b82 */ /* 0x000e220000000a00 */
[----:B------:R-:W-:-:S04]  /*2520*/  IMAD.WIDE.U32 R68, R109, 0x10, R68 ;  /* 0x000000106d447825 */ /* 0x000fc800078e0044 */
[----:B0-----:R-:W-:-:S05]  /*2530*/  @P1 IMAD.WIDE.U32 R32, R109, 0x10, R32 ;  /* 0x000000106d201825 */ /* 0x001fca00078e0020 */
[----:B------:R1:W-:Y:S04]  /*2540*/  @P1 STG.E.128 desc[UR8][R32.64], R60 ;  /* 0x0000003c20001986 */ /* 0x0003e8000c101d08 */
[----:B------:R1:W-:Y:S01]  /*2550*/  STG.E.128 desc[UR8][R68.64], R28 ;  /* 0x0000001c44007986 */ /* 0x0003e2000c101d08 */
[----:B------:R-:W-:Y:S05]  /*2560*/  BRA `(.L_x_6627) ;  /* 0x0000001000287947 */ /* 0x000fea0003800000 */
.L_x_6618:
        /* <DEDUP_REMOVED lines=35> */
.L_x_6628:
        /* <DEDUP_REMOVED lines=28> */
.L_x_6629:
        /* <DEDUP_REMOVED lines=19> */
[C---:B------:R-:W-:Y:S01]  /*2a90*/  FFMA.FTZ R60, R129.reuse, R149, R48 ;  /* 0x00000095813c7223 */ /* 0x040fe20000010030 */
[C---:B------:R-:W-:Y:S01]  /*2aa0*/  FFMA.FTZ R61, R129.reuse, R144, R49 ;  /* 0x00000090813d7223 */ /* 0x040fe20000010031 */
[----:B------:R-:W-:Y:S01]  /*2ab0*/  FFMA.FTZ R62, R129, R145, R50 ;  /* 0x00000091813e7223 */ /* 0x000fe20000010032 */
[----:B------:R-:W-:-:S02]  /*2ac0*/  HADD2.F32 R28, -RZ, R86.H0_H0 ;  /* 0x20000056ff1c7230 */ /* 0x000fc40000004100 */
[----:B------:R-:W-:Y:S01]  /*2ad0*/  FFMA.FTZ R63, R129, R30, R51 ;  /* 0x0000001e813f7223 */ /* 0x000fe20000010033 */
[----:B------:R-:W-:Y:S02]  /*2ae0*/  HADD2.F32 R71, -RZ, R159.H0_H0 ;  /* 0x2000009fff477230 */ /* 0x000fe40000004100 */
[-C--:B------:R-:W-:Y:S01]  /*2af0*/  FMUL.FTZ R29, R60, R128.reuse ;  /* 0x000000803c1d7220 */ /* 0x080fe20000410000 */
[----:B------:R-:W-:Y:S02]  /*2b00*/  HADD2.F32 R140, -RZ, R87.H0_H0 ;  /* 0x20000057ff8c7230 */ /* 0x000fe40000004100 */
[-C--:B------:R-:W-:Y:S01]  /*2b10*/  FMUL.FTZ R30, R61, R128.reuse ;  /* 0x000000803d1e7220 */ /* 0x080fe20000410000 */
[----:B------:R-:W-:Y:S02]  /*2b20*/  HADD2.F32 R141, -RZ, R159.H1_H1 ;  /* 0x3000009fff8d7230 */ /* 0x000fe40000004100 */
[-C--:B------:R-:W-:Y:S01]  /*2b30*/  FMUL.FTZ R31, R62, R128.reuse ;  /* 0x000000803e1f7220 */ /* 0x080fe20000410000 */
[----:B------:R-:W-:Y:S01]  /*2b40*/  FMUL.FTZ R70, R63, R128 ;  /* 0x000000803f467220 */ /* 0x000fe20000410000 */
[-C--:B-----5:R-:W-:Y:S01]  /*2b50*/  FMUL.FTZ R43, R32, R29.reuse ;  /* 0x0000001d202b7220 */ /* 0x0a0fe20000410000 */
[----:B------:R-:W-:Y:S01]  /*2b60*/  FMUL.FTZ R28, R28, R29 ;  /* 0x0000001d1c1c7220 */ /* 0x000fe20000410000 */
[-C--:B------:R-:W-:Y:S01]  /*2b70*/  FMUL.FTZ R42, R33, R30.reuse ;  /* 0x0000001e212a7220 */ /* 0x080fe20000410000 */
[----:B------:R-:W-:Y:S01]  /*2b80*/  FMUL.FTZ R29, R71, R30 ;  /* 0x0000001e471d7220 */ /* 0x000fe20000410000 */
[-C--:B------:R-:W-:Y:S01]  /*2b90*/  FMUL.FTZ R65, R34, R31.reuse ;  /* 0x0000001f22417220 */ /* 0x080fe20000410000 */
[----:B------:R-:W-:Y:S01]  /*2ba0*/  FMUL.FTZ R30, R140, R31 ;  /* 0x0000001f8c1e7220 */ /* 0x000fe20000410000 */
[-C--:B------:R-:W-:Y:S01]  /*2bb0*/  FMUL.FTZ R64, R35, R70.reuse ;  /* 0x0000004623407220 */ /* 0x080fe20000410000 */
[----:B------:R-:W-:Y:S01]  /*2bc0*/  FMUL.FTZ R31, R141, R70 ;  /* 0x000000468d1f7220 */ /* 0x000fe20000410000 */
[----:B------:R-:W-:Y:S06]  /*2bd0*/  BRA `(.L_x_6631) ;  /* 0x0000000000707947 */ /* 0x000fec0003800000 */
.L_x_6630:
        /* <DEDUP_REMOVED lines=20> */
[-C--:B-----5:R-:W-:Y:S01]  /*2d20*/  FMUL.FTZ R42, R33, R30.reuse ;  /* 0x0000001e212a7220 */ /* 0x0a0fe20000410000 */
[----:B------:R-:W-:Y:S01]  /*2d30*/  FMUL.FTZ R29, R31, R30 ;  /* 0x0000001e1f1d7220 */ /* 0x000fe20000410000 */
[----:B------:R-:W-:Y:S01]  /*2d40*/  FMUL.FTZ R43, R32, R149 ;  /* 0x00000095202b7220 */ /* 0x000fe20000410000 */
[----:B------:R-:W-:Y:S01]  /*2d50*/  FMUL.FTZ R65, R34, R145 ;  /* 0x0000009122417220 */ /* 0x000fe20000410000 */
[-C--:B------:R-:W-:Y:S01]  /*2d60*/  FMUL.FTZ R64, R35, R140.reuse ;  /* 0x0000008c23407220 */ /* 0x080fe20000410000 */
[----:B------:R-:W-:Y:S01]  /*2d70*/  FMUL.FTZ R28, R28, R149 ;  /* 0x000000951c1c7220 */ /* 0x000fe20000410000 */
[----:B------:R-:W-:Y:S01]  /*2d80*/  FMUL.FTZ R30, R70, R145 ;  /* 0x00000091461e7220 */ /* 0x000fe20000410000 */
[----:B------:R-:W-:-:S07]  /*2d90*/  FMUL.FTZ R31, R71, R140 ;  /* 0x0000008c471f7220 */ /* 0x000fce0000410000 */
.L_x_6631:
        /* <DEDUP_REMOVED lines=16> */
[C---:B0-----:R-:W-:Y:S01]  /*2ea0*/  FFMA.FTZ R60, R129.reuse, R139, R52 ;  /* 0x0000008b813c7223 */ /* 0x041fe20000010034 */
[C---:B------:R-:W-:Y:S01]  /*2eb0*/  FFMA.FTZ R61, R129.reuse, R136, R53 ;  /* 0x00000088813d7223 */ /* 0x040fe20000010035 */
[----:B------:R-:W-:Y:S01]  /*2ec0*/  FFMA.FTZ R62, R129, R135, R54 ;  /* 0x00000087813e7223 */ /* 0x000fe20000010036 */
[----:B------:R-:W-:-:S02]  /*2ed0*/  HADD2.F32 R28, -RZ, R88.H0_H0 ;  /* 0x20000058ff1c7230 */ /* 0x000fc40000004100 */
[----:B------:R-:W-:Y:S01]  /*2ee0*/  FFMA.FTZ R63, R129, R132, R55 ;  /* 0x00000084813f7223 */ /* 0x000fe20000010037 */
[--C-:B------:R-:W-:Y:S02]  /*2ef0*/  HADD2.F32 R71, -RZ, R158.reuse.H0_H0 ;  /* 0x2000009eff477230 */ /* 0x100fe40000004100 */
        /* <DEDUP_REMOVED lines=15> */
.L_x_6632:
        /* <DEDUP_REMOVED lines=28> */
.L_x_6633:
[----:B------:R-:W0:Y:S01]  /*31b0*/  @P1 LDC.64 R70, c[0x0][0x478] ;  /* 0x00011e00ff461b82 */ /* 0x000e220000000a00 */
[----:B------:R-:W-:-:S04]  /*31c0*/  IMAD.WIDE.U32 R32, R109, 0x10, R66 ;  /* 0x000000106d207825 */ /* 0x000fc800078e0042 */
[----:B0-----:R-:W-:-:S04]  /*31d0*/  @P1 IMAD.WIDE.U32 R70, R130, 0x10, R70 ;  /* 0x0000001082461825 */ /* 0x001fc800078e0046 */
[----:B------:R-:W-:Y:S01]  /*31e0*/  IMAD.WIDE.U32 R130, R130, 0x10, R68 ;  /* 0x0000001082827825 */ /* 0x000fe200078e0044 */
        /* <DEDUP_REMOVED lines=33> */
.L_x_6634:
        /* <DEDUP_REMOVED lines=12> */
[----:B------:R-:W-:Y:S01]  /*34c0*/  FMUL.FTZ R30, R29, R128 ;  /* 0x000000801d1e7220 */ /* 0x000fe20000410000 */
[----:B------:R-:W-:-:S02]  /*34d0*/  HADD2.F32 R29, -RZ, R156.H0_H0 ;  /* 0x2000009cff1d7230 */ /* 0x000fc40000004100 */
[-C--:B------:R-:W-:Y:S01]  /*34e0*/  FMUL.FTZ R79, R79, R128.reuse ;  /* 0x000000804f4f7220 */ /* 0x080fe20000410000 */
[-C--:B------:R-:W-:Y:S01]  /*34f0*/  FMUL.FTZ R75, R75, R128.reuse ;  /* 0x000000804b4b7220 */ /* 0x080fe20000410000 */
[----:B------:R-:W-:Y:S02]  /*3500*/  HADD2.F32 R28, -RZ, R90.H0_H0 ;  /* 0x2000005aff1c7230 */ /* 0x000fe40000004100 */
[----:B------:R-:W-:Y:S01]  /*3510*/  FMUL.FTZ R128, R129, R128 ;  /* 0x0000008081807220 */ /* 0x000fe20000410000 */
[----:B------:R-:W-:Y:S02]  /*3520*/  HADD2.F32 R66, -RZ, R91.H0_H0 ;  /* 0x2000005bff427230 */ /* 0x000fe40000004100 */
[-C--:B-----5:R-:W-:Y:S01]  /*3530*/  FMUL.FTZ R41, R33, R30.reuse ;  /* 0x0000001e21297220 */ /* 0x0a0fe20000410000 */
[----:B------:R-:W-:Y:S02]  /*3540*/  HADD2.F32 R31, -RZ, R156.H1_H1 ;  /* 0x3000009cff1f7230 */ /* 0x000fe40000004100 */
[----:B------:R-:W-:Y:S01]  /*3550*/  FMUL.FTZ R29, R29, R30 ;  /* 0x0000001e1d1d7220 */ /* 0x000fe20000410000 */
[----:B------:R-:W-:Y:S01]  /*3560*/  FMUL.FTZ R40, R32, R79 ;  /* 0x0000004f20287220 */ /* 0x000fe20000410000 */
[----:B------:R-:W-:Y:S01]  /*3570*/  FMUL.FTZ R34, R34, R75 ;  /* 0x0000004b22227220 */ /* 0x000fe20000410000 */
[-C--:B------:R-:W-:Y:S01]  /*3580*/  FMUL.FTZ R35, R35, R128.reuse ;  /* 0x0000008023237220 */ /* 0x080fe20000410000 */
[----:B------:R-:W-:Y:S01]  /*3590*/  FMUL.FTZ R28, R28, R79 ;  /* 0x0000004f1c1c7220 */ /* 0x000fe20000410000 */
[----:B------:R-:W-:Y:S01]  /*35a0*/  FMUL.FTZ R30, R66, R75 ;  /* 0x0000004b421e7220 */ /* 0x000fe20000410000 */
[----:B------:R-:W-:-:S07]  /*35b0*/  FMUL.FTZ R31, R31, R128 ;  /* 0x000000801f1f7220 */ /* 0x000fce0000410000 */
.L_x_6635:
[----:B------:R-:W0:Y:S01]  /*35c0*/  @P1 LDC.64 R32, c[0x0][0x478] ;  /* 0x00011e00ff201b82 */ /* 0x000e220000000a00 */
[----:B------:R-:W-:-:S04]  /*35d0*/  IMAD.WIDE.U32 R68, R109, 0x10, R68 ;  /* 0x000000106d447825 */ /* 0x000fc800078e0044 */
[----:B0-----:R-:W-:-:S05]  /*35e0*/  @P1 IMAD.WIDE.U32 R32, R109, 0x10, R32 ;  /* 0x000000106d201825 */ /* 0x001fca00078e0020 */
[----:B------:R0:W-:Y:S04]  /*35f0*/  @P1 STG.E.128 desc[UR8][R32.64], R60 ;  /* 0x0000003c20001986 */ /* 0x0001e8000c101d08 */
[----:B------:R0:W-:Y:S02]  /*3600*/  STG.E.128 desc[UR8][R68.64], R28 ;  /* 0x0000001c44007986 */ /* 0x0001e4000c101d08 */
.L_x_6627:
        /* <DEDUP_REMOVED lines=69> */
.L_x_6615:
        /* <DEDUP_REMOVED lines=10> */
[----:B----4-:R-:W-:-:S05]  /*3b00*/  IMAD.WIDE.U32 R6, R17, 0x10, R6 ;  /* 0x0000001011067825 */ /* 0x010fca00078e0006 */
        /* <DEDUP_REMOVED lines=11> */
.L_x_6637:
        /* <DEDUP_REMOVED lines=12> */
.L_x_8131:


//--------------------- .text._ZN10layer_norm13ln_bwd_kernelINS_13Kernel_traitsI6__halfffffjLj2048ELj1ELj1ELj4ELj16ENS_18Kernel_traits_baseILj2048ES2_ffffjLj128EEEEELb0ELb1ELb1ELb0EEEvNS_9BwdParamsE --------------------------
	.section	.text._ZN10layer_norm13ln_bwd_kernelINS_13Kernel_traitsI6__halfffffjLj2048ELj1ELj1ELj4ELj16ENS_18Kernel_traits_baseILj2048ES2_ffffjLj128EEEEELb0ELb1ELb1ELb0EEEvNS_9BwdParamsE,"ax",@progbits
	.align	128
        .global         _ZN10layer_norm13ln_bwd_kernelINS_13Kernel_traitsI6__halfffffjLj2048ELj1ELj1ELj4ELj16ENS_18Kernel_traits_baseILj2048ES2_ffffjLj128EEEEELb0ELb1ELb1ELb0EEEvNS_9BwdParamsE
        .type           _ZN10layer_norm13ln_bwd_kernelINS_13Kernel_traitsI6__halfffffjLj2048ELj1ELj1ELj4ELj16ENS_18Kernel_traits_baseILj2048ES2_ffffjLj128EEEEELb0ELb1ELb1ELb0EEEvNS_9BwdParamsE,@function
        .size           _ZN10layer_norm13ln_bwd_kernelINS_13Kernel_traitsI6__halfffffjLj2048ELj1ELj1ELj4ELj16ENS_18Kernel_traits_baseILj2048ES2_ffffjLj128EEEEELb0ELb1ELb1ELb0EEEvNS_9BwdParamsE,(.L_x_8132 - _ZN10layer_norm13ln_bwd_kernelINS_13Kernel_traitsI6__halfffffjLj2048ELj1ELj1ELj4ELj16ENS_18Kernel_traits_baseILj2048ES2_ffffjLj128EEEEELb0ELb1ELb1ELb0EEEvNS_9BwdParamsE)
        .other          _ZN10layer_norm13ln_bwd_kernelINS_13Kernel_traitsI6__halfffffjLj2048ELj1ELj1ELj4ELj16ENS_18Kernel_traits_baseILj2048ES2_ffffjLj128EEEEELb0ELb1ELb1ELb0EEEvNS_9BwdParamsE,@"STO_CUDA_ENTRY STV_DEFAULT"
_ZN10layer_norm13ln_bwd_kernelINS_13Kernel_traitsI6__halfffffjLj2048ELj1ELj1ELj4ELj16ENS_18Kernel_traits_baseILj2048ES2_ffffjLj128EEEEELb0ELb1ELb1ELb0EEEvNS_9BwdParamsE:
.text._ZN10layer_norm13ln_bwd_kernelINS_13Kernel_traitsI6__halfffffjLj2048ELj1ELj1ELj4ELj16ENS_18Kernel_traits_baseILj2048ES2_ffffjLj128EEEEELb0ELb1ELb1ELb0EEEvNS_9BwdParamsE:
        /* <DEDUP_REMOVED lines=15> */
[----:B------:R-:W0:Y:S06]  /*00f0*/  @P4 LDC.64 R8, c[0x0][0x3d0] ;  /* 0x0000f400ff084b82 */ /* 0x000e2c0000000a00 */
[----:B------:R-:W-:Y:S02]  /*0100*/  @P2 LOP3.LUT R3, R23, 0x80, RZ, 0xfc, !PT ;  /* 0x0000008017032812 */ /* 0x000fe400078efcff */
[----:B------:R-:W1:Y:S08]  /*0110*/  @P4 LDC.64 R12, c[0x0][0x3e8] ;  /* 0x0000fa00ff0c4b82 */ /* 0x000e700000000a00 */
[----:B------:R-:W4:Y:S08]  /*0120*/  @P5 LDC.64 R20, c[0x0][0x3d0] ;  /* 0x0000f400ff145b82 */ /* 0x000f300000000a00 */
[----:B------:R-:W3:Y:S01]  /*0130*/  @P5 LDC.64 R26, c[0x0][0x3e8] ;  /* 0x0000fa00ff1a5b82 */ /* 0x000ee20000000a00 */
[----:B0-----:R-:W-:-:S05]  /*0140*/  @P4 IMAD.WIDE.U32 R8, R3, 0x8, R8 ;  /* 0x0000000803084825 */ /* 0x001fca00078e0008 */
[----:B--2---:R-:W5:Y:S02]  /*0150*/  @P4 LDG.E.64 R10, desc[UR10][R8.64] ;  /* 0x0000000a080a4981 */ /* 0x004f64000c1e1b00 */
[----:B------:R-:W0:Y:S01]  /*0160*/  @P6 LDC.64 R34, c[0x0][0x3d0] ;  /* 0x0000f400ff226b82 */ /* 0x000e220000000a00 */
[C---:B-1----:R-:W-:Y:S01]  /*0170*/  @P4 IMAD.WIDE.U32 R12, R3.reuse, 0x8, R12 ;  /* 0x00000008030c4825 */ /* 0x042fe200078e000c */
[----:B------:R-:W-:-:S04]  /*0180*/  @P4 IADD3 R3, PT, PT, R3, 0x80, RZ ;  /* 0x0000008003034810 */ /* 0x000fc80007ffe0ff */
[----:B------:R-:W5:Y:S02]  /*0190*/  @P4 LDG.E.64 R14, desc[UR10][R12.64] ;  /* 0x0000000a0c0e4981 */ /* 0x000f64000c1e1b00 */
[----:B------:R-:W1:Y:S01]  /*01a0*/  @P6 LDC.64 R36, c[0x0][0x3e8] ;  /* 0x0000fa00ff246b82 */ /* 0x000e620000000a00 */
[----:B----4-:R-:W-:-:S05]  /*01b0*/  @P5 IMAD.WIDE.U32 R30, R3, 0x8, R20 ;  /* 0x00000008031e5825 */ /* 0x010fca00078e0014 */
[----:B------:R-:W5:Y:S02]  /*01c0*/  @P5 LDG.E.64 R16, desc[UR10][R30.64] ;  /* 0x0000000a1e105981 */ /* 0x000f64000c1e1b00 */
[----:B------:R-:W2:Y:S01]  /*01d0*/  @P2 LDC.64 R6, c[0x0][0x3e8] ;  /* 0x0000fa00ff062b82 */ /* 0x000ea20000000a00 */
[C---:B---3--:R-:W-:Y:S01]  /*01e0*/  @P5 IMAD.WIDE.U32 R32, R3.reuse, 0x8, R26 ;  /* 0x0000000803205825 */ /* 0x048fe200078e001a */
[----:B------:R-:W-:Y:S02]  /*01f0*/  @P5 IADD3 R3, PT, PT, R3, 0x80, RZ ;  /* 0x0000008003035810 */ /* 0x000fe40007ffe0ff */
[----:B------:R-:W-:Y:S02]  /*0200*/  CS2R R76, SRZ ;  /* 0x00000000004c7805 */ /* 0x000fe4000001ff00 */
[----:B------:R-:W-:Y:S02]  /*0210*/  CS2R R78, SRZ ;  /* 0x00000000004e7805 */ /* 0x000fe4000001ff00 */
[----:B------:R-:W-:Y:S01]  /*0220*/  CS2R R72, SRZ ;  /* 0x0000000000487805 */ /* 0x000fe2000001ff00 */
[----:B------:R-:W5:Y:S01]  /*0230*/  @P5 LDG.E.64 R18, desc[UR10][R32.64] ;  /* 0x0000000a20125981 */ /* 0x000f62000c1e1b00 */
[C---:B0-----:R-:W-:Y:S01]  /*0240*/  @P6 IMAD.WIDE.U32 R20, R3.reuse, 0x8, R34 ;  /* 0x0000000803146825 */ /* 0x041fe200078e0022 */
[----:B------:R-:W0:Y:S04]  /*0250*/  @P2 LDC.64 R4, c[0x0][0x3d0] ;  /* 0x0000f400ff042b82 */ /* 0x000e280000000a00 */
[----:B------:R-:W5:Y:S01]  /*0260*/  @P6 LDG.E.64 R24, desc[UR10][R20.64] ;  /* 0x0000000a14186981 */ /* 0x000f62000c1e1b00 */
[----:B-1----:R-:W-:-:S05]  /*0270*/  @P6 IMAD.WIDE.U32 R26, R3, 0x8, R36 ;  /* 0x00000008031a6825 */ /* 0x002fca00078e0024 */
[----:B------:R-:W5:Y:S01]  /*0280*/  @P6 LDG.E.64 R28, desc[UR10][R26.64] ;  /* 0x0000000a1a1c6981 */ /* 0x000f62000c1e1b00 */
[----:B--2---:R-:W-:-:S05]  /*0290*/  @P2 IMAD.WIDE.U32 R6, R23, 0x8, R6 ;  /* 0x0000000817062825 */ /* 0x004fca00078e0006 */
[----:B------:R-:W5:Y:S01]  /*02a0*/  @P2 LDG.E.64 R110, desc[UR10][R6.64] ;  /* 0x0000000a066e2981 */ /* 0x000f62000c1e1b00 */
[----:B------:R-:W1:Y:S01]  /*02b0*/  S2UR UR4, SR_CTAID.X ;  /* 0x00000000000479c3 */ /* 0x000e620000002500 */
[----:B0-----:R-:W-:-:S05]  /*02c0*/  @P2 IMAD.WIDE.U32 R4, R23, 0x8, R4 ;  /* 0x0000000817042825 */ /* 0x001fca00078e0004 */
[----:B------:R1:W5:Y:S02]  /*02d0*/  @P2 LDG.E.64 R112, desc[UR10][R4.64] ;  /* 0x0000000a04702981 */ /* 0x000364000c1e1b00 */
        /* <DEDUP_REMOVED lines=23> */
[----:B------:R-:W-:Y:S06]  /*0450*/  @P0 BRA `(.L_x_6638) ;  /* 0x0000004400800947 */ /* 0x000fec0003800000 */
        /* <DEDUP_REMOVED lines=12> */
[----:B------:R-:W-:Y:S02]  /*0520*/  PRMT R127, R127, 0x5410, R0 ;  /* 0x000054107f7f7816 */ /* 0x000fe40000000000 */
        /* <DEDUP_REMOVED lines=11> */
[----:B------:R-:W-:Y:S02]  /*05e0*/  MOV R140, R24 ;  /* 0x00000018008c7202 */ /* 0x000fe40000000f00 */
        /* <DEDUP_REMOVED lines=23> */
[----:B------:R-:W-:Y:S01]  /*0760*/  MOV R147, R29 ;  /* 0x0000001d00937202 */ /* 0x000fe20000000f00 */
[----:B------:R-:W-:Y:S01]  /*0770*/  UPLOP3.LUT UP1, UPT, UPT, UPT, UPT, 0x40, 0x4 ;  /* 0x000000000004789c */ /* 0x000fe20003f2e870 */
[----:B------:R-:W-:Y:S01]  /*0780*/  SHF.R.U32.HI R14, RZ, 0x10, R29 ;  /* 0x00000010ff0e7819 */ /* 0x000fe2000001161d */
[----:B------:R-:W0:Y:S01]  /*0790*/  LDCU UR15, c[0x0][0x40c] ;  /* 0x00008180ff0f77ac */ /* 0x000e220008000800 */
[--C-:B------:R-:W-:Y:S02]  /*07a0*/  SHF.R.U64 R148, R112, 0x10, R113.reuse ;  /* 0x0000001070947819 */ /* 0x100fe40000001271 */
[----:B------:R-:W-:Y:S01]  /*07b0*/  SHF.R.U32.HI R0, RZ, 0x10, R113 ;  /* 0x00000010ff007819 */ /* 0x000fe20000011671 */
[----:B------:R-:W1:Y:S01]  /*07c0*/  LDCU.U8 UR9, c[0x0][0x410] ;  /* 0x00008200ff0977ac */ /* 0x000e620008000000 */
[--C-:B------:R-:W-:Y:S02]  /*07d0*/  SHF.R.U64 R149, R110, 0x10, R111.reuse ;  /* 0x000000106e957819 */ /* 0x100fe4000000126f */
[----:B------:R-:W-:Y:S01]  /*07e0*/  SHF.R.U32.HI R3, RZ, 0x10, R111 ;  /* 0x00000010ff037819 */ /* 0x000fe2000001166f */
[----:B------:R-:W2:Y:S01]  /*07f0*/  LDCU UR14, c[0x0][0x400] ;  /* 0x00008000ff0e77ac */ /* 0x000ea20008000800 */
[----:B------:R-:W-:-:S02]  /*0800*/  PRMT R138, R138, 0x5410, R4 ;  /* 0x000054108a8a7816 */ /* 0x000fc40000000004 */
[----:B------:R-:W-:Y:S01]  /*0810*/  PRMT R139, R139, 0x5410, R6 ;  /* 0x000054108b8b7816 */ /* 0x000fe20000000006 */
[----:B------:R-:W3:Y:S01]  /*0820*/  LDCU.64 UR12, c[0x0][0x438] ;  /* 0x00008700ff0c77ac */ /* 0x000ee20008000a00 */
[----:B------:R-:W-:Y:S02]  /*0830*/  PRMT R140, R140, 0x5410, R7 ;  /* 0x000054108c8c7816 */ /* 0x000fe40000000007 */
[----:B------:R-:W-:Y:S01]  /*0840*/  PRMT R141, R141, 0x5410, R8 ;  /* 0x000054108d8d7816 */ /* 0x000fe20000000008 */
[----:B------:R-:W4:Y:S01]  /*0850*/  LDCU.64 UR6, c[0x0][0x478] ;  /* 0x00008f00ff0677ac */ /* 0x000f220008000a00 */
[----:B------:R-:W-:Y:S02]  /*0860*/  PRMT R142, R142, 0x5410, R9 ;  /* 0x000054108e8e7816 */ /* 0x000fe40000000009 */
[----:B------:R-:W-:Y:S02]  /*0870*/  PRMT R143, R143, 0x5410, R10 ;  /* 0x000054108f8f7816 */ /* 0x000fe4000000000a */
[----:B------:R-:W-:-:S02]  /*0880*/  PRMT R144, R144, 0x5410, R11 ;  /* 0x0000541090907816 */ /* 0x000fc4000000000b */
[----:B------:R-:W-:Y:S02]  /*0890*/  PRMT R145, R145, 0x5410, R12 ;  /* 0x0000541091917816 */ /* 0x000fe4000000000c */
[----:B------:R-:W-:Y:S02]  /*08a0*/  PRMT R146, R146, 0x5410, R13 ;  /* 0x0000541092927816 */ /* 0x000fe4000000000d */
[----:B------:R-:W-:Y:S02]  /*08b0*/  PRMT R147, R147, 0x5410, R14 ;  /* 0x0000541093937816 */ /* 0x000fe4000000000e */
[----:B------:R-:W-:Y:S02]  /*08c0*/  PRMT R148, R148, 0x5410, R0 ;  /* 0x0000541094947816 */ /* 0x000fe40000000000 */
[----:B0123--:R-:W-:-:S07]  /*08d0*/  PRMT R149, R149, 0x5410, R3 ;  /* 0x0000541095957816 */ /* 0x00ffce0000000003 */
.L_x_6690:
[----:B0-----:R-:W0:Y:S08]  /*08e0*/  LDC.64 R6, c[0x0][0x3f8] ;  /* 0x0000fe00ff067b82 */ /* 0x001e300000000a00 */
[----:B--234-:R-:W1:Y:S08]  /*08f0*/  LDC.64 R102, c[0x0][0x3c8] ;  /* 0x0000f200ff667b82 */ /* 0x01ce700000000a00 */
        /* <DEDUP_REMOVED lines=22> */
[C---:B------:R-:W-:Y:S02]  /*0a60*/  ISETP.GE.U32.AND P4, PT, R2.reuse, 0x100, PT ;  /* 0x000001000200780c */ /* 0x040fe40003f86070 */
[C---:B------:R-:W-:Y:S02]  /*0a70*/  ISETP.GE.U32.AND P3, PT, R2.reuse, 0x180, PT ;  /* 0x000001800200780c */ /* 0x040fe40003f66070 */
        /* <DEDUP_REMOVED lines=26> */
[--C-:B------:R-:W-:Y:S01]  /*0c20*/  HADD2.F32 R122, -RZ, R148.reuse.H1_H1 ;  /* 0x30000094ff7a7230 */ /* 0x100fe20000004100 */
[----:B------:R-:W-:Y:S02]  /*0c30*/  IADD3 R137, PT, PT, R137, 0x80, RZ ;  /* 0x0000008089897810 */ /* 0x000fe40007ffe0ff */
[----:B------:R-:W-:Y:S01]  /*0c40*/  IADD3 R133, PT, PT, R133, 0x80, RZ ;  /* 0x0000008085857810 */ /* 0x000fe20007ffe0ff */
[C---:B---3--:R-:W-:Y:S01]  /*0c50*/  FADD.FTZ R3, -R131.reuse, R104 ;  /* 0x0000006883037221 */ /* 0x048fe20000010100 */
[C---:B------:R-:W-:Y:S01]  /*0c60*/  FADD.FTZ R109, -R131.reuse, R105 ;  /* 0x00000069836d7221 */ /* 0x040fe20000010100 */
[----:B------:R-:W-:Y:S02]  /*0c70*/  HADD2.F32 R104, -RZ, R148.H0_H0 ;  /* 0x20000094ff687230 */ /* 0x000fe40000004100 */
[C---:B------:R-:W-:Y:S01]  /*0c80*/  FADD.FTZ R129, -R131.reuse, R106 ;  /* 0x0000006a83817221 */ /* 0x040fe20000010100 */
[C---:B-----5:R-:W-:Y:S01]  /*0c90*/  FMUL.FTZ R3, R6.reuse, R3 ;  /* 0x0000000306037220 */ /* 0x060fe20000410000 */
[C---:B0-----:R-:W-:Y:S01]  /*0ca0*/  FMUL.FTZ R114, R6.reuse, R109 ;  /* 0x0000006d06727220 */ /* 0x041fe20000410000 */
[----:B------:R-:W-:Y:S01]  /*0cb0*/  FADD.FTZ R107, -R131, R107 ;  /* 0x0000006b836b7221 */ /* 0x000fe20000010100 */
[----:B------:R-:W-:Y:S01]  /*0cc0*/  FMUL.FTZ R115, R6, R129 ;  /* 0x0000008106737220 */ /* 0x000fe20000410000 */
[----:B----4-:R-:W-:Y:S01]  /*0cd0*/  FMUL.FTZ R10, R100, R23 ;  /* 0x00000017640a7220 */ /* 0x010fe20000410000 */
[----:B------:R-:W-:-:S02]  /*0ce0*/  HADD2.F32 R23, -RZ, R113.H0_H0 ;  /* 0x20000071ff177230 */ /* 0x000fc40000004100 */
        /* <DEDUP_REMOVED lines=20> */
.L_x_6642:
[----:B----4-:R-:W-:Y:S05]  /*0e30*/  BSYNC.RECONVERGENT B1 ;  /* 0x0000000000017941 */ /* 0x010fea0003800200 */
.L_x_6641:
        /* <DEDUP_REMOVED lines=14> */
[----:B------:R-:W-:Y:S02]  /*0f20*/  IADD3 R137, PT, PT, R137, 0x80, RZ ;  /* 0x0000008089897810 */ /* 0x000fe40007ffe0ff */
[----:B------:R-:W-:Y:S01]  /*0f30*/  IADD3 R133, PT, PT, R133, 0x80, RZ ;  /* 0x0000008085857810 */ /* 0x000fe20007ffe0ff */
[C---:B---3--:R-:W-:Y:S01]  /*0f40*/  FADD.FTZ R23, -R131.reuse, R105 ;  /* 0x0000006983177221 */ /* 0x048fe20000010100 */
[C---:B------:R-:W-:Y:S01]  /*0f50*/  FADD.FTZ R9, -R131.reuse, R104 ;  /* 0x0000006883097221 */ /* 0x040fe20000010100 */
[----:B------:R-:W-:Y:S02]  /*0f60*/  HADD2.F32 R104, -RZ, R127.H1_H1 ;  /* 0x3000007fff687230 */ /* 0x000fe40000004100 */
[----:B------:R-:W-:Y:S01]  /*0f70*/  FADD.FTZ R117, -R131, R106 ;  /* 0x0000006a83757221 */ /* 0x000fe20000010100 */
[C---:B-----5:R-:W-:Y:S01]  /*0f80*/  FMUL.FTZ R108, R6.reuse, R23 ;  /* 0x00000017066c7220 */ /* 0x060fe20000410000 */
[----:B------:R-:W-:Y:S01]  /*0f90*/  FMUL.FTZ R9, R6, R9 ;  /* 0x0000000906097220 */ /* 0x000fe20000410000 */
[----:B------:R-:W-:-:S02]  /*0fa0*/  HADD2.F32 R23, -RZ, R136.H0_H0 ;  /* 0x20000088ff177230 */ /* 0x000fc40000004100 */
[----:B------:R-:W-:Y:S01]  /*0fb0*/  FMUL.FTZ R117, R6, R117 ;  /* 0x0000007506757220 */ /* 0x000fe20000410000 */
[----:B----4-:R-:W-:Y:S01]  /*0fc0*/  FMUL.FTZ R12, R100, R19 ;  /* 0x00000013640c7220 */ /* 0x010fe20000410000 */
        /* <DEDUP_REMOVED lines=22> */
.L_x_6644:
[----:B------:R-:W-:Y:S05]  /*1130*/  BSYNC.RECONVERGENT B1 ;  /* 0x0000000000017941 */ /* 0x000fea0003800200 */
.L_x_6643:
        /* <DEDUP_REMOVED lines=20> */
[----:B-----5:R-:W-:Y:S01]  /*1280*/  FMUL.FTZ R11, R6, R11 ;  /* 0x0000000b060b7220 */ /* 0x020fe20000410000 */
[----:B------:R-:W-:-:S02]  /*1290*/  HADD2.F32 R101, -RZ, R139.H0_H0 ;  /* 0x2000008bff657230 */ /* 0x000fc40000004100 */
[----:B------:R-:W-:Y:S01]  /*12a0*/  FADD.FTZ R103, -R131, R103 ;  /* 0x0000006783677221 */ /* 0x000fe20000010100 */
[----:B------:R-:W-:Y:S02]  /*12b0*/  HADD2.F32 R102, -RZ, R139.H1_H1 ;  /* 0x3000008bff667230 */ /* 0x000fe40000004100 */
[----:B----4-:R-:W-:Y:S01]  /*12c0*/  FMUL.FTZ R14, R20, R17 ;  /* 0x00000011140e7220 */ /* 0x010fe20000410000 */
[----:B------:R-:W-:Y:S01]  /*12d0*/  FADD.FTZ R52, R52, R20 ;  /* 0x0000001434347221 */ /* 0x000fe20000010000 */
[----:B------:R-:W-:Y:S01]  /*12e0*/  FFMA.FTZ R68, R20, R11, R68 ;  /* 0x0000000b14447223 */ /* 0x000fe20000010044 */
[----:B------:R-:W-:Y:S01]  /*12f0*/  FMUL.FTZ R20, R6, R107 ;  /* 0x0000006b06147220 */ /* 0x000fe20000410000 */
[----:B------:R-:W-:Y:S01]  /*1300*/  FMUL.FTZ R17, R21, R100 ;  /* 0x0000006415117220 */ /* 0x000fe20000410000 */
        /* <DEDUP_REMOVED lines=15> */
[----:B------:R-:W-:-:S03]  /*1400*/  FFMA.FTZ R23, R21, R120, R100 ;  /* 0x0000007815177223 */ /* 0x000fc60000010064 */
[----:B------:R-:W-:Y:S01]  /*1410*/  FADD.FTZ R129, R103, R22 ;  /* 0x0000001667817221 */ /* 0x000fe20000010000 */
[----:B0-----:R-:W-:-:S07]  /*1420*/  FFMA.FTZ R132, R128, R22, R23 ;  /* 0x0000001680847223 */ /* 0x001fce0000010017 */
.L_x_6646:
[----:B------:R-:W-:Y:S05]  /*1430*/  BSYNC.RECONVERGENT B1 ;  /* 0x0000000000017941 */ /* 0x000fea0003800200 */
.L_x_6645:
        /* <DEDUP_REMOVED lines=13> */
[--C-:B------:R-:W-:Y:S02]  /*1510*/  HADD2.F32 R119, -RZ, R141.reuse.H0_H0 ;  /* 0x2000008dff777230 */ /* 0x100fe40000004100 */
[C---:B---3--:R-:W-:Y:S01]  /*1520*/  FADD.FTZ R13, -R131.reuse, R104 ;  /* 0x00000068830d7221 */ /* 0x048fe20000010100 */
[C---:B------:R-:W-:Y:S01]  /*1530*/  FADD.FTZ R23, -R131.reuse, R105 ;  /* 0x0000006983177221 */ /* 0x040fe20000010100 */
[C---:B------:R-:W-:Y:S01]  /*1540*/  FADD.FTZ R121, -R131.reuse, R106 ;  /* 0x0000006a83797221 */ /* 0x040fe20000010100 */
[----:B------:R-:W-:Y:S02]  /*1550*/  HADD2.F32 R104, -RZ, R140.H1_H1 ;  /* 0x3000008cff687230 */ /* 0x000fe40000004100 */
[C---:B-----5:R-:W-:Y:S01]  /*1560*/  FMUL.FTZ R13, R6.reuse, R13 ;  /* 0x0000000d060d7220 */ /* 0x060fe20000410000 */
[C---:B------:R-:W-:Y:S01]  /*1570*/  FMUL.FTZ R18, R6.reuse, R23 ;  /* 0x0000001706127220 */ /* 0x040fe20000410000 */
        /* <DEDUP_REMOVED lines=24> */
[----:B0-----:R-:W-:Y:S06]  /*1700*/  BRA `(.L_x_6647) ;  /* 0x0000000000707947 */ /* 0x001fec0003800000 */
.L_x_6640:
        /* <DEDUP_REMOVED lines=28> */
.L_x_6647:
[----:B----4-:R-:W-:Y:S05]  /*18d0*/  BSYNC.RECONVERGENT B0 ;  /* 0x0000000000007941 */ /* 0x010fea0003800200 */
.L_x_6639:
        /* <DEDUP_REMOVED lines=32> */
.L_x_6649:
[----:B------:R-:W-:Y:S05]  /*1ae0*/  BSYNC.RECONVERGENT B0 ;  /* 0x0000000000007941 */ /* 0x000fea0003800200 */
.L_x_6648:
        /* <DEDUP_REMOVED lines=38> */
.L_x_6652:
        /* <DEDUP_REMOVED lines=14> */
[----:B-----5:R-:W-:Y:S01]  /*1e30*/  FFMA.FTZ R44, R88, R101, R44 ;  /* 0x00000065582c7223 */ /* 0x020fe2000001002c */
[----:B------:R-:W-:-:S07]  /*1e40*/  FMUL.FTZ R92, R101, R92 ;  /* 0x0000005c655c7220 */ /* 0x000fce0000410000 */
.L_x_6655:
        /* <DEDUP_REMOVED lines=10> */
.L_x_6656:
        /* <DEDUP_REMOVED lines=10> */
.L_x_6657:
[----:B------:R-:W-:Y:S05]  /*1f90*/  @!P3 BRA `(.L_x_6658) ;  /* 0x0000000400fcb947 */ /* 0x000fea0003800000 */
[----:B------:R-:W-:Y:S01]  /*1fa0*/  FFMA.FTZ R95, R124, R104, R105 ;  /* 0x000000687c5f7223 */ /* 0x000fe20000010069 */
[----:B------:R-:W-:Y:S01]  /*1fb0*/  ISETP.GT.AND P0, PT, R4, RZ, PT ;  /* 0x000000ff0400720c */ /* 0x000fe20003f04270 */
[----:B------:R-:W-:Y:S02]  /*1fc0*/  HADD2.F32 R101, -RZ, R149.H1_H1 ;  /* 0x30000095ff657230 */ /* 0x000fe40000004100 */
[----:B------:R-:W-:-:S04]  /*1fd0*/  FADD.FTZ R95, R122, -R95 ;  /* 0x8000005f7a5f7221 */ /* 0x000fc80000010000 */
[----:B------:R-:W-:-:S05]  /*1fe0*/  FMUL.FTZ R95, R6, R95 ;  /* 0x0000005f065f7220 */ /* 0x000fca0000410000 */
[----:B------:R-:W-:-:S05]  /*1ff0*/  FSEL R95, R95, RZ, P0 ;  /* 0x000000ff5f5f7208 */ /* 0x000fca0000000000 */
[----:B------:R-:W-:-:S04]  /*2000*/  FMUL.FTZ R100, R95, UR15 ;  /* 0x0000000f5f647c20 */ /* 0x000fc80008410000 */
[----:B-----5:R-:W-:Y:S01]  /*2010*/  FFMA.FTZ R47, R91, R100, R47 ;  /* 0x000000645b2f7223 */ /* 0x020fe2000001002f */
[----:B------:R-:W-:Y:S01]  /*2020*/  FMUL.FTZ R95, R100, R101 ;  /* 0x00000065645f7220 */ /* 0x000fe20000410000 */
[----:B------:R-:W-:Y:S06]  /*2030*/  BRA `(.L_x_6658) ;  /* 0x0000000400d47947 */ /* 0x000fec0003800000 */
.L_x_6654:
[----:B------:R-:W0:Y:S01]  /*2040*/  @P3 LDC R101, c[0x0][0x40c] ;  /* 0x00010300ff653b82 */ /* 0x000e220000000800 */
[-CC-:B------:R-:W-:Y:S01]  /*2050*/  FFMA.FTZ R97, R3, R104.reuse, R105.reuse ;  /* 0x0000006803617223 */ /* 0x180fe20000010069 */
[-CC-:B------:R-:W-:Y:S01]  /*2060*/  FFMA.FTZ R96, R114, R104.reuse, R105.reuse ;  /* 0x0000006872607223 */ /* 0x180fe20000010069 */
[----:B------:R-:W-:Y:S01]  /*2070*/  ISETP.GT.AND P0, PT, R4, RZ, PT ;  /* 0x000000ff0400720c */ /* 0x000fe20003f04270 */
[----:B------:R-:W-:Y:S01]  /*2080*/  FFMA.FTZ R107, R115, R104, R105 ;  /* 0x00000068736b7223 */ /* 0x000fe20000010069 */
[----:B------:R-:W-:Y:S01]  /*2090*/  FADD.FTZ R97, R10, -R97 ;  /* 0x800000610a617221 */ /* 0x000fe20000010000 */
[----:B------:R-:W-:Y:S01]  /*20a0*/  FADD.FTZ R103, R109, -R96 ;  /* 0x800000606d677221 */ /* 0x000fe20000010000 */
[----:B------:R-:W-:Y:S01]  /*20b0*/  @P3 HADD2.F32 R98, -RZ, R110.H0_H0 ;  /* 0x2000006eff623230 */ /* 0x000fe20000004100 */
[----:B------:R-:W1:Y:S01]  /*20c0*/  @P3 LDC R99, c[0x0][0x40c] ;  /* 0x00010300ff633b82 */ /* 0x000e620000000800 */
[----:B------:R-:W-:Y:S01]  /*20d0*/  FMUL.FTZ R97, R6, R97 ;  /* 0x0000006106617220 */ /* 0x000fe20000410000 */
[----:B------:R-:W-:Y:S01]  /*20e0*/  FADD.FTZ R107, R116, -R107 ;  /* 0x8000006b746b7221 */ /* 0x000fe20000010000 */
[----:B------:R-:W-:Y:S01]  /*20f0*/  FMUL.FTZ R103, R6, R103 ;  /* 0x0000006706677220 */ /* 0x000fe20000410000 */
[----:B------:R-:W-:-:S02]  /*2100*/  @P3 HADD2.F32 R102, -RZ, R111.H0_H0 ;  /* 0x2000006fff663230 */ /* 0x000fc40000004100 */
[----:B------:R-:W-:Y:S01]  /*2110*/  FSEL R96, R97, RZ, P0 ;  /* 0x000000ff61607208 */ /* 0x000fe20000000000 */
[----:B------:R-:W-:Y:S01]  /*2120*/  FFMA.FTZ R97, R124, R104, R105 ;  /* 0x000000687c617223 */ /* 0x000fe20000010069 */
[----:B------:R-:W2:Y:S01]  /*2130*/  @P3 LDC R100, c[0x0][0x40c] ;  /* 0x00010300ff643b82 */ /* 0x000ea20000000800 */
[----:B------:R-:W-:Y:S02]  /*2140*/  FMUL.FTZ R107, R6, R107 ;  /* 0x0000006b066b7220 */ /* 0x000fe40000410000 */
[----:B------:R-:W-:Y:S01]  /*2150*/  FADD.FTZ R129, R122, -R97 ;  /* 0x800000617a817221 */ /* 0x000fe20000010000 */
[----:B------:R-:W-:Y:S01]  /*2160*/  FSEL R97, R103, RZ, P0 ;  /* 0x000000ff67617208 */ /* 0x000fe20000000000 */
[----:B------:R-:W-:Y:S02]  /*2170*/  @P3 HADD2.F32 R103, -RZ, R149.H0_H0 ;  /* 0x20000095ff673230 */ /* 0x000fe40000004100 */
[----:B------:R-:W-:Y:S01]  /*2180*/  FMUL.FTZ R129, R6, R129 ;  /* 0x0000008106817220 */ /* 0x000fe20000410000 */
[----:B0-----:R-:W-:-:S04]  /*2190*/  @P3 FMUL.FTZ R101, R96, R101 ;  /* 0x0000006560653220 */ /* 0x001fc80000410000 */
[-C--:B------:R-:W-:Y:S01]  /*21a0*/  @P3 FMUL.FTZ R92, R98, R101.reuse ;  /* 0x00000065625c3220 */ /* 0x080fe20000410000 */
[----:B------:R-:W-:Y:S01]  /*21b0*/  FSEL R98, R107, RZ, P0 ;  /* 0x000000ff6b627208 */ /* 0x000fe20000000000 */
[----:B-----5:R-:W-:Y:S01]  /*21c0*/  @P3 FFMA.FTZ R44, R88, R101, R44 ;  /* 0x00000065582c3223 */ /* 0x020fe2000001002c */
[----:B------:R-:W-:-:S03]  /*21d0*/  FSEL R101, R129, RZ, P0 ;  /* 0x000000ff81657208 */ /* 0x000fc60000000000 */
[----:B-1----:R-:W-:-:S04]  /*21e0*/  @P3 FMUL.FTZ R99, R98, R99 ;  /* 0x0000006362633220 */ /* 0x002fc80000410000 */
[-C--:B------:R-:W-:Y:S01]  /*21f0*/  @P3 FMUL.FTZ R94, R102, R99.reuse ;  /* 0x00000063665e3220 */ /* 0x080fe20000410000 */
[----:B------:R-:W-:Y:S01]  /*2200*/  @P3 FFMA.FTZ R46, R90, R99, R46 ;  /* 0x000000635a2e3223 */ /* 0x000fe2000001002e */
[----:B--2---:R-:W-:Y:S01]  /*2210*/  @P3 FMUL.FTZ R100, R97, R100 ;  /* 0x0000006461643220 */ /* 0x004fe20000410000 */
[----:B------:R-:W-:-:S03]  /*2220*/  MOV R99, R101 ;  /* 0x0000006500637202 */ /* 0x000fc60000000f00 */
[-C--:B------:R-:W-:Y:S01]  /*2230*/  @P3 FMUL.FTZ R93, R103, R100.reuse ;  /* 0x00000064675d3220 */ /* 0x080fe20000410000 */
[----:B------:R-:W-:Y:S01]  /*2240*/  @P3 FFMA.FTZ R45, R89, R100, R45 ;  /* 0x00000064592d3223 */ /* 0x000fe2000001002d */
[----:B------:R-:W-:Y:S06]  /*2250*/  @!P3 BRA `(.L_x_6658) ;  /* 0x00000004004cb947 */ /* 0x000fec0003800000 */
[----:B------:R-:W-:Y:S02]  /*2260*/  HADD2.F32 R95, -RZ, R149.H1_H1 ;  /* 0x30000095ff5f7230 */ /* 0x000fe40000004100 */
[----:B------:R-:W-:-:S04]  /*2270*/  FMUL.FTZ R100, R101, UR15 ;  /* 0x0000000f65647c20 */ /* 0x000fc80008410000 */
[-C--:B------:R-:W-:Y:S01]  /*2280*/  FFMA.FTZ R47, R91, R100.reuse, R47 ;  /* 0x000000645b2f7223 */ /* 0x080fe2000001002f */
[----:B------:R-:W-:Y:S01]  /*2290*/  FMUL.FTZ R95, R95, R100 ;  /* 0x000000645f5f7220 */ /* 0x000fe20000410000 */
[----:B------:R-:W-:Y:S06]  /*22a0*/  BRA `(.L_x_6658) ;  /* 0x0000000400387947 */ /* 0x000fec0003800000 */
.L_x_6653:
[----:B------:R-:W-:Y:S01]  /*22b0*/  UMOV UR4, UR6 ;  /* 0x0000000600047c82 */ /* 0x000fe20008000000 */
[----:B------:R-:W-:Y:S01]  /*22c0*/  UMOV UR5, UR7 ;  /* 0x0000000700057c82 */ /* 0x000fe20008000000 */
[----:B------:R-:W-:-:S04]  /*22d0*/  UISETP.NE.U32.AND UP0, UPT, UR4, URZ, UPT ;  /* 0x000000ff0400728c */ /* 0x000fc8000bf05070 */
[----:B------:R-:W-:-:S09]  /*22e0*/  UISETP.NE.AND.EX UP0, UPT, UR5, URZ, UPT, UP0 ;  /* 0x000000ff0500728c */ /* 0x000fd2000bf05300 */
[----:B------:R-:W-:Y:S05]  /*22f0*/  BRA.U UP0, `(.L_x_6659) ;  /* 0x0000000100947547 */ /* 0x000fea000b800000 */
[----:B------:R-:W0:Y:S01]  /*2300*/  @P3 LDC R106, c[0x0][0x40c] ;  /* 0x00010300ff6a3b82 */ /* 0x000e220000000800 */
[-CC-:B------:R-:W-:Y:S01]  /*2310*/  @P1 FFMA.FTZ R103, R3, R104.reuse, R105.reuse ;  /* 0x0000006803671223 */ /* 0x180fe20000010069 */
[-CC-:B------:R-:W-:Y:S01]  /*2320*/  @P1 FFMA.FTZ R131, R115, R104.reuse, R105.reuse ;  /* 0x0000006873831223 */ /* 0x180fe20000010069 */
[----:B------:R-:W-:Y:S01]  /*2330*/  @P1 FFMA.FTZ R132, R114, R104, R105 ;  /* 0x0000006872841223 */ /* 0x000fe20000010069 */
[----:B------:R-:W-:Y:S01]  /*2340*/  MOV R101, R28 ;  /* 0x0000001c00657202 */ /* 0x000fe20000000f00 */
[----:B------:R-:W-:Y:S01]  /*2350*/  @P1 FADD.FTZ R107, R10, -R103 ;  /* 0x800000670a6b1221 */ /* 0x000fe20000010000 */
[----:B------:R-:W-:Y:S01]  /*2360*/  @P1 FADD.FTZ R131, R116, -R131 ;  /* 0x8000008374831221 */ /* 0x000fe20000010000 */
[----:B------:R-:W-:Y:S01]  /*2370*/  @P1 FADD.FTZ R132, R109, -R132 ;  /* 0x800000846d841221 */ /* 0x000fe20000010000 */
[----:B------:R-:W1:Y:S01]  /*2380*/  @P3 LDC R100, c[0x0][0x40c] ;  /* 0x00010300ff643b82 */ /* 0x000e620000000800 */
[----:B------:R-:W-:Y:S01]  /*2390*/  MOV R103, R30 ;  /* 0x0000001e00677202 */ /* 0x000fe20000000f00 */
[C---:B------:R-:W-:Y:S01]  /*23a0*/  @P1 FFMA.FTZ R101, R6.reuse, R107, R28 ;  /* 0x0000006b06651223 */ /* 0x040fe2000001001c */
[C---:B------:R-:W-:Y:S01]  /*23b0*/  @P1 FFMA.FTZ R103, R6.reuse, R131, R30 ;  /* 0x0000008306671223 */ /* 0x040fe2000001001e */
[----:B------:R-:W-:Y:S01]  /*23c0*/  MOV R102, R29 ;  /* 0x0000001d00667202 */ /* 0x000fe20000000f00 */
[----:B------:R-:W-:Y:S01]  /*23d0*/  @P1 FFMA.FTZ R102, R6, R132, R29 ;  /* 0x0000008406661223 */ /* 0x000fe2000001001d */
[----:B------:R-:W-:-:S02]  /*23e0*/  @P3 HADD2.F32 R107, -RZ, R149.H0_H0 ;  /* 0x20000095ff6b3230 */ /* 0x000fc40000004100 */
[----:B------:R-:W2:Y:S01]  /*23f0*/  @P3 LDC R129, c[0x0][0x40c] ;  /* 0x00010300ff813b82 */ /* 0x000ea20000000800 */
[----:B0-----:R-:W-:Y:S01]  /*2400*/  @P3 FMUL.FTZ R101, R101, R106 ;  /* 0x0000006a65653220 */ /* 0x001fe20000410000 */
[----:B------:R-:W-:-:S03]  /*2410*/  @P3 HADD2.F32 R106, -RZ, R110.H0_H0 ;  /* 0x2000006eff6a3230 */ /* 0x000fc60000004100 */
[-C--:B-----5:R-:W-:Y:S02]  /*2420*/  @P3 FFMA.FTZ R44, R88, R101.reuse, R44 ;  /* 0x00000065582c3223 */ /* 0x0a0fe4000001002c */
[----:B------:R-:W-:Y:S01]  /*2430*/  @P3 FMUL.FTZ R92, R106, R101 ;  /* 0x000000656a5c3220 */ /* 0x000fe20000410000 */
[----:B-1----:R-:W-:Y:S01]  /*2440*/  @P3 FMUL.FTZ R103, R103, R100 ;  /* 0x0000006467673220 */ /* 0x002fe20000410000 */
[----:B------:R-:W-:-:S03]  /*2450*/  @P3 HADD2.F32 R100, -RZ, R111.H0_H0 ;  /* 0x2000006fff643230 */ /* 0x000fc60000004100 */
[-C--:B------:R-:W-:Y:S02]  /*2460*/  @P3 FFMA.FTZ R46, R90, R103.reuse, R46 ;  /* 0x000000675a2e3223 */ /* 0x080fe4000001002e */
[----:B------:R-:W-:Y:S01]  /*2470*/  @P3 FMUL.FTZ R94, R100, R103 ;  /* 0x00000067645e3220 */ /* 0x000fe20000410000 */
[----:B--2---:R-:W-:-:S04]  /*2480*/  @P3 FMUL.FTZ R102, R102, R129 ;  /* 0x0000008166663220 */ /* 0x004fc80000410000 */
[-C--:B------:R-:W-:Y:S01]  /*2490*/  @P3 FMUL.FTZ R93, R107, R102.reuse ;  /* 0x000000666b5d3220 */ /* 0x080fe20000410000 */
[----:B------:R-:W-:Y:S01]  /*24a0*/  @P3 FFMA.FTZ R45, R89, R102, R45 ;  /* 0x00000066592d3223 */ /* 0x000fe2000001002d */
[----:B------:R-:W-:Y:S06]  /*24b0*/  @!P3 BRA `(.L_x_6658) ;  /* 0x0000000000b4b947 */ /* 0x000fec0003800000 */
[----:B------:R-:W-:Y:S01]  /*24c0*/  @P1 FFMA.FTZ R101, R124, R104, R105 ;  /* 0x000000687c651223 */ /* 0x000fe20000010069 */
[----:B------:R-:W-:-:S03]  /*24d0*/  MOV R95, R31 ;  /* 0x0000001f005f7202 */ /* 0x000fc60000000f00 */
[----:B------:R-:W-:-:S04]  /*24e0*/  @P1 FADD.FTZ R101, R122, -R101 ;  /* 0x800000657a651221 */ /* 0x000fc80000010000 */
[----:B------:R-:W-:Y:S01]  /*24f0*/  @P1 FFMA.FTZ R95, R6, R101, R31 ;  /* 0x00000065065f1223 */ /* 0x000fe2000001001f */
[----:B------:R-:W-:-:S03]  /*2500*/  HADD2.F32 R101, -RZ, R149.H1_H1 ;  /* 0x30000095ff657230 */ /* 0x000fc60000004100 */
[----:B------:R-:W-:-:S04]  /*2510*/  FMUL.FTZ R100, R95, UR15 ;  /* 0x0000000f5f647c20 */ /* 0x000fc80008410000 */
[-C--:B------:R-:W-:Y:S01]  /*2520*/  FFMA.FTZ R47, R91, R100.reuse, R47 ;  /* 0x000000645b2f7223 */ /* 0x080fe2000001002f */
[----:B------:R-:W-:Y:S01]  /*2530*/  FMUL.FTZ R95, R101, R100 ;  /* 0x00000064655f7220 */ /* 0x000fe20000410000 */
[----:B------:R-:W-:Y:S06]  /*2540*/  BRA `(.L_x_6658) ;  /* 0x0000000000907947 */ /* 0x000fec0003800000 */
.L_x_6659:
[----:B------:R-:W0:Y:S01]  /*2550*/  @P3 LDC R106, c[0x0][0x40c] ;  /* 0x00010300ff6a3b82 */ /* 0x000e220000000800 */
[-CC-:B------:R-:W-:Y:S01]  /*2560*/  @P1 FFMA.FTZ R103, R124, R104.reuse, R105.reuse ;  /* 0x000000687c671223 */ /* 0x180fe20000010069 */
[-CC-:B------:R-:W-:Y:S01]  /*2570*/  @P1 FFMA.FTZ R97, R3, R104.reuse, R105.reuse ;  /* 0x0000006803611223 */ /* 0x180fe20000010069 */
[----:B------:R-:W-:Y:S01]  /*2580*/  @P1 FFMA.FTZ R98, R114, R104, R105 ;  /* 0x0000006872621223 */ /* 0x000fe20000010069 */
[----:B------:R-:W-:Y:S01]  /*2590*/  MOV R96, R28 ;  /* 0x0000001c00607202 */ /* 0x000fe20000000f00 */
[----:B------:R-:W-:Y:S01]  /*25a0*/  @P1 FADD.FTZ R102, R122, -R103 ;  /* 0x800000677a661221 */ /* 0x000fe20000010000 */
[----:B------:R-:W-:Y:S01]  /*25b0*/  @P1 FADD.FTZ R103, R10, -R97 ;  /* 0x800000610a671221 */ /* 0x000fe20000010000 */
[----:B------:R-:W-:Y:S01]  /*25c0*/  MOV R99, R31 ;  /* 0x0000001f00637202 */ /* 0x000fe20000000f00 */
[----:B------:R-:W1:Y:S01]  /*25d0*/  @P3 LDC R107, c[0x0][0x40c] ;  /* 0x00010300ff6b3b82 */ /* 0x000e620000000800 */
[----:B------:R-:W-:Y:S01]  /*25e0*/  @P1 FADD.FTZ R98, R109, -R98 ;  /* 0x800000626d621221 */ /* 0x000fe20000010000 */
[C---:B------:R-:W-:Y:S01]  /*25f0*/  @P1 FFMA.FTZ R96, R6.reuse, R103, R28 ;  /* 0x0000006706601223 */ /* 0x040fe2000001001c */
[----:B------:R-:W-:Y:S01]  /*2600*/  @P1 FFMA.FTZ R103, R115, R104, R105 ;  /* 0x0000006873671223 */ /* 0x000fe20000010069 */
[----:B------:R-:W-:Y:S01]  /*2610*/  @P1 FFMA.FTZ R99, R6, R102, R31 ;  /* 0x0000006606631223 */ /* 0x000fe2000001001f */
[----:B------:R-:W-:Y:S01]  /*2620*/  MOV R97, R29 ;  /* 0x0000001d00617202 */ /* 0x000fe20000000f00 */
[----:B------:R-:W-:-:S02]  /*2630*/  @P3 HADD2.F32 R131, -RZ, R149.H1_H1 ;  /* 0x30000095ff833230 */ /* 0x000fc40000004100 */
[----:B------:R-:W-:Y:S01]  /*2640*/  @P1 FADD.FTZ R129, R116, -R103 ;  /* 0x8000006774811221 */ /* 0x000fe20000010000 */
[----:B------:R-:W2:Y:S01]  /*2650*/  @P3 LDC R100, c[0x0][0x40c] ;  /* 0x00010300ff643b82 */ /* 0x000ea20000000800 */
[C---:B------:R-:W-:Y:S01]  /*2660*/  @P1 FFMA.FTZ R97, R6.reuse, R98, R29 ;  /* 0x0000006206611223 */ /* 0x040fe2000001001d */
[----:B------:R-:W-:Y:S01]  /*2670*/  MOV R98, R30 ;  /* 0x0000001e00627202 */ /* 0x000fe20000000f00 */
[----:B------:R-:W-:-:S05]  /*2680*/  @P1 FFMA.FTZ R98, R6, R129, R30 ;  /* 0x0000008106621223 */ /* 0x000fca000001001e */
[----:B------:R-:W3:Y:S01]  /*2690*/  @P3 LDC R101, c[0x0][0x40c] ;  /* 0x00010300ff653b82 */ /* 0x000ee20000000800 */
[----:B0-----:R-:W-:Y:S01]  /*26a0*/  @P3 FMUL.FTZ R102, R99, R106 ;  /* 0x0000006a63663220 */ /* 0x001fe20000410000 */
[----:B------:R-:W-:-:S03]  /*26b0*/  @P3 HADD2.F32 R106, -RZ, R110.H0_H0 ;  /* 0x2000006eff6a3230 */ /* 0x000fc60000004100 */
[-C--:B------:R-:W-:Y:S01]  /*26c0*/  @P3 FMUL.FTZ R95, R131, R102.reuse ;  /* 0x00000066835f3220 */ /* 0x080fe20000410000 */
[----:B-----5:R-:W-:Y:S01]  /*26d0*/  @P3 FFMA.FTZ R47, R91, R102, R47 ;  /* 0x000000665b2f3223 */ /* 0x020fe2000001002f */
[----:B------:R-:W-:Y:S02]  /*26e0*/  @P3 HADD2.F32 R102, -RZ, R111.H0_H0 ;  /* 0x2000006fff663230 */ /* 0x000fe40000004100 */
[----:B-1----:R-:W-:Y:S01]  /*26f0*/  @P3 FMUL.FTZ R103, R96, R107 ;  /* 0x0000006b60673220 */ /* 0x002fe20000410000 */
[----:B------:R-:W-:-:S03]  /*2700*/  @P3 HADD2.F32 R107, -RZ, R149.H0_H0 ;  /* 0x20000095ff6b3230 */ /* 0x000fc60000004100 */
[-C--:B------:R-:W-:Y:S01]  /*2710*/  @P3 FMUL.FTZ R92, R106, R103.reuse ;  /* 0x000000676a5c3220 */ /* 0x080fe20000410000 */
[----:B------:R-:W-:Y:S01]  /*2720*/  @P3 FFMA.FTZ R44, R88, R103, R44 ;  /* 0x00000067582c3223 */ /* 0x000fe2000001002c */
[----:B--2---:R-:W-:-:S04]  /*2730*/  @P3 FMUL.FTZ R100, R97, R100 ;  /* 0x0000006461643220 */ /* 0x004fc80000410000 */
[-C--:B------:R-:W-:Y:S01]  /*2740*/  @P3 FMUL.FTZ R93, R107, R100.reuse ;  /* 0x000000646b5d3220 */ /* 0x080fe20000410000 */
[----:B------:R-:W-:Y:S01]  /*2750*/  @P3 FFMA.FTZ R45, R89, R100, R45 ;  /* 0x00000064592d3223 */ /* 0x000fe2000001002d */
[----:B---3--:R-:W-:-:S04]  /*2760*/  @P3 FMUL.FTZ R101, R98, R101 ;  /* 0x0000006562653220 */ /* 0x008fc80000410000 */
[-C--:B------:R-:W-:Y:S01]  /*2770*/  @P3 FMUL.FTZ R94, R102, R101.reuse ;  /* 0x00000065665e3220 */ /* 0x080fe20000410000 */
[----:B------:R-:W-:-:S07]  /*2780*/  @P3 FFMA.FTZ R46, R90, R101, R46 ;  /* 0x000000655a2e3223 */ /* 0x000fce000001002e */
.L_x_6658:
        /* <DEDUP_REMOVED lines=10> */
.L_x_6651:
[----:B------:R-:W-:Y:S05]  /*2830*/  BSYNC.RECONVERGENT B0 ;  /* 0x0000000000007941 */ /* 0x000fea0003800200 */
.L_x_6650:
        /* <DEDUP_REMOVED lines=9> */
.L_x_6662:
[----:B------:R-:W-:Y:S05]  /*28d0*/  BRA.U !UP0, `(.L_x_6663) ;  /* 0x00000005083c7547 */ /* 0x000fea000b800000 */
[----:B------:R-:W-:-:S04]  /*28e0*/  UISETP.NE.U32.AND UP0, UPT, UR6, URZ, UPT ;  /* 0x000000ff0600728c */ /* 0x000fc8000bf05070 */
[----:B------:R-:W-:-:S06]  /*28f0*/  UISETP.NE.AND.EX UP0, UPT, UR7, URZ, UPT, UP0 ;  /* 0x000000ff0700728c */ /* 0x000fcc000bf05300 */
[----:B------:R-:W-:-:S13]  /*2900*/  PLOP3.LUT P0, PT, PT, PT, UP0, 0x80, 0x8 ;  /* 0x000000000008781c */ /* 0x000fda0003f0f008 */
[----:B------:R-:W-:Y:S05]  /*2910*/  @!P0 BRA `(.L_x_6664) ;  /* 0x0000000000988947 */ /* 0x000fea0003800000 */
[----:B------:R-:W1:Y:S01]  /*2920*/  @P3 LDC R107, c[0x0][0x40c] ;  /* 0x00010300ff6b3b82 */ /* 0x000e620000000800 */
[-CC-:B0-----:R-:W-:Y:S01]  /*2930*/  @P1 FFMA.FTZ R97, R9, R104.reuse, R105.reuse ;  /* 0x0000006809611223 */ /* 0x181fe20000010069 */
[-CC-:B------:R-:W-:Y:S01]  /*2940*/  @P1 FFMA.FTZ R101, R117, R104.reuse, R105.reuse ;  /* 0x0000006875651223 */ /* 0x180fe20000010069 */
[----:B------:R-:W-:Y:S01]  /*2950*/  @P1 FFMA.FTZ R102, R108, R104, R105 ;  /* 0x000000686c661223 */ /* 0x000fe20000010069 */
[----:B------:R-:W-:Y:S01]  /*2960*/  MOV R96, R24 ;  /* 0x0000001800607202 */ /* 0x000fe20000000f00 */
[----:B------:R-:W-:Y:S01]  /*2970*/  @P1 FADD.FTZ R97, R12, -R97 ;  /* 0x800000610c611221 */ /* 0x000fe20000010000 */
[----:B------:R-:W-:Y:S01]  /*2980*/  @P1 FFMA.FTZ R132, R126, R104, R105 ;  /* 0x000000687e841223 */ /* 0x000fe20000010069 */
[----:B------:R-:W-:Y:S01]  /*2990*/  @P1 FADD.FTZ R103, R118, -R101 ;  /* 0x8000006576671221 */ /* 0x000fe20000010000 */
[----:B------:R-:W0:Y:S01]  /*29a0*/  @P3 LDC R99, c[0x0][0x40c] ;  /* 0x00010300ff633b82 */ /* 0x000e220000000800 */
[C---:B------:R-:W-:Y:S01]  /*29b0*/  @P1 FFMA.FTZ R96, R6.reuse, R97, R24 ;  /* 0x0000006106601223 */ /* 0x040fe20000010018 */
[----:B------:R-:W-:Y:S01]  /*29c0*/  @P1 FADD.FTZ R102, R19, -R102 ;  /* 0x8000006613661221 */ /* 0x000fe20000010000 */
[----:B------:R-:W-:Y:S01]  /*29d0*/  @P3 HADD2.F32 R100, -RZ, R142.H0_H0 ;  /* 0x2000008eff643230 */ /* 0x000fe20000004100 */
[----:B------:R-:W-:Y:S01]  /*29e0*/  MOV R98, R26 ;  /* 0x0000001a00627202 */ /* 0x000fe20000000f00 */
[----:B------:R-:W-:Y:S01]  /*29f0*/  @P1 FADD.FTZ R132, R123, -R132 ;  /* 0x800000847b841221 */ /* 0x000fe20000010000 */
[----:B------:R-:W-:Y:S01]  /*2a00*/  MOV R97, R25 ;  /* 0x0000001900617202 */ /* 0x000fe20000000f00 */
[C---:B------:R-:W-:Y:S01]  /*2a10*/  @P1 FFMA.FTZ R98, R6.reuse, R103, R26 ;  /* 0x0000006706621223 */ /* 0x040fe2000001001a */
[----:B------:R-:W2:Y:S01]  /*2a20*/  @P3 LDC R134, c[0x0][0x40c] ;  /* 0x00010300ff863b82 */ /* 0x000ea20000000800 */
[----:B------:R-:W-:Y:S01]  /*2a30*/  @P1 FFMA.FTZ R97, R6, R102, R25 ;  /* 0x0000006606611223 */ /* 0x000fe20000010019 */
[----:B------:R-:W-:Y:S01]  /*2a40*/  MOV R106, R27 ;  /* 0x0000001b006a7202 */ /* 0x000fe20000000f00 */
[----:B------:R-:W-:-:S02]  /*2a50*/  @P3 HADD2.F32 R102, -RZ, R143.H0_H0 ;  /* 0x2000008fff663230 */ /* 0x000fc40000004100 */
[----:B------:R-:W-:Y:S01]  /*2a60*/  @P1 FFMA.FTZ R106, R6, R132, R27 ;  /* 0x00000084066a1223 */ /* 0x000fe2000001001b */
[----:B------:R-:W-:Y:S02]  /*2a70*/  @P3 HADD2.F32 R103, -RZ, R142.H1_H1 ;  /* 0x3000008eff673230 */ /* 0x000fe40000004100 */
[----:B-1----:R-:W-:-:S04]  /*2a80*/  @P3 FMUL.FTZ R101, R96, R107 ;  /* 0x0000006b60653220 */ /* 0x002fc80000410000 */
[----:B------:R-:W-:Y:S01]  /*2a90*/  @P3 FMUL.FTZ R92, R101, R100 ;  /* 0x00000064655c3220 */ /* 0x000fe20000410000 */
[----:B-----5:R-:W-:Y:S01]  /*2aa0*/  @P3 FFMA.FTZ R40, R88, R101, R40 ;  /* 0x0000006558283223 */ /* 0x020fe20000010028 */
[----:B0-----:R-:W-:-:S04]  /*2ab0*/  @P3 FMUL.FTZ R99, R98, R99 ;  /* 0x0000006362633220 */ /* 0x001fc80000410000 */
[----:B------:R-:W-:Y:S01]  /*2ac0*/  @P3 FMUL.FTZ R94, R99, R102 ;  /* 0x00000066635e3220 */ /* 0x000fe20000410000 */
[----:B------:R-:W-:Y:S01]  /*2ad0*/  @P3 FFMA.FTZ R42, R90, R99, R42 ;  /* 0x000000635a2a3223 */ /* 0x000fe2000001002a */
[----:B------:R-:W-:Y:S01]  /*2ae0*/  MOV R99, R106 ;  /* 0x0000006a00637202 */ /* 0x000fe20000000f00 */
[----:B--2---:R-:W-:-:S04]  /*2af0*/  @P3 FMUL.FTZ R100, R97, R134 ;  /* 0x0000008661643220 */ /* 0x004fc80000410000 */
[----:B------:R-:W-:Y:S01]  /*2b00*/  @P3 FMUL.FTZ R93, R100, R103 ;  /* 0x00000067645d3220 */ /* 0x000fe20000410000 */
[----:B------:R-:W-:Y:S01]  /*2b10*/  @P3 FFMA.FTZ R41, R89, R100, R41 ;  /* 0x0000006459293223 */ /* 0x000fe20000010029 */
[----:B------:R-:W-:Y:S06]  /*2b20*/  @!P3 BRA `(.L_x_6665) ;  /* 0x0000000400f4b947 */ /* 0x000fec0003800000 */
[----:B------:R-:W-:Y:S02]  /*2b30*/  HADD2.F32 R95, -RZ, R143.H1_H1 ;  /* 0x3000008fff5f7230 */ /* 0x000fe40000004100 */
[----:B------:R-:W-:-:S04]  /*2b40*/  FMUL.FTZ R100, R106, UR15 ;  /* 0x0000000f6a647c20 */ /* 0x000fc80008410000 */
[----:B------:R-:W-:Y:S01]  /*2b50*/  FFMA.FTZ R43, R91, R100, R43 ;  /* 0x000000645b2b7223 */ /* 0x000fe2000001002b */
[----:B------:R-:W-:Y:S01]  /*2b60*/  FMUL.FTZ R95, R100, R95 ;  /* 0x0000005f645f7220 */ /* 0x000fe20000410000 */
[----:B------:R-:W-:Y:S06]  /*2b70*/  BRA `(.L_x_6665) ;  /* 0x0000000400e07947 */ /* 0x000fec0003800000 */
.L_x_6664:
[----:B------:R-:W1:Y:S01]  /*2b80*/  @P3 LDC R106, c[0x0][0x40c] ;  /* 0x00010300ff6a3b82 */ /* 0x000e620000000800 */
[-CC-:B0-----:R-:W-:Y:S01]  /*2b90*/  @P1 FFMA.FTZ R103, R9, R104.reuse, R105.reuse ;  /* 0x0000006809671223 */ /* 0x181fe20000010069 */
[-CC-:B------:R-:W-:Y:S01]  /*2ba0*/  @P1 FFMA.FTZ R131, R117, R104.reuse, R105.reuse ;  /* 0x0000006875831223 */ /* 0x180fe20000010069 */
[----:B------:R-:W-:Y:S01]  /*2bb0*/  @P1 FFMA.FTZ R132, R108, R104, R105 ;  /* 0x000000686c841223 */ /* 0x000fe20000010069 */
[----:B------:R-:W-:Y:S01]  /*2bc0*/  MOV R101, R24 ;  /* 0x0000001800657202 */ /* 0x000fe20000000f00 */
[----:B------:R-:W-:Y:S01]  /*2bd0*/  @P1 FADD.FTZ R107, R12, -R103 ;  /* 0x800000670c6b1221 */ /* 0x000fe20000010000 */
[----:B------:R-:W-:Y:S01]  /*2be0*/  @P1 FADD.FTZ R131, R118, -R131 ;  /* 0x8000008376831221 */ /* 0x000fe20000010000 */
[----:B------:R-:W-:Y:S01]  /*2bf0*/  @P1 FADD.FTZ R132, R19, -R132 ;  /* 0x8000008413841221 */ /* 0x000fe20000010000 */
[----:B------:R-:W0:Y:S01]  /*2c00*/  @P3 LDC R100, c[0x0][0x40c] ;  /* 0x00010300ff643b82 */ /* 0x000e220000000800 */
[----:B------:R-:W-:Y:S01]  /*2c10*/  MOV R103, R26 ;  /* 0x0000001a00677202 */ /* 0x000fe20000000f00 */
[C---:B------:R-:W-:Y:S01]  /*2c20*/  @P1 FFMA.FTZ R101, R6.reuse, R107, R24 ;  /* 0x0000006b06651223 */ /* 0x040fe20000010018 */
[C---:B------:R-:W-:Y:S01]  /*2c30*/  @P1 FFMA.FTZ R103, R6.reuse, R131, R26 ;  /* 0x0000008306671223 */ /* 0x040fe2000001001a */
[----:B------:R-:W-:Y:S01]  /*2c40*/  MOV R102, R25 ;  /* 0x0000001900667202 */ /* 0x000fe20000000f00 */
[----:B------:R-:W-:Y:S01]  /*2c50*/  @P1 FFMA.FTZ R102, R6, R132, R25 ;  /* 0x0000008406661223 */ /* 0x000fe20000010019 */
[----:B------:R-:W-:-:S02]  /*2c60*/  @P3 HADD2.F32 R107, -RZ, R142.H1_H1 ;  /* 0x3000008eff6b3230 */ /* 0x000fc40000004100 */
[----:B------:R-:W2:Y:S01]  /*2c70*/  @P3 LDC R129, c[0x0][0x40c] ;  /* 0x00010300ff813b82 */ /* 0x000ea20000000800 */
[----:B-1----:R-:W-:Y:S01]  /*2c80*/  @P3 FMUL.FTZ R101, R101, R106 ;  /* 0x0000006a65653220 */ /* 0x002fe20000410000 */
[----:B------:R-:W-:-:S03]  /*2c90*/  @P3 HADD2.F32 R106, -RZ, R142.H0_H0 ;  /* 0x2000008eff6a3230 */ /* 0x000fc60000004100 */
[-C--:B-----5:R-:W-:Y:S02]  /*2ca0*/  @P3 FFMA.FTZ R40, R88, R101.reuse, R40 ;  /* 0x0000006558283223 */ /* 0x0a0fe40000010028 */
[----:B------:R-:W-:Y:S01]  /*2cb0*/  @P3 FMUL.FTZ R92, R106, R101 ;  /* 0x000000656a5c3220 */ /* 0x000fe20000410000 */
[----:B0-----:R-:W-:Y:S01]  /*2cc0*/  @P3 FMUL.FTZ R103, R103, R100 ;  /* 0x0000006467673220 */ /* 0x001fe20000410000 */
        /* <DEDUP_REMOVED lines=8> */
[----:B------:R-:W-:Y:S01]  /*2d50*/  MOV R95, R27 ;  /* 0x0000001b005f7202 */ /* 0x000fe20000000f00 */
[----:B------:R-:W-:Y:S02]  /*2d60*/  HADD2.F32 R101, -RZ, R143.H1_H1 ;  /* 0x3000008fff657230 */ /* 0x000fe40000004100 */
[----:B------:R-:W-:-:S04]  /*2d70*/  @P1 FADD.FTZ R100, R123, -R100 ;  /* 0x800000647b641221 */ /* 0x000fc80000010000 */
[----:B------:R-:W-:-:S04]  /*2d80*/  @P1 FFMA.FTZ R95, R6, R100, R27 ;  /* 0x00000064065f1223 */ /* 0x000fc8000001001b */
[----:B------:R-:W-:-:S04]  /*2d90*/  FMUL.FTZ R100, R95, UR15 ;  /* 0x0000000f5f647c20 */ /* 0x000fc80008410000 */
[-C--:B------:R-:W-:Y:S01]  /*2da0*/  FFMA.FTZ R43, R91, R100.reuse, R43 ;  /* 0x000000645b2b7223 */ /* 0x080fe2000001002b */
[----:B------:R-:W-:Y:S01]  /*2db0*/  FMUL.FTZ R95, R101, R100 ;  /* 0x00000064655f7220 */ /* 0x000fe20000410000 */
[----:B------:R-:W-:Y:S06]  /*2dc0*/  BRA `(.L_x_6665) ;  /* 0x00000004004c7947 */ /* 0x000fec0003800000 */
.L_x_6663:
[----:B0-----:R-:W0:Y:S02]  /*2dd0*/  LDC.64 R100, c[0x0][0x478] ;  /* 0x00011e00ff647b82 */ /* 0x001e240000000a00 */
[----:B0-----:R-:W-:-:S04]  /*2de0*/  ISETP.NE.U32.AND P0, PT, R100, RZ, PT ;  /* 0x000000ff6400720c */ /* 0x001fc80003f05070 */
[----:B------:R-:W-:-:S13]  /*2df0*/  ISETP.NE.AND.EX P0, PT, R101, RZ, PT, P0 ;  /* 0x000000ff6500720c */ /* 0x000fda0003f05300 */
[----:B------:R-:W-:Y:S05]  /*2e00*/  @!P0 BRA `(.L_x_6666) ;  /* 0x00000000009c8947 */ /* 0x000fea0003800000 */
[----:B------:R-:W0:Y:S01]  /*2e10*/  @P3 LDC R101, c[0x0][0x40c] ;  /* 0x00010300ff653b82 */ /* 0x000e220000000800 */
[-CC-:B------:R-:W-:Y:S01]  /*2e20*/  FFMA.FTZ R97, R9, R104.reuse, R105.reuse ;  /* 0x0000006809617223 */ /* 0x180fe20000010069 */
[----:B------:R-:W-:Y:S01]  /*2e30*/  ISETP.GT.AND P5, PT, R4, RZ, PT ;  /* 0x000000ff0400720c */ /* 0x000fe20003fa4270 */
[-CC-:B------:R-:W-:Y:S01]  /*2e40*/  FFMA.FTZ R103, R117, R104.reuse, R105.reuse ;  /* 0x0000006875677223 */ /* 0x180fe20000010069 */
[-C--:B------:R-:W-:Y:S01]  /*2e50*/  FFMA.FTZ R98, R108, R104.reuse, R105 ;  /* 0x000000686c627223 */ /* 0x080fe20000010069 */
[----:B------:R-:W-:Y:S01]  /*2e60*/  FADD.FTZ R97, R12, -R97 ;  /* 0x800000610c617221 */ /* 0x000fe20000010000 */
[----:B------:R-:W-:Y:S01]  /*2e70*/  FFMA.FTZ R106, R126, R104, R105 ;  /* 0x000000687e6a7223 */ /* 0x000fe20000010069 */
[----:B------:R-:W-:Y:S01]  /*2e80*/  FADD.FTZ R103, R118, -R103 ;  /* 0x8000006776677221 */ /* 0x000fe20000010000 */
[----:B------:R-:W1:Y:S01]  /*2e90*/  @P3 LDC R99, c[0x0][0x40c] ;  /* 0x00010300ff633b82 */ /* 0x000e620000000800 */
[----:B------:R-:W-:Y:S01]  /*2ea0*/  FMUL.FTZ R96, R6, R97 ;  /* 0x0000006106607220 */ /* 0x000fe20000410000 */
[----:B------:R-:W-:Y:S01]  /*2eb0*/  FADD.FTZ R97, R19, -R98 ;  /* 0x8000006213617221 */ /* 0x000fe20000010000 */
[----:B------:R-:W-:-:S02]  /*2ec0*/  @P3 HADD2.F32 R102, -RZ, R142.H0_H0 ;  /* 0x2000008eff663230 */ /* 0x000fc40000004100 */
[----:B------:R-:W-:Y:S01]  /*2ed0*/  FMUL.FTZ R98, R6, R103 ;  /* 0x0000006706627220 */ /* 0x000fe20000410000 */
[----:B------:R-:W-:Y:S01]  /*2ee0*/  FADD.FTZ R107, R123, -R106 ;  /* 0x8000006a7b6b7221 */ /* 0x000fe20000010000 */
[----:B------:R-:W-:Y:S01]  /*2ef0*/  FSEL R96, R96, RZ, P5 ;  /* 0x000000ff60607208 */ /* 0x000fe20002800000 */
[----:B------:R-:W-:Y:S01]  /*2f00*/  FMUL.FTZ R97, R6, R97 ;  /* 0x0000006106617220 */ /* 0x000fe20000410000 */
[----:B------:R-:W2:Y:S01]  /*2f10*/  @P3 LDC R100, c[0x0][0x40c] ;  /* 0x00010300ff643b82 */ /* 0x000ea20000000800 */
[----:B------:R-:W-:Y:S01]  /*2f20*/  FSEL R98, R98, RZ, P5 ;  /* 0x000000ff62627208 */ /* 0x000fe20002800000 */
[----:B------:R-:W-:Y:S02]  /*2f30*/  @P3 HADD2.F32 R106, -RZ, R143.H0_H0 ;  /* 0x2000008fff6a3230 */ /* 0x000fe40000004100 */
[----:B------:R-:W-:Y:S01]  /*2f40*/  FSEL R97, R97, RZ, P5 ;  /* 0x000000ff61617208 */ /* 0x000fe20002800000 */
[----:B------:R-:W-:Y:S02]  /*2f50*/  @P3 HADD2.F32 R103, -RZ, R142.H1_H1 ;  /* 0x3000008eff673230 */ /* 0x000fe40000004100 */
[----:B0-----:R-:W-:-:S04]  /*2f60*/  @P3 FMUL.FTZ R101, R96, R101 ;  /* 0x0000006560653220 */ /* 0x001fc80000410000 */
[----:B------:R-:W-:Y:S01]  /*2f70*/  @P3 FMUL.FTZ R92, R102, R101 ;  /* 0x00000065665c3220 */ /* 0x000fe20000410000 */
[----:B------:R-:W-:Y:S01]  /*2f80*/  FMUL.FTZ R102, R6, R107 ;  /* 0x0000006b06667220 */ /* 0x000fe20000410000 */
[----:B-----5:R-:W-:Y:S01]  /*2f90*/  @P3 FFMA.FTZ R40, R88, R101, R40 ;  /* 0x0000006558283223 */ /* 0x020fe20000010028 */
[----:B-1----:R-:W-:-:S03]  /*2fa0*/  @P3 FMUL.FTZ R99, R98, R99 ;  /* 0x0000006362633220 */ /* 0x002fc60000410000 */
[----:B------:R-:W-:Y:S01]  /*2fb0*/  FSEL R102, R102, RZ, P5 ;  /* 0x000000ff66667208 */ /* 0x000fe20002800000 */
[-C--:B------:R-:W-:Y:S01]  /*2fc0*/  @P3 FMUL.FTZ R94, R106, R99.reuse ;  /* 0x000000636a5e3220 */ /* 0x080fe20000410000 */
[----:B------:R-:W-:Y:S02]  /*2fd0*/  @P3 FFMA.FTZ R42, R90, R99, R42 ;  /* 0x000000635a2a3223 */ /* 0x000fe4000001002a */
[----:B------:R-:W-:Y:S01]  /*2fe0*/  MOV R99, R102 ;  /* 0x0000006600637202 */ /* 0x000fe20000000f00 */
[----:B--2---:R-:W-:-:S04]  /*2ff0*/  @P3 FMUL.FTZ R100, R97, R100 ;  /* 0x0000006461643220 */ /* 0x004fc80000410000 */
        /* <DEDUP_REMOVED lines=8> */
.L_x_6666:
        /* <DEDUP_REMOVED lines=8> */
[-C--:B-----5:R-:W-:Y:S01]  /*3100*/  FFMA.FTZ R40, R88, R101.reuse, R40 ;  /* 0x0000006558287223 */ /* 0x0a0fe20000010028 */
[----:B------:R-:W-:-:S07]  /*3110*/  FMUL.FTZ R92, R100, R101 ;  /* 0x00000065645c7220 */ /* 0x000fce0000410000 */
.L_x_6667:
        /* <DEDUP_REMOVED lines=8> */
[-C--:B-----5:R-:W-:Y:S01]  /*31a0*/  FFMA.FTZ R41, R89, R100.reuse, R41 ;  /* 0x0000006459297223 */ /* 0x0a0fe20000010029 */
[----:B------:R-:W-:-:S07]  /*31b0*/  FMUL.FTZ R93, R101, R100 ;  /* 0x00000064655d7220 */ /* 0x000fce0000410000 */
.L_x_6668:
        /* <DEDUP_REMOVED lines=10> */
.L_x_6669:
        /* <DEDUP_REMOVED lines=10> */
.L_x_6665:
[----:B------:R-:W0:Y:S08]  /*3300*/  @P0 LDC.64 R102, c[0x0][0x478] ;  /* 0x00011e00ff660b82 */ /* 0x000e300000000a00 */
[----:B------:R-:W1:Y:S01]  /*3310*/  @P3 LDC.64 R100, c[0x0][0x468] ;  /* 0x00011a00ff643b82 */ /* 0x000e620000000a00 */
[C---:B0-----:R-:W-:Y:S01]  /*3320*/  @P0 IMAD.WIDE.U32 R102, R8.reuse, 0x10, R102 ;  /* 0x0000001008660825 */ /* 0x041fe200078e0066 */
[----:B------:R-:W-:-:S04]  /*3330*/  IADD3 R8, PT, PT, R8, 0x80, RZ ;  /* 0x0000008008087810 */ /* 0x000fc80007ffe0ff */
[----:B------:R2:W-:Y:S01]  /*3340*/  @P0 STG.E.128 desc[UR10][R102.64], R96 ;  /* 0x0000006066000986 */ /* 0x0005e2000c101d0a */
[C---:B-1----:R-:W-:Y:S01]  /*3350*/  @P3 IMAD.WIDE.U32 R100, R7.reuse, 0x10, R100 ;  /* 0x0000001007643825 */ /* 0x042fe200078e0064 */
[----:B------:R-:W-:-:S04]  /*3360*/  IADD3 R7, PT, PT, R7, 0x80, RZ ;  /* 0x0000008007077810 */ /* 0x000fc80007ffe0ff */
[----:B------:R2:W-:Y:S03]  /*3370*/  @P3 STG.E.128 desc[UR10][R100.64], R92 ;  /* 0x0000005c64003986 */ /* 0x0005e6000c101d0a */
.L_x_6661:
[----:B------:R-:W-:Y:S05]  /*3380*/  BSYNC.RECONVERGENT B0 ;  /* 0x0000000000007941 */ /* 0x000fea0003800200 */
.L_x_6660:
        /* <DEDUP_REMOVED lines=9> */
.L_x_6672:
[----:B------:R-:W-:Y:S05]  /*3420*/  BRA.U !UP0, `(.L_x_6673) ;  /* 0x00000005083c7547 */ /* 0x000fea000b800000 */
[----:B------:R-:W-:-:S04]  /*3430*/  UISETP.NE.U32.AND UP0, UPT, UR6, URZ, UPT ;  /* 0x000000ff0600728c */ /* 0x000fc8000bf05070 */
[----:B------:R-:W-:-:S06]  /*3440*/  UISETP.NE.AND.EX UP0, UPT, UR7, URZ, UPT, UP0 ;  /* 0x000000ff0700728c */ /* 0x000fcc000bf05300 */
[----:B------:R-:W-:-:S13]  /*3450*/  PLOP3.LUT P0, PT, PT, PT, UP0, 0x80, 0x8 ;  /* 0x000000000008781c */ /* 0x000fda0003f0f008 */
[----:B------:R-:W-:Y:S05]  /*3460*/  @!P0 BRA `(.L_x_6674) ;  /* 0x0000000000988947 */ /* 0x000fea0003800000 */
[----:B------:R-:W1:Y:S01]  /*3470*/  @P3 LDC R129, c[0x0][0x40c] ;  /* 0x00010300ff813b82 */ /* 0x000e620000000800 */
[-CC-:B0-2---:R-:W-:Y:S01]  /*3480*/  @P1 FFMA.FTZ R97, R11, R104.reuse, R105.reuse ;  /* 0x000000680b611223 */ /* 0x185fe20000010069 */
[-CC-:B------:R-:W-:Y:S01]  /*3490*/  @P1 FFMA.FTZ R103, R128, R104.reuse, R105.reuse ;  /* 0x0000006880671223 */ /* 0x180fe20000010069 */
[-CC-:B------:R-:W-:Y:S01]  /*34a0*/  @P1 FFMA.FTZ R101, R21, R104.reuse, R105.reuse ;  /* 0x0000006815651223 */ /* 0x180fe20000010069 */
[----:B------:R-:W-:Y:S01]  /*34b0*/  @P1 FFMA.FTZ R102, R20, R104, R105 ;  /* 0x0000006814661223 */ /* 0x000fe20000010069 */
[----:B------:R-:W-:Y:S01]  /*34c0*/  @P1 FADD.FTZ R97, R14, -R97 ;  /* 0x800000610e611221 */ /* 0x000fe20000010000 */
[----:B------:R-:W-:Y:S01]  /*34d0*/  MOV R96, R80 ;  /* 0x0000005000607202 */ /* 0x000fe20000000f00 */
[----:B------:R-:W-:Y:S01]  /*34e0*/  @P1 FADD.FTZ R107, R22, -R103 ;  /* 0x80000067166b1221 */ /* 0x000fe20000010000 */
[----:B------:R-:W0:Y:S01]  /*34f0*/  @P3 LDC R99, c[0x0][0x40c] ;  /* 0x00010300ff633b82 */ /* 0x000e220000000800 */
[----:B------:R-:W-:Y:S01]  /*3500*/  @P1 FFMA.FTZ R96, R6, R97, R80 ;  /* 0x0000006106601223 */ /* 0x000fe20000010050 */
[----:B------:R-:W-:Y:S01]  /*3510*/  @P1 FADD.FTZ R103, R120, -R101 ;  /* 0x8000006578671221 */ /* 0x000fe20000010000 */
[----:B------:R-:W-:Y:S01]  /*3520*/  @P1 FADD.FTZ R102, R17, -R102 ;  /* 0x8000006611661221 */ /* 0x000fe20000010000 */
[----:B------:R-:W-:Y:S01]  /*3530*/  @P3 HADD2.F32 R100, -RZ, R144.H0_H0 ;  /* 0x20000090ff643230 */ /* 0x000fe20000004100 */
[----:B------:R-:W-:Y:S01]  /*3540*/  MOV R98, R82 ;  /* 0x0000005200627202 */ /* 0x000fe20000000f00 */
[C---:B------:R-:W-:Y:S01]  /*3550*/  @P1 FFMA.FTZ R98, R6.reuse, R103, R82 ;  /* 0x0000006706621223 */ /* 0x040fe20000010052 */
[----:B------:R-:W-:Y:S01]  /*3560*/  MOV R97, R81 ;  /* 0x0000005100617202 */ /* 0x000fe20000000f00 */
        /* <DEDUP_REMOVED lines=22> */
.L_x_6674:
[----:B------:R-:W1:Y:S01]  /*36d0*/  @P3 LDC R106, c[0x0][0x40c] ;  /* 0x00010300ff6a3b82 */ /* 0x000e620000000800 */
[-CC-:B0-2---:R-:W-:Y:S01]  /*36e0*/  @P1 FFMA.FTZ R103, R11, R104.reuse, R105.reuse ;  /* 0x000000680b671223 */ /* 0x185fe20000010069 */
        /* <DEDUP_REMOVED lines=35> */
.L_x_6673:
[----:B0-2---:R-:W0:Y:S02]  /*3920*/  LDC.64 R100, c[0x0][0x478] ;  /* 0x00011e00ff647b82 */ /* 0x005e240000000a00 */
        /* <DEDUP_REMOVED lines=42> */
.L_x_6676:
        /* <DEDUP_REMOVED lines=10> */
.L_x_6677:
        /* <DEDUP_REMOVED lines=10> */
.L_x_6678:
        /* <DEDUP_REMOVED lines=10> */
.L_x_6679:
        /* <DEDUP_REMOVED lines=10> */
.L_x_6675:
        /* <DEDUP_REMOVED lines=8> */
.L_x_6671:
[----:B------:R-:W-:Y:S05]  /*3ed0*/  BSYNC.RECONVERGENT B0 ;  /* 0x0000000000007941 */ /* 0x000fea0003800200 */
.L_x_6670:
        /* <DEDUP_REMOVED lines=9> */
.L_x_6682:
[----:B------:R-:W-:Y:S05]  /*3f70*/  BRA.U !UP0, `(.L_x_6683) ;  /* 0x00000005083c7547 */ /* 0x000fea000b800000 */
[----:B------:R-:W-:-:S04]  /*3f80*/  UISETP.NE.U32.AND UP0, UPT, UR6, URZ, UPT ;  /* 0x000000ff0600728c */ /* 0x000fc8000bf05070 */
[----:B------:R-:W-:-:S06]  /*3f90*/  UISETP.NE.AND.EX UP0, UPT, UR7, URZ, UPT, UP0 ;  /* 0x000000ff0700728c */ /* 0x000fcc000bf05300 */
[----:B------:R-:W-:-:S13]  /*3fa0*/  PLOP3.LUT P0, PT, PT, PT, UP0, 0x80, 0x8 ;  /* 0x000000000008781c */ /* 0x000fda0003f0f008 */
[----:B------:R-:W-:Y:S05]  /*3fb0*/  @!P0 BRA `(.L_x_6684) ;  /* 0x0000000000988947 */ /* 0x000fea0003800000 */
[----:B0-23--:R-:W0:Y:S01]  /*3fc0*/  @P3 LDC R99, c[0x0][0x40c] ;  /* 0x00010300ff633b82 */ /* 0x00de220000000800 */
[-CC-:B------:R-:W-:Y:S01]  /*3fd0*/  @P1 FFMA.FTZ R97, R13, R104.reuse, R105.reuse ;  /* 0x000000680d611223 */ /* 0x180fe20000010069 */
[-CC-:B------:R-:W-:Y:S01]  /*3fe0*/  @P1 FFMA.FTZ R100, R18, R104.reuse, R105.reuse ;  /* 0x0000006812641223 */ /* 0x180fe20000010069 */
[----:B------:R-:W-:Y:S01]  /*3ff0*/  @P1 FFMA.FTZ R102, R121, R104, R105 ;  /* 0x0000006879661223 */ /* 0x000fe20000010069 */
[----:B------:R-:W-:Y:S01]  /*4000*/  MOV R96, R84 ;  /* 0x0000005400607202 */ /* 0x000fe20000000f00 */
[----:B------:R-:W-:Y:S01]  /*4010*/  @P1 FADD.FTZ R97, R16, -R97 ;  /* 0x8000006110611221 */ /* 0x000fe20000010000 */
[----:B------:R-:W-:Y:S01]  /*4020*/  @P1 FFMA.FTZ R106, R130, R104, R105 ;  /* 0x00000068826a1223 */ /* 0x000fe20000010069 */
[----:B------:R-:W-:Y:S01]  /*4030*/  @P1 FADD.FTZ R100, R15, -R100 ;  /* 0x800000640f641221 */ /* 0x000fe20000010000 */
[----:B------:R-:W1:Y:S01]  /*4040*/  @P3 LDC R132, c[0x0][0x40c] ;  /* 0x00010300ff843b82 */ /* 0x000e620000000800 */
[----:B------:R-:W-:Y:S01]  /*4050*/  @P1 FFMA.FTZ R96, R6, R97, R84 ;  /* 0x0000006106601223 */ /* 0x000fe20000010054 */
[----:B------:R-:W-:Y:S01]  /*4060*/  @P1 FADD.FTZ R101, R119, -R102 ;  /* 0x8000006677651221 */ /* 0x000fe20000010000 */
[----:B------:R-:W-:-:S02]  /*4070*/  @P3 HADD2.F32 R4, -RZ, R146.H0_H0 ;  /* 0x20000092ff043230 */ /* 0x000fc40000004100 */
[----:B------:R-:W-:Y:S01]  /*4080*/  @P1 FADD.FTZ R106, R125, -R106 ;  /* 0x8000006a7d6a1221 */ /* 0x000fe20000010000 */
[----:B------:R-:W-:Y:S01]  /*4090*/  MOV R97, R85 ;  /* 0x0000005500617202 */ /* 0x000fe20000000f00 */
[C---:B------:R-:W-:Y:S01]  /*40a0*/  @P1 FFMA.FTZ R97, R6.reuse, R100, R85 ;  /* 0x0000006406611223 */ /* 0x040fe20000010055 */
[----:B------:R-:W-:Y:S01]  /*40b0*/  MOV R98, R86 ;  /* 0x0000005600627202 */ /* 0x000fe20000000f00 */
[----:B------:R-:W2:Y:S01]  /*40c0*/  @P3 LDC R103, c[0x0][0x40c] ;  /* 0x00010300ff673b82 */ /* 0x000ea20000000800 */
[C---:B------:R-:W-:Y:S01]  /*40d0*/  @P1 FFMA.FTZ R98, R6.reuse, R101, R86 ;  /* 0x0000006506621223 */ /* 0x040fe20000010056 */
[----:B------:R-:W-:Y:S01]  /*40e0*/  MOV R104, R87 ;  /* 0x0000005700687202 */ /* 0x000fe20000000f00 */
[----:B------:R-:W-:Y:S01]  /*40f0*/  @P1 FFMA.FTZ R104, R6, R106, R87 ;  /* 0x0000006a06681223 */ /* 0x000fe20000010057 */
[----:B------:R-:W-:Y:S02]  /*4100*/  @P3 HADD2.F32 R101, -RZ, R146.H1_H1 ;  /* 0x30000092ff653230 */ /* 0x000fe40000004100 */
[----:B------:R-:W-:-:S02]  /*4110*/  @P3 HADD2.F32 R6, -RZ, R147.H0_H0 ;  /* 0x20000093ff063230 */ /* 0x000fc40000004100 */
[----:B0-----:R-:W-:-:S04]  /*4120*/  @P3 FMUL.FTZ R99, R96, R99 ;  /* 0x0000006360633220 */ /* 0x001fc80000410000 */
[----:B------:R-:W-:Y:S01]  /*4130*/  @P3 FMUL.FTZ R92, R99, R4 ;  /* 0x00000004635c3220 */ /* 0x000fe20000410000 */
[----:B-----5:R-:W-:Y:S01]  /*4140*/  @P3 FFMA.FTZ R32, R88, R99, R32 ;  /* 0x0000006358203223 */ /* 0x020fe20000010020 */
[----:B------:R-:W-:Y:S01]  /*4150*/  MOV R99, R104 ;  /* 0x0000006800637202 */ /* 0x000fe20000000f00 */
[----:B-1----:R-:W-:-:S04]  /*4160*/  @P3 FMUL.FTZ R4, R97, R132 ;  /* 0x0000008461043220 */ /* 0x002fc80000410000 */
[----:B------:R-:W-:Y:S01]  /*4170*/  @P3 FMUL.FTZ R93, R4, R101 ;  /* 0x00000065045d3220 */ /* 0x000fe20000410000 */
[----:B------:R-:W-:Y:S01]  /*4180*/  @P3 FFMA.FTZ R33, R89, R4, R33 ;  /* 0x0000000459213223 */ /* 0x000fe20000010021 */
        /* <DEDUP_REMOVED lines=9> */
.L_x_6684:
[----:B0-23--:R-:W0:Y:S01]  /*4220*/  @P3 LDC R103, c[0x0][0x40c] ;  /* 0x00010300ff673b82 */ /* 0x00de220000000800 */
        /* <DEDUP_REMOVED lines=15> */
[----:B0-----:R-:W-:-:S04]  /*4320*/  @P3 FMUL.FTZ R101, R4, R103 ;  /* 0x0000006704653220 */ /* 0x001fc80000410000 */
[-C--:B------:R-:W-:Y:S01]  /*4330*/  @P3 FMUL.FTZ R92, R106, R101.reuse ;  /* 0x000000656a5c3220 */ /* 0x080fe20000410000 */
[----:B-----5:R-:W-:Y:S01]  /*4340*/  @P3 FFMA.FTZ R32, R88, R101, R32 ;  /* 0x0000006558203223 */ /* 0x020fe20000010020 */
[----:B-1----:R-:W-:Y:S01]  /*4350*/  @P3 FMUL.FTZ R4, R100, R107 ;  /* 0x0000006b64043220 */ /* 0x002fe20000410000 */
[----:B------:R-:W-:Y:S02]  /*4360*/  @P3 HADD2.F32 R107, -RZ, R146.H1_H1 ;  /* 0x30000092ff6b3230 */ /* 0x000fe40000004100 */
[----:B------:R-:W-:Y:S02]  /*4370*/  @P3 HADD2.F32 R100, -RZ, R147.H0_H0 ;  /* 0x20000093ff643230 */ /* 0x000fe40000004100 */
[-C--:B------:R-:W-:Y:S01]  /*4380*/  @P3 FFMA.FTZ R33, R89, R4.reuse, R33 ;  /* 0x0000000459213223 */ /* 0x080fe20000010021 */
        /* <DEDUP_REMOVED lines=14> */
.L_x_6683:
[----:B0-23--:R-:W0:Y:S02]  /*4470*/  LDC.64 R100, c[0x0][0x478] ;  /* 0x00011e00ff647b82 */ /* 0x00de240000000a00 */
[----:B0-----:R-:W-:-:S04]  /*4480*/  ISETP.NE.U32.AND P0, PT, R100, RZ, PT ;  /* 0x000000ff6400720c */ /* 0x001fc80003f05070 */
[----:B------:R-:W-:-:S13]  /*4490*/  ISETP.NE.AND.EX P0, PT, R101, RZ, PT, P0 ;  /* 0x000000ff6500720c */ /* 0x000fda0003f05300 */
[----:B------:R-:W-:Y:S05]  /*44a0*/  @!P0 BRA `(.L_x_6686) ;  /* 0x00000000009c8947 */ /* 0x000fea0003800000 */
[----:B------:R-:W0:Y:S01]  /*44b0*/  @P3 LDC R101, c[0x0][0x40c] ;  /* 0x00010300ff653b82 */ /* 0x000e220000000800 */
[-CC-:B------:R-:W-:Y:S01]  /*44c0*/  FFMA.FTZ R97, R13, R104.reuse, R105.reuse ;  /* 0x000000680d617223 */ /* 0x180fe20000010069 */
[-CC-:B------:R-:W-:Y:S01]  /*44d0*/  FFMA.FTZ R102, R121, R104.reuse, R105.reuse ;  /* 0x0000006879667223 */ /* 0x180fe20000010069 */
[-C--:B------:R-:W-:Y:S01]  /*44e0*/  FFMA.FTZ R98, R18, R104.reuse, R105 ;  /* 0x0000006812627223 */ /* 0x080fe20000010069 */
[----:B------:R-:W-:Y:S01]  /*44f0*/  ISETP.GT.AND P1, PT, R4, RZ, PT ;  /* 0x000000ff0400720c */ /* 0x000fe20003f24270 */
[----:B------:R-:W-:Y:S01]  /*4500*/  FADD.FTZ R97, R16, -R97 ;  /* 0x8000006110617221 */ /* 0x000fe20000010000 */
[----:B------:R-:W-:Y:S01]  /*4510*/  FADD.FTZ R103, R119, -R102 ;  /* 0x8000006677677221 */ /* 0x000fe20000010000 */
[----:B------:R-:W-:Y:S01]  /*4520*/  FFMA.FTZ R104, R130, R104, R105 ;  /* 0x0000006882687223 */ /* 0x000fe20000010069 */
[----:B------:R-:W1:Y:S01]  /*4530*/  @P3 LDC R99, c[0x0][0x40c] ;  /* 0x00010300ff633b82 */ /* 0x000e620000000800 */
[C---:B------:R-:W-:Y:S01]  /*4540*/  FMUL.FTZ R96, R6.reuse, R97 ;  /* 0x0000006106607220 */ /* 0x040fe20000410000 */
[----:B------:R-:W-:Y:S01]  /*4550*/  FADD.FTZ R97, R15, -R98 ;  /* 0x800000620f617221 */ /* 0x000fe20000010000 */
[----:B------:R-:W-:Y:S01]  /*4560*/  FMUL.FTZ R98, R6, R103 ;  /* 0x0000006706627220 */ /* 0x000fe20000410000 */
[----:B------:R-:W-:Y:S01]  /*4570*/  FADD.FTZ R105, R125, -R104 ;  /* 0x800000687d697221 */ /* 0x000fe20000010000 */
[--C-:B------:R-:W-:Y:S01]  /*4580*/  @P3 HADD2.F32 R4, -RZ, R146.reuse.H0_H0 ;  /* 0x20000092ff043230 */ /* 0x100fe20000004100 */
[----:B------:R-:W-:Y:S01]  /*4590*/  FSEL R96, R96, RZ, P1 ;  /* 0x000000ff60607208 */ /* 0x000fe20000800000 */
[----:B------:R-:W-:Y:S01]  /*45a0*/  FMUL.FTZ R97, R6, R97 ;  /* 0x0000006106617220 */ /* 0x000fe20000410000 */
[----:B------:R-:W2:Y:S01]  /*45b0*/  @P3 LDC R100, c[0x0][0x40c] ;  /* 0x00010300ff643b82 */ /* 0x000ea20000000800 */
[----:B------:R-:W-:Y:S01]  /*45c0*/  FSEL R98, R98, RZ, P1 ;  /* 0x000000ff62627208 */ /* 0x000fe20000800000 */
[----:B------:R-:W-:Y:S01]  /*45d0*/  FMUL.FTZ R6, R6, R105 ;  /* 0x0000006906067220 */ /* 0x000fe20000410000 */
[----:B------:R-:W-:Y:S01]  /*45e0*/  @P3 HADD2.F32 R103, -RZ, R146.H1_H1 ;  /* 0x30000092ff673230 */ /* 0x000fe20000004100 */
[----:B------:R-:W-:-:S03]  /*45f0*/  FSEL R97, R97, RZ, P1 ;  /* 0x000000ff61617208 */ /* 0x000fc60000800000 */
[----:B------:R-:W-:Y:S01]  /*4600*/  FSEL R6, R6, RZ, P1 ;  /* 0x000000ff06067208 */ /* 0x000fe20000800000 */
[----:B0-----:R-:W-:-:S04]  /*4610*/  @P3 FMUL.FTZ R101, R96, R101 ;  /* 0x0000006560653220 */ /* 0x001fc80000410000 */
[-C--:B------:R-:W-:Y:S01]  /*4620*/  @P3 FMUL.FTZ R92, R4, R101.reuse ;  /* 0x00000065045c3220 */ /* 0x080fe20000410000 */
[----:B------:R-:W-:Y:S02]  /*4630*/  @P3 HADD2.F32 R4, -RZ, R147.H0_H0 ;  /* 0x20000093ff043230 */ /* 0x000fe40000004100 */
[----:B-----5:R-:W-:Y:S01]  /*4640*/  @P3 FFMA.FTZ R32, R88, R101, R32 ;  /* 0x0000006558203223 */ /* 0x020fe20000010020 */
[----:B-1----:R-:W-:-:S04]  /*4650*/  @P3 FMUL.FTZ R99, R98, R99 ;  /* 0x0000006362633220 */ /* 0x002fc80000410000 */
[-C--:B------:R-:W-:Y:S01]  /*4660*/  @P3 FMUL.FTZ R94, R4, R99.reuse ;  /* 0x00000063045e3220 */ /* 0x080fe20000410000 */
[----:B------:R-:W-:Y:S01]  /*4670*/  @P3 FFMA.FTZ R34, R90, R99, R34 ;  /* 0x000000635a223223 */ /* 0x000fe20000010022 */
        /* <DEDUP_REMOVED lines=10> */
.L_x_6686:
[----:B------:R-:W0:Y:S01]  /*4720*/  @P3 LDC R103, c[0x0][0x40c] ;  /* 0x00010300ff673b82 */ /* 0x000e220000000800 */
[----:B------:R-:W-:Y:S01]  /*4730*/  FFMA.FTZ R100, R130, R104, R105 ;  /* 0x0000006882647223 */ /* 0x000fe20000010069 */
[----:B------:R-:W-:-:S03]  /*4740*/  ISETP.GT.AND P1, PT, R4, RZ, PT ;  /* 0x000000ff0400720c */ /* 0x000fc60003f24270 */
[----:B------:R-:W-:Y:S01]  /*4750*/  FADD.FTZ R101, R125, -R100 ;  /* 0x800000647d657221 */ /* 0x000fe20000010000 */
[----:B------:R-:W-:-:S03]  /*4760*/  @P3 HADD2.F32 R100, -RZ, R147.H1_H1 ;  /* 0x30000093ff643230 */ /* 0x000fc60000004100 */
[----:B------:R-:W-:-:S05]  /*4770*/  FMUL.FTZ R101, R6, R101 ;  /* 0x0000006506657220 */ /* 0x000fca0000410000 */
[----:B------:R-:W-:-:S05]  /*4780*/  FSEL R102, R101, RZ, P1 ;  /* 0x000000ff65667208 */ /* 0x000fca0000800000 */
[----:B0-----:R-:W-:Y:S01]  /*4790*/  @P3 FMUL.FTZ R102, R102, R103 ;  /* 0x0000006766663220 */ /* 0x001fe20000410000 */
        /* <DEDUP_REMOVED lines=10> */
.L_x_6687:
        /* <DEDUP_REMOVED lines=10> */
.L_x_6688:
        /* <DEDUP_REMOVED lines=10> */
.L_x_6689:
[-C--:B------:R-:W-:Y:S01]  /*4980*/  @P3 FMUL.FTZ R95, R100, R102.reuse ;  /* 0x00000066645f3220 */ /* 0x080fe20000410000 */
[----:B-----5:R-:W-:-:S07]  /*4990*/  @P3 FFMA.FTZ R35, R91, R102, R35 ;  /* 0x000000665b233223 */ /* 0x020fce0000010023 */
.L_x_6685:
[----:B------:R-:W0:Y:S08]  /*49a0*/  @P0 LDC.64 R100, c[0x0][0x478] ;  /* 0x00011e00ff640b82 */ /* 0x000e300000000a00 */
[----:B------:R-:W1:Y:S01]  /*49b0*/  @P3 LDC.64 R102, c[0x0][0x468] ;  /* 0x00011a00ff663b82 */ /* 0x000e620000000a00 */
[----:B0-----:R-:W-:-:S05]  /*49c0*/  @P0 IMAD.WIDE.U32 R100, R8, 0x10, R100 ;  /* 0x0000001008640825 */ /* 0x001fca00078e0064 */
[----:B------:R4:W-:Y:S01]  /*49d0*/  @P0 STG.E.128 desc[UR10][R100.64], R96 ;  /* 0x0000006064000986 */ /* 0x0009e2000c101d0a */
[----:B-1----:R-:W-:-:S05]  /*49e0*/  @P3 IMAD.WIDE.U32 R102, R7, 0x10, R102 ;  /* 0x0000001007663825 */ /* 0x002fca00078e0066 */
[----:B------:R4:W-:Y:S02]  /*49f0*/  @P3 STG.E.128 desc[UR10][R102.64], R92 ;  /* 0x0000005c66003986 */ /* 0x0009e4000c101d0a */
.L_x_6681:
[----:B------:R-:W-:Y:S05]  /*4a00*/  BSYNC.RECONVERGENT B0 ;  /* 0x0000000000007941 */ /* 0x000fea0003800200 */
.L_x_6680:
[----:B------:R-:W1:Y:S01]  /*4a10*/  LDC.64 R6, c[0x0][0x380] ;  /* 0x0000e000ff067b82 */ /* 0x000e620000000a00 */
[----:B------:R-:W-:Y:S01]  /*4a20*/  UPLOP3.LUT UP1, UPT, UPT, UPT, UP1, 0x40, 0x4 ;  /* 0x000000000004789c */ /* 0x000fe20003f2e810 */
[----:B-1----:R-:W-:-:S04]  /*4a30*/  IADD3 R5, PT, PT, R5, R6, RZ ;  /* 0x0000000605057210 */ /* 0x002fc80007ffe0ff */
[----:B------:R-:W-:-:S13]  /*4a40*/  ISETP.GE.AND P0, PT, R5, R7, PT ;  /* 0x000000070500720c */ /* 0x000fda0003f06270 */
[----:B------:R-:W-:Y:S05]  /*4a50*/  @!P0 BRA `(.L_x_6690) ;  /* 0xffffffbc00a08947 */ /* 0x000fea000383ffff */
.L_x_6638:
[----:B------:R-:W1:Y:S01]  /*4a60*/  S2UR UR4, SR_CTAID.X ;  /* 0x00000000000479c3 */ /* 0x000e620000002500 */
[----:B------:R-:W-:Y:S01]  /*4a70*/  BSSY.RECONVERGENT B0, `(.L_x_6691) ;  /* 0x000000e000007945 */ /* 0x000fe20003800200 */
[----:B-1----:R-:W-:-:S05]  /*4a80*/  IMAD R0, R0, UR4, RZ ;  /* 0x0000000400007c24 */ /* 0x002fca000f8e02ff */
[----:B------:R-:W-:Y:S01]  /*4a90*/  LEA.HI R23, R0, R23, RZ, 0x1e ;  /* 0x0000001700177211 */ /* 0x000fe200078ff0ff */
[----:B------:R-:W-:Y:S06]  /*4aa0*/  @!P2 BRA `(.L_x_6692) ;  /* 0x000000000028a947 */ /* 0x000fec0003800000 */
[----:B------:R-:W1:Y:S08]  /*4ab0*/  LDC.64 R2, c[0x0][0x440] ;  /* 0x00011000ff027b82 */ /* 0x000e700000000a00 */
[----:B------:R-:W0:Y:S08]  /*4ac0*/  LDC.64 R4, c[0x0][0x448] ;  /* 0x00011200ff047b82 */ /* 0x000e300000000a00 */
[----:B------:R-:W2:Y:S01]  /*4ad0*/  LDC.64 R6, c[0x0][0x460] ;  /* 0x00011800ff067b82 */ /* 0x000ea20000000a00 */
[----:B-1----:R-:W-:-:S05]  /*4ae0*/  IMAD.WIDE.U32 R2, R23, 0x10, R2 ;  /* 0x0000001017027825 */ /* 0x002fca00078e0002 */
[----:B------:R1:W-:Y:S01]  /*4af0*/  STG.E.128 desc[UR10][R2.64], R60 ;  /* 0x0000003c02007986 */ /* 0x0003e2000c101d0a */
[----:B0-----:R-:W-:-:S05]  /*4b00*/  IMAD.WIDE.U32 R4, R23, 0x10, R4 ;  /* 0x0000001017047825 */ /* 0x001fca00078e0004 */
[----:B------:R1:W-:Y:S01]  /*4b10*/  STG.E.128 desc[UR10][R4.64], R76 ;  /* 0x0000004c04007986 */ /* 0x0003e2000c101d0a */
[C---:B--2---:R-:W-:Y:S01]  /*4b20*/  IMAD.WIDE.U32 R6, R23.reuse, 0x10, R6 ;  /* 0x0000001017067825 */ /* 0x044fe200078e0006 */
[----:B------:R-:W-:-:S04]  /*4b30*/  IADD3 R23, PT, PT, R23, 0x80, RZ ;  /* 0x0000008017177810 */ /* 0x000fc80007ffe0ff */
[----:B------:R1:W-:Y:S03]  /*4b40*/  STG.E.128 desc[UR10][R6.64], R44 ;  /* 0x0000002c06007986 */ /* 0x0003e6000c101d0a */
.L_x_6692:
[----:B------:R-:W-:Y:S05]  /*4b50*/  BSYNC.RECONVERGENT B0 ;  /* 0x0000000000007941 */ /* 0x000fea0003800200 */
.L_x_6691:
[----:B------:R-:W-:Y:S04]  /*4b60*/  BSSY.RECONVERGENT B0, `(.L_x_6693) ;  /* 0x000000c000007945 */ /* 0x000fe80003800200 */
[----:B------:R-:W-:Y:S05]  /*4b70*/  @!P4 BRA `(.L_x_6694) ;  /* 0x000000000028c947 */ /* 0x000fea0003800000 */
[----:B-1----:R-:W1:Y:S08]  /*4b80*/  LDC.64 R2, c[0x0][0x440] ;  /* 0x00011000ff027b82 */ /* 0x002e700000000a00 */
        /* <DEDUP_REMOVED lines=9> */
.L_x_6694:
[----:B------:R-:W-:Y:S05]  /*4c20*/  BSYNC.RECONVERGENT B0 ;  /* 0x0000000000007941 */ /* 0x000fea0003800200 */
.L_x_6693:
        /* <DEDUP_REMOVED lines=12> */
.L_x_6696:
[----:B------:R-:W-:Y:S05]  /*4cf0*/  BSYNC.RECONVERGENT B0 ;  /* 0x0000000000007941 */ /* 0x000fea0003800200 */
.L_x_6695:
[----:B------:R-:W-:Y:S05]  /*4d00*/  @!P6 EXIT ;  /* 0x000000000000e94d */ /* 0x000fea0003800000 */
[----:B-1----:R-:W1:Y:S08]  /*4d10*/  LDC.64 R2, c[0x0][0x440] ;  /* 0x00011000ff027b82 */ /* 0x002e700000000a00 */
[----:B------:R-:W0:Y:S08]  /*4d20*/  LDC.64 R4, c[0x0][0x448] ;  /* 0x00011200ff047b82 */ /* 0x000e300000000a00 */
[----:B------:R-:W2:Y:S01]  /*4d30*/  LDC.64 R6, c[0x0][0x460] ;  /* 0x00011800ff067b82 */ /* 0x000ea20000000a00 */
[----:B-1----:R-:W-:-:S05]  /*4d40*/  IMAD.WIDE.U32 R2, R23, 0x10, R2 ;  /* 0x0000001017027825 */ /* 0x002fca00078e0002 */
[----:B------:R-:W-:Y:S01]  /*4d50*/  STG.E.128 desc[UR10][R2.64], R48 ;  /* 0x0000003002007986 */ /* 0x000fe2000c101d0a */
[----:B0-----:R-:W-:-:S05]  /*4d60*/  IMAD.WIDE.U32 R4, R23, 0x10, R4 ;  /* 0x0000001017047825 */ /* 0x001fca00078e0004 */
[----:B------:R-:W-:Y:S01]  /*4d70*/  STG.E.128 desc[UR10][R4.64], R64 ;  /* 0x0000004004007986 */ /* 0x000fe2000c101d0a */
[----:B--2---:R-:W-:-:S05]  /*4d80*/  IMAD.WIDE.U32 R6, R23, 0x10, R6 ;  /* 0x0000001017067825 */ /* 0x004fca00078e0006 */
[----:B------:R-:W-:Y:S01]  /*4d90*/  STG.E.128 desc[UR10][R6.64], R32 ;  /* 0x0000002006007986 */ /* 0x000fe2000c101d0a */
[----:B------:R-:W-:Y:S05]  /*4da0*/  EXIT ;  /* 0x000000000000794d */ /* 0x000fea0003800000 */
.L_x_6697:
        /* <DEDUP_REMOVED lines=13> */
.L_x_8132:


//--------------------- .text._ZN10layer_norm13ln_bwd_kernelINS_13Kernel_traitsI6__halfffffjLj2048ELj1ELj1ELj4ELj16ENS_18Kernel_traits_baseILj2048ES2_ffffjLj128EEEEELb0ELb1ELb1ELb1EEEvNS_9BwdParamsE --------------------------
	.section	.text._ZN10layer_norm13ln_bwd_kernelINS_13Kernel_traitsI6__halfffffjLj2048ELj1ELj1ELj4ELj16ENS_18Kernel_traits_baseILj2048ES2_ffffjLj128EEEEELb0ELb1ELb1ELb1EEEvNS_9BwdParamsE,"ax",@progbits
	.align	128
        .global         _ZN10layer_norm13ln_bwd_kernelINS_13Kernel_traitsI6__halfffffjLj2048ELj1ELj1ELj4ELj16ENS_18Kernel_traits_baseILj2048ES2_ffffjLj128EEEEELb0ELb1ELb1ELb1EEEvNS_9BwdParamsE
        .type           _ZN10layer_norm13ln_bwd_kernelINS_13Kernel_traitsI6__halfffffjLj2048ELj1ELj1ELj4ELj16ENS_18Kernel_traits_baseILj2048ES2_ffffjLj128EEEEELb0ELb1ELb1ELb1EEEvNS_9BwdParamsE,@function
        .size           _ZN10layer_norm13ln_bwd_kernelINS_13Kernel_traitsI6__halfffffjLj2048ELj1ELj1ELj4ELj16ENS_18Kernel_traits_baseILj2048ES2_ffffjLj128EEEEELb0ELb1ELb1ELb1EEEvNS_9BwdParamsE,(.L_x_8133 - _ZN10layer_norm13ln_bwd_kernelINS_13Kernel_traitsI6__halfffffjLj2048ELj1ELj1ELj4ELj16ENS_18Kernel_traits_baseILj2048ES2_ffffjLj128EEEEELb0ELb1ELb1ELb1EEEvNS_9BwdParamsE)
        .other          _ZN10layer_norm13ln_bwd_kernelINS_13Kernel_traitsI6__halfffffjLj2048ELj1ELj1ELj4ELj16ENS_18Kernel_traits_baseILj2048ES2_ffffjLj128EEEEELb0ELb1ELb1ELb1EEEvNS_9BwdParamsE,@"STO_CUDA_ENTRY STV_DEFAULT"
_ZN10layer_norm13ln_bwd_kernelINS_13Kernel_traitsI6__halfffffjLj2048ELj1ELj1ELj4ELj16ENS_18Kernel_traits_baseILj2048ES2_ffffjLj128EEEEELb0ELb1ELb1ELb1EEEvNS_9BwdParamsE:
.text._ZN10layer_norm13ln_bwd_kernelINS_13Kernel_traitsI6__halfffffjLj2048ELj1ELj1ELj4ELj16ENS_18Kernel_traits_baseILj2048ES2_ffffjLj128EEEEELb0ELb1ELb1ELb1EEEvNS_9BwdParamsE:
        /* <DEDUP_REMOVED lines=40> */
[----:B0-----:R-:W5:Y:S04]  /*0280*/  LDG.E.64 R130, desc[UR12][R2.64+0x800] ;  /* 0x0008000c02827981 */ /* 0x001f68000c1e1b00 */
[----:B------:R-:W2:Y:S01]  /*0290*/  LDG.E.64 R128, desc[UR12][R2.64+0x400] ;  /* 0x0004000c02807981 */ /* 0x000ea2000c1e1b00 */
[----:B----4-:R-:W-:-:S03]  /*02a0*/  IMAD.WIDE.U32 R4, R136, 0x8, R4 ;  /* 0x0000000888047825 */ /* 0x010fc600078e0004 */
[----:B------:R-:W4:Y:S04]  /*02b0*/  LDG.E.64 R126, desc[UR12][R2.64] ;  /* 0x0000000c027e7981 */ /* 0x000f28000c1e1b00 */
[----:B------:R-:W3:Y:S04]  /*02c0*/  LDG.E.64 R124, desc[UR12][R4.64+0xc00] ;  /* 0x000c000c047c7981 */ /* 0x000ee8000c1e1b00 */
[----:B------:R-:W3:Y:S04]  /*02d0*/  LDG.E.64 R118, desc[UR12][R4.64+0x800] ;  /* 0x0008000c04767981 */ /* 0x000ee8000c1e1b00 */
[----:B------:R-:W3:Y:S04]  /*02e0*/  LDG.E.64 R114, desc[UR12][R4.64] ;  /* 0x0000000c04727981 */ /* 0x000ee8000c1e1b00 */
[----:B------:R-:W3:Y:S04]  /*02f0*/  LDG.E.64 R132, desc[UR12][R2.64+0xc00] ;  /* 0x000c000c02847981 */ /* 0x000ee8000c1e1b00 */
[----:B------:R-:W3:Y:S01]  /*0300*/  LDG.E.64 R116, desc[UR12][R4.64+0x400] ;  /* 0x0004000c04747981 */ /* 0x000ee2000c1e1b00 */
[----:B------:R-:W-:Y:S01]  /*0310*/  HFMA2 R80, -RZ, RZ, 0, 0 ;  /* 0x00000000ff507431 */ /* 0x000fe200000001ff */
[----:B------:R-:W-:Y:S01]  /*0320*/  UPLOP3.LUT UP1, UPT, UPT, UPT, UPT, 0x40, 0x4 ;  /* 0x000000000004789c */ /* 0x000fe20003f2e870 */
[----:B-----5:R-:W-:-:S02]  /*0330*/  SHF.R.U64 R141, R130, 0x10, R131 ;  /* 0x00000010828d7819 */ /* 0x020fc40000001283 */
[----:B------:R-:W-:Y:S02]  /*0340*/  SHF.R.U32.HI R0, RZ, 0x10, R131 ;  /* 0x00000010ff007819 */ /* 0x000fe40000011683 */
[--C-:B--2---:R-:W-:Y:S02]  /*0350*/  SHF.R.U64 R142, R128, 0x10, R129.reuse ;  /* 0x00000010808e7819 */ /* 0x104fe40000001281 */
[----:B------:R-:W-:Y:S02]  /*0360*/  PRMT R141, R141, 0x5410, R0 ;  /* 0x000054108d8d7816 */ /* 0x000fe40000000000 */
[----:B------:R-:W-:Y:S02]  /*0370*/  SHF.R.U32.HI R0, RZ, 0x10, R129 ;  /* 0x00000010ff007819 */ /* 0x000fe40000011681 */
[----:B----4-:R-:W-:Y:S02]  /*0380*/  SHF.R.U64 R143, R126, 0x10, R127 ;  /* 0x000000107e8f7819 */ /* 0x010fe4000000127f */
[----:B------:R-:W-:-:S02]  /*0390*/  PRMT R142, R142, 0x5410, R0 ;  /* 0x000054108e8e7816 */ /* 0x000fc40000000000 */
[----:B------:R-:W-:Y:S02]  /*03a0*/  SHF.R.U32.HI R0, RZ, 0x10, R127 ;  /* 0x00000010ff007819 */ /* 0x000fe4000001167f */
[--C-:B---3--:R-:W-:Y:S02]  /*03b0*/  SHF.R.U64 R144, R124, 0x10, R125.reuse ;  /* 0x000000107c907819 */ /* 0x108fe4000000127d */
[----:B------:R-:W-:Y:S02]  /*03c0*/  PRMT R143, R143, 0x5410, R0 ;  /* 0x000054108f8f7816 */ /* 0x000fe40000000000 */
[----:B------:R-:W-:Y:S02]  /*03d0*/  SHF.R.U32.HI R0, RZ, 0x10, R125 ;  /* 0x00000010ff007819 */ /* 0x000fe4000001167d */
[----:B------:R-:W-:Y:S02]  /*03e0*/  SHF.R.U64 R145, R118, 0x10, R119 ;  /* 0x0000001076917819 */ /* 0x000fe40000001277 */
[----:B------:R-:W-:-:S02]  /*03f0*/  PRMT R144, R144, 0x5410, R0 ;  /* 0x0000541090907816 */ /* 0x000fc40000000000 */
[----:B------:R-:W-:Y:S02]  /*0400*/  SHF.R.U32.HI R0, RZ, 0x10, R119 ;  /* 0x00000010ff007819 */ /* 0x000fe40000011677 */
[--C-:B------:R-:W-:Y:S02]  /*0410*/  SHF.R.U64 R147, R114, 0x10, R115.reuse ;  /* 0x0000001072937819 */ /* 0x100fe40000001273 */
[----:B------:R-:W-:Y:S02]  /*0420*/  PRMT R145, R145, 0x5410, R0 ;  /* 0x0000541091917816 */ /* 0x000fe40000000000 */
[----:B------:R-:W-:Y:S02]  /*0430*/  SHF.R.U32.HI R0, RZ, 0x10, R115 ;  /* 0x00000010ff007819 */ /* 0x000fe40000011673 */
[--C-:B------:R-:W-:Y:S02]  /*0440*/  SHF.R.U64 R140, R132, 0x10, R133.reuse ;  /* 0x00000010848c7819 */ /* 0x100fe40000001285 */
[----:B------:R-:W-:-:S02]  /*0450*/  SHF.R.U32.HI R6, RZ, 0x10, R133 ;  /* 0x00000010ff067819 */ /* 0x000fc40000011685 */
[--C-:B------:R-:W-:Y:S02]  /*0460*/  SHF.R.U64 R146, R116, 0x10, R117.reuse ;  /* 0x0000001074927819 */ /* 0x100fe40000001275 */
[----:B------:R-:W-:Y:S02]  /*0470*/  SHF.R.U32.HI R2, RZ, 0x10, R117 ;  /* 0x00000010ff027819 */ /* 0x000fe40000011675 */
[----:B------:R-:W-:Y:S02]  /*0480*/  PRMT R147, R147, 0x5410, R0 ;  /* 0x0000541093937816 */ /* 0x000fe40000000000 */
[----:B------:R-:W-:Y:S02]  /*0490*/  PRMT R140, R140, 0x5410, R6 ;  /* 0x000054108c8c7816 */ /* 0x000fe40000000006 */
[----:B------:R-:W-:Y:S02]  /*04a0*/  PRMT R146, R146, 0x5410, R2 ;  /* 0x0000541092927816 */ /* 0x000fe40000000002 */
[----:B------:R-:W-:-:S07]  /*04b0*/  MOV R0, UR4 ;  /* 0x0000000400007c02 */ /* 0x000fce0008000f00 */
.L_x_6734:
        /* <DEDUP_REMOVED lines=25> */
[----:B------:R-:W-:Y:S02]  /*0650*/  LEA.HI.X R19, R0, R19, R9, 0x2, P0 ;  /* 0x0000001300137211 */ /* 0x000fe400000f1409 */
[----:B------:R-:W-:Y:S01]  /*0660*/  LEA.HI.SX32 R109, R109, R136, 0x1e ;  /* 0x000000886d6d7211 */ /* 0x000fe200078ff2ff */
[C---:B-1----:R-:W-:Y:S02]  /*0670*/  IMAD.WIDE.U32 R8, R151.reuse, 0x10, R104 ;  /* 0x0000001097087825 */ /* 0x042fe400078e0068 */
[----:B------:R-:W3:Y:S01]  /*0680*/  LDG.E R139, desc[UR12][R18.64] ;  /* 0x0000000c128b7981 */ /* 0x000ee2000c1e1900 */
[----:B------:R-:W-:-:S03]  /*0690*/  IADD3 R149, PT, PT, R151, 0x80, RZ ;  /* 0x0000008097957810 */ /* 0x000fc60007ffe0ff */
[----:B------:R-:W4:Y:S01]  /*06a0*/  LDG.E.128 R8, desc[UR12][R8.64] ;  /* 0x0000000c08087981 */ /* 0x000f22000c1e1d00 */
[C---:B--2---:R-:W-:Y:S01]  /*06b0*/  IMAD.WIDE.U32 R12, R109.reuse, 0x10, R6 ;  /* 0x000000106d0c7825 */ /* 0x044fe200078e0006 */
[----:B------:R-:W-:-:S03]  /*06c0*/  IADD3 R17, PT, PT, R109, 0x80, RZ ;  /* 0x000000806d117810 */ /* 0x000fc60007ffe0ff */
[----:B------:R-:W-:Y:S02]  /*06d0*/  IMAD.WIDE.U32 R120, R149, 0x10, R104 ;  /* 0x0000001095787825 */ /* 0x000fe400078e0068 */
[----:B------:R-:W2:Y:S02]  /*06e0*/  LDG.E.128 R12, desc[UR12][R12.64] ;  /* 0x0000000c0c0c7981 */ /* 0x000ea4000c1e1d00 */
[----:B------:R-:W-:Y:S02]  /*06f0*/  IMAD.WIDE.U32 R16, R17, 0x10, R6 ;  /* 0x0000001011107825 */ /* 0x000fe400078e0006 */
[----:B------:R-:W2:Y:S01]  /*0700*/  LDG.E.128 R120, desc[UR12][R120.64] ;  /* 0x0000000c78787981 */ /* 0x000ea2000c1e1d00 */
[----:B------:R-:W-:-:S03]  /*0710*/  IADD3 R5, PT, PT, R151, 0x100, RZ ;  /* 0x0000010097057810 */ /* 0x000fc60007ffe0ff */
[----:B------:R-:W2:Y:S01]  /*0720*/  LDG.E.128 R16, desc[UR12][R16.64] ;  /* 0x0000000c10107981 */ /* 0x000ea2000c1e1d00 */
[----:B------:R-:W-:Y:S01]  /*0730*/  IADD3 R101, PT, PT, R109, 0x100, RZ ;  /* 0x000001006d657810 */ /* 0x000fe20007ffe0ff */
[----:B------:R-:W-:-:S04]  /*0740*/  IMAD.WIDE.U32 R96, R5, 0x10, R104 ;  /* 0x0000001005607825 */ /* 0x000fc800078e0068 */
[----:B------:R-:W-:Y:S02]  /*0750*/  IMAD.WIDE.U32 R100, R101, 0x10, R6 ;  /* 0x0000001065647825 */ /* 0x000fe400078e0006 */
[----:B------:R-:W2:Y:S04]  /*0760*/  LDG.E.128 R96, desc[UR12][R96.64] ;  /* 0x0000000c60607981 */ /* 0x000ea8000c1e1d00 */
[----:B------:R-:W2:Y:S01]  /*0770*/  LDG.E.128 R100, desc[UR12][R100.64] ;  /* 0x0000000c64647981 */ /* 0x000ea2000c1e1d00 */
[----:B------:R-:W-:Y:S01]  /*0780*/  IADD3 R3, PT, PT, R151, 0x180, RZ ;  /* 0x0000018097037810 */ /* 0x000fe20007ffe0ff */
[----:B------:R-:W-:-:S04]  /*0790*/  UISETP.NE.U32.AND UP0, UPT, UR6, URZ, UPT ;  /* 0x000000ff0600728c */ /* 0x000fc8000bf05070 */
[----:B------:R-:W-:Y:S01]  /*07a0*/  IMAD.WIDE.U32 R104, R3, 0x10, R104 ;  /* 0x0000001003687825 */ /* 0x000fe200078e0068 */
[----:B------:R-:W-:-:S05]  /*07b0*/  IADD3 R109, PT, PT, R109, 0x180, RZ ;  /* 0x000001806d6d7810 */ /* 0x000fca0007ffe0ff */
[----:B------:R-:W2:Y:S01]  /*07c0*/  LDG.E.128 R104, desc[UR12][R104.64] ;  /* 0x0000000c68687981 */ /* 0x000ea2000c1e1d00 */
[----:B------:R-:W-:Y:S01]  /*07d0*/  IMAD.WIDE.U32 R108, R109, 0x10, R6 ;  /* 0x000000106d6c7825 */ /* 0x000fe200078e0006 */
[----:B------:R-:W-:-:S05]  /*07e0*/  UISETP.NE.AND.EX UP0, UPT, UR7, URZ, UPT, UP0 ;  /* 0x000000ff0700728c */ /* 0x000fca000bf05300 */
[----:B------:R-:W2:Y:S01]  /*07f0*/  LDG.E.128 R108, desc[UR12][R108.64] ;  /* 0x0000000c6c6c7981 */ /* 0x000ea2000c1e1d00 */
[----:B------:R-:W-:-:S13]  /*0800*/  PLOP3.LUT P0, PT, PT, PT, UP0, 0x80, 0x8 ;  /* 0x000000000008781c */ /* 0x000fda0003f0f008 */
[----:B------:R-:W0:Y:S08]  /*0810*/  @P0 LDC.64 R136, c[0x0][0x438] ;  /* 0x00010e00ff880b82 */ /* 0x000e300000000a00 */
[----:B------:R-:W1:Y:S08]  /*0820*/  @P0 LDC.64 R6, c[0x0][0x438] ;  /* 0x00010e00ff060b82 */ /* 0x000e700000000a00 */
[----:B------:R-:W1:Y:S01]  /*0830*/  @P0 LDC.64 R112, c[0x0][0x438] ;  /* 0x00010e00ff700b82 */ /* 0x000e620000000a00 */
[----:B------:R-:W-:-:S07]  /*0840*/  ISETP.NE.AND P1, PT, RZ, UR11, PT ;  /* 0x0000000bff007c0c */ /* 0x000fce000bf25270 */
[----:B------:R-:W1:Y:S01]  /*0850*/  @P0 LDC.64 R134, c[0x0][0x438] ;  /* 0x00010e00ff860b82 */ /* 0x000e620000000a00 */
[----:B0-----:R-:W-:-:S05]  /*0860*/  @P0 IMAD.WIDE.U32 R136, R149, 0x10, R136 ;  /* 0x0000001095880825 */ /* 0x001fca00078e0088 */
[----:B------:R-:W5:Y:S01]  /*0870*/  @P0 LDG.E.128 R28, desc[UR12][R136.64] ;  /* 0x0000000c881c0981 */ /* 0x000f62000c1e1d00 */
[----:B-1----:R-:W-:-:S04]  /*0880*/  @P0 IMAD.WIDE.U32 R6, R5, 0x10, R6 ;  /* 0x0000001005060825 */ /* 0x002fc800078e0006 */
[----:B------:R-:W-:Y:S01]  /*0890*/  HADD2.F32 R5, -RZ, R126.H0_H0 ;  /* 0x2000007eff057230 */ /* 0x000fe20000004100 */
[----:B------:R-:W5:Y:S01]  /*08a0*/  @P0 LDG.E.128 R24, desc[UR12][R6.64] ;  /* 0x0000000c06180981 */ /* 0x000f62000c1e1d00 */
[----:B------:R-:W-:-:S05]  /*08b0*/  @P0 IMAD.WIDE.U32 R112, R3, 0x10, R112 ;  /* 0x0000001003700825 */ /* 0x000fca00078e0070 */
[----:B------:R0:W5:Y:S02]  /*08c0*/  @P0 LDG.E.128 R20, desc[UR12][R112.64] ;  /* 0x0000000c70140981 */ /* 0x000164000c1e1d00 */
[----:B0-----:R-:W-:Y:S02]  /*08d0*/  HADD2.F32 R112, -RZ, R143.H1_H1 ;  /* 0x3000008fff707230 */ /* 0x001fe40000004100 */
[----:B------:R-:W-:Y:S02]  /*08e0*/  HADD2.F32 R113, -RZ, R129.H0_H0 ;  /* 0x20000081ff717230 */ /* 0x000fe40000004100 */
[----:B------:R-:W-:-:S05]  /*08f0*/  @P0 IMAD.WIDE.U32 R134, R151, 0x10, R134 ;  /* 0x0000001097860825 */ /* 0x000fca00078e0086 */
[----:B------:R0:W5:Y:S01]  /*0900*/  @P0 LDG.E.128 R32, desc[UR12][R134.64] ;  /* 0x0000000c86200981 */ /* 0x000162000c1e1d00 */
[----:B---3--:R-:W-:-:S05]  /*0910*/  FSEL R139, R139, RZ, !P1 ;  /* 0x000000ff8b8b7208 */ /* 0x008fca0004800000 */
[C---:B----4-:R-:W-:Y:S01]  /*0920*/  FADD.FTZ R149, -R139.reuse, R10 ;  /* 0x0000000a8b957221 */ /* 0x050fe20000010100 */
[----:B------:R-:W-:Y:S02]  /*0930*/  HADD2.F32 R10, -RZ, R143.H0_H0 ;  /* 0x2000008fff0a7230 */ /* 0x000fe40000004100 */
[C---:B------:R-:W-:Y:S01]  /*0940*/  FADD.FTZ R9, -R139.reuse, R9 ;  /* 0x000000098b097221 */ /* 0x040fe20000010100 */
[C---:B------:R-:W-:Y:S01]  /*0950*/  FADD.FTZ R3, -R139.reuse, R8 ;  /* 0x000000088b037221 */ /* 0x040fe20000010100 */
[----:B------:R-:W-:Y:S02]  /*0960*/  FADD.FTZ R11, -R139, R11 ;  /* 0x0000000b8b0b7221 */ /* 0x000fe40000010100 */
[----:B-----5:R-:W-:Y:S01]  /*0970*/  FMUL.FTZ R8, R4, R9 ;  /* 0x0000000904087220 */ /* 0x020fe20000410000 */
[----:B--2---:R-:W-:Y:S01]  /*0980*/  FMUL.FTZ R6, R12, R5 ;  /* 0x000000050c067220 */ /* 0x004fe20000410000 */
[----:B------:R-:W-:Y:S01]  /*0990*/  FMUL.FTZ R5, R13, R10 ;  /* 0x0000000a0d057220 */ /* 0x000fe20000410000 */
[----:B------:R-:W-:Y:S01]  /*09a0*/  FMUL.FTZ R3, R4, R3 ;  /* 0x0000000304037220 */ /* 0x000fe20000410000 */
[----:B------:R-:W-:-:S02]  /*09b0*/  HADD2.F32 R9, -RZ, R127.H0_H0 ;  /* 0x2000007fff097230 */ /* 0x000fc40000004100 */
[----:B------:R-:W-:Y:S01]  /*09c0*/  FMUL.FTZ R10, R4, R11 ;  /* 0x0000000b040a7220 */ /* 0x000fe20000410000 */
[----:B------:R-:W-:Y:S01]  /*09d0*/  FADD.FTZ R11, -R139, R120 ;  /* 0x000000788b0b7221 */ /* 0x000fe20000010100 */
[----:B------:R-:W-:Y:S01]  /*09e0*/  FADD.FTZ R73, R73, R13 ;  /* 0x0000000d49497221 */ /* 0x000fe20000010000 */
[----:B------:R-:W-:Y:S01]  /*09f0*/  FFMA.FTZ R37, R13, R8, R37 ;  /* 0x000000080d257223 */ /* 0x000fe20000010025 */
[----:B------:R-:W-:Y:S01]  /*0a00*/  FADD.FTZ R72, R72, R12 ;  /* 0x0000000c48487221 */ /* 0x000fe20000010000 */
[----:B------:R-:W-:Y:S01]  /*0a10*/  FFMA.FTZ R36, R12, R3, R36 ;  /* 0x000000030c247223 */ /* 0x000fe20000010024 */
[----:B------:R-:W-:Y:S01]  /*0a20*/  FMUL.FTZ R7, R4, R149 ;  /* 0x0000009504077220 */ /* 0x000fe20000410000 */
[----:B------:R-:W-:Y:S02]  /*0a30*/  HADD2.F32 R13, -RZ, R128.H0_H0 ;  /* 0x20000080ff0d7230 */ /* 0x000fe40000004100 */
[----:B------:R-:W-:Y:S01]  /*0a40*/  FMUL.FTZ R12, R14, R9 ;  /* 0x000000090e0c7220 */ /* 0x000fe20000410000 */
[----:B------:R-:W-:Y:S01]  /*0a50*/  FMUL.FTZ R11, R4, R11 ;  /* 0x0000000b040b7220 */ /* 0x000fe20000410000 */
[----:B------:R-:W-:Y:S01]  /*0a60*/  FMUL.FTZ R9, R15, R112 ;  /* 0x000000700f097220 */ /* 0x000fe20000410000 */
[----:B------:R-:W-:Y:S01]  /*0a70*/  FADD.FTZ R121, -R139, R121 ;  /* 0x000000798b797221 */ /* 0x000fe20000010100 */
[----:B------:R-:W-:-:S02]  /*0a80*/  HADD2.F32 R112, -RZ, R142.H0_H0 ;  /* 0x2000008eff707230 */ /* 0x000fc40000004100 */
[----:B------:R-:W-:Y:S01]  /*0a90*/  FADD.FTZ R74, R74, R14 ;  /* 0x0000000e4a4a7221 */ /* 0x000fe20000010000 */
[----:B------:R-:W-:Y:S01]  /*0aa0*/  FFMA.FTZ R38, R14, R7, R38 ;  /* 0x000000070e267223 */ /* 0x000fe20000010026 */
[----:B------:R-:W-:Y:S01]  /*0ab0*/  FADD.FTZ R123, -R139, R123 ;  /* 0x0000007b8b7b7221 */ /* 0x000fe20000010100 */
[----:B------:R-:W-:Y:S01]  /*0ac0*/  FMUL.FTZ R14, R16, R13 ;  /* 0x0000000d100e7220 */ /* 0x000fe20000410000 */
[----:B------:R-:W-:Y:S01]  /*0ad0*/  FADD.FTZ R68, R68, R16 ;  /* 0x0000001044447221 */ /* 0x000fe20000010000 */
[----:B------:R-:W-:Y:S01]  /*0ae0*/  FFMA.FTZ R40, R16, R11, R40 ;  /* 0x0000000b10287223 */ /* 0x000fe20000010028 */
[----:B------:R-:W-:Y:S01]  /*0af0*/  FADD.FTZ R75, R75, R15 ;  /* 0x0000000f4b4b7221 */ /* 0x000fe20000010000 */
[----:B------:R-:W-:Y:S01]  /*0b00*/  FFMA.FTZ R39, R15, R10, R39 ;  /* 0x0000000a0f277223 */ /* 0x000fe20000010027 */
[----:B------:R-:W-:Y:S01]  /*0b10*/  FMUL.FTZ R16, R4, R121 ;  /* 0x0000007904107220 */ /* 0x000fe20000410000 */
[----:B------:R-:W-:Y:S01]  /*0b20*/  FADD.FTZ R15, -R139, R122 ;  /* 0x0000007a8b0f7221 */ /* 0x000fe20000010100 */
[----:B------:R-:W-:Y:S01]  /*0b30*/  FMUL.FTZ R13, R17, R112 ;  /* 0x00000070110d7220 */ /* 0x000fe20000410000 */
[----:B------:R-:W-:-:S02]  /*0b40*/  HADD2.F32 R120, -RZ, R142.H1_H1 ;  /* 0x3000008eff787230 */ /* 0x000fc40000004100 */
[C---:B------:R-:W-:Y:S01]  /*0b50*/  FMUL.FTZ R112, R4.reuse, R123 ;  /* 0x0000007b04707220 */ /* 0x040fe20000410000 */
[----:B------:R-:W-:Y:S01]  /*0b60*/  FADD.FTZ R69, R69, R17 ;  /* 0x0000001145457221 */ /* 0x000fe20000010000 */
[----:B------:R-:W-:Y:S01]  /*0b70*/  FFMA.FTZ R41, R17, R16, R41 ;  /* 0x0000001011297223 */ /* 0x000fe20000010029 */
[----:B------:R-:W-:Y:S01]  /*0b80*/  FMUL.FTZ R17, R4, R15 ;  /* 0x0000000f04117220 */ /* 0x000fe20000410000 */
[----:B------:R-:W-:Y:S01]  /*0b90*/  FMUL.FTZ R15, R18, R113 ;  /* 0x00000071120f7220 */ /* 0x000fe20000410000 */
[----:B------:R-:W-:Y:S01]  /*0ba0*/  FADD.FTZ R97, -R139, R97 ;  /* 0x000000618b617221 */ /* 0x000fe20000010100 */
[----:B------:R-:W-:Y:S01]  /*0bb0*/  FMUL.FTZ R113, R19, R120 ;  /* 0x0000007813717220 */ /* 0x000fe20000410000 */
[----:B------:R-:W-:Y:S01]  /*0bc0*/  FADD.FTZ R71, R71, R19 ;  /* 0x0000001347477221 */ /* 0x000fe20000010000 */
[----:B------:R-:W-:Y:S01]  /*0bd0*/  FFMA.FTZ R43, R19, R112, R43 ;  /* 0x00000070132b7223 */ /* 0x000fe2000001002b */
[----:B------:R-:W-:Y:S02]  /*0be0*/  HADD2.F32 R121, -RZ, R130.H0_H0 ;  /* 0x20000082ff797230 */ /* 0x000fe40000004100 */
[C---:B------:R-:W-:Y:S01]  /*0bf0*/  FADD.FTZ R19, -R139.reuse, R96 ;  /* 0x000000608b137221 */ /* 0x040fe20000010100 */
[----:B------:R-:W-:Y:S01]  /*0c00*/  FADD.FTZ R70, R70, R18 ;  /* 0x0000001246467221 */ /* 0x000fe20000010000 */
[----:B------:R-:W-:Y:S01]  /*0c10*/  FFMA.FTZ R42, R18, R17, R42 ;  /* 0x00000011122a7223 */ /* 0x000fe2000001002a */
[----:B0-----:R-:W-:Y:S01]  /*0c20*/  FADD.FTZ R135, -R139, R99 ;  /* 0x000000638b877221 */ /* 0x001fe20000010100 */
[----:B------:R-:W-:-:S02]  /*0c30*/  HADD2.F32 R96, -RZ, R141.H0_H0 ;  /* 0x2000008dff607230 */ /* 0x000fc40000004100 */
[----:B------:R-:W-:Y:S01]  /*0c40*/  FMUL.FTZ R18, R4, R97 ;  /* 0x0000006104127220 */ /* 0x000fe20000410000 */
[----:B------:R-:W-:Y:S02]  /*0c50*/  HADD2.F32 R99, -RZ, R131.H0_H0 ;  /* 0x20000083ff637230 */ /* 0x000fe40000004100 */
[----:B------:R-:W-:Y:S01]  /*0c60*/  FADD.FTZ R123, -R139, R98 ;  /* 0x000000628b7b7221 */ /* 0x000fe20000010100 */
[----:B------:R-:W-:Y:S01]  /*0c70*/  FFMA.FTZ R97, R3, R6, RZ ;  /* 0x0000000603617223 */ /* 0x000fe200000100ff */
[----:B------:R-:W-:Y:S01]  /*0c80*/  FADD.FTZ R98, RZ, R6 ;  /* 0x00000006ff627221 */ /* 0x000fe20000010000 */
[----:B------:R-:W-:Y:S01]  /*0c90*/  FMUL.FTZ R120, R100, R121 ;  /* 0x0000007964787220 */ /* 0x000fe20000410000 */
[----:B------:R-:W-:Y:S01]  /*0ca0*/  FMUL.FTZ R121, R101, R96 ;  /* 0x0000006065797220 */ /* 0x000fe20000410000 */
[----:B------:R-:W-:Y:S01]  /*0cb0*/  FMUL.FTZ R122, R102, R99 ;  /* 0x00000063667a7220 */ /* 0x000fe20000410000 */
[----:B------:R-:W-:Y:S01]  /*0cc0*/  FFMA.FTZ R96, R8, R5, R97 ;  /* 0x0000000508607223 */ /* 0x000fe20000010061 */
[----:B------:R-:W-:-:S03]  /*0cd0*/  FADD.FTZ R99, R5, R98 ;  /* 0x0000006205637221 */ /* 0x000fc60000010000 */
[----:B------:R-:W-:Y:S01]  /*0ce0*/  FFMA.FTZ R97, R7, R12, R96 ;  /* 0x0000000c07617223 */ /* 0x000fe20000010060 */
[----:B------:R-:W-:-:S03]  /*0cf0*/  FADD.FTZ R98, R12, R99 ;  /* 0x000000630c627221 */ /* 0x000fc60000010000 */
[----:B------:R-:W-:Y:S01]  /*0d00*/  FFMA.FTZ R96, R10, R9, R97 ;  /* 0x000000090a607223 */ /* 0x000fe20000010061 */
[----:B------:R-:W-:-:S03]  /*0d10*/  FADD.FTZ R97, R9, R98 ;  /* 0x0000006209617221 */ /* 0x000fc60000010000 */
[----:B------:R-:W-:Y:S01]  /*0d20*/  FFMA.FTZ R99, R11, R14, R96 ;  /* 0x0000000e0b637223 */ /* 0x000fe20000010060 */
[----:B------:R-:W-:-:S03]  /*0d30*/  FADD.FTZ R98, R14, R97 ;  /* 0x000000610e627221 */ /* 0x000fc60000010000 */
[----:B------:R-:W-:Y:S01]  /*0d40*/  FFMA.FTZ R96, R16, R13, R99 ;  /* 0x0000000d10607223 */ /* 0x000fe20000010063 */
[----:B------:R-:W-:Y:S01]  /*0d50*/  FADD.FTZ R98, R13, R98 ;  /* 0x000000620d627221 */ /* 0x000fe20000010000 */
[----:B------:R-:W-:Y:S02]  /*0d60*/  FMUL.FTZ R19, R4, R19 ;  /* 0x0000001304137220 */ /* 0x000fe40000410000 */
[----:B------:R-:W-:Y:S01]  /*0d70*/  FFMA.FTZ R99, R17, R15, R96 ;  /* 0x0000000f11637223 */ /* 0x000fe20000010060 */
[----:B------:R-:W-:Y:S01]  /*0d80*/  FADD.FTZ R98, R15, R98 ;  /* 0x000000620f627221 */ /* 0x000fe20000010000 */
[----:B------:R-:W-:Y:S01]  /*0d90*/  FADD.FTZ R65, R65, R101 ;  /* 0x0000006541417221 */ /* 0x000fe20000010000 */
[----:B------:R-:W-:Y:S01]  /*0da0*/  FFMA.FTZ R81, R101, R18, R81 ;  /* 0x0000001265517223 */ /* 0x000fe20000010051 */
[----:B------:R-:W-:Y:S01]  /*0db0*/  FADD.FTZ R101, -R139, R104 ;  /* 0x000000688b657221 */ /* 0x000fe20000010100 */
[----:B------:R-:W-:Y:S01]  /*0dc0*/  FFMA.FTZ R96, R112, R113, R99 ;  /* 0x0000007170607223 */ /* 0x000fe20000010063 */
[----:B------:R-:W-:Y:S01]  /*0dd0*/  FADD.FTZ R99, R113, R98 ;  /* 0x0000006271637221 */ /* 0x000fe20000010000 */
[----:B------:R-:W-:Y:S01]  /*0de0*/  FADD.FTZ R64, R64, R100 ;  /* 0x0000006440407221 */ /* 0x000fe20000010000 */
[----:B------:R-:W-:Y:S01]  /*0df0*/  FFMA.FTZ R80, R100, R19, R80 ;  /* 0x0000001364507223 */ /* 0x000fe20000010050 */
[----:B------:R-:W-:Y:S01]  /*0e00*/  FADD.FTZ R137, -R139, R105 ;  /* 0x000000698b897221 */ /* 0x000fe20000010100 */
[----:B------:R-:W-:-:S02]  /*0e10*/  HADD2.F32 R100, -RZ, R141.H1_H1 ;  /* 0x3000008dff647230 */ /* 0x000fc40000004100 */
[C---:B------:R-:W-:Y:S01]  /*0e20*/  FMUL.FTZ R105, R4.reuse, R101 ;  /* 0x0000006504697220 */ /* 0x040fe20000410000 */
[----:B------:R-:W-:Y:S01]  /*0e30*/  FMUL.FTZ R134, R4, R135 ;  /* 0x0000008704867220 */ /* 0x000fe20000410000 */
[----:B------:R-:W-:Y:S01]  /*0e40*/  FFMA.FTZ R101, R19, R120, R96 ;  /* 0x0000007813657223 */ /* 0x000fe20000010060 */
[----:B------:R-:W-:Y:S01]  /*0e50*/  FADD.FTZ R96, R120, R99 ;  /* 0x0000006378607221 */ /* 0x000fe20000010000 */
[----:B------:R-:W-:Y:S01]  /*0e60*/  FMUL.FTZ R123, R4, R123 ;  /* 0x0000007b047b7220 */ /* 0x000fe20000410000 */
[----:B------:R-:W-:Y:S01]  /*0e70*/  FMUL.FTZ R135, R103, R100 ;  /* 0x0000006467877220 */ /* 0x000fe20000410000 */
[----:B------:R-:W-:Y:S01]  /*0e80*/  FADD.FTZ R67, R67, R103 ;  /* 0x0000006743437221 */ /* 0x000fe20000010000 */
[----:B------:R-:W-:Y:S01]  /*0e90*/  FFMA.FTZ R83, R103, R134, R83 ;  /* 0x0000008667537223 */ /* 0x000fe20000010053 */
[----:B------:R-:W-:Y:S01]  /*0ea0*/  FFMA.FTZ R98, R18, R121, R101 ;  /* 0x0000007912627223 */ /* 0x000fe20000010065 */
[----:B------:R-:W-:Y:S02]  /*0eb0*/  HADD2.F32 R103, -RZ, R132.H0_H0 ;  /* 0x20000084ff677230 */ /* 0x000fe40000004100 */
[----:B------:R-:W-:Y:S01]  /*0ec0*/  FADD.FTZ R99, R96, R121 ;  /* 0x0000007960637221 */ /* 0x000fe20000010000 */
[----:B------:R-:W-:Y:S01]  /*0ed0*/  FADD.FTZ R97, -R139, R106 ;  /* 0x0000006a8b617221 */ /* 0x000fe20000010100 */
[----:B------:R-:W-:Y:S01]  /*0ee0*/  FFMA.FTZ R101, R123, R122, R98 ;  /* 0x0000007a7b657223 */ /* 0x000fe20000010062 */
[----:B------:R-:W-:-:S02]  /*0ef0*/  HADD2.F32 R106, -RZ, R140.H0_H0 ;  /* 0x2000008cff6a7230 */ /* 0x000fc40000004100 */
[----:B------:R-:W-:Y:S01]  /*0f00*/  FADD.FTZ R96, R99, R122 ;  /* 0x0000007a63607221 */ /* 0x000fe20000010000 */
[----:B------:R-:W-:Y:S01]  /*0f10*/  FMUL.FTZ R104, R108, R103 ;  /* 0x000000676c687220 */ /* 0x000fe20000410000 */
[----:B------:R-:W-:Y:S01]  /*0f20*/  FADD.FTZ R60, R60, R108 ;  /* 0x0000006c3c3c7221 */ /* 0x000fe20000010000 */
[----:B------:R-:W-:Y:S01]  /*0f30*/  FFMA.FTZ R76, R108, R105, R76 ;  /* 0x000000696c4c7223 */ /* 0x000fe2000001004c */
[----:B------:R-:W-:Y:S01]  /*0f40*/  FMUL.FTZ R108, R4, R137 ;  /* 0x00000089046c7220 */ /* 0x000fe20000410000 */
[----:B------:R-:W-:Y:S01]  /*0f50*/  FFMA.FTZ R98, R134, R135, R101 ;  /* 0x0000008786627223 */ /* 0x000fe20000010065 */
[----:B------:R-:W-:Y:S01]  /*0f60*/  FADD.FTZ R101, R96, R135 ;  /* 0x0000008760657221 */ /* 0x000fe20000010000 */
[----:B------:R-:W-:Y:S01]  /*0f70*/  FADD.FTZ R139, -R139, R107 ;  /* 0x0000006b8b8b7221 */ /* 0x000fe20000010100 */
[----:B------:R-:W-:Y:S01]  /*0f80*/  FMUL.FTZ R106, R109, R106 ;  /* 0x0000006a6d6a7220 */ /* 0x000fe20000410000 */
[----:B------:R-:W-:Y:S01]  /*0f90*/  FADD.FTZ R61, R61, R109 ;  /* 0x0000006d3d3d7221 */ /* 0x000fe20000010000 */
[----:B------:R-:W-:Y:S01]  /*0fa0*/  FFMA.FTZ R77, R109, R108, R77 ;  /* 0x0000006c6d4d7223 */ /* 0x000fe2000001004d */
[----:B------:R-:W-:-:S02]  /*0fb0*/  HADD2.F32 R107, -RZ, R133.H0_H0 ;  /* 0x20000085ff6b7230 */ /* 0x000fc40000004100 */
[----:B------:R-:W-:Y:S01]  /*0fc0*/  FMUL.FTZ R109, R4, R97 ;  /* 0x00000061046d7220 */ /* 0x000fe20000410000 */
[----:B------:R-:W-:Y:S01]  /*0fd0*/  FFMA.FTZ R99, R105, R104, R98 ;  /* 0x0000006869637223 */ /* 0x000fe20000010062 */
[----:B------:R-:W-:Y:S01]  /*0fe0*/  FADD.FTZ R97, R101, R104 ;  /* 0x0000006865617221 */ /* 0x000fe20000010000 */
        /* <DEDUP_REMOVED lines=17> */
.L_x_6699:
        /* <DEDUP_REMOVED lines=19> */
.L_x_6700:
[----:B------:R-:W0:Y:S01]  /*1230*/  SHFL.DOWN PT, R96, R103, 0x10, 0x1f ;  /* 0x0a001f0067607f89 */ /* 0x000e2200000e0000 */
[----:B------:R-:W1:Y:S01]  /*1240*/  LDC R149, c[0x0][0x388] ;  /* 0x0000e200ff957b82 */ /* 0x000e620000000800 */
[C---:B-----5:R-:W-:Y:S01]  /*1250*/  ISETP.GE.AND P3, PT, R138.reuse, 0x1, PT ;  /* 0x000000018a00780c */ /* 0x060fe20003f66270 */
[----:B------:R-:W-:Y:S01]  /*1260*/  BSSY.RECONVERGENT B0, `(.L_x_6701) ;  /* 0x0000027000007945 */ /* 0x000fe20003800200 */
[----:B------:R-:W2:Y:S01]  /*1270*/  SHFL.DOWN PT, R97, R102, 0x10, 0x1f ;  /* 0x0a001f0066617f89 */ /* 0x000ea200000e0000 */
[----:B------:R-:W-:Y:S01]  /*1280*/  MOV R111, RZ ;  /* 0x000000ff006f7202 */ /* 0x000fe20000000f00 */
[----:B------:R-:W3:Y:S09]  /*1290*/  S2R R136, SR_TID.X ;  /* 0x0000000000887919 */ /* 0x000ef20000002100 */
[----:B------:R-:W-:Y:S01]  /*12a0*/  @P3 IADD3 R138, PT, PT, R138, -0x1, RZ ;  /* 0xffffffff8a8a3810 */ /* 0x000fe20007ffe0ff */
[----:B0-----:R-:W-:-:S04]  /*12b0*/  FADD.FTZ R96, R96, R103 ;  /* 0x0000006760607221 */ /* 0x001fc80000010000 */
[----:B-1----:R-:W-:Y:S02]  /*12c0*/  @P3 IMAD R138, R138, R149, RZ ;  /* 0x000000958a8a3224 */ /* 0x002fe400078e02ff */
[----:B--2---:R-:W-:Y:S01]  /*12d0*/  FADD.FTZ R97, R97, R102 ;  /* 0x0000006661617221 */ /* 0x004fe20000010000 */
        /* <DEDUP_REMOVED lines=14> */
[----:B------:R-:W0:Y:S01]  /*13c0*/  SHFL.DOWN PT, R96, R103, 0x1, 0x1f ;  /* 0x08201f0067607f89 */ /* 0x000e2200000e0000 */
[----:B------:R-:W-:-:S03]  /*13d0*/  @P3 SHF.R.S32.HI R101, RZ, 0x1f, R138 ;  /* 0x0000001fff653819 */ /* 0x000fc6000001148a */
[----:B------:R-:W2:Y:S01]  /*13e0*/  SHFL.DOWN PT, R97, R102, 0x1, 0x1f ;  /* 0x08201f0066617f89 */ /* 0x000ea200000e0000 */
[----:B------:R-:W-:-:S04]  /*13f0*/  @P3 LEA.HI R101, R101, R138, RZ, 0x2 ;  /* 0x0000008a65653211 */ /* 0x000fc800078f10ff */
        /* <DEDUP_REMOVED lines=13> */
.L_x_6702:
[----:B------:R-:W-:Y:S05]  /*14d0*/  BSYNC.RECONVERGENT B0 ;  /* 0x0000000000007941 */ /* 0x000fea0003800200 */
.L_x_6701:
        /* <DEDUP_REMOVED lines=45> */
.L_x_6705:
        /* <DEDUP_REMOVED lines=10> */
.L_x_6706:
        /* <DEDUP_REMOVED lines=10> */
.L_x_6707:
        /* <DEDUP_REMOVED lines=11> */
.L_x_6704:
[----:B------:R-:W0:Y:S01]  /*19a0*/  @P3 LDC R97, c[0x0][0x40c] ;  /* 0x00010300ff613b82 */ /* 0x000e220000000800 */
[-CC-:B------:R-:W-:Y:S01]  /*19b0*/  FFMA.FTZ R93, R3, R100.reuse, R101.reuse ;  /* 0x00000064035d7223 */ /* 0x180fe20000010065 */
[-CC-:B------:R-:W-:Y:S01]  /*19c0*/  FFMA.FTZ R92, R8, R100.reuse, R101.reuse ;  /* 0x00000064085c7223 */ /* 0x180fe20000010065 */
[----:B------:R-:W-:Y:S01]  /*19d0*/  ISETP.GT.AND P1, PT, R2, RZ, PT ;  /* 0x000000ff0200720c */ /* 0x000fe20003f24270 */
[-C--:B------:R-:W-:Y:S01]  /*19e0*/  FFMA.FTZ R139, R7, R100.reuse, R101 ;  /* 0x00000064078b7223 */ /* 0x080fe20000010065 */
[----:B------:R-:W-:Y:S01]  /*19f0*/  FADD.FTZ R93, R6, -R93 ;  /* 0x8000005d065d7221 */ /* 0x000fe20000010000 */
[----:B------:R-:W-:Y:S01]  /*1a00*/  FADD.FTZ R99, R5, -R92 ;  /* 0x8000005c05637221 */ /* 0x000fe20000010000 */
[----:B------:R-:W-:Y:S01]  /*1a10*/  FFMA.FTZ R98, R10, R100, R101 ;  /* 0x000000640a627223 */ /* 0x000fe20000010065 */
[----:B------:R-:W1:Y:S01]  /*1a20*/  @P3 LDC R95, c[0x0][0x40c] ;  /* 0x00010300ff5f3b82 */ /* 0x000e620000000800 */
[----:B------:R-:W-:Y:S01]  /*1a30*/  FMUL.FTZ R93, R4, R93 ;  /* 0x0000005d045d7220 */ /* 0x000fe20000410000 */
[----:B------:R-:W-:Y:S01]  /*1a40*/  FADD.FTZ R139, R12, -R139 ;  /* 0x8000008b0c8b7221 */ /* 0x000fe20000010000 */
[----:B------:R-:W-:-:S02]  /*1a50*/  @P3 HADD2.F32 R94, -RZ, R114.H0_H0 ;  /* 0x20000072ff5e3230 */ /* 0x000fc40000004100 */
[C---:B------:R-:W-:Y:S01]  /*1a60*/  FMUL.FTZ R99, R4.reuse, R99 ;  /* 0x0000006304637220 */ /* 0x040fe20000410000 */
[----:B------:R-:W-:Y:S01]  /*1a70*/  FADD.FTZ R149, R9, -R98 ;  /* 0x8000006209957221 */ /* 0x000fe20000010000 */
[----:B------:R-:W-:Y:S01]  /*1a80*/  FSEL R92, R93, RZ, P1 ;  /* 0x000000ff5d5c7208 */ /* 0x000fe20000800000 */
[C---:B------:R-:W-:Y:S01]  /*1a90*/  FMUL.FTZ R139, R4.reuse, R139 ;  /* 0x0000008b048b7220 */ /* 0x040fe20000410000 */
[----:B------:R-:W2:Y:S01]  /*1aa0*/  @P3 LDC R96, c[0x0][0x40c] ;  /* 0x00010300ff603b82 */ /* 0x000ea20000000800 */
[----:B------:R-:W-:Y:S01]  /*1ab0*/  FSEL R93, R99, RZ, P1 ;  /* 0x000000ff635d7208 */ /* 0x000fe20000800000 */
[----:B------:R-:W-:Y:S01]  /*1ac0*/  FMUL.FTZ R149, R4, R149 ;  /* 0x0000009504957220 */ /* 0x000fe20000410000 */
[----:B------:R-:W-:Y:S02]  /*1ad0*/  @P3 HADD2.F32 R98, -RZ, R115.H0_H0 ;  /* 0x20000073ff623230 */ /* 0x000fe40000004100 */
[----:B------:R-:W-:Y:S02]  /*1ae0*/  @P3 HADD2.F32 R99, -RZ, R147.H0_H0 ;  /* 0x20000093ff633230 */ /* 0x000fe40000004100 */
        /* <DEDUP_REMOVED lines=18> */
.L_x_6703:
        /* <DEDUP_REMOVED lines=23> */
[-C--:B------:R-:W-:Y:S01]  /*1d80*/  @P3 FMUL.FTZ R88, R102, R97.reuse ;  /* 0x0000006166583220 */ /* 0x080fe20000410000 */
[----:B-----5:R-:W-:Y:S01]  /*1d90*/  @P3 FFMA.FTZ R56, R84, R97, R56 ;  /* 0x0000006154383223 */ /* 0x020fe20000010038 */
[----:B-1----:R-:W-:Y:S01]  /*1da0*/  @P3 FMUL.FTZ R96, R98, R149 ;  /* 0x0000009562603220 */ /* 0x002fe20000410000 */
[----:B------:R-:W-:-:S03]  /*1db0*/  @P3 HADD2.F32 R98, -RZ, R115.H0_H0 ;  /* 0x20000073ff623230 */ /* 0x000fc60000004100 */
[-C--:B------:R-:W-:Y:S01]  /*1dc0*/  @P3 FMUL.FTZ R89, R139, R96.reuse ;  /* 0x000000608b593220 */ /* 0x080fe20000410000 */
[----:B------:R-:W-:Y:S01]  /*1dd0*/  @P3 FFMA.FTZ R57, R85, R96, R57 ;  /* 0x0000006055393223 */ /* 0x000fe20000010039 */
        /* <DEDUP_REMOVED lines=13> */
.L_x_6709:
        /* <DEDUP_REMOVED lines=9> */
[C---:B------:R-:W-:Y:S01]  /*1f40*/  @P2 FFMA.FTZ R92, R4.reuse, R99, R32 ;  /* 0x00000063045c2223 */ /* 0x040fe20000010020 */
[----:B------:R-:W-:Y:S01]  /*1f50*/  @P2 FFMA.FTZ R95, R4, R96, R35 ;  /* 0x00000060045f2223 */ /* 0x000fe20000010023 */
[----:B------:R-:W-:Y:S01]  /*1f60*/  @P2 FFMA.FTZ R99, R7, R100, R101 ;  /* 0x0000006407632223 */ /* 0x000fe20000010065 */
[----:B------:R-:W-:Y:S01]  /*1f70*/  @P2 FADD.FTZ R94, R5, -R94 ;  /* 0x8000005e055e2221 */ /* 0x000fe20000010000 */
        /* <DEDUP_REMOVED lines=12> */
[----:B-1----:R-:W-:Y:S01]  /*2040*/  @P3 FMUL.FTZ R99, R92, R139 ;  /* 0x0000008b5c633220 */ /* 0x002fe20000410000 */
[----:B------:R-:W-:-:S03]  /*2050*/  @P3 HADD2.F32 R139, -RZ, R147.H0_H0 ;  /* 0x20000093ff8b3230 */ /* 0x000fc60000004100 */
[-C--:B------:R-:W-:Y:S01]  /*2060*/  @P3 FMUL.FTZ R88, R98, R99.reuse ;  /* 0x0000006362583220 */ /* 0x080fe20000410000 */
[----:B------:R-:W-:Y:S02]  /*2070*/  @P3 HADD2.F32 R98, -RZ, R115.H0_H0 ;  /* 0x20000073ff623230 */ /* 0x000fe40000004100 */
[----:B------:R-:W-:Y:S01]  /*2080*/  @P3 FFMA.FTZ R56, R84, R99, R56 ;  /* 0x0000006354383223 */ /* 0x000fe20000010038 */
[----:B--2---:R-:W-:-:S04]  /*2090*/  @P3 FMUL.FTZ R96, R93, R102 ;  /* 0x000000665d603220 */ /* 0x004fc80000410000 */
[-C--:B------:R-:W-:Y:S01]  /*20a0*/  @P3 FMUL.FTZ R89, R139, R96.reuse ;  /* 0x000000608b593220 */ /* 0x080fe20000410000 */
[----:B------:R-:W-:Y:S01]  /*20b0*/  @P3 FFMA.FTZ R57, R85, R96, R57 ;  /* 0x0000006055393223 */ /* 0x000fe20000010039 */
[----:B---3--:R-:W-:-:S04]  /*20c0*/  @P3 FMUL.FTZ R97, R94, R97 ;  /* 0x000000615e613220 */ /* 0x008fc80000410000 */
[-C--:B------:R-:W-:Y:S01]  /*20d0*/  @P3 FMUL.FTZ R90, R98, R97.reuse ;  /* 0x00000061625a3220 */ /* 0x080fe20000410000 */
[----:B------:R-:W-:-:S07]  /*20e0*/  @P3 FFMA.FTZ R58, R86, R97, R58 ;  /* 0x00000061563a3223 */ /* 0x000fce000001003a */
.L_x_6708:
        /* <DEDUP_REMOVED lines=9> */
[----:B-----5:R-:W1:Y:S01]  /*2180*/  LDC.64 R84, c[0x0][0x390] ;  /* 0x0000e400ff547b82 */ /* 0x020e620000000a00 */
[----:B------:R-:W-:-:S05]  /*2190*/  IADD3 R87, PT, PT, R111, 0x80, RZ ;  /* 0x000000806f577810 */ /* 0x000fca0007ffe0ff */
[----:B-1----:R-:W-:-:S06]  /*21a0*/  IMAD.WIDE.U32 R84, R87, 0x10, R84 ;  /* 0x0000001057547825 */ /* 0x002fcc00078e0054 */
[----:B------:R-:W5:Y:S02]  /*21b0*/  LDG.E.128 R84, desc[UR12][R84.64] ;  /* 0x0000000c54547981 */ /* 0x000f64000c1e1d00 */
.L_x_6710:
[----:B------:R-:W-:Y:S05]  /*21c0*/  @!P0 BRA `(.L_x_6711) ;  /* 0x0000000400308947 */ /* 0x000fea0003800000 */
[----:B------:R-:W-:Y:S05]  /*21d0*/  @!P1 BRA `(.L_x_6712) ;  /* 0x0000000000989947 */ /* 0x000fea0003800000 */
[----:B0-----:R-:W0:Y:S01]  /*21e0*/  @P3 LDC R95, c[0x0][0x40c] ;  /* 0x00010300ff5f3b82 */ /* 0x001e220000000800 */
        /* <DEDUP_REMOVED lines=16> */
[C---:B------:R-:W-:Y:S01]  /*22f0*/  @P2 FFMA.FTZ R94, R4.reuse, R97, R30 ;  /* 0x00000061045e2223 */ /* 0x040fe2000001001e */
[----:B------:R-:W-:Y:S01]  /*2300*/  MOV R138, R31 ;  /* 0x0000001f008a7202 */ /* 0x000fe20000000f00 */
[----:B------:R-:W-:Y:S01]  /*2310*/  @P2 FFMA.FTZ R138, R4, R148, R31 ;  /* 0x00000094048a2223 */ /* 0x000fe2000001001f */
[----:B------:R-:W-:-:S02]  /*2320*/  @P3 HADD2.F32 R97, -RZ, R146.H0_H0 ;  /* 0x20000092ff613230 */ /* 0x000fc40000004100 */
[----:B------:R-:W-:Y:S02]  /*2330*/  @P3 HADD2.F32 R98, -RZ, R117.H0_H0 ;  /* 0x20000075ff623230 */ /* 0x000fe40000004100 */
        /* <DEDUP_REMOVED lines=16> */
.L_x_6712:
        /* <DEDUP_REMOVED lines=14> */
[----:B------:R-:W-:-:S02]  /*2520*/  @P3 HADD2.F32 R102, -RZ, R116.H0_H0 ;  /* 0x20000074ff663230 */ /* 0x000fc40000004100 */
[----:B------:R-:W2:Y:S01]  /*2530*/  @P3 LDC R148, c[0x0][0x40c] ;  /* 0x00010300ff943b82 */ /* 0x000ea20000000800 */
[----:B-1----:R-:W-:Y:S01]  /*2540*/  @P3 FMUL.FTZ R97, R96, R139 ;  /* 0x0000008b60613220 */ /* 0x002fe20000410000 */
[----:B------:R-:W-:-:S03]  /*2550*/  @P3 HADD2.F32 R139, -RZ, R146.H0_H0 ;  /* 0x20000092ff8b3230 */ /* 0x000fc60000004100 */
[-C--:B------:R-:W-:Y:S01]  /*2560*/  @P3 FMUL.FTZ R88, R102, R97.reuse ;  /* 0x0000006166583220 */ /* 0x080fe20000410000 */
[----:B-----5:R-:W-:Y:S01]  /*2570*/  @P3 FFMA.FTZ R52, R84, R97, R52 ;  /* 0x0000006154343223 */ /* 0x020fe20000010034 */
[----:B0-----:R-:W-:Y:S01]  /*2580*/  @P3 FMUL.FTZ R96, R98, R149 ;  /* 0x0000009562603220 */ /* 0x001fe20000410000 */
        /* <DEDUP_REMOVED lines=16> */
.L_x_6711:
[----:B------:R-:W-:Y:S05]  /*2690*/  @!P1 BRA `(.L_x_6714) ;  /* 0x00000000009c9947 */ /* 0x000fea0003800000 */
[----:B0-----:R-:W0:Y:S01]  /*26a0*/  @P3 LDC R97, c[0x0][0x40c] ;  /* 0x00010300ff613b82 */ /* 0x001e220000000800 */
[-CC-:B------:R-:W-:Y:S01]  /*26b0*/  FFMA.FTZ R93, R11, R100.reuse, R101.reuse ;  /* 0x000000640b5d7223 */ /* 0x180fe20000010065 */
[-CC-:B------:R-:W-:Y:S01]  /*26c0*/  FFMA.FTZ R94, R16, R100.reuse, R101.reuse ;  /* 0x00000064105e7223 */ /* 0x180fe20000010065 */
[-C--:B------:R-:W-:Y:S01]  /*26d0*/  FFMA.FTZ R96, R17, R100.reuse, R101 ;  /* 0x0000006411607223 */ /* 0x080fe20000010065 */
[----:B------:R-:W-:Y:S01]  /*26e0*/  ISETP.GT.AND P4, PT, R2, RZ, PT ;  /* 0x000000ff0200720c */ /* 0x000fe20003f84270 */
[----:B------:R-:W-:Y:S01]  /*26f0*/  FADD.FTZ R93, R14, -R93 ;  /* 0x8000005d0e5d7221 */ /* 0x000fe20000010000 */
[----:B------:R-:W-:Y:S01]  /*2700*/  FFMA.FTZ R98, R112, R100, R101 ;  /* 0x0000006470627223 */ /* 0x000fe20000010065 */
[----:B------:R-:W-:Y:S01]  /*2710*/  FADD.FTZ R99, R15, -R96 ;  /* 0x800000600f637221 */ /* 0x000fe20000010000 */
[----:B------:R-:W1:Y:S01]  /*2720*/  @P3 LDC R102, c[0x0][0x40c] ;  /* 0x00010300ff663b82 */ /* 0x000e620000000800 */
[C---:B------:R-:W-:Y:S01]  /*2730*/  FMUL.FTZ R92, R4.reuse, R93 ;  /* 0x0000005d045c7220 */ /* 0x040fe20000410000 */
[----:B------:R-:W-:Y:S01]  /*2740*/  FADD.FTZ R93, R13, -R94 ;  /* 0x8000005e0d5d7221 */ /* 0x000fe20000010000 */
[----:B------:R-:W-:Y:S01]  /*2750*/  FMUL.FTZ R94, R4, R99 ;  /* 0x00000063045e7220 */ /* 0x000fe20000410000 */
[----:B------:R-:W-:-:S02]  /*2760*/  @P3 HADD2.F32 R96, -RZ, R116.H0_H0 ;  /* 0x20000074ff603230 */ /* 0x000fc40000004100 */
[----:B------:R-:W-:Y:S01]  /*2770*/  FADD.FTZ R139, R113, -R98 ;  /* 0x80000062718b7221 */ /* 0x000fe20000010000 */
[----:B------:R-:W-:Y:S01]  /*2780*/  FSEL R92, R92, RZ, P4 ;  /* 0x000000ff5c5c7208 */ /* 0x000fe20002000000 */
[----:B------:R-:W-:Y:S01]  /*2790*/  FMUL.FTZ R93, R4, R93 ;  /* 0x0000005d045d7220 */ /* 0x000fe20000410000 */
[----:B------:R-:W2:Y:S01]  /*27a0*/  @P3 LDC R95, c[0x0][0x40c] ;  /* 0x00010300ff5f3b82 */ /* 0x000ea20000000800 */
[----:B------:R-:W-:Y:S01]  /*27b0*/  FSEL R94, R94, RZ, P4 ;  /* 0x000000ff5e5e7208 */ /* 0x000fe20002000000 */
[----:B------:R-:W-:Y:S01]  /*27c0*/  FMUL.FTZ R98, R4, R139 ;  /* 0x0000008b04627220 */ /* 0x000fe20000410000 */
[----:B------:R-:W-:Y:S01]  /*27d0*/  @P3 HADD2.F32 R99, -RZ, R146.H0_H0 ;  /* 0x20000092ff633230 */ /* 0x000fe20000004100 */
[----:B------:R-:W-:-:S03]  /*27e0*/  FSEL R93, R93, RZ, P4 ;  /* 0x000000ff5d5d7208 */ /* 0x000fc60002000000 */
[----:B------:R-:W-:Y:S01]  /*27f0*/  FSEL R98, R98, RZ, P4 ;  /* 0x000000ff62627208 */ /* 0x000fe20002000000 */
[----:B0-----:R-:W-:-:S04]  /*2800*/  @P3 FMUL.FTZ R97, R92, R97 ;  /* 0x000000615c613220 */ /* 0x001fc80000410000 */
        /* <DEDUP_REMOVED lines=9> */
[----:B------:R-:W-:Y:S01]  /*28a0*/  MOV R95, R98 ;  /* 0x00000062005f7202 */ /* 0x000fe20000000f00 */
[----:B------:R-:W-:Y:S06]  /*28b0*/  @!P3 BRA `(.L_x_6713) ;  /* 0x0000000000b4b947 */ /* 0x000fec0003800000 */
[----:B------:R-:W-:Y:S02]  /*28c0*/  HADD2.F32 R91, -RZ, R146.H1_H1 ;  /* 0x30000092ff5b7230 */ /* 0x000fe40000004100 */
[----:B------:R-:W-:-:S04]  /*28d0*/  FMUL.FTZ R96, R98, UR16 ;  /* 0x0000001062607c20 */ /* 0x000fc80008410000 */
[-C--:B------:R-:W-:Y:S01]  /*28e0*/  FFMA.FTZ R55, R87, R96.reuse, R55 ;  /* 0x0000006057377223 */ /* 0x080fe20000010037 */
[----:B------:R-:W-:Y:S01]  /*28f0*/  FMUL.FTZ R91, R91, R96 ;  /* 0x000000605b5b7220 */ /* 0x000fe20000410000 */
[----:B------:R-:W-:Y:S06]  /*2900*/  BRA `(.L_x_6713) ;  /* 0x0000000000a07947 */ /* 0x000fec0003800000 */
.L_x_6714:
[----:B------:R-:W-:Y:S05]  /*2910*/  @!P3 BRA `(.L_x_6715) ;  /* 0x000000000024b947 */ /* 0x000fea0003800000 */
[----:B0-----:R-:W-:Y:S01]  /*2920*/  FFMA.FTZ R97, R11, R100, R101 ;  /* 0x000000640b617223 */ /* 0x001fe20000010065 */
        /* <DEDUP_REMOVED lines=8> */
.L_x_6715:
        /* <DEDUP_REMOVED lines=10> */
.L_x_6716:
        /* <DEDUP_REMOVED lines=10> */
.L_x_6717:
[----:B------:R-:W-:Y:S05]  /*2af0*/  @!P3 BRA `(.L_x_6713) ;  /* 0x000000000024b947 */ /* 0x000fea0003800000 */
[----:B0-----:R-:W-:Y:S01]  /*2b00*/  FFMA.FTZ R96, R112, R100, R101 ;  /* 0x0000006470607223 */ /* 0x001fe20000010065 */
        /* <DEDUP_REMOVED lines=8> */
.L_x_6713:
[----:B0-----:R-:W0:Y:S01]  /*2b90*/  @P1 LDC.64 R98, c[0x0][0x478] ;  /* 0x00011e00ff621b82 */ /* 0x001e220000000a00 */
        /* <DEDUP_REMOVED lines=8> */
[----:B-----5:R-:W1:Y:S01]  /*2c20*/  LDC.64 R84, c[0x0][0x390] ;  /* 0x0000e400ff547b82 */ /* 0x020e620000000a00 */
[----:B------:R-:W-:-:S05]  /*2c30*/  IADD3 R87, PT, PT, R111, 0x100, RZ ;  /* 0x000001006f577810 */ /* 0x000fca0007ffe0ff */
[----:B-1----:R-:W-:-:S06]  /*2c40*/  IMAD.WIDE.U32 R84, R87, 0x10, R84 ;  /* 0x0000001057547825 */ /* 0x002fcc00078e0054 */
[----:B------:R-:W5:Y:S02]  /*2c50*/  LDG.E.128 R84, desc[UR12][R84.64] ;  /* 0x0000000c54547981 */ /* 0x000f64000c1e1d00 */
.L_x_6718:
        /* <DEDUP_REMOVED lines=40> */
.L_x_6720:
        /* <DEDUP_REMOVED lines=37> */
.L_x_6719:
        /* <DEDUP_REMOVED lines=40> */
.L_x_6722:
        /* <DEDUP_REMOVED lines=10> */
.L_x_6723:
        /* <DEDUP_REMOVED lines=10> */
.L_x_6724:
        /* <DEDUP_REMOVED lines=10> */
.L_x_6725:
        /* <DEDUP_REMOVED lines=10> */
.L_x_6721:
[----:B0-----:R-:W0:Y:S01]  /*3630*/  @P1 LDC.64 R98, c[0x0][0x478] ;  /* 0x00011e00ff621b82 */ /* 0x001e220000000a00 */
[----:B------:R-:W-:Y:S02]  /*3640*/  @P1 IADD3 R139, PT, PT, R103, 0x100, RZ ;  /* 0x00000100678b1810 */ /* 0x000fe40007ffe0ff */
[C---:B------:R-:W-:Y:S02]  /*3650*/  @P3 IADD3 R149, PT, PT, R111.reuse, 0x100, RZ ;  /* 0x000001006f953810 */ /* 0x040fe40007ffe0ff */
[----:B------:R-:W-:-:S03]  /*3660*/  IADD3 R111, PT, PT, R111, 0x180, RZ ;  /* 0x000001806f6f7810 */ /* 0x000fc60007ffe0ff */
[----:B------:R-:W1:Y:S01]  /*3670*/  @P3 LDC.64 R96, c[0x0][0x468] ;  /* 0x00011a00ff603b82 */ /* 0x000e620000000a00 */
[----:B0-----:R-:W-:-:S05]  /*3680*/  @P1 IMAD.WIDE.U32 R98, R139, 0x10, R98 ;  /* 0x000000108b621825 */ /* 0x001fca00078e0062 */
[----:B------:R0:W-:Y:S01]  /*3690*/  @P1 STG.E.128 desc[UR12][R98.64], R92 ;  /* 0x0000005c62001986 */ /* 0x0001e2000c101d0c */
[----:B-1----:R-:W-:-:S05]  /*36a0*/  @P3 IMAD.WIDE.U32 R96, R149, 0x10, R96 ;  /* 0x0000001095603825 */ /* 0x002fca00078e0060 */
[----:B------:R0:W-:Y:S01]  /*36b0*/  @P3 STG.E.128 desc[UR12][R96.64], R88 ;  /* 0x0000005860003986 */ /* 0x0001e2000c101d0c */
[----:B------:R-:W-:Y:S05]  /*36c0*/  @!P3 BRA `(.L_x_6726) ;  /* 0x00000000000cb947 */ /* 0x000fea0003800000 */
[----:B-----5:R-:W1:Y:S02]  /*36d0*/  LDC.64 R84, c[0x0][0x390] ;  /* 0x0000e400ff547b82 */ /* 0x020e640000000a00 */
[----:B-1----:R-:W-:-:S06]  /*36e0*/  IMAD.WIDE.U32 R84, R111, 0x10, R84 ;  /* 0x000000106f547825 */ /* 0x002fcc00078e0054 */
[----:B------:R-:W5:Y:S02]  /*36f0*/  LDG.E.128 R84, desc[UR12][R84.64] ;  /* 0x0000000c54547981 */ /* 0x000f64000c1e1d00 */
.L_x_6726:
[----:B------:R-:W-:Y:S05]  /*3700*/  @!P0 BRA `(.L_x_6727) ;  /* 0x0000000400308947 */ /* 0x000fea0003800000 */
[----:B------:R-:W-:Y:S05]  /*3710*/  @!P1 BRA `(.L_x_6728) ;  /* 0x0000000000989947 */ /* 0x000fea0003800000 */
[----:B------:R-:W1:Y:S01]  /*3720*/  @P3 LDC R139, c[0x0][0x40c] ;  /* 0x00010300ff8b3b82 */ /* 0x000e620000000800 */
[-CC-:B0-----:R-:W-:Y:S01]  /*3730*/  @P2 FFMA.FTZ R93, R105, R100.reuse, R101.reuse ;  /* 0x00000064695d2223 */ /* 0x181fe20000010065 */
        /* <DEDUP_REMOVED lines=15> */
[C---:B------:R-:W-:Y:S01]  /*3830*/  @P2 FFMA.FTZ R94, R4.reuse, R97, R22 ;  /* 0x00000061045e2223 */ /* 0x040fe20000010016 */
[----:B------:R-:W-:Y:S01]  /*3840*/  MOV R100, R23 ;  /* 0x0000001700647202 */ /* 0x000fe20000000f00 */
[----:B------:R-:W-:Y:S01]  /*3850*/  @P2 FFMA.FTZ R100, R4, R99, R23 ;  /* 0x0000006304642223 */ /* 0x000fe20000010017 */
[----:B------:R-:W-:-:S02]  /*3860*/  @P3 HADD2.F32 R97, -RZ, R144.H0_H0 ;  /* 0x20000090ff613230 */ /* 0x000fc40000004100 */
[----:B------:R-:W-:Y:S02]  /*3870*/  @P3 HADD2.F32 R4, -RZ, R125.H0_H0 ;  /* 0x2000007dff043230 */ /* 0x000fe40000004100 */
[----:B-1----:R-:W-:-:S04]  /*3880*/  @P3 FMUL.FTZ R95, R92, R139 ;  /* 0x0000008b5c5f3220 */ /* 0x002fc80000410000 */
[----:B------:R-:W-:Y:S01]  /*3890*/  @P3 FMUL.FTZ R88, R95, R2 ;  /* 0x000000025f583220 */ /* 0x000fe20000410000 */
[----:B-----5:R-:W-:Y:S01]  /*38a0*/  @P3 FFMA.FTZ R44, R84, R95, R44 ;  /* 0x0000005f542c3223 */ /* 0x020fe2000001002c */
[----:B------:R-:W-:Y:S01]  /*38b0*/  MOV R95, R100 ;  /* 0x00000064005f7202 */ /* 0x000fe20000000f00 */
[----:B0-----:R-:W-:-:S04]  /*38c0*/  @P3 FMUL.FTZ R2, R93, R102 ;  /* 0x000000665d023220 */ /* 0x001fc80000410000 */
        /* <DEDUP_REMOVED lines=11> */
.L_x_6728:
[----:B0-----:R-:W0:Y:S01]  /*3980*/  @P3 LDC R99, c[0x0][0x40c] ;  /* 0x00010300ff633b82 */ /* 0x001e220000000800 */
        /* <DEDUP_REMOVED lines=15> */
[----:B------:R-:W-:Y:S02]  /*3a80*/  @P3 HADD2.F32 R139, -RZ, R144.H0_H0 ;  /* 0x20000090ff8b3230 */ /* 0x000fe40000004100 */
        /* <DEDUP_REMOVED lines=20> */
.L_x_6727:
        /* <DEDUP_REMOVED lines=8> */
[----:B------:R-:W-:Y:S01]  /*3c50*/  @P3 HADD2.F32 R2, -RZ, R124.H0_H0 ;  /* 0x2000007cff023230 */ /* 0x000fe20000004100 */
[----:B------:R-:W1:Y:S01]  /*3c60*/  @P3 LDC R96, c[0x0][0x40c] ;  /* 0x00010300ff603b82 */ /* 0x000e620000000800 */
[----:B------:R-:W-:Y:S01]  /*3c70*/  FMUL.FTZ R92, R4, R93 ;  /* 0x0000005d045c7220 */ /* 0x000fe20000410000 */
[----:B------:R-:W-:Y:S01]  /*3c80*/  FADD.FTZ R93, R106, -R99 ;  /* 0x800000636a5d7221 */ /* 0x000fe20000010000 */
[----:B------:R-:W-:Y:S01]  /*3c90*/  FADD.FTZ R99, R107, -R94 ;  /* 0x8000005e6b637221 */ /* 0x000fe20000010000 */
[----:B------:R-:W-:-:S02]  /*3ca0*/  FADD.FTZ R101, R137, -R100 ;  /* 0x8000006489657221 */ /* 0x000fc40000010000 */
[----:B------:R-:W-:Y:S01]  /*3cb0*/  FSEL R92, R92, RZ, P0 ;  /* 0x000000ff5c5c7208 */ /* 0x000fe20000000000 */
[C---:B------:R-:W-:Y:S01]  /*3cc0*/  FMUL.FTZ R93, R4.reuse, R93 ;  /* 0x0000005d045d7220 */ /* 0x040fe20000410000 */
[----:B------:R-:W2:Y:S01]  /*3cd0*/  @P3 LDC R95, c[0x0][0x40c] ;  /* 0x00010300ff5f3b82 */ /* 0x000ea20000000800 */
[C---:B------:R-:W-:Y:S01]  /*3ce0*/  FMUL.FTZ R94, R4.reuse, R99 ;  /* 0x00000063045e7220 */ /* 0x040fe20000410000 */
[----:B------:R-:W-:Y:S01]  /*3cf0*/  FMUL.FTZ R4, R4, R101 ;  /* 0x0000006504047220 */ /* 0x000fe20000410000 */
[----:B------:R-:W-:Y:S01]  /*3d00*/  @P3 HADD2.F32 R99, -RZ, R144.H0_H0 ;  /* 0x20000090ff633230 */ /* 0x000fe20000004100 */
[----:B------:R-:W-:Y:S02]  /*3d10*/  FSEL R93, R93, RZ, P0 ;  /* 0x000000ff5d5d7208 */ /* 0x000fe40000000000 */
[----:B------:R-:W-:Y:S01]  /*3d20*/  FSEL R94, R94, RZ, P0 ;  /* 0x000000ff5e5e7208 */ /* 0x000fe20000000000 */
[----:B0-----:R-:W-:Y:S01]  /*3d30*/  @P3 FMUL.FTZ R97, R92, R97 ;  /* 0x000000615c613220 */ /* 0x001fe20000410000 */
[----:B------:R-:W-:-:S03]  /*3d40*/  FSEL R4, R4, RZ, P0 ;  /* 0x000000ff04047208 */ /* 0x000fc60000000000 */
        /* <DEDUP_REMOVED lines=16> */
.L_x_6730:
[----:B0-----:R-:W0:Y:S01]  /*3e50*/  @P3 LDC R99, c[0x0][0x40c] ;  /* 0x00010300ff633b82 */ /* 0x001e220000000800 */
        /* <DEDUP_REMOVED lines=17> */
.L_x_6731:
        /* <DEDUP_REMOVED lines=10> */
.L_x_6732:
        /* <DEDUP_REMOVED lines=10> */
.L_x_6733:
[-C--:B------:R-:W-:Y:S01]  /*40b0*/  @P3 FMUL.FTZ R91, R96, R98.reuse ;  /* 0x00000062605b3220 */ /* 0x080fe20000410000 */
[----:B-----5:R-:W-:-:S07]  /*40c0*/  @P3 FFMA.FTZ R47, R87, R98, R47 ;  /* 0x00000062572f3223 */ /* 0x020fce000001002f */
.L_x_6729:
[----:B------:R-:W0:Y:S01]  /*40d0*/  @P1 LDC.64 R100, c[0x0][0x478] ;  /* 0x00011e00ff641b82 */ /* 0x000e220000000a00 */
[----:B------:R-:W-:Y:S01]  /*40e0*/  @P1 IADD3 R103, PT, PT, R103, 0x180, RZ ;  /* 0x0000018067671810 */ /* 0x000fe20007ffe0ff */
[----:B------:R-:W-:-:S06]  /*40f0*/  UPLOP3.LUT UP1, UPT, UPT, UPT, UP1, 0x40, 0x4 ;  /* 0x000000000004789c */ /* 0x000fcc0003f2e810 */
        /* <DEDUP_REMOVED lines=8> */
[----:B---3--:R-:W-:Y:S05]  /*4180*/  @!P0 BRA `(.L_x_6734) ;  /* 0xffffffc000cc8947 */ /* 0x008fea000383ffff */
.L_x_6698:
        /* <DEDUP_REMOVED lines=23> */
.L_x_6735:
        /* <DEDUP_REMOVED lines=16> */
.L_x_8133:


//--------------------- .text._ZN10layer_norm13ln_bwd_kernelINS_13Kernel_traitsI6__halfffffjLj2048ELj1ELj1ELj4ELj16ENS_18Kernel_traits_baseILj2048ES2_ffffjLj128EEEEELb1ELb0ELb0ELb0EEEvNS_9BwdParamsE --------------------------
	.section	.text._ZN10layer_norm13ln_bwd_kernelINS_13Kernel_traitsI6__halfffffjLj2048ELj1ELj1ELj4ELj16ENS_18Kernel_traits_baseILj2048ES2_ffffjLj128EEEEELb1ELb0ELb0ELb0EEEvNS_9BwdParamsE,"ax",@progbits
	.align	128
        .global         _ZN10layer_norm13ln_bwd_kernelINS_13Kernel_traitsI6__halfffffjLj2048ELj1ELj1ELj4ELj16ENS_18Kernel_traits_baseILj2048ES2_ffffjLj128EEEEELb1ELb0ELb0ELb0EEEvNS_9BwdParamsE
        .type           _ZN10layer_norm13ln_bwd_kernelINS_13Kernel_traitsI6__halfffffjLj2048ELj1ELj1ELj4ELj16ENS_18Kernel_traits_baseILj2048ES2_ffffjLj128EEEEELb1ELb0ELb0ELb0EEEvNS_9BwdParamsE,@function
        .size           _ZN10layer_norm13ln_bwd_kernelINS_13Kernel_traitsI6__halfffffjLj2048ELj1ELj1ELj4ELj16ENS_18Kernel_traits_baseILj2048ES2_ffffjLj128EEEEELb1ELb0ELb0ELb0EEEvNS_9BwdParamsE,(.L_x_8134 - _ZN10layer_norm13ln_bwd_kernelINS_13Kernel_traitsI6__halfffffjLj2048ELj1ELj1ELj4ELj16ENS_18Kernel_traits_baseILj2048ES2_ffffjLj128EEEEELb1ELb0ELb0ELb0EEEvNS_9BwdParamsE)
        .other          _ZN10layer_norm13ln_bwd_kernelINS_13Kernel_traitsI6__halfffffjLj2048ELj1ELj1ELj4ELj16ENS_18Kernel_traits_baseILj2048ES2_ffffjLj128EEEEELb1ELb0ELb0ELb0EEEvNS_9BwdParamsE,@"STO_CUDA_ENTRY STV_DEFAULT"
_ZN10layer_norm13ln_bwd_kernelINS_13Kernel_traitsI6__halfffffjLj2048ELj1ELj1ELj4ELj16ENS_18Kernel_traits_baseILj2048ES2_ffffjLj128EEEEELb1ELb0ELb0ELb0EEEvNS_9BwdParamsE:
.text._ZN10layer_norm13ln_bwd_kernelINS_13Kernel_traitsI6__halfffffjLj2048ELj1ELj1ELj4ELj16ENS_18Kernel_traits_baseILj2048ES2_ffffjLj128EEEEELb1ELb0ELb0ELb0EEEvNS_9BwdParamsE:
        /* <DEDUP_REMOVED lines=16> */
[----:B------:R-:W1:Y:S08]  /*0100*/  @P4 LDC.64 R4, c[0x0][0x3d0] ;  /* 0x0000f400ff044b82 */ /* 0x000e700000000a00 */
[----:B------:R-:W3:Y:S08]  /*0110*/  @P3 LDC.64 R12, c[0x0][0x3d0] ;  /* 0x0000f400ff0c3b82 */ /* 0x000ef00000000a00 */
[----:B------:R-:W4:Y:S08]  /*0120*/  @P2 LDC.64 R18, c[0x0][0x3d0] ;  /* 0x0000f400ff122b82 */ /* 0x000f300000000a00 */
[----:B------:R-:W0:Y:S01]  /*0130*/  @P1 LDC.64 R20, c[0x0][0x3d0] ;  /* 0x0000f400ff141b82 */ /* 0x000e220000000a00 */
[C---:B-1----:R-:W-:Y:S01]  /*0140*/  @P4 IMAD.WIDE.U32 R4, R3.reuse, 0x8, R4 ;  /* 0x0000000803044825 */ /* 0x042fe200078e0004 */
[----:B------:R-:W-:-:S04]  /*0150*/  @P4 LOP3.LUT R3, R3, 0x80, RZ, 0xfc, !PT ;  /* 0x0000008003034812 */ /* 0x000fc800078efcff */
[----:B--2---:R1:W5:Y:S01]  /*0160*/  @P4 LDG.E.64 R6, desc[UR14][R4.64] ;  /* 0x0000000e04064981 */ /* 0x004362000c1e1b00 */
[C---:B---3--:R-:W-:Y:S01]  /*0170*/  @P3 IMAD.WIDE.U32 R16, R3.reuse, 0x8, R12 ;  /* 0x0000000803103825 */ /* 0x048fe200078e000c */
[----:B------:R-:W-:-:S04]  /*0180*/  @P3 IADD3 R3, PT, PT, R3, 0x80, RZ ;  /* 0x0000008003033810 */ /* 0x000fc80007ffe0ff */
[----:B------:R1:W5:Y:S01]  /*0190*/  @P3 LDG.E.64 R8, desc[UR14][R16.64] ;  /* 0x0000000e10083981 */ /* 0x000362000c1e1b00 */
[C---:B----4-:R-:W-:Y:S01]  /*01a0*/  @P2 IMAD.WIDE.U32 R18, R3.reuse, 0x8, R18 ;  /* 0x0000000803122825 */ /* 0x050fe200078e0012 */
[----:B------:R-:W-:-:S04]  /*01b0*/  @P2 IADD3 R3, PT, PT, R3, 0x80, RZ ;  /* 0x0000008003032810 */ /* 0x000fc80007ffe0ff */
        /* <DEDUP_REMOVED lines=38> */
[----:B------:R-:W-:Y:S01]  /*0420*/  MOV R110, R10 ;  /* 0x0000000a006e7202 */ /* 0x000fe20000000f00 */
[----:B0-----:R-:W-:Y:S01]  /*0430*/  UISETP.NE.U32.AND UP0, UPT, UR4, URZ, UPT ;  /* 0x000000ff0400728c */ /* 0x001fe2000bf05070 */
[----:B------:R-:W-:-:S02]  /*0440*/  SHF.R.U64 R6, R10, 0x10, R11 ;  /* 0x000000100a067819 */ /* 0x000fc4000000120b */
[----:B------:R-:W-:Y:S02]  /*0450*/  CS2R R36, SRZ ;  /* 0x0000000000247805 */ /* 0x000fe4000001ff00 */
[----:B------:R-:W-:Y:S02]  /*0460*/  MOV R111, R11 ;  /* 0x0000000b006f7202 */ /* 0x000fe40000000f00 */
[----:B------:R-:W-:Y:S02]  /*0470*/  CS2R R38, SRZ ;  /* 0x0000000000267805 */ /* 0x000fe4000001ff00 */
[----:B------:R-:W-:Y:S02]  /*0480*/  SHF.R.U32.HI R7, RZ, 0x10, R11 ;  /* 0x00000010ff077819 */ /* 0x000fe4000001160b */
[----:B------:R-:W-:Y:S02]  /*0490*/  CS2R R40, SRZ ;  /* 0x0000000000287805 */ /* 0x000fe4000001ff00 */
        /* <DEDUP_REMOVED lines=16> */
[----:B------:R-:W-:-:S02]  /*05a0*/  PRMT R110, R110, 0x5410, R6 ;  /* 0x000054106e6e7816 */ /* 0x000fc40000000006 */
[----:B------:R-:W-:Y:S01]  /*05b0*/  PRMT R111, R111, 0x5410, R7 ;  /* 0x000054106f6f7816 */ /* 0x000fe20000000007 */
[----:B------:R-:W1:Y:S01]  /*05c0*/  LDCU UR6, c[0x0][0x388] ;  /* 0x00007100ff0677ac */ /* 0x000e620008000800 */
[----:B------:R-:W-:Y:S02]  /*05d0*/  PRMT R112, R112, 0x5410, R8 ;  /* 0x0000541070707816 */ /* 0x000fe40000000008 */
[----:B------:R-:W-:Y:S01]  /*05e0*/  PRMT R113, R113, 0x5410, R9 ;  /* 0x0000541071717816 */ /* 0x000fe20000000009 */
[----:B------:R-:W2:Y:S01]  /*05f0*/  LDCU.U8 UR16, c[0x0][0x410] ;  /* 0x00008200ff1077ac */ /* 0x000ea20008000000 */
[----:B------:R-:W3:Y:S01]  /*0600*/  LDCU UR17, c[0x0][0x400] ;  /* 0x00008000ff1177ac */ /* 0x000ee20008000800 */
[----:B------:R-:W4:Y:S01]  /*0610*/  LDCU.64 UR18, c[0x0][0x438] ;  /* 0x00008700ff1277ac */ /* 0x000f220008000a00 */
[----:B------:R-:W0:Y:S01]  /*0620*/  LDCU.64 UR20, c[0x0][0x478] ;  /* 0x00008f00ff1477ac */ /* 0x000e220008000a00 */
[----:B------:R-:W0:Y:S01]  /*0630*/  LDCU.128 UR8, c[0x0][0x3c0] ;  /* 0x00007800ff0877ac */ /* 0x000e220008000c00 */
[----:B------:R-:W0:Y:S02]  /*0640*/  LDCU.64 UR24, c[0x0][0x380] ;  /* 0x00007000ff1877ac */ /* 0x000e240008000a00 */
.L_x_6777:
[----:B-1----:R-:W1:Y:S01]  /*0650*/  @UP0 LDCU.64 UR4, c[0x0][0x3e0] ;  /* 0x00007c00ff0407ac */ /* 0x002e620008000a00 */
[----:B0-----:R-:W-:Y:S01]  /*0660*/  UIMAD.WIDE UR12, UR7, 0x4, UR10 ;  /* 0x00000004070c78a5 */ /* 0x001fe2000f8e020a */
[----:B------:R-:W-:-:S05]  /*0670*/  PLOP3.LUT P5, PT, PT, PT, UP0, 0x80, 0x8 ;  /* 0x000000000008781c */ /* 0x000fca0003faf008 */
[----:B--234-:R-:W-:Y:S02]  /*0680*/  MOV R74, UR12 ;  /* 0x0000000c004a7c02 */ /* 0x01cfe40008000f00 */
[----:B------:R-:W-:Y:S01]  /*0690*/  MOV R75, UR13 ;  /* 0x0000000d004b7c02 */ /* 0x000fe20008000f00 */
[----:B------:R-:W-:-:S04]  /*06a0*/  UIMAD.WIDE UR12, UR7, 0x4, UR8 ;  /* 0x00000004070c78a5 */ /* 0x000fc8000f8e0208 */
[----:B------:R-:W3:Y:S01]  /*06b0*/  LDG.E R74, desc[UR14][R74.64] ;  /* 0x0000000e4a4a7981 */ /* 0x000ee2000c1e1900 */
[----:B-1----:R-:W-:Y:S01]  /*06c0*/  @UP0 UIMAD.WIDE UR4, UR7, 0x4, UR4 ;  /* 0x00000004070408a5 */ /* 0x002fe2000f8e0204 */
[----:B------:R-:W-:Y:S02]  /*06d0*/  MOV R76, UR12 ;  /* 0x0000000c004c7c02 */ /* 0x000fe40008000f00 */
[----:B------:R-:W-:-:S03]  /*06e0*/  MOV R77, UR13 ;  /* 0x0000000d004d7c02 */ /* 0x000fc60008000f00 */
[----:B------:R-:W-:Y:S02]  /*06f0*/  MOV R72, UR4 ;  /* 0x0000000400487c02 */ /* 0x000fe40008000f00 */
[----:B------:R-:W-:Y:S01]  /*0700*/  MOV R73, UR5 ;  /* 0x0000000500497c02 */ /* 0x000fe20008000f00 */
[----:B------:R-:W4:Y:S04]  /*0710*/  LDG.E R76, desc[UR14][R76.64] ;  /* 0x0000000e4c4c7981 */ /* 0x000f28000c1e1900 */
[----:B------:R0:W5:Y:S01]  /*0720*/  @P5 LDG.E R101, desc[UR14][R72.64] ;  /* 0x0000000e48655981 */ /* 0x000162000c1e1900 */
[----:B------:R-:W-:Y:S01]  /*0730*/  UIMAD UR4, UR7, UR6, URZ ;  /* 0x00000006070472a4 */ /* 0x000fe2000f8e02ff */
[----:B------:R-:W-:Y:S01]  /*0740*/  ISETP.GE.U32.AND P4, PT, R2, 0x80, PT ;  /* 0x000000800200780c */ /* 0x000fe20003f86070 */
[----:B------:R-:W-:Y:S01]  /*0750*/  BSSY.RECONVERGENT B0, `(.L_x_6737) ;  /* 0x000003e000007945 */ /* 0x000fe20003800200 */
[----:B------:R-:W1:Y:S01]  /*0760*/  S2R R0, SR_TID.X ;  /* 0x0000000000007919 */ /* 0x000e620000002100 */
[----:B------:R-:W-:Y:S01]  /*0770*/  USHF.R.S32.HI UR5, URZ, 0x1f, UR4 ;  /* 0x0000001fff057899 */ /* 0x000fe20008011404 */
[----:B--2---:R-:W-:-:S02]  /*0780*/  ISETP.NE.AND P6, PT, RZ, UR16, PT ;  /* 0x00000010ff007c0c */ /* 0x004fc4000bfc5270 */
[----:B------:R-:W-:Y:S02]  /*0790*/  CS2R R106, SRZ ;  /* 0x00000000006a7805 */ /* 0x000fe4000001ff00 */
[C---:B------:R-:W-:Y:S01]  /*07a0*/  ISETP.GE.U32.AND P3, PT, R2.reuse, 0x100, PT ;  /* 0x000001000200780c */ /* 0x040fe20003f66070 */
[----:B------:R-:W-:Y:S01]  /*07b0*/  ULEA.HI UR5, UR5, UR4, URZ, 0x2 ;  /* 0x0000000405057291 */ /* 0x000fe2000f8f10ff */
[C---:B------:R-:W-:Y:S02]  /*07c0*/  ISETP.GE.U32.AND P2, PT, R2.reuse, 0x180, PT ;  /* 0x000001800200780c */ /* 0x040fe40003f46070 */
[----:B------:R-:W-:-:S03]  /*07d0*/  ISETP.GE.U32.AND P1, PT, R2, 0x200, PT ;  /* 0x000002000200780c */ /* 0x000fc60003f26070 */
[----:B------:R-:W-:-:S04]  /*07e0*/  MOV R19, UR5 ;  /* 0x0000000500137c02 */ /* 0x000fc80008000f00 */
[----:B-1----:R-:W-:-:S04]  /*07f0*/  LEA.HI.SX32 R92, R19, R0, 0x1e ;  /* 0x00000000135c7211 */ /* 0x002fc800078ff2ff */
[----:B------:R-:W-:Y:S02]  /*0800*/  MOV R108, R92 ;  /* 0x0000005c006c7202 */ /* 0x000fe40000000f00 */
[----:B---3--:R-:W-:Y:S02]  /*0810*/  R2UR UR13, R74 ;  /* 0x000000004a0d72ca */ /* 0x008fe400000e0000 */
[----:B----4-:R-:W-:Y:S01]  /*0820*/  FSEL R102, R76, RZ, !P6 ;  /* 0x000000ff4c667208 */ /* 0x010fe20007000000 */
[----:B0-----:R-:W-:-:S12]  /*0830*/  @!P4 BRA `(.L_x_6738) ;  /* 0x0000000000bcc947 */ /* 0x001fd80003800000 */
[----:B------:R-:W0:Y:S01]  /*0840*/  LDC.64 R72, c[0x0][0x3a8] ;  /* 0x0000ea00ff487b82 */ /* 0x000e220000000a00 */
[----:B------:R-:W-:-:S04]  /*0850*/  ISETP.NE.U32.AND P0, PT, RZ, UR18, PT ;  /* 0x00000012ff007c0c */ /* 0x000fc8000bf05070 */
[----:B------:R-:W-:-:S03]  /*0860*/  ISETP.NE.AND.EX P0, PT, RZ, UR19, PT, P0 ;  /* 0x00000013ff007c0c */ /* 0x000fc6000bf05300 */
[----:B------:R-:W1:Y:S08]  /*0870*/  LDC.64 R76, c[0x0][0x428] ;  /* 0x00010a00ff4c7b82 */ /* 0x000e700000000a00 */
[----:B------:R-:W2:Y:S01]  /*0880*/  LDC.64 R114, c[0x0][0x3b0] ;  /* 0x0000ec00ff727b82 */ /* 0x000ea20000000a00 */
[----:B0-----:R-:W-:-:S07]  /*0890*/  IMAD.WIDE.U32 R72, R92, 0x10, R72 ;  /* 0x000000105c487825 */ /* 0x001fce00078e0048 */
[----:B------:R-:W0:Y:S01]  /*08a0*/  @P0 LDC.64 R106, c[0x0][0x438] ;  /* 0x00010e00ff6a0b82 */ /* 0x000e220000000a00 */
[----:B------:R-:W3:Y:S01]  /*08b0*/  LDG.E.128 R72, desc[UR14][R72.64] ;  /* 0x0000000e48487981 */ /* 0x000ee2000c1e1d00 */
[----:B-1----:R-:W-:-:S06]  /*08c0*/  IMAD.WIDE.U32 R76, R92, 0x10, R76 ;  /* 0x000000105c4c7825 */ /* 0x002fcc00078e004c */
[----:B------:R-:W4:Y:S01]  /*08d0*/  LDG.E.128 R76, desc[UR14][R76.64] ;  /* 0x0000000e4c4c7981 */ /* 0x000f22000c1e1d00 */
[----:B--2---:R-:W-:-:S05]  /*08e0*/  IMAD.WIDE.U32 R114, R92, 0x4, R114 ;  /* 0x000000045c727825 */ /* 0x004fca00078e0072 */
[----:B------:R-:W5:Y:S01]  /*08f0*/  LDG.E R3, desc[UR14][R114.64] ;  /* 0x0000000e72037981 */ /* 0x000f62000c1e1900 */
[----:B------:R-:W-:Y:S02]  /*0900*/  HADD2.F32 R19, -RZ, R103.H0_H0 ;  /* 0x20000067ff137230 */ /* 0x000fe40000004100 */
[C---:B0-----:R-:W-:Y:S01]  /*0910*/  @P0 IMAD.WIDE.U32 R106, R92.reuse, 0x10, R106 ;  /* 0x000000105c6a0825 */ /* 0x041fe200078e006a */
[----:B------:R-:W-:-:S04]  /*0920*/  IADD3 R108, PT, PT, R92, 0x80, RZ ;  /* 0x000000805c6c7810 */ /* 0x000fc80007ffe0ff */
[----:B------:R0:W5:Y:S01]  /*0930*/  @P0 LDG.E.128 R52, desc[UR14][R106.64] ;  /* 0x0000000e6a340981 */ /* 0x000162000c1e1d00 */
[C---:B---3--:R-:W-:Y:S01]  /*0940*/  FADD.FTZ R81, -R102.reuse, R72 ;  /* 0x0000004866517221 */ /* 0x048fe20000010100 */
[----:B------:R-:W-:Y:S02]  /*0950*/  HADD2.F32 R72, -RZ, R103.H1_H1 ;  /* 0x30000067ff487230 */ /* 0x000fe40000004100 */
[----:B------:R-:W-:Y:S01]  /*0960*/  FADD.FTZ R73, -R102, R73 ;  /* 0x0000004966497221 */ /* 0x000fe20000010100 */
[----:B------:R-:W-:Y:S01]  /*0970*/  FMUL.FTZ R81, R81, UR13 ;  /* 0x0000000d51517c20 */ /* 0x000fe20008410000 */
[----:B----4-:R-:W-:Y:S01]  /*0980*/  FMUL.FTZ R80, R76, R19 ;  /* 0x000000134c507220 */ /* 0x010fe20000410000 */
[--C-:B------:R-:W-:Y:S02]  /*0990*/  HADD2.F32 R19, -RZ, R104.reuse.H0_H0 ;  /* 0x20000068ff137230 */ /* 0x100fe40000004100 */
[----:B------:R-:W-:Y:S01]  /*09a0*/  FMUL.FTZ R83, R77, R72 ;  /* 0x000000484d537220 */ /* 0x000fe20000410000 */
[----:B------:R-:W-:Y:S01]  /*09b0*/  FADD.FTZ R74, -R102, R74 ;  /* 0x0000004a664a7221 */ /* 0x000fe20000010100 */
[----:B------:R-:W-:Y:S01]  /*09c0*/  FADD.FTZ R72, RZ, R80 ;  /* 0x00000050ff487221 */ /* 0x000fe20000010000 */
[----:B------:R-:W-:Y:S01]  /*09d0*/  FMUL.FTZ R86, R73, UR13 ;  /* 0x0000000d49567c20 */ /* 0x000fe20008410000 */
[----:B------:R-:W-:Y:S01]  /*09e0*/  FMUL.FTZ R90, R78, R19 ;  /* 0x000000134e5a7220 */ /* 0x000fe20000410000 */
[----:B------:R-:W-:Y:S01]  /*09f0*/  FFMA.FTZ R19, R81, R80, RZ ;  /* 0x0000005051137223 */ /* 0x000fe200000100ff */
[----:B------:R-:W-:Y:S01]  /*0a00*/  FADD.FTZ R36, R36, R76 ;  /* 0x0000004c24247221 */ /* 0x000fe20000010000 */
[----:B------:R-:W-:Y:S01]  /*0a10*/  FFMA.FTZ R20, R76, R81, R20 ;  /* 0x000000514c147223 */ /* 0x000fe20000010014 */
[----:B------:R-:W-:-:S02]  /*0a20*/  HADD2.F32 R76, -RZ, R104.H1_H1 ;  /* 0x30000068ff4c7230 */ /* 0x000fc40000004100 */
[----:B------:R-:W-:Y:S01]  /*0a30*/  FADD.FTZ R73, R72, R83 ;  /* 0x0000005348497221 */ /* 0x000fe20000010000 */
[----:B------:R-:W-:Y:S01]  /*0a40*/  FADD.FTZ R75, -R102, R75 ;  /* 0x0000004b664b7221 */ /* 0x000fe20000010100 */
[----:B------:R-:W-:Y:S01]  /*0a50*/  FMUL.FTZ R93, R74, UR13 ;  /* 0x0000000d4a5d7c20 */ /* 0x000fe20008410000 */
        /* <DEDUP_REMOVED lines=11> */
[----:B0-----:R-:W-:Y:S01]  /*0b10*/  FADD.FTZ R107, R74, R99 ;  /* 0x000000634a6b7221 */ /* 0x001fe20000010000 */
[----:B------:R-:W-:-:S07]  /*0b20*/  FFMA.FTZ R106, R100, R99, R19 ;  /* 0x00000063646a7223 */ /* 0x000fce0000010013 */
.L_x_6738:
[----:B------:R-:W-:Y:S05]  /*0b30*/  BSYNC.RECONVERGENT B0 ;  /* 0x0000000000007941 */ /* 0x000fea0003800200 */
.L_x_6737:
[----:B------:R-:W-:Y:S04]  /*0b40*/  BSSY.RECONVERGENT B0, `(.L_x_6739) ;  /* 0x0000031000007945 */ /* 0x000fe80003800200 */
[----:B------:R-:W-:Y:S05]  /*0b50*/  @!P3 BRA `(.L_x_6740) ;  /* 0x0000000000bcb947 */ /* 0x000fea0003800000 */
        /* <DEDUP_REMOVED lines=11> */
[----:B------:R1:W5:Y:S01]  /*0c10*/  LDG.E R4, desc[UR14][R116.64] ;  /* 0x0000000e74047981 */ /* 0x000362000c1e1900 */
[----:B0-----:R-:W-:-:S05]  /*0c20*/  @P0 IMAD.WIDE.U32 R114, R108, 0x10, R114 ;  /* 0x000000106c720825 */ /* 0x001fca00078e0072 */
[----:B------:R1:W5:Y:S01]  /*0c30*/  @P0 LDG.E.128 R56, desc[UR14][R114.64] ;  /* 0x0000000e72380981 */ /* 0x000362000c1e1d00 */
[--C-:B------:R-:W-:Y:S02]  /*0c40*/  HADD2.F32 R19, -RZ, R105.reuse.H0_H0 ;  /* 0x20000069ff137230 */ /* 0x100fe40000004100 */
[----:B------:R-:W-:Y:S01]  /*0c50*/  HADD2.F32 R82, -RZ, R105.H1_H1 ;  /* 0x30000069ff527230 */ /* 0x000fe20000004100 */
[----:B------:R-:W-:Y:S01]  /*0c60*/  IADD3 R108, PT, PT, R108, 0x80, RZ ;  /* 0x000000806c6c7810 */ /* 0x000fe20007ffe0ff */
[C---:B---3--:R-:W-:Y:S01]  /*0c70*/  FADD.FTZ R5, -R102.reuse, R76 ;  /* 0x0000004c66057221 */ /* 0x048fe20000010100 */
[----:B------:R-:W-:-:S03]  /*0c80*/  FADD.FTZ R77, -R102, R77 ;  /* 0x0000004d664d7221 */ /* 0x000fc60000010100 */
[----:B------:R-:W-:Y:S01]  /*0c90*/  FMUL.FTZ R5, R5, UR13 ;  /* 0x0000000d05057c20 */ /* 0x000fe20008410000 */
[----:B----4-:R-:W-:Y:S01]  /*0ca0*/  FMUL.FTZ R6, R72, R19 ;  /* 0x0000001348067220 */ /* 0x010fe20000410000 */
[--C-:B------:R-:W-:Y:S02]  /*0cb0*/  HADD2.F32 R19, -RZ, R109.reuse.H0_H0 ;  /* 0x2000006dff137230 */ /* 0x100fe40000004100 */
[----:B------:R-:W-:Y:S01]  /*0cc0*/  FADD.FTZ R40, R40, R72 ;  /* 0x0000004828287221 */ /* 0x000fe20000010000 */
[----:B------:R-:W-:Y:S01]  /*0cd0*/  FFMA.FTZ R24, R72, R5, R24 ;  /* 0x0000000548187223 */ /* 0x000fe20000010018 */
[----:B------:R-:W-:Y:S02]  /*0ce0*/  HADD2.F32 R72, -RZ, R109.H1_H1 ;  /* 0x3000006dff487230 */ /* 0x000fe40000004100 */
[----:B------:R-:W-:Y:S01]  /*0cf0*/  FADD.FTZ R78, -R102, R78 ;  /* 0x0000004e664e7221 */ /* 0x000fe20000010100 */
[----:B------:R-:W-:Y:S01]  /*0d00*/  FMUL.FTZ R88, R74, R19 ;  /* 0x000000134a587220 */ /* 0x000fe20000410000 */
[----:B------:R-:W-:Y:S01]  /*0d10*/  FMUL.FTZ R84, R77, UR13 ;  /* 0x0000000d4d547c20 */ /* 0x000fe20008410000 */
        /* <DEDUP_REMOVED lines=18> */
[----:B-1----:R-:W-:-:S07]  /*0e40*/  FFMA.FTZ R106, R98, R97, R19 ;  /* 0x00000061626a7223 */ /* 0x002fce0000010013 */
.L_x_6740:
[----:B------:R-:W-:Y:S05]  /*0e50*/  BSYNC.RECONVERGENT B0 ;  /* 0x0000000000007941 */ /* 0x000fea0003800200 */
.L_x_6739:
        /* <DEDUP_REMOVED lines=17> */
[----:B------:R-:W-:Y:S01]  /*0f70*/  HADD2.F32 R87, -RZ, R111.H0_H0 ;  /* 0x2000006fff577230 */ /* 0x000fe20000004100 */
[----:B------:R-:W-:Y:S01]  /*0f80*/  IADD3 R108, PT, PT, R108, 0x80, RZ ;  /* 0x000000806c6c7810 */ /* 0x000fe20007ffe0ff */
[C---:B---3--:R-:W-:Y:S01]  /*0f90*/  FADD.FTZ R76, -R102.reuse, R76 ;  /* 0x0000004c664c7221 */ /* 0x048fe20000010100 */
[C---:B------:R-:W-:Y:S01]  /*0fa0*/  FADD.FTZ R78, -R102.reuse, R78 ;  /* 0x0000004e664e7221 */ /* 0x040fe20000010100 */
[----:B------:R-:W-:Y:S02]  /*0fb0*/  FADD.FTZ R14, -R102, R77 ;  /* 0x0000004d660e7221 */ /* 0x000fe40000010100 */
[----:B------:R-:W-:Y:S01]  /*0fc0*/  FMUL.FTZ R9, R76, UR13 ;  /* 0x0000000d4c097c20 */ /* 0x000fe20008410000 */
[----:B------:R-:W-:-:S02]  /*0fd0*/  HADD2.F32 R76, -RZ, R110.H1_H1 ;  /* 0x3000006eff4c7230 */ /* 0x000fc40000004100 */
[----:B------:R-:W-:Y:S01]  /*0fe0*/  FMUL.FTZ R89, R78, UR13 ;  /* 0x0000000d4e597c20 */ /* 0x000fe20008410000 */
[----:B----4-:R-:W-:Y:S01]  /*0ff0*/  FMUL.FTZ R8, R72, R13 ;  /* 0x0000000d48087220 */ /* 0x010fe20000410000 */
[----:B------:R-:W-:Y:S01]  /*1000*/  FADD.FTZ R44, R44, R72 ;  /* 0x000000482c2c7221 */ /* 0x000fe20000010000 */
[----:B------:R-:W-:Y:S01]  /*1010*/  FFMA.FTZ R28, R72, R9, R28 ;  /* 0x00000009481c7223 */ /* 0x000fe2000001001c */
[----:B------:R-:W-:Y:S01]  /*1020*/  FMUL.FTZ R14, R14, UR13 ;  /* 0x0000000d0e0e7c20 */ /* 0x000fe20008410000 */
[----:B------:R-:W-:Y:S01]  /*1030*/  FMUL.FTZ R13, R73, R76 ;  /* 0x0000004c490d7220 */ /* 0x000fe20000410000 */
[----:B------:R-:W-:Y:S01]  /*1040*/  FADD.FTZ R72, R107, R8 ;  /* 0x000000086b487221 */ /* 0x000fe20000010000 */
[----:B------:R-:W-:Y:S01]  /*1050*/  FFMA.FTZ R19, R9, R8, R106 ;  /* 0x0000000809137223 */ /* 0x000fe2000001006a */
[----:B------:R-:W-:Y:S02]  /*1060*/  HADD2.F32 R76, -RZ, R111.H1_H1 ;  /* 0x3000006fff4c7230 */ /* 0x000fe40000004100 */
[----:B------:R-:W-:Y:S01]  /*1070*/  FMUL.FTZ R87, R74, R87 ;  /* 0x000000574a577220 */ /* 0x000fe20000410000 */
        /* <DEDUP_REMOVED lines=15> */
.L_x_6742:
[----:B------:R-:W-:Y:S05]  /*1170*/  BSYNC.RECONVERGENT B0 ;  /* 0x0000000000007941 */ /* 0x000fea0003800200 */
.L_x_6741:
        /* <DEDUP_REMOVED lines=9> */
[C---:B-1----:R-:W-:Y:S02]  /*1210*/  IMAD.WIDE.U32 R16, R108.reuse, 0x10, R10 ;  /* 0x000000106c107825 */ /* 0x042fe400078e000a */
[----:B------:R-:W0:Y:S04]  /*1220*/  LDC.64 R10, c[0x0][0x3b0] ;  /* 0x0000ec00ff0a7b82 */ /* 0x000e280000000a00 */
[----:B------:R-:W4:Y:S01]  /*1230*/  LDG.E.128 R16, desc[UR14][R16.64] ;  /* 0x0000000e10107981 */ /* 0x000f22000c1e1d00 */
[----:B------:R-:W-:Y:S02]  /*1240*/  HADD2.F32 R15, -RZ, R112.H0_H0 ;  /* 0x20000070ff0f7230 */ /* 0x000fe40000004100 */
[----:B--2---:R-:W-:-:S05]  /*1250*/  @P0 IMAD.WIDE.U32 R76, R108, 0x10, R76 ;  /* 0x000000106c4c0825 */ /* 0x004fca00078e004c */
[----:B------:R1:W5:Y:S01]  /*1260*/  @P0 LDG.E.128 R64, desc[UR14][R76.64] ;  /* 0x0000000e4c400981 */ /* 0x000362000c1e1d00 */
[----:B0-----:R-:W-:-:S05]  /*1270*/  IMAD.WIDE.U32 R78, R108, 0x4, R10 ;  /* 0x000000046c4e7825 */ /* 0x001fca00078e000a */
[----:B------:R0:W5:Y:S01]  /*1280*/  LDG.E R10, desc[UR14][R78.64] ;  /* 0x0000000e4e0a7981 */ /* 0x000162000c1e1900 */
[----:B-1----:R-:W-:Y:S02]  /*1290*/  HADD2.F32 R76, -RZ, R113.H1_H1 ;  /* 0x30000071ff4c7230 */ /* 0x002fe40000004100 */
[C---:B---3--:R-:W-:Y:S01]  /*12a0*/  FADD.FTZ R11, -R102.reuse, R72 ;  /* 0x00000048660b7221 */ /* 0x048fe20000010100 */
[----:B------:R-:W-:-:S03]  /*12b0*/  FADD.FTZ R73, -R102, R73 ;  /* 0x0000004966497221 */ /* 0x000fc60000010100 */
[----:B------:R-:W-:Y:S01]  /*12c0*/  FMUL.FTZ R11, R11, UR13 ;  /* 0x0000000d0b0b7c20 */ /* 0x000fe20008410000 */
[----:B------:R-:W-:Y:S02]  /*12d0*/  HADD2.F32 R72, -RZ, R112.H1_H1 ;  /* 0x30000070ff487230 */ /* 0x000fe40000004100 */
[----:B----4-:R-:W-:Y:S01]  /*12e0*/  FMUL.FTZ R12, R16, R15 ;  /* 0x0000000f100c7220 */ /* 0x010fe20000410000 */
[----:B------:R-:W-:Y:S01]  /*12f0*/  FADD.FTZ R48, R48, R16 ;  /* 0x0000001030307221 */ /* 0x000fe20000010000 */
[----:B------:R-:W-:Y:S01]  /*1300*/  FFMA.FTZ R32, R16, R11, R32 ;  /* 0x0000000b10207223 */ /* 0x000fe20000010020 */
[----:B------:R-:W-:Y:S01]  /*1310*/  FMUL.FTZ R16, R73, UR13 ;  /* 0x0000000d49107c20 */ /* 0x000fe20008410000 */
[----:B------:R-:W-:Y:S02]  /*1320*/  HADD2.F32 R73, -RZ, R113.H0_H0 ;  /* 0x20000071ff497230 */ /* 0x000fe40000004100 */
        /* <DEDUP_REMOVED lines=21> */
.L_x_6744:
[----:B------:R-:W-:Y:S05]  /*1480*/  BSYNC.RECONVERGENT B0 ;  /* 0x0000000000007941 */ /* 0x000fea0003800200 */
.L_x_6743:
        /* <DEDUP_REMOVED lines=31> */
.L_x_6746:
[----:B------:R-:W-:Y:S05]  /*1680*/  BSYNC.RECONVERGENT B0 ;  /* 0x0000000000007941 */ /* 0x000fea0003800200 */
.L_x_6745:
        /* <DEDUP_REMOVED lines=54> */
[----:B------:R-:W-:-:S02]  /*19f0*/  SEL R72, R73, RZ, P6 ;  /* 0x000000ff49487207 */ /* 0x000fc40003000000 */
[C---:B------:R-:W-:Y:S01]  /*1a00*/  LOP3.LUT P6, RZ, R3.reuse, 0xff0000, RZ, 0xc0, !PT ;  /* 0x00ff000003ff7812 */ /* 0x040fe200078cc0ff */
[----:B------:R-:W-:Y:S01]  /*1a10*/  FMUL.FTZ R76, R76, UR22 ;  /* 0x000000164c4c7c20 */ /* 0x000fe20008410000 */
[----:B------:R-:W-:Y:S02]  /*1a20*/  SEL R73, R74, RZ, P5 ;  /* 0x000000ff4a497207 */ /* 0x000fe40002800000 */
[----:B------:R-:W-:Y:S02]  /*1a30*/  ISETP.GE.U32.AND P5, PT, R3, 0x1000000, PT ;  /* 0x010000000300780c */ /* 0x000fe40003fa6070 */
[----:B------:R-:W-:Y:S02]  /*1a40*/  SEL R74, R75, RZ, P6 ;  /* 0x000000ff4b4a7207 */ /* 0x000fe40003000000 */
[----:B------:R-:W-:Y:S01]  /*1a50*/  SEL R75, R76, RZ, P5 ;  /* 0x000000ff4c4b7207 */ /* 0x000fe20002800000 */
[----:B------:R-:W-:Y:S08]  /*1a60*/  BRA `(.L_x_6752) ;  /* 0x0000000000707947 */ /* 0x000ff00003800000 */
.L_x_6751:
        /* <DEDUP_REMOVED lines=10> */
[----:B------:R-:W-:-:S02]  /*1b10*/  LOP3.LUT P6, RZ, R3, 0xff, RZ, 0xc0, !PT ;  /* 0x000000ff03ff7812 */ /* 0x000fc400078cc0ff */
[----:B------:R-:W-:Y:S01]  /*1b20*/  FMUL.FTZ R70, R68, UR4 ;  /* 0x0000000444467c20 */ /* 0x000fe20008410000 */
[----:B------:R-:W-:Y:S01]  /*1b30*/  FMUL.FTZ R73, R69, UR4 ;  /* 0x0000000445497c20 */ /* 0x000fe20008410000 */
[----:B------:R-:W-:Y:S02]  /*1b40*/  LOP3.LUT P5, RZ, R3, 0xff00, RZ, 0xc0, !PT ;  /* 0x0000ff0003ff7812 */ /* 0x000fe400078ac0ff */
[----:B------:R-:W-:Y:S01]  /*1b50*/  FMUL.FTZ R72, R70, UR22 ;  /* 0x0000001646487c20 */ /* 0x000fe20008410000 */
[----:B------:R-:W-:Y:S01]  /*1b60*/  FMUL.FTZ R70, R71, UR13 ;  /* 0x0000000d47467c20 */ /* 0x000fe20008410000 */
[----:B------:R-:W-:Y:S01]  /*1b70*/  FMUL.FTZ R71, R74, UR13 ;  /* 0x0000000d4a477c20 */ /* 0x000fe20008410000 */
[----:B------:R-:W-:Y:S02]  /*1b80*/  FMUL.FTZ R73, R73, UR22 ;  /* 0x0000001649497c20 */ /* 0x000fe40008410000 */
[----:B------:R-:W-:Y:S01]  /*1b90*/  FMUL.FTZ R74, R70, UR4 ;  /* 0x00000004464a7c20 */ /* 0x000fe20008410000 */
[----:B------:R-:W-:Y:S01]  /*1ba0*/  FMUL.FTZ R75, R71, UR4 ;  /* 0x00000004474b7c20 */ /* 0x000fe20008410000 */
[----:B------:R-:W-:-:S02]  /*1bb0*/  SEL R72, R72, RZ, P6 ;  /* 0x000000ff48487207 */ /* 0x000fc40003000000 */
[----:B------:R-:W-:Y:S01]  /*1bc0*/  SEL R73, R73, RZ, P5 ;  /* 0x000000ff49497207 */ /* 0x000fe20002800000 */
[----:B------:R-:W-:Y:S01]  /*1bd0*/  FMUL.FTZ R74, R74, UR22 ;  /* 0x000000164a4a7c20 */ /* 0x000fe20008410000 */
[----:B------:R-:W-:Y:S01]  /*1be0*/  FMUL.FTZ R75, R75, UR22 ;  /* 0x000000164b4b7c20 */ /* 0x000fe20008410000 */
[C---:B------:R-:W-:Y:S02]  /*1bf0*/  LOP3.LUT P6, RZ, R3.reuse, 0xff0000, RZ, 0xc0, !PT ;  /* 0x00ff000003ff7812 */ /* 0x040fe400078cc0ff */
[----:B------:R-:W-:Y:S02]  /*1c00*/  ISETP.GE.U32.AND P5, PT, R3, 0x1000000, PT ;  /* 0x010000000300780c */ /* 0x000fe40003fa6070 */
[----:B------:R-:W-:Y:S02]  /*1c10*/  SEL R74, R74, RZ, P6 ;  /* 0x000000ff4a4a7207 */ /* 0x000fe40003000000 */
[----:B------:R-:W-:-:S09]  /*1c20*/  SEL R75, R75, RZ, P5 ;  /* 0x000000ff4b4b7207 */ /* 0x000fd20002800000 */
.L_x_6752:
[----:B------:R-:W0:Y:S08]  /*1c30*/  @P0 LDC.64 R78, c[0x0][0x478] ;  /* 0x00011e00ff4e0b82 */ /* 0x000e300000000a00 */
[----:B------:R-:W1:Y:S01]  /*1c40*/  LDC.64 R76, c[0x0][0x468] ;  /* 0x00011a00ff4c7b82 */ /* 0x000e620000000a00 */
[----:B0-----:R-:W-:-:S05]  /*1c50*/  @P0 IMAD.WIDE.U32 R78, R92, 0x10, R78 ;  /* 0x000000105c4e0825 */ /* 0x001fca00078e004e */
[----:B------:R0:W-:Y:S01]  /*1c60*/  @P0 STG.E.128 desc[UR14][R78.64], R68 ;  /* 0x000000444e000986 */ /* 0x0001e2000c101d0e */
[C---:B-1----:R-:W-:Y:S01]  /*1c70*/  IMAD.WIDE.U32 R76, R92.reuse, 0x10, R76 ;  /* 0x000000105c4c7825 */ /* 0x042fe200078e004c */
[----:B------:R-:W-:-:S04]  /*1c80*/  IADD3 R92, PT, PT, R92, 0x80, RZ ;  /* 0x000000805c5c7810 */ /* 0x000fc80007ffe0ff */
[----:B------:R0:W-:Y:S03]  /*1c90*/  STG.E.128 desc[UR14][R76.64], R72 ;  /* 0x000000484c007986 */ /* 0x0001e6000c101d0e */
.L_x_6750:
[----:B------:R-:W-:Y:S05]  /*1ca0*/  BSYNC.RECONVERGENT B1 ;  /* 0x0000000000017941 */ /* 0x000fea0003800200 */
.L_x_6749:
        /* <DEDUP_REMOVED lines=11> */
[----:B------:R-:W-:Y:S01]  /*1d60*/  LOP3.LUT P6, RZ, R4, 0xff, RZ, 0xc0, !PT ;  /* 0x000000ff04ff7812 */ /* 0x000fe200078cc0ff */
[----:B------:R-:W-:Y:S01]  /*1d70*/  FADD.FTZ R74, R97, -R72 ;  /* 0x80000048614a7221 */ /* 0x000fe20000010000 */
[----:B------:R-:W-:Y:S01]  /*1d80*/  FMUL.FTZ R68, R69, UR13 ;  /* 0x0000000d45447c20 */ /* 0x000fe20008410000 */
[----:B------:R-:W-:Y:S01]  /*1d90*/  FMUL.FTZ R69, R71, UR13 ;  /* 0x0000000d47457c20 */ /* 0x000fe20008410000 */
[----:B------:R-:W-:Y:S01]  /*1da0*/  FADD.FTZ R71, R88, -R73 ;  /* 0x8000004958477221 */ /* 0x000fe20000010000 */
[----:B------:R-:W-:Y:S01]  /*1db0*/  LOP3.LUT P5, RZ, R4, 0xff00, RZ, 0xc0, !PT ;  /* 0x0000ff0004ff7812 */ /* 0x000fe200078ac0ff */
[----:B------:R-:W-:Y:S01]  /*1dc0*/  FMUL.FTZ R70, R68, UR4 ;  /* 0x0000000444467c20 */ /* 0x000fe20008410000 */
[----:B------:R-:W-:-:S03]  /*1dd0*/  FMUL.FTZ R73, R69, UR4 ;  /* 0x0000000445497c20 */ /* 0x000fc60008410000 */
[----:B------:R-:W-:Y:S01]  /*1de0*/  FMUL.FTZ R72, R70, UR22 ;  /* 0x0000001646487c20 */ /* 0x000fe20008410000 */
[----:B------:R-:W-:Y:S01]  /*1df0*/  FMUL.FTZ R70, R71, UR13 ;  /* 0x0000000d47467c20 */ /* 0x000fe20008410000 */
[----:B------:R-:W-:Y:S01]  /*1e00*/  FMUL.FTZ R71, R74, UR13 ;  /* 0x0000000d4a477c20 */ /* 0x000fe20008410000 */
[----:B------:R-:W-:Y:S02]  /*1e10*/  FMUL.FTZ R73, R73, UR22 ;  /* 0x0000001649497c20 */ /* 0x000fe40008410000 */
[----:B------:R-:W-:Y:S01]  /*1e20*/  FMUL.FTZ R74, R70, UR4 ;  /* 0x00000004464a7c20 */ /* 0x000fe20008410000 */
[----:B------:R-:W-:Y:S01]  /*1e30*/  FMUL.FTZ R75, R71, UR4 ;  /* 0x00000004474b7c20 */ /* 0x000fe20008410000 */
[----:B------:R-:W-:Y:S02]  /*1e40*/  SEL R72, R72, RZ, P6 ;  /* 0x000000ff48487207 */ /* 0x000fe40003000000 */
[----:B------:R-:W-:Y:S01]  /*1e50*/  SEL R73, R73, RZ, P5 ;  /* 0x000000ff49497207 */ /* 0x000fe20002800000 */
[----:B------:R-:W-:Y:S01]  /*1e60*/  FMUL.FTZ R74, R74, UR22 ;  /* 0x000000164a4a7c20 */ /* 0x000fe20008410000 */
[----:B------:R-:W-:Y:S01]  /*1e70*/  FMUL.FTZ R75, R75, UR22 ;  /* 0x000000164b4b7c20 */ /* 0x000fe20008410000 */
[----:B------:R-:W-:-:S02]  /*1e80*/  LOP3.LUT P6, RZ, R4, 0xff0000, RZ, 0xc0, !PT ;  /* 0x00ff000004ff7812 */ /* 0x000fc400078cc0ff */
[----:B------:R-:W-:Y:S02]  /*1e90*/  ISETP.GE.U32.AND P5, PT, R4, 0x1000000, PT ;  /* 0x010000000400780c */ /* 0x000fe40003fa6070 */
[----:B------:R-:W-:Y:S02]  /*1ea0*/  SEL R74, R74, RZ, P6 ;  /* 0x000000ff4a4a7207 */ /* 0x000fe40003000000 */
[----:B------:R-:W-:Y:S01]  /*1eb0*/  SEL R75, R75, RZ, P5 ;  /* 0x000000ff4b4b7207 */ /* 0x000fe20002800000 */
[----:B------:R-:W-:Y:S08]  /*1ec0*/  BRA `(.L_x_6756) ;  /* 0x0000000000707947 */ /* 0x000ff00003800000 */
.L_x_6755:
        /* <DEDUP_REMOVED lines=14> */
[C---:B------:R-:W-:Y:S01]  /*1fb0*/  LOP3.LUT P6, RZ, R4.reuse, 0xff, RZ, 0xc0, !PT ;  /* 0x000000ff04ff7812 */ /* 0x040fe200078cc0ff */
[----:B------:R-:W-:Y:S01]  /*1fc0*/  FMUL.FTZ R77, R77, UR4 ;  /* 0x000000044d4d7c20 */ /* 0x000fe20008410000 */
[----:B------:R-:W-:Y:S01]  /*1fd0*/  FMUL.FTZ R73, R73, UR22 ;  /* 0x0000001649497c20 */ /* 0x000fe20008410000 */
[----:B------:R-:W-:Y:S01]  /*1fe0*/  FMUL.FTZ R75, R75, UR22 ;  /* 0x000000164b4b7c20 */ /* 0x000fe20008410000 */
[----:B------:R-:W-:Y:S01]  /*1ff0*/  LOP3.LUT P5, RZ, R4, 0xff00, RZ, 0xc0, !PT ;  /* 0x0000ff0004ff7812 */ /* 0x000fe200078ac0ff */
[----:B------:R-:W-:Y:S01]  /*2000*/  FMUL.FTZ R74, R74, UR4 ;  /* 0x000000044a4a7c20 */ /* 0x000fe20008410000 */
[----:B------:R-:W-:Y:S01]  /*2010*/  FMUL.FTZ R77, R77, UR22 ;  /* 0x000000164d4d7c20 */ /* 0x000fe20008410000 */
[----:B------:R-:W-:-:S02]  /*2020*/  SEL R72, R73, RZ, P6 ;  /* 0x000000ff49487207 */ /* 0x000fc40003000000 */
[----:B------:R-:W-:Y:S01]  /*2030*/  SEL R73, R75, RZ, P5 ;  /* 0x000000ff4b497207 */ /* 0x000fe20002800000 */
[----:B------:R-:W-:Y:S01]  /*2040*/  FMUL.FTZ R75, R74, UR22 ;  /* 0x000000164a4b7c20 */ /* 0x000fe20008410000 */
[C---:B------:R-:W-:Y:S02]  /*2050*/  LOP3.LUT P6, RZ, R4.reuse, 0xff0000, RZ, 0xc0, !PT ;  /* 0x00ff000004ff7812 */ /* 0x040fe400078cc0ff */
[----:B------:R-:W-:Y:S02]  /*2060*/  ISETP.GE.U32.AND P5, PT, R4, 0x1000000, PT ;  /* 0x010000000400780c */ /* 0x000fe40003fa6070 */
[----:B------:R-:W-:Y:S02]  /*2070*/  SEL R74, R77, RZ, P6 ;  /* 0x000000ff4d4a7207 */ /* 0x000fe40003000000 */
[----:B------:R-:W-:-:S09]  /*2080*/  SEL R75, R75, RZ, P5 ;  /* 0x000000ff4b4b7207 */ /* 0x000fd20002800000 */
.L_x_6756:
[----:B------:R-:W0:Y:S08]  /*2090*/  @P0 LDC.64 R78, c[0x0][0x478] ;  /* 0x00011e00ff4e0b82 */ /* 0x000e300000000a00 */
[----:B------:R-:W1:Y:S01]  /*20a0*/  LDC.64 R76, c[0x0][0x468] ;  /* 0x00011a00ff4c7b82 */ /* 0x000e620000000a00 */
[----:B0-----:R-:W-:-:S05]  /*20b0*/  @P0 IMAD.WIDE.U32 R78, R92, 0x10, R78 ;  /* 0x000000105c4e0825 */ /* 0x001fca00078e004e */
[----:B------:R2:W-:Y:S01]  /*20c0*/  @P0 STG.E.128 desc[UR14][R78.64], R68 ;  /* 0x000000444e000986 */ /* 0x0005e2000c101d0e */
[C---:B-1----:R-:W-:Y:S01]  /*20d0*/  IMAD.WIDE.U32 R76, R92.reuse, 0x10, R76 ;  /* 0x000000105c4c7825 */ /* 0x042fe200078e004c */
[----:B------:R-:W-:-:S04]  /*20e0*/  IADD3 R92, PT, PT, R92, 0x80, RZ ;  /* 0x000000805c5c7810 */ /* 0x000fc80007ffe0ff */
[----:B------:R2:W-:Y:S03]  /*20f0*/  STG.E.128 desc[UR14][R76.64], R72 ;  /* 0x000000484c007986 */ /* 0x0005e6000c101d0e */
.L_x_6754:
[----:B------:R-:W-:Y:S05]  /*2100*/  BSYNC.RECONVERGENT B1 ;  /* 0x0000000000017941 */ /* 0x000fea0003800200 */
.L_x_6753:
        /* <DEDUP_REMOVED lines=32> */
[----:B------:R-:W-:Y:S01]  /*2310*/  SEL R75, R75, RZ, P5 ;  /* 0x000000ff4b4b7207 */ /* 0x000fe20002800000 */
[----:B------:R-:W-:Y:S08]  /*2320*/  BRA `(.L_x_6760) ;  /* 0x0000000000707947 */ /* 0x000ff00003800000 */
.L_x_6759:
        /* <DEDUP_REMOVED lines=27> */
[----:B------:R-:W-:-:S09]  /*24e0*/  SEL R75, R76, RZ, P5 ;  /* 0x000000ff4c4b7207 */ /* 0x000fd20002800000 */
.L_x_6760:
[----:B------:R-:W0:Y:S08]  /*24f0*/  @P0 LDC.64 R78, c[0x0][0x478] ;  /* 0x00011e00ff4e0b82 */ /* 0x000e300000000a00 */
[----:B------:R-:W1:Y:S01]  /*2500*/  LDC.64 R76, c[0x0][0x468] ;  /* 0x00011a00ff4c7b82 */ /* 0x000e620000000a00 */
[----:B0-----:R-:W-:-:S05]  /*2510*/  @P0 IMAD.WIDE.U32 R78, R92, 0x10, R78 ;  /* 0x000000105c4e0825 */ /* 0x001fca00078e004e */
[----:B------:R3:W-:Y:S01]  /*2520*/  @P0 STG.E.128 desc[UR14][R78.64], R68 ;  /* 0x000000444e000986 */ /* 0x0007e2000c101d0e */
[C---:B-1----:R-:W-:Y:S01]  /*2530*/  IMAD.WIDE.U32 R76, R92.reuse, 0x10, R76 ;  /* 0x000000105c4c7825 */ /* 0x042fe200078e004c */
[----:B------:R-:W-:-:S04]  /*2540*/  IADD3 R92, PT, PT, R92, 0x80, RZ ;  /* 0x000000805c5c7810 */ /* 0x000fc80007ffe0ff */
[----:B------:R3:W-:Y:S03]  /*2550*/  STG.E.128 desc[UR14][R76.64], R72 ;  /* 0x000000484c007986 */ /* 0x0007e6000c101d0e */
.L_x_6758:
[----:B------:R-:W-:Y:S05]  /*2560*/  BSYNC.RECONVERGENT B1 ;  /* 0x0000000000017941 */ /* 0x000fea0003800200 */
.L_x_6757:
        /* <DEDUP_REMOVED lines=15> */
[----:B------:R-:W-:Y:S01]  /*2660*/  FMUL.FTZ R71, R71, UR13 ;  /* 0x0000000d47477c20 */ /* 0x000fe20008410000 */
[----:B------:R-:W-:Y:S01]  /*2670*/  FMUL.FTZ R19, R68, UR4 ;  /* 0x0000000444137c20 */ /* 0x000fe20008410000 */
[----:B------:R-:W-:Y:S01]  /*2680*/  FMUL.FTZ R72, R69, UR4 ;  /* 0x0000000445487c20 */ /* 0x000fe20008410000 */
[----:B------:R-:W-:Y:S01]  /*2690*/  FMUL.FTZ R70, R70, UR13 ;  /* 0x0000000d46467c20 */ /* 0x000fe20008410000 */
[----:B------:R-:W-:Y:S01]  /*26a0*/  LOP3.LUT P5, RZ, R10, 0xff00, RZ, 0xc0, !PT ;  /* 0x0000ff000aff7812 */ /* 0x000fe200078ac0ff */
[----:B------:R-:W-:Y:S01]  /*26b0*/  FMUL.FTZ R19, R19, UR22 ;  /* 0x0000001613137c20 */ /* 0x000fe20008410000 */
[----:B------:R-:W-:Y:S01]  /*26c0*/  FMUL.FTZ R73, R72, UR22 ;  /* 0x0000001648497c20 */ /* 0x000fe20008410000 */
[----:B------:R-:W-:-:S03]  /*26d0*/  FMUL.FTZ R74, R71, UR4 ;  /* 0x00000004474a7c20 */ /* 0x000fc60008410000 */
[----:B------:R-:W-:Y:S01]  /*26e0*/  SEL R72, R19, RZ, P6 ;  /* 0x000000ff13487207 */ /* 0x000fe20003000000 */
[----:B------:R-:W-:Y:S01]  /*26f0*/  FMUL.FTZ R19, R70, UR4 ;  /* 0x0000000446137c20 */ /* 0x000fe20008410000 */
[----:B------:R-:W-:Y:S01]  /*2700*/  SEL R73, R73, RZ, P5 ;  /* 0x000000ff49497207 */ /* 0x000fe20002800000 */
[----:B------:R-:W-:Y:S01]  /*2710*/  FMUL.FTZ R75, R74, UR22 ;  /* 0x000000164a4b7c20 */ /* 0x000fe20008410000 */
[C---:B------:R-:W-:Y:S01]  /*2720*/  LOP3.LUT P6, RZ, R10.reuse, 0xff0000, RZ, 0xc0, !PT ;  /* 0x00ff00000aff7812 */ /* 0x040fe200078cc0ff */
[----:B------:R-:W-:Y:S01]  /*2730*/  FMUL.FTZ R19, R19, UR22 ;  /* 0x0000001613137c20 */ /* 0x000fe20008410000 */
[----:B------:R-:W-:-:S04]  /*2740*/  ISETP.GE.U32.AND P5, PT, R10, 0x1000000, PT ;  /* 0x010000000a00780c */ /* 0x000fc80003fa6070 */
[----:B------:R-:W-:Y:S02]  /*2750*/  SEL R74, R19, RZ, P6 ;  /* 0x000000ff134a7207 */ /* 0x000fe40003000000 */
[----:B------:R-:W-:Y:S01]  /*2760*/  SEL R75, R75, RZ, P5 ;  /* 0x000000ff4b4b7207 */ /* 0x000fe20002800000 */
[----:B------:R-:W-:Y:S06]  /*2770*/  BRA `(.L_x_6763) ;  /* 0x0000000000707947 */ /* 0x000fec0003800000 */
.L_x_6762:
        /* <DEDUP_REMOVED lines=28> */
.L_x_6763:
[----:B------:R-:W0:Y:S08]  /*2940*/  @P0 LDC.64 R78, c[0x0][0x478] ;  /* 0x00011e00ff4e0b82 */ /* 0x000e300000000a00 */
[----:B------:R-:W1:Y:S01]  /*2950*/  LDC.64 R76, c[0x0][0x468] ;  /* 0x00011a00ff4c7b82 */ /* 0x000e620000000a00 */
[----:B0-----:R-:W-:-:S05]  /*2960*/  @P0 IMAD.WIDE.U32 R78, R92, 0x10, R78 ;  /* 0x000000105c4e0825 */ /* 0x001fca00078e004e */
[----:B------:R4:W-:Y:S01]  /*2970*/  @P0 STG.E.128 desc[UR14][R78.64], R68 ;  /* 0x000000444e000986 */ /* 0x0009e2000c101d0e */
[----:B-1----:R-:W-:-:S05]  /*2980*/  IMAD.WIDE.U32 R76, R92, 0x10, R76 ;  /* 0x000000105c4c7825 */ /* 0x002fca00078e004c */
[----:B------:R4:W-:Y:S01]  /*2990*/  STG.E.128 desc[UR14][R76.64], R72 ;  /* 0x000000484c007986 */ /* 0x0009e2000c101d0e */
[----:B------:R-:W-:Y:S05]  /*29a0*/  BRA `(.L_x_6761) ;  /* 0x00000010008c7947 */ /* 0x000fea0003800000 */
.L_x_6748:
[----:B------:R-:W-:-:S04]  /*29b0*/  UISETP.NE.U32.AND UP1, UPT, UR20, URZ, UPT ;  /* 0x000000ff1400728c */ /* 0x000fc8000bf25070 */
[----:B------:R-:W-:-:S09]  /*29c0*/  UISETP.NE.AND.EX UP1, UPT, UR21, URZ, UPT, UP1 ;  /* 0x000000ff1500728c */ /* 0x000fd2000bf25310 */
[----:B------:R-:W-:Y:S05]  /*29d0*/  BRA.U UP1, `(.L_x_6764) ;  /* 0x00000009012c7547 */ /* 0x000fea000b800000 */
[----:B------:R-:W-:Y:S01]  /*29e0*/  ISETP.GT.U32.AND P0, PT, R2, 0x7f, PT ;  /* 0x0000007f0200780c */ /* 0x000fe20003f04070 */
[----:B------:R-:W-:-:S12]  /*29f0*/  BSSY.RECONVERGENT B1, `(.L_x_6765) ;  /* 0x0000022000017945 */ /* 0x000fd80003800200 */
[----:B------:R-:W-:Y:S05]  /*2a00*/  @!P0 BRA `(.L_x_6766) ;  /* 0x0000000000808947 */ /* 0x000fea0003800000 */
[--C-:B------:R-:W-:Y:S01]  /*2a10*/  FFMA.FTZ R73, R81, UR5, R19.reuse ;  /* 0x0000000551497c23 */ /* 0x100fe20008010013 */
[----:B------:R-:W0:Y:S01]  /*2a20*/  LDC.64 R76, c[0x0][0x468] ;  /* 0x00011a00ff4c7b82 */ /* 0x000e220000000a00 */
[--C-:B------:R-:W-:Y:S01]  /*2a30*/  FFMA.FTZ R72, R86, UR5, R19.reuse ;  /* 0x0000000556487c23 */ /* 0x100fe20008010013 */
[----:B------:R-:W-:Y:S01]  /*2a40*/  FFMA.FTZ R75, R93, UR5, R19 ;  /* 0x000000055d4b7c23 */ /* 0x000fe20008010013 */
        /* <DEDUP_REMOVED lines=21> */
[----:B0-----:R-:W-:Y:S01]  /*2ba0*/  IMAD.WIDE.U32 R76, R92, 0x10, R76 ;  /* 0x000000105c4c7825 */ /* 0x001fe200078e004c */
[----:B------:R-:W-:Y:S02]  /*2bb0*/  ISETP.GE.U32.AND P6, PT, R3, 0x1000000, PT ;  /* 0x010000000300780c */ /* 0x000fe40003fc6070 */
[----:B------:R-:W-:Y:S02]  /*2bc0*/  SEL R73, R73, RZ, P5 ;  /* 0x000000ff49497207 */ /* 0x000fe40002800000 */
[----:B------:R-:W-:Y:S02]  /*2bd0*/  SEL R74, R74, RZ, P0 ;  /* 0x000000ff4a4a7207 */ /* 0x000fe40000000000 */
[----:B------:R-:W-:Y:S02]  /*2be0*/  SEL R75, R75, RZ, P6 ;  /* 0x000000ff4b4b7207 */ /* 0x000fe40003000000 */
[----:B------:R-:W-:-:S03]  /*2bf0*/  IADD3 R92, PT, PT, R92, 0x80, RZ ;  /* 0x000000805c5c7810 */ /* 0x000fc60007ffe0ff */
[----:B------:R0:W-:Y:S04]  /*2c00*/  STG.E.128 desc[UR14][R76.64], R72 ;  /* 0x000000484c007986 */ /* 0x0001e8000c101d0e */
.L_x_6766:
[----:B------:R-:W-:Y:S05]  /*2c10*/  BSYNC.RECONVERGENT B1 ;  /* 0x0000000000017941 */ /* 0x000fea0003800200 */
.L_x_6765:
[----:B------:R-:W-:Y:S04]  /*2c20*/  BSSY.RECONVERGENT B1, `(.L_x_6767) ;  /* 0x0000022000017945 */ /* 0x000fe80003800200 */
[----:B------:R-:W-:Y:S05]  /*2c30*/  @!P3 BRA `(.L_x_6768) ;  /* 0x000000000080b947 */ /* 0x000fea0003800000 */
[--C-:B0-----:R-:W-:Y:S01]  /*2c40*/  FFMA.FTZ R73, R5, UR5, R19.reuse ;  /* 0x0000000505497c23 */ /* 0x101fe20008010013 */
        /* <DEDUP_REMOVED lines=23> */
[----:B------:R-:W-:Y:S01]  /*2dc0*/  LOP3.LUT P0, RZ, R4, 0xff0000, RZ, 0xc0, !PT ;  /* 0x00ff000004ff7812 */ /* 0x000fe2000780c0ff */
[----:B0-----:R-:W-:Y:S01]  /*2dd0*/  IMAD.WIDE.U32 R76, R92, 0x10, R76 ;  /* 0x000000105c4c7825 */ /* 0x001fe200078e004c */
[----:B------:R-:W-:Y:S02]  /*2de0*/  ISETP.GE.U32.AND P6, PT, R4, 0x1000000, PT ;  /* 0x010000000400780c */ /* 0x000fe40003fc6070 */
[----:B------:R-:W-:Y:S02]  /*2df0*/  SEL R73, R73, RZ, P5 ;  /* 0x000000ff49497207 */ /* 0x000fe40002800000 */
[----:B------:R-:W-:Y:S02]  /*2e00*/  SEL R74, R74, RZ, P0 ;  /* 0x000000ff4a4a7207 */ /* 0x000fe40000000000 */
[----:B------:R-:W-:Y:S02]  /*2e10*/  SEL R75, R75, RZ, P6 ;  /* 0x000000ff4b4b7207 */ /* 0x000fe40003000000 */
[----:B------:R-:W-:-:S03]  /*2e20*/  IADD3 R92, PT, PT, R92, 0x80, RZ ;  /* 0x000000805c5c7810 */ /* 0x000fc60007ffe0ff */
[----:B------:R1:W-:Y:S04]  /*2e30*/  STG.E.128 desc[UR14][R76.64], R72 ;  /* 0x000000484c007986 */ /* 0x0003e8000c101d0e */
.L_x_6768:
[----:B------:R-:W-:Y:S05]  /*2e40*/  BSYNC.RECONVERGENT B1 ;  /* 0x0000000000017941 */ /* 0x000fea0003800200 */
.L_x_6767:
[----:B------:R-:W-:Y:S04]  /*2e50*/  BSSY.RECONVERGENT B1, `(.L_x_6769) ;  /* 0x0000022000017945 */ /* 0x000fe80003800200 */
[----:B------:R-:W-:Y:S05]  /*2e60*/  @!P2 BRA `(.L_x_6770) ;  /* 0x000000000080a947 */ /* 0x000fea0003800000 */
[--C-:B01----:R-:W-:Y:S01]  /*2e70*/  FFMA.FTZ R73, R9, UR5, R19.reuse ;  /* 0x0000000509497c23 */ /* 0x103fe20008010013 */
        /* <DEDUP_REMOVED lines=31> */
.L_x_6770:
[----:B------:R-:W-:Y:S05]  /*3070*/  BSYNC.RECONVERGENT B1 ;  /* 0x0000000000017941 */ /* 0x000fea0003800200 */
.L_x_6769:
[----:B------:R-:W-:Y:S05]  /*3080*/  @!P1 BRA `(.L_x_6761) ;  /* 0x0000000800d49947 */ /* 0x000fea0003800000 */
[--C-:B012---:R-:W-:Y:S01]  /*3090*/  FFMA.FTZ R73, R11, UR5, R19.reuse ;  /* 0x000000050b497c23 */ /* 0x107fe20008010013 */
[----:B------:R-:W0:Y:S01]  /*30a0*/  LDC.64 R74, c[0x0][0x468] ;  /* 0x00011a00ff4a7b82 */ /* 0x000e220000000a00 */
        /* <DEDUP_REMOVED lines=21> */
[----:B------:R-:W-:-:S02]  /*3200*/  SEL R72, R19, RZ, P6 ;  /* 0x000000ff13487207 */ /* 0x000fc40003000000 */
[----:B------:R-:W-:Y:S01]  /*3210*/  LOP3.LUT P0, RZ, R10, 0xff0000, RZ, 0xc0, !PT ;  /* 0x00ff00000aff7812 */ /* 0x000fe2000780c0ff */
[----:B0-----:R-:W-:Y:S01]  /*3220*/  IMAD.WIDE.U32 R76, R92, 0x10, R74 ;  /* 0x000000105c4c7825 */ /* 0x001fe200078e004a */
[----:B------:R-:W-:Y:S02]  /*3230*/  ISETP.GE.U32.AND P6, PT, R10, 0x1000000, PT ;  /* 0x010000000a00780c */ /* 0x000fe40003fc6070 */
[----:B------:R-:W-:Y:S02]  /*3240*/  SEL R73, R73, RZ, P5 ;  /* 0x000000ff49497207 */ /* 0x000fe40002800000 */
[----:B------:R-:W-:Y:S02]  /*3250*/  SEL R74, R78, RZ, P0 ;  /* 0x000000ff4e4a7207 */ /* 0x000fe40000000000 */
[----:B------:R-:W-:-:S05]  /*3260*/  SEL R75, R79, RZ, P6 ;  /* 0x000000ff4f4b7207 */ /* 0x000fca0003000000 */
[----:B------:R0:W-:Y:S01]  /*3270*/  STG.E.128 desc[UR14][R76.64], R72 ;  /* 0x000000484c007986 */ /* 0x0001e2000c101d0e */
[----:B------:R-:W-:Y:S05]  /*3280*/  BRA `(.L_x_6761) ;  /* 0x0000000800547947 */ /* 0x000fea0003800000 */
.L_x_6764:
[----:B------:R-:W-:Y:S04]  /*3290*/  BSSY.RECONVERGENT B1, `(.L_x_6771) ;  /* 0x0000025000017945 */ /* 0x000fe80003800200 */
        /* <DEDUP_REMOVED lines=10> */
[----:B------:R-:W1:Y:S01]  /*3340*/  LDC.64 R76, c[0x0][0x468] ;  /* 0x00011a00ff4c7b82 */ /* 0x000e620000000a00 */
[----:B------:R-:W-:Y:S01]  /*3350*/  FADD.FTZ R74, R99, -R72 ;  /* 0x80000048634a7221 */ /* 0x000fe20000010000 */
[----:B------:R-:W-:Y:S01]  /*3360*/  FFMA.FTZ R69, R70, UR13, R53 ;  /* 0x0000000d46457c23 */ /* 0x000fe20008010035 */
        /* <DEDUP_REMOVED lines=10> */
[----:B------:R-:W-:Y:S01]  /*3410*/  SEL R72, R72, RZ, P6 ;  /* 0x000000ff48487207 */ /* 0x000fe20003000000 */
[----:B------:R-:W-:Y:S01]  /*3420*/  FMUL.FTZ R74, R74, UR22 ;  /* 0x000000164a4a7c20 */ /* 0x000fe20008410000 */
[----:B------:R-:W-:Y:S01]  /*3430*/  FMUL.FTZ R75, R75, UR22 ;  /* 0x000000164b4b7c20 */ /* 0x000fe20008410000 */
[C---:B------:R-:W-:Y:S01]  /*3440*/  LOP3.LUT P0, RZ, R3.reuse, 0xff0000, RZ, 0xc0, !PT ;  /* 0x00ff000003ff7812 */ /* 0x040fe2000780c0ff */
[----:B0-----:R-:W-:Y:S01]  /*3450*/  IMAD.WIDE.U32 R78, R92, 0x10, R78 ;  /* 0x000000105c4e7825 */ /* 0x001fe200078e004e */
[----:B------:R-:W-:-:S02]  /*3460*/  ISETP.GE.U32.AND P6, PT, R3, 0x1000000, PT ;  /* 0x010000000300780c */ /* 0x000fc40003fc6070 */
[----:B------:R-:W-:Y:S02]  /*3470*/  SEL R73, R73, RZ, P5 ;  /* 0x000000ff49497207 */ /* 0x000fe40002800000 */
[----:B------:R-:W-:Y:S01]  /*3480*/  SEL R74, R74, RZ, P0 ;  /* 0x000000ff4a4a7207 */ /* 0x000fe20000000000 */
[----:B------:R0:W-:Y:S01]  /*3490*/  STG.E.128 desc[UR14][R78.64], R68 ;  /* 0x000000444e007986 */ /* 0x0001e2000c101d0e */
[C---:B-1----:R-:W-:Y:S01]  /*34a0*/  IMAD.WIDE.U32 R76, R92.reuse, 0x10, R76 ;  /* 0x000000105c4c7825 */ /* 0x042fe200078e004c */
[----:B------:R-:W-:Y:S02]  /*34b0*/  SEL R75, R75, RZ, P6 ;  /* 0x000000ff4b4b7207 */ /* 0x000fe40003000000 */
[----:B------:R-:W-:-:S03]  /*34c0*/  IADD3 R92, PT, PT, R92, 0x80, RZ ;  /* 0x000000805c5c7810 */ /* 0x000fc60007ffe0ff */
[----:B------:R0:W-:Y:S04]  /*34d0*/  STG.E.128 desc[UR14][R76.64], R72 ;  /* 0x000000484c007986 */ /* 0x0001e8000c101d0e */
.L_x_6772:
[----:B------:R-:W-:Y:S05]  /*34e0*/  BSYNC.RECONVERGENT B1 ;  /* 0x0000000000017941 */ /* 0x000fea0003800200 */
.L_x_6771:
        /* <DEDUP_REMOVED lines=27> */
[----:B------:R-:W-:Y:S01]  /*36a0*/  LOP3.LUT P0, RZ, R4, 0xff0000, RZ, 0xc0, !PT ;  /* 0x00ff000004ff7812 */ /* 0x000fe2000780c0ff */
        /* <DEDUP_REMOVED lines=9> */
.L_x_6774:
[----:B------:R-:W-:Y:S05]  /*3740*/  BSYNC.RECONVERGENT B1 ;  /* 0x0000000000017941 */ /* 0x000fea0003800200 */
.L_x_6773:
[----:B------:R-:W-:Y:S04]  /*3750*/  BSSY.RECONVERGENT B1, `(.L_x_6775) ;  /* 0x0000025000017945 */ /* 0x000fe80003800200 */
[----:B------:R-:W-:Y:S05]  /*3760*/  @!P2 BRA `(.L_x_6776) ;  /* 0x00000000008ca947 */ /* 0x000fea0003800000 */
[--C-:B0-2---:R-:W-:Y:S01]  /*3770*/  FFMA.FTZ R69, R9, UR5, R19.reuse ;  /* 0x0000000509457c23 */ /* 0x105fe20008010013 */
        /* <DEDUP_REMOVED lines=34> */
.L_x_6776:
[----:B------:R-:W-:Y:S05]  /*39a0*/  BSYNC.RECONVERGENT B1 ;  /* 0x0000000000017941 */ /* 0x000fea0003800200 */
.L_x_6775:
[----:B------:R-:W-:Y:S05]  /*39b0*/  @!P1 BRA `(.L_x_6761) ;  /* 0x0000000000889947 */ /* 0x000fea0003800000 */
[--C-:B0-23--:R-:W-:Y:S01]  /*39c0*/  FFMA.FTZ R69, R11, UR5, R19.reuse ;  /* 0x000000050b457c23 */ /* 0x10dfe20008010013 */
        /* <DEDUP_REMOVED lines=28> */
[----:B------:R0:W-:Y:S01]  /*3b90*/  STG.E.128 desc[UR14][R76.64], R68 ;  /* 0x000000444c007986 */ /* 0x0001e2000c101d0e */
[----:B-1----:R-:W-:Y:S01]  /*3ba0*/  IMAD.WIDE.U32 R78, R92, 0x10, R74 ;  /* 0x000000105c4e7825 */ /* 0x002fe200078e004a */
[----:B------:R-:W-:Y:S02]  /*3bb0*/  SEL R74, R19, RZ, P0 ;  /* 0x000000ff134a7207 */ /* 0x000fe40000000000 */
[----:B------:R-:W-:-:S05]  /*3bc0*/  SEL R75, R101, RZ, P6 ;  /* 0x000000ff654b7207 */ /* 0x000fca0003000000 */
[----:B------:R0:W-:Y:S02]  /*3bd0*/  STG.E.128 desc[UR14][R78.64], R72 ;  /* 0x000000484e007986 */ /* 0x0001e4000c101d0e */
.L_x_6761:
[----:B------:R-:W-:Y:S05]  /*3be0*/  BSYNC.RECONVERGENT B0 ;  /* 0x0000000000007941 */ /* 0x000fea0003800200 */
.L_x_6747:
[----:B------:R-:W-:Y:S02]  /*3bf0*/  UIADD3 UR7, UPT, UPT, UR7, UR24, URZ ;  /* 0x0000001807077290 */ /* 0x000fe4000fffe0ff */
[----:B------:R-:W-:Y:S02]  /*3c00*/  UPLOP3.LUT UP2, UPT, UPT, UPT, UP2, 0x40, 0x4 ;  /* 0x000000000004789c */ /* 0x000fe40003f4e820 */
[----:B------:R-:W-:-:S09]  /*3c10*/  UISETP.GE.AND UP1, UPT, UR7, UR25, UPT ;  /* 0x000000190700728c */ /* 0x000fd2000bf26270 */
[----:B------:R-:W-:Y:S05]  /*3c20*/  BRA.U !UP1, `(.L_x_6777) ;  /* 0xffffffc909887547 */ /* 0x000fea000b83ffff */
.L_x_6736:
        /* <DEDUP_REMOVED lines=33> */
.L_x_6778:
        /* <DEDUP_REMOVED lines=12> */
.L_x_8134:


//--------------------- .text._ZN10layer_norm13ln_bwd_kernelINS_13Kernel_traitsI6__halfffffjLj2048ELj1ELj1ELj4ELj16ENS_18Kernel_traits_baseILj2048ES2_ffffjLj128EEEEELb1ELb0ELb0ELb1EEEvNS_9BwdParamsE --------------------------
	.section	.text._ZN10layer_norm13ln_bwd_kernelINS_13Kernel_traitsI6__halfffffjLj2048ELj1ELj1ELj4ELj16ENS_18Kernel_traits_baseILj2048ES2_ffffjLj128EEEEELb1ELb0ELb0ELb1EEEvNS_9BwdParamsE,"ax",@progbits
	.align	128
        .global         _ZN10layer_norm13ln_bwd_kernelINS_13Kernel_traitsI6__halfffffjLj2048ELj1ELj1ELj4ELj16ENS_18Kernel_traits_baseILj2048ES2_ffffjLj128EEEEELb1ELb0ELb0ELb1EEEvNS_9BwdParamsE
        .type           _ZN10layer_norm13ln_bwd_kernelINS_13Kernel_traitsI6__halfffffjLj2048ELj1ELj1ELj4ELj16ENS_18Kernel_traits_baseILj2048ES2_ffffjLj128EEEEELb1ELb0ELb0ELb1EEEvNS_9BwdParamsE,@function
        .size           _ZN10layer_norm13ln_bwd_kernelINS_13Kernel_traitsI6__halfffffjLj2048ELj1ELj1ELj4ELj16ENS_18Kernel_traits_baseILj2048ES2_ffffjLj128EEEEELb1ELb0ELb0ELb1EEEvNS_9BwdParamsE,(.L_x_8135 - _ZN10layer_norm13ln_bwd_kernelINS_13Kernel_traitsI6__halfffffjLj2048ELj1ELj1ELj4ELj16ENS_18Kernel_traits_baseILj2048ES2_ffffjLj128EEEEELb1ELb0ELb0ELb1EEEvNS_9BwdParamsE)
        .other          _ZN10layer_norm13ln_bwd_kernelINS_13Kernel_traitsI6__halfffffjLj2048ELj1ELj1ELj4ELj16ENS_18Kernel_traits_baseILj2048ES2_ffffjLj128EEEEELb1ELb0ELb0ELb1EEEvNS_9BwdParamsE,@"STO_CUDA_ENTRY STV_DEFAULT"
_ZN10layer_norm13ln_bwd_kernelINS_13Kernel_traitsI6__halfffffjLj2048ELj1ELj1ELj4ELj16ENS_18Kernel_traits_baseILj2048ES2_ffffjLj128EEEEELb1ELb0ELb0ELb1EEEvNS_9BwdParamsE:
.text._ZN10layer_norm13ln_bwd_kernelINS_13Kernel_traitsI6__halfffffjLj2048ELj1ELj1ELj4ELj16ENS_18Kernel_traits_baseILj2048ES2_ffffjLj128EEEEELb1ELb0ELb0ELb1EEEvNS_9BwdParamsE:
        /* <DEDUP_REMOVED lines=26> */
[----:B------:R-:W-:Y:S02]  /*01a0*/  LOP3.LUT R102, R2, 0x1f, RZ, 0xc0, !PT ;  /* 0x0000001f02667812 */ /* 0x000fe400078ec0ff */
[----:B------:R-:W-:Y:S02]  /*01b0*/  CS2R R80, SRZ ;  /* 0x0000000000507805 */ /* 0x000fe4000001ff00 */
[----:B------:R-:W-:Y:S02]  /*01c0*/  CS2R R78, SRZ ;  /* 0x00000000004e7805 */ /* 0x000fe4000001ff00 */
[----:B------:R-:W-:Y:S02]  /*01d0*/  CS2R R76, SRZ ;  /* 0x00000000004c7805 */ /* 0x000fe4000001ff00 */
[----:B------:R-:W-:-:S02]  /*01e0*/  CS2R R74, SRZ ;  /* 0x00000000004a7805 */ /* 0x000fc4000001ff00 */
[----:B------:R-:W-:Y:S02]  /*01f0*/  CS2R R14, SRZ ;  /* 0x00000000000e7805 */ /* 0x000fe4000001ff00 */
[----:B------:R-:W-:Y:S02]  /*0200*/  CS2R R82, SRZ ;  /* 0x0000000000527805 */ /* 0x000fe4000001ff00 */
[----:B------:R-:W-:Y:S02]  /*0210*/  MOV R0, RZ ;  /* 0x000000ff00007202 */ /* 0x000fe40000000f00 */
[----:B------:R-:W-:Y:S02]  /*0220*/  CS2R R16, SRZ ;  /* 0x0000000000107805 */ /* 0x000fe4000001ff00 */
[----:B------:R-:W-:Y:S02]  /*0230*/  CS2R R18, SRZ ;  /* 0x0000000000127805 */ /* 0x000fe4000001ff00 */
[----:B------:R-:W-:Y:S01]  /*0240*/  CS2R R72, SRZ ;  /* 0x0000000000487805 */ /* 0x000fe2000001ff00 */
[----:B------:R-:W-:Y:S01]  /*0250*/  UPLOP3.LUT UP2, UPT, UPT, UPT, UPT, 0x40, 0x4 ;  /* 0x000000000004789c */ /* 0x000fe20003f4e870 */
[----:B------:R-:W3:Y:S01]  /*0260*/  LDCU UR10, c[0x0][0x408] ;  /* 0x00008100ff0a77ac */ /* 0x000ee20008000800 */
[----:B------:R-:W4:Y:S01]  /*0270*/  LDCU UR24, c[0x0][0x388] ;  /* 0x00007100ff1877ac */ /* 0x000f220008000800 */
[----:B0-----:R-:W-:Y:S01]  /*0280*/  IMAD.WIDE.U32 R4, R2, 0x8, R4 ;  /* 0x0000000802047825 */ /* 0x001fe200078e0004 */
[----:B------:R-:W0:Y:S04]  /*0290*/  LDCU.U8 UR11, c[0x0][0x410] ;  /* 0x00008200ff0b77ac */ /* 0x000e280008000000 */
[----:B--2---:R-:W2:Y:S01]  /*02a0*/  LDG.E.64 R6, desc[UR20][R4.64+0xc00] ;  /* 0x000c001404067981 */ /* 0x004ea2000c1e1b00 */
[----:B------:R-:W0:Y:S03]  /*02b0*/  LDCU UR25, c[0x0][0x400] ;  /* 0x00008000ff1977ac */ /* 0x000e260008000800 */
[----:B------:R-:W5:Y:S01]  /*02c0*/  LDG.E.64 R8, desc[UR20][R4.64+0x800] ;  /* 0x0008001404087981 */ /* 0x000f62000c1e1b00 */
[----:B------:R-:W0:Y:S03]  /*02d0*/  LDCU.64 UR26, c[0x0][0x478] ;  /* 0x00008f00ff1a77ac */ /* 0x000e260008000a00 */
[----:B------:R-:W3:Y:S01]  /*02e0*/  LDG.E.64 R10, desc[UR20][R4.64+0x400] ;  /* 0x00040014040a7981 */ /* 0x000ee2000c1e1b00 */
[----:B------:R-:W0:Y:S03]  /*02f0*/  LDCU.128 UR12, c[0x0][0x3c0] ;  /* 0x00007800ff0c77ac */ /* 0x000e260008000c00 */
[----:B------:R4:W3:Y:S01]  /*0300*/  LDG.E.64 R12, desc[UR20][R4.64] ;  /* 0x00000014040c7981 */ /* 0x0008e2000c1e1b00 */
[----:B-1----:R-:W-:Y:S01]  /*0310*/  UISETP.NE.U32.AND UP0, UPT, UR4, URZ, UPT ;  /* 0x000000ff0400728c */ /* 0x002fe2000bf05070 */
[----:B------:R-:W-:Y:S01]  /*0320*/  CS2R R84, SRZ ;  /* 0x0000000000547805 */ /* 0x000fe2000001ff00 */
[----:B------:R-:W1:Y:S02]  /*0330*/  LDCU.64 UR22, c[0x0][0x438] ;  /* 0x00008700ff1677ac */ /* 0x000e640008000a00 */
[----:B------:R-:W-:Y:S01]  /*0340*/  UISETP.NE.AND.EX UP0, UPT, UR5, URZ, UPT, UP0 ;  /* 0x000000ff0500728c */ /* 0x000fe2000bf05300 */
[----:B------:R-:W0:Y:S01]  /*0350*/  LDCU.64 UR28, c[0x0][0x380] ;  /* 0x00007000ff1c77ac */ /* 0x000e220008000a00 */
[----:B----4-:R-:W-:Y:S01]  /*0360*/  CS2R R4, SRZ ;  /* 0x0000000000047805 */ /* 0x010fe2000001ff00 */
[----:B------:R-:W-:Y:S01]  /*0370*/  UMOV UR6, UR9 ;  /* 0x0000000900067c82 */ /* 0x000fe20008000000 */
[--C-:B--2---:R-:W-:Y:S01]  /*0380*/  SHF.R.U64 R88, R6, 0x10, R7.reuse ;  /* 0x0000001006587819 */ /* 0x104fe20000001207 */
[----:B------:R-:W-:Y:S01]  /*0390*/  HADD2.F32 R89, -RZ, R6.H0_H0 ;  /* 0x20000006ff597230 */ /* 0x000fe20000004100 */
[----:B------:R-:W-:Y:S01]  /*03a0*/  SHF.R.U32.HI R86, RZ, 0x10, R7 ;  /* 0x00000010ff567819 */ /* 0x000fe20000011607 */
[----:B------:R-:W-:Y:S01]  /*03b0*/  HADD2.F32 R87, -RZ, R7.H0_H0 ;  /* 0x20000007ff577230 */ /* 0x000fe20000004100 */
[--C-:B-----5:R-:W-:Y:S01]  /*03c0*/  SHF.R.U64 R92, R8, 0x10, R9.reuse ;  /* 0x00000010085c7819 */ /* 0x120fe20000001209 */
[----:B------:R-:W-:Y:S01]  /*03d0*/  HADD2.F32 R93, -RZ, R8.H0_H0 ;  /* 0x20000008ff5d7230 */ /* 0x000fe20000004100 */
        /* <DEDUP_REMOVED lines=10> */
[----:B------:R-:W-:-:S02]  /*0480*/  CS2R R8, SRZ ;  /* 0x0000000000087805 */ /* 0x000fc4000001ff00 */
[----:B------:R-:W-:Y:S02]  /*0490*/  CS2R R6, SRZ ;  /* 0x0000000000067805 */ /* 0x000fe4000001ff00 */
[----:B------:R-:W-:Y:S02]  /*04a0*/  CS2R R10, SRZ ;  /* 0x00000000000a7805 */ /* 0x000fe4000001ff00 */
[----:B------:R-:W-:Y:S01]  /*04b0*/  CS2R R12, SRZ ;  /* 0x00000000000c7805 */ /* 0x000fe2000001ff00 */
[----:B------:R-:W-:Y:S02]  /*04c0*/  HADD2.F32 R88, -RZ, R88.H0_H0 ;  /* 0x20000058ff587230 */ /* 0x000fe40000004100 */
[----:B------:R-:W-:Y:S02]  /*04d0*/  HADD2.F32 R86, -RZ, R86.H0_H0 ;  /* 0x20000056ff567230 */ /* 0x000fe40000004100 */
[----:B------:R-:W-:Y:S02]  /*04e0*/  HADD2.F32 R92, -RZ, R92.H0_H0 ;  /* 0x2000005cff5c7230 */ /* 0x000fe40000004100 */
[----:B------:R-:W-:-:S02]  /*04f0*/  HADD2.F32 R90, -RZ, R90.H0_H0 ;  /* 0x2000005aff5a7230 */ /* 0x000fc40000004100 */
[----:B------:R-:W-:Y:S02]  /*0500*/  HADD2.F32 R96, -RZ, R96.H0_H0 ;  /* 0x20000060ff607230 */ /* 0x000fe40000004100 */
[----:B------:R-:W-:Y:S02]  /*0510*/  HADD2.F32 R94, -RZ, R94.H0_H0 ;  /* 0x2000005eff5e7230 */ /* 0x000fe40000004100 */
[----:B------:R-:W-:Y:S02]  /*0520*/  HADD2.F32 R100, -RZ, R100.H0_H0 ;  /* 0x20000064ff647230 */ /* 0x000fe40000004100 */
[----:B01----:R-:W-:-:S07]  /*0530*/  HADD2.F32 R98, -RZ, R98.H0_H0 ;  /* 0x20000062ff627230 */ /* 0x003fce0000004100 */
.L_x_6791:
[----:B0-----:R-:W0:Y:S01]  /*0540*/  S2R R2, SR_TID.X ;  /* 0x0000000000027919 */ /* 0x001e220000002100 */
[----:B-1-3--:R-:W1:Y:S01]  /*0550*/  LDC.64 R60, c[0x0][0x3a8] ;  /* 0x0000ea00ff3c7b82 */ /* 0x00ae620000000a00 */
[----:B------:R-:W-:Y:S01]  /*0560*/  UIMAD UR7, UR6, UR24, URZ ;  /* 0x00000018060772a4 */ /* 0x000fe2000f8e02ff */
[----:B------:R-:W-:Y:S01]  /*0570*/  PLOP3.LUT P0, PT, PT, PT, UP0, 0x80, 0x8 ;  /* 0x000000000008781c */ /* 0x000fe20003f0f008 */
[----:B------:R-:W-:Y:S02]  /*0580*/  UIMAD.WIDE UR18, UR6, 0x4, UR14 ;  /* 0x00000004061278a5 */ /* 0x000fe4000f8e020e */
[----:B------:R-:W-:Y:S01]  /*0590*/  USHF.R.S32.HI UR8, URZ, 0x1f, UR7 ;  /* 0x0000001fff087899 */ /* 0x000fe20008011407 */
[----:B------:R-:W2:Y:S02]  /*05a0*/  @UP0 LDCU.64 UR4, c[0x0][0x3e0] ;  /* 0x00007c00ff0407ac */ /* 0x000ea40008000a00 */
[----:B------:R-:W3:Y:S01]  /*05b0*/  LDC.64 R68, c[0x0][0x428] ;  /* 0x00010a00ff447b82 */ /* 0x000ee20000000a00 */
[----:B------:R-:W-:Y:S01]  /*05c0*/  MOV R48, UR18 ;  /* 0x0000001200307c02 */ /* 0x000fe20008000f00 */
[----:B------:R-:W-:Y:S01]  /*05d0*/  ULEA.HI UR8, UR8, UR7, URZ, 0x2 ;  /* 0x0000000708087291 */ /* 0x000fe2000f8f10ff */
[----:B------:R-:W-:Y:S01]  /*05e0*/  MOV R49, UR19 ;  /* 0x0000001300317c02 */ /* 0x000fe20008000f00 */
[----:B------:R-:W-:-:S04]  /*05f0*/  UIMAD.WIDE UR16, UR6, 0x4, UR12 ;  /* 0x00000004061078a5 */ /* 0x000fc8000f8e020c */
[----:B------:R-:W-:Y:S01]  /*0600*/  MOV R106, UR8 ;  /* 0x00000008006a7c02 */ /* 0x000fe20008000f00 */
[----:B------:R-:W4:Y:S01]  /*0610*/  LDG.E R108, desc[UR20][R48.64] ;  /* 0x00000014306c7981 */ /* 0x000f22000c1e1900 */
[----:B------:R-:W-:Y:S02]  /*0620*/  MOV R50, UR16 ;  /* 0x0000001000327c02 */ /* 0x000fe40008000f00 */
[----:B------:R-:W-:Y:S01]  /*0630*/  MOV R51, UR17 ;  /* 0x0000001100337c02 */ /* 0x000fe20008000f00 */
[----:B--2---:R-:W-:-:S04]  /*0640*/  @UP0 UIMAD.WIDE UR4, UR6, 0x4, UR4 ;  /* 0x00000004060408a5 */ /* 0x004fc8000f8e0204 */
[----:B------:R-:W2:Y:S01]  /*0650*/  LDG.E R109, desc[UR20][R50.64] ;  /* 0x00000014326d7981 */ /* 0x000ea2000c1e1900 */
[----:B0-----:R-:W-:-:S04]  /*0660*/  LOP3.LUT R41, R2, 0x60, RZ, 0xc0, !PT ;  /* 0x0000006002297812 */ /* 0x001fc800078ec0ff */
[----:B------:R-:W-:-:S04]  /*0670*/  LOP3.LUT R41, R41, R102, RZ, 0xfc, !PT ;  /* 0x0000006629297212 */ /* 0x000fc800078efcff */
[----:B------:R-:W-:-:S05]  /*0680*/  LEA.HI.SX32 R106, R106, R41, 0x1e ;  /* 0x000000296a6a7211 */ /* 0x000fca00078ff2ff */
[----:B-1----:R-:W-:-:S04]  /*0690*/  IMAD.WIDE.U32 R40, R106, 0x10, R60 ;  /* 0x000000106a287825 */ /* 0x002fc800078e003c */
[C---:B---3--:R-:W-:Y:S02]  /*06a0*/  IMAD.WIDE.U32 R44, R106.reuse, 0x10, R68 ;  /* 0x000000106a2c7825 */ /* 0x048fe400078e0044 */
[----:B------:R-:W3:Y:S04]  /*06b0*/  LDG.E.128 R40, desc[UR20][R40.64] ;  /* 0x0000001428287981 */ /* 0x000ee8000c1e1d00 */
[----:B------:R-:W3:Y:S01]  /*06c0*/  LDG.E.128 R44, desc[UR20][R44.64] ;  /* 0x000000142c2c7981 */ /* 0x000ee2000c1e1d00 */
[----:B------:R-:W-:Y:S02]  /*06d0*/  MOV R56, UR4 ;  /* 0x0000000400387c02 */ /* 0x000fe40008000f00 */
[----:B------:R-:W-:Y:S02]  /*06e0*/  MOV R57, UR5 ;  /* 0x0000000500397c02 */ /* 0x000fe40008000f00 */
[----:B------:R-:W-:-:S02]  /*06f0*/  IADD3 R104, PT, PT, R106, 0x100, RZ ;  /* 0x000001006a687810 */ /* 0x000fc40007ffe0ff */
[----:B------:R-:W-:Y:S01]  /*0700*/  IADD3 R105, PT, PT, R106, 0x80, RZ ;  /* 0x000000806a697810 */ /* 0x000fe20007ffe0ff */
[----:B------:R0:W3:Y:S02]  /*0710*/  @P0 LDG.E R107, desc[UR20][R56.64] ;  /* 0x00000014386b0981 */ /* 0x0000e4000c1e1900 */
[----:B------:R-:W-:-:S06]  /*0720*/  IMAD.WIDE.U32 R52, R104, 0x10, R60 ;  /* 0x0000001068347825 */ /* 0x000fcc00078e003c */
[----:B------:R-:W3:Y:S01]  /*0730*/  LDG.E.128 R52, desc[UR20][R52.64] ;  /* 0x0000001434347981 */ /* 0x000ee2000c1e1d00 */
[----:B0-----:R-:W-:-:S06]  /*0740*/  IMAD.WIDE.U32 R56, R105, 0x10, R68 ;  /* 0x0000001069387825 */ /* 0x001fcc00078e0044 */
[----:B------:R-:W3:Y:S01]  /*0750*/  LDG.E.128 R56, desc[UR20][R56.64] ;  /* 0x0000001438387981 */ /* 0x000ee2000c1e1d00 */
[----:B------:R-:W-:Y:S01]  /*0760*/  IMAD.WIDE.U32 R48, R105, 0x10, R60 ;  /* 0x0000001069307825 */ /* 0x000fe200078e003c */
[----:B------:R-:W-:-:S03]  /*0770*/  IADD3 R103, PT, PT, R106, 0x180, RZ ;  /* 0x000001806a677810 */ /* 0x000fc60007ffe0ff */
[----:B------:R-:W-:Y:S02]  /*0780*/  IMAD.WIDE.U32 R64, R104, 0x10, R68 ;  /* 0x0000001068407825 */ /* 0x000fe400078e0044 */
[----:B------:R-:W3:Y:S02]  /*0790*/  LDG.E.128 R48, desc[UR20][R48.64] ;  /* 0x0000001430307981 */ /* 0x000ee4000c1e1d00 */
[C---:B------:R-:W-:Y:S02]  /*07a0*/  IMAD.WIDE.U32 R60, R103.reuse, 0x10, R60 ;  /* 0x00000010673c7825 */ /* 0x040fe400078e003c */
[----:B------:R-:W3:Y:S04]  /*07b0*/  LDG.E.128 R64, desc[UR20][R64.64] ;  /* 0x0000001440407981 */ /* 0x000ee8000c1e1d00 */
[----:B------:R-:W3:Y:S01]  /*07c0*/  LDG.E.128 R60, desc[UR20][R60.64] ;  /* 0x000000143c3c7981 */ /* 0x000ee2000c1e1d00 */
[----:B------:R-:W-:-:S06]  /*07d0*/  IMAD.WIDE.U32 R68, R103, 0x10, R68 ;  /* 0x0000001067447825 */ /* 0x000fcc00078e0044 */
[----:B------:R-:W3:Y:S01]  /*07e0*/  LDG.E.128 R68, desc[UR20][R68.64] ;  /* 0x0000001444447981 */ /* 0x000ee2000c1e1d00 */
[----:B------:R-:W-:Y:S01]  /*07f0*/  ISETP.NE.AND P1, PT, RZ, UR11, PT ;  /* 0x0000000bff007c0c */ /* 0x000fe2000bf25270 */
[----:B------:R-:W0:Y:S01]  /*0800*/  S2UR UR5, SR_CgaCtaId ;  /* 0x00000000000579c3 */ /* 0x000e220000008800 */
[----:B------:R-:W-:Y:S01]  /*0810*/  UMOV UR7, 0x3f800000 ;  /* 0x3f80000000077882 */ /* 0x000fe20000000000 */
[----:B------:R-:W-:Y:S02]  /*0820*/  ISETP.NE.AND P2, PT, R102, RZ, PT ;  /* 0x000000ff6600720c */ /* 0x000fe40003f45270 */
[----:B------:R-:W-:Y:S01]  /*0830*/  PLOP3.LUT P3, PT, PT, PT, UP2, 0x80, 0x8 ;  /* 0x000000000008781c */ /* 0x000fe20003f6f028 */
[----:B------:R-:W-:Y:S02]  /*0840*/  UMOV UR4, 0x400 ;  /* 0x0000040000047882 */ /* 0x000fe40000000000 */
[----:B0-----:R-:W-:-:S04]  /*0850*/  ULEA UR4, UR5, UR4, 0x18 ;  /* 0x0000000405047291 */ /* 0x001fc8000f8ec0ff */
[----:B------:R-:W-:Y:S01]  /*0860*/  UIADD3 UR5, UPT, UPT, UR4, 0x2020, URZ ;  /* 0x0000202004057890 */ /* 0x000fe2000fffe0ff */
[----:B----4-:R-:W-:Y:S02]  /*0870*/  R2UR UR8, R108 ;  /* 0x000000006c0872ca */ /* 0x010fe400000e0000 */
[----:B--2---:R-:W-:-:S05]  /*0880*/  FSEL R109, R109, RZ, !P1 ;  /* 0x000000ff6d6d7208 */ /* 0x004fca0004800000 */
[----:B---3--:R-:W-:Y:S01]  /*0890*/  FADD.FTZ R40, -R109, R40 ;  /* 0x000000286d287221 */ /* 0x008fe20000010100 */
[----:B------:R-:W-:-:S05]  /*08a0*/  FMUL.FTZ R122, R101, R44 ;  /* 0x0000002c657a7220 */ /* 0x000fca0000410000 */
[----:B------:R-:W-:Y:S01]  /*08b0*/  FMUL.FTZ R119, R40, UR8 ;  /* 0x0000000828777c20 */ /* 0x000fe20008410000 */
[----:B------:R-:W-:Y:S01]  /*08c0*/  FMUL.FTZ R123, R100, R45 ;  /* 0x0000002d647b7220 */ /* 0x000fe20000410000 */
[----:B------:R-:W-:Y:S01]  /*08d0*/  FADD.FTZ R40, RZ, R122 ;  /* 0x0000007aff287221 */ /* 0x000fe20000010000 */
[----:B------:R-:W-:Y:S01]  /*08e0*/  FADD.FTZ R41, -R109, R41 ;  /* 0x000000296d297221 */ /* 0x000fe20000010100 */
[----:B------:R-:W-:Y:S02]  /*08f0*/  FMUL.FTZ R125, R99, R46 ;  /* 0x0000002e637d7220 */ /* 0x000fe40000410000 */
[----:B------:R-:W-:Y:S01]  /*0900*/  FADD.FTZ R40, R123, R40 ;  /* 0x000000287b287221 */ /* 0x000fe20000010000 */
[----:B------:R-:W-:Y:S01]  /*0910*/  FMUL.FTZ R120, R41, UR8 ;  /* 0x0000000829787c20 */ /* 0x000fe20008410000 */
[----:B------:R-:W-:Y:S02]  /*0920*/  FMUL.FTZ R124, R98, R47 ;  /* 0x0000002f627c7220 */ /* 0x000fe40000410000 */
[----:B------:R-:W-:Y:S01]  /*0930*/  FADD.FTZ R41, R125, R40 ;  /* 0x000000287d297221 */ /* 0x000fe20000010000 */
[----:B------:R-:W-:-:S03]  /*0940*/  FADD.FTZ R110, -R109, R53 ;  /* 0x000000356d6e7221 */ /* 0x000fc60000010100 */
[----:B------:R-:W-:Y:S01]  /*0950*/  FADD.FTZ R40, R124, R41 ;  /* 0x000000297c287221 */ /* 0x000fe20000010000 */
[----:B------:R-:W-:Y:S01]  /*0960*/  FMUL.FTZ R53, R97, R56 ;  /* 0x0000003861357220 */ /* 0x000fe20000410000 */
[----:B------:R-:W-:-:S03]  /*0970*/  FMUL.FTZ R117, R96, R57 ;  /* 0x0000003960757220 */ /* 0x000fc60000410000 */
[----:B------:R-:W-:Y:S01]  /*0980*/  FADD.FTZ R40, R53, R40 ;  /* 0x0000002835287221 */ /* 0x000fe20000010000 */
[----:B------:R-:W-:Y:S01]  /*0990*/  FADD.FTZ R42, -R109, R42 ;  /* 0x0000002a6d2a7221 */ /* 0x000fe20000010100 */
[----:B------:R-:W-:Y:S01]  /*09a0*/  FFMA.FTZ R41, R119, R122, RZ ;  /* 0x0000007a77297223 */ /* 0x000fe200000100ff */
[----:B------:R-:W-:Y:S01]  /*09b0*/  FMUL.FTZ R115, R95, R58 ;  /* 0x0000003a5f737220 */ /* 0x000fe20000410000 */
[----:B------:R-:W-:Y:S01]  /*09c0*/  FADD.FTZ R40, R117, R40 ;  /* 0x0000002875287221 */ /* 0x000fe20000010000 */
[C---:B------:R-:W-:Y:S01]  /*09d0*/  FADD.FTZ R83, R44.reuse, R83 ;  /* 0x000000532c537221 */ /* 0x040fe20000010000 */
[----:B------:R-:W-:Y:S01]  /*09e0*/  FFMA.FTZ R85, R44, R119, R85 ;  /* 0x000000772c557223 */ /* 0x000fe20000010055 */
[----:B------:R-:W-:Y:S01]  /*09f0*/  FADD.FTZ R43, -R109, R43 ;  /* 0x0000002b6d2b7221 */ /* 0x000fe20000010100 */
[----:B------:R-:W-:Y:S01]  /*0a00*/  FMUL.FTZ R44, R42, UR8 ;  /* 0x000000082a2c7c20 */ /* 0x000fe20008410000 */
[----:B------:R-:W-:Y:S01]  /*0a10*/  FFMA.FTZ R41, R120, R123, R41 ;  /* 0x0000007b78297223 */ /* 0x000fe20000010029 */
[----:B------:R-:W-:Y:S01]  /*0a20*/  FMUL.FTZ R113, R94, R59 ;  /* 0x0000003b5e717220 */ /* 0x000fe20000410000 */
[----:B------:R-:W-:Y:S01]  /*0a30*/  FADD.FTZ R40, R115, R40 ;  /* 0x0000002873287221 */ /* 0x000fe20000010000 */
[----:B------:R-:W-:Y:S01]  /*0a40*/  FMUL.FTZ R121, R43, UR8 ;  /* 0x000000082b797c20 */ /* 0x000fe20008410000 */
[----:B------:R-:W-:Y:S01]  /*0a50*/  FADD.FTZ R48, -R109, R48 ;  /* 0x000000306d307221 */ /* 0x000fe20000010100 */
[----:B------:R-:W-:Y:S01]  /*0a60*/  FFMA.FTZ R42, R44, R125, R41 ;  /* 0x0000007d2c2a7223 */ /* 0x000fe20000010029 */
[----:B------:R-:W-:Y:S01]  /*0a70*/  FMUL.FTZ R111, R93, R64 ;  /* 0x000000405d6f7220 */ /* 0x000fe20000410000 */
[----:B------:R-:W-:Y:S01]  /*0a80*/  FADD.FTZ R40, R113, R40 ;  /* 0x0000002871287221 */ /* 0x000fe20000010000 */
[----:B------:R-:W-:Y:S01]  /*0a90*/  FADD.FTZ R112, -R109, R52 ;  /* 0x000000346d707221 */ /* 0x000fe20000010100 */
[----:B------:R-:W-:Y:S01]  /*0aa0*/  @P0 R2UR UR7, R107 ;  /* 0x000000006b0702ca */ /* 0x000fe200000e0000 */
[----:B------:R-:W-:Y:S01]  /*0ab0*/  FADD.FTZ R49, -R109, R49 ;  /* 0x000000316d317221 */ /* 0x000fe20000010100 */
[----:B------:R-:W-:Y:S01]  /*0ac0*/  FMUL.FTZ R52, R48, UR8 ;  /* 0x0000000830347c20 */ /* 0x000fe20008410000 */
[----:B------:R-:W-:Y:S01]  /*0ad0*/  FFMA.FTZ R41, R121, R124, R42 ;  /* 0x0000007c79297223 */ /* 0x000fe2000001002a */
[----:B------:R-:W-:Y:S01]  /*0ae0*/  FMUL.FTZ R107, R92, R65 ;  /* 0x000000415c6b7220 */ /* 0x000fe20000410000 */
[----:B------:R-:W-:Y:S01]  /*0af0*/  FADD.FTZ R40, R111, R40 ;  /* 0x000000286f287221 */ /* 0x000fe20000010000 */
[C---:B------:R-:W-:Y:S01]  /*0b00*/  FADD.FTZ R13, R46.reuse, R13 ;  /* 0x0000000d2e0d7221 */ /* 0x040fe20000010000 */
[----:B------:R-:W-:Y:S01]  /*0b10*/  FFMA.FTZ R81, R46, R44, R81 ;  /* 0x0000002c2e517223 */ /* 0x000fe20000010051 */
[----:B------:R-:W-:Y:S01]  /*0b20*/  FADD.FTZ R46, -R109, R63 ;  /* 0x0000003f6d2e7221 */ /* 0x000fe20000010100 */
[----:B------:R-:W-:Y:S01]  /*0b30*/  FMUL.FTZ R118, R49, UR8 ;  /* 0x0000000831767c20 */ /* 0x000fe20008410000 */
[----:B------:R-:W-:Y:S01]  /*0b40*/  FFMA.FTZ R41, R52, R53, R41 ;  /* 0x0000003534297223 */ /* 0x000fe20000010029 */
[----:B------:R-:W-:Y:S01]  /*0b50*/  FADD.FTZ R40, R107, R40 ;  /* 0x000000286b287221 */ /* 0x000fe20000010000 */
[----:B------:R-:W-:Y:S01]  /*0b60*/  FMUL.FTZ R63, R91, R66 ;  /* 0x000000425b3f7220 */ /* 0x000fe20000410000 */
[C---:B------:R-:W-:Y:S01]  /*0b70*/  FADD.FTZ R82, R45.reuse, R82 ;  /* 0x000000522d527221 */ /* 0x040fe20000010000 */
[----:B------:R-:W-:Y:S01]  /*0b80*/  FFMA.FTZ R84, R45, R120, R84 ;  /* 0x000000782d547223 */ /* 0x000fe20000010054 */
[C---:B------:R-:W-:Y:S01]  /*0b90*/  FADD.FTZ R50, -R109.reuse, R50 ;  /* 0x000000326d327221 */ /* 0x040fe20000010100 */
[----:B------:R-:W-:Y:S01]  /*0ba0*/  FADD.FTZ R45, -R109, R62 ;  /* 0x0000003e6d2d7221 */ /* 0x000fe20000010100 */
[----:B------:R-:W-:Y:S01]  /*0bb0*/  FFMA.FTZ R43, R118, R117, R41 ;  /* 0x00000075762b7223 */ /* 0x000fe20000010029 */
[----:B------:R-:W-:Y:S01]  /*0bc0*/  FADD.FTZ R41, R63, R40 ;  /* 0x000000283f297221 */ /* 0x000fe20000010000 */
[----:B------:R-:W-:Y:S01]  /*0bd0*/  FMUL.FTZ R62, R90, R67 ;  /* 0x000000435a3e7220 */ /* 0x000fe20000410000 */
[C---:B------:R-:W-:Y:S01]  /*0be0*/  FADD.FTZ R14, R47.reuse, R14 ;  /* 0x0000000e2f0e7221 */ /* 0x040fe20000010000 */
[----:B------:R-:W-:Y:S01]  /*0bf0*/  FFMA.FTZ R74, R47, R121, R74 ;  /* 0x000000792f4a7223 */ /* 0x000fe2000001004a */
[C---:B------:R-:W-:Y:S01]  /*0c00*/  FADD.FTZ R51, -R109.reuse, R51 ;  /* 0x000000336d337221 */ /* 0x040fe20000010100 */
[----:B------:R-:W-:Y:S01]  /*0c10*/  FADD.FTZ R47, -R109, R60 ;  /* 0x0000003c6d2f7221 */ /* 0x000fe20000010100 */
[----:B------:R-:W-:Y:S01]  /*0c20*/  FMUL.FTZ R116, R50, UR8 ;  /* 0x0000000832747c20 */ /* 0x000fe20008410000 */
[----:B------:R-:W-:Y:S01]  /*0c30*/  FADD.FTZ R41, R62, R41 ;  /* 0x000000293e297221 */ /* 0x000fe20000010000 */
[----:B------:R-:W-:Y:S01]  /*0c40*/  FMUL.FTZ R60, R89, R68 ;  /* 0x00000044593c7220 */ /* 0x000fe20000410000 */
[----:B------:R-:W-:Y:S01]  /*0c50*/  FMUL.FTZ R114, R51, UR8 ;  /* 0x0000000833727c20 */ /* 0x000fe20008410000 */
[----:B------:R-:W-:Y:S01]  /*0c60*/  FFMA.FTZ R43, R116, R115, R43 ;  /* 0x00000073742b7223 */ /* 0x000fe2000001002b */
[----:B------:R-:W-:Y:S01]  /*0c70*/  FMUL.FTZ R51, R88, R69 ;  /* 0x0000004558337220 */ /* 0x000fe20000410000 */
[----:B------:R-:W-:Y:S01]  /*0c80*/  FADD.FTZ R40, R60, R41 ;  /* 0x000000293c287221 */ /* 0x000fe20000010000 */
[----:B------:R-:W-:Y:S01]  /*0c90*/  PLOP3.LUT P0, PT, PT, PT, PT, 0x80, 0x8 ;  /* 0x000000000008781c */ /* 0x000fe20003f0f070 */
[----:B------:R-:W-:Y:S01]  /*0ca0*/  FMUL.FTZ R112, R112, UR8 ;  /* 0x0000000870707c20 */ /* 0x000fe20008410000 */
[----:B------:R-:W-:Y:S01]  /*0cb0*/  @!P2 PLOP3.LUT P0, PT, P3, PT, PT, 0x80, 0x8 ;  /* 0x000000000008a81c */ /* 0x000fe20001f0f070 */
[----:B------:R-:W-:Y:S01]  /*0cc0*/  FFMA.FTZ R43, R114, R113, R43 ;  /* 0x00000071722b7223 */ /* 0x000fe2000001002b */
[----:B------:R-:W-:Y:S01]  /*0cd0*/  FADD.FTZ R41, R40, R51 ;  /* 0x0000003328297221 */ /* 0x000fe20000010000 */
[----:B------:R-:W-:Y:S01]  /*0ce0*/  FMUL.FTZ R50, R87, R70 ;  /* 0x0000004657327220 */ /* 0x000fe20000410000 */
[----:B------:R-:W-:Y:S01]  /*0cf0*/  FMUL.FTZ R110, R110, UR8 ;  /* 0x000000086e6e7c20 */ /* 0x000fe20008410000 */
[----:B------:R-:W-:Y:S01]  /*0d00*/  FFMA.FTZ R43, R112, R111, R43 ;  /* 0x0000006f702b7223 */ /* 0x000fe2000001002b */
[----:B------:R-:W-:Y:S01]  /*0d10*/  FADD.FTZ R54, -R109, R54 ;  /* 0x000000366d367221 */ /* 0x000fe20000010100 */
[----:B------:R-:W-:Y:S01]  /*0d20*/  FADD.FTZ R40, R41, R50 ;  /* 0x0000003229287221 */ /* 0x000fe20000010000 */
[----:B------:R-:W-:Y:S01]  /*0d30*/  FMUL.FTZ R49, R86, R71 ;  /* 0x0000004756317220 */ /* 0x000fe20000410000 */
[----:B------:R-:W-:Y:S01]  /*0d40*/  FFMA.FTZ R43, R110, R107, R43 ;  /* 0x0000006b6e2b7223 */ /* 0x000fe2000001002b */
[----:B------:R-:W-:Y:S01]  /*0d50*/  MOV R42, UR4 ;  /* 0x00000004002a7c02 */ /* 0x000fe20008000f00 */
[----:B------:R-:W-:Y:S01]  /*0d60*/  FMUL.FTZ R108, R54, UR8 ;  /* 0x00000008366c7c20 */ /* 0x000fe20008410000 */
[----:B------:R-:W-:Y:S01]  /*0d70*/  FADD.FTZ R40, R40, R49 ;  /* 0x0000003128287221 */ /* 0x000fe20000010000 */
[C---:B------:R-:W-:Y:S01]  /*0d80*/  FADD.FTZ R55, -R109.reuse, R55 ;  /* 0x000000376d377221 */ /* 0x040fe20000010100 */
[----:B------:R-:W-:Y:S01]  /*0d90*/  @!P2 MOV R41, UR5 ;  /* 0x000000050029ac02 */ /* 0x000fe20008000f00 */
[----:B------:R-:W-:Y:S01]  /*0da0*/  FADD.FTZ R48, -R109, R61 ;  /* 0x0000003d6d307221 */ /* 0x000fe20000010100 */
[----:B------:R-:W-:Y:S01]  /*0db0*/  @!P0 IADD3 R41, PT, PT, R42, 0x2000, RZ ;  /* 0x000020002a298810 */ /* 0x000fe20007ffe0ff */
[----:B------:R-:W-:Y:S01]  /*0dc0*/  FFMA.FTZ R42, R108, R63, R43 ;  /* 0x0000003f6c2a7223 */ /* 0x000fe2000001002b */
[----:B------:R-:W-:Y:S01]  /*0dd0*/  FMUL.FTZ R109, R55, UR8 ;  /* 0x00000008376d7c20 */ /* 0x000fe20008410000 */
[----:B------:R-:W0:Y:S01]  /*0de0*/  SHFL.DOWN PT, R43, R40, 0x10, 0x1f ;  /* 0x0a001f00282b7f89 */ /* 0x000e2200000e0000 */
[----:B------:R-:W-:-:S02]  /*0df0*/  FMUL.FTZ R47, R47, UR8 ;  /* 0x000000082f2f7c20 */ /* 0x000fc40008410000 */
[----:B------:R-:W-:Y:S01]  /*0e00*/  FFMA.FTZ R42, R109, R62, R42 ;  /* 0x0000003e6d2a7223 */ /* 0x000fe2000001002a */
[----:B------:R-:W-:-:S03]  /*0e10*/  FMUL.FTZ R48, R48, UR8 ;  /* 0x0000000830307c20 */ /* 0x000fc60008410000 */
[----:B------:R-:W-:Y:S01]  /*0e20*/  FFMA.FTZ R55, R47, R60, R42 ;  /* 0x0000003c2f377223 */ /* 0x000fe2000001002a */
[----:B------:R-:W-:-:S03]  /*0e30*/  FMUL.FTZ R45, R45, UR8 ;  /* 0x000000082d2d7c20 */ /* 0x000fc60008410000 */
[----:B------:R-:W-:Y:S01]  /*0e40*/  FFMA.FTZ R42, R48, R51, R55 ;  /* 0x00000033302a7223 */ /* 0x000fe20000010037 */
[----:B------:R-:W-:-:S03]  /*0e50*/  FMUL.FTZ R46, R46, UR8 ;  /* 0x000000082e2e7c20 */ /* 0x000fc60008410000 */
        /* <DEDUP_REMOVED lines=12> */
[C---:B------:R-:W-:Y:S01]  /*0f20*/  FADD.FTZ R11, R56.reuse, R11 ;  /* 0x0000000b380b7221 */ /* 0x040fe20000010000 */
[----:B------:R-:W-:Y:S02]  /*0f30*/  FFMA.FTZ R73, R56, R52, R73 ;  /* 0x0000003438497223 */ /* 0x000fe40000010049 */
[----:B------:R-:W1:Y:S01]  /*0f40*/  SHFL.DOWN PT, R56, R42, 0x2, 0x1f ;  /* 0x08401f002a387f89 */ /* 0x000e6200000e0000 */
[----:B0-----:R-:W-:-:S05]  /*0f50*/  FADD.FTZ R54, R61, R54 ;  /* 0x000000363d367221 */ /* 0x001fca0000010000 */
[----:B------:R-:W0:Y:S01]  /*0f60*/  SHFL.DOWN PT, R55, R54, 0x2, 0x1f ;  /* 0x08401f0036377f89 */ /* 0x000e2200000e0000 */
[----:B-1----:R-:W-:Y:S01]  /*0f70*/  FADD.FTZ R43, R42, R56 ;  /* 0x000000382a2b7221 */ /* 0x002fe20000010000 */
[----:B------:R-:W-:Y:S01]  /*0f80*/  ISETP.NE.U32.AND P0, PT, RZ, UR22, PT ;  /* 0x00000016ff007c0c */ /* 0x000fe2000bf05070 */
[----:B0-----:R-:W-:-:S03]  /*0f90*/  FADD.FTZ R56, R54, R55 ;  /* 0x0000003736387221 */ /* 0x001fc60000010000 */
[----:B------:R-:W0:Y:S01]  /*0fa0*/  SHFL.DOWN PT, R55, R43, 0x1, 0x1f ;  /* 0x08201f002b377f89 */ /* 0x000e2200000e0000 */
[----:B------:R-:W-:Y:S01]  /*0fb0*/  ISETP.NE.AND.EX P0, PT, RZ, UR23, PT, P0 ;  /* 0x00000017ff007c0c */ /* 0x000fe2000bf05300 */
[----:B0-----:R-:W-:Y:S01]  /*0fc0*/  FADD.FTZ R40, R43, R55 ;  /* 0x000000372b287221 */ /* 0x001fe20000010000 */
[----:B------:R-:W-:-:S11]  /*0fd0*/  @!P2 SHF.R.U32.HI R55, RZ, 0x2, R2 ;  /* 0x00000002ff37a819 */ /* 0x000fd60000011602 */
[----:B------:R-:W0:Y:S01]  /*0fe0*/  @P0 LDC.64 R42, c[0x0][0x438] ;  /* 0x00010e00ff2a0b82 */ /* 0x000e220000000a00 */
[----:B------:R-:W-:-:S04]  /*0ff0*/  @!P2 LOP3.LUT R55, R55, 0x18, RZ, 0xc0, !PT ;  /* 0x000000183737a812 */ /* 0x000fc800078ec0ff */
[----:B------:R-:W-:-:S03]  /*1000*/  @!P2 IADD3 R61, PT, PT, R55, R41, RZ ;  /* 0x00000029373da210 */ /* 0x000fc60007ffe0ff */
[----:B------:R-:W1:Y:S01]  /*1010*/  @P0 LDC.64 R54, c[0x0][0x438] ;  /* 0x00010e00ff360b82 */ /* 0x000e620000000a00 */
[----:B------:R-:W2:Y:S01]  /*1020*/  SHFL.DOWN PT, R41, R56, 0x1, 0x1f ;  /* 0x08201f0038297f89 */ /* 0x000ea200000e0000 */
[----:B0-----:R-:W-:-:S05]  /*1030*/  @P0 IMAD.WIDE.U32 R42, R105, 0x10, R42 ;  /* 0x00000010692a0825 */ /* 0x001fca00078e002a */
[----:B------:R0:W5:Y:S01]  /*1040*/  @P0 LDG.E.128 R24, desc[UR20][R42.64] ;  /* 0x000000142a180981 */ /* 0x000162000c1e1d00 */
[----:B-1----:R-:W-:-:S05]  /*1050*/  @P0 IMAD.WIDE.U32 R54, R106, 0x10, R54 ;  /* 0x000000106a360825 */ /* 0x002fca00078e0036 */
[----:B------:R1:W5:Y:S01]  /*1060*/  @P0 LDG.E.128 R20, desc[UR20][R54.64] ;  /* 0x0000001436140981 */ /* 0x000362000c1e1d00 */
[----:B0-----:R-:W0:Y:S08]  /*1070*/  LDC.64 R42, c[0x0][0x3b0] ;  /* 0x0000ec00ff2a7b82 */ /* 0x001e300000000a00 */
[----:B-1----:R-:W1:Y:S01]  /*1080*/  @P0 LDC.64 R54, c[0x0][0x438] ;  /* 0x00010e00ff360b82 */ /* 0x002e620000000a00 */
[----:B--2---:R-:W-:-:S05]  /*1090*/  FADD.FTZ R41, R56, R41 ;  /* 0x0000002938297221 */ /* 0x004fca0000010000 */
[----:B------:R0:W-:Y:S01]  /*10a0*/  @!P2 STS.64 [R61], R40 ;  /* 0x000000283d00a388 */ /* 0x0001e20000000a00 */
[----:B-1----:R-:W-:-:S05]  /*10b0*/  @P0 IMAD.WIDE.U32 R54, R104, 0x10, R54 ;  /* 0x0000001068360825 */ /* 0x002fca00078e0036 */
[----:B------:R1:W5:Y:S01]  /*10c0*/  @P0 LDG.E.128 R28, desc[UR20][R54.64] ;  /* 0x00000014361c0981 */ /* 0x000362000c1e1d00 */
[----:B0-----:R-:W-:-:S04]  /*10d0*/  IMAD.WIDE.U32 R40, R105, 0x4, R42 ;  /* 0x0000000469287825 */ /* 0x001fc800078e002a */
[----:B-1----:R-:W-:-:S06]  /*10e0*/  IMAD.WIDE.U32 R54, R106, 0x4, R42 ;  /* 0x000000046a367825 */ /* 0x002fcc00078e002a */
[----:B------:R-:W5:Y:S04]  /*10f0*/  LDG.E R55, desc[UR20][R54.64] ;  /* 0x0000001436377981 */ /* 0x000f68000c1e1900 */
[----:B------:R0:W5:Y:S02]  /*1100*/  LDG.E R54, desc[UR20][R40.64] ;  /* 0x0000001428367981 */ /* 0x000164000c1e1900 */
[----:B0-----:R-:W0:Y:S01]  /*1110*/  @P0 LDC.64 R40, c[0x0][0x438] ;  /* 0x00010e00ff280b82 */ /* 0x001e220000000a00 */
[C---:B------:R-:W-:Y:S01]  /*1120*/  FADD.FTZ R12, R57.reuse, R12 ;  /* 0x0000000c390c7221 */ /* 0x040fe20000010000 */
[----:B------:R-:W-:Y:S01]  /*1130*/  FFMA.FTZ R72, R57, R118, R72 ;  /* 0x0000007639487223 */ /* 0x000fe20000010048 */
[----:B------:R-:W-:-:S04]  /*1140*/  IMAD.WIDE.U32 R56, R104, 0x4, R42 ;  /* 0x0000000468387825 */ /* 0x000fc800078e002a */
[C---:B------:R-:W-:Y:S02]  /*1150*/  IMAD.WIDE.U32 R42, R103.reuse, 0x4, R42 ;  /* 0x00000004672a7825 */ /* 0x040fe400078e002a */
[----:B------:R-:W5:Y:S04]  /*1160*/  LDG.E R57, desc[UR20][R56.64] ;  /* 0x0000001438397981 */ /* 0x000f68000c1e1900 */
[----:B------:R-:W5:Y:S01]  /*1170*/  LDG.E R61, desc[UR20][R42.64] ;  /* 0x000000142a3d7981 */ /* 0x000f62000c1e1900 */
[----:B0-----:R-:W-:-:S05]  /*1180*/  @P0 IMAD.WIDE.U32 R40, R103, 0x10, R40 ;  /* 0x0000001067280825 */ /* 0x001fca00078e0028 */
[----:B------:R0:W5:Y:S01]  /*1190*/  @P0 LDG.E.128 R32, desc[UR20][R40.64] ;  /* 0x0000001428200981 */ /* 0x000162000c1e1d00 */
[----:B------:R-:W-:Y:S01]  /*11a0*/  @!UP2 UIADD3 UR5, UPT, UPT, UR4, 0x2000, URZ ;  /* 0x000020000405a890 */ /* 0x000fe2000fffe0ff */
[----:B------:R-:W-:Y:S08]  /*11b0*/  BAR.SYNC.DEFER_BLOCKING 0x0 ;  /* 0x0000000000007b1d */ /* 0x000ff00000010000 */
[----:B0-----:R-:W0:Y:S01]  /*11c0*/  LDS.128 R40, [UR5] ;  /* 0x00000005ff287984 */ /* 0x001e220008000c00 */
[----:B------:R-:W-:Y:S01]  /*11d0*/  UIADD3 UR5, UPT, UPT, UR4, 0x2030, URZ ;  /* 0x0000203004057890 */ /* 0x000fe2000fffe0ff */
[C---:B------:R-:W-:Y:S01]  /*11e0*/  FADD.FTZ R10, R59.reuse, R10 ;  /* 0x0000000a3b0a7221 */ /* 0x040fe20000010000 */
[----:B------:R-:W-:Y:S01]  /*11f0*/  @!UP2 UIADD3 UR5, UPT, UPT, UR4, 0x2010, URZ ;  /* 0x000020100405a890 */ /* 0x000fe2000fffe0ff */
[----:B------:R-:W-:Y:S01]  /*1200*/  FFMA.FTZ R18, R59, R114, R18 ;  /* 0x000000723b127223 */ /* 0x000fe20000010012 */
[----:B0-----:R-:W-:Y:S01]  /*1210*/  FADD.FTZ R59, RZ, R40 ;  /* 0x00000028ff3b7221 */ /* 0x001fe20000010000 */
[----:B------:R-:W-:-:S03]  /*1220*/  FADD.FTZ R40, RZ, R41 ;  /* 0x00000029ff287221 */ /* 0x000fc60000010000 */
[----:B------:R-:W-:Y:S01]  /*1230*/  FADD.FTZ R59, R42, R59 ;  /* 0x0000003b2a3b7221 */ /* 0x000fe20000010000 */
[----:B------:R-:W-:Y:S02]  /*1240*/  FADD.FTZ R56, R43, R40 ;  /* 0x000000282b387221 */ /* 0x000fe40000010000 */
[----:B------:R-:W0:Y:S01]  /*1250*/  LDS.128 R40, [UR5] ;  /* 0x00000005ff287984 */ /* 0x000e220008000c00 */
        /* <DEDUP_REMOVED lines=18> */
[----:B0-----:R-:W-:Y:S01]  /*1380*/  FADD.FTZ R56, R56, R41 ;  /* 0x0000002938387221 */ /* 0x001fe20000010000 */
        /* <DEDUP_REMOVED lines=19> */
[----:B-----5:R-:W-:Y:S01]  /*14c0*/  FFMA.FTZ R53, R53, UR8, R24 ;  /* 0x0000000835357c23 */ /* 0x020fe20008010018 */
[----:B------:R-:W-:Y:S01]  /*14d0*/  FADD.FTZ R125, R125, -R44 ;  /* 0x8000002c7d7d7221 */ /* 0x000fe20000010000 */
[----:B------:R-:W-:Y:S01]  /*14e0*/  FADD.FTZ R124, R124, -R121 ;  /* 0x800000797c7c7221 */ /* 0x000fe20000010000 */
[----:B------:R-:W-:Y:S01]  /*14f0*/  FFMA.FTZ R119, R119, UR8, R20 ;  /* 0x0000000877777c23 */ /* 0x000fe20008010014 */
[----:B------:R-:W-:Y:S01]  /*1500*/  FMUL.FTZ R53, R53, UR7 ;  /* 0x0000000735357c20 */ /* 0x000fe20008410000 */
        /* <DEDUP_REMOVED lines=8> */
[--C-:B------:R-:W-:Y:S01]  /*1590*/  FFMA.FTZ R118, R118, UR4, R59.reuse ;  /* 0x0000000476767c23 */ /* 0x100fe2000801003b */
[--C-:B------:R-:W-:Y:S01]  /*15a0*/  FFMA.FTZ R116, R116, UR4, R59.reuse ;  /* 0x0000000474747c23 */ /* 0x100fe2000801003b */
[--C-:B------:R-:W-:Y:S01]  /*15b0*/  FFMA.FTZ R114, R114, UR4, R59.reuse ;  /* 0x0000000472727c23 */ /* 0x100fe2000801003b */
[----:B------:R-:W-:Y:S01]  /*15c0*/  FFMA.FTZ R112, R112, UR4, R59 ;  /* 0x0000000470707c23 */ /* 0x000fe2000801003b */
[----:B------:R-:W0:Y:S01]  /*15d0*/  LDC.64 R52, c[0x0][0x468] ;  /* 0x00011a00ff347b82 */ /* 0x000e220000000a00 */
[----:B------:R-:W-:Y:S01]  /*15e0*/  FMUL.FTZ R40, R119, UR10 ;  /* 0x0000000a77287c20 */ /* 0x000fe20008410000 */
[----:B------:R-:W-:Y:S01]  /*15f0*/  LOP3.LUT P2, RZ, R55, 0xff, RZ, 0xc0, !PT ;  /* 0x000000ff37ff7812 */ /* 0x000fe2000784c0ff */
[----:B------:R-:W-:Y:S01]  /*1600*/  FMUL.FTZ R41, R120, UR10 ;  /* 0x0000000a78297c20 */ /* 0x000fe20008410000 */
[----:B------:R-:W-:Y:S01]  /*1610*/  FMUL.FTZ R42, R125, UR10 ;  /* 0x0000000a7d2a7c20 */ /* 0x000fe20008410000 */
[----:B------:R-:W-:Y:S01]  /*1620*/  FMUL.FTZ R43, R124, UR10 ;  /* 0x0000000a7c2b7c20 */ /* 0x000fe20008410000 */
[----:B------:R-:W-:Y:S01]  /*1630*/  LOP3.LUT P1, RZ, R55, 0xff00, RZ, 0xc0, !PT ;  /* 0x0000ff0037ff7812 */ /* 0x000fe2000782c0ff */
[----:B------:R-:W-:Y:S01]  /*1640*/  FADD.FTZ R118, R117, -R118 ;  /* 0x8000007675767221 */ /* 0x000fe20000010000 */
[----:B------:R-:W-:Y:S01]  /*1650*/  LOP3.LUT P0, RZ, R55, 0xff0000, RZ, 0xc0, !PT ;  /* 0x00ff000037ff7812 */ /* 0x000fe2000780c0ff */
[----:B------:R-:W-:Y:S01]  /*1660*/  FADD.FTZ R115, R115, -R116 ;  /* 0x8000007473737221 */ /* 0x000fe20000010000 */
[----:B------:R-:W-:Y:S01]  /*1670*/  ISETP.GE.U32.AND P4, PT, R55, 0x1000000, PT ;  /* 0x010000003700780c */ /* 0x000fe20003f86070 */
[----:B------:R-:W-:Y:S01]  /*1680*/  FADD.FTZ R114, R113, -R114 ;  /* 0x8000007271727221 */ /* 0x000fe20000010000 */
[----:B------:R-:W-:Y:S01]  /*1690*/  LOP3.LUT P6, RZ, R54, 0xff, RZ, 0xc0, !PT ;  /* 0x000000ff36ff7812 */ /* 0x000fe200078cc0ff */
[----:B------:R-:W-:Y:S01]  /*16a0*/  FADD.FTZ R111, R111, -R112 ;  /* 0x800000706f6f7221 */ /* 0x000fe20000010000 */
[----:B------:R-:W-:Y:S01]  /*16b0*/  SEL R40, R40, RZ, P2 ;  /* 0x000000ff28287207 */ /* 0x000fe20001000000 */
[----:B------:R-:W-:Y:S01]  /*16c0*/  FFMA.FTZ R118, R118, UR8, R25 ;  /* 0x0000000876767c23 */ /* 0x000fe20008010019 */
[C---:B------:R-:W-:Y:S01]  /*16d0*/  LOP3.LUT P5, RZ, R54.reuse, 0xff00, RZ, 0xc0, !PT ;  /* 0x0000ff0036ff7812 */ /* 0x040fe200078ac0ff */
[----:B------:R-:W-:Y:S01]  /*16e0*/  FFMA.FTZ R115, R115, UR8, R26 ;  /* 0x0000000873737c23 */ /* 0x000fe2000801001a */
[----:B------:R-:W-:Y:S01]  /*16f0*/  LOP3.LUT P3, RZ, R54, 0xff0000, RZ, 0xc0, !PT ;  /* 0x00ff000036ff7812 */ /* 0x000fe2000786c0ff */
[----:B------:R-:W-:Y:S01]  /*1700*/  FFMA.FTZ R114, R114, UR8, R27 ;  /* 0x0000000872727c23 */ /* 0x000fe2000801001b */
[----:B------:R-:W-:Y:S01]  /*1710*/  ISETP.GE.U32.AND P2, PT, R54, 0x1000000, PT ;  /* 0x010000003600780c */ /* 0x000fe20003f46070 */
[----:B------:R-:W-:Y:S01]  /*1720*/  FFMA.FTZ R111, R111, UR8, R28 ;  /* 0x000000086f6f7c23 */ /* 0x000fe2000801001c */
[----:B------:R-:W-:Y:S01]  /*1730*/  SEL R41, R41, RZ, P1 ;  /* 0x000000ff29297207 */ /* 0x000fe20000800000 */
[--C-:B------:R-:W-:Y:S01]  /*1740*/  FFMA.FTZ R54, R48, UR4, R59.reuse ;  /* 0x0000000430367c23 */ /* 0x100fe2000801003b */
[----:B------:R-:W-:Y:S01]  /*1750*/  SEL R42, R42, RZ, P0 ;  /* 0x000000ff2a2a7207 */ /* 0x000fe20000000000 */
[--C-:B------:R-:W-:Y:S01]  /*1760*/  FFMA.FTZ R110, R110, UR4, R59.reuse ;  /* 0x000000046e6e7c23 */ /* 0x100fe2000801003b */
[----:B------:R-:W-:Y:S01]  /*1770*/  SEL R43, R43, RZ, P4 ;  /* 0x000000ff2b2b7207 */ /* 0x000fe20002000000 */
[--C-:B------:R-:W-:Y:S01]  /*1780*/  FFMA.FTZ R108, R108, UR4, R59.reuse ;  /* 0x000000046c6c7c23 */ /* 0x100fe2000801003b */
[----:B------:R-:W-:Y:S01]  /*1790*/  SEL R44, R44, RZ, P6 ;  /* 0x000000ff2c2c7207 */ /* 0x000fe20003000000 */
[--C-:B------:R-:W-:Y:S01]  /*17a0*/  FFMA.FTZ R109, R109, UR4, R59.reuse ;  /* 0x000000046d6d7c23 */ /* 0x100fe2000801003b */
[----:B------:R-:W-:Y:S01]  /*17b0*/  LOP3.LUT P1, RZ, R57, 0xff, RZ, 0xc0, !PT ;  /* 0x000000ff39ff7812 */ /* 0x000fe2000782c0ff */
[--C-:B------:R-:W-:Y:S01]  /*17c0*/  FFMA.FTZ R55, R47, UR4, R59.reuse ;  /* 0x000000042f377c23 */ /* 0x100fe2000801003b */
[C---:B------:R-:W-:Y:S01]  /*17d0*/  LOP3.LUT P0, RZ, R57.reuse, 0xff00, RZ, 0xc0, !PT ;  /* 0x0000ff0039ff7812 */ /* 0x040fe2000780c0ff */
[--C-:B------:R-:W-:Y:S01]  /*17e0*/  FFMA.FTZ R56, R46, UR4, R59.reuse ;  /* 0x000000042e387c23 */ /* 0x100fe2000801003b */
[C---:B------:R-:W-:Y:S01]  /*17f0*/  LOP3.LUT P4, RZ, R57.reuse, 0xff0000, RZ, 0xc0, !PT ;  /* 0x00ff000039ff7812 */ /* 0x040fe2000788c0ff */
[----:B------:R-:W-:Y:S01]  /*1800*/  FMUL.FTZ R118, R118, UR7 ;  /* 0x0000000776767c20 */ /* 0x000fe20008410000 */
[----:B------:R-:W-:Y:S01]  /*1810*/  ISETP.GE.U32.AND P6, PT, R57, 0x1000000, PT ;  /* 0x010000003900780c */ /* 0x000fe20003fc6070 */
[----:B------:R-:W-:Y:S01]  /*1820*/  FFMA.FTZ R57, R45, UR4, R59 ;  /* 0x000000042d397c23 */ /* 0x000fe2000801003b */
        /* <DEDUP_REMOVED lines=21> */
[----:B------:R-:W-:Y:S01]  /*1980*/  SEL R45, R45, RZ, P5 ;  /* 0x000000ff2d2d7207 */ /* 0x000fe20002800000 */
[----:B------:R-:W-:Y:S01]  /*1990*/  FMUL.FTZ R110, R110, UR7 ;  /* 0x000000076e6e7c20 */ /* 0x000fe20008410000 */
[----:B------:R-:W-:Y:S01]  /*19a0*/  SEL R46, R46, RZ, P3 ;  /* 0x000000ff2e2e7207 */ /* 0x000fe20001800000 */
[----:B------:R-:W-:Y:S01]  /*19b0*/  FMUL.FTZ R63, R63, UR7 ;  /* 0x000000073f3f7c20 */ /* 0x000fe20008410000 */
[----:B------:R-:W-:Y:S01]  /*19c0*/  SEL R47, R47, RZ, P2 ;  /* 0x000000ff2f2f7207 */ /* 0x000fe20001000000 */
[----:B------:R-:W-:Y:S01]  /*19d0*/  FMUL.FTZ R62, R62, UR7 ;  /* 0x000000073e3e7c20 */ /* 0x000fe20008410000 */
[----:B------:R-:W-:Y:S01]  /*19e0*/  SEL R48, R48, RZ, P1 ;  /* 0x000000ff30307207 */ /* 0x000fe20000800000 */
[----:B------:R-:W-:Y:S01]  /*19f0*/  FMUL.FTZ R55, R55, UR7 ;  /* 0x0000000737377c20 */ /* 0x000fe20008410000 */
[C---:B------:R-:W-:Y:S01]  /*1a00*/  LOP3.LUT P5, RZ, R61.reuse, 0xff, RZ, 0xc0, !PT ;  /* 0x000000ff3dff7812 */ /* 0x040fe200078ac0ff */
[----:B------:R-:W-:Y:S01]  /*1a10*/  FMUL.FTZ R54, R54, UR7 ;  /* 0x0000000736367c20 */ /* 0x000fe20008410000 */
[----:B------:R-:W-:Y:S01]  /*1a20*/  LOP3.LUT P3, RZ, R61, 0xff00, RZ, 0xc0, !PT ;  /* 0x0000ff003dff7812 */ /* 0x000fe2000786c0ff */
[----:B------:R-:W-:Y:S01]  /*1a30*/  FMUL.FTZ R60, R51, UR7 ;  /* 0x00000007333c7c20 */ /* 0x000fe20008410000 */
[----:B------:R-:W-:Y:S01]  /*1a40*/  LOP3.LUT P2, RZ, R61, 0xff0000, RZ, 0xc0, !PT ;  /* 0x00ff00003dff7812 */ /* 0x000fe2000784c0ff */
[----:B0-----:R-:W-:Y:S01]  /*1a50*/  IMAD.WIDE.U32 R56, R105, 0x10, R52 ;  /* 0x0000001069387825 */ /* 0x001fe200078e0034 */
[----:B------:R-:W-:-:S03]  /*1a60*/  ISETP.GE.U32.AND P1, PT, R61, 0x1000000, PT ;  /* 0x010000003d00780c */ /* 0x000fc60003f26070 */
[----:B------:R-:W-:Y:S01]  /*1a70*/  FMUL.FTZ R61, R50, UR7 ;  /* 0x00000007323d7c20 */ /* 0x000fe20008410000 */
[----:B------:R-:W-:Y:S01]  /*1a80*/  FMUL.FTZ R49, R110, UR10 ;  /* 0x0000000a6e317c20 */ /* 0x000fe20008410000 */
[----:B------:R-:W-:-:S04]  /*1a90*/  IMAD.WIDE.U32 R106, R106, 0x10, R52 ;  /* 0x000000106a6a7825 */ /* 0x000fc800078e0034 */
[----:B------:R-:W-:Y:S01]  /*1aa0*/  FMUL.FTZ R50, R63, UR10 ;  /* 0x0000000a3f327c20 */ /* 0x000fe20008410000 */
[----:B------:R-:W-:Y:S01]  /*1ab0*/  FMUL.FTZ R51, R62, UR10 ;  /* 0x0000000a3e337c20 */ /* 0x000fe20008410000 */
[--C-:B------:R-:W-:Y:S01]  /*1ac0*/  IMAD.WIDE.U32 R104, R104, 0x10, R52.reuse ;  /* 0x0000001068687825 */ /* 0x100fe200078e0034 */
[----:B------:R-:W-:Y:S01]  /*1ad0*/  SEL R49, R49, RZ, P0 ;  /* 0x000000ff31317207 */ /* 0x000fe20000000000 */
[----:B------:R0:W-:Y:S01]  /*1ae0*/  STG.E.128 desc[UR20][R106.64], R40 ;  /* 0x000000286a007986 */ /* 0x0001e2000c101d14 */
[----:B------:R-:W-:Y:S01]  /*1af0*/  SEL R50, R50, RZ, P4 ;  /* 0x000000ff32327207 */ /* 0x000fe20002000000 */
[----:B------:R-:W-:-:S04]  /*1b00*/  IMAD.WIDE.U32 R58, R103, 0x10, R52 ;  /* 0x00000010673a7825 */ /* 0x000fc800078e0034 */
[----:B------:R-:W-:Y:S01]  /*1b10*/  FMUL.FTZ R52, R55, UR10 ;  /* 0x0000000a37347c20 */ /* 0x000fe20008410000 */
[----:B------:R-:W-:Y:S01]  /*1b20*/  FMUL.FTZ R53, R54, UR10 ;  /* 0x0000000a36357c20 */ /* 0x000fe20008410000 */
[----:B------:R-:W-:Y:S01]  /*1b30*/  FMUL.FTZ R54, R60, UR10 ;  /* 0x0000000a3c367c20 */ /* 0x000fe20008410000 */
[----:B------:R-:W-:Y:S01]  /*1b40*/  FMUL.FTZ R55, R61, UR10 ;  /* 0x0000000a3d377c20 */ /* 0x000fe20008410000 */
[----:B------:R-:W-:Y:S01]  /*1b50*/  SEL R51, R51, RZ, P6 ;  /* 0x000000ff33337207 */ /* 0x000fe20003000000 */
[----:B------:R0:W-:Y:S01]  /*1b60*/  STG.E.128 desc[UR20][R56.64], R44 ;  /* 0x0000002c38007986 */ /* 0x0001e2000c101d14 */
[----:B------:R-:W-:Y:S02]  /*1b70*/  SEL R52, R52, RZ, P5 ;  /* 0x000000ff34347207 */ /* 0x000fe40002800000 */
[----:B------:R-:W-:Y:S01]  /*1b80*/  SEL R53, R53, RZ, P3 ;  /* 0x000000ff35357207 */ /* 0x000fe20001800000 */
[----:B------:R0:W-:Y:S01]  /*1b90*/  STG.E.128 desc[UR20][R104.64], R48 ;  /* 0x0000003068007986 */ /* 0x0001e2000c101d14 */
[----:B------:R-:W-:-:S02]  /*1ba0*/  SEL R54, R54, RZ, P2 ;  /* 0x000000ff36367207 */ /* 0x000fc40001000000 */
[----:B------:R-:W-:-:S05]  /*1bb0*/  SEL R55, R55, RZ, P1 ;  /* 0x000000ff37377207 */ /* 0x000fca0000800000 */
[----:B------:R0:W-:Y:S01]  /*1bc0*/  STG.E.128 desc[UR20][R58.64], R52 ;  /* 0x000000343a007986 */ /* 0x0001e2000c101d14 */
[----:B------:R-:W-:Y:S05]  /*1bd0*/  BRA `(.L_x_6782) ;  /* 0x0000001800087947 */ /* 0x000fea0003800000 */
.L_x_6781:
        /* <DEDUP_REMOVED lines=8> */
[----:B-----5:R-:W-:Y:S01]  /*1c60*/  FFMA.FTZ R36, R119, UR8, R20 ;  /* 0x0000000877247c23 */ /* 0x020fe20008010014 */
[----:B------:R-:W-:Y:S01]  /*1c70*/  FADD.FTZ R124, R124, -R121 ;  /* 0x800000797c7c7221 */ /* 0x000fe20000010000 */
[----:B------:R-:W-:Y:S01]  /*1c80*/  FADD.FTZ R53, R53, -R52 ;  /* 0x8000003435357221 */ /* 0x000fe20000010000 */
[----:B------:R-:W-:Y:S01]  /*1c90*/  LOP3.LUT P2, RZ, R55, 0xff, RZ, 0xc0, !PT ;  /* 0x000000ff37ff7812 */ /* 0x000fe2000784c0ff */
[----:B------:R-:W-:Y:S01]  /*1ca0*/  FMUL.FTZ R40, R36, UR7 ;  /* 0x0000000724287c20 */ /* 0x000fe20008410000 */
[----:B------:R-:W-:Y:S01]  /*1cb0*/  FFMA.FTZ R37, R120, UR8, R21 ;  /* 0x0000000878257c23 */ /* 0x000fe20008010015 */
[----:B------:R-:W-:Y:S01]  /*1cc0*/  FFMA.FTZ R38, R125, UR8, R22 ;  /* 0x000000087d267c23 */ /* 0x000fe20008010016 */
[----:B------:R-:W-:Y:S01]  /*1cd0*/  FFMA.FTZ R39, R124, UR8, R23 ;  /* 0x000000087c277c23 */ /* 0x000fe20008010017 */
[----:B------:R-:W-:Y:S01]  /*1ce0*/  FMUL.FTZ R40, R40, UR10 ;  /* 0x0000000a28287c20 */ /* 0x000fe20008410000 */
[----:B------:R-:W-:Y:S01]  /*1cf0*/  FFMA.FTZ R56, R53, UR8, R24 ;  /* 0x0000000835387c23 */ /* 0x000fe20008010018 */
[----:B------:R-:W0:Y:S01]  /*1d00*/  LDC.64 R64, c[0x0][0x478] ;  /* 0x00011e00ff407b82 */ /* 0x000e220000000a00 */
[----:B------:R-:W-:Y:S01]  /*1d10*/  FMUL.FTZ R41, R37, UR7 ;  /* 0x0000000725297c20 */ /* 0x000fe20008410000 */
[----:B------:R-:W-:Y:S01]  /*1d20*/  FMUL.FTZ R42, R38, UR7 ;  /* 0x00000007262a7c20 */ /* 0x000fe20008410000 */
[----:B------:R-:W-:Y:S01]  /*1d30*/  SEL R52, R40, RZ, P2 ;  /* 0x000000ff28347207 */ /* 0x000fe20001000000 */
[----:B------:R-:W-:Y:S01]  /*1d40*/  FMUL.FTZ R43, R39, UR7 ;  /* 0x00000007272b7c20 */ /* 0x000fe20008410000 */
[----:B------:R-:W-:Y:S01]  /*1d50*/  FMUL.FTZ R40, R56, UR7 ;  /* 0x0000000738287c20 */ /* 0x000fe20008410000 */
[--C-:B------:R-:W-:Y:S01]  /*1d60*/  FFMA.FTZ R67, R47, UR4, R59.reuse ;  /* 0x000000042f437c23 */ /* 0x100fe2000801003b */
[--C-:B------:R-:W-:Y:S01]  /*1d70*/  FFMA.FTZ R68, R46, UR4, R59.reuse ;  /* 0x000000042e447c23 */ /* 0x100fe2000801003b */
[--C-:B------:R-:W-:Y:S01]  /*1d80*/  FFMA.FTZ R118, R118, UR4, R59.reuse ;  /* 0x0000000476767c23 */ /* 0x100fe2000801003b */
[----:B------:R-:W1:Y:S01]  /*1d90*/  LDC.64 R46, c[0x0][0x468] ;  /* 0x00011a00ff2e7b82 */ /* 0x000e620000000a00 */
[--C-:B------:R-:W-:Y:S01]  /*1da0*/  FFMA.FTZ R116, R116, UR4, R59.reuse ;  /* 0x0000000474747c23 */ /* 0x100fe2000801003b */
[--C-:B------:R-:W-:Y:S01]  /*1db0*/  FFMA.FTZ R114, R114, UR4, R59.reuse ;  /* 0x0000000472727c23 */ /* 0x100fe2000801003b */
[--C-:B------:R-:W-:Y:S01]  /*1dc0*/  FFMA.FTZ R112, R112, UR4, R59.reuse ;  /* 0x0000000470707c23 */ /* 0x100fe2000801003b */
[----:B------:R-:W-:Y:S01]  /*1dd0*/  FMUL.FTZ R41, R41, UR10 ;  /* 0x0000000a29297c20 */ /* 0x000fe20008410000 */
        /* <DEDUP_REMOVED lines=9> */
[C---:B------:R-:W-:Y:S01]  /*1e70*/  LOP3.LUT P6, RZ, R54.reuse, 0xff, RZ, 0xc0, !PT ;  /* 0x000000ff36ff7812 */ /* 0x040fe200078cc0ff */
[----:B------:R-:W-:Y:S01]  /*1e80*/  FADD.FTZ R111, R111, -R112 ;  /* 0x800000706f6f7221 */ /* 0x000fe20000010000 */
[----:B------:R-:W-:Y:S01]  /*1e90*/  LOP3.LUT P5, RZ, R54, 0xff00, RZ, 0xc0, !PT ;  /* 0x0000ff0036ff7812 */ /* 0x000fe200078ac0ff */
[--C-:B------:R-:W-:Y:S01]  /*1ea0*/  FFMA.FTZ R110, R110, UR4, R59.reuse ;  /* 0x000000046e6e7c23 */ /* 0x100fe2000801003b */
[----:B------:R-:W-:Y:S01]  /*1eb0*/  LOP3.LUT P3, RZ, R54, 0xff0000, RZ, 0xc0, !PT ;  /* 0x00ff000036ff7812 */ /* 0x000fe2000786c0ff */
[--C-:B------:R-:W-:Y:S01]  /*1ec0*/  FFMA.FTZ R108, R108, UR4, R59.reuse ;  /* 0x000000046c6c7c23 */ /* 0x100fe2000801003b */
[----:B------:R-:W-:Y:S01]  /*1ed0*/  ISETP.GE.U32.AND P2, PT, R54, 0x1000000, PT ;  /* 0x010000003600780c */ /* 0x000fe20003f46070 */
[--C-:B------:R-:W-:Y:S01]  /*1ee0*/  FFMA.FTZ R109, R109, UR4, R59.reuse ;  /* 0x000000046d6d7c23 */ /* 0x100fe2000801003b */
[----:B------:R-:W-:Y:S01]  /*1ef0*/  SEL R53, R41, RZ, P1 ;  /* 0x000000ff29357207 */ /* 0x000fe20000800000 */
[--C-:B------:R-:W-:Y:S01]  /*1f00*/  FFMA.FTZ R66, R48, UR4, R59.reuse ;  /* 0x0000000430427c23 */ /* 0x100fe2000801003b */
[----:B------:R-:W-:Y:S01]  /*1f10*/  SEL R54, R42, RZ, P0 ;  /* 0x000000ff2a367207 */ /* 0x000fe20000000000 */
[----:B------:R-:W-:Y:S01]  /*1f20*/  FFMA.FTZ R45, R45, UR4, R59 ;  /* 0x000000042d2d7c23 */ /* 0x000fe2000801003b */
[----:B------:R-:W-:Y:S01]  /*1f30*/  SEL R55, R43, RZ, P4 ;  /* 0x000000ff2b377207 */ /* 0x000fe20002000000 */
[----:B------:R-:W-:Y:S01]  /*1f40*/  FFMA.FTZ R58, R115, UR8, R26 ;  /* 0x00000008733a7c23 */ /* 0x000fe2000801001a */
[----:B------:R-:W-:Y:S01]  /*1f50*/  SEL R40, R40, RZ, P6 ;  /* 0x000000ff28287207 */ /* 0x000fe20003000000 */
[----:B------:R-:W-:Y:S01]  /*1f60*/  FFMA.FTZ R59, R114, UR8, R27 ;  /* 0x00000008723b7c23 */ /* 0x000fe2000801001b */
[----:B------:R-:W-:Y:S01]  /*1f70*/  LOP3.LUT P1, RZ, R57, 0xff, RZ, 0xc0, !PT ;  /* 0x000000ff39ff7812 */ /* 0x000fe2000782c0ff */
[----:B------:R-:W-:Y:S01]  /*1f80*/  FFMA.FTZ R44, R111, UR8, R28 ;  /* 0x000000086f2c7c23 */ /* 0x000fe2000801001c */
[C---:B------:R-:W-:Y:S01]  /*1f90*/  LOP3.LUT P0, RZ, R57.reuse, 0xff00, RZ, 0xc0, !PT ;  /* 0x0000ff0039ff7812 */ /* 0x040fe2000780c0ff */
[----:B------:R-:W-:Y:S01]  /*1fa0*/  FMUL.FTZ R42, R58, UR7 ;  /* 0x000000073a2a7c20 */ /* 0x000fe20008410000 */
[----:B------:R-:W-:Y:S01]  /*1fb0*/  LOP3.LUT P4, RZ, R57, 0xff0000, RZ, 0xc0, !PT ;  /* 0x00ff000039ff7812 */ /* 0x000fe2000788c0ff */
[----:B------:R-:W-:Y:S01]  /*1fc0*/  FMUL.FTZ R43, R59, UR7 ;  /* 0x000000073b2b7c20 */ /* 0x000fe20008410000 */
[----:B------:R-:W-:Y:S01]  /*1fd0*/  ISETP.GE.U32.AND P6, PT, R57, 0x1000000, PT ;  /* 0x010000003900780c */ /* 0x000fe20003fc6070 */
[----:B------:R-:W-:Y:S01]  /*1fe0*/  FFMA.FTZ R57, R118, UR8, R25 ;  /* 0x0000000876397c23 */ /* 0x000fe20008010019 */
        /* <DEDUP_REMOVED lines=8> */
[----:B0-----:R-:W-:Y:S01]  /*2070*/  IMAD.WIDE.U32 R62, R106, 0x10, R64 ;  /* 0x000000106a3e7825 */ /* 0x001fe200078e0040 */
[----:B------:R-:W-:-:S03]  /*2080*/  SEL R42, R42, RZ, P3 ;  /* 0x000000ff2a2a7207 */ /* 0x000fc60001800000 */
[----:B------:R-:W-:Y:S01]  /*2090*/  FADD.FTZ R110, R107, -R110 ;  /* 0x8000006e6b6e7221 */ /* 0x000fe20000010000 */
[----:B------:R-:W-:Y:S01]  /*20a0*/  SEL R43, R43, RZ, P2 ;  /* 0x000000ff2b2b7207 */ /* 0x000fe20001000000 */
[----:B------:R-:W-:Y:S01]  /*20b0*/  FADD.FTZ R109, R60, -R67 ;  /* 0x800000433c6d7221 */ /* 0x000fe20000010000 */
[----:B------:R-:W-:Y:S01]  /*20c0*/  SEL R41, R41, RZ, P5 ;  /* 0x000000ff29297207 */ /* 0x000fe20002800000 */
[----:B------:R-:W-:Y:S01]  /*20d0*/  FADD.FTZ R108, R51, -R66 ;  /* 0x80000042336c7221 */ /* 0x000fe20000010000 */
[----:B------:R-:W-:Y:S01]  /*20e0*/  SEL R48, R48, RZ, P1 ;  /* 0x000000ff30307207 */ /* 0x000fe20000800000 */
[----:B------:R-:W-:Y:S01]  /*20f0*/  FADD.FTZ R111, R50, -R45 ;  /* 0x8000002d326f7221 */ /* 0x000fe20000010000 */
[----:B------:R-:W-:Y:S01]  /*2100*/  LOP3.LUT P5, RZ, R61, 0xff, RZ, 0xc0, !PT ;  /* 0x000000ff3dff7812 */ /* 0x000fe200078ac0ff */
[----:B------:R-:W-:Y:S01]  /*2110*/  FADD.FTZ R112, R49, -R68 ;  /* 0x8000004431707221 */ /* 0x000fe20000010000 */
[----:B------:R-:W-:Y:S01]  /*2120*/  LOP3.LUT P3, RZ, R61, 0xff00, RZ, 0xc0, !PT ;  /* 0x0000ff003dff7812 */ /* 0x000fe2000786c0ff */
[--C-:B------:R-:W-:Y:S01]  /*2130*/  IMAD.WIDE.U32 R50, R105, 0x10, R64.reuse ;  /* 0x0000001069327825 */ /* 0x100fe200078e0040 */
[C---:B------:R-:W-:Y:S01]  /*2140*/  LOP3.LUT P2, RZ, R61.reuse, 0xff0000, RZ, 0xc0, !PT ;  /* 0x00ff00003dff7812 */ /* 0x040fe2000784c0ff */
[----:B------:R0:W-:Y:S01]  /*2150*/  STG.E.128 desc[UR20][R62.64], R36 ;  /* 0x000000243e007986 */ /* 0x0001e2000c101d14 */
[----:B------:R-:W-:Y:S01]  /*2160*/  ISETP.GE.U32.AND P1, PT, R61, 0x1000000, PT ;  /* 0x010000003d00780c */ /* 0x000fe20003f26070 */
[----:B------:R-:W-:-:S04]  /*2170*/  IMAD.WIDE.U32 R60, R104, 0x10, R64 ;  /* 0x00000010683c7825 */ /* 0x000fc800078e0040 */
[----:B------:R-:W-:Y:S01]  /*2180*/  FFMA.FTZ R45, R110, UR8, R29 ;  /* 0x000000086e2d7c23 */ /* 0x000fe2000801001d */
[----:B-1----:R-:W-:-:S04]  /*2190*/  IMAD.WIDE.U32 R106, R106, 0x10, R46 ;  /* 0x000000106a6a7825 */ /* 0x002fc800078e002e */
[----:B------:R-:W-:Y:S01]  /*21a0*/  FMUL.FTZ R49, R45, UR7 ;  /* 0x000000072d317c20 */ /* 0x000fe20008410000 */
[--C-:B------:R-:W-:Y:S01]  /*21b0*/  IMAD.WIDE.U32 R66, R105, 0x10, R46.reuse ;  /* 0x0000001069427825 */ /* 0x100fe200078e002e */
[----:B------:R1:W-:Y:S03]  /*21c0*/  STG.E.128 desc[UR20][R106.64], R52 ;  /* 0x000000346a007986 */ /* 0x0003e6000c101d14 */
[----:B------:R-:W-:Y:S01]  /*21d0*/  FMUL.FTZ R49, R49, UR10 ;  /* 0x0000000a31317c20 */ /* 0x000fe20008410000 */
[--C-:B------:R-:W-:Y:S01]  /*21e0*/  IMAD.WIDE.U32 R104, R104, 0x10, R46.reuse ;  /* 0x0000001068687825 */ /* 0x100fe200078e002e */
[----:B------:R2:W-:Y:S03]  /*21f0*/  STG.E.128 desc[UR20][R50.64], R56 ;  /* 0x0000003832007986 */ /* 0x0005e6000c101d14 */
[----:B------:R-:W-:Y:S01]  /*2200*/  SEL R49, R49, RZ, P0 ;  /* 0x000000ff31317207 */ /* 0x000fe20000000000 */
[----:B------:R-:W-:-:S04]  /*2210*/  IMAD.WIDE.U32 R68, R103, 0x10, R46 ;  /* 0x0000001067447825 */ /* 0x000fc800078e002e */
[----:B------:R-:W-:Y:S01]  /*2220*/  FFMA.FTZ R47, R70, UR8, R31 ;  /* 0x00000008462f7c23 */ /* 0x000fe2000801001f */
[----:B0-----:R-:W-:Y:S01]  /*2230*/  FFMA.FTZ R36, R109, UR8, R32 ;  /* 0x000000086d247c23 */ /* 0x001fe20008010020 */
[----:B------:R-:W-:Y:S01]  /*2240*/  FFMA.FTZ R46, R71, UR8, R30 ;  /* 0x00000008472e7c23 */ /* 0x000fe2000801001e */
[----:B------:R-:W-:Y:S01]  /*2250*/  FFMA.FTZ R37, R108, UR8, R33 ;  /* 0x000000086c257c23 */ /* 0x000fe20008010021 */
[----:B------:R-:W-:Y:S01]  /*2260*/  FFMA.FTZ R38, R111, UR8, R34 ;  /* 0x000000086f267c23 */ /* 0x000fe20008010022 */
[----:B------:R-:W-:Y:S01]  /*2270*/  FFMA.FTZ R39, R112, UR8, R35 ;  /* 0x0000000870277c23 */ /* 0x000fe20008010023 */
[----:B------:R-:W-:Y:S01]  /*2280*/  FMUL.FTZ R62, R46, UR7 ;  /* 0x000000072e3e7c20 */ /* 0x000fe20008410000 */
[----:B------:R-:W-:Y:S01]  /*2290*/  IMAD.WIDE.U32 R64, R103, 0x10, R64 ;  /* 0x0000001067407825 */ /* 0x000fe200078e0040 */
[----:B------:R3:W-:Y:S03]  /*22a0*/  STG.E.128 desc[UR20][R66.64], R40 ;  /* 0x0000002842007986 */ /* 0x0007e6000c101d14 */
[----:B-1----:R-:W-:Y:S01]  /*22b0*/  FMUL.FTZ R52, R47, UR7 ;  /* 0x000000072f347c20 */ /* 0x002fe20008410000 */
[----:B------:R-:W-:Y:S01]  /*22c0*/  FMUL.FTZ R53, R36, UR7 ;  /* 0x0000000724357c20 */ /* 0x000fe20008410000 */
[----:B------:R-:W-:Y:S01]  /*22d0*/  FMUL.FTZ R54, R37, UR7 ;  /* 0x0000000725367c20 */ /* 0x000fe20008410000 */
[----:B------:R-:W-:Y:S01]  /*22e0*/  FMUL.FTZ R55, R38, UR7 ;  /* 0x0000000726377c20 */ /* 0x000fe20008410000 */
[----:B--2---:R-:W-:Y:S01]  /*22f0*/  FMUL.FTZ R56, R39, UR7 ;  /* 0x0000000727387c20 */ /* 0x004fe20008410000 */
[----:B------:R-:W-:Y:S01]  /*2300*/  FMUL.FTZ R51, R52, UR10 ;  /* 0x0000000a34337c20 */ /* 0x000fe20008410000 */
[----:B------:R-:W-:Y:S01]  /*2310*/  FMUL.FTZ R52, R53, UR10 ;  /* 0x0000000a35347c20 */ /* 0x000fe20008410000 */
[----:B------:R-:W-:Y:S01]  /*2320*/  FMUL.FTZ R50, R62, UR10 ;  /* 0x0000000a3e327c20 */ /* 0x000fe20008410000 */
[----:B------:R-:W-:Y:S01]  /*2330*/  FMUL.FTZ R53, R54, UR10 ;  /* 0x0000000a36357c20 */ /* 0x000fe20008410000 */
[----:B------:R-:W-:Y:S01]  /*2340*/  FMUL.FTZ R54, R55, UR10 ;  /* 0x0000000a37367c20 */ /* 0x000fe20008410000 */
[----:B------:R-:W-:Y:S01]  /*2350*/  FMUL.FTZ R55, R56, UR10 ;  /* 0x0000000a38377c20 */ /* 0x000fe20008410000 */
[----:B------:R-:W-:Y:S01]  /*2360*/  SEL R51, R51, RZ, P6 ;  /* 0x000000ff33337207 */ /* 0x000fe20003000000 */
[----:B------:R3:W-:Y:S01]  /*2370*/  STG.E.128 desc[UR20][R60.64], R44 ;  /* 0x0000002c3c007986 */ /* 0x0007e2000c101d14 */
[----:B------:R-:W-:-:S02]  /*2380*/  SEL R50, R50, RZ, P4 ;  /* 0x000000ff32327207 */ /* 0x000fc40002000000 */
[----:B------:R-:W-:Y:S02]  /*2390*/  SEL R52, R52, RZ, P5 ;  /* 0x000000ff34347207 */ /* 0x000fe40002800000 */
[----:B------:R-:W-:Y:S01]  /*23a0*/  SEL R53, R53, RZ, P3 ;  /* 0x000000ff35357207 */ /* 0x000fe20001800000 */
[----:B------:R3:W-:Y:S01]  /*23b0*/  STG.E.128 desc[UR20][R104.64], R48 ;  /* 0x0000003068007986 */ /* 0x0007e2000c101d14 */
[----:B------:R-:W-:Y:S02]  /*23c0*/  SEL R54, R54, RZ, P2 ;  /* 0x000000ff36367207 */ /* 0x000fe40001000000 */
[----:B------:R-:W-:Y:S01]  /*23d0*/  SEL R55, R55, RZ, P1 ;  /* 0x000000ff37377207 */ /* 0x000fe20000800000 */
[----:B------:R3:W-:Y:S04]  /*23e0*/  STG.E.128 desc[UR20][R64.64], R36 ;  /* 0x0000002440007986 */ /* 0x0007e8000c101d14 */
[----:B------:R3:W-:Y:S01]  /*23f0*/  STG.E.128 desc[UR20][R68.64], R52 ;  /* 0x0000003444007986 */ /* 0x0007e2000c101d14 */
[----:B------:R-:W-:Y:S05]  /*2400*/  BRA `(.L_x_6782) ;  /* 0x0000000c00fc7947 */ /* 0x000fea0003800000 */
.L_x_6780:
        /* <DEDUP_REMOVED lines=23> */
[----:B-----5:R-:W-:-:S02]  /*2580*/  LOP3.LUT P1, RZ, R55, 0xff, RZ, 0xc0, !PT ;  /* 0x000000ff37ff7812 */ /* 0x020fc4000782c0ff */
[C---:B------:R-:W-:Y:S02]  /*2590*/  LOP3.LUT P2, RZ, R55.reuse, 0xff00, RZ, 0xc0, !PT ;  /* 0x0000ff0037ff7812 */ /* 0x040fe4000784c0ff */
[C---:B------:R-:W-:Y:S02]  /*25a0*/  LOP3.LUT P3, RZ, R55.reuse, 0xff0000, RZ, 0xc0, !PT ;  /* 0x00ff000037ff7812 */ /* 0x040fe4000786c0ff */
[----:B------:R-:W-:Y:S02]  /*25b0*/  ISETP.GE.U32.AND P4, PT, R55, 0x1000000, PT ;  /* 0x010000003700780c */ /* 0x000fe40003f86070 */
[----:B------:R-:W-:Y:S02]  /*25c0*/  SEL R40, R40, RZ, P1 ;  /* 0x000000ff28287207 */ /* 0x000fe40000800000 */
[----:B------:R-:W-:Y:S02]  /*25d0*/  SEL R41, R41, RZ, P2 ;  /* 0x000000ff29297207 */ /* 0x000fe40001000000 */
[----:B------:R-:W-:-:S02]  /*25e0*/  SEL R42, R42, RZ, P3 ;  /* 0x000000ff2a2a7207 */ /* 0x000fc40001800000 */
[----:B------:R-:W-:Y:S01]  /*25f0*/  SEL R43, R43, RZ, P4 ;  /* 0x000000ff2b2b7207 */ /* 0x000fe20002000000 */
[----:B------:R-:W-:Y:S06]  /*2600*/  BRA `(.L_x_6784) ;  /* 0x0000000000707947 */ /* 0x000fec0003800000 */
.L_x_6783:
        /* <DEDUP_REMOVED lines=27> */
[----:B------:R-:W-:-:S07]  /*27c0*/  SEL R43, R43, RZ, P4 ;  /* 0x000000ff2b2b7207 */ /* 0x000fce0002000000 */
.L_x_6784:
[----:B------:R-:W0:Y:S08]  /*27d0*/  @P0 LDC.64 R66, c[0x0][0x478] ;  /* 0x00011e00ff420b82 */ /* 0x000e300000000a00 */
[----:B------:R-:W1:Y:S01]  /*27e0*/  LDC.64 R64, c[0x0][0x468] ;  /* 0x00011a00ff407b82 */ /* 0x000e620000000a00 */
[----:B0-----:R-:W-:-:S05]  /*27f0*/  @P0 IMAD.WIDE.U32 R66, R106, 0x10, R66 ;  /* 0x000000106a420825 */ /* 0x001fca00078e0042 */
[----:B------:R0:W-:Y:S01]  /*2800*/  @P0 STG.E.128 desc[UR20][R66.64], R36 ;  /* 0x0000002442000986 */ /* 0x0001e2000c101d14 */
[----:B-1----:R-:W-:-:S05]  /*2810*/  IMAD.WIDE.U32 R68, R106, 0x10, R64 ;  /* 0x000000106a447825 */ /* 0x002fca00078e0040 */
[----:B------:R0:W-:Y:S01]  /*2820*/  STG.E.128 desc[UR20][R68.64], R40 ;  /* 0x0000002844007986 */ /* 0x0001e2000c101d14 */
        /* <DEDUP_REMOVED lines=9> */
[----:B0-----:R-:W-:Y:S01]  /*28c0*/  FMUL.FTZ R36, R52, UR8 ;  /* 0x0000000834247c20 */ /* 0x001fe20008410000 */
        /* <DEDUP_REMOVED lines=11> */
[----:B------:R-:W-:-:S02]  /*2980*/  LOP3.LUT P1, RZ, R54, 0xff, RZ, 0xc0, !PT ;  /* 0x000000ff36ff7812 */ /* 0x000fc4000782c0ff */
        /* <DEDUP_REMOVED lines=8> */
.L_x_6785:
        /* <DEDUP_REMOVED lines=24> */
[----:B0-----:R-:W-:Y:S02]  /*2b90*/  SEL R40, R52, RZ, P1 ;  /* 0x000000ff34287207 */ /* 0x001fe40000800000 */
[----:B------:R-:W-:Y:S02]  /*2ba0*/  SEL R41, R118, RZ, P2 ;  /* 0x000000ff76297207 */ /* 0x000fe40001000000 */
[----:B------:R-:W-:-:S02]  /*2bb0*/  SEL R42, R116, RZ, P3 ;  /* 0x000000ff742a7207 */ /* 0x000fc40001800000 */
[----:B------:R-:W-:-:S07]  /*2bc0*/  SEL R43, R114, RZ, P4 ;  /* 0x000000ff722b7207 */ /* 0x000fce0002000000 */
.L_x_6786:
[----:B------:R-:W0:Y:S01]  /*2bd0*/  @P0 LDC.64 R52, c[0x0][0x478] ;  /* 0x00011e00ff340b82 */ /* 0x000e220000000a00 */
[----:B------:R-:W-:-:S04]  /*2be0*/  IMAD.WIDE.U32 R54, R105, 0x10, R64 ;  /* 0x0000001069367825 */ /* 0x000fc800078e0040 */
[----:B0-----:R-:W-:-:S05]  /*2bf0*/  @P0 IMAD.WIDE.U32 R52, R105, 0x10, R52 ;  /* 0x0000001069340825 */ /* 0x001fca00078e0034 */
[----:B------:R0:W-:Y:S04]  /*2c00*/  @P0 STG.E.128 desc[UR20][R52.64], R36 ;  /* 0x0000002434000986 */ /* 0x0001e8000c101d14 */
        /* <DEDUP_REMOVED lines=31> */
.L_x_6787:
        /* <DEDUP_REMOVED lines=28> */
.L_x_6788:
[----:B------:R-:W0:Y:S02]  /*2fc0*/  @P0 LDC.64 R52, c[0x0][0x478] ;  /* 0x00011e00ff340b82 */ /* 0x000e240000000a00 */
[----:B0-----:R-:W-:-:S04]  /*2fd0*/  @P0 IMAD.WIDE.U32 R52, R104, 0x10, R52 ;  /* 0x0000001068340825 */ /* 0x001fc800078e0034 */
[----:B------:R-:W-:Y:S01]  /*2fe0*/  IMAD.WIDE.U32 R104, R104, 0x10, R64 ;  /* 0x0000001068687825 */ /* 0x000fe200078e0040 */
        /* <DEDUP_REMOVED lines=32> */
.L_x_6789:
        /* <DEDUP_REMOVED lines=28> */
.L_x_6790:
[----:B------:R-:W0:Y:S01]  /*33b0*/  @P0 LDC.64 R44, c[0x0][0x478] ;  /* 0x00011e00ff2c0b82 */ /* 0x000e220000000a00 */
[----:B------:R-:W-:-:S04]  /*33c0*/  IMAD.WIDE.U32 R64, R103, 0x10, R64 ;  /* 0x0000001067407825 */ /* 0x000fc800078e0040 */
[----:B0-----:R-:W-:-:S05]  /*33d0*/  @P0 IMAD.WIDE.U32 R44, R103, 0x10, R44 ;  /* 0x00000010672c0825 */ /* 0x001fca00078e002c */
[----:B------:R1:W-:Y:S04]  /*33e0*/  @P0 STG.E.128 desc[UR20][R44.64], R36 ;  /* 0x000000242c000986 */ /* 0x0003e8000c101d14 */
[----:B------:R1:W-:Y:S02]  /*33f0*/  STG.E.128 desc[UR20][R64.64], R40 ;  /* 0x0000002840007986 */ /* 0x0003e4000c101d14 */
.L_x_6782:
        /* <DEDUP_REMOVED lines=14> */
[----:B-1-3--:R-:W-:Y:S02]  /*34e0*/  MOV R37, R8 ;  /* 0x0000000800257202 */ /* 0x00afe40000000f00 */
        /* <DEDUP_REMOVED lines=21> */
.L_x_6779:
[----:B------:R-:W1:Y:S08]  /*3640*/  LDC R3, c[0x0][0x388] ;  /* 0x0000e200ff037b82 */ /* 0x000e700000000800 */
[----:B------:R-:W3:Y:S08]  /*3650*/  LDC.64 R4, c[0x0][0x440] ;  /* 0x00011000ff047b82 */ /* 0x000ef00000000a00 */
[----:B------:R-:W4:Y:S01]  /*3660*/  LDC.64 R6, c[0x0][0x448] ;  /* 0x00011200ff067b82 */ /* 0x000f220000000a00 */
[----:B-1----:R-:W-:-:S05]  /*3670*/  IMAD R3, R3, UR9, RZ ;  /* 0x0000000903037c24 */ /* 0x002fca000f8e02ff */
[----:B0-----:R-:W-:-:S05]  /*3680*/  LEA.HI R41, R3, R2, RZ, 0x1e ;  /* 0x0000000203297211 */ /* 0x001fca00078ff0ff */
[----:B---3--:R-:W-:-:S05]  /*3690*/  IMAD.WIDE.U32 R2, R41, 0x10, R4 ;  /* 0x0000001029027825 */ /* 0x008fca00078e0004 */
[----:B--2---:R-:W-:Y:S01]  /*36a0*/  STG.E.128 desc[UR20][R2.64], R24 ;  /* 0x0000001802007986 */ /* 0x004fe2000c101d14 */
[----:B----4-:R-:W-:-:S05]  /*36b0*/  IMAD.WIDE.U32 R4, R41, 0x10, R6 ;  /* 0x0000001029047825 */ /* 0x010fca00078e0006 */
        /* <DEDUP_REMOVED lines=8> */
.L_x_6792:
        /* <DEDUP_REMOVED lines=12> */
.L_x_8135:


//--------------------- .text._ZN10layer_norm22ln_bwd_finalize_kernelINS_22Kernel_traits_finalizeILj2048E6__halfffffjLb0ELj1024ELj4ENS_18Kernel_traits_baseILj2048ES2_ffffjLj1024EEEEELb0ELb0EEEvNS_9BwdParamsE --------------------------
	.section	.text._ZN10layer_norm22ln_bwd_finalize_kernelINS_22Kernel_traits_finalizeILj2048E6__halfffffjLb0ELj1024ELj4ENS_18Kernel_traits_baseILj2048ES2_ffffjLj1024EEEEELb0ELb0EEEvNS_9BwdParamsE,"ax",@progbits
	.align	128
        .global         _ZN10layer_norm22ln_bwd_finalize_kernelINS_22Kernel_traits_finalizeILj2048E6__halfffffjLb0ELj1024ELj4ENS_18Kernel_traits_baseILj2048ES2_ffffjLj1024EEEEELb0ELb0EEEvNS_9BwdParamsE
        .type           _ZN10layer_norm22ln_bwd_finalize_kernelINS_22Kernel_traits_finalizeILj2048E6__halfffffjLb0ELj1024ELj4ENS_18Kernel_traits_baseILj2048ES2_ffffjLj1024EEEEELb0ELb0EEEvNS_9BwdParamsE,@function
        .size           _ZN10layer_norm22ln_bwd_finalize_kernelINS_22Kernel_traits_finalizeILj2048E6__halfffffjLb0ELj1024ELj4ENS_18Kernel_traits_baseILj2048ES2_ffffjLj1024EEEEELb0ELb0EEEvNS_9BwdParamsE,(.L_x_8136 - _ZN10layer_norm22ln_bwd_finalize_kernelINS_22Kernel_traits_finalizeILj2048E6__halfffffjLb0ELj1024ELj4ENS_18Kernel_traits_baseILj2048ES2_ffffjLj1024EEEEELb0ELb0EEEvNS_9BwdParamsE)
        .other          _ZN10layer_norm22ln_bwd_finalize_kernelINS_22Kernel_traits_finalizeILj2048E6__halfffffjLb0ELj1024ELj4ENS_18Kernel_traits_baseILj2048ES2_ffffjLj1024EEEEELb0ELb0EEEvNS_9BwdParamsE,@"STO_CUDA_ENTRY STV_DEFAULT"
_ZN10layer_norm22ln_bwd_finalize_kernelINS_22Kernel_traits_finalizeILj2048E6__halfffffjLb0ELj1024ELj4ENS_18Kernel_traits_baseILj2048ES2_ffffjLj1024EEEEELb0ELb0EEEvNS_9BwdParamsE:
.text._ZN10layer_norm22ln_bwd_finalize_kernelINS_22Kernel_traits_finalizeILj2048E6__halfffffjLb0ELj1024ELj4ENS_18Kernel_traits_baseILj2048ES2_ffffjLj1024EEEEELb0ELb0EEEvNS_9BwdParamsE:
        /* <DEDUP_REMOVED lines=82> */
.L_x_6797:
        /* <DEDUP_REMOVED lines=118> */
.L_x_6796:
[----:B------:R-:W-:Y:S05]  /*0c80*/  BSYNC.RECONVERGENT B1 ;  /* 0x0000000000017941 */ /* 0x000fea0003800200 */
.L_x_6795:
        /* <DEDUP_REMOVED lines=75> */
.L_x_6799:
[----:B------:R-:W-:Y:S05]  /*1140*/  BSYNC.RECONVERGENT B1 ;  /* 0x0000000000017941 */ /* 0x000fea0003800200 */
.L_x_6798:
        /* <DEDUP_REMOVED lines=37> */
.L_x_6801:
[----:B------:R-:W-:Y:S05]  /*13a0*/  BSYNC.RECONVERGENT B1 ;  /* 0x0000000000017941 */ /* 0x000fea0003800200 */
.L_x_6800:
[----:B------:R-:W-:Y:S05]  /*13b0*/  @!P1 BRA `(.L_x_6794) ;  /* 0x0000000000409947 */ /* 0x000fea0003800000 */
[----:B------:R-:W0:Y:S01]  /*13c0*/  LDC.64 R10, c[0x0][0x440] ;  /* 0x00011000ff0a7b82 */ /* 0x000e220000000a00 */
[----:B------:R-:W-:Y:S01]  /*13d0*/  IMAD R59, R0, R56, R59 ;  /* 0x00000038003b7224 */ /* 0x000fe200078e023b */
[----:B------:R-:W-:Y:S02]  /*13e0*/  LOP3.LUT R8, R8, 0x1f, RZ, 0xc0, !PT ;  /* 0x0000001f08087812 */ /* 0x000fe400078ec0ff */
[----:B------:R-:W-:Y:S02]  /*13f0*/  IADD3 R9, PT, PT, -R9, RZ, RZ ;  /* 0x000000ff09097210 */ /* 0x000fe40007ffe1ff */
[----:B------:R-:W-:Y:S02]  /*1400*/  IADD3 R59, PT, PT, R8, R59, RZ ;  /* 0x0000003b083b7210 */ /* 0x000fe40007ffe0ff */
[----:B------:R-:W1:Y:S05]  /*1410*/  LDC.64 R12, c[0x0][0x448] ;  /* 0x00011200ff0c7b82 */ /* 0x000e6a0000000a00 */
.L_x_6802:
        /* <DEDUP_REMOVED lines=10> */
.L_x_6794:
[----:B------:R-:W-:Y:S05]  /*14c0*/  BSYNC.RECONVERGENT B0 ;  /* 0x0000000000007941 */ /* 0x000fea0003800200 */
.L_x_6793:
        /* <DEDUP_REMOVED lines=59> */
.L_x_6803:
        /* <DEDUP_REMOVED lines=16> */
.L_x_8136:


//--------------------- .text._ZN10layer_norm13ln_bwd_kernelINS_13Kernel_traitsI6__halfffffjLj2048ELj1ELj1ELj4ELj16ENS_18Kernel_traits_baseILj2048ES2_ffffjLj128EEEEELb1ELb0ELb1ELb0EEEvNS_9BwdParamsE --------------------------
	.section	.text._ZN10layer_norm13ln_bwd_kernelINS_13Kernel_traitsI6__halfffffjLj2048ELj1ELj1ELj4ELj16ENS_18Kernel_traits_baseILj2048ES2_ffffjLj128EEEEELb1ELb0ELb1ELb0EEEvNS_9BwdParamsE,"ax",@progbits
	.align	128
        .global         _ZN10layer_norm13ln_bwd_kernelINS_13Kernel_traitsI6__halfffffjLj2048ELj1ELj1ELj4ELj16ENS_18Kernel_traits_baseILj2048ES2_ffffjLj128EEEEELb1ELb0ELb1ELb0EEEvNS_9BwdParamsE
        .type           _ZN10layer_norm13ln_bwd_kernelINS_13Kernel_traitsI6__halfffffjLj2048ELj1ELj1ELj4ELj16ENS_18Kernel_traits_baseILj2048ES2_ffffjLj128EEEEELb1ELb0ELb1ELb0EEEvNS_9BwdParamsE,@function
        .size           _ZN10layer_norm13ln_bwd_kernelINS_13Kernel_traitsI6__halfffffjLj2048ELj1ELj1ELj4ELj16ENS_18Kernel_traits_baseILj2048ES2_ffffjLj128EEEEELb1ELb0ELb1ELb0EEEvNS_9BwdParamsE,(.L_x_8137 - _ZN10layer_norm13ln_bwd_kernelINS_13Kernel_traitsI6__halfffffjLj2048ELj1ELj1ELj4ELj16ENS_18Kernel_traits_baseILj2048ES2_ffffjLj128EEEEELb1ELb0ELb1ELb0EEEvNS_9BwdParamsE)
        .other          _ZN10layer_norm13ln_bwd_kernelINS_13Kernel_traitsI6__halfffffjLj2048ELj1ELj1ELj4ELj16ENS_18Kernel_traits_baseILj2048ES2_ffffjLj128EEEEELb1ELb0ELb1ELb0EEEvNS_9BwdParamsE,@"STO_CUDA_ENTRY STV_DEFAULT"
_ZN10layer_norm13ln_bwd_kernelINS_13Kernel_traitsI6__halfffffjLj2048ELj1ELj1ELj4ELj16ENS_18Kernel_traits_baseILj2048ES2_ffffjLj128EEEEELb1ELb0ELb1ELb0EEEvNS_9BwdParamsE:
.text._ZN10layer_norm13ln_bwd_kernelINS_13Kernel_traitsI6__halfffffjLj2048ELj1ELj1ELj4ELj16ENS_18Kernel_traits_baseILj2048ES2_ffffjLj128EEEEELb1ELb0ELb1ELb0EEEvNS_9BwdParamsE:
        /* <DEDUP_REMOVED lines=16> */
[----:B------:R-:W1:Y:S08]  /*0100*/  @P5 LDC.64 R2, c[0x0][0x3d0] ;  /* 0x0000f400ff025b82 */ /* 0x000e700000000a00 */
[----:B------:R-:W3:Y:S08]  /*0110*/  @P4 LDC.64 R12, c[0x0][0x3d0] ;  /* 0x0000f400ff0c4b82 */ /* 0x000ef00000000a00 */
[----:B------:R-:W4:Y:S08]  /*0120*/  @P3 LDC.64 R16, c[0x0][0x3d0] ;  /* 0x0000f400ff103b82 */ /* 0x000f300000000a00 */
[----:B------:R-:W4:Y:S01]  /*0130*/  @P2 LDC.64 R18, c[0x0][0x3d0] ;  /* 0x0000f400ff122b82 */ /* 0x000f220000000a00 */
[C---:B-1----:R-:W-:Y:S01]  /*0140*/  @P5 IMAD.WIDE.U32 R2, R21.reuse, 0x8, R2 ;  /* 0x0000000815025825 */ /* 0x042fe200078e0002 */
[----:B------:R-:W-:-:S04]  /*0150*/  @P5 LOP3.LUT R21, R21, 0x80, RZ, 0xfc, !PT ;  /* 0x0000008015155812 */ /* 0x000fc800078efcff */
[----:B--2---:R-:W5:Y:S01]  /*0160*/  @P5 LDG.E.64 R4, desc[UR10][R2.64] ;  /* 0x0000000a02045981 */ /* 0x004f62000c1e1b00 */
[C---:B---3--:R-:W-:Y:S01]  /*0170*/  @P4 IMAD.WIDE.U32 R22, R21.reuse, 0x8, R12 ;  /* 0x0000000815164825 */ /* 0x048fe200078e000c */
[----:B------:R-:W-:Y:S01]  /*0180*/  @P4 IADD3 R21, PT, PT, R21, 0x80, RZ ;  /* 0x0000008015154810 */ /* 0x000fe20007ffe0ff */
[----:B0-----:R-:W-:Y:S01]  /*0190*/  UISETP.GE.AND UP0, UPT, UR9, UR4, UPT ;  /* 0x000000040900728c */ /* 0x001fe2000bf06270 */
[----:B------:R-:W-:Y:S02]  /*01a0*/  CS2R R26, SRZ ;  /* 0x00000000001a7805 */ /* 0x000fe4000001ff00 */
[----:B------:R-:W-:Y:S01]  /*01b0*/  CS2R R28, SRZ ;  /* 0x00000000001c7805 */ /* 0x000fe2000001ff00 */
[----:B------:R0:W5:Y:S01]  /*01c0*/  @P4 LDG.E.64 R8, desc[UR10][R22.64] ;  /* 0x0000000a16084981 */ /* 0x000162000c1e1b00 */
[C---:B----4-:R-:W-:Y:S01]  /*01d0*/  @P3 IMAD.WIDE.U32 R24, R21.reuse, 0x8, R16 ;  /* 0x0000000815183825 */ /* 0x050fe200078e0010 */
[----:B------:R-:W-:Y:S02]  /*01e0*/  @P3 IADD3 R21, PT, PT, R21, 0x80, RZ ;  /* 0x0000008015153810 */ /* 0x000fe40007ffe0ff */
[----:B------:R-:W-:-:S02]  /*01f0*/  CS2R R16, SRZ ;  /* 0x0000000000107805 */ /* 0x000fc4000001ff00 */
[----:B------:R-:W-:Y:S02]  /*0200*/  CS2R R30, SRZ ;  /* 0x00000000001e7805 */ /* 0x000fe4000001ff00 */
[----:B------:R-:W-:Y:S01]  /*0210*/  CS2R R32, SRZ ;  /* 0x0000000000207805 */ /* 0x000fe2000001ff00 */
[----:B------:R1:W5:Y:S01]  /*0220*/  @P3 LDG.E.64 R10, desc[UR10][R24.64] ;  /* 0x0000000a180a3981 */ /* 0x000362000c1e1b00 */
[----:B------:R-:W-:-:S05]  /*0230*/  @P2 IMAD.WIDE.U32 R12, R21, 0x8, R18 ;  /* 0x00000008150c2825 */ /* 0x000fca00078e0012 */
[----:B------:R2:W5:Y:S01]  /*0240*/  @P2 LDG.E.64 R14, desc[UR10][R12.64] ;  /* 0x0000000a0c0e2981 */ /* 0x000562000c1e1b00 */
[----:B------:R-:W-:Y:S02]  /*0250*/  CS2R R18, SRZ ;  /* 0x0000000000127805 */ /* 0x000fe4000001ff00 */
[----:B------:R-:W-:Y:S02]  /*0260*/  CS2R R20, SRZ ;  /* 0x0000000000147805 */ /* 0x000fe4000001ff00 */
[----:B0-----:R-:W-:Y:S02]  /*0270*/  CS2R R22, SRZ ;  /* 0x0000000000167805 */ /* 0x001fe4000001ff00 */
[----:B-1----:R-:W-:Y:S02]  /*0280*/  CS2R R24, SRZ ;  /* 0x0000000000187805 */ /* 0x002fe4000001ff00 */
[----:B------:R-:W-:Y:S02]  /*0290*/  CS2R R34, SRZ ;  /* 0x0000000000227805 */ /* 0x000fe4000001ff00 */
[----:B------:R-:W-:-:S02]  /*02a0*/  CS2R R36, SRZ ;  /* 0x0000000000247805 */ /* 0x000fc4000001ff00 */
[----:B------:R-:W-:Y:S02]  /*02b0*/  CS2R R38, SRZ ;  /* 0x0000000000267805 */ /* 0x000fe4000001ff00 */
[----:B------:R-:W-:Y:S02]  /*02c0*/  CS2R R40, SRZ ;  /* 0x0000000000287805 */ /* 0x000fe4000001ff00 */
[----:B------:R-:W-:Y:S02]  /*02d0*/  CS2R R42, SRZ ;  /* 0x00000000002a7805 */ /* 0x000fe4000001ff00 */
[----:B------:R-:W-:Y:S02]  /*02e0*/  CS2R R44, SRZ ;  /* 0x00000000002c7805 */ /* 0x000fe4000001ff00 */
[----:B------:R-:W-:Y:S01]  /*02f0*/  CS2R R46, SRZ ;  /* 0x00000000002e7805 */ /* 0x000fe2000001ff00 */
[----:B--2---:R-:W-:Y:S06]  /*0300*/  BRA.U UP0, `(.L_x_6804) ;  /* 0x0000005100407547 */ /* 0x004fec000b800000 */
        /* <DEDUP_REMOVED lines=32> */
[----:B------:R-:W-:Y:S01]  /*0510*/  PRMT R114, R114, 0x5410, R0 ;  /* 0x0000541072727816 */ /* 0x000fe20000000000 */
[----:B------:R-:W-:Y:S01]  /*0520*/  UPLOP3.LUT UP1, UPT, UPT, UPT, UPT, 0x40, 0x4 ;  /* 0x000000000004789c */ /* 0x000fe20003f2e870 */
[----:B------:R-:W-:Y:S01]  /*0530*/  PRMT R116, R116, 0x5410, R2 ;  /* 0x0000541074747816 */ /* 0x000fe20000000002 */
[----:B------:R-:W0:Y:S01]  /*0540*/  LDCU UR8, c[0x0][0x388] ;  /* 0x00007100ff0877ac */ /* 0x000e220008000800 */
[----:B------:R-:W-:Y:S02]  /*0550*/  PRMT R117, R117, 0x5410, R3 ;  /* 0x0000541075757816 */ /* 0x000fe40000000003 */
[----:B------:R-:W-:Y:S01]  /*0560*/  PRMT R118, R118, 0x5410, R4 ;  /* 0x0000541076767816 */ /* 0x000fe20000000004 */
[----:B------:R-:W1:Y:S01]  /*0570*/  LDCU.U8 UR27, c[0x0][0x410] ;  /* 0x00008200ff1b77ac */ /* 0x000e620008000000 */
[----:B------:R-:W-:-:S02]  /*0580*/  PRMT R119, R119, 0x5410, R5 ;  /* 0x0000541077777816 */ /* 0x000fc40000000005 */
[----:B------:R-:W-:Y:S01]  /*0590*/  PRMT R120, R120, 0x5410, R7 ;  /* 0x0000541078787816 */ /* 0x000fe20000000007 */
[----:B------:R-:W2:Y:S01]  /*05a0*/  LDCU UR28, c[0x0][0x400] ;  /* 0x00008000ff1c77ac */ /* 0x000ea20008000800 */
[----:B------:R-:W-:Y:S02]  /*05b0*/  PRMT R121, R121, 0x5410, R8 ;  /* 0x0000541079797816 */ /* 0x000fe40000000008 */
[----:B------:R-:W-:Y:S01]  /*05c0*/  PRMT R122, R122, 0x5410, R9 ;  /* 0x000054107a7a7816 */ /* 0x000fe20000000009 */
[----:B------:R-:W3:Y:S01]  /*05d0*/  LDCU.64 UR20, c[0x0][0x408] ;  /* 0x00008100ff1477ac */ /* 0x000ee20008000a00 */
[----:B------:R-:W4:Y:S01]  /*05e0*/  LDCU.64 UR22, c[0x0][0x438] ;  /* 0x00008700ff1677ac */ /* 0x000f220008000a00 */
[----:B------:R-:W0:Y:S01]  /*05f0*/  LDCU.64 UR4, c[0x0][0x478] ;  /* 0x00008f00ff0477ac */ /* 0x000e220008000a00 */
[----:B------:R-:W0:Y:S01]  /*0600*/  LDCU.128 UR12, c[0x0][0x3c0] ;  /* 0x00007800ff0c77ac */ /* 0x000e220008000c00 */
[----:B------:R-:W0:Y:S01]  /*0610*/  LDCU.128 UR16, c[0x0][0x3f0] ;  /* 0x00007e00ff1077ac */ /* 0x000e220008000c00 */
[----:B------:R-:W0:Y:S02]  /*0620*/  LDCU.64 UR24, c[0x0][0x380] ;  /* 0x00007000ff1877ac */ /* 0x000e240008000a00 */
.L_x_6865:
[----:B0-----:R-:W-:-:S06]  /*0630*/  UIMAD.WIDE UR6, UR9, 0x4, UR18 ;  /* 0x00000004090678a5 */ /* 0x001fcc000f8e0212 */
[----:B--234-:R-:W-:Y:S02]  /*0640*/  MOV R74, UR6 ;  /* 0x00000006004a7c02 */ /* 0x01cfe40008000f00 */
        /* <DEDUP_REMOVED lines=10> */
[----:B------:R-:W-:Y:S01]  /*06f0*/  BSSY.RECONVERGENT B0, `(.L_x_6805) ;  /* 0x000013d000007945 */ /* 0x000fe20003800200 */
[----:B--2---:R-:W-:Y:S02]  /*0700*/  R2UR UR30, R74 ;  /* 0x000000004a1e72ca */ /* 0x004fe400000e0000 */
[----:B---3--:R-:W-:-:S11]  /*0710*/  R2UR UR29, R76 ;  /* 0x000000004c1d72ca */ /* 0x008fd600000e0000 */
[----:B------:R-:W-:-:S09]  /*0720*/  UISETP.GE.AND UP2, UPT, UR30, 0x1, UPT ;  /* 0x000000011e00788c */ /* 0x000fd2000bf46270 */
[----:B0-----:R-:W-:Y:S05]  /*0730*/  BRA.U !UP2, `(.L_x_6806) ;  /* 0x0000000d0ab07547 */ /* 0x001fea000b800000 */
[----:B------:R-:W-:-:S06]  /*0740*/  UIMAD.WIDE UR6, UR9, 0x4, UR12 ;  /* 0x00000004090678a5 */ /* 0x000fcc000f8e020c */
[----:B------:R-:W-:Y:S02]  /*0750*/  MOV R72, UR6 ;  /* 0x0000000600487c02 */ /* 0x000fe40008000f00 */
[----:B------:R-:W-:-:S05]  /*0760*/  MOV R73, UR7 ;  /* 0x0000000700497c02 */ /* 0x000fca0008000f00 */
[----:B------:R0:W2:Y:S01]  /*0770*/  LDG.E R72, desc[UR10][R72.64] ;  /* 0x0000000a48487981 */ /* 0x0000a2000c1e1900 */
[----:B-----5:R-:W-:Y:S01]  /*0780*/  ISETP.GE.AND P1, PT, R103, 0x1, PT ;  /* 0x000000016700780c */ /* 0x020fe20003f26270 */
[----:B------:R-:W-:Y:S01]  /*0790*/  UIADD3 UR6, UPT, UPT, UR30, -0x1, URZ ;  /* 0xffffffff1e067890 */ /* 0x000fe2000fffe0ff */
[C---:B------:R-:W-:Y:S01]  /*07a0*/  ISETP.GE.U32.AND P5, PT, R6.reuse, 0x80, PT ;  /* 0x000000800600780c */ /* 0x040fe20003fa6070 */
[----:B------:R-:W3:Y:S01]  /*07b0*/  S2R R7, SR_TID.X ;  /* 0x0000000000077919 */ /* 0x000ee20000002100 */
[----:B-1----:R-:W-:Y:S01]  /*07c0*/  ISETP.NE.AND P0, PT, RZ, UR27, PT ;  /* 0x0000001bff007c0c */ /* 0x002fe2000bf05270 */
[----:B------:R-:W-:Y:S01]  /*07d0*/  BSSY.RECONVERGENT B1, `(.L_x_6807) ;  /* 0x000004a000017945 */ /* 0x000fe20003800200 */
[----:B------:R-:W-:Y:S01]  /*07e0*/  HFMA2 R110, -RZ, RZ, 0, 0 ;  /* 0x00000000ff6e7431 */ /* 0x000fe200000001ff */
[C---:B------:R-:W-:Y:S01]  /*07f0*/  ISETP.GE.U32.AND P4, PT, R6.reuse, 0x100, PT ;  /* 0x000001000600780c */ /* 0x040fe20003f86070 */
[----:B------:R-:W-:Y:S01]  /*0800*/  HFMA2 R106, -RZ, RZ, 0, 0 ;  /* 0x00000000ff6a7431 */ /* 0x000fe200000001ff */
[----:B------:R-:W-:-:S02]  /*0810*/  ISETP.GE.U32.AND P3, PT, R6, 0x180, PT ;  /* 0x000001800600780c */ /* 0x000fc40003f66070 */
[----:B------:R-:W-:Y:S02]  /*0820*/  ISETP.GE.U32.AND P2, PT, R6, 0x200, PT ;  /* 0x000002000600780c */ /* 0x000fe40003f46070 */
[----:B------:R-:W-:Y:S02]  /*0830*/  @P1 IADD3 R74, PT, PT, R103, -0x1, RZ ;  /* 0xffffffff674a1810 */ /* 0x000fe40007ffe0ff */
[----:B------:R-:W-:-:S03]  /*0840*/  MOV R109, RZ ;  /* 0x000000ff006d7202 */ /* 0x000fc60000000f00 */
[----:B------:R-:W-:Y:S01]  /*0850*/  @P1 IMAD R75, R74, UR8, RZ ;  /* 0x000000084a4b1c24 */ /* 0x000fe2000f8e02ff */
[----:B------:R-:W-:Y:S01]  /*0860*/  MOV R74, UR6 ;  /* 0x00000006004a7c02 */ /* 0x000fe20008000f00 */
[----:B------:R-:W-:-:S03]  /*0870*/  UIMAD UR6, UR9, UR8, URZ ;  /* 0x00000008090672a4 */ /* 0x000fc6000f8e02ff */
[----:B------:R-:W-:Y:S01]  /*0880*/  @P1 SHF.R.S32.HI R76, RZ, 0x1f, R75 ;  /* 0x0000001fff4c1819 */ /* 0x000fe2000001144b */
[----:B------:R-:W-:Y:S01]  /*0890*/  USHF.R.S32.HI UR7, URZ, 0x1f, UR6 ;  /* 0x0000001fff077899 */ /* 0x000fe20008011406 */
[----:B------:R-:W-:Y:S02]  /*08a0*/  IMAD R74, R74, UR8, RZ ;  /* 0x000000084a4a7c24 */ /* 0x000fe4000f8e02ff */
[----:B------:R-:W-:Y:S01]  /*08b0*/  @P1 LEA.HI R76, R76, R75, RZ, 0x2 ;  /* 0x0000004b4c4c1211 */ /* 0x000fe200078f10ff */
[----:B------:R-:W-:Y:S02]  /*08c0*/  ULEA.HI UR7, UR7, UR6, URZ, 0x2 ;  /* 0x0000000607077291 */ /* 0x000fe4000f8f10ff */
[----:B0-----:R-:W-:-:S04]  /*08d0*/  SHF.R.S32.HI R73, RZ, 0x1f, R74 ;  /* 0x0000001fff497819 */ /* 0x001fc8000001144a */
[----:B------:R-:W-:Y:S02]  /*08e0*/  MOV R104, UR7 ;  /* 0x0000000700687c02 */ /* 0x000fe40008000f00 */
[----:B------:R-:W-:Y:S02]  /*08f0*/  LEA.HI R74, R73, R74, RZ, 0x2 ;  /* 0x0000004a494a7211 */ /* 0x000fe400078f10ff */
[-C--:B---3--:R-:W-:Y:S02]  /*0900*/  LEA.HI.SX32 R104, R104, R7.reuse, 0x1e ;  /* 0x0000000768687211 */ /* 0x088fe400078ff2ff */
[-C--:B------:R-:W-:Y:S02]  /*0910*/  @P1 LEA.HI.SX32 R106, R76, R7.reuse, 0x1e ;  /* 0x000000074c6a1211 */ /* 0x080fe400078ff2ff */
[----:B------:R-:W-:Y:S02]  /*0920*/  LEA.HI.SX32 R108, R74, R7, 0x1e ;  /* 0x000000074a6c7211 */ /* 0x000fe400078ff2ff */
[----:B------:R-:W-:-:S02]  /*0930*/  MOV R107, R104 ;  /* 0x00000068006b7202 */ /* 0x000fc40000000f00 */
[----:B--2---:R-:W-:Y:S01]  /*0940*/  FSEL R105, R72, RZ, !P0 ;  /* 0x000000ff48697208 */ /* 0x004fe20004000000 */
[----:B------:R-:W-:Y:S06]  /*0950*/  @!P5 BRA `(.L_x_6808) ;  /* 0x0000000000c4d947 */ /* 0x000fec0003800000 */
[----:B------:R-:W0:Y:S01]  /*0960*/  LDC.64 R72, c[0x0][0x3a8] ;  /* 0x0000ea00ff487b82 */ /* 0x000e220000000a00 */
[----:B----4-:R-:W-:-:S04]  /*0970*/  ISETP.NE.U32.AND P0, PT, RZ, UR22, PT ;  /* 0x00000016ff007c0c */ /* 0x010fc8000bf05070 */
[----:B------:R-:W-:-:S03]  /*0980*/  ISETP.NE.AND.EX P0, PT, RZ, UR23, PT, P0 ;  /* 0x00000017ff007c0c */ /* 0x000fc6000bf05300 */
[----:B------:R-:W1:Y:S08]  /*0990*/  LDC.64 R14, c[0x0][0x428] ;  /* 0x00010a00ff0e7b82 */ /* 0x000e700000000a00 */
[----:B------:R-:W2:Y:S01]  /*09a0*/  LDC.64 R110, c[0x0][0x3b0] ;  /* 0x0000ec00ff6e7b82 */ /* 0x000ea20000000a00 */
[----:B0-----:R-:W-:-:S06]  /*09b0*/  IMAD.WIDE.U32 R76, R107, 0x10, R72 ;  /* 0x000000106b4c7825 */ /* 0x001fcc00078e0048 */
[----:B------:R-:W3:Y:S01]  /*09c0*/  LDG.E.128 R76, desc[UR10][R76.64] ;  /* 0x0000000a4c4c7981 */ /* 0x000ee2000c1e1d00 */
[----:B-1----:R-:W-:Y:S02]  /*09d0*/  IMAD.WIDE.U32 R72, R108, 0x10, R14 ;  /* 0x000000106c487825 */ /* 0x002fe400078e000e */
[----:B------:R-:W0:Y:S04]  /*09e0*/  @P0 LDC.64 R14, c[0x0][0x438] ;  /* 0x00010e00ff0e0b82 */ /* 0x000e280000000a00 */
[----:B------:R-:W4:Y:S01]  /*09f0*/  LDG.E.128 R72, desc[UR10][R72.64] ;  /* 0x0000000a48487981 */ /* 0x000f22000c1e1d00 */
[----:B------:R-:W-:Y:S02]  /*0a00*/  HADD2.F32 R13, -RZ, R114.H0_H0 ;  /* 0x20000072ff0d7230 */ /* 0x000fe40000004100 */
[----:B------:R-:W-:-:S02]  /*0a10*/  HADD2.F32 R109, -RZ, R116.H0_H0 ;  /* 0x20000074ff6d7230 */ /* 0x000fc40000004100 */
[----:B------:R-:W-:Y:S02]  /*0a20*/  HADD2.F32 R100, -RZ, R116.H1_H1 ;  /* 0x30000074ff647230 */ /* 0x000fe40000004100 */
[----:B--2---:R-:W-:-:S04]  /*0a30*/  IMAD.WIDE.U32 R110, R106, 0x4, R110 ;  /* 0x000000046a6e7825 */ /* 0x004fc800078e006e */
[C---:B0-----:R-:W-:Y:S01]  /*0a40*/  @P0 IMAD.WIDE.U32 R14, R107.reuse, 0x10, R14 ;  /* 0x000000106b0e0825 */ /* 0x041fe200078e000e */
[----:B------:R-:W5:Y:S04]  /*0a50*/  LDG.E R5, desc[UR10][R110.64] ;  /* 0x0000000a6e057981 */ /* 0x000f68000c1e1900 */
[----:B------:R0:W5:Y:S01]  /*0a60*/  @P0 LDG.E.128 R48, desc[UR10][R14.64] ;  /* 0x0000000a0e300981 */ /* 0x000162000c1e1d00 */
[----:B------:R-:W-:Y:S02]  /*0a70*/  IADD3 R106, PT, PT, R106, 0x80, RZ ;  /* 0x000000806a6a7810 */ /* 0x000fe40007ffe0ff */
[----:B------:R-:W-:Y:S02]  /*0a80*/  IADD3 R108, PT, PT, R108, 0x80, RZ ;  /* 0x000000806c6c7810 */ /* 0x000fe40007ffe0ff */
[----:B------:R-:W-:Y:S01]  /*0a90*/  IADD3 R107, PT, PT, R107, 0x80, RZ ;  /* 0x000000806b6b7810 */ /* 0x000fe20007ffe0ff */
[C---:B---3--:R-:W-:Y:S01]  /*0aa0*/  FADD.FTZ R3, -R105.reuse, R76 ;  /* 0x0000004c69037221 */ /* 0x048fe20000010100 */
[----:B------:R-:W-:Y:S01]  /*0ab0*/  FADD.FTZ R77, -R105, R77 ;  /* 0x0000004d694d7221 */ /* 0x000fe20000010100 */
[----:B------:R-:W-:-:S02]  /*0ac0*/  HADD2.F32 R76, -RZ, R114.H1_H1 ;  /* 0x30000072ff4c7230 */ /* 0x000fc40000004100 */
[----:B------:R-:W-:Y:S01]  /*0ad0*/  FADD.FTZ R78, -R105, R78 ;  /* 0x0000004e694e7221 */ /* 0x000fe20000010100 */
[----:B------:R-:W-:Y:S01]  /*0ae0*/  FMUL.FTZ R3, R3, UR29 ;  /* 0x0000001d03037c20 */ /* 0x000fe20008410000 */
[----:B0-----:R-:W-:Y:S01]  /*0af0*/  FMUL.FTZ R14, R77, UR29 ;  /* 0x0000001d4d0e7c20 */ /* 0x001fe20008410000 */
[----:B------:R-:W-:Y:S01]  /*0b00*/  FADD.FTZ R79, -R105, R79 ;  /* 0x0000004f694f7221 */ /* 0x000fe20000010100 */
[----:B------:R-:W-:Y:S01]  /*0b10*/  FMUL.FTZ R15, R78, UR29 ;  /* 0x0000001d4e0f7c20 */ /* 0x000fe20008410000 */
[----:B----4-:R-:W-:Y:S01]  /*0b20*/  FMUL.FTZ R8, R72, R13 ;  /* 0x0000000d48087220 */ /* 0x010fe20000410000 */
[----:B------:R-:W-:Y:S01]  /*0b30*/  FADD.FTZ R32, R32, R72 ;  /* 0x0000004820207221 */ /* 0x000fe20000010000 */
[----:B------:R-:W-:Y:S01]  /*0b40*/  FFMA.FTZ R16, R72, R3, R16 ;  /* 0x0000000348107223 */ /* 0x000fe20000010010 */
[----:B------:R-:W-:Y:S01]  /*0b50*/  FMUL.FTZ R13, R73, R76 ;  /* 0x0000004c490d7220 */ /* 0x000fe20000410000 */
        /* <DEDUP_REMOVED lines=17> */
.L_x_6808:
[----:B----4-:R-:W-:Y:S05]  /*0c70*/  BSYNC.RECONVERGENT B1 ;  /* 0x0000000000017941 */ /* 0x010fea0003800200 */
.L_x_6807:
        /* <DEDUP_REMOVED lines=15> */
[----:B0-----:R-:W-:-:S04]  /*0d70*/  @P0 IMAD.WIDE.U32 R82, R107, 0x10, R82 ;  /* 0x000000106b520825 */ /* 0x001fc800078e0052 */
[----:B------:R-:W-:Y:S01]  /*0d80*/  HADD2.F32 R101, -RZ, R118.H0_H0 ;  /* 0x20000076ff657230 */ /* 0x000fe20000004100 */
[----:B------:R0:W5:Y:S01]  /*0d90*/  @P0 LDG.E.128 R52, desc[UR10][R82.64] ;  /* 0x0000000a52340981 */ /* 0x000162000c1e1d00 */
[----:B------:R-:W-:Y:S02]  /*0da0*/  IADD3 R106, PT, PT, R106, 0x80, RZ ;  /* 0x000000806a6a7810 */ /* 0x000fe40007ffe0ff */
[----:B------:R-:W-:Y:S02]  /*0db0*/  IADD3 R108, PT, PT, R108, 0x80, RZ ;  /* 0x000000806c6c7810 */ /* 0x000fe40007ffe0ff */
[----:B------:R-:W-:Y:S01]  /*0dc0*/  IADD3 R107, PT, PT, R107, 0x80, RZ ;  /* 0x000000806b6b7810 */ /* 0x000fe20007ffe0ff */
[C---:B---3--:R-:W-:Y:S01]  /*0dd0*/  FADD.FTZ R9, -R105.reuse, R76 ;  /* 0x0000004c69097221 */ /* 0x048fe20000010100 */
[----:B------:R-:W-:-:S03]  /*0de0*/  FADD.FTZ R77, -R105, R77 ;  /* 0x0000004d694d7221 */ /* 0x000fc60000010100 */
[----:B------:R-:W-:Y:S01]  /*0df0*/  FMUL.FTZ R9, R9, UR29 ;  /* 0x0000001d09097c20 */ /* 0x000fe20008410000 */
[----:B------:R-:W-:Y:S02]  /*0e00*/  HADD2.F32 R76, -RZ, R117.H1_H1 ;  /* 0x30000075ff4c7230 */ /* 0x000fe40000004100 */
[----:B----4-:R-:W-:Y:S01]  /*0e10*/  FMUL.FTZ R10, R72, R85 ;  /* 0x00000055480a7220 */ /* 0x010fe20000410000 */
[----:B------:R-:W-:Y:S01]  /*0e20*/  FADD.FTZ R36, R36, R72 ;  /* 0x0000004824247221 */ /* 0x000fe20000010000 */
[----:B------:R-:W-:Y:S01]  /*0e30*/  FFMA.FTZ R20, R72, R9, R20 ;  /* 0x0000000948147223 */ /* 0x000fe20000010014 */
[----:B------:R-:W-:Y:S02]  /*0e40*/  HADD2.F32 R72, -RZ, R118.H1_H1 ;  /* 0x30000076ff487230 */ /* 0x000fe40000004100 */
[----:B0-----:R-:W-:Y:S01]  /*0e50*/  FMUL.FTZ R82, R77, UR29 ;  /* 0x0000001d4d527c20 */ /* 0x001fe20008410000 */
[----:B------:R-:W-:Y:S01]  /*0e60*/  FMUL.FTZ R90, R74, R101 ;  /* 0x000000654a5a7220 */ /* 0x000fe20000410000 */
[----:B------:R-:W-:Y:S01]  /*0e70*/  FADD.FTZ R78, -R105, R78 ;  /* 0x0000004e694e7221 */ /* 0x000fe20000010100 */
[----:B------:R-:W-:Y:S01]  /*0e80*/  FMUL.FTZ R83, R73, R76 ;  /* 0x0000004c49537220 */ /* 0x000fe20000410000 */
[----:B------:R-:W-:Y:S01]  /*0e90*/  FMUL.FTZ R101, R75, R72 ;  /* 0x000000484b657220 */ /* 0x000fe20000410000 */
[----:B------:R-:W-:Y:S01]  /*0ea0*/  FADD.FTZ R37, R37, R73 ;  /* 0x0000004925257221 */ /* 0x000fe20000010000 */
[----:B------:R-:W-:Y:S01]  /*0eb0*/  FFMA.FTZ R21, R73, R82, R21 ;  /* 0x0000005249157223 */ /* 0x000fe20000010015 */
        /* <DEDUP_REMOVED lines=14> */
[----:B------:R-:W-:-:S07]  /*0fa0*/  FFMA.FTZ R110, R96, R101, R73 ;  /* 0x00000065606e7223 */ /* 0x000fce0000010049 */
.L_x_6810:
[----:B------:R-:W-:Y:S05]  /*0fb0*/  BSYNC.RECONVERGENT B1 ;  /* 0x0000000000017941 */ /* 0x000fea0003800200 */
.L_x_6809:
        /* <DEDUP_REMOVED lines=16> */
[----:B------:R-:W-:Y:S02]  /*10c0*/  HADD2.F32 R87, -RZ, R119.H0_H0 ;  /* 0x20000077ff577230 */ /* 0x000fe40000004100 */
[----:B------:R-:W-:Y:S01]  /*10d0*/  HADD2.F32 R99, -RZ, R120.H0_H0 ;  /* 0x20000078ff637230 */ /* 0x000fe20000004100 */
        /* <DEDUP_REMOVED lines=11> */
[----:B------:R-:W-:Y:S01]  /*1190*/  FMUL.FTZ R84, R77, UR29 ;  /* 0x0000001d4d547c20 */ /* 0x000fe20008410000 */
        /* <DEDUP_REMOVED lines=20> */
[----:B-1----:R-:W-:-:S07]  /*12e0*/  FFMA.FTZ R110, R94, R99, R73 ;  /* 0x000000635e6e7223 */ /* 0x002fce0000010049 */
.L_x_6812:
[----:B------:R-:W-:Y:S05]  /*12f0*/  BSYNC.RECONVERGENT B1 ;  /* 0x0000000000017941 */ /* 0x000fea0003800200 */
.L_x_6811:
        /* <DEDUP_REMOVED lines=16> */
[----:B------:R-:W-:Y:S02]  /*1400*/  HADD2.F32 R93, -RZ, R122.H0_H0 ;  /* 0x2000007aff5d7230 */ /* 0x000fe40000004100 */
[C---:B---3--:R-:W-:Y:S01]  /*1410*/  FADD.FTZ R81, -R105.reuse, R72 ;  /* 0x0000004869517221 */ /* 0x048fe20000010100 */
[----:B------:R-:W-:Y:S02]  /*1420*/  HADD2.F32 R72, -RZ, R121.H1_H1 ;  /* 0x30000079ff487230 */ /* 0x000fe40000004100 */
[----:B------:R-:W-:Y:S01]  /*1430*/  FADD.FTZ R73, -R105, R73 ;  /* 0x0000004969497221 */ /* 0x000fe20000010100 */
[----:B------:R-:W-:Y:S01]  /*1440*/  FMUL.FTZ R81, R81, UR29 ;  /* 0x0000001d51517c20 */ /* 0x000fe20008410000 */
[----:B------:R-:W-:Y:S01]  /*1450*/  FADD.FTZ R74, -R105, R74 ;  /* 0x0000004a694a7221 */ /* 0x000fe20000010100 */
[----:B----4-:R-:W-:Y:S01]  /*1460*/  FMUL.FTZ R80, R76, R91 ;  /* 0x0000005b4c507220 */ /* 0x010fe20000410000 */
[----:B------:R-:W-:Y:S01]  /*1470*/  FMUL.FTZ R86, R73, UR29 ;  /* 0x0000001d49567c20 */ /* 0x000fe20008410000 */
[----:B------:R-:W-:-:S02]  /*1480*/  FMUL.FTZ R91, R77, R72 ;  /* 0x000000484d5b7220 */ /* 0x000fc40000410000 */
[----:B------:R-:W-:Y:S01]  /*1490*/  FADD.FTZ R72, R109, R80 ;  /* 0x000000506d487221 */ /* 0x000fe20000010000 */
[----:B------:R-:W-:Y:S01]  /*14a0*/  FFMA.FTZ R73, R81, R80, R110 ;  /* 0x0000005051497223 */ /* 0x000fe2000001006e */
        /* <DEDUP_REMOVED lines=20> */
[----:B-1----:R-:W-:Y:S06]  /*15f0*/  BRA `(.L_x_6813) ;  /* 0x0000000400307947 */ /* 0x002fec0003800000 */
.L_x_6806:
[----:B------:R-:W0:Y:S01]  /*1600*/  S2R R7, SR_TID.X ;  /* 0x0000000000077919 */ /* 0x000e220000002100 */
[----:B-----5:R-:W-:Y:S01]  /*1610*/  ISETP.GE.AND P1, PT, R103, 0x1, PT ;  /* 0x000000016700780c */ /* 0x020fe20003f26270 */
[----:B------:R-:W-:Y:S01]  /*1620*/  UIMAD UR6, UR9, UR8, URZ ;  /* 0x00000008090672a4 */ /* 0x000fe2000f8e02ff */
[----:B------:R-:W-:Y:S01]  /*1630*/  HFMA2 R115, -RZ, RZ, 0, 0 ;  /* 0x00000000ff737431 */ /* 0x000fe200000001ff */
[----:B----4-:R-:W-:Y:S02]  /*1640*/  UISETP.NE.U32.AND UP0, UPT, UR22, URZ, UPT ;  /* 0x000000ff1600728c */ /* 0x010fe4000bf05070 */
[----:B------:R-:W-:Y:S02]  /*1650*/  USHF.R.S32.HI UR7, URZ, 0x1f, UR6 ;  /* 0x0000001fff077899 */ /* 0x000fe40008011406 */
[----:B------:R-:W-:Y:S02]  /*1660*/  UISETP.NE.AND.EX UP0, UPT, UR23, URZ, UPT, UP0 ;  /* 0x000000ff1700728c */ /* 0x000fe4000bf05300 */
[----:B------:R-:W-:-:S04]  /*1670*/  ULEA.HI UR7, UR7, UR6, URZ, 0x2 ;  /* 0x0000000607077291 */ /* 0x000fc8000f8f10ff */
[----:B------:R-:W-:Y:S02]  /*1680*/  @P1 IADD3 R72, PT, PT, R103, -0x1, RZ ;  /* 0xffffffff67481810 */ /* 0x000fe40007ffe0ff */
[----:B------:R-:W-:-:S03]  /*1690*/  MOV R104, UR7 ;  /* 0x0000000700687c02 */ /* 0x000fc60008000f00 */
[----:B------:R-:W-:-:S05]  /*16a0*/  @P1 IMAD R72, R72, UR8, RZ ;  /* 0x0000000848481c24 */ /* 0x000fca000f8e02ff */
[----:B------:R-:W-:-:S04]  /*16b0*/  @P1 SHF.R.S32.HI R73, RZ, 0x1f, R72 ;  /* 0x0000001fff491819 */ /* 0x000fc80000011448 */
[----:B------:R-:W-:Y:S02]  /*16c0*/  @P1 LEA.HI R72, R73, R72, RZ, 0x2 ;  /* 0x0000004849481211 */ /* 0x000fe400078f10ff */
[-C--:B0-----:R-:W-:Y:S02]  /*16d0*/  LEA.HI.SX32 R104, R104, R7.reuse, 0x1e ;  /* 0x0000000768687211 */ /* 0x081fe400078ff2ff */
[----:B------:R-:W-:Y:S02]  /*16e0*/  @P1 LEA.HI.SX32 R115, R72, R7, 0x1e ;  /* 0x0000000748731211 */ /* 0x000fe400078ff2ff */
[----:B------:R-:W-:Y:S01]  /*16f0*/  MOV R105, R104 ;  /* 0x0000006800697202 */ /* 0x000fe20000000f00 */
[----:B------:R-:W-:Y:S06]  /*1700*/  BRA.U UP0, `(.L_x_6814) ;  /* 0x00000001005c7547 */ /* 0x000fec000b800000 */
[C---:B------:R-:W-:Y:S02]  /*1710*/  ISETP.GE.U32.AND P5, PT, R6.reuse, 0x80, PT ;  /* 0x000000800600780c */ /* 0x040fe40003fa6070 */
[C---:B------:R-:W-:Y:S02]  /*1720*/  ISETP.GE.U32.AND P4, PT, R6.reuse, 0x100, PT ;  /* 0x000001000600780c */ /* 0x040fe40003f86070 */
[----:B------:R-:W-:-:S09]  /*1730*/  ISETP.GE.U32.AND P3, PT, R6, 0x180, PT ;  /* 0x000001800600780c */ /* 0x000fd20003f66070 */
[----:B------:R-:W0:Y:S08]  /*1740*/  @P5 LDC.64 R76, c[0x0][0x3b0] ;  /* 0x0000ec00ff4c5b82 */ /* 0x000e300000000a00 */
[----:B------:R-:W2:Y:S08]  /*1750*/  @P4 LDC.64 R74, c[0x0][0x3b0] ;  /* 0x0000ec00ff4a4b82 */ /* 0x000eb00000000a00 */
[----:B------:R-:W3:Y:S01]  /*1760*/  @P3 LDC.64 R72, c[0x0][0x3b0] ;  /* 0x0000ec00ff483b82 */ /* 0x000ee20000000a00 */
[C---:B0-----:R-:W-:Y:S01]  /*1770*/  @P5 IMAD.WIDE.U32 R76, R115.reuse, 0x4, R76 ;  /* 0x00000004734c5825 */ /* 0x041fe200078e004c */
[----:B------:R-:W-:-:S04]  /*1780*/  @P5 IADD3 R115, PT, PT, R115, 0x80, RZ ;  /* 0x0000008073735810 */ /* 0x000fc80007ffe0ff */
[----:B------:R0:W5:Y:S01]  /*1790*/  @P5 LDG.E R5, desc[UR10][R76.64] ;  /* 0x0000000a4c055981 */ /* 0x000162000c1e1900 */
[C---:B--2---:R-:W-:Y:S01]  /*17a0*/  @P4 IMAD.WIDE.U32 R74, R115.reuse, 0x4, R74 ;  /* 0x00000004734a4825 */ /* 0x044fe200078e004a */
[----:B------:R-:W-:-:S04]  /*17b0*/  @P4 IADD3 R115, PT, PT, R115, 0x80, RZ ;  /* 0x0000008073734810 */ /* 0x000fc80007ffe0ff */
[----:B------:R0:W5:Y:S01]  /*17c0*/  @P4 LDG.E R4, desc[UR10][R74.64] ;  /* 0x0000000a4a044981 */ /* 0x000162000c1e1900 */
[----:B---3--:R-:W-:-:S05]  /*17d0*/  @P3 IMAD.WIDE.U32 R72, R115, 0x4, R72 ;  /* 0x0000000473483825 */ /* 0x008fca00078e0048 */
[----:B------:R0:W5:Y:S01]  /*17e0*/  @P3 LDG.E R2, desc[UR10][R72.64] ;  /* 0x0000000a48023981 */ /* 0x000162000c1e1900 */
[----:B------:R-:W-:Y:S02]  /*17f0*/  ISETP.GE.U32.AND P2, PT, R6, 0x200, PT ;  /* 0x000002000600780c */ /* 0x000fe40003f46070 */
[----:B------:R-:W-:Y:S02]  /*1800*/  MOV R109, RZ ;  /* 0x000000ff006d7202 */ /* 0x000fe40000000f00 */
[----:B------:R-:W-:Y:S02]  /*1810*/  MOV R110, RZ ;  /* 0x000000ff006e7202 */ /* 0x000fe40000000f00 */
[----:B------:R-:W-:-:S07]  /*1820*/  @P3 IADD3 R115, PT, PT, R115, 0x80, RZ ;  /* 0x0000008073733810 */ /* 0x000fce0007ffe0ff */
[----:B0-----:R-:W-:Y:S05]  /*1830*/  @!P2 BRA `(.L_x_6813) ;  /* 0x0000000000a0a947 */ /* 0x001fea0003800000 */
[----:B------:R-:W0:Y:S02]  /*1840*/  LDC.64 R72, c[0x0][0x3b0] ;  /* 0x0000ec00ff487b82 */ /* 0x000e240000000a00 */
[----:B0-----:R-:W-:-:S05]  /*1850*/  IMAD.WIDE.U32 R72, R115, 0x4, R72 ;  /* 0x0000000473487825 */ /* 0x001fca00078e0048 */
[----:B------:R0:W5:Y:S01]  /*1860*/  LDG.E R0, desc[UR10][R72.64] ;  /* 0x0000000a48007981 */ /* 0x000162000c1e1900 */
[----:B------:R-:W-:Y:S05]  /*1870*/  BRA `(.L_x_6813) ;  /* 0x0000000000907947 */ /* 0x000fea0003800000 */
.L_x_6814:
[C---:B------:R-:W-:Y:S02]  /*1880*/  ISETP.GE.U32.AND P5, PT, R6.reuse, 0x80, PT ;  /* 0x000000800600780c */ /* 0x040fe40003fa6070 */
[C---:B------:R-:W-:Y:S02]  /*1890*/  ISETP.GE.U32.AND P4, PT, R6.reuse, 0x100, PT ;  /* 0x000001000600780c */ /* 0x040fe40003f86070 */
[C---:B------:R-:W-:Y:S02]  /*18a0*/  ISETP.GE.U32.AND P3, PT, R6.reuse, 0x180, PT ;  /* 0x000001800600780c */ /* 0x040fe40003f66070 */
[----:B------:R-:W-:-:S07]  /*18b0*/  ISETP.GE.U32.AND P2, PT, R6, 0x200, PT ;  /* 0x000002000600780c */ /* 0x000fce0003f46070 */
[----:B------:R-:W0:Y:S08]  /*18c0*/  @P5 LDC.64 R112, c[0x0][0x3b0] ;  /* 0x0000ec00ff705b82 */ /* 0x000e300000000a00 */
[----:B------:R-:W2:Y:S08]  /*18d0*/  @P5 LDC.64 R106, c[0x0][0x438] ;  /* 0x00010e00ff6a5b82 */ /* 0x000eb00000000a00 */
[----:B------:R-:W3:Y:S08]  /*18e0*/  @P4 LDC.64 R110, c[0x0][0x3b0] ;  /* 0x0000ec00ff6e4b82 */ /* 0x000ef00000000a00 */
[----:B------:R-:W4:Y:S01]  /*18f0*/  @P4 LDC.64 R78, c[0x0][0x438] ;  /* 0x00010e00ff4e4b82 */ /* 0x000f220000000a00 */
[C---:B0-----:R-:W-:Y:S01]  /*1900*/  @P5 IMAD.WIDE.U32 R112, R115.reuse, 0x4, R112 ;  /* 0x0000000473705825 */ /* 0x041fe200078e0070 */
[----:B------:R-:W-:-:S04]  /*1910*/  @P5 IADD3 R115, PT, PT, R115, 0x80, RZ ;  /* 0x0000008073735810 */ /* 0x000fc80007ffe0ff */
[----:B------:R-:W5:Y:S02]  /*1920*/  @P5 LDG.E R5, desc[UR10][R112.64] ;  /* 0x0000000a70055981 */ /* 0x000f64000c1e1900 */
[----:B------:R-:W0:Y:S08]  /*1930*/  @P3 LDC.64 R108, c[0x0][0x3b0] ;  /* 0x0000ec00ff6c3b82 */ /* 0x000e300000000a00 */
[----:B------:R-:W1:Y:S01]  /*1940*/  @P3 LDC.64 R76, c[0x0][0x438] ;  /* 0x00010e00ff4c3b82 */ /* 0x000e620000000a00 */
[----:B--2---:R-:W-:-:S07]  /*1950*/  @P5 IMAD.WIDE.U32 R106, R105, 0x10, R106 ;  /* 0x00000010696a5825 */ /* 0x004fce00078e006a */
[----:B------:R-:W2:Y:S01]  /*1960*/  @P2 LDC.64 R72, c[0x0][0x3b0] ;  /* 0x0000ec00ff482b82 */ /* 0x000ea20000000a00 */
[----:B------:R-:W-:Y:S01]  /*1970*/  @P5 IADD3 R105, PT, PT, R105, 0x80, RZ ;  /* 0x0000008069695810 */ /* 0x000fe20007ffe0ff */
[C---:B---3--:R-:W-:Y:S01]  /*1980*/  @P4 IMAD.WIDE.U32 R110, R115.reuse, 0x4, R110 ;  /* 0x00000004736e4825 */ /* 0x048fe200078e006e */
[----:B------:R-:W-:Y:S01]  /*1990*/  @P4 IADD3 R115, PT, PT, R115, 0x80, RZ ;  /* 0x0000008073734810 */ /* 0x000fe20007ffe0ff */
[----:B------:R-:W5:Y:S04]  /*19a0*/  @P5 LDG.E.128 R48, desc[UR10][R106.64] ;  /* 0x0000000a6a305981 */ /* 0x000f68000c1e1d00 */
[----:B------:R-:W3:Y:S01]  /*19b0*/  @P2 LDC.64 R74, c[0x0][0x438] ;  /* 0x00010e00ff4a2b82 */ /* 0x000ee20000000a00 */
[C---:B----4-:R-:W-:Y:S01]  /*19c0*/  @P4 IMAD.WIDE.U32 R78, R105.reuse, 0x10, R78 ;  /* 0x00000010694e4825 */ /* 0x050fe200078e004e */
[----:B------:R-:W-:Y:S01]  /*19d0*/  @P4 IADD3 R105, PT, PT, R105, 0x80, RZ ;  /* 0x0000008069694810 */ /* 0x000fe20007ffe0ff */
[----:B------:R-:W5:Y:S02]  /*19e0*/  @P4 LDG.E R4, desc[UR10][R110.64] ;  /* 0x0000000a6e044981 */ /* 0x000f64000c1e1900 */
[C---:B0-----:R-:W-:Y:S01]  /*19f0*/  @P3 IMAD.WIDE.U32 R108, R115.reuse, 0x4, R108 ;  /* 0x00000004736c3825 */ /* 0x041fe200078e006c */
[----:B------:R-:W-:Y:S01]  /*1a00*/  @P3 IADD3 R115, PT, PT, R115, 0x80, RZ ;  /* 0x0000008073733810 */ /* 0x000fe20007ffe0ff */
[----:B------:R-:W5:Y:S02]  /*1a10*/  @P4 LDG.E.128 R52, desc[UR10][R78.64] ;  /* 0x0000000a4e344981 */ /* 0x000f64000c1e1d00 */
[C---:B-1----:R-:W-:Y:S01]  /*1a20*/  @P3 IMAD.WIDE.U32 R76, R105.reuse, 0x10, R76 ;  /* 0x00000010694c3825 */ /* 0x042fe200078e004c */
[----:B------:R-:W-:Y:S01]  /*1a30*/  @P3 IADD3 R105, PT, PT, R105, 0x80, RZ ;  /* 0x0000008069693810 */ /* 0x000fe20007ffe0ff */
[----:B------:R0:W5:Y:S04]  /*1a40*/  @P3 LDG.E R2, desc[UR10][R108.64] ;  /* 0x0000000a6c023981 */ /* 0x000168000c1e1900 */
[----:B------:R1:W5:Y:S01]  /*1a50*/  @P3 LDG.E.128 R56, desc[UR10][R76.64] ;  /* 0x0000000a4c383981 */ /* 0x000362000c1e1d00 */
[----:B--2---:R-:W-:-:S05]  /*1a60*/  @P2 IMAD.WIDE.U32 R72, R115, 0x4, R72 ;  /* 0x0000000473482825 */ /* 0x004fca00078e0048 */
[----:B------:R1:W5:Y:S01]  /*1a70*/  @P2 LDG.E R0, desc[UR10][R72.64] ;  /* 0x0000000a48002981 */ /* 0x000362000c1e1900 */
[----:B---3--:R-:W-:-:S05]  /*1a80*/  @P2 IMAD.WIDE.U32 R74, R105, 0x10, R74 ;  /* 0x00000010694a2825 */ /* 0x008fca00078e004a */
[----:B------:R1:W5:Y:S01]  /*1a90*/  @P2 LDG.E.128 R60, desc[UR10][R74.64] ;  /* 0x0000000a4a3c2981 */ /* 0x000362000c1e1d00 */
[----:B0-----:R-:W-:Y:S02]  /*1aa0*/  MOV R109, RZ ;  /* 0x000000ff006d7202 */ /* 0x001fe40000000f00 */
[----:B------:R-:W-:-:S07]  /*1ab0*/  MOV R110, RZ ;  /* 0x000000ff006e7202 */ /* 0x000fce0000000f00 */
.L_x_6813:
[----:B-1----:R-:W-:Y:S05]  /*1ac0*/  BSYNC.RECONVERGENT B0 ;  /* 0x0000000000007941 */ /* 0x002fea0003800200 */
.L_x_6805:
        /* <DEDUP_REMOVED lines=31> */
.L_x_6816:
[----:B------:R-:W-:Y:S05]  /*1cc0*/  BSYNC.RECONVERGENT B0 ;  /* 0x0000000000007941 */ /* 0x000fea0003800200 */
.L_x_6815:
[----:B------:R-:W1:Y:S08]  /*1cd0*/  S2UR UR7, SR_CgaCtaId ;  /* 0x00000000000779c3 */ /* 0x000e700000008800 */
[----:B------:R-:W-:Y:S01]  /*1ce0*/  BAR.SYNC.DEFER_BLOCKING 0x0 ;  /* 0x0000000000007b1d */ /* 0x000fe20000010000 */
[----:B------:R-:W-:Y:S02]  /*1cf0*/  @P1 IADD3 R103, PT, PT, R103, -0x1, RZ ;  /* 0xffffffff67671810 */ /* 0x000fe40007ffe0ff */
[----:B------:R-:W-:-:S03]  /*1d00*/  ISETP.NE.AND P0, PT, RZ, UR27, PT ;  /* 0x0000001bff007c0c */ /* 0x000fc6000bf05270 */
[----:B------:R-:W-:Y:S01]  /*1d10*/  UMOV UR6, 0x400 ;  /* 0x0000040000067882 */ /* 0x000fe20000000000 */
[----:B------:R-:W-:Y:S01]  /*1d20*/  @P1 IMAD R103, R103, UR8, RZ ;  /* 0x0000000867671c24 */ /* 0x000fe2000f8e02ff */
        /* <DEDUP_REMOVED lines=13> */
[----:B------:R-:W-:Y:S01]  /*1e00*/  @P1 LEA.HI R72, R72, R103, RZ, 0x2 ;  /* 0x0000006748481211 */ /* 0x000fe200078f10ff */
[----:B------:R-:W-:-:S02]  /*1e10*/  HFMA2 R103, -RZ, RZ, 0, 0 ;  /* 0x00000000ff677431 */ /* 0x000fc400000001ff */
[----:B-1----:R-:W-:Y:S01]  /*1e20*/  FADD.FTZ R106, R106, R77 ;  /* 0x0000004d6a6a7221 */ /* 0x002fe20000010000 */
[----:B------:R-:W-:Y:S01]  /*1e30*/  FADD.FTZ R73, R73, R76 ;  /* 0x0000004c49497221 */ /* 0x000fe20000010000 */
[----:B------:R-:W-:Y:S02]  /*1e40*/  @P1 LEA.HI.SX32 R103, R72, R7, 0x1e ;  /* 0x0000000748671211 */ /* 0x000fe400078ff2ff */
        /* <DEDUP_REMOVED lines=22> */
[----:B------:R-:W-:-:S07]  /*1fb0*/  SEL R64, R73, RZ, P0 ;  /* 0x000000ff49407207 */ /* 0x000fce0000000000 */
.L_x_6821:
        /* <DEDUP_REMOVED lines=10> */
.L_x_6822:
        /* <DEDUP_REMOVED lines=10> */
.L_x_6823:
[----:B------:R-:W-:Y:S05]  /*2100*/  @!P1 BRA `(.L_x_6824) ;  /* 0x0000000800909947 */ /* 0x000fea0003800000 */
[----:B------:R-:W-:Y:S01]  /*2110*/  FFMA.FTZ R67, R102, UR6, R106 ;  /* 0x0000000666437c23 */ /* 0x000fe2000801006a */
[----:B------:R-:W-:-:S03]  /*2120*/  ISETP.LT.AND P0, PT, RZ, UR30, PT ;  /* 0x0000001eff007c0c */ /* 0x000fc6000bf01270 */
[----:B------:R-:W-:-:S04]  /*2130*/  FADD.FTZ R67, R100, -R67 ;  /* 0x8000004364437221 */ /* 0x000fc80000010000 */
[----:B------:R-:W-:-:S05]  /*2140*/  FMUL.FTZ R67, R67, UR29 ;  /* 0x0000001d43437c20 */ /* 0x000fca0008410000 */
[----:B------:R-:W-:Y:S02]  /*2150*/  FSEL R67, R67, RZ, P0 ;  /* 0x000000ff43437208 */ /* 0x000fe40000000000 */
[----:B-----5:R-:W-:-:S03]  /*2160*/  ISETP.GE.U32.AND P0, PT, R5, 0x1000000, PT ;  /* 0x010000000500780c */ /* 0x020fc60003f06070 */
[----:B------:R-:W-:-:S04]  /*2170*/  FMUL.FTZ R67, R67, UR21 ;  /* 0x0000001543437c20 */ /* 0x000fc80008410000 */
[----:B------:R-:W-:-:S05]  /*2180*/  FMUL.FTZ R67, R67, UR20 ;  /* 0x0000001443437c20 */ /* 0x000fca0008410000 */
[----:B------:R-:W-:Y:S01]  /*2190*/  SEL R67, R67, RZ, P0 ;  /* 0x000000ff43437207 */ /* 0x000fe20000000000 */
[----:B------:R-:W-:Y:S06]  /*21a0*/  BRA `(.L_x_6824) ;  /* 0x0000000800687947 */ /* 0x000fec0003800000 */
.L_x_6820:
        /* <DEDUP_REMOVED lines=10> */
.L_x_6825:
        /* <DEDUP_REMOVED lines=10> */
.L_x_6826:
        /* <DEDUP_REMOVED lines=10> */
.L_x_6827:
        /* <DEDUP_REMOVED lines=13> */
[----:B------:R-:W-:-:S02]  /*2460*/  FSEL R73, R73, RZ, P0 ;  /* 0x000000ff49497208 */ /* 0x000fc40000000000 */
[----:B------:R-:W-:Y:S02]  /*2470*/  FSEL R70, R69, RZ, P0 ;  /* 0x000000ff45467208 */ /* 0x000fe40000000000 */
[----:B------:R-:W-:Y:S02]  /*2480*/  FSEL R69, R68, RZ, P0 ;  /* 0x000000ff44457208 */ /* 0x000fe40000000000 */
[----:B------:R-:W-:Y:S02]  /*2490*/  FSEL R68, R71, RZ, P0 ;  /* 0x000000ff47447208 */ /* 0x000fe40000000000 */
[----:B------:R-:W-:Y:S01]  /*24a0*/  MOV R71, R73 ;  /* 0x0000004900477202 */ /* 0x000fe20000000f00 */
[----:B------:R-:W-:Y:S06]  /*24b0*/  @!P1 BRA `(.L_x_6824) ;  /* 0x0000000400a49947 */ /* 0x000fec0003800000 */
[----:B------:R-:W-:Y:S01]  /*24c0*/  FMUL.FTZ R67, R73, UR21 ;  /* 0x0000001549437c20 */ /* 0x000fe20008410000 */
[----:B-----5:R-:W-:-:S03]  /*24d0*/  ISETP.GE.U32.AND P0, PT, R5, 0x1000000, PT ;  /* 0x010000000500780c */ /* 0x020fc60003f06070 */
[----:B------:R-:W-:-:S05]  /*24e0*/  FMUL.FTZ R67, R67, UR20 ;  /* 0x0000001443437c20 */ /* 0x000fca0008410000 */
[----:B------:R-:W-:Y:S01]  /*24f0*/  SEL R67, R67, RZ, P0 ;  /* 0x000000ff43437207 */ /* 0x000fe20000000000 */
[----:B------:R-:W-:Y:S06]  /*2500*/  BRA `(.L_x_6824) ;  /* 0x0000000400907947 */ /* 0x000fec0003800000 */
.L_x_6819:
[----:B------:R-:W-:-:S04]  /*2510*/  UISETP.NE.U32.AND UP0, UPT, UR4, URZ, UPT ;  /* 0x000000ff0400728c */ /* 0x000fc8000bf05070 */
[----:B------:R-:W-:-:S09]  /*2520*/  UISETP.NE.AND.EX UP0, UPT, UR5, URZ, UPT, UP0 ;  /* 0x000000ff0500728c */ /* 0x000fd2000bf05300 */
[----:B------:R-:W-:Y:S05]  /*2530*/  BRA.U UP0, `(.L_x_6828) ;  /* 0x0000000100c47547 */ /* 0x000fea000b800000 */
[----:B------:R-:W-:Y:S01]  /*2540*/  PLOP3.LUT P0, PT, PT, PT, UP2, 0x80, 0x8 ;  /* 0x000000000008781c */ /* 0x000fe20003f0f028 */
[----:B------:R-:W0:Y:S01]  /*2550*/  @P1 LDC.64 R74, c[0x0][0x408] ;  /* 0x00010200ff4a1b82 */ /* 0x000e220000000a00 */
[----:B------:R-:W-:Y:S02]  /*2560*/  PLOP3.LUT P6, PT, PT, PT, UP2, 0x80, 0x8 ;  /* 0x000000000008781c */ /* 0x000fe40003fcf028 */
[----:B-----5:R-:W-:Y:S02]  /*2570*/  MOV R108, R49 ;  /* 0x00000031006c7202 */ /* 0x020fe40000000f00 */
[----:B------:R-:W-:Y:S02]  /*2580*/  MOV R110, R50 ;  /* 0x00000032006e7202 */ /* 0x000fe40000000f00 */
[----:B------:R-:W-:-:S05]  /*2590*/  MOV R78, R48 ;  /* 0x00000030004e7202 */ /* 0x000fca0000000f00 */
[----:B------:R-:W-:Y:S01]  /*25a0*/  @P0 FFMA.FTZ R72, R14, UR6, R106 ;  /* 0x000000060e480c23 */ /* 0x000fe2000801006a */
[----:B------:R-:W-:-:S03]  /*25b0*/  PLOP3.LUT P0, PT, PT, PT, UP2, 0x80, 0x8 ;  /* 0x000000000008781c */ /* 0x000fc60003f0f028 */
[----:B------:R-:W-:Y:S01]  /*25c0*/  @P6 FADD.FTZ R72, R13, -R72 ;  /* 0x800000480d486221 */ /* 0x000fe20000010000 */
[----:B------:R-:W-:-:S09]  /*25d0*/  PLOP3.LUT P6, PT, PT, PT, UP2, 0x80, 0x8 ;  /* 0x000000000008781c */ /* 0x000fd20003fcf028 */
[----:B------:R-:W-:Y:S01]  /*25e0*/  @P0 FFMA.FTZ R108, R72, UR29, R49 ;  /* 0x0000001d486c0c23 */ /* 0x000fe20008010031 */
[----:B------:R-:W-:-:S03]  /*25f0*/  PLOP3.LUT P0, PT, PT, PT, UP2, 0x80, 0x8 ;  /* 0x000000000008781c */ /* 0x000fc60003f0f028 */
[----:B------:R-:W-:Y:S01]  /*2600*/  @P6 FFMA.FTZ R73, R15, UR6, R106 ;  /* 0x000000060f496c23 */ /* 0x000fe2000801006a */
[----:B------:R-:W-:-:S09]  /*2610*/  PLOP3.LUT P6, PT, PT, PT, UP2, 0x80, 0x8 ;  /* 0x000000000008781c */ /* 0x000fd20003fcf028 */
[----:B------:R-:W-:Y:S01]  /*2620*/  @P0 FADD.FTZ R77, R88, -R73 ;  /* 0x80000049584d0221 */ /* 0x000fe20000010000 */
[----:B------:R-:W-:Y:S01]  /*2630*/  PLOP3.LUT P0, PT, PT, PT, UP2, 0x80, 0x8 ;  /* 0x000000000008781c */ /* 0x000fe20003f0f028 */
[----:B------:R-:W1:Y:S02]  /*2640*/  @P1 LDC.64 R72, c[0x0][0x408] ;  /* 0x00010200ff481b82 */ /* 0x000e640000000a00 */
[----:B------:R-:W-:Y:S01]  /*2650*/  @P6 FFMA.FTZ R110, R77, UR29, R50 ;  /* 0x0000001d4d6e6c23 */ /* 0x000fe20008010032 */
[----:B------:R-:W-:-:S03]  /*2660*/  PLOP3.LUT P6, PT, PT, PT, UP2, 0x80, 0x8 ;  /* 0x000000000008781c */ /* 0x000fc60003fcf028 */
[----:B0-----:R-:W-:Y:S02]  /*2670*/  @P1 FMUL.FTZ R75, R110, R75 ;  /* 0x0000004b6e4b1220 */ /* 0x001fe40000410000 */
[----:B------:R-:W0:Y:S02]  /*2680*/  @P1 LDC.64 R76, c[0x0][0x408] ;  /* 0x00010200ff4c1b82 */ /* 0x000e240000000a00 */
[----:B------:R-:W-:Y:S02]  /*2690*/  @P1 FMUL.FTZ R74, R75, R74 ;  /* 0x0000004a4b4a1220 */ /* 0x000fe40000410000 */
[----:B------:R-:W-:Y:S01]  /*26a0*/  @P0 FFMA.FTZ R79, R3, UR6, R106 ;  /* 0x00000006034f0c23 */ /* 0x000fe2000801006a */
[----:B------:R-:W-:-:S03]  /*26b0*/  PLOP3.LUT P0, PT, PT, PT, UP2, 0x80, 0x8 ;  /* 0x000000000008781c */ /* 0x000fc60003f0f028 */
[----:B------:R-:W-:Y:S01]  /*26c0*/  @P6 FADD.FTZ R79, R8, -R79 ;  /* 0x8000004f084f6221 */ /* 0x000fe20000010000 */
[----:B------:R-:W-:-:S04]  /*26d0*/  @P1 LOP3.LUT P6, RZ, R5, 0xff0000, RZ, 0xc0, !PT ;  /* 0x00ff000005ff1812 */ /* 0x000fc800078cc0ff */
[----:B------:R-:W-:Y:S01]  /*26e0*/  @P1 SEL R66, R74, RZ, P6 ;  /* 0x000000ff4a421207 */ /* 0x000fe20003000000 */
[----:B-1----:R-:W-:-:S04]  /*26f0*/  @P1 FMUL.FTZ R73, R108, R73 ;  /* 0x000000496c491220 */ /* 0x002fc80000410000 */
[----:B------:R-:W-:Y:S01]  /*2700*/  @P0 FFMA.FTZ R78, R79, UR29, R48 ;  /* 0x0000001d4f4e0c23 */ /* 0x000fe20008010030 */
[----:B------:R-:W-:Y:S01]  /*2710*/  @P1 LOP3.LUT P0, RZ, R5, 0xff00, RZ, 0xc0, !PT ;  /* 0x0000ff0005ff1812 */ /* 0x000fe2000780c0ff */
[----:B------:R-:W-:Y:S02]  /*2720*/  @P1 FMUL.FTZ R72, R73, R72 ;  /* 0x0000004849481220 */ /* 0x000fe40000410000 */
[----:B0-----:R-:W-:-:S03]  /*2730*/  @P1 FMUL.FTZ R77, R78, R77 ;  /* 0x0000004d4e4d1220 */ /* 0x001fc60000410000 */
[----:B------:R-:W-:Y:S02]  /*2740*/  @P1 SEL R65, R72, RZ, P0 ;  /* 0x000000ff48411207 */ /* 0x000fe40000000000 */
[----:B------:R-:W-:Y:S01]  /*2750*/  @P1 LOP3.LUT P0, RZ, R5, 0xff, RZ, 0xc0, !PT ;  /* 0x000000ff05ff1812 */ /* 0x000fe2000780c0ff */
[----:B------:R-:W-:-:S05]  /*2760*/  @P1 FMUL.FTZ R76, R77, R76 ;  /* 0x0000004c4d4c1220 */ /* 0x000fca0000410000 */
[----:B------:R-:W-:Y:S01]  /*2770*/  @P1 SEL R64, R76, RZ, P0 ;  /* 0x000000ff4c401207 */ /* 0x000fe20000000000 */
[----:B------:R-:W-:Y:S06]  /*2780*/  @!P1 BRA `(.L_x_6824) ;  /* 0x0000000000f09947 */ /* 0x000fec0003800000 */
[----:B------:R-:W-:Y:S02]  /*2790*/  PLOP3.LUT P6, PT, PT, PT, UP2, 0x80, 0x8 ;  /* 0x000000000008781c */ /* 0x000fe40003fcf028 */
[----:B------:R-:W-:Y:S02]  /*27a0*/  PLOP3.LUT P0, PT, PT, PT, UP2, 0x80, 0x8 ;  /* 0x000000000008781c */ /* 0x000fe40003f0f028 */
[----:B------:R-:W-:-:S09]  /*27b0*/  MOV R67, R51 ;  /* 0x0000003300437202 */ /* 0x000fd20000000f00 */
[----:B------:R-:W-:Y:S01]  /*27c0*/  @P6 FFMA.FTZ R73, R102, UR6, R106 ;  /* 0x0000000666496c23 */ /* 0x000fe2000801006a */
[----:B------:R-:W-:-:S03]  /*27d0*/  PLOP3.LUT P6, PT, PT, PT, UP2, 0x80, 0x8 ;  /* 0x000000000008781c */ /* 0x000fc60003fcf028 */
[----:B------:R-:W-:Y:S01]  /*27e0*/  @P0 FADD.FTZ R72, R100, -R73 ;  /* 0x8000004964480221 */ /* 0x000fe20000010000 */
[----:B------:R-:W-:-:S09]  /*27f0*/  ISETP.GE.U32.AND P0, PT, R5, 0x1000000, PT ;  /* 0x010000000500780c */ /* 0x000fd20003f06070 */
[----:B------:R-:W-:-:S04]  /*2800*/  @P6 FFMA.FTZ R67, R72, UR29, R51 ;  /* 0x0000001d48436c23 */ /* 0x000fc80008010033 */
[----:B------:R-:W-:-:S04]  /*2810*/  FMUL.FTZ R67, R67, UR21 ;  /* 0x0000001543437c20 */ /* 0x000fc80008410000 */
[----:B------:R-:W-:-:S05]  /*2820*/  FMUL.FTZ R67, R67, UR20 ;  /* 0x0000001443437c20 */ /* 0x000fca0008410000 */
[----:B------:R-:W-:Y:S01]  /*2830*/  SEL R67, R67, RZ, P0 ;  /* 0x000000ff43437207 */ /* 0x000fe20000000000 */
[----:B------:R-:W-:Y:S06]  /*2840*/  BRA `(.L_x_6824) ;  /* 0x0000000000c07947 */ /* 0x000fec0003800000 */
.L_x_6828:
[----:B------:R-:W-:Y:S01]  /*2850*/  PLOP3.LUT P0, PT, PT, PT, UP2, 0x80, 0x8 ;  /* 0x000000000008781c */ /* 0x000fe20003f0f028 */
[----:B------:R-:W0:Y:S01]  /*2860*/  @P1 LDC.64 R72, c[0x0][0x408] ;  /* 0x00010200ff481b82 */ /* 0x000e220000000a00 */
[----:B------:R-:W-:Y:S02]  /*2870*/  PLOP3.LUT P6, PT, PT, PT, UP2, 0x80, 0x8 ;  /* 0x000000000008781c */ /* 0x000fe40003fcf028 */
[----:B-----5:R-:W-:Y:S02]  /*2880*/  MOV R69, R49 ;  /* 0x0000003100457202 */ /* 0x020fe40000000f00 */
[----:B------:R-:W-:-:S03]  /*2890*/  MOV R70, R50 ;  /* 0x0000003200467202 */ /* 0x000fc60000000f00 */
[----:B------:R-:W1:Y:S04]  /*28a0*/  @P1 LDC.64 R74, c[0x0][0x408] ;  /* 0x00010200ff4a1b82 */ /* 0x000e680000000a00 */
[----:B------:R-:W-:Y:S01]  /*28b0*/  @P0 FFMA.FTZ R68, R14, UR6, R106 ;  /* 0x000000060e440c23 */ /* 0x000fe2000801006a */
[----:B------:R-:W-:-:S03]  /*28c0*/  PLOP3.LUT P0, PT, PT, PT, UP2, 0x80, 0x8 ;  /* 0x000000000008781c */ /* 0x000fc60003f0f028 */
[----:B------:R-:W-:Y:S01]  /*28d0*/  @P6 FADD.FTZ R68, R13, -R68 ;  /* 0x800000440d446221 */ /* 0x000fe20000010000 */
[----:B------:R-:W-:Y:S01]  /*28e0*/  PLOP3.LUT P6, PT, PT, PT, UP2, 0x80, 0x8 ;  /* 0x000000000008781c */ /* 0x000fe20003fcf028 */
[----:B------:R-:W2:Y:S08]  /*28f0*/  @P1 LDC.64 R76, c[0x0][0x408] ;  /* 0x00010200ff4c1b82 */ /* 0x000eb00000000a00 */
[----:B------:R-:W-:Y:S01]  /*2900*/  @P0 FFMA.FTZ R69, R68, UR29, R49 ;  /* 0x0000001d44450c23 */ /* 0x000fe20008010031 */
[----:B------:R-:W-:Y:S01]  /*2910*/  PLOP3.LUT P0, PT, PT, PT, UP2, 0x80, 0x8 ;  /* 0x000000000008781c */ /* 0x000fe20003f0f028 */
[----:B------:R-:W3:Y:S02]  /*2920*/  @P1 LDC.64 R78, c[0x0][0x408] ;  /* 0x00010200ff4e1b82 */ /* 0x000ee40000000a00 */
[----:B------:R-:W-:Y:S01]  /*2930*/  @P6 FFMA.FTZ R71, R15, UR6, R106 ;  /* 0x000000060f476c23 */ /* 0x000fe2000801006a */
[----:B------:R-:W-:Y:S01]  /*2940*/  PLOP3.LUT P6, PT, PT, PT, UP2, 0x80, 0x8 ;  /* 0x000000000008781c */ /* 0x000fe20003fcf028 */
[----:B0-----:R-:W-:-:S04]  /*2950*/  @P1 FMUL.FTZ R73, R69, R73 ;  /* 0x0000004945491220 */ /* 0x001fc80000410000 */
[----:B------:R-:W-:-:S04]  /*2960*/  @P1 FMUL.FTZ R72, R73, R72 ;  /* 0x0000004849481220 */ /* 0x000fc80000410000 */
[----:B------:R-:W-:Y:S01]  /*2970*/  @P0 FADD.FTZ R71, R88, -R71 ;  /* 0x8000004758470221 */ /* 0x000fe20000010000 */
[----:B------:R-:W-:-:S03]  /*2980*/  PLOP3.LUT P0, PT, PT, PT, UP2, 0x80, 0x8 ;  /* 0x000000000008781c */ /* 0x000fc60003f0f028 */
[----:B------:R-:W-:Y:S01]  /*2990*/  @P6 FFMA.FTZ R70, R71, UR29, R50 ;  /* 0x0000001d47466c23 */ /* 0x000fe20008010032 */
[----:B------:R-:W-:-:S03]  /*29a0*/  PLOP3.LUT P6, PT, PT, PT, UP2, 0x80, 0x8 ;  /* 0x000000000008781c */ /* 0x000fc60003fcf028 */
[----:B-1----:R-:W-:-:S04]  /*29b0*/  @P1 FMUL.FTZ R75, R70, R75 ;  /* 0x0000004b464b1220 */ /* 0x002fc80000410000 */
[----:B------:R-:W-:Y:S02]  /*29c0*/  @P1 FMUL.FTZ R74, R75, R74 ;  /* 0x0000004a4b4a1220 */ /* 0x000fe40000410000 */
[----:B------:R-:W-:Y:S01]  /*29d0*/  @P0 FFMA.FTZ R71, R102, UR6, R106 ;  /* 0x0000000666470c23 */ /* 0x000fe2000801006a */
[----:B------:R-:W-:-:S03]  /*29e0*/  PLOP3.LUT P0, PT, PT, PT, UP2, 0x80, 0x8 ;  /* 0x000000000008781c */ /* 0x000fc60003f0f028 */
[----:B------:R-:W-:Y:S01]  /*29f0*/  @P6 FADD.FTZ R68, R100, -R71 ;  /* 0x8000004764446221 */ /* 0x000fe20000010000 */
[----:B------:R-:W-:Y:S02]  /*2a00*/  PLOP3.LUT P6, PT, PT, PT, UP2, 0x80, 0x8 ;  /* 0x000000000008781c */ /* 0x000fe40003fcf028 */
[----:B------:R-:W-:-:S07]  /*2a10*/  MOV R71, R51 ;  /* 0x0000003300477202 */ /* 0x000fce0000000f00 */
[----:B------:R-:W-:Y:S01]  /*2a20*/  @P0 FFMA.FTZ R71, R68, UR29, R51 ;  /* 0x0000001d44470c23 */ /* 0x000fe20008010033 */
[----:B------:R-:W-:Y:S02]  /*2a30*/  PLOP3.LUT P0, PT, PT, PT, UP2, 0x80, 0x8 ;  /* 0x000000000008781c */ /* 0x000fe40003f0f028 */
[----:B------:R-:W-:Y:S01]  /*2a40*/  MOV R68, R48 ;  /* 0x0000003000447202 */ /* 0x000fe20000000f00 */
[----:B------:R-:W-:Y:S01]  /*2a50*/  @P6 FFMA.FTZ R105, R3, UR6, R106 ;  /* 0x0000000603696c23 */ /* 0x000fe2000801006a */
[----:B------:R-:W-:Y:S01]  /*2a60*/  PLOP3.LUT P6, PT, PT, PT, UP2, 0x80, 0x8 ;  /* 0x000000000008781c */ /* 0x000fe20003fcf028 */
[----:B--2---:R-:W-:-:S04]  /*2a70*/  @P1 FMUL.FTZ R77, R71, R77 ;  /* 0x0000004d474d1220 */ /* 0x004fc80000410000 */
[----:B------:R-:W-:-:S04]  /*2a80*/  @P1 FMUL.FTZ R76, R77, R76 ;  /* 0x0000004c4d4c1220 */ /* 0x000fc80000410000 */
[----:B------:R-:W-:Y:S01]  /*2a90*/  @P0 FADD.FTZ R105, R8, -R105 ;  /* 0x8000006908690221 */ /* 0x000fe20000010000 */
[----:B------:R-:W-:-:S03]  /*2aa0*/  @P1 LOP3.LUT P0, RZ, R5, 0xff00, RZ, 0xc0, !PT ;  /* 0x0000ff0005ff1812 */ /* 0x000fc6000780c0ff */
[----:B------:R-:W-:Y:S01]  /*2ab0*/  @P6 FFMA.FTZ R68, R105, UR29, R48 ;  /* 0x0000001d69446c23 */ /* 0x000fe20008010030 */
[C---:B------:R-:W-:Y:S02]  /*2ac0*/  @P1 LOP3.LUT P6, RZ, R5.reuse, 0xff0000, RZ, 0xc0, !PT ;  /* 0x00ff000005ff1812 */ /* 0x040fe400078cc0ff */
[----:B------:R-:W-:Y:S01]  /*2ad0*/  @P1 SEL R65, R72, RZ, P0 ;  /* 0x000000ff48411207 */ /* 0x000fe20000000000 */
[----:B---3--:R-:W-:Y:S01]  /*2ae0*/  @P1 FMUL.FTZ R79, R68, R79 ;  /* 0x0000004f444f1220 */ /* 0x008fe20000410000 */
[----:B------:R-:W-:Y:S02]  /*2af0*/  @P1 SEL R66, R74, RZ, P6 ;  /* 0x000000ff4a421207 */ /* 0x000fe40003000000 */
[----:B------:R-:W-:Y:S01]  /*2b00*/  @P1 ISETP.GE.U32.AND P6, PT, R5, 0x1000000, PT ;  /* 0x010000000500180c */ /* 0x000fe20003fc6070 */
[----:B------:R-:W-:Y:S01]  /*2b10*/  @P1 FMUL.FTZ R78, R79, R78 ;  /* 0x0000004e4f4e1220 */ /* 0x000fe20000410000 */
[----:B------:R-:W-:Y:S02]  /*2b20*/  @P1 LOP3.LUT P0, RZ, R5, 0xff, RZ, 0xc0, !PT ;  /* 0x000000ff05ff1812 */ /* 0x000fe4000780c0ff */
[----:B------:R-:W-:-:S02]  /*2b30*/  @P1 SEL R67, R76, RZ, P6 ;  /* 0x000000ff4c431207 */ /* 0x000fc40003000000 */
[----:B------:R-:W-:-:S09]  /*2b40*/  @P1 SEL R64, R78, RZ, P0 ;  /* 0x000000ff4e401207 */ /* 0x000fd20000000000 */
.L_x_6824:
        /* <DEDUP_REMOVED lines=10> */
.L_x_6818:
[----:B------:R-:W-:Y:S05]  /*2bf0*/  BSYNC.RECONVERGENT B0 ;  /* 0x0000000000007941 */ /* 0x000fea0003800200 */
.L_x_6817:
        /* <DEDUP_REMOVED lines=10> */
[----:B0-----:R-:W0:Y:S01]  /*2ca0*/  @P1 LDC.64 R72, c[0x0][0x408] ;  /* 0x00010200ff481b82 */ /* 0x001e220000000a00 */
[----:B-----5:R-:W-:Y:S02]  /*2cb0*/  MOV R69, R53 ;  /* 0x0000003500457202 */ /* 0x020fe40000000f00 */
[----:B------:R-:W-:-:S05]  /*2cc0*/  MOV R70, R54 ;  /* 0x0000003600467202 */ /* 0x000fca0000000f00 */
[----:B------:R-:W1:Y:S04]  /*2cd0*/  @P1 LDC.64 R74, c[0x0][0x408] ;  /* 0x00010200ff4a1b82 */ /* 0x000e680000000a00 */
[----:B------:R-:W-:Y:S01]  /*2ce0*/  @P6 FFMA.FTZ R68, R82, UR6, R106 ;  /* 0x0000000652446c23 */ /* 0x000fe2000801006a */
[----:B------:R-:W-:-:S13]  /*2cf0*/  PLOP3.LUT P6, PT, PT, PT, UP2, 0x80, 0x8 ;  /* 0x000000000008781c */ /* 0x000fda0003fcf028 */
[----:B------:R-:W-:Y:S01]  /*2d00*/  @P6 FADD.FTZ R68, R83, -R68 ;  /* 0x8000004453446221 */ /* 0x000fe20000010000 */
[----:B------:R-:W-:-:S13]  /*2d10*/  PLOP3.LUT P6, PT, PT, PT, UP2, 0x80, 0x8 ;  /* 0x000000000008781c */ /* 0x000fda0003fcf028 */
[----:B------:R-:W-:Y:S01]  /*2d20*/  @P6 FFMA.FTZ R69, R68, UR29, R53 ;  /* 0x0000001d44456c23 */ /* 0x000fe20008010035 */
[----:B------:R-:W-:-:S03]  /*2d30*/  PLOP3.LUT P6, PT, PT, PT, UP2, 0x80, 0x8 ;  /* 0x000000000008781c */ /* 0x000fc60003fcf028 */
[----:B0-----:R-:W-:-:S04]  /*2d40*/  @P1 FMUL.FTZ R73, R69, R73 ;  /* 0x0000004945491220 */ /* 0x001fc80000410000 */
[----:B------:R-:W-:-:S06]  /*2d50*/  @P1 FMUL.FTZ R72, R73, R72 ;  /* 0x0000004849481220 */ /* 0x000fcc0000410000 */
[----:B------:R-:W-:Y:S01]  /*2d60*/  @P6 FFMA.FTZ R71, R85, UR6, R106 ;  /* 0x0000000655476c23 */ /* 0x000fe2000801006a */
[----:B------:R-:W-:-:S13]  /*2d70*/  PLOP3.LUT P6, PT, PT, PT, UP2, 0x80, 0x8 ;  /* 0x000000000008781c */ /* 0x000fda0003fcf028 */
[----:B------:R-:W-:Y:S01]  /*2d80*/  @P6 FADD.FTZ R71, R90, -R71 ;  /* 0x800000475a476221 */ /* 0x000fe20000010000 */
[----:B------:R-:W-:-:S13]  /*2d90*/  PLOP3.LUT P6, PT, PT, PT, UP2, 0x80, 0x8 ;  /* 0x000000000008781c */ /* 0x000fda0003fcf028 */
[----:B------:R-:W-:Y:S01]  /*2da0*/  @P6 FFMA.FTZ R70, R71, UR29, R54 ;  /* 0x0000001d47466c23 */ /* 0x000fe20008010036 */
[----:B------:R-:W-:-:S03]  /*2db0*/  @P1 LOP3.LUT P6, RZ, R4, 0xff00, RZ, 0xc0, !PT ;  /* 0x0000ff0004ff1812 */ /* 0x000fc600078cc0ff */
[----:B-1----:R-:W-:Y:S01]  /*2dc0*/  @P1 FMUL.FTZ R75, R70, R75 ;  /* 0x0000004b464b1220 */ /* 0x002fe20000410000 */
[----:B------:R-:W-:Y:S02]  /*2dd0*/  @P1 SEL R65, R72, RZ, P6 ;  /* 0x000000ff48411207 */ /* 0x000fe40003000000 */
[----:B------:R-:W-:Y:S01]  /*2de0*/  @P1 LOP3.LUT P6, RZ, R4, 0xff0000, RZ, 0xc0, !PT ;  /* 0x00ff000004ff1812 */ /* 0x000fe200078cc0ff */
[----:B------:R-:W-:Y:S01]  /*2df0*/  @P1 FMUL.FTZ R74, R75, R74 ;  /* 0x0000004a4b4a1220 */ /* 0x000fe20000410000 */
[----:B------:R-:W0:Y:S04]  /*2e00*/  @P1 LDC.64 R72, c[0x0][0x408] ;  /* 0x00010200ff481b82 */ /* 0x000e280000000a00 */
[----:B------:R-:W-:Y:S02]  /*2e10*/  @P1 SEL R66, R74, RZ, P6 ;  /* 0x000000ff4a421207 */ /* 0x000fe40003000000 */
[----:B------:R-:W-:-:S13]  /*2e20*/  PLOP3.LUT P6, PT, PT, PT, UP2, 0x80, 0x8 ;  /* 0x000000000008781c */ /* 0x000fda0003fcf028 */
[----:B------:R-:W-:Y:S01]  /*2e30*/  @P6 FFMA.FTZ R68, R96, UR6, R106 ;  /* 0x0000000660446c23 */ /* 0x000fe2000801006a */
[----:B------:R-:W-:-:S13]  /*2e40*/  PLOP3.LUT P6, PT, PT, PT, UP2, 0x80, 0x8 ;  /* 0x000000000008781c */ /* 0x000fda0003fcf028 */
[----:B------:R-:W-:Y:S01]  /*2e50*/  @P6 FADD.FTZ R74, R101, -R68 ;  /* 0x80000044654a6221 */ /* 0x000fe20000010000 */
[----:B------:R-:W-:Y:S02]  /*2e60*/  PLOP3.LUT P6, PT, PT, PT, UP2, 0x80, 0x8 ;  /* 0x000000000008781c */ /* 0x000fe40003fcf028 */
[----:B------:R-:W-:-:S11]  /*2e70*/  MOV R68, R52 ;  /* 0x0000003400447202 */ /* 0x000fd60000000f00 */
[----:B------:R-:W-:Y:S01]  /*2e80*/  @P6 FFMA.FTZ R71, R9, UR6, R106 ;  /* 0x0000000609476c23 */ /* 0x000fe2000801006a */
[----:B------:R-:W-:-:S13]  /*2e90*/  PLOP3.LUT P6, PT, PT, PT, UP2, 0x80, 0x8 ;  /* 0x000000000008781c */ /* 0x000fda0003fcf028 */
[----:B------:R-:W-:Y:S01]  /*2ea0*/  @P6 FADD.FTZ R71, R10, -R71 ;  /* 0x800000470a476221 */ /* 0x000fe20000010000 */
[----:B------:R-:W-:-:S13]  /*2eb0*/  PLOP3.LUT P6, PT, PT, PT, UP2, 0x80, 0x8 ;  /* 0x000000000008781c */ /* 0x000fda0003fcf028 */
[----:B------:R-:W-:Y:S01]  /*2ec0*/  @P6 FFMA.FTZ R68, R71, UR29, R52 ;  /* 0x0000001d47446c23 */ /* 0x000fe20008010034 */
[----:B------:R-:W-:Y:S02]  /*2ed0*/  PLOP3.LUT P6, PT, PT, PT, UP2, 0x80, 0x8 ;  /* 0x000000000008781c */ /* 0x000fe40003fcf028 */
[----:B------:R-:W-:Y:S01]  /*2ee0*/  MOV R71, R55 ;  /* 0x0000003700477202 */ /* 0x000fe20000000f00 */
[----:B0-----:R-:W-:-:S04]  /*2ef0*/  @P1 FMUL.FTZ R73, R68, R73 ;  /* 0x0000004944491220 */ /* 0x001fc80000410000 */
[----:B------:R-:W-:-:S06]  /*2f00*/  @P1 FMUL.FTZ R72, R73, R72 ;  /* 0x0000004849481220 */ /* 0x000fcc0000410000 */
[----:B------:R-:W-:Y:S01]  /*2f10*/  @P6 FFMA.FTZ R71, R74, UR29, R55 ;  /* 0x0000001d4a476c23 */ /* 0x000fe20008010037 */
[----:B------:R-:W-:-:S04]  /*2f20*/  @P1 LOP3.LUT P6, RZ, R4, 0xff, RZ, 0xc0, !PT ;  /* 0x000000ff04ff1812 */ /* 0x000fc800078cc0ff */
[----:B------:R-:W-:Y:S01]  /*2f30*/  @P1 SEL R64, R72, RZ, P6 ;  /* 0x000000ff48401207 */ /* 0x000fe20003000000 */
[----:B------:R-:W-:Y:S08]  /*2f40*/  @!P1 BRA `(.L_x_6833) ;  /* 0x00000008005c9947 */ /* 0x000ff00003800000 */
[----:B------:R-:W-:Y:S01]  /*2f50*/  FMUL.FTZ R67, R71, UR21 ;  /* 0x0000001547437c20 */ /* 0x000fe20008410000 */
[----:B------:R-:W-:-:S03]  /*2f60*/  ISETP.GE.U32.AND P6, PT, R4, 0x1000000, PT ;  /* 0x010000000400780c */ /* 0x000fc60003fc6070 */
[----:B------:R-:W-:-:S05]  /*2f70*/  FMUL.FTZ R67, R67, UR20 ;  /* 0x0000001443437c20 */ /* 0x000fca0008410000 */
[----:B------:R-:W-:Y:S01]  /*2f80*/  SEL R67, R67, RZ, P6 ;  /* 0x000000ff43437207 */ /* 0x000fe20003000000 */
[----:B------:R-:W-:Y:S06]  /*2f90*/  BRA `(.L_x_6833) ;  /* 0x0000000800487947 */ /* 0x000fec0003800000 */
.L_x_6832:
[----:B------:R-:W-:Y:S01]  /*2fa0*/  PLOP3.LUT P6, PT, PT, PT, UP2, 0x80, 0x8 ;  /* 0x000000000008781c */ /* 0x000fe20003fcf028 */
[----:B0-----:R-:W0:Y:S01]  /*2fb0*/  @P1 LDC.64 R72, c[0x0][0x408] ;  /* 0x00010200ff481b82 */ /* 0x001e220000000a00 */
[----:B-----5:R-:W-:-:S11]  /*2fc0*/  MOV R78, R54 ;  /* 0x00000036004e7202 */ /* 0x020fd60000000f00 */
[----:B------:R-:W-:Y:S01]  /*2fd0*/  @P6 FFMA.FTZ R74, R82, UR6, R106 ;  /* 0x00000006524a6c23 */ /* 0x000fe2000801006a */
[----:B------:R-:W-:-:S13]  /*2fe0*/  PLOP3.LUT P6, PT, PT, PT, UP2, 0x80, 0x8 ;  /* 0x000000000008781c */ /* 0x000fda0003fcf028 */
[----:B------:R-:W-:Y:S01]  /*2ff0*/  @P6 FADD.FTZ R76, R83, -R74 ;  /* 0x8000004a534c6221 */ /* 0x000fe20000010000 */
[----:B------:R-:W-:Y:S02]  /*3000*/  PLOP3.LUT P6, PT, PT, PT, UP2, 0x80, 0x8 ;  /* 0x000000000008781c */ /* 0x000fe40003fcf028 */
[----:B------:R-:W-:-:S11]  /*3010*/  MOV R74, R53 ;  /* 0x00000035004a7202 */ /* 0x000fd60000000f00 */
[----:B------:R-:W-:Y:S01]  /*3020*/  @P6 FFMA.FTZ R74, R76, UR29, R53 ;  /* 0x0000001d4c4a6c23 */ /* 0x000fe20008010035 */
[----:B------:R-:W-:Y:S02]  /*3030*/  @P1 LOP3.LUT P6, RZ, R4, 0xff00, RZ, 0xc0, !PT ;  /* 0x0000ff0004ff1812 */ /* 0x000fe400078cc0ff */
[----:B------:R-:W-:Y:S01]  /*3040*/  MOV R76, R52 ;  /* 0x00000034004c7202 */ /* 0x000fe20000000f00 */
[----:B0-----:R-:W-:Y:S02]  /*3050*/  @P1 FMUL.FTZ R73, R74, R73 ;  /* 0x000000494a491220 */ /* 0x001fe40000410000 */
[----:B------:R-:W0:Y:S02]  /*3060*/  @P1 LDC.64 R74, c[0x0][0x408] ;  /* 0x00010200ff4a1b82 */ /* 0x000e240000000a00 */
[----:B------:R-:W-:-:S05]  /*3070*/  @P1 FMUL.FTZ R72, R73, R72 ;  /* 0x0000004849481220 */ /* 0x000fca0000410000 */
[----:B------:R-:W-:Y:S02]  /*3080*/  @P1 SEL R65, R72, RZ, P6 ;  /* 0x000000ff48411207 */ /* 0x000fe40003000000 */
[----:B------:R-:W-:-:S13]  /*3090*/  PLOP3.LUT P6, PT, PT, PT, UP2, 0x80, 0x8 ;  /* 0x000000000008781c */ /* 0x000fda0003fcf028 */
[----:B------:R-:W-:Y:S01]  /*30a0*/  @P6 FFMA.FTZ R73, R85, UR6, R106 ;  /* 0x0000000655496c23 */ /* 0x000fe2000801006a */
[----:B------:R-:W-:-:S13]  /*30b0*/  PLOP3.LUT P6, PT, PT, PT, UP2, 0x80, 0x8 ;  /* 0x000000000008781c */ /* 0x000fda0003fcf028 */
[----:B------:R-:W-:Y:S01]  /*30c0*/  @P6 FADD.FTZ R73, R90, -R73 ;  /* 0x800000495a496221 */ /* 0x000fe20000010000 */
[----:B------:R-:W-:-:S13]  /*30d0*/  PLOP3.LUT P6, PT, PT, PT, UP2, 0x80, 0x8 ;  /* 0x000000000008781c */ /* 0x000fda0003fcf028 */
[----:B------:R-:W-:Y:S01]  /*30e0*/  @P6 FFMA.FTZ R78, R73, UR29, R54 ;  /* 0x0000001d494e6c23 */ /* 0x000fe20008010036 */
[----:B------:R-:W-:Y:S01]  /*30f0*/  PLOP3.LUT P6, PT, PT, PT, UP2, 0x80, 0x8 ;  /* 0x000000000008781c */ /* 0x000fe20003fcf028 */
[----:B------:R-:W1:-:S12]  /*3100*/  @P1 LDC.64 R72, c[0x0][0x408] ;  /* 0x00010200ff481b82 */ /* 0x000e580000000a00 */
[----:B------:R-:W-:Y:S01]  /*3110*/  @P6 FFMA.FTZ R77, R9, UR6, R106 ;  /* 0x00000006094d6c23 */ /* 0x000fe2000801006a */
[----:B------:R-:W-:Y:S01]  /*3120*/  PLOP3.LUT P6, PT, PT, PT, UP2, 0x80, 0x8 ;  /* 0x000000000008781c */ /* 0x000fe20003fcf028 */
[----:B-1----:R-:W-:-:S12]  /*3130*/  @P1 FMUL.FTZ R73, R78, R73 ;  /* 0x000000494e491220 */ /* 0x002fd80000410000 */
[----:B------:R-:W-:Y:S01]  /*3140*/  @P6 FADD.FTZ R77, R10, -R77 ;  /* 0x8000004d0a4d6221 */ /* 0x000fe20000010000 */
[----:B------:R-:W-:Y:S01]  /*3150*/  PLOP3.LUT P6, PT, PT, PT, UP2, 0x80, 0x8 ;  /* 0x000000000008781c */ /* 0x000fe20003fcf028 */
[----:B------:R-:W-:-:S12]  /*3160*/  @P1 FMUL.FTZ R72, R73, R72 ;  /* 0x0000004849481220 */ /* 0x000fd80000410000 */
[----:B------:R-:W-:Y:S01]  /*3170*/  @P6 FFMA.FTZ R76, R77, UR29, R52 ;  /* 0x0000001d4d4c6c23 */ /* 0x000fe20008010034 */
[----:B------:R-:W-:-:S03]  /*3180*/  @P1 LOP3.LUT P6, RZ, R4, 0xff0000, RZ, 0xc0, !PT ;  /* 0x00ff000004ff1812 */ /* 0x000fc600078cc0ff */
[----:B0-----:R-:W-:Y:S01]  /*3190*/  @P1 FMUL.FTZ R75, R76, R75 ;  /* 0x0000004b4c4b1220 */ /* 0x001fe20000410000 */
[----:B------:R-:W-:Y:S02]  /*31a0*/  @P1 SEL R66, R72, RZ, P6 ;  /* 0x000000ff48421207 */ /* 0x000fe40003000000 */
[----:B------:R-:W-:Y:S01]  /*31b0*/  @P1 LOP3.LUT P6, RZ, R4, 0xff, RZ, 0xc0, !PT ;  /* 0x000000ff04ff1812 */ /* 0x000fe200078cc0ff */
[----:B------:R-:W-:-:S05]  /*31c0*/  @P1 FMUL.FTZ R74, R75, R74 ;  /* 0x0000004a4b4a1220 */ /* 0x000fca0000410000 */
[----:B------:R-:W-:Y:S01]  /*31d0*/  @P1 SEL R64, R74, RZ, P6 ;  /* 0x000000ff4a401207 */ /* 0x000fe20003000000 */
[----:B------:R-:W-:Y:S06]  /*31e0*/  @!P1 BRA `(.L_x_6833) ;  /* 0x0000000400b49947 */ /* 0x000fec0003800000 */
[----:B------:R-:W-:Y:S02]  /*31f0*/  PLOP3.LUT P6, PT, PT, PT, UP2, 0x80, 0x8 ;  /* 0x000000000008781c */ /* 0x000fe40003fcf028 */
[----:B------:R-:W-:-:S11]  /*3200*/  MOV R67, R55 ;  /* 0x0000003700437202 */ /* 0x000fd60000000f00 */
[----:B------:R-:W-:Y:S01]  /*3210*/  @P6 FFMA.FTZ R72, R96, UR6, R106 ;  /* 0x0000000660486c23 */ /* 0x000fe2000801006a */
[----:B------:R-:W-:-:S13]  /*3220*/  PLOP3.LUT P6, PT, PT, PT, UP2, 0x80, 0x8 ;  /* 0x000000000008781c */ /* 0x000fda0003fcf028 */
[----:B------:R-:W-:Y:S01]  /*3230*/  @P6 FADD.FTZ R72, R101, -R72 ;  /* 0x8000004865486221 */ /* 0x000fe20000010000 */
[----:B------:R-:W-:-:S13]  /*3240*/  PLOP3.LUT P6, PT, PT, PT, UP2, 0x80, 0x8 ;  /* 0x000000000008781c */ /* 0x000fda0003fcf028 */
[----:B------:R-:W-:Y:S01]  /*3250*/  @P6 FFMA.FTZ R67, R72, UR29, R55 ;  /* 0x0000001d48436c23 */ /* 0x000fe20008010037 */
[----:B------:R-:W-:-:S03]  /*3260*/  ISETP.GE.U32.AND P6, PT, R4, 0x1000000, PT ;  /* 0x010000000400780c */ /* 0x000fc60003fc6070 */
[----:B------:R-:W-:-:S04]  /*3270*/  FMUL.FTZ R67, R67, UR21 ;  /* 0x0000001543437c20 */ /* 0x000fc80008410000 */
[----:B------:R-:W-:-:S05]  /*3280*/  FMUL.FTZ R67, R67, UR20 ;  /* 0x0000001443437c20 */ /* 0x000fca0008410000 */
[----:B------:R-:W-:Y:S01]  /*3290*/  SEL R67, R67, RZ, P6 ;  /* 0x000000ff43437207 */ /* 0x000fe20003000000 */
[----:B------:R-:W-:Y:S06]  /*32a0*/  BRA `(.L_x_6833) ;  /* 0x0000000400847947 */ /* 0x000fec0003800000 */
.L_x_6831:
[----:B0-----:R-:W0:Y:S02]  /*32b0*/  LDC.64 R72, c[0x0][0x478] ;  /* 0x00011e00ff487b82 */ /* 0x001e240000000a00 */
        /* <DEDUP_REMOVED lines=19> */
[----:B------:R-:W-:Y:S01]  /*33f0*/  FSEL R71, R71, RZ, P6 ;  /* 0x000000ff47477208 */ /* 0x000fe20003000000 */
[----:B------:R-:W-:Y:S06]  /*3400*/  @!P1 BRA `(.L_x_6835) ;  /* 0x0000000000249947 */ /* 0x000fec0003800000 */
        /* <DEDUP_REMOVED lines=9> */
.L_x_6835:
        /* <DEDUP_REMOVED lines=10> */
.L_x_6836:
        /* <DEDUP_REMOVED lines=10> */
.L_x_6837:
[----:B------:R-:W-:Y:S05]  /*35e0*/  @!P1 BRA `(.L_x_6833) ;  /* 0x0000000000b49947 */ /* 0x000fea0003800000 */
[----:B------:R-:W-:Y:S01]  /*35f0*/  FMUL.FTZ R67, R71, UR21 ;  /* 0x0000001547437c20 */ /* 0x000fe20008410000 */
[----:B-----5:R-:W-:-:S03]  /*3600*/  ISETP.GE.U32.AND P6, PT, R4, 0x1000000, PT ;  /* 0x010000000400780c */ /* 0x020fc60003fc6070 */
[----:B------:R-:W-:-:S05]  /*3610*/  FMUL.FTZ R67, R67, UR20 ;  /* 0x0000001443437c20 */ /* 0x000fca0008410000 */
[----:B------:R-:W-:Y:S01]  /*3620*/  SEL R67, R67, RZ, P6 ;  /* 0x000000ff43437207 */ /* 0x000fe20003000000 */
[----:B------:R-:W-:Y:S06]  /*3630*/  BRA `(.L_x_6833) ;  /* 0x0000000000a07947 */ /* 0x000fec0003800000 */
.L_x_6834:
        /* <DEDUP_REMOVED lines=10> */
.L_x_6838:
        /* <DEDUP_REMOVED lines=10> */
.L_x_6839:
        /* <DEDUP_REMOVED lines=10> */
.L_x_6840:
        /* <DEDUP_REMOVED lines=9> */
[----:B------:R-:W-:-:S07]  /*38b0*/  SEL R67, R67, RZ, P6 ;  /* 0x000000ff43437207 */ /* 0x000fce0003000000 */
.L_x_6833:
        /* <DEDUP_REMOVED lines=8> */
.L_x_6830:
[----:B------:R-:W-:Y:S05]  /*3940*/  BSYNC.RECONVERGENT B0 ;  /* 0x0000000000007941 */ /* 0x000fea0003800200 */
.L_x_6829:
        /* <DEDUP_REMOVED lines=10> */
[----:B0-2---:R-:W0:Y:S01]  /*39f0*/  @P1 LDC.64 R72, c[0x0][0x408] ;  /* 0x00010200ff481b82 */ /* 0x005e220000000a00 */
        /* <DEDUP_REMOVED lines=47> */
.L_x_6844:
[----:B------:R-:W-:Y:S01]  /*3cf0*/  PLOP3.LUT P6, PT, PT, PT, UP2, 0x80, 0x8 ;  /* 0x000000000008781c */ /* 0x000fe20003fcf028 */
[----:B0-2---:R-:W0:Y:S01]  /*3d00*/  @P1 LDC.64 R72, c[0x0][0x408] ;  /* 0x00010200ff481b82 */ /* 0x005e220000000a00 */
        /* <DEDUP_REMOVED lines=47> */
.L_x_6843:
[----:B0-2---:R-:W0:Y:S02]  /*4000*/  LDC.64 R72, c[0x0][0x478] ;  /* 0x00011e00ff487b82 */ /* 0x005e240000000a00 */
        /* <DEDUP_REMOVED lines=30> */
.L_x_6847:
        /* <DEDUP_REMOVED lines=10> */
.L_x_6848:
        /* <DEDUP_REMOVED lines=10> */
.L_x_6849:
[----:B------:R-:W-:Y:S05]  /*4330*/  @!P1 BRA `(.L_x_6845) ;  /* 0x0000000000b49947 */ /* 0x000fea0003800000 */
[----:B------:R-:W-:Y:S01]  /*4340*/  FMUL.FTZ R67, R71, UR21 ;  /* 0x0000001547437c20 */ /* 0x000fe20008410000 */
[----:B-----5:R-:W-:-:S03]  /*4350*/  ISETP.GE.U32.AND P6, PT, R2, 0x1000000, PT ;  /* 0x010000000200780c */ /* 0x020fc60003fc6070 */
[----:B------:R-:W-:-:S05]  /*4360*/  FMUL.FTZ R67, R67, UR20 ;  /* 0x0000001443437c20 */ /* 0x000fca0008410000 */
[----:B------:R-:W-:Y:S01]  /*4370*/  SEL R67, R67, RZ, P6 ;  /* 0x000000ff43437207 */ /* 0x000fe20003000000 */
[----:B------:R-:W-:Y:S06]  /*4380*/  BRA `(.L_x_6845) ;  /* 0x0000000000a07947 */ /* 0x000fec0003800000 */
.L_x_6846:
        /* <DEDUP_REMOVED lines=10> */
.L_x_6850:
        /* <DEDUP_REMOVED lines=10> */
.L_x_6851:
        /* <DEDUP_REMOVED lines=10> */
.L_x_6852:
        /* <DEDUP_REMOVED lines=10> */
.L_x_6845:
        /* <DEDUP_REMOVED lines=8> */
.L_x_6842:
[----:B------:R-:W-:Y:S05]  /*4690*/  BSYNC.RECONVERGENT B0 ;  /* 0x0000000000007941 */ /* 0x000fea0003800200 */
.L_x_6841:
        /* <DEDUP_REMOVED lines=10> */
[----:B0-23--:R-:W0:Y:S01]  /*4740*/  @P1 LDC.64 R72, c[0x0][0x408] ;  /* 0x00010200ff481b82 */ /* 0x00de220000000a00 */
        /* <DEDUP_REMOVED lines=47> */
.L_x_6856:
[----:B------:R-:W-:Y:S01]  /*4a40*/  PLOP3.LUT P6, PT, PT, PT, UP2, 0x80, 0x8 ;  /* 0x000000000008781c */ /* 0x000fe20003fcf028 */
[----:B0-23--:R-:W0:Y:S01]  /*4a50*/  @P1 LDC.64 R72, c[0x0][0x408] ;  /* 0x00010200ff481b82 */ /* 0x00de220000000a00 */
        /* <DEDUP_REMOVED lines=47> */
.L_x_6855:
[----:B0-23--:R-:W0:Y:S02]  /*4d50*/  LDC.64 R72, c[0x0][0x478] ;  /* 0x00011e00ff487b82 */ /* 0x00de240000000a00 */
        /* <DEDUP_REMOVED lines=15> */
[----:B------:R-:W-:-:S02]  /*4e50*/  FMUL.FTZ R71, R73, UR29 ;  /* 0x0000001d49477c20 */ /* 0x000fc40008410000 */
[----:B------:R-:W-:Y:S02]  /*4e60*/  FSEL R70, R68, RZ, P6 ;  /* 0x000000ff44467208 */ /* 0x000fe40003000000 */
        /* <DEDUP_REMOVED lines=13> */
.L_x_6859:
        /* <DEDUP_REMOVED lines=10> */
.L_x_6860:
        /* <DEDUP_REMOVED lines=10> */
.L_x_6861:
[----:B------:R-:W-:Y:S05]  /*5080*/  @!P1 BRA `(.L_x_6857) ;  /* 0x0000000000b49947 */ /* 0x000fea0003800000 */
[----:B------:R-:W-:Y:S01]  /*5090*/  FMUL.FTZ R67, R71, UR21 ;  /* 0x0000001547437c20 */ /* 0x000fe20008410000 */
[----:B-----5:R-:W-:-:S03]  /*50a0*/  ISETP.GE.U32.AND P6, PT, R0, 0x1000000, PT ;  /* 0x010000000000780c */ /* 0x020fc60003fc6070 */
[----:B------:R-:W-:-:S05]  /*50b0*/  FMUL.FTZ R67, R67, UR20 ;  /* 0x0000001443437c20 */ /* 0x000fca0008410000 */
[----:B------:R-:W-:Y:S01]  /*50c0*/  SEL R67, R67, RZ, P6 ;  /* 0x000000ff43437207 */ /* 0x000fe20003000000 */
[----:B------:R-:W-:Y:S06]  /*50d0*/  BRA `(.L_x_6857) ;  /* 0x0000000000a07947 */ /* 0x000fec0003800000 */
.L_x_6858:
[----:B------:R-:W0:Y:S01]  /*50e0*/  @P1 LDC.64 R72, c[0x0][0x408] ;  /* 0x00010200ff481b82 */ /* 0x000e220000000a00 */
[----:B------:R-:W-:Y:S01]  /*50f0*/  FFMA.FTZ R74, R98, UR6, R106 ;  /* 0x00000006624a7c23 */ /* 0x000fe2000801006a */
[----:B------:R-:W-:-:S03]  /*5100*/  ISETP.LT.AND P6, PT, RZ, UR30, PT ;  /* 0x0000001eff007c0c */ /* 0x000fc6000bfc1270 */
[----:B------:R-:W-:-:S04]  /*5110*/  FADD.FTZ R74, R97, -R74 ;  /* 0x8000004a614a7221 */ /* 0x000fc80000010000 */
[----:B------:R-:W-:-:S05]  /*5120*/  FMUL.FTZ R74, R74, UR29 ;  /* 0x0000001d4a4a7c20 */ /* 0x000fca0008410000 */
[----:B------:R-:W-:-:S05]  /*5130*/  FSEL R74, R74, RZ, P6 ;  /* 0x000000ff4a4a7208 */ /* 0x000fca0003000000 */
[----:B0-----:R-:W-:Y:S01]  /*5140*/  @P1 FMUL.FTZ R73, R74, R73 ;  /* 0x000000494a491220 */ /* 0x001fe20000410000 */
        /* <DEDUP_REMOVED lines=10> */
.L_x_6862:
        /* <DEDUP_REMOVED lines=10> */
.L_x_6863:
        /* <DEDUP_REMOVED lines=10> */
.L_x_6864:
[----:B------:R-:W-:Y:S01]  /*5330*/  @P1 FMUL.FTZ R72, R73, R72 ;  /* 0x0000004849481220 */ /* 0x000fe20000410000 */
[----:B-----5:R-:W-:-:S04]  /*5340*/  @P1 ISETP.GE.U32.AND P6, PT, R0, 0x1000000, PT ;  /* 0x010000000000180c */ /* 0x020fc80003fc6070 */
[----:B------:R-:W-:-:S09]  /*5350*/  @P1 SEL R67, R72, RZ, P6 ;  /* 0x000000ff48431207 */ /* 0x000fd20003000000 */
.L_x_6857:
[----:B------:R-:W0:Y:S08]  /*5360*/  @P0 LDC.64 R74, c[0x0][0x478] ;  /* 0x00011e00ff4a0b82 */ /* 0x000e300000000a00 */
[----:B------:R-:W1:Y:S01]  /*5370*/  @P1 LDC.64 R72, c[0x0][0x468] ;  /* 0x00011a00ff481b82 */ /* 0x000e620000000a00 */
[----:B0-----:R-:W-:-:S05]  /*5380*/  @P0 IMAD.WIDE.U32 R74, R104, 0x10, R74 ;  /* 0x00000010684a0825 */ /* 0x001fca00078e004a */
[----:B------:R4:W-:Y:S01]  /*5390*/  @P0 STG.E.128 desc[UR10][R74.64], R68 ;  /* 0x000000444a000986 */ /* 0x0009e2000c101d0a */
[----:B-1----:R-:W-:-:S05]  /*53a0*/  @P1 IMAD.WIDE.U32 R72, R103, 0x10, R72 ;  /* 0x0000001067481825 */ /* 0x002fca00078e0048 */
[----:B------:R4:W-:Y:S02]  /*53b0*/  @P1 STG.E.128 desc[UR10][R72.64], R64 ;  /* 0x0000004048001986 */ /* 0x0009e4000c101d0a */
.L_x_6854:
[----:B------:R-:W-:Y:S05]  /*53c0*/  BSYNC.RECONVERGENT B0 ;  /* 0x0000000000007941 */ /* 0x000fea0003800200 */
.L_x_6853:
[----:B------:R-:W-:Y:S02]  /*53d0*/  UIADD3 UR9, UPT, UPT, UR9, UR24, URZ ;  /* 0x0000001809097290 */ /* 0x000fe4000fffe0ff */
[----:B------:R-:W-:Y:S02]  /*53e0*/  UPLOP3.LUT UP1, UPT, UPT, UPT, UP1, 0x40, 0x4 ;  /* 0x000000000004789c */ /* 0x000fe40003f2e810 */
[----:B------:R-:W-:-:S09]  /*53f0*/  UISETP.GE.AND UP0, UPT, UR9, UR25, UPT ;  /* 0x000000190900728c */ /* 0x000fd2000bf06270 */
[----:B------:R-:W-:Y:S05]  /*5400*/  BRA.U !UP0, `(.L_x_6865) ;  /* 0xffffffb108887547 */ /* 0x000fea000b83ffff */
.L_x_6804:
[----:B------:R-:W1:Y:S08]  /*5410*/  S2UR UR6, SR_CTAID.X ;  /* 0x00000000000679c3 */ /* 0x000e700000002500 */
[----:B-----5:R-:W0:Y:S08]  /*5420*/  LDC.64 R2, c[0x0][0x440] ;  /* 0x00011000ff027b82 */ /* 0x020e300000000a00 */
[----:B------:R-:W2:Y:S08]  /*5430*/  LDC.64 R4, c[0x0][0x448] ;  /* 0x00011200ff047b82 */ /* 0x000eb00000000a00 */
[----:B------:R-:W3:Y:S01]  /*5440*/  LDC.64 R8, c[0x0][0x440] ;  /* 0x00011000ff087b82 */ /* 0x000ee20000000a00 */
[----:B-1----:R-:W-:-:S06]  /*5450*/  UIMAD UR6, UR6, UR8, URZ ;  /* 0x00000008060672a4 */ /* 0x002fcc000f8e02ff */
[----:B------:R-:W-:Y:S01]  /*5460*/  MOV R0, UR6 ;  /* 0x0000000600007c02 */ /* 0x000fe20008000f00 */
[----:B------:R-:W1:Y:S03]  /*5470*/  LDC.64 R10, c[0x0][0x448] ;  /* 0x00011200ff0a7b82 */ /* 0x000e660000000a00 */
[----:B------:R-:W-:-:S05]  /*5480*/  LEA.HI R7, R0, R7, RZ, 0x1e ;  /* 0x0000000700077211 */ /* 0x000fca00078ff0ff */
[----:B------:R-:W4:Y:S01]  /*5490*/  LDC.64 R12, c[0x0][0x440] ;  /* 0x00011000ff0c7b82 */ /* 0x000f220000000a00 */
[----:B0-----:R-:W-:-:S04]  /*54a0*/  @P5 IMAD.WIDE.U32 R2, R7, 0x10, R2 ;  /* 0x0000001007025825 */ /* 0x001fc800078e0002 */
[C---:B--2---:R-:W-:Y:S01]  /*54b0*/  @P5 IMAD.WIDE.U32 R4, R7.reuse, 0x10, R4 ;  /* 0x0000001007045825 */ /* 0x044fe200078e0004 */
[----:B------:R-:W-:Y:S01]  /*54c0*/  @P5 IADD3 R7, PT, PT, R7, 0x80, RZ ;  /* 0x0000008007075810 */ /* 0x000fe20007ffe0ff */
[----:B------:R0:W-:Y:S01]  /*54d0*/  @P5 STG.E.128 desc[UR10][R2.64], R32 ;  /* 0x0000002002005986 */ /* 0x0001e2000c101d0a */
[----:B------:R-:W2:Y:S03]  /*54e0*/  LDC.64 R14, c[0x0][0x448] ;  /* 0x00011200ff0e7b82 */ /* 0x000ea60000000a00 */
[C---:B---3--:R-:W-:Y:S01]  /*54f0*/  @P4 IMAD.WIDE.U32 R8, R7.reuse, 0x10, R8 ;  /* 0x0000001007084825 */ /* 0x048fe200078e0008 */
[----:B------:R0:W-:Y:S03]  /*5500*/  @P5 STG.E.128 desc[UR10][R4.64], R16 ;  /* 0x0000001004005986 */ /* 0x0001e6000c101d0a */
[C---:B-1----:R-:W-:Y:S01]  /*5510*/  @P4 IMAD.WIDE.U32 R10, R7.reuse, 0x10, R10 ;  /* 0x00000010070a4825 */ /* 0x042fe200078e000a */
        /* <DEDUP_REMOVED lines=16> */
.L_x_6866:
        /* <DEDUP_REMOVED lines=14> */
.L_x_8137:


//--------------------- .text._ZN10layer_norm22ln_bwd_finalize_kernelINS_22Kernel_traits_finalizeILj2048E6__halfffffjLb0ELj1024ELj4ENS_18Kernel_traits_baseILj2048ES2_ffffjLj1024EEEEELb0ELb1EEEvNS_9BwdParamsE --------------------------
	.section	.text._ZN10layer_norm22ln_bwd_finalize_kernelINS_22Kernel_traits_finalizeILj2048E6__halfffffjLb0ELj1024ELj4ENS_18Kernel_traits_baseILj2048ES2_ffffjLj1024EEEEELb0ELb1EEEvNS_9BwdParamsE,"ax",@progbits
	.align	128
        .global         _ZN10layer_norm22ln_bwd_finalize_kernelINS_22Kernel_traits_finalizeILj2048E6__halfffffjLb0ELj1024ELj4ENS_18Kernel_traits_baseILj2048ES2_ffffjLj1024EEEEELb0ELb1EEEvNS_9BwdParamsE
        .type           _ZN10layer_norm22ln_bwd_finalize_kernelINS_22Kernel_traits_finalizeILj2048E6__halfffffjLb0ELj1024ELj4ENS_18Kernel_traits_baseILj2048ES2_ffffjLj1024EEEEELb0ELb1EEEvNS_9BwdParamsE,@function
        .size           _ZN10layer_norm22ln_bwd_finalize_kernelINS_22Kernel_traits_finalizeILj2048E6__halfffffjLb0ELj1024ELj4ENS_18Kernel_traits_baseILj2048ES2_ffffjLj1024EEEEELb0ELb1EEEvNS_9BwdParamsE,(.L_x_8138 - _ZN10layer_norm22ln_bwd_finalize_kernelINS_22Kernel_traits_finalizeILj2048E6__halfffffjLb0ELj1024ELj4ENS_18Kernel_traits_baseILj2048ES2_ffffjLj1024EEEEELb0ELb1EEEvNS_9BwdParamsE)
        .other          _ZN10layer_norm22ln_bwd_finalize_kernelINS_22Kernel_traits_finalizeILj2048E6__halfffffjLb0ELj1024ELj4ENS_18Kernel_traits_baseILj2048ES2_ffffjLj1024EEEEELb0ELb1EEEvNS_9BwdParamsE,@"STO_CUDA_ENTRY STV_DEFAULT"
_ZN10layer_norm22ln_bwd_finalize_kernelINS_22Kernel_traits_finalizeILj2048E6__halfffffjLb0ELj1024ELj4ENS_18Kernel_traits_baseILj2048ES2_ffffjLj1024EEEEELb0ELb1EEEvNS_9BwdParamsE:
.text._ZN10layer_norm22ln_bwd_finalize_kernelINS_22Kernel_traits_finalizeILj2048E6__halfffffjLb0ELj1024ELj4ENS_18Kernel_traits_baseILj2048ES2_ffffjLj1024EEEEELb0ELb1EEEvNS_9BwdParamsE:
        /* <DEDUP_REMOVED lines=81> */
.L_x_6871:
        /* <DEDUP_REMOVED lines=118> */
.L_x_6870:
[----:B------:R-:W-:Y:S05]  /*0c70*/  BSYNC.RECONVERGENT B1 ;  /* 0x0000000000017941 */ /* 0x000fea0003800200 */
.L_x_6869:
        /* <DEDUP_REMOVED lines=77> */
.L_x_6873:
[----:B------:R-:W-:Y:S05]  /*1150*/  BSYNC.RECONVERGENT B1 ;  /* 0x0000000000017941 */ /* 0x000fea0003800200 */
.L_x_6872:
        /* <DEDUP_REMOVED lines=38> */
.L_x_6875:
[----:B------:R-:W-:Y:S05]  /*13c0*/  BSYNC.RECONVERGENT B1 ;  /* 0x0000000000017941 */ /* 0x000fea0003800200 */
.L_x_6874:
        /* <DEDUP_REMOVED lines=8> */
.L_x_6876:
        /* <DEDUP_REMOVED lines=10> */
.L_x_6868:
[----:B------:R-:W-:Y:S05]  /*14f0*/  BSYNC.RECONVERGENT B0 ;  /* 0x0000000000007941 */ /* 0x000fea0003800200 */
.L_x_6867:
        /* <DEDUP_REMOVED lines=57> */
.L_x_6877:
        /* <DEDUP_REMOVED lines=15> */
.L_x_8138:


//--------------------- .text._ZN10layer_norm13ln_bwd_kernelINS_13Kernel_traitsI6__halfffffjLj2048ELj1ELj1ELj4ELj16ENS_18Kernel_traits_baseILj2048ES2_ffffjLj128EEEEELb1ELb0ELb1ELb1EEEvNS_9BwdParamsE --------------------------
	.section	.text._ZN10layer_norm13ln_bwd_kernelINS_13Kernel_traitsI6__halfffffjLj2048ELj1ELj1ELj4ELj16ENS_18Kernel_traits_baseILj2048ES2_ffffjLj128EEEEELb1ELb0ELb1ELb1EEEvNS_9BwdParamsE,"ax",@progbits
	.align	128
        .global         _ZN10layer_norm13ln_bwd_kernelINS_13Kernel_traitsI6__halfffffjLj2048ELj1ELj1ELj4ELj16ENS_18Kernel_traits_baseILj2048ES2_ffffjLj128EEEEELb1ELb0ELb1ELb1EEEvNS_9BwdParamsE
        .type           _ZN10layer_norm13ln_bwd_kernelINS_13Kernel_traitsI6__halfffffjLj2048ELj1ELj1ELj4ELj16ENS_18Kernel_traits_baseILj2048ES2_ffffjLj128EEEEELb1ELb0ELb1ELb1EEEvNS_9BwdParamsE,@function
        .size           _ZN10layer_norm13ln_bwd_kernelINS_13Kernel_traitsI6__halfffffjLj2048ELj1ELj1ELj4ELj16ENS_18Kernel_traits_baseILj2048ES2_ffffjLj128EEEEELb1ELb0ELb1ELb1EEEvNS_9BwdParamsE,(.L_x_8139 - _ZN10layer_norm13ln_bwd_kernelINS_13Kernel_traitsI6__halfffffjLj2048ELj1ELj1ELj4ELj16ENS_18Kernel_traits_baseILj2048ES2_ffffjLj128EEEEELb1ELb0ELb1ELb1EEEvNS_9BwdParamsE)
        .other          _ZN10layer_norm13ln_bwd_kernelINS_13Kernel_traitsI6__halfffffjLj2048ELj1ELj1ELj4ELj16ENS_18Kernel_traits_baseILj2048ES2_ffffjLj128EEEEELb1ELb0ELb1ELb1EEEvNS_9BwdParamsE,@"STO_CUDA_ENTRY STV_DEFAULT"
_ZN10layer_norm13ln_bwd_kernelINS_13Kernel_traitsI6__halfffffjLj2048ELj1ELj1ELj4ELj16ENS_18Kernel_traits_baseILj2048ES2_ffffjLj128EEEEELb1ELb0ELb1ELb1EEEvNS_9BwdParamsE:
.text._ZN10layer_norm13ln_bwd_kernelINS_13Kernel_traitsI6__halfffffjLj2048ELj1ELj1ELj4ELj16ENS_18Kernel_traits_baseILj2048ES2_ffffjLj128EEEEELb1ELb0ELb1ELb1EEEvNS_9BwdParamsE:
        /* <DEDUP_REMOVED lines=30> */
[----:B0-----:R-:W-:Y:S01]  /*01e0*/  IMAD.WIDE.U32 R2, R5, 0x8, R2 ;  /* 0x0000000805027825 */ /* 0x001fe200078e0002 */
[----:B------:R-:W0:Y:S04]  /*01f0*/  LDCU.128 UR12, c[0x0][0x3c0] ;  /* 0x00007800ff0c77ac */ /* 0x000e280008000c00 */
[----:B--2---:R-:W2:Y:S01]  /*0200*/  LDG.E.64 R100, desc[UR20][R2.64+0xc00] ;  /* 0x000c001402647981 */ /* 0x004ea2000c1e1b00 */
[----:B------:R-:W0:Y:S03]  /*0210*/  LDCU.128 UR16, c[0x0][0x3f0] ;  /* 0x00007e00ff1077ac */ /* 0x000e260008000c00 */
[----:B------:R-:W5:Y:S01]  /*0220*/  LDG.E.64 R98, desc[UR20][R2.64+0x800] ;  /* 0x0008001402627981 */ /* 0x000f62000c1e1b00 */
[----:B------:R-:W0:Y:S03]  /*0230*/  LDCU.64 UR24, c[0x0][0x380] ;  /* 0x00007000ff1877ac */ /* 0x000e260008000a00 */
[----:B------:R-:W3:Y:S04]  /*0240*/  LDG.E.64 R96, desc[UR20][R2.64+0x400] ;  /* 0x0004001402607981 */ /* 0x000ee8000c1e1b00 */
[----:B------:R1:W4:Y:S01]  /*0250*/  LDG.E.64 R94, desc[UR20][R2.64] ;  /* 0x00000014025e7981 */ /* 0x000322000c1e1b00 */
        /* <DEDUP_REMOVED lines=9> */
[----:B-1----:R-:W-:Y:S02]  /*02f0*/  SHF.R.U32.HI R2, RZ, 0x10, R97 ;  /* 0x00000010ff027819 */ /* 0x002fe40000011661 */
[--C-:B----4-:R-:W-:Y:S02]  /*0300*/  SHF.R.U64 R117, R94, 0x10, R95.reuse ;  /* 0x000000105e757819 */ /* 0x110fe4000000125f */
[----:B------:R-:W-:Y:S02]  /*0310*/  SHF.R.U32.HI R0, RZ, 0x10, R95 ;  /* 0x00000010ff007819 */ /* 0x000fe4000001165f */
[----:B------:R-:W-:Y:S02]  /*0320*/  PRMT R116, R116, 0x5410, R2 ;  /* 0x0000541074747816 */ /* 0x000fe40000000002 */
[----:B0-----:R-:W-:-:S07]  /*0330*/  PRMT R117, R117, 0x5410, R0 ;  /* 0x0000541075757816 */ /* 0x001fce0000000000 */
.L_x_6924:
[----:B------:R-:W-:-:S06]  /*0340*/  UIMAD.WIDE UR10, UR8, 0x4, UR18 ;  /* 0x00000004080a78a5 */ /* 0x000fcc000f8e0212 */
[----:B0-----:R-:W-:Y:S02]  /*0350*/  MOV R68, UR10 ;  /* 0x0000000a00447c02 */ /* 0x001fe40008000f00 */
        /* <DEDUP_REMOVED lines=15> */
[----:B------:R-:W-:Y:S02]  /*0450*/  UIADD3 UR9, UPT, UPT, UR29, -0x1, URZ ;  /* 0xffffffff1d097890 */ /* 0x000fe4000fffe0ff */
[----:B------:R-:W-:-:S05]  /*0460*/  UIMAD.WIDE UR10, UR8, 0x4, UR12 ;  /* 0x00000004080a78a5 */ /* 0x000fca000f8e020c */
[----:B------:R-:W1:Y:S01]  /*0470*/  LDC.64 R2, c[0x0][0x3a8] ;  /* 0x0000ea00ff027b82 */ /* 0x000e620000000a00 */
[----:B------:R-:W-:-:S07]  /*0480*/  MOV R6, UR10 ;  /* 0x0000000a00067c02 */ /* 0x000fce0008000f00 */
[----:B------:R-:W2:Y:S01]  /*0490*/  LDC.64 R88, c[0x0][0x428] ;  /* 0x00010a00ff587b82 */ /* 0x000ea20000000a00 */
[C---:B0-----:R-:W-:Y:S02]  /*04a0*/  IMAD R0, R4.reuse, UR8, RZ ;  /* 0x0000000804007c24 */ /* 0x041fe4000f8e02ff */
[----:B------:R-:W-:-:S03]  /*04b0*/  IMAD R8, R4, UR9, RZ ;  /* 0x0000000904087c24 */ /* 0x000fc6000f8e02ff */
[----:B------:R-:W-:Y:S02]  /*04c0*/  SHF.R.S32.HI R7, RZ, 0x1f, R0 ;  /* 0x0000001fff077819 */ /* 0x000fe40000011400 */
[----:B------:R-:W-:Y:S02]  /*04d0*/  SHF.R.S32.HI R9, RZ, 0x1f, R8 ;  /* 0x0000001fff097819 */ /* 0x000fe40000011408 */
[----:B------:R-:W-:Y:S02]  /*04e0*/  LEA.HI R0, R7, R0, RZ, 0x2 ;  /* 0x0000000007007211 */ /* 0x000fe400078f10ff */
[----:B------:R-:W-:Y:S02]  /*04f0*/  MOV R7, UR11 ;  /* 0x0000000b00077c02 */ /* 0x000fe40008000f00 */
[-C--:B------:R-:W-:Y:S02]  /*0500*/  LEA.HI.SX32 R125, R0, R5.reuse, 0x1e ;  /* 0x00000005007d7211 */ /* 0x080fe400078ff2ff */
[----:B------:R-:W-:Y:S01]  /*0510*/  LEA.HI R8, R9, R8, RZ, 0x2 ;  /* 0x0000000809087211 */ /* 0x000fe200078f10ff */
[----:B------:R0:W3:Y:S01]  /*0520*/  LDG.E R0, desc[UR20][R6.64] ;  /* 0x0000001406007981 */ /* 0x0000e2000c1e1900 */
[C---:B------:R-:W-:Y:S01]  /*0530*/  IADD3 R121, PT, PT, R125.reuse, 0x80, RZ ;  /* 0x000000807d797810 */ /* 0x040fe20007ffe0ff */
[----:B-1----:R-:W-:Y:S01]  /*0540*/  IMAD.WIDE.U32 R108, R125, 0x10, R2 ;  /* 0x000000107d6c7825 */ /* 0x002fe200078e0002 */
[----:B------:R-:W-:-:S03]  /*0550*/  LEA.HI.SX32 R91, R8, R5, 0x1e ;  /* 0x00000005085b7211 */ /* 0x000fc600078ff2ff */
[----:B------:R-:W-:Y:S02]  /*0560*/  IMAD.WIDE.U32 R68, R121, 0x10, R2 ;  /* 0x0000001079447825 */ /* 0x000fe400078e0002 */
[----:B------:R-:W4:Y:S02]  /*0570*/  LDG.E.128 R108, desc[UR20][R108.64] ;  /* 0x000000146c6c7981 */ /* 0x000f24000c1e1d00 */
[C---:B--2---:R-:W-:Y:S01]  /*0580*/  IMAD.WIDE.U32 R8, R91.reuse, 0x10, R88 ;  /* 0x000000105b087825 */ /* 0x044fe200078e0058 */
[----:B------:R-:W-:Y:S01]  /*0590*/  IADD3 R73, PT, PT, R91, 0x80, RZ ;  /* 0x000000805b497810 */ /* 0x000fe20007ffe0ff */
[----:B------:R-:W2:Y:S01]  /*05a0*/  LDG.E.128 R68, desc[UR20][R68.64] ;  /* 0x0000001444447981 */ /* 0x000ea2000c1e1d00 */
[----:B------:R-:W-:-:S03]  /*05b0*/  IADD3 R119, PT, PT, R125, 0x100, RZ ;  /* 0x000001007d777810 */ /* 0x000fc60007ffe0ff */
[----:B------:R-:W2:Y:S01]  /*05c0*/  LDG.E.128 R8, desc[UR20][R8.64] ;  /* 0x0000001408087981 */ /* 0x000ea2000c1e1d00 */
[----:B------:R-:W-:Y:S01]  /*05d0*/  IMAD.WIDE.U32 R72, R73, 0x10, R88 ;  /* 0x0000001049487825 */ /* 0x000fe200078e0058 */
[----:B------:R-:W-:-:S03]  /*05e0*/  IADD3 R81, PT, PT, R91, 0x100, RZ ;  /* 0x000001005b517810 */ /* 0x000fc60007ffe0ff */
[----:B------:R-:W-:Y:S02]  /*05f0*/  IMAD.WIDE.U32 R76, R119, 0x10, R2 ;  /* 0x00000010774c7825 */ /* 0x000fe400078e0002 */
[----:B------:R-:W2:Y:S02]  /*0600*/  LDG.E.128 R72, desc[UR20][R72.64] ;  /* 0x0000001448487981 */ /* 0x000ea4000c1e1d00 */
[----:B------:R-:W-:Y:S02]  /*0610*/  IMAD.WIDE.U32 R80, R81, 0x10, R88 ;  /* 0x0000001051507825 */ /* 0x000fe400078e0058 */
[----:B------:R-:W2:Y:S04]  /*0620*/  LDG.E.128 R76, desc[UR20][R76.64] ;  /* 0x000000144c4c7981 */ /* 0x000ea8000c1e1d00 */
[----:B------:R-:W2:Y:S01]  /*0630*/  LDG.E.128 R80, desc[UR20][R80.64] ;  /* 0x0000001450507981 */ /* 0x000ea2000c1e1d00 */
[----:B-----5:R-:W-:-:S02]  /*0640*/  ISETP.GE.AND P1, PT, R112, 0x1, PT ;  /* 0x000000017000780c */ /* 0x020fc40003f26270 */
[----:B------:R-:W-:-:S05]  /*0650*/  IADD3 R105, PT, PT, R125, 0x180, RZ ;  /* 0x000001807d697810 */ /* 0x000fca0007ffe0ff */
[----:B------:R-:W-:Y:S01]  /*0660*/  IMAD.WIDE.U32 R84, R105, 0x10, R2 ;  /* 0x0000001069547825 */ /* 0x000fe200078e0002 */
[----:B------:R-:W-:-:S05]  /*0670*/  IADD3 R91, PT, PT, R91, 0x180, RZ ;  /* 0x000001805b5b7810 */ /* 0x000fca0007ffe0ff */
[----:B------:R-:W-:Y:S01]  /*0680*/  @P1 IADD3 R3, PT, PT, R112, -0x1, RZ ;  /* 0xffffffff70031810 */ /* 0x000fe20007ffe0ff */
[----:B------:R-:W2:Y:S04]  /*0690*/  LDG.E.128 R84, desc[UR20][R84.64] ;  /* 0x0000001454547981 */ /* 0x000ea8000c1e1d00 */
[----:B------:R-:W-:Y:S02]  /*06a0*/  @P1 IMAD R4, R3, R4, RZ ;  /* 0x0000000403041224 */ /* 0x000fe400078e02ff */
[----:B------:R-:W1:Y:S01]  /*06b0*/  LDC.64 R2, c[0x0][0x3b0] ;  /* 0x0000ec00ff027b82 */ /* 0x000e620000000a00 */
[----:B------:R-:W-:Y:S02]  /*06c0*/  IMAD.WIDE.U32 R88, R91, 0x10, R88 ;  /* 0x000000105b587825 */ /* 0x000fe400078e0058 */
[----:B------:R-:W-:-:S04]  /*06d0*/  @P1 SHF.R.S32.HI R93, RZ, 0x1f, R4 ;  /* 0x0000001fff5d1819 */ /* 0x000fc80000011404 */
[----:B------:R-:W2:Y:S01]  /*06e0*/  LDG.E.128 R88, desc[UR20][R88.64] ;  /* 0x0000001458587981 */ /* 0x000ea2000c1e1d00 */
[----:B------:R-:W-:Y:S02]  /*06f0*/  @P1 LEA.HI R4, R93, R4, RZ, 0x2 ;  /* 0x000000045d041211 */ /* 0x000fe400078f10ff */
[----:B------:R-:W-:Y:S02]  /*0700*/  MOV R103, RZ ;  /* 0x000000ff00677202 */ /* 0x000fe40000000f00 */
[----:B------:R-:W-:-:S05]  /*0710*/  @P1 LEA.HI.SX32 R103, R4, R5, 0x1e ;  /* 0x0000000504671211 */ /* 0x000fca00078ff2ff */
[----:B-1----:R-:W-:-:S05]  /*0720*/  IMAD.WIDE.U32 R122, R103, 0x4, R2 ;  /* 0x00000004677a7825 */ /* 0x002fca00078e0002 */
[----:B------:R-:W5:Y:S01]  /*0730*/  LDG.E R113, desc[UR20][R122.64] ;  /* 0x000000147a717981 */ /* 0x000f62000c1e1900 */
[----:B------:R-:W-:-:S04]  /*0740*/  ISETP.NE.U32.AND P0, PT, RZ, UR4, PT ;  /* 0x00000004ff007c0c */ /* 0x000fc8000bf05070 */
[----:B------:R-:W-:-:S13]  /*0750*/  ISETP.NE.AND.EX P0, PT, RZ, UR5, PT, P0 ;  /* 0x00000005ff007c0c */ /* 0x000fda000bf05300 */
[----:B0-----:R-:W0:Y:S08]  /*0760*/  @P0 LDC.64 R6, c[0x0][0x438] ;  /* 0x00010e00ff060b82 */ /* 0x001e300000000a00 */
[----:B------:R-:W1:Y:S08]  /*0770*/  @P0 LDC.64 R92, c[0x0][0x438] ;  /* 0x00010e00ff5c0b82 */ /* 0x000e700000000a00 */
[----:B------:R-:W1:Y:S01]  /*0780*/  @P0 LDC.64 R4, c[0x0][0x438] ;  /* 0x00010e00ff040b82 */ /* 0x000e620000000a00 */
[----:B0-----:R-:W-:-:S07]  /*0790*/  @P0 IMAD.WIDE.U32 R124, R125, 0x10, R6 ;  /* 0x000000107d7c0825 */ /* 0x001fce00078e0006 */
[----:B------:R-:W0:Y:S01]  /*07a0*/  @P0 LDC.64 R6, c[0x0][0x438] ;  /* 0x00010e00ff060b82 */ /* 0x000e220000000a00 */
[----:B------:R-:W-:Y:S01]  /*07b0*/  IADD3 R107, PT, PT, R103, 0x80, RZ ;  /* 0x00000080676b7810 */ /* 0x000fe20007ffe0ff */
[----:B------:R-:W5:Y:S01]  /*07c0*/  @P0 LDG.E.128 R24, desc[UR20][R124.64] ;  /* 0x000000147c180981 */ /* 0x000f62000c1e1d00 */
[----:B-1----:R-:W-:Y:S01]  /*07d0*/  @P0 IMAD.WIDE.U32 R92, R121, 0x10, R92 ;  /* 0x00000010795c0825 */ /* 0x002fe200078e005c */
[C---:B------:R-:W-:Y:S02]  /*07e0*/  IADD3 R102, PT, PT, R103.reuse, 0x100, RZ ;  /* 0x0000010067667810 */ /* 0x040fe40007ffe0ff */
[----:B------:R-:W-:Y:S02]  /*07f0*/  IADD3 R104, PT, PT, R103, 0x180, RZ ;  /* 0x0000018067687810 */ /* 0x000fe40007ffe0ff */
[----:B------:R1:W5:Y:S01]  /*0800*/  @P0 LDG.E.128 R20, desc[UR20][R92.64] ;  /* 0x000000145c140981 */ /* 0x000362000c1e1d00 */
[----:B------:R-:W-:-:S05]  /*0810*/  @P0 IMAD.WIDE.U32 R118, R119, 0x10, R4 ;  /* 0x0000001077760825 */ /* 0x000fca00078e0004 */
[----:B------:R-:W5:Y:S01]  /*0820*/  @P0 LDG.E.128 R16, desc[UR20][R118.64] ;  /* 0x0000001476100981 */ /* 0x000f62000c1e1d00 */
[----:B0-----:R-:W-:-:S05]  /*0830*/  @P0 IMAD.WIDE.U32 R6, R105, 0x10, R6 ;  /* 0x0000001069060825 */ /* 0x001fca00078e0006 */
[----:B------:R-:W5:Y:S01]  /*0840*/  @P0 LDG.E.128 R12, desc[UR20][R6.64] ;  /* 0x00000014060c0981 */ /* 0x000f62000c1e1d00 */
[----:B------:R-:W-:Y:S01]  /*0850*/  ISETP.NE.AND P0, PT, RZ, UR26, PT ;  /* 0x0000001aff007c0c */ /* 0x000fe2000bf05270 */
[----:B------:R-:W-:-:S04]  /*0860*/  IMAD.WIDE.U32 R106, R107, 0x4, R2 ;  /* 0x000000046b6a7825 */ /* 0x000fc800078e0002 */
[--C-:B------:R-:W-:Y:S02]  /*0870*/  IMAD.WIDE.U32 R102, R102, 0x4, R2.reuse ;  /* 0x0000000466667825 */ /* 0x100fe400078e0002 */
[----:B------:R-:W5:Y:S02]  /*0880*/  LDG.E R107, desc[UR20][R106.64] ;  /* 0x000000146a6b7981 */ /* 0x000f64000c1e1900 */
[----:B------:R-:W-:Y:S02]  /*0890*/  IMAD.WIDE.U32 R2, R104, 0x4, R2 ;  /* 0x0000000468027825 */ /* 0x000fe400078e0002 */
[----:B------:R0:W5:Y:S02]  /*08a0*/  LDG.E R4, desc[UR20][R102.64] ;  /* 0x0000001466047981 */ /* 0x000164000c1e1900 */
[----:B-1----:R-:W-:Y:S02]  /*08b0*/  HADD2.F32 R92, -RZ, R117.H0_H0 ;  /* 0x20000075ff5c7230 */ /* 0x002fe40000004100 */
[----:B------:R1:W5:Y:S01]  /*08c0*/  LDG.E R2, desc[UR20][R2.64] ;  /* 0x0000001402027981 */ /* 0x000362000c1e1900 */
[----:B------:R-:W-:-:S02]  /*08d0*/  HADD2.F32 R105, -RZ, R94.H0_H0 ;  /* 0x2000005eff697230 */ /* 0x000fc40000004100 */
[----:B------:R-:W-:Y:S02]  /*08e0*/  HADD2.F32 R93, -RZ, R95.H0_H0 ;  /* 0x2000005fff5d7230 */ /* 0x000fe40000004100 */
[----:B0-----:R-:W-:Y:S02]  /*08f0*/  HADD2.F32 R102, -RZ, R117.H1_H1 ;  /* 0x30000075ff667230 */ /* 0x001fe40000004100 */
[----:B------:R-:W-:Y:S01]  /*0900*/  HADD2.F32 R103, -RZ, R96.H0_H0 ;  /* 0x20000060ff677230 */ /* 0x000fe20000004100 */
[----:B---3--:R-:W-:-:S05]  /*0910*/  FSEL R5, R0, RZ, !P0 ;  /* 0x000000ff00057208 */ /* 0x008fca0004000000 */
[C---:B----4-:R-:W-:Y:S01]  /*0920*/  FADD.FTZ R108, -R5.reuse, R108 ;  /* 0x0000006c056c7221 */ /* 0x050fe20000010100 */
[C---:B------:R-:W-:Y:S01]  /*0930*/  FADD.FTZ R111, -R5.reuse, R111 ;  /* 0x0000006f056f7221 */ /* 0x040fe20000010100 */
[C---:B------:R-:W-:Y:S02]  /*0940*/  FADD.FTZ R109, -R5.reuse, R109 ;  /* 0x0000006d056d7221 */ /* 0x040fe40000010100 */
[----:B-1----:R-:W-:Y:S01]  /*0950*/  FMUL.FTZ R3, R108, UR28 ;  /* 0x0000001c6c037c20 */ /* 0x002fe20008410000 */
[----:B--2---:R-:W-:Y:S01]  /*0960*/  FADD.FTZ R69, -R5, R69 ;  /* 0x0000004505457221 */ /* 0x004fe20000010100 */
[----:B------:R-:W-:Y:S01]  /*0970*/  FMUL.FTZ R7, R9, R92 ;  /* 0x0000005c09077220 */ /* 0x000fe20000410000 */
[----:B------:R-:W-:Y:S01]  /*0980*/  FMUL.FTZ R92, R111, UR28 ;  /* 0x0000001c6f5c7c20 */ /* 0x000fe20008410000 */
[----:B------:R-:W-:Y:S01]  /*0990*/  FMUL.FTZ R0, R8, R105 ;  /* 0x0000006908007220 */ /* 0x000fe20000410000 */
[----:B------:R-:W-:Y:S01]  /*09a0*/  FADD.FTZ R44, R44, R8 ;  /* 0x000000082c2c7221 */ /* 0x000fe20000010000 */
[----:B------:R-:W-:Y:S01]  /*09b0*/  FFMA.FTZ R28, R8, R3, R28 ;  /* 0x00000003081c7223 */ /* 0x000fe2000001001c */
[----:B------:R-:W-:Y:S01]  /*09c0*/  FMUL.FTZ R104, R69, UR28 ;  /* 0x0000001c45687c20 */ /* 0x000fe20008410000 */
[----:B------:R-:W-:Y:S01]  /*09d0*/  FMUL.FTZ R8, R10, R93 ;  /* 0x0000005d0a087220 */ /* 0x000fe20000410000 */
[----:B------:R-:W-:-:S02]  /*09e0*/  HADD2.F32 R69, -RZ, R97.H0_H0 ;  /* 0x20000061ff457230 */ /* 0x000fc40000004100 */
[----:B------:R-:W-:Y:S01]  /*09f0*/  FMUL.FTZ R6, R109, UR28 ;  /* 0x0000001c6d067c20 */ /* 0x000fe20008410000 */
[----:B------:R-:W-:Y:S01]  /*0a00*/  FMUL.FTZ R93, R11, R102 ;  /* 0x000000660b5d7220 */ /* 0x000fe20000410000 */
[----:B------:R-:W-:Y:S01]  /*0a10*/  FADD.FTZ R47, R47, R11 ;  /* 0x0000000b2f2f7221 */ /* 0x000fe20000010000 */
[----:B------:R-:W-:Y:S01]  /*0a20*/  FFMA.FTZ R31, R11, R92, R31 ;  /* 0x0000005c0b1f7223 */ /* 0x000fe2000001001f */
[C---:B------:R-:W-:Y:S01]  /*0a30*/  FADD.FTZ R110, -R5.reuse, R110 ;  /* 0x0000006e056e7221 */ /* 0x040fe20000010100 */
[----:B------:R-:W-:Y:S01]  /*0a40*/  FADD.FTZ R11, -R5, R68 ;  /* 0x00000044050b7221 */ /* 0x000fe20000010100 */
[----:B------:R-:W-:Y:S02]  /*0a50*/  HADD2.F32 R68, -RZ, R116.H1_H1 ;  /* 0x30000074ff447230 */ /* 0x000fe40000004100 */
[----:B------:R-:W-:Y:S01]  /*0a60*/  FADD.FTZ R45, R45, R9 ;  /* 0x000000092d2d7221 */ /* 0x000fe20000010000 */
[----:B------:R-:W-:Y:S01]  /*0a70*/  FFMA.FTZ R29, R9, R6, R29 ;  /* 0x00000006091d7223 */ /* 0x000fe2000001001d */
[----:B------:R-:W-:Y:S01]  /*0a80*/  FMUL.FTZ R106, R74, R69 ;  /* 0x000000454a6a7220 */ /* 0x000fe20000410000 */
[----:B------:R-:W-:Y:S01]  /*0a90*/  FMUL.FTZ R9, R110, UR28 ;  /* 0x0000001c6e097c20 */ /* 0x000fe20008410000 */
[----:B------:R-:W-:-:S02]  /*0aa0*/  HADD2.F32 R69, -RZ, R98.H0_H0 ;  /* 0x20000062ff457230 */ /* 0x000fc40000004100 */
[C---:B------:R-:W-:Y:S01]  /*0ab0*/  FADD.FTZ R76, -R5.reuse, R76 ;  /* 0x0000004c054c7221 */ /* 0x040fe20000010100 */
[C---:B------:R-:W-:Y:S01]  /*0ac0*/  FADD.FTZ R70, -R5.reuse, R70 ;  /* 0x0000004605467221 */ /* 0x040fe20000010100 */
[----:B------:R-:W-:Y:S01]  /*0ad0*/  FADD.FTZ R71, -R5, R71 ;  /* 0x0000004705477221 */ /* 0x000fe20000010100 */
[----:B------:R-:W-:Y:S01]  /*0ae0*/  FMUL.FTZ R105, R75, R68 ;  /* 0x000000444b697220 */ /* 0x000fe20000410000 */
[----:B------:R-:W-:Y:S01]  /*0af0*/  FADD.FTZ R68, -R5, R77 ;  /* 0x0000004d05447221 */ /* 0x000fe20000010100 */
[----:B------:R-:W-:Y:S01]  /*0b00*/  FADD.FTZ R46, R46, R10 ;  /* 0x0000000a2e2e7221 */ /* 0x000fe20000010000 */
[----:B------:R-:W-:Y:S01]  /*0b10*/  FFMA.FTZ R30, R10, R9, R30 ;  /* 0x000000090a1e7223 */ /* 0x000fe2000001001e */
[----:B------:R-:W-:Y:S01]  /*0b20*/  FMUL.FTZ R77, R76, UR28 ;  /* 0x0000001c4c4d7c20 */ /* 0x000fe20008410000 */
[----:B------:R-:W-:Y:S01]  /*0b30*/  FMUL.FTZ R10, R72, R103 ;  /* 0x00000067480a7220 */ /* 0x000fe20000410000 */
[----:B------:R-:W-:Y:S01]  /*0b40*/  FMUL.FTZ R76, R80, R69 ;  /* 0x00000045504c7220 */ /* 0x000fe20000410000 */
[----:B------:R-:W-:Y:S01]  /*0b50*/  FMUL.FTZ R103, R70, UR28 ;  /* 0x0000001c46677c20 */ /* 0x000fe20008410000 */
[----:B------:R-:W-:Y:S01]  /*0b60*/  FMUL.FTZ R108, R71, UR28 ;  /* 0x0000001c476c7c20 */ /* 0x000fe20008410000 */
[----:B------:R-:W-:-:S02]  /*0b70*/  HADD2.F32 R69, -RZ, R99.H0_H0 ;  /* 0x20000063ff457230 */ /* 0x000fc40000004100 */
[C---:B------:R-:W-:Y:S01]  /*0b80*/  FADD.FTZ R71, -R5.reuse, R78 ;  /* 0x0000004e05477221 */ /* 0x040fe20000010100 */
[--C-:B------:R-:W-:Y:S02]  /*0b90*/  HADD2.F32 R70, -RZ, R115.reuse.H0_H0 ;  /* 0x20000073ff467230 */ /* 0x100fe40000004100 */
[----:B------:R-:W-:Y:S01]  /*0ba0*/  FMUL.FTZ R78, R68, UR28 ;  /* 0x0000001c444e7c20 */ /* 0x000fe20008410000 */
[----:B------:R-:W-:Y:S01]  /*0bb0*/  FADD.FTZ R36, R36, R80 ;  /* 0x0000005024247221 */ /* 0x000fe20000010000 */
[----:B------:R-:W-:Y:S01]  /*0bc0*/  FFMA.FTZ R52, R80, R77, R52 ;  /* 0x0000004d50347223 */ /* 0x000fe20000010034 */
[----:B------:R-:W-:Y:S01]  /*0bd0*/  FADD.FTZ R110, -R5, R79 ;  /* 0x0000004f056e7221 */ /* 0x000fe20000010100 */
[----:B------:R-:W-:Y:S01]  /*0be0*/  FADD.FTZ R68, RZ, R0 ;  /* 0x00000000ff447221 */ /* 0x000fe20000010000 */
[----:B------:R-:W-:Y:S01]  /*0bf0*/  FMUL.FTZ R80, R82, R69 ;  /* 0x0000004552507220 */ /* 0x000fe20000410000 */
[----:B------:R-:W-:Y:S01]  /*0c00*/  FMUL.FTZ R79, R81, R70 ;  /* 0x00000046514f7220 */ /* 0x000fe20000410000 */
[----:B------:R-:W-:Y:S01]  /*0c10*/  FADD.FTZ R37, R37, R81 ;  /* 0x0000005125257221 */ /* 0x000fe20000010000 */
[----:B------:R-:W-:Y:S01]  /*0c20*/  FFMA.FTZ R53, R81, R78, R53 ;  /* 0x0000004e51357223 */ /* 0x000fe20000010035 */
[----:B------:R-:W-:Y:S01]  /*0c30*/  FFMA.FTZ R69, R3, R0, RZ ;  /* 0x0000000003457223 */ /* 0x000fe200000100ff */
[----:B------:R-:W-:-:S02]  /*0c40*/  HADD2.F32 R70, -RZ, R115.H1_H1 ;  /* 0x30000073ff467230 */ /* 0x000fc40000004100 */
[----:B------:R-:W-:Y:S01]  /*0c50*/  FMUL.FTZ R81, R71, UR28 ;  /* 0x0000001c47517c20 */ /* 0x000fe20008410000 */
[----:B------:R-:W-:Y:S01]  /*0c60*/  FADD.FTZ R71, R7, R68 ;  /* 0x0000004407477221 */ /* 0x000fe20000010000 */
[----:B------:R-:W-:Y:S01]  /*0c70*/  FFMA.FTZ R68, R6, R7, R69 ;  /* 0x0000000706447223 */ /* 0x000fe20000010045 */
[----:B------:R-:W-:Y:S01]  /*0c80*/  FADD.FTZ R38, R38, R82 ;  /* 0x0000005226267221 */ /* 0x000fe20000010000 */
[----:B------:R-:W-:Y:S01]  /*0c90*/  FFMA.FTZ R54, R82, R81, R54 ;  /* 0x0000005152367223 */ /* 0x000fe20000010036 */
[----:B------:R-:W-:Y:S01]  /*0ca0*/  FMUL.FTZ R82, R83, R70 ;  /* 0x0000004653527220 */ /* 0x000fe20000410000 */
[----:B------:R-:W-:Y:S01]  /*0cb0*/  FADD.FTZ R70, R8, R71 ;  /* 0x0000004708467221 */ /* 0x000fe20000010000 */
[----:B------:R-:W-:Y:S01]  /*0cc0*/  FFMA.FTZ R69, R9, R8, R68 ;  /* 0x0000000809457223 */ /* 0x000fe20000010044 */
[----:B------:R-:W-:Y:S02]  /*0cd0*/  HADD2.F32 R102, -RZ, R116.H0_H0 ;  /* 0x20000074ff667230 */ /* 0x000fe40000004100 */
[----:B------:R-:W-:Y:S01]  /*0ce0*/  FMUL.FTZ R11, R11, UR28 ;  /* 0x0000001c0b0b7c20 */ /* 0x000fe20008410000 */
[----:B------:R-:W-:Y:S01]  /*0cf0*/  FADD.FTZ R71, R93, R70 ;  /* 0x000000465d477221 */ /* 0x000fe20000010000 */
[----:B------:R-:W-:Y:S01]  /*0d00*/  FFMA.FTZ R68, R92, R93, R69 ;  /* 0x0000005d5c447223 */ /* 0x000fe20000010045 */
[----:B------:R-:W-:Y:S01]  /*0d10*/  FADD.FTZ R41, R41, R73 ;  /* 0x0000004929297221 */ /* 0x000fe20000010000 */
[C---:B------:R-:W-:Y:S01]  /*0d20*/  FMUL.FTZ R102, R73.reuse, R102 ;  /* 0x0000006649667220 */ /* 0x040fe20000410000 */
[----:B------:R-:W-:Y:S01]  /*0d30*/  FFMA.FTZ R57, R73, R104, R57 ;  /* 0x0000006849397223 */ /* 0x000fe20000010039 */
[----:B------:R-:W-:Y:S01]  /*0d40*/  FADD.FTZ R73, R10, R71 ;  /* 0x000000470a497221 */ /* 0x000fe20000010000 */
[----:B------:R-:W-:-:S03]  /*0d50*/  FFMA.FTZ R71, R11, R10, R68 ;  /* 0x0000000a0b477223 */ /* 0x000fc60000010044 */
[----:B------:R-:W-:Y:S01]  /*0d60*/  FADD.FTZ R73, R102, R73 ;  /* 0x0000004966497221 */ /* 0x000fe20000010000 */
[----:B------:R-:W-:Y:S01]  /*0d70*/  FFMA.FTZ R70, R104, R102, R71 ;  /* 0x0000006668467223 */ /* 0x000fe20000010047 */
        /* <DEDUP_REMOVED lines=14> */
[----:B------:R-:W-:Y:S01]  /*0e60*/  FADD.FTZ R68, -R5, R86 ;  /* 0x0000005605447221 */ /* 0x000fe20000010100 */
[----:B------:R-:W-:Y:S02]  /*0e70*/  HADD2.F32 R83, -RZ, R100.H0_H0 ;  /* 0x20000064ff537230 */ /* 0x000fe40000004100 */
[----:B------:R-:W-:Y:S01]  /*0e80*/  FMUL.FTZ R86, R69, UR28 ;  /* 0x0000001c45567c20 */ /* 0x000fe20008410000 */
[----:B------:R-:W-:Y:S01]  /*0e90*/  FADD.FTZ R84, -R5, R84 ;  /* 0x0000005405547221 */ /* 0x000fe20000010100 */
        /* <DEDUP_REMOVED lines=8> */
[----:B------:R-:W-:Y:S01]  /*0f20*/  FFMA.FTZ R72, R110, R82, R69 ;  /* 0x000000526e487223 */ /* 0x000fe20000010045 */
[----:B------:R-:W-:Y:S01]  /*0f30*/  FADD.FTZ R5, -R5, R87 ;  /* 0x0000005705057221 */ /* 0x000fe20000010100 */
[----:B------:R-:W-:Y:S02]  /*0f40*/  HADD2.F32 R87, -RZ, R101.H0_H0 ;  /* 0x20000065ff577230 */ /* 0x000fe40000004100 */
        /* <DEDUP_REMOVED lines=8> */
[----:B------:R-:W-:-:S02]  /*0fd0*/  HADD2.F32 R88, -RZ, R114.H1_H1 ;  /* 0x30000072ff587230 */ /* 0x000fc40000004100 */
        /* <DEDUP_REMOVED lines=16> */
.L_x_6879:
[----:B-----5:R-:W-:Y:S01]  /*10e0*/  ISETP.GE.AND P1, PT, R112, 0x1, PT ;  /* 0x000000017000780c */ /* 0x020fe20003f26270 */
[----:B------:R-:W-:Y:S01]  /*10f0*/  UISETP.NE.U32.AND UP0, UPT, UR4, URZ, UPT ;  /* 0x000000ff0400728c */ /* 0x000fe2000bf05070 */
[----:B------:R-:W-:Y:S01]  /*1100*/  HFMA2 R71, -RZ, RZ, 0, 0 ;  /* 0x00000000ff477431 */ /* 0x000fe200000001ff */
[----:B------:R-:W-:Y:S02]  /*1110*/  CS2R R74, SRZ ;  /* 0x00000000004a7805 */ /* 0x000fe4000001ff00 */
[----:B------:R-:W-:-:S08]  /*1120*/  UISETP.NE.AND.EX UP0, UPT, UR5, URZ, UPT, UP0 ;  /* 0x000000ff0500728c */ /* 0x000fd0000bf05300 */
[----:B------:R-:W0:Y:S01]  /*1130*/  @P1 LDC R69, c[0x0][0x388] ;  /* 0x0000e200ff451b82 */ /* 0x000e220000000800 */
[----:B------:R-:W-:-:S05]  /*1140*/  @P1 IADD3 R2, PT, PT, R112, -0x1, RZ ;  /* 0xffffffff70021810 */ /* 0x000fca0007ffe0ff */
[----:B0-----:R-:W-:-:S05]  /*1150*/  @P1 IMAD R2, R2, R69, RZ ;  /* 0x0000004502021224 */ /* 0x001fca00078e02ff */
[----:B------:R-:W-:-:S04]  /*1160*/  @P1 SHF.R.S32.HI R69, RZ, 0x1f, R2 ;  /* 0x0000001fff451819 */ /* 0x000fc80000011402 */
[----:B------:R-:W-:-:S04]  /*1170*/  @P1 LEA.HI R2, R69, R2, RZ, 0x2 ;  /* 0x0000000245021211 */ /* 0x000fc800078f10ff */
[----:B------:R-:W-:Y:S01]  /*1180*/  @P1 LEA.HI.SX32 R71, R2, R5, 0x1e ;  /* 0x0000000502471211 */ /* 0x000fe200078ff2ff */
[----:B------:R-:W-:Y:S06]  /*1190*/  BRA.U UP0, `(.L_x_6881) ;  /* 0x0000000100347547 */ /* 0x000fec000b800000 */
[----:B------:R-:W0:Y:S01]  /*11a0*/  LDC.64 R68, c[0x0][0x3b0] ;  /* 0x0000ec00ff447b82 */ /* 0x000e220000000a00 */
[C---:B------:R-:W-:Y:S02]  /*11b0*/  IADD3 R73, PT, PT, R71.reuse, 0x80, RZ ;  /* 0x0000008047497810 */ /* 0x040fe40007ffe0ff */
[C---:B------:R-:W-:Y:S02]  /*11c0*/  IADD3 R5, PT, PT, R71.reuse, 0x100, RZ ;  /* 0x0000010047057810 */ /* 0x040fe40007ffe0ff */
[----:B------:R-:W-:Y:S01]  /*11d0*/  IADD3 R91, PT, PT, R71, 0x180, RZ ;  /* 0x00000180475b7810 */ /* 0x000fe20007ffe0ff */
[----:B0-----:R-:W-:-:S04]  /*11e0*/  IMAD.WIDE.U32 R72, R73, 0x4, R68 ;  /* 0x0000000449487825 */ /* 0x001fc800078e0044 */
[--C-:B------:R-:W-:Y:S01]  /*11f0*/  IMAD.WIDE.U32 R4, R5, 0x4, R68.reuse ;  /* 0x0000000405047825 */ /* 0x100fe200078e0044 */
[----:B------:R0:W5:Y:S03]  /*1200*/  LDG.E R107, desc[UR20][R72.64] ;  /* 0x00000014486b7981 */ /* 0x000166000c1e1900 */
[--C-:B------:R-:W-:Y:S02]  /*1210*/  IMAD.WIDE.U32 R70, R71, 0x4, R68.reuse ;  /* 0x0000000447467825 */ /* 0x100fe400078e0044 */
[----:B------:R0:W5:Y:S02]  /*1220*/  LDG.E R4, desc[UR20][R4.64] ;  /* 0x0000001404047981 */ /* 0x000164000c1e1900 */
[----:B------:R-:W-:Y:S02]  /*1230*/  IMAD.WIDE.U32 R68, R91, 0x4, R68 ;  /* 0x000000045b447825 */ /* 0x000fe400078e0044 */
[----:B------:R0:W5:Y:S04]  /*1240*/  LDG.E R113, desc[UR20][R70.64] ;  /* 0x0000001446717981 */ /* 0x000168000c1e1900 */
[----:B------:R0:W5:Y:S01]  /*1250*/  LDG.E R2, desc[UR20][R68.64] ;  /* 0x0000001444027981 */ /* 0x000162000c1e1900 */
[----:B------:R-:W-:Y:S05]  /*1260*/  BRA `(.L_x_6880) ;  /* 0x0000000000747947 */ /* 0x000fea0003800000 */
.L_x_6881:
[----:B------:R-:W0:Y:S01]  /*1270*/  LDC.64 R68, c[0x0][0x3b0] ;  /* 0x0000ec00ff447b82 */ /* 0x000e220000000a00 */
[----:B------:R-:W-:Y:S01]  /*1280*/  UIMAD UR9, UR8, UR30, URZ ;  /* 0x0000001e080972a4 */ /* 0x000fe2000f8e02ff */
[C---:B------:R-:W-:Y:S02]  /*1290*/  IADD3 R19, PT, PT, R71.reuse, 0x80, RZ ;  /* 0x0000008047137810 */ /* 0x040fe40007ffe0ff */
[C---:B------:R-:W-:Y:S01]  /*12a0*/  IADD3 R15, PT, PT, R71.reuse, 0x100, RZ ;  /* 0x00000100470f7810 */ /* 0x040fe20007ffe0ff */
[----:B------:R-:W-:Y:S01]  /*12b0*/  USHF.R.S32.HI UR10, URZ, 0x1f, UR9 ;  /* 0x0000001fff0a7899 */ /* 0x000fe20008011409 */
[----:B------:R-:W-:Y:S02]  /*12c0*/  IADD3 R17, PT, PT, R71, 0x180, RZ ;  /* 0x0000018047117810 */ /* 0x000fe40007ffe0ff */
[----:B------:R-:W1:Y:S01]  /*12d0*/  LDC.64 R12, c[0x0][0x438] ;  /* 0x00010e00ff0c7b82 */ /* 0x000e620000000a00 */
[----:B------:R-:W-:-:S06]  /*12e0*/  ULEA.HI UR10, UR10, UR9, URZ, 0x2 ;  /* 0x000000090a0a7291 */ /* 0x000fcc000f8f10ff */
[----:B------:R-:W-:-:S04]  /*12f0*/  MOV R2, UR10 ;  /* 0x0000000a00027c02 */ /* 0x000fc80008000f00 */
[----:B------:R-:W-:Y:S01]  /*1300*/  LEA.HI.SX32 R25, R2, R5, 0x1e ;  /* 0x0000000502197211 */ /* 0x000fe200078ff2ff */
[----:B0-----:R-:W-:-:S03]  /*1310*/  IMAD.WIDE.U32 R18, R19, 0x4, R68 ;  /* 0x0000000413127825 */ /* 0x001fc600078e0044 */
[----:B------:R-:W-:Y:S01]  /*1320*/  IADD3 R21, PT, PT, R25, 0x80, RZ ;  /* 0x0000008019157810 */ /* 0x000fe20007ffe0ff */
[--C-:B------:R-:W-:Y:S01]  /*1330*/  IMAD.WIDE.U32 R14, R15, 0x4, R68.reuse ;  /* 0x000000040f0e7825 */ /* 0x100fe200078e0044 */
[----:B------:R-:W-:Y:S01]  /*1340*/  IADD3 R5, PT, PT, R25, 0x180, RZ ;  /* 0x0000018019057810 */ /* 0x000fe20007ffe0ff */
[----:B------:R0:W5:Y:S02]  /*1350*/  LDG.E R107, desc[UR20][R18.64] ;  /* 0x00000014126b7981 */ /* 0x000164000c1e1900 */
[--C-:B------:R-:W-:Y:S02]  /*1360*/  IMAD.WIDE.U32 R70, R71, 0x4, R68.reuse ;  /* 0x0000000447467825 */ /* 0x100fe400078e0044 */
[----:B------:R0:W5:Y:S02]  /*1370*/  LDG.E R4, desc[UR20][R14.64] ;  /* 0x000000140e047981 */ /* 0x000164000c1e1900 */
[----:B------:R-:W-:Y:S01]  /*1380*/  IMAD.WIDE.U32 R68, R17, 0x4, R68 ;  /* 0x0000000411447825 */ /* 0x000fe200078e0044 */
[C---:B------:R-:W-:Y:S01]  /*1390*/  IADD3 R17, PT, PT, R25.reuse, 0x100, RZ ;  /* 0x0000010019117810 */ /* 0x040fe20007ffe0ff */
[----:B------:R0:W5:Y:S02]  /*13a0*/  LDG.E R113, desc[UR20][R70.64] ;  /* 0x0000001446717981 */ /* 0x000164000c1e1900 */
[----:B-1----:R-:W-:-:S02]  /*13b0*/  IMAD.WIDE.U32 R24, R25, 0x10, R12 ;  /* 0x0000001019187825 */ /* 0x002fc400078e000c */
[----:B------:R0:W5:Y:S02]  /*13c0*/  LDG.E R2, desc[UR20][R68.64] ;  /* 0x0000001444027981 */ /* 0x000164000c1e1900 */
[--C-:B------:R-:W-:Y:S02]  /*13d0*/  IMAD.WIDE.U32 R20, R21, 0x10, R12.reuse ;  /* 0x0000001015147825 */ /* 0x100fe400078e000c */
[----:B------:R-:W5:Y:S02]  /*13e0*/  LDG.E.128 R24, desc[UR20][R24.64] ;  /* 0x0000001418187981 */ /* 0x000f64000c1e1d00 */
[--C-:B------:R-:W-:Y:S02]  /*13f0*/  IMAD.WIDE.U32 R16, R17, 0x10, R12.reuse ;  /* 0x0000001011107825 */ /* 0x100fe400078e000c */
[----:B------:R-:W5:Y:S02]  /*1400*/  LDG.E.128 R20, desc[UR20][R20.64] ;  /* 0x0000001414147981 */ /* 0x000f64000c1e1d00 */
[----:B------:R-:W-:-:S02]  /*1410*/  IMAD.WIDE.U32 R12, R5, 0x10, R12 ;  /* 0x00000010050c7825 */ /* 0x000fc400078e000c */
[----:B------:R-:W5:Y:S04]  /*1420*/  LDG.E.128 R16, desc[UR20][R16.64] ;  /* 0x0000001410107981 */ /* 0x000f68000c1e1d00 */
[----:B0-----:R-:W5:Y:S02]  /*1430*/  LDG.E.128 R12, desc[UR20][R12.64] ;  /* 0x000000140c0c7981 */ /* 0x001f64000c1e1d00 */
.L_x_6880:
        /* <DEDUP_REMOVED lines=32> */
.L_x_6883:
[----:B------:R-:W-:Y:S05]  /*1640*/  BSYNC.RECONVERGENT B0 ;  /* 0x0000000000007941 */ /* 0x000fea0003800200 */
.L_x_6882:
[----:B------:R-:W1:Y:S08]  /*1650*/  S2UR UR10, SR_CgaCtaId ;  /* 0x00000000000a79c3 */ /* 0x000e700000008800 */
[----:B------:R-:W-:Y:S01]  /*1660*/  BAR.SYNC.DEFER_BLOCKING 0x0 ;  /* 0x0000000000007b1d */ /* 0x000fe20000010000 */
[----:B------:R-:W-:Y:S01]  /*1670*/  @P1 IADD3 R112, PT, PT, R112, -0x1, RZ ;  /* 0xffffffff70701810 */ /* 0x000fe20007ffe0ff */
[----:B------:R-:W-:Y:S01]  /*1680*/  UISETP.NE.U32.AND UP0, UPT, UR4, URZ, UPT ;  /* 0x000000ff0400728c */ /* 0x000fe2000bf05070 */
[----:B------:R-:W-:-:S02]  /*1690*/  ISETP.NE.AND P0, PT, RZ, UR26, PT ;  /* 0x0000001aff007c0c */ /* 0x000fc4000bf05270 */
[----:B------:R-:W-:Y:S01]  /*16a0*/  MOV R109, RZ ;  /* 0x000000ff006d7202 */ /* 0x000fe20000000f00 */
[----:B------:R-:W-:Y:S02]  /*16b0*/  UMOV UR9, 0x400 ;  /* 0x0000040000097882 */ /* 0x000fe40000000000 */
[----:B------:R-:W2:Y:S01]  /*16c0*/  LDC R91, c[0x0][0x388] ;  /* 0x0000e200ff5b7b82 */ /* 0x000ea20000000800 */
[----:B------:R-:W-:Y:S02]  /*16d0*/  UISETP.NE.AND.EX UP0, UPT, UR5, URZ, UPT, UP0 ;  /* 0x000000ff0500728c */ /* 0x000fe4000bf05300 */
        /* <DEDUP_REMOVED lines=10> */
[----:B------:R-:W-:Y:S02]  /*1780*/  IMAD R68, R91, UR8, RZ ;  /* 0x000000085b447c24 */ /* 0x000fe4000f8e02ff */
[----:B------:R-:W-:Y:S01]  /*1790*/  FADD.FTZ R118, R71, R118 ;  /* 0x0000007647767221 */ /* 0x000fe20000010000 */
[----:B------:R-:W-:-:S02]  /*17a0*/  FADD.FTZ R69, R70, R69 ;  /* 0x0000004546457221 */ /* 0x000fc40000010000 */
[----:B------:R-:W-:Y:S01]  /*17b0*/  SHF.R.S32.HI R71, RZ, 0x1f, R68 ;  /* 0x0000001fff477819 */ /* 0x000fe20000011444 */
[----:B-1----:R-:W-:Y:S01]  /*17c0*/  FADD.FTZ R118, R118, R73 ;  /* 0x0000004976767221 */ /* 0x002fe20000010000 */
[----:B------:R-:W-:Y:S01]  /*17d0*/  FADD.FTZ R69, R69, R72 ;  /* 0x0000004845457221 */ /* 0x000fe20000010000 */
[----:B------:R-:W-:Y:S02]  /*17e0*/  @P1 SHF.R.S32.HI R73, RZ, 0x1f, R112 ;  /* 0x0000001fff491819 */ /* 0x000fe40000011470 */
[----:B------:R-:W-:Y:S01]  /*17f0*/  FADD.FTZ R75, R75, R118 ;  /* 0x000000764b4b7221 */ /* 0x000fe20000010000 */
[----:B------:R-:W-:Y:S01]  /*1800*/  FADD.FTZ R69, R74, R69 ;  /* 0x000000454a457221 */ /* 0x000fe20000010000 */
[----:B------:R-:W-:Y:S02]  /*1810*/  @P1 LEA.HI R70, R73, R112, RZ, 0x2 ;  /* 0x0000007049461211 */ /* 0x000fe400078f10ff */
[----:B------:R-:W-:Y:S01]  /*1820*/  FMUL.FTZ R75, R75, UR27 ;  /* 0x0000001b4b4b7c20 */ /* 0x000fe20008410000 */
[----:B------:R-:W-:Y:S01]  /*1830*/  FMUL.FTZ R112, R69, UR27 ;  /* 0x0000001b45707c20 */ /* 0x000fe20008410000 */
[----:B------:R-:W-:-:S02]  /*1840*/  LEA.HI R68, R71, R68, RZ, 0x2 ;  /* 0x0000004447447211 */ /* 0x000fc400078f10ff */
[-C--:B------:R-:W-:Y:S02]  /*1850*/  @P1 LEA.HI.SX32 R109, R70, R5.reuse, 0x1e ;  /* 0x00000005466d1211 */ /* 0x080fe400078ff2ff */
[----:B------:R-:W-:Y:S02]  /*1860*/  R2UR UR9, R75 ;  /* 0x000000004b0972ca */ /* 0x000fe400000e0000 */
[----:B------:R-:W-:Y:S02]  /*1870*/  LEA.HI.SX32 R91, R68, R5, 0x1e ;  /* 0x00000005445b7211 */ /* 0x000fe400078ff2ff */
[----:B------:R-:W-:Y:S01]  /*1880*/  FSEL R112, R112, RZ, !P0 ;  /* 0x000000ff70707208 */ /* 0x000fe20004000000 */
[----:B------:R-:W-:Y:S10]  /*1890*/  BRA.U UP0, `(.L_x_6884) ;  /* 0x0000000500847547 */ /* 0x000ff4000b800000 */
        /* <DEDUP_REMOVED lines=13> */
.L_x_6886:
        /* <DEDUP_REMOVED lines=10> */
.L_x_6887:
        /* <DEDUP_REMOVED lines=10> */
.L_x_6888:
        /* <DEDUP_REMOVED lines=11> */
.L_x_6885:
        /* <DEDUP_REMOVED lines=26> */
.L_x_6890:
        /* <DEDUP_REMOVED lines=10> */
.L_x_6891:
        /* <DEDUP_REMOVED lines=10> */
.L_x_6892:
[----:B------:R-:W-:Y:S01]  /*1e40*/  FSEL R64, R64, RZ, P0 ;  /* 0x000000ff40407208 */ /* 0x000fe20000000000 */
[----:B------:R-:W-:Y:S06]  /*1e50*/  @!P1 BRA `(.L_x_6889) ;  /* 0x00000004004c9947 */ /* 0x000fec0003800000 */
[----:B------:R-:W-:Y:S01]  /*1e60*/  FMUL.FTZ R63, R67, UR23 ;  /* 0x00000017433f7c20 */ /* 0x000fe20008410000 */
[----:B-----5:R-:W-:-:S03]  /*1e70*/  ISETP.GE.U32.AND P0, PT, R113, 0x1000000, PT ;  /* 0x010000007100780c */ /* 0x020fc60003f06070 */
[----:B------:R-:W-:-:S05]  /*1e80*/  FMUL.FTZ R63, R63, UR22 ;  /* 0x000000163f3f7c20 */ /* 0x000fca0008410000 */
[----:B------:R-:W-:Y:S01]  /*1e90*/  SEL R63, R63, RZ, P0 ;  /* 0x000000ff3f3f7207 */ /* 0x000fe20000000000 */
[----:B------:R-:W-:Y:S06]  /*1ea0*/  BRA `(.L_x_6889) ;  /* 0x0000000400387947 */ /* 0x000fec0003800000 */
.L_x_6884:
[----:B------:R-:W-:-:S04]  /*1eb0*/  UISETP.NE.U32.AND UP0, UPT, UR6, URZ, UPT ;  /* 0x000000ff0600728c */ /* 0x000fc8000bf05070 */
[----:B------:R-:W-:-:S09]  /*1ec0*/  UISETP.NE.AND.EX UP0, UPT, UR7, URZ, UPT, UP0 ;  /* 0x000000ff0700728c */ /* 0x000fd2000bf05300 */
[----:B------:R-:W-:Y:S05]  /*1ed0*/  BRA.U UP0, `(.L_x_6893) ;  /* 0x0000000100987547 */ /* 0x000fea000b800000 */
[----:B------:R-:W-:Y:S02]  /*1ee0*/  PLOP3.LUT P4, PT, PT, PT, UP2, 0x80, 0x8 ;  /* 0x000000000008781c */ /* 0x000fe40003f8f028 */
[----:B-----5:R-:W-:Y:S02]  /*1ef0*/  MOV R74, R24 ;  /* 0x00000018004a7202 */ /* 0x020fe40000000f00 */
[----:B------:R-:W-:Y:S02]  /*1f00*/  MOV R118, R25 ;  /* 0x0000001900767202 */ /* 0x000fe40000000f00 */
[C---:B------:R-:W-:Y:S02]  /*1f10*/  @P1 LOP3.LUT P0, RZ, R113.reuse, 0xff, RZ, 0xc0, !PT ;  /* 0x000000ff71ff1812 */ /* 0x040fe4000780c0ff */
[C---:B------:R-:W-:Y:S02]  /*1f20*/  @P1 LOP3.LUT P2, RZ, R113.reuse, 0xff00, RZ, 0xc0, !PT ;  /* 0x0000ff0071ff1812 */ /* 0x040fe4000784c0ff */
[----:B------:R-:W-:-:S03]  /*1f30*/  @P1 LOP3.LUT P3, RZ, R113, 0xff0000, RZ, 0xc0, !PT ;  /* 0x00ff000071ff1812 */ /* 0x000fc6000786c0ff */
[--C-:B------:R-:W-:Y:S01]  /*1f40*/  @P4 FFMA.FTZ R69, R3, UR9, R112.reuse ;  /* 0x0000000903454c23 */ /* 0x100fe20008010070 */
[--C-:B------:R-:W-:Y:S01]  /*1f50*/  @P4 FFMA.FTZ R72, R6, UR9, R112.reuse ;  /* 0x0000000906484c23 */ /* 0x100fe20008010070 */
[----:B------:R-:W-:Y:S02]  /*1f60*/  @P4 FFMA.FTZ R75, R9, UR9, R112 ;  /* 0x00000009094b4c23 */ /* 0x000fe40008010070 */
[----:B------:R-:W-:Y:S01]  /*1f70*/  @P4 FADD.FTZ R71, R0, -R69 ;  /* 0x8000004500474221 */ /* 0x000fe20000010000 */
[----:B------:R-:W-:Y:S01]  /*1f80*/  @P4 FADD.FTZ R120, R7, -R72 ;  /* 0x8000004807784221 */ /* 0x000fe20000010000 */
[----:B------:R-:W0:Y:S01]  /*1f90*/  @P1 LDC.64 R68, c[0x0][0x408] ;  /* 0x00010200ff441b82 */ /* 0x000e220000000a00 */
[----:B------:R-:W-:Y:S01]  /*1fa0*/  @P4 FADD.FTZ R75, R8, -R75 ;  /* 0x8000004b084b4221 */ /* 0x000fe20000010000 */
[----:B------:R-:W-:Y:S01]  /*1fb0*/  @P4 FFMA.FTZ R74, R71, UR28, R24 ;  /* 0x0000001c474a4c23 */ /* 0x000fe20008010018 */
[----:B------:R-:W-:Y:S01]  /*1fc0*/  @P4 FFMA.FTZ R118, R120, UR28, R25 ;  /* 0x0000001c78764c23 */ /* 0x000fe20008010019 */
[----:B------:R-:W-:Y:S01]  /*1fd0*/  MOV R120, R26 ;  /* 0x0000001a00787202 */ /* 0x000fe20000000f00 */
[----:B------:R-:W-:-:S03]  /*1fe0*/  @P4 FFMA.FTZ R120, R75, UR28, R26 ;  /* 0x0000001c4b784c23 */ /* 0x000fc6000801001a */
[----:B------:R-:W1:Y:S08]  /*1ff0*/  @P1 LDC.64 R70, c[0x0][0x408] ;  /* 0x00010200ff461b82 */ /* 0x000e700000000a00 */
[----:B------:R-:W2:Y:S01]  /*2000*/  @P1 LDC.64 R72, c[0x0][0x408] ;  /* 0x00010200ff481b82 */ /* 0x000ea20000000a00 */
[----:B0-----:R-:W-:-:S04]  /*2010*/  @P1 FMUL.FTZ R69, R74, R69 ;  /* 0x000000454a451220 */ /* 0x001fc80000410000 */
[----:B------:R-:W-:Y:S01]  /*2020*/  @P1 FMUL.FTZ R68, R69, R68 ;  /* 0x0000004445441220 */ /* 0x000fe20000410000 */
[----:B-1----:R-:W-:-:S04]  /*2030*/  @P1 FMUL.FTZ R71, R118, R71 ;  /* 0x0000004776471220 */ /* 0x002fc80000410000 */
[----:B------:R-:W-:Y:S01]  /*2040*/  @P1 SEL R60, R68, RZ, P0 ;  /* 0x000000ff443c1207 */ /* 0x000fe20000000000 */
[----:B------:R-:W-:Y:S01]  /*2050*/  @P1 FMUL.FTZ R70, R71, R70 ;  /* 0x0000004647461220 */ /* 0x000fe20000410000 */
[----:B--2---:R-:W-:-:S04]  /*2060*/  @P1 FMUL.FTZ R73, R120, R73 ;  /* 0x0000004978491220 */ /* 0x004fc80000410000 */
[----:B------:R-:W-:Y:S01]  /*2070*/  @P1 SEL R61, R70, RZ, P2 ;  /* 0x000000ff463d1207 */ /* 0x000fe20001000000 */
[----:B------:R-:W-:-:S05]  /*2080*/  @P1 FMUL.FTZ R72, R73, R72 ;  /* 0x0000004849481220 */ /* 0x000fca0000410000 */
[----:B------:R-:W-:Y:S01]  /*2090*/  @P1 SEL R62, R72, RZ, P3 ;  /* 0x000000ff483e1207 */ /* 0x000fe20001800000 */
[----:B------:R-:W-:Y:S06]  /*20a0*/  @!P1 BRA `(.L_x_6889) ;  /* 0x0000000000b89947 */ /* 0x000fec0003800000 */
[----:B------:R-:W-:Y:S01]  /*20b0*/  @P4 FFMA.FTZ R68, R92, UR9, R112 ;  /* 0x000000095c444c23 */ /* 0x000fe20008010070 */
[----:B------:R-:W-:Y:S02]  /*20c0*/  MOV R63, R27 ;  /* 0x0000001b003f7202 */ /* 0x000fe40000000f00 */
[----:B------:R-:W-:Y:S01]  /*20d0*/  ISETP.GE.U32.AND P0, PT, R113, 0x1000000, PT ;  /* 0x010000007100780c */ /* 0x000fe20003f06070 */
[----:B------:R-:W-:-:S04]  /*20e0*/  @P4 FADD.FTZ R68, R93, -R68 ;  /* 0x800000445d444221 */ /* 0x000fc80000010000 */
[----:B------:R-:W-:-:S04]  /*20f0*/  @P4 FFMA.FTZ R63, R68, UR28, R27 ;  /* 0x0000001c443f4c23 */ /* 0x000fc8000801001b */
[----:B------:R-:W-:-:S04]  /*2100*/  FMUL.FTZ R63, R63, UR23 ;  /* 0x000000173f3f7c20 */ /* 0x000fc80008410000 */
[----:B------:R-:W-:-:S05]  /*2110*/  FMUL.FTZ R63, R63, UR22 ;  /* 0x000000163f3f7c20 */ /* 0x000fca0008410000 */
[----:B------:R-:W-:Y:S01]  /*2120*/  SEL R63, R63, RZ, P0 ;  /* 0x000000ff3f3f7207 */ /* 0x000fe20000000000 */
[----:B------:R-:W-:Y:S06]  /*2130*/  BRA `(.L_x_6889) ;  /* 0x0000000000947947 */ /* 0x000fec0003800000 */
.L_x_6893:
[----:B------:R-:W-:Y:S01]  /*2140*/  PLOP3.LUT P5, PT, PT, PT, UP2, 0x80, 0x8 ;  /* 0x000000000008781c */ /* 0x000fe20003faf028 */
[----:B------:R-:W0:Y:S01]  /*2150*/  @P1 LDC.64 R68, c[0x0][0x408] ;  /* 0x00010200ff441b82 */ /* 0x000e220000000a00 */
[----:B-----5:R-:W-:Y:S02]  /*2160*/  MOV R67, R27 ;  /* 0x0000001b00437202 */ /* 0x020fe40000000f00 */
[----:B------:R-:W-:Y:S02]  /*2170*/  MOV R64, R24 ;  /* 0x0000001800407202 */ /* 0x000fe40000000f00 */
[C---:B------:R-:W-:Y:S02]  /*2180*/  @P1 LOP3.LUT P0, RZ, R113.reuse, 0xff, RZ, 0xc0, !PT ;  /* 0x000000ff71ff1812 */ /* 0x040fe4000780c0ff */
[C---:B------:R-:W-:Y:S01]  /*2190*/  @P1 LOP3.LUT P2, RZ, R113.reuse, 0xff00, RZ, 0xc0, !PT ;  /* 0x0000ff0071ff1812 */ /* 0x040fe2000784c0ff */
[----:B------:R-:W1:Y:S01]  /*21a0*/  @P1 LDC.64 R70, c[0x0][0x408] ;  /* 0x00010200ff461b82 */ /* 0x000e620000000a00 */
[----:B------:R-:W-:-:S02]  /*21b0*/  @P1 LOP3.LUT P3, RZ, R113, 0xff0000, RZ, 0xc0, !PT ;  /* 0x00ff000071ff1812 */ /* 0x000fc4000786c0ff */
[----:B------:R-:W-:Y:S01]  /*21c0*/  @P1 ISETP.GE.U32.AND P4, PT, R113, 0x1000000, PT ;  /* 0x010000007100180c */ /* 0x000fe20003f86070 */
[--C-:B------:R-:W-:Y:S01]  /*21d0*/  @P5 FFMA.FTZ R66, R92, UR9, R112.reuse ;  /* 0x000000095c425c23 */ /* 0x100fe20008010070 */
[--C-:B------:R-:W-:Y:S01]  /*21e0*/  @P5 FFMA.FTZ R65, R3, UR9, R112.reuse ;  /* 0x0000000903415c23 */ /* 0x100fe20008010070 */
[----:B------:R-:W-:Y:S02]  /*21f0*/  @P5 FFMA.FTZ R111, R9, UR9, R112 ;  /* 0x00000009096f5c23 */ /* 0x000fe40008010070 */
[----:B------:R-:W2:Y:S01]  /*2200*/  @P1 LDC.64 R72, c[0x0][0x408] ;  /* 0x00010200ff481b82 */ /* 0x000ea20000000a00 */
[----:B------:R-:W-:Y:S01]  /*2210*/  @P5 FADD.FTZ R66, R93, -R66 ;  /* 0x800000425d425221 */ /* 0x000fe20000010000 */
[----:B------:R-:W-:Y:S01]  /*2220*/  @P5 FADD.FTZ R65, R0, -R65 ;  /* 0x8000004100415221 */ /* 0x000fe20000010000 */
[----:B------:R-:W-:Y:S02]  /*2230*/  @P5 FADD.FTZ R111, R8, -R111 ;  /* 0x8000006f086f5221 */ /* 0x000fe40000010000 */
[----:B------:R-:W-:Y:S01]  /*2240*/  @P5 FFMA.FTZ R67, R66, UR28, R27 ;  /* 0x0000001c42435c23 */ /* 0x000fe2000801001b */
[----:B------:R-:W-:Y:S01]  /*2250*/  @P5 FFMA.FTZ R66, R6, UR9, R112 ;  /* 0x0000000906425c23 */ /* 0x000fe20008010070 */
[----:B------:R-:W-:Y:S01]  /*2260*/  @P5 FFMA.FTZ R64, R65, UR28, R24 ;  /* 0x0000001c41405c23 */ /* 0x000fe20008010018 */
[----:B------:R-:W3:Y:S01]  /*2270*/  @P1 LDC.64 R74, c[0x0][0x408] ;  /* 0x00010200ff4a1b82 */ /* 0x000ee20000000a00 */
[----:B------:R-:W-:Y:S01]  /*2280*/  MOV R65, R25 ;  /* 0x0000001900417202 */ /* 0x000fe20000000f00 */
[----:B------:R-:W-:Y:S01]  /*2290*/  @P5 FADD.FTZ R66, R7, -R66 ;  /* 0x8000004207425221 */ /* 0x000fe20000010000 */
[----:B0-----:R-:W-:-:S03]  /*22a0*/  @P1 FMUL.FTZ R69, R67, R69 ;  /* 0x0000004543451220 */ /* 0x001fc60000410000 */
[----:B------:R-:W-:Y:S01]  /*22b0*/  @P5 FFMA.FTZ R65, R66, UR28, R25 ;  /* 0x0000001c42415c23 */ /* 0x000fe20008010019 */
[----:B------:R-:W-:Y:S01]  /*22c0*/  MOV R66, R26 ;  /* 0x0000001a00427202 */ /* 0x000fe20000000f00 */
[----:B------:R-:W-:Y:S01]  /*22d0*/  @P5 FFMA.FTZ R66, R111, UR28, R26 ;  /* 0x0000001c6f425c23 */ /* 0x000fe2000801001a */
[----:B-1----:R-:W-:Y:S01]  /*22e0*/  @P1 FMUL.FTZ R71, R64, R71 ;  /* 0x0000004740471220 */ /* 0x002fe20000410000 */
[----:B------:R-:W-:-:S03]  /*22f0*/  @P1 FMUL.FTZ R68, R69, R68 ;  /* 0x0000004445441220 */ /* 0x000fc60000410000 */
[----:B------:R-:W-:Y:S02]  /*2300*/  @P1 FMUL.FTZ R70, R71, R70 ;  /* 0x0000004647461220 */ /* 0x000fe40000410000 */
[----:B------:R-:W-:Y:S01]  /*2310*/  @P1 SEL R63, R68, RZ, P4 ;  /* 0x000000ff443f1207 */ /* 0x000fe20002000000 */
[----:B--2---:R-:W-:Y:S02]  /*2320*/  @P1 FMUL.FTZ R73, R65, R73 ;  /* 0x0000004941491220 */ /* 0x004fe40000410000 */
[----:B------:R-:W-:Y:S02]  /*2330*/  @P1 SEL R60, R70, RZ, P0 ;  /* 0x000000ff463c1207 */ /* 0x000fe40000000000 */
[----:B------:R-:W-:Y:S01]  /*2340*/  @P1 FMUL.FTZ R72, R73, R72 ;  /* 0x0000004849481220 */ /* 0x000fe20000410000 */
[----:B---3--:R-:W-:-:S04]  /*2350*/  @P1 FMUL.FTZ R75, R66, R75 ;  /* 0x0000004b424b1220 */ /* 0x008fc80000410000 */
[----:B------:R-:W-:Y:S01]  /*2360*/  @P1 SEL R61, R72, RZ, P2 ;  /* 0x000000ff483d1207 */ /* 0x000fe20001000000 */
[----:B------:R-:W-:-:S05]  /*2370*/  @P1 FMUL.FTZ R74, R75, R74 ;  /* 0x0000004a4b4a1220 */ /* 0x000fca0000410000 */
[----:B------:R-:W-:-:S07]  /*2380*/  @P1 SEL R62, R74, RZ, P3 ;  /* 0x000000ff4a3e1207 */ /* 0x000fce0001800000 */
.L_x_6889:
        /* <DEDUP_REMOVED lines=12> */
[----:B------:R-:W-:Y:S01]  /*2450*/  PLOP3.LUT P5, PT, PT, PT, UP2, 0x80, 0x8 ;  /* 0x000000000008781c */ /* 0x000fe20003faf028 */
[----:B0-----:R-:W0:Y:S01]  /*2460*/  @P1 LDC.64 R68, c[0x0][0x408] ;  /* 0x00010200ff441b82 */ /* 0x001e220000000a00 */
[----:B-----5:R-:W-:Y:S02]  /*2470*/  MOV R64, R20 ;  /* 0x0000001400407202 */ /* 0x020fe40000000f00 */
[----:B------:R-:W-:Y:S02]  /*2480*/  MOV R66, R22 ;  /* 0x0000001600427202 */ /* 0x000fe40000000f00 */
[C---:B------:R-:W-:Y:S02]  /*2490*/  @P1 LOP3.LUT P2, RZ, R107.reuse, 0xff, RZ, 0xc0, !PT ;  /* 0x000000ff6bff1812 */ /* 0x040fe4000784c0ff */
[C---:B------:R-:W-:Y:S01]  /*24a0*/  @P1 LOP3.LUT P3, RZ, R107.reuse, 0xff00, RZ, 0xc0, !PT ;  /* 0x0000ff006bff1812 */ /* 0x040fe2000786c0ff */
[----:B------:R-:W1:Y:S01]  /*24b0*/  @P1 LDC.64 R70, c[0x0][0x408] ;  /* 0x00010200ff461b82 */ /* 0x000e620000000a00 */
[----:B------:R-:W-:-:S03]  /*24c0*/  @P1 LOP3.LUT P4, RZ, R107, 0xff0000, RZ, 0xc0, !PT ;  /* 0x00ff00006bff1812 */ /* 0x000fc6000788c0ff */
[--C-:B------:R-:W-:Y:S01]  /*24d0*/  @P5 FFMA.FTZ R65, R11, UR9, R112.reuse ;  /* 0x000000090b415c23 */ /* 0x100fe20008010070 */
[--C-:B------:R-:W-:Y:S01]  /*24e0*/  @P5 FFMA.FTZ R67, R104, UR9, R112.reuse ;  /* 0x0000000968435c23 */ /* 0x100fe20008010070 */
[----:B------:R-:W-:Y:S02]  /*24f0*/  @P5 FFMA.FTZ R75, R103, UR9, R112 ;  /* 0x00000009674b5c23 */ /* 0x000fe40008010070 */
[----:B------:R-:W2:Y:S01]  /*2500*/  @P1 LDC.64 R72, c[0x0][0x408] ;  /* 0x00010200ff481b82 */ /* 0x000ea20000000a00 */
        /* <DEDUP_REMOVED lines=8> */
[----:B0-----:R-:W-:Y:S01]  /*2590*/  @P1 FMUL.FTZ R69, R64, R69 ;  /* 0x0000004540451220 */ /* 0x001fe20000410000 */
[----:B------:R-:W-:-:S03]  /*25a0*/  @P5 FFMA.FTZ R74, R108, UR9, R112 ;  /* 0x000000096c4a5c23 */ /* 0x000fc60008010070 */
[----:B------:R-:W-:Y:S01]  /*25b0*/  @P1 FMUL.FTZ R68, R69, R68 ;  /* 0x0000004445441220 */ /* 0x000fe20000410000 */
[----:B------:R-:W-:Y:S01]  /*25c0*/  @P5 FADD.FTZ R74, R105, -R74 ;  /* 0x8000004a694a5221 */ /* 0x000fe20000010000 */
[----:B-1----:R-:W-:-:S03]  /*25d0*/  @P1 FMUL.FTZ R71, R65, R71 ;  /* 0x0000004741471220 */ /* 0x002fc60000410000 */
[----:B------:R-:W-:Y:S01]  /*25e0*/  @P5 FFMA.FTZ R67, R74, UR28, R23 ;  /* 0x0000001c4a435c23 */ /* 0x000fe20008010017 */
[----:B------:R-:W-:Y:S01]  /*25f0*/  @P1 SEL R60, R68, RZ, P2 ;  /* 0x000000ff443c1207 */ /* 0x000fe20001000000 */
[----:B------:R-:W-:Y:S01]  /*2600*/  @P1 FMUL.FTZ R70, R71, R70 ;  /* 0x0000004647461220 */ /* 0x000fe20000410000 */
[----:B--2---:R-:W-:-:S04]  /*2610*/  @P1 FMUL.FTZ R73, R66, R73 ;  /* 0x0000004942491220 */ /* 0x004fc80000410000 */
[----:B------:R-:W-:Y:S01]  /*2620*/  @P1 SEL R61, R70, RZ, P3 ;  /* 0x000000ff463d1207 */ /* 0x000fe20001800000 */
[----:B------:R-:W-:-:S05]  /*2630*/  @P1 FMUL.FTZ R72, R73, R72 ;  /* 0x0000004849481220 */ /* 0x000fca0000410000 */
[----:B------:R-:W-:Y:S01]  /*2640*/  @P1 SEL R62, R72, RZ, P4 ;  /* 0x000000ff483e1207 */ /* 0x000fe20002000000 */
[----:B------:R-:W-:Y:S06]  /*2650*/  @!P1 BRA `(.L_x_6896) ;  /* 0x0000000800249947 */ /* 0x000fec0003800000 */
[----:B------:R-:W-:Y:S01]  /*2660*/  FMUL.FTZ R63, R67, UR23 ;  /* 0x00000017433f7c20 */ /* 0x000fe20008410000 */
[----:B------:R-:W-:-:S03]  /*2670*/  ISETP.GE.U32.AND P2, PT, R107, 0x1000000, PT ;  /* 0x010000006b00780c */ /* 0x000fc60003f46070 */
[----:B------:R-:W-:-:S05]  /*2680*/  FMUL.FTZ R63, R63, UR22 ;  /* 0x000000163f3f7c20 */ /* 0x000fca0008410000 */
[----:B------:R-:W-:Y:S01]  /*2690*/  SEL R63, R63, RZ, P2 ;  /* 0x000000ff3f3f7207 */ /* 0x000fe20001000000 */
[----:B------:R-:W-:Y:S06]  /*26a0*/  BRA `(.L_x_6896) ;  /* 0x0000000800107947 */ /* 0x000fec0003800000 */
.L_x_6895:
[----:B------:R-:W-:Y:S01]  /*26b0*/  PLOP3.LUT P5, PT, PT, PT, UP2, 0x80, 0x8 ;  /* 0x000000000008781c */ /* 0x000fe20003faf028 */
[----:B0-----:R-:W0:Y:S01]  /*26c0*/  @P1 LDC.64 R70, c[0x0][0x408] ;  /* 0x00010200ff461b82 */ /* 0x001e220000000a00 */
[----:B-----5:R-:W-:Y:S02]  /*26d0*/  MOV R74, R20 ;  /* 0x00000014004a7202 */ /* 0x020fe40000000f00 */
[----:B------:R-:W-:Y:S02]  /*26e0*/  MOV R118, R21 ;  /* 0x0000001500767202 */ /* 0x000fe40000000f00 */
[C---:B------:R-:W-:Y:S02]  /*26f0*/  @P1 LOP3.LUT P2, RZ, R107.reuse, 0xff, RZ, 0xc0, !PT ;  /* 0x000000ff6bff1812 */ /* 0x040fe4000784c0ff */
[C---:B------:R-:W-:Y:S02]  /*2700*/  @P1 LOP3.LUT P3, RZ, R107.reuse, 0xff00, RZ, 0xc0, !PT ;  /* 0x0000ff006bff1812 */ /* 0x040fe4000786c0ff */
[----:B------:R-:W-:-:S03]  /*2710*/  @P1 LOP3.LUT P4, RZ, R107, 0xff0000, RZ, 0xc0, !PT ;  /* 0x00ff00006bff1812 */ /* 0x000fc6000788c0ff */
[--C-:B------:R-:W-:Y:S01]  /*2720*/  @P5 FFMA.FTZ R69, R11, UR9, R112.reuse ;  /* 0x000000090b455c23 */ /* 0x100fe20008010070 */
[----:B------:R-:W-:-:S03]  /*2730*/  @P5 FFMA.FTZ R75, R104, UR9, R112 ;  /* 0x00000009684b5c23 */ /* 0x000fc60008010070 */
[----:B------:R-:W-:Y:S01]  /*2740*/  @P5 FADD.FTZ R73, R10, -R69 ;  /* 0x800000450a495221 */ /* 0x000fe20000010000 */
[----:B------:R-:W-:Y:S01]  /*2750*/  @P5 FADD.FTZ R120, R102, -R75 ;  /* 0x8000004b66785221 */ /* 0x000fe20000010000 */
[----:B------:R-:W1:Y:S01]  /*2760*/  @P1 LDC.64 R68, c[0x0][0x408] ;  /* 0x00010200ff441b82 */ /* 0x000e620000000a00 */
[----:B------:R-:W-:Y:S01]  /*2770*/  @P5 FFMA.FTZ R75, R103, UR9, R112 ;  /* 0x00000009674b5c23 */ /* 0x000fe20008010070 */
[----:B------:R-:W-:Y:S01]  /*2780*/  @P5 FFMA.FTZ R74, R73, UR28, R20 ;  /* 0x0000001c494a5c23 */ /* 0x000fe20008010014 */
[----:B------:R-:W-:Y:S01]  /*2790*/  @P5 FFMA.FTZ R118, R120, UR28, R21 ;  /* 0x0000001c78765c23 */ /* 0x000fe20008010015 */
[----:B------:R-:W-:Y:S01]  /*27a0*/  MOV R120, R22 ;  /* 0x0000001600787202 */ /* 0x000fe20000000f00 */
[----:B------:R-:W-:Y:S02]  /*27b0*/  @P5 FADD.FTZ R75, R106, -R75 ;  /* 0x8000004b6a4b5221 */ /* 0x000fe40000010000 */
[----:B0-----:R-:W-:Y:S01]  /*27c0*/  @P1 FMUL.FTZ R71, R118, R71 ;  /* 0x0000004776471220 */ /* 0x001fe20000410000 */
[----:B------:R-:W0:Y:S01]  /*27d0*/  @P1 LDC.64 R72, c[0x0][0x408] ;  /* 0x00010200ff481b82 */ /* 0x000e220000000a00 */
[----:B------:R-:W-:-:S02]  /*27e0*/  @P5 FFMA.FTZ R120, R75, UR28, R22 ;  /* 0x0000001c4b785c23 */ /* 0x000fc40008010016 */
[----:B------:R-:W-:-:S05]  /*27f0*/  @P1 FMUL.FTZ R70, R71, R70 ;  /* 0x0000004647461220 */ /* 0x000fca0000410000 */
[----:B------:R-:W-:Y:S01]  /*2800*/  @P1 SEL R61, R70, RZ, P3 ;  /* 0x000000ff463d1207 */ /* 0x000fe20001800000 */
[----:B-1----:R-:W-:-:S04]  /*2810*/  @P1 FMUL.FTZ R69, R74, R69 ;  /* 0x000000454a451220 */ /* 0x002fc80000410000 */
[----:B------:R-:W-:Y:S01]  /*2820*/  @P1 FMUL.FTZ R68, R69, R68 ;  /* 0x0000004445441220 */ /* 0x000fe20000410000 */
[----:B0-----:R-:W-:-:S04]  /*2830*/  @P1 FMUL.FTZ R73, R120, R73 ;  /* 0x0000004978491220 */ /* 0x001fc80000410000 */
        /* <DEDUP_REMOVED lines=13> */
.L_x_6894:
        /* <DEDUP_REMOVED lines=12> */
[----:B------:R-:W-:-:S02]  /*29d0*/  FADD.FTZ R69, R10, -R69 ;  /* 0x800000450a457221 */ /* 0x000fc40000010000 */
[----:B------:R-:W-:Y:S02]  /*29e0*/  FSEL R67, R67, RZ, P2 ;  /* 0x000000ff43437208 */ /* 0x000fe40001000000 */
[----:B------:R-:W-:Y:S01]  /*29f0*/  FSEL R66, R65, RZ, P2 ;  /* 0x000000ff41427208 */ /* 0x000fe20001000000 */
[----:B------:R-:W-:Y:S01]  /*2a00*/  FMUL.FTZ R64, R69, UR28 ;  /* 0x0000001c45407c20 */ /* 0x000fe20008410000 */
        /* <DEDUP_REMOVED lines=11> */
.L_x_6898:
        /* <DEDUP_REMOVED lines=10> */
.L_x_6899:
        /* <DEDUP_REMOVED lines=10> */
.L_x_6900:
[----:B------:R-:W-:Y:S01]  /*2c00*/  FSEL R64, R64, RZ, P2 ;  /* 0x000000ff40407208 */ /* 0x000fe20001000000 */
[----:B------:R-:W-:Y:S06]  /*2c10*/  @!P1 BRA `(.L_x_6896) ;  /* 0x0000000000b49947 */ /* 0x000fec0003800000 */
[----:B------:R-:W-:Y:S01]  /*2c20*/  FMUL.FTZ R63, R67, UR23 ;  /* 0x00000017433f7c20 */ /* 0x000fe20008410000 */
[----:B-----5:R-:W-:-:S03]  /*2c30*/  ISETP.GE.U32.AND P2, PT, R107, 0x1000000, PT ;  /* 0x010000006b00780c */ /* 0x020fc60003f46070 */
[----:B------:R-:W-:-:S05]  /*2c40*/  FMUL.FTZ R63, R63, UR22 ;  /* 0x000000163f3f7c20 */ /* 0x000fca0008410000 */
[----:B------:R-:W-:Y:S01]  /*2c50*/  SEL R63, R63, RZ, P2 ;  /* 0x000000ff3f3f7207 */ /* 0x000fe20001000000 */
[----:B------:R-:W-:Y:S06]  /*2c60*/  BRA `(.L_x_6896) ;  /* 0x0000000000a07947 */ /* 0x000fec0003800000 */
.L_x_6897:
        /* <DEDUP_REMOVED lines=10> */
.L_x_6901:
        /* <DEDUP_REMOVED lines=10> */
.L_x_6902:
        /* <DEDUP_REMOVED lines=10> */
.L_x_6903:
[----:B------:R-:W-:Y:S05]  /*2e50*/  @!P1 BRA `(.L_x_6896) ;  /* 0x0000000000249947 */ /* 0x000fea0003800000 */
[----:B0-----:R-:W-:Y:S01]  /*2e60*/  FFMA.FTZ R68, R108, UR9, R112 ;  /* 0x000000096c447c23 */ /* 0x001fe20008010070 */
        /* <DEDUP_REMOVED lines=8> */
.L_x_6896:
        /* <DEDUP_REMOVED lines=26> */
[----:B------:R-:W-:Y:S01]  /*3090*/  MOV R65, R17 ;  /* 0x0000001100417202 */ /* 0x000fe20000000f00 */
[----:B------:R-:W-:Y:S01]  /*30a0*/  @P5 FFMA.FTZ R65, R74, UR28, R17 ;  /* 0x0000001c4a415c23 */ /* 0x000fe20008010011 */
[----:B------:R-:W-:Y:S01]  /*30b0*/  @P5 FFMA.FTZ R66, R67, UR28, R18 ;  /* 0x0000001c43425c23 */ /* 0x000fe20008010012 */
[----:B0-----:R-:W-:Y:S01]  /*30c0*/  @P1 FMUL.FTZ R69, R64, R69 ;  /* 0x0000004540451220 */ /* 0x001fe20000410000 */
[----:B------:R-:W-:-:S03]  /*30d0*/  MOV R67, R19 ;  /* 0x0000001300437202 */ /* 0x000fc60000000f00 */
[----:B------:R-:W-:Y:S01]  /*30e0*/  @P1 FMUL.FTZ R68, R69, R68 ;  /* 0x0000004445441220 */ /* 0x000fe20000410000 */
[----:B------:R-:W-:Y:S01]  /*30f0*/  @P5 FFMA.FTZ R69, R110, UR9, R112 ;  /* 0x000000096e455c23 */ /* 0x000fe20008010070 */
[----:B-1----:R-:W-:-:S03]  /*3100*/  @P1 FMUL.FTZ R71, R65, R71 ;  /* 0x0000004741471220 */ /* 0x002fc60000410000 */
[----:B------:R-:W-:Y:S01]  /*3110*/  @P5 FADD.FTZ R74, R82, -R69 ;  /* 0x80000045524a5221 */ /* 0x000fe20000010000 */
[----:B------:R-:W-:Y:S01]  /*3120*/  @P1 SEL R60, R68, RZ, P2 ;  /* 0x000000ff443c1207 */ /* 0x000fe20001000000 */
[----:B------:R-:W-:Y:S02]  /*3130*/  @P1 FMUL.FTZ R70, R71, R70 ;  /* 0x0000004647461220 */ /* 0x000fe40000410000 */
[----:B------:R-:W-:Y:S01]  /*3140*/  @P5 FFMA.FTZ R67, R74, UR28, R19 ;  /* 0x0000001c4a435c23 */ /* 0x000fe20008010013 */
[----:B--2---:R-:W-:Y:S02]  /*3150*/  @P1 FMUL.FTZ R73, R66, R73 ;  /* 0x0000004942491220 */ /* 0x004fe40000410000 */
[----:B------:R-:W-:Y:S02]  /*3160*/  @P1 SEL R61, R70, RZ, P3 ;  /* 0x000000ff463d1207 */ /* 0x000fe40001800000 */
        /* <DEDUP_REMOVED lines=8> */
.L_x_6905:
[----:B------:R-:W-:Y:S01]  /*31f0*/  PLOP3.LUT P5, PT, PT, PT, UP2, 0x80, 0x8 ;  /* 0x000000000008781c */ /* 0x000fe20003faf028 */
[----:B0-----:R-:W0:Y:S01]  /*3200*/  @P1 LDC.64 R70, c[0x0][0x408] ;  /* 0x00010200ff461b82 */ /* 0x001e220000000a00 */
[----:B-----5:R-:W-:Y:S02]  /*3210*/  MOV R74, R16 ;  /* 0x00000010004a7202 */ /* 0x020fe40000000f00 */
[C---:B------:R-:W-:Y:S02]  /*3220*/  @P1 LOP3.LUT P2, RZ, R4.reuse, 0xff, RZ, 0xc0, !PT ;  /* 0x000000ff04ff1812 */ /* 0x040fe4000784c0ff */
[C---:B------:R-:W-:Y:S02]  /*3230*/  @P1 LOP3.LUT P3, RZ, R4.reuse, 0xff00, RZ, 0xc0, !PT ;  /* 0x0000ff0004ff1812 */ /* 0x040fe4000786c0ff */
[----:B------:R-:W-:-:S05]  /*3240*/  @P1 LOP3.LUT P4, RZ, R4, 0xff0000, RZ, 0xc0, !PT ;  /* 0x00ff000004ff1812 */ /* 0x000fca000788c0ff */
[--C-:B------:R-:W-:Y:S01]  /*3250*/  @P5 FFMA.FTZ R69, R77, UR9, R112.reuse ;  /* 0x000000094d455c23 */ /* 0x100fe20008010070 */
[--C-:B------:R-:W-:Y:S01]  /*3260*/  @P5 FFMA.FTZ R118, R78, UR9, R112.reuse ;  /* 0x000000094e765c23 */ /* 0x100fe20008010070 */
[----:B------:R-:W-:Y:S02]  /*3270*/  @P5 FFMA.FTZ R75, R81, UR9, R112 ;  /* 0x00000009514b5c23 */ /* 0x000fe40008010070 */
[----:B------:R-:W-:Y:S01]  /*3280*/  @P5 FADD.FTZ R73, R76, -R69 ;  /* 0x800000454c495221 */ /* 0x000fe20000010000 */
[----:B------:R-:W-:Y:S01]  /*3290*/  @P5 FADD.FTZ R120, R79, -R118 ;  /* 0x800000764f785221 */ /* 0x000fe20000010000 */
[----:B------:R-:W1:Y:S01]  /*32a0*/  @P1 LDC.64 R68, c[0x0][0x408] ;  /* 0x00010200ff441b82 */ /* 0x000e620000000a00 */
[----:B------:R-:W-:Y:S01]  /*32b0*/  @P5 FADD.FTZ R75, R80, -R75 ;  /* 0x8000004b504b5221 */ /* 0x000fe20000010000 */
[----:B------:R-:W-:Y:S01]  /*32c0*/  @P5 FFMA.FTZ R74, R73, UR28, R16 ;  /* 0x0000001c494a5c23 */ /* 0x000fe20008010010 */
[----:B------:R-:W-:Y:S01]  /*32d0*/  MOV R118, R17 ;  /* 0x0000001100767202 */ /* 0x000fe20000000f00 */
[----:B------:R-:W-:Y:S01]  /*32e0*/  @P5 FFMA.FTZ R118, R120, UR28, R17 ;  /* 0x0000001c78765c23 */ /* 0x000fe20008010011 */
[----:B------:R-:W-:Y:S01]  /*32f0*/  MOV R120, R18 ;  /* 0x0000001200787202 */ /* 0x000fe20000000f00 */
[----:B------:R-:W-:-:S02]  /*3300*/  @P5 FFMA.FTZ R120, R75, UR28, R18 ;  /* 0x0000001c4b785c23 */ /* 0x000fc40008010012 */
[----:B------:R-:W2:Y:S01]  /*3310*/  @P1 LDC.64 R72, c[0x0][0x408] ;  /* 0x00010200ff481b82 */ /* 0x000ea20000000a00 */
[----:B0-----:R-:W-:-:S04]  /*3320*/  @P1 FMUL.FTZ R71, R118, R71 ;  /* 0x0000004776471220 */ /* 0x001fc80000410000 */
[----:B------:R-:W-:-:S05]  /*3330*/  @P1 FMUL.FTZ R70, R71, R70 ;  /* 0x0000004647461220 */ /* 0x000fca0000410000 */
[----:B------:R-:W-:Y:S01]  /*3340*/  @P1 SEL R61, R70, RZ, P3 ;  /* 0x000000ff463d1207 */ /* 0x000fe20001800000 */
[----:B-1----:R-:W-:-:S04]  /*3350*/  @P1 FMUL.FTZ R69, R74, R69 ;  /* 0x000000454a451220 */ /* 0x002fc80000410000 */
        /* <DEDUP_REMOVED lines=15> */
.L_x_6904:
        /* <DEDUP_REMOVED lines=27> */
.L_x_6908:
        /* <DEDUP_REMOVED lines=10> */
.L_x_6909:
        /* <DEDUP_REMOVED lines=10> */
.L_x_6910:
[----:B------:R-:W-:Y:S01]  /*3740*/  FSEL R64, R64, RZ, P2 ;  /* 0x000000ff40407208 */ /* 0x000fe20001000000 */
[----:B------:R-:W-:Y:S06]  /*3750*/  @!P1 BRA `(.L_x_6906) ;  /* 0x0000000000b49947 */ /* 0x000fec0003800000 */
[----:B------:R-:W-:Y:S01]  /*3760*/  FMUL.FTZ R63, R67, UR23 ;  /* 0x00000017433f7c20 */ /* 0x000fe20008410000 */
[----:B-----5:R-:W-:-:S03]  /*3770*/  ISETP.GE.U32.AND P2, PT, R4, 0x1000000, PT ;  /* 0x010000000400780c */ /* 0x020fc60003f46070 */
[----:B------:R-:W-:-:S05]  /*3780*/  FMUL.FTZ R63, R63, UR22 ;  /* 0x000000163f3f7c20 */ /* 0x000fca0008410000 */
[----:B------:R-:W-:Y:S01]  /*3790*/  SEL R63, R63, RZ, P2 ;  /* 0x000000ff3f3f7207 */ /* 0x000fe20001000000 */
[----:B------:R-:W-:Y:S06]  /*37a0*/  BRA `(.L_x_6906) ;  /* 0x0000000000a07947 */ /* 0x000fec0003800000 */
.L_x_6907:
        /* <DEDUP_REMOVED lines=10> */
.L_x_6911:
        /* <DEDUP_REMOVED lines=10> */
.L_x_6912:
        /* <DEDUP_REMOVED lines=10> */
.L_x_6913:
        /* <DEDUP_REMOVED lines=10> */
.L_x_6906:
        /* <DEDUP_REMOVED lines=14> */
[----:B------:R-:W-:Y:S02]  /*3b10*/  MOV R66, R14 ;  /* 0x0000000e00427202 */ /* 0x000fe40000000f00 */
[C---:B------:R-:W-:Y:S01]  /*3b20*/  @P1 LOP3.LUT P2, RZ, R2.reuse, 0xff, RZ, 0xc0, !PT ;  /* 0x000000ff02ff1812 */ /* 0x040fe2000784c0ff */
[----:B------:R-:W1:Y:S01]  /*3b30*/  @P1 LDC.64 R70, c[0x0][0x408] ;  /* 0x00010200ff461b82 */ /* 0x000e620000000a00 */
[----:B------:R-:W-:-:S02]  /*3b40*/  @P1 LOP3.LUT P3, RZ, R2, 0xff00, RZ, 0xc0, !PT ;  /* 0x0000ff0002ff1812 */ /* 0x000fc4000786c0ff */
[----:B------:R-:W-:Y:S01]  /*3b50*/  @P1 LOP3.LUT P4, RZ, R2, 0xff0000, RZ, 0xc0, !PT ;  /* 0x00ff000002ff1812 */ /* 0x000fe2000788c0ff */
        /* <DEDUP_REMOVED lines=10> */
[----:B------:R-:W-:Y:S01]  /*3c00*/  MOV R67, R15 ;  /* 0x0000000f00437202 */ /* 0x000fe20000000f00 */
[----:B0-----:R-:W-:-:S04]  /*3c10*/  @P1 FMUL.FTZ R69, R64, R69 ;  /* 0x0000004540451220 */ /* 0x001fc80000410000 */
        /* <DEDUP_REMOVED lines=17> */
.L_x_6915:
[----:B------:R-:W-:Y:S01]  /*3d30*/  PLOP3.LUT P5, PT, PT, PT, UP2, 0x80, 0x8 ;  /* 0x000000000008781c */ /* 0x000fe20003faf028 */
[----:B0-----:R-:W0:Y:S01]  /*3d40*/  @P1 LDC.64 R68, c[0x0][0x408] ;  /* 0x00010200ff441b82 */ /* 0x001e220000000a00 */
[----:B-----5:R-:W-:Y:S02]  /*3d50*/  MOV R74, R13 ;  /* 0x0000000d004a7202 */ /* 0x020fe40000000f00 */
[C---:B------:R-:W-:Y:S02]  /*3d60*/  @P1 LOP3.LUT P2, RZ, R2.reuse, 0xff, RZ, 0xc0, !PT ;  /* 0x000000ff02ff1812 */ /* 0x040fe4000784c0ff */
[C---:B------:R-:W-:Y:S02]  /*3d70*/  @P1 LOP3.LUT P3, RZ, R2.reuse, 0xff00, RZ, 0xc0, !PT ;  /* 0x0000ff0002ff1812 */ /* 0x040fe4000786c0ff */
[----:B------:R-:W-:Y:S01]  /*3d80*/  @P1 LOP3.LUT P4, RZ, R2, 0xff0000, RZ, 0xc0, !PT ;  /* 0x00ff000002ff1812 */ /* 0x000fe2000788c0ff */
[----:B------:R-:W1:Y:S04]  /*3d90*/  @P1 LDC.64 R70, c[0x0][0x408] ;  /* 0x00010200ff461b82 */ /* 0x000e680000000a00 */
[--C-:B------:R-:W-:Y:S01]  /*3da0*/  @P5 FFMA.FTZ R107, R86, UR9, R112.reuse ;  /* 0x00000009566b5c23 */ /* 0x100fe20008010070 */
[----:B------:R-:W-:-:S03]  /*3db0*/  @P5 FFMA.FTZ R4, R85, UR9, R112 ;  /* 0x0000000955045c23 */ /* 0x000fc60008010070 */
[----:B------:R-:W2:Y:S01]  /*3dc0*/  @P1 LDC.64 R72, c[0x0][0x408] ;  /* 0x00010200ff481b82 */ /* 0x000ea20000000a00 */
[----:B------:R-:W-:Y:S01]  /*3dd0*/  @P5 FADD.FTZ R118, R84, -R107 ;  /* 0x8000006b54765221 */ /* 0x000fe20000010000 */
[----:B------:R-:W-:Y:S01]  /*3de0*/  @P5 FADD.FTZ R75, R83, -R4 ;  /* 0x80000004534b5221 */ /* 0x000fe20000010000 */
[----:B------:R-:W-:Y:S02]  /*3df0*/  MOV R4, R12 ;  /* 0x0000000c00047202 */ /* 0x000fe40000000f00 */
[----:B------:R-:W-:Y:S01]  /*3e00*/  @P5 FFMA.FTZ R74, R118, UR28, R13 ;  /* 0x0000001c764a5c23 */ /* 0x000fe2000801000d */
[----:B------:R-:W-:Y:S01]  /*3e10*/  @P5 FFMA.FTZ R118, R89, UR9, R112 ;  /* 0x0000000959765c23 */ /* 0x000fe20008010070 */
[----:B------:R-:W-:-:S03]  /*3e20*/  @P5 FFMA.FTZ R4, R75, UR28, R12 ;  /* 0x0000001c4b045c23 */ /* 0x000fc6000801000c */
[----:B------:R-:W-:Y:S01]  /*3e30*/  @P5 FADD.FTZ R75, R87, -R118 ;  /* 0x80000076574b5221 */ /* 0x000fe20000010000 */
[----:B------:R-:W-:Y:S01]  /*3e40*/  MOV R118, R14 ;  /* 0x0000000e00767202 */ /* 0x000fe20000000f00 */
[----:B0-----:R-:W-:Y:S02]  /*3e50*/  @P1 FMUL.FTZ R69, R4, R69 ;  /* 0x0000004504451220 */ /* 0x001fe40000410000 */
[----:B------:R-:W-:Y:S01]  /*3e60*/  @P5 FFMA.FTZ R118, R75, UR28, R14 ;  /* 0x0000001c4b765c23 */ /* 0x000fe2000801000e */
[----:B-1----:R-:W-:Y:S01]  /*3e70*/  @P1 FMUL.FTZ R71, R74, R71 ;  /* 0x000000474a471220 */ /* 0x002fe20000410000 */
[----:B------:R-:W-:-:S03]  /*3e80*/  @P1 FMUL.FTZ R68, R69, R68 ;  /* 0x0000004445441220 */ /* 0x000fc60000410000 */
[----:B------:R-:W-:Y:S02]  /*3e90*/  @P1 FMUL.FTZ R70, R71, R70 ;  /* 0x0000004647461220 */ /* 0x000fe40000410000 */
[----:B------:R-:W-:Y:S01]  /*3ea0*/  @P1 SEL R60, R68, RZ, P2 ;  /* 0x000000ff443c1207 */ /* 0x000fe20001000000 */
[----:B--2---:R-:W-:Y:S02]  /*3eb0*/  @P1 FMUL.FTZ R73, R118, R73 ;  /* 0x0000004976491220 */ /* 0x004fe40000410000 */
[----:B------:R-:W-:Y:S02]  /*3ec0*/  @P1 SEL R61, R70, RZ, P3 ;  /* 0x000000ff463d1207 */ /* 0x000fe40001800000 */
        /* <DEDUP_REMOVED lines=12> */
.L_x_6914:
[----:B------:R-:W-:Y:S05]  /*3f90*/  @!P0 BRA `(.L_x_6917) ;  /* 0x0000000000d48947 */ /* 0x000fea0003800000 */
[--C-:B0-----:R-:W-:Y:S01]  /*3fa0*/  FFMA.FTZ R67, R90, UR9, R112.reuse ;  /* 0x000000095a437c23 */ /* 0x101fe20008010070 */
[--C-:B-----5:R-:W-:Y:S01]  /*3fb0*/  FFMA.FTZ R4, R89, UR9, R112.reuse ;  /* 0x0000000959047c23 */ /* 0x120fe20008010070 */
[--C-:B------:R-:W-:Y:S01]  /*3fc0*/  FFMA.FTZ R65, R86, UR9, R112.reuse ;  /* 0x0000000956417c23 */ /* 0x100fe20008010070 */
[----:B------:R-:W-:Y:S01]  /*3fd0*/  FFMA.FTZ R64, R85, UR9, R112 ;  /* 0x0000000955407c23 */ /* 0x000fe20008010070 */
[----:B------:R-:W-:Y:S01]  /*3fe0*/  FADD.FTZ R67, R88, -R67 ;  /* 0x8000004358437221 */ /* 0x000fe20000010000 */
[----:B------:R-:W-:Y:S01]  /*3ff0*/  FADD.FTZ R66, R87, -R4 ;  /* 0x8000000457427221 */ /* 0x000fe20000010000 */
[----:B------:R-:W-:Y:S01]  /*4000*/  FADD.FTZ R65, R84, -R65 ;  /* 0x8000004154417221 */ /* 0x000fe20000010000 */
[----:B------:R-:W-:Y:S01]  /*4010*/  FADD.FTZ R64, R83, -R64 ;  /* 0x8000004053407221 */ /* 0x000fe20000010000 */
[----:B------:R-:W-:Y:S01]  /*4020*/  ISETP.LT.AND P2, PT, RZ, UR29, PT ;  /* 0x0000001dff007c0c */ /* 0x000fe2000bf41270 */
[----:B------:R-:W-:Y:S01]  /*4030*/  FMUL.FTZ R4, R67, UR28 ;  /* 0x0000001c43047c20 */ /* 0x000fe20008410000 */
[----:B------:R-:W-:Y:S01]  /*4040*/  FMUL.FTZ R66, R66, UR28 ;  /* 0x0000001c42427c20 */ /* 0x000fe20008410000 */
[----:B------:R-:W-:Y:S01]  /*4050*/  FMUL.FTZ R65, R65, UR28 ;  /* 0x0000001c41417c20 */ /* 0x000fe20008410000 */
[----:B------:R-:W-:Y:S01]  /*4060*/  FMUL.FTZ R64, R64, UR28 ;  /* 0x0000001c40407c20 */ /* 0x000fe20008410000 */
[----:B------:R-:W-:Y:S08]  /*4070*/  @!P1 BRA `(.L_x_6918) ;  /* 0x0000000000249947 */ /* 0x000ff00003800000 */
[----:B------:R-:W-:Y:S01]  /*4080*/  FFMA.FTZ R60, R85, UR9, R112 ;  /* 0x00000009553c7c23 */ /* 0x000fe20008010070 */
[----:B------:R-:W-:-:S03]  /*4090*/  ISETP.LT.AND P3, PT, RZ, UR29, PT ;  /* 0x0000001dff007c0c */ /* 0x000fc6000bf61270 */
[----:B------:R-:W-:-:S04]  /*40a0*/  FADD.FTZ R60, R83, -R60 ;  /* 0x8000003c533c7221 */ /* 0x000fc80000010000 */
[----:B------:R-:W-:-:S05]  /*40b0*/  FMUL.FTZ R60, R60, UR28 ;  /* 0x0000001c3c3c7c20 */ /* 0x000fca0008410000 */
[----:B------:R-:W-:Y:S02]  /*40c0*/  FSEL R60, R60, RZ, P3 ;  /* 0x000000ff3c3c7208 */ /* 0x000fe40001800000 */
[----:B------:R-:W-:-:S03]  /*40d0*/  LOP3.LUT P3, RZ, R2, 0xff, RZ, 0xc0, !PT ;  /* 0x000000ff02ff7812 */ /* 0x000fc6000786c0ff */
[----:B------:R-:W-:-:S04]  /*40e0*/  FMUL.FTZ R60, R60, UR23 ;  /* 0x000000173c3c7c20 */ /* 0x000fc80008410000 */
[----:B------:R-:W-:-:S05]  /*40f0*/  FMUL.FTZ R60, R60, UR22 ;  /* 0x000000163c3c7c20 */ /* 0x000fca0008410000 */
[----:B------:R-:W-:-:S07]  /*4100*/  SEL R60, R60, RZ, P3 ;  /* 0x000000ff3c3c7207 */ /* 0x000fce0001800000 */
.L_x_6918:
[----:B------:R-:W-:Y:S05]  /*4110*/  @!P1 BRA `(.L_x_6919) ;  /* 0x0000000000249947 */ /* 0x000fea0003800000 */
        /* <DEDUP_REMOVED lines=9> */
.L_x_6919:
        /* <DEDUP_REMOVED lines=10> */
.L_x_6920:
[----:B------:R-:W-:Y:S02]  /*4250*/  FSEL R67, R4, RZ, P2 ;  /* 0x000000ff04437208 */ /* 0x000fe40001000000 */
[----:B------:R-:W-:Y:S02]  /*4260*/  FSEL R66, R66, RZ, P2 ;  /* 0x000000ff42427208 */ /* 0x000fe40001000000 */
[----:B------:R-:W-:Y:S02]  /*4270*/  FSEL R65, R65, RZ, P2 ;  /* 0x000000ff41417208 */ /* 0x000fe40001000000 */
[----:B------:R-:W-:Y:S01]  /*4280*/  FSEL R64, R64, RZ, P2 ;  /* 0x000000ff40407208 */ /* 0x000fe20001000000 */
[----:B------:R-:W-:Y:S06]  /*4290*/  @!P1 BRA `(.L_x_6916) ;  /* 0x0000000000b49947 */ /* 0x000fec0003800000 */
[----:B------:R-:W-:Y:S01]  /*42a0*/  FMUL.FTZ R4, R67, UR23 ;  /* 0x0000001743047c20 */ /* 0x000fe20008410000 */
[----:B------:R-:W-:-:S03]  /*42b0*/  ISETP.GE.U32.AND P2, PT, R2, 0x1000000, PT ;  /* 0x010000000200780c */ /* 0x000fc60003f46070 */
[----:B------:R-:W-:-:S05]  /*42c0*/  FMUL.FTZ R4, R4, UR22 ;  /* 0x0000001604047c20 */ /* 0x000fca0008410000 */
[----:B------:R-:W-:Y:S01]  /*42d0*/  SEL R63, R4, RZ, P2 ;  /* 0x000000ff043f7207 */ /* 0x000fe20001000000 */
[----:B------:R-:W-:Y:S06]  /*42e0*/  BRA `(.L_x_6916) ;  /* 0x0000000000a07947 */ /* 0x000fec0003800000 */
.L_x_6917:
[----:B0-----:R-:W0:Y:S01]  /*42f0*/  @P1 LDC.64 R68, c[0x0][0x408] ;  /* 0x00010200ff441b82 */ /* 0x001e220000000a00 */
[----:B------:R-:W-:Y:S01]  /*4300*/  FFMA.FTZ R71, R90, UR9, R112 ;  /* 0x000000095a477c23 */ /* 0x000fe20008010070 */
[----:B------:R-:W-:-:S03]  /*4310*/  ISETP.LT.AND P2, PT, RZ, UR29, PT ;  /* 0x0000001dff007c0c */ /* 0x000fc6000bf41270 */
[----:B------:R-:W-:-:S04]  /*4320*/  FADD.FTZ R71, R88, -R71 ;  /* 0x8000004758477221 */ /* 0x000fc80000010000 */
[----:B------:R-:W-:-:S05]  /*4330*/  FMUL.FTZ R71, R71, UR28 ;  /* 0x0000001c47477c20 */ /* 0x000fca0008410000 */
[----:B-----5:R-:W-:Y:S02]  /*4340*/  FSEL R4, R71, RZ, P2 ;  /* 0x000000ff47047208 */ /* 0x020fe40001000000 */
[----:B------:R-:W-:-:S03]  /*4350*/  @P1 ISETP.GE.U32.AND P2, PT, R2, 0x1000000, PT ;  /* 0x010000000200180c */ /* 0x000fc60003f46070 */
[----:B0-----:R-:W-:-:S04]  /*4360*/  @P1 FMUL.FTZ R69, R4, R69 ;  /* 0x0000004504451220 */ /* 0x001fc80000410000 */
[----:B------:R-:W-:Y:S01]  /*4370*/  @P1 FMUL.FTZ R68, R69, R68 ;  /* 0x0000004445441220 */ /* 0x000fe20000410000 */
[----:B------:R-:W-:Y:S06]  /*4380*/  @!P1 BRA `(.L_x_6921) ;  /* 0x0000000000249947 */ /* 0x000fec0003800000 */
        /* <DEDUP_REMOVED lines=9> */
.L_x_6921:
        /* <DEDUP_REMOVED lines=10> */
.L_x_6922:
        /* <DEDUP_REMOVED lines=10> */
.L_x_6923:
[----:B------:R-:W-:-:S07]  /*4560*/  @P1 SEL R63, R68, RZ, P2 ;  /* 0x000000ff443f1207 */ /* 0x000fce0001000000 */
.L_x_6916:
[----:B------:R-:W0:Y:S01]  /*4570*/  @P0 LDC.64 R70, c[0x0][0x478] ;  /* 0x00011e00ff460b82 */ /* 0x000e220000000a00 */
        /* <DEDUP_REMOVED lines=11> */
.L_x_6878:
        /* <DEDUP_REMOVED lines=17> */
.L_x_6925:
        /* <DEDUP_REMOVED lines=12> */
.L_x_8139:


//--------------------- .text._ZN10layer_norm13ln_bwd_kernelINS_13Kernel_traitsI6__halfffffjLj2048ELj1ELj1ELj4ELj16ENS_18Kernel_traits_baseILj2048ES2_ffffjLj128EEEEELb1ELb1ELb0ELb0EEEvNS_9BwdParamsE --------------------------
	.section	.text._ZN10layer_norm13ln_bwd_kernelINS_13Kernel_traitsI6__halfffffjLj2048ELj1ELj1ELj4ELj16ENS_18Kernel_traits_baseILj2048ES2_ffffjLj128EEEEELb1ELb1ELb0ELb0EEEvNS_9BwdParamsE,"ax",@progbits
	.align	128
        .global         _ZN10layer_norm13ln_bwd_kernelINS_13Kernel_traitsI6__halfffffjLj2048ELj1ELj1ELj4ELj16ENS_18Kernel_traits_baseILj2048ES2_ffffjLj128EEEEELb1ELb1ELb0ELb0EEEvNS_9BwdParamsE
        .type           _ZN10layer_norm13ln_bwd_kernelINS_13Kernel_traitsI6__halfffffjLj2048ELj1ELj1ELj4ELj16ENS_18Kernel_traits_baseILj2048ES2_ffffjLj128EEEEELb1ELb1ELb0ELb0EEEvNS_9BwdParamsE,@function
        .size           _ZN10layer_norm13ln_bwd_kernelINS_13Kernel_traitsI6__halfffffjLj2048ELj1ELj1ELj4ELj16ENS_18Kernel_traits_baseILj2048ES2_ffffjLj128EEEEELb1ELb1ELb0ELb0EEEvNS_9BwdParamsE,(.L_x_8140 - _ZN10layer_norm13ln_bwd_kernelINS_13Kernel_traitsI6__halfffffjLj2048ELj1ELj1ELj4ELj16ENS_18Kernel_traits_baseILj2048ES2_ffffjLj128EEEEELb1ELb1ELb0ELb0EEEvNS_9BwdParamsE)
        .other          _ZN10layer_norm13ln_bwd_kernelINS_13Kernel_traitsI6__halfffffjLj2048ELj1ELj1ELj4ELj16ENS_18Kernel_traits_baseILj2048ES2_ffffjLj128EEEEELb1ELb1ELb0ELb0EEEvNS_9BwdParamsE,@"STO_CUDA_ENTRY STV_DEFAULT"
_ZN10layer_norm13ln_bwd_kernelINS_13Kernel_traitsI6__halfffffjLj2048ELj1ELj1ELj4ELj16ENS_18Kernel_traits_baseILj2048ES2_ffffjLj128EEEEELb1ELb1ELb0ELb0EEEvNS_9BwdParamsE:
.text._ZN10layer_norm13ln_bwd_kernelINS_13Kernel_traitsI6__halfffffjLj2048ELj1ELj1ELj4ELj16ENS_18Kernel_traits_baseILj2048ES2_ffffjLj128EEEEELb1ELb1ELb0ELb0EEEvNS_9BwdParamsE:
        /* <DEDUP_REMOVED lines=15> */
[----:B------:R-:W0:Y:S08]  /*00f0*/  @P5 LDC.64 R4, c[0x0][0x3d0] ;  /* 0x0000f400ff045b82 */ /* 0x000e300000000a00 */
[----:B------:R-:W1:Y:S08]  /*0100*/  @P5 LDC.64 R12, c[0x0][0x3e8] ;  /* 0x0000fa00ff0c5b82 */ /* 0x000e700000000a00 */
[----:B------:R-:W4:Y:S08]  /*0110*/  @P4 LDC.64 R22, c[0x0][0x3d0] ;  /* 0x0000f400ff164b82 */ /* 0x000f300000000a00 */
[----:B------:R-:W3:Y:S01]  /*0120*/  @P4 LDC.64 R26, c[0x0][0x3e8] ;  /* 0x0000fa00ff1a4b82 */ /* 0x000ee20000000a00 */
[----:B0-----:R-:W-:-:S05]  /*0130*/  @P5 IMAD.WIDE.U32 R4, R41, 0x8, R4 ;  /* 0x0000000829045825 */ /* 0x001fca00078e0004 */
[----:B--2---:R0:W5:Y:S02]  /*0140*/  @P5 LDG.E.64 R10, desc[UR8][R4.64] ;  /* 0x00000008040a5981 */ /* 0x004164000c1e1b00 */
[----:B------:R-:W2:Y:S01]  /*0150*/  @P3 LDC.64 R32, c[0x0][0x3d0] ;  /* 0x0000f400ff203b82 */ /* 0x000ea20000000a00 */
[C---:B-1----:R-:W-:Y:S01]  /*0160*/  @P5 IMAD.WIDE.U32 R12, R41.reuse, 0x8, R12 ;  /* 0x00000008290c5825 */ /* 0x042fe200078e000c */
[----:B------:R-:W-:-:S04]  /*0170*/  @P5 LOP3.LUT R41, R41, 0x80, RZ, 0xfc, !PT ;  /* 0x0000008029295812 */ /* 0x000fc800078efcff */
[----:B------:R1:W5:Y:S02]  /*0180*/  @P5 LDG.E.64 R14, desc[UR8][R12.64] ;  /* 0x000000080c0e5981 */ /* 0x000364000c1e1b00 */
[----:B------:R-:W0:Y:S01]  /*0190*/  @P3 LDC.64 R34, c[0x0][0x3e8] ;  /* 0x0000fa00ff223b82 */ /* 0x000e220000000a00 */
[----:B----4-:R-:W-:-:S05]  /*01a0*/  @P4 IMAD.WIDE.U32 R28, R41, 0x8, R22 ;  /* 0x00000008291c4825 */ /* 0x010fca00078e0016 */
[----:B------:R1:W5:Y:S02]  /*01b0*/  @P4 LDG.E.64 R16, desc[UR8][R28.64] ;  /* 0x000000081c104981 */ /* 0x000364000c1e1b00 */
[----:B------:R-:W4:Y:S01]  /*01c0*/  @P2 LDC.64 R36, c[0x0][0x3d0] ;  /* 0x0000f400ff242b82 */ /* 0x000f220000000a00 */
[C---:B---3--:R-:W-:Y:S01]  /*01d0*/  @P4 IMAD.WIDE.U32 R30, R41.reuse, 0x8, R26 ;  /* 0x00000008291e4825 */ /* 0x048fe200078e001a */
[----:B------:R-:W-:-:S04]  /*01e0*/  @P4 IADD3 R41, PT, PT, R41, 0x80, RZ ;  /* 0x0000008029294810 */ /* 0x000fc80007ffe0ff */
[----:B------:R1:W5:Y:S02]  /*01f0*/  @P4 LDG.E.64 R18, desc[UR8][R30.64] ;  /* 0x000000081e124981 */ /* 0x000364000c1e1b00 */
[----:B------:R-:W3:Y:S01]  /*0200*/  @P2 LDC.64 R38, c[0x0][0x3e8] ;  /* 0x0000fa00ff262b82 */ /* 0x000ee20000000a00 */
[----:B--2---:R-:W-:-:S05]  /*0210*/  @P3 IMAD.WIDE.U32 R32, R41, 0x8, R32 ;  /* 0x0000000829203825 */ /* 0x004fca00078e0020 */
[----:B------:R1:W5:Y:S01]  /*0220*/  @P3 LDG.E.64 R20, desc[UR8][R32.64] ;  /* 0x0000000820143981 */ /* 0x000362000c1e1b00 */
[C---:B0-----:R-:W-:Y:S01]  /*0230*/  @P3 IMAD.WIDE.U32 R34, R41.reuse, 0x8, R34 ;  /* 0x0000000829223825 */ /* 0x041fe200078e0022 */
[----:B------:R-:W-:-:S04]  /*0240*/  @P3 IADD3 R41, PT, PT, R41, 0x80, RZ ;  /* 0x0000008029293810 */ /* 0x000fc80007ffe0ff */
[----:B------:R1:W5:Y:S01]  /*0250*/  @P3 LDG.E.64 R8, desc[UR8][R34.64] ;  /* 0x0000000822083981 */ /* 0x000362000c1e1b00 */
[----:B----4-:R-:W-:-:S05]  /*0260*/  @P2 IMAD.WIDE.U32 R22, R41, 0x8, R36 ;  /* 0x0000000829162825 */ /* 0x010fca00078e0024 */
[----:B------:R1:W5:Y:S01]  /*0270*/  @P2 LDG.E.64 R24, desc[UR8][R22.64] ;  /* 0x0000000816182981 */ /* 0x000362000c1e1b00 */
[----:B---3--:R-:W-:-:S05]  /*0280*/  @P2 IMAD.WIDE.U32 R26, R41, 0x8, R38 ;  /* 0x00000008291a2825 */ /* 0x008fca00078e0026 */
[----:B------:R1:W5:Y:S01]  /*0290*/  @P2 LDG.E.64 R6, desc[UR8][R26.64] ;  /* 0x000000081a062981 */ /* 0x000362000c1e1b00 */
[----:B------:R-:W0:Y:S01]  /*02a0*/  S2UR UR4, SR_CTAID.X ;  /* 0x00000000000479c3 */ /* 0x000e220000002500 */
[----:B------:R-:W-:Y:S02]  /*02b0*/  CS2R R88, SRZ ;  /* 0x0000000000587805 */ /* 0x000fe4000001ff00 */
[----:B------:R-:W-:Y:S02]  /*02c0*/  CS2R R90, SRZ ;  /* 0x00000000005a7805 */ /* 0x000fe4000001ff00 */
[----:B------:R-:W-:Y:S02]  /*02d0*/  CS2R R84, SRZ ;  /* 0x0000000000547805 */ /* 0x000fe4000001ff00 */
[----:B------:R-:W-:Y:S02]  /*02e0*/  CS2R R86, SRZ ;  /* 0x0000000000567805 */ /* 0x000fe4000001ff00 */
[----:B------:R-:W-:-:S02]  /*02f0*/  CS2R R80, SRZ ;  /* 0x0000000000507805 */ /* 0x000fc4000001ff00 */
[----:B0-----:R-:W-:-:S04]  /*0300*/  MOV R5, UR4 ;  /* 0x0000000400057c02 */ /* 0x001fc80008000f00 */
        /* <DEDUP_REMOVED lines=20> */
[----:B-1----:R-:W-:Y:S06]  /*0450*/  @P0 BRA `(.L_x_6926) ;  /* 0x0000005000580947 */ /* 0x002fec0003800000 */
        /* <DEDUP_REMOVED lines=8> */
[----:B------:R-:W-:Y:S02]  /*04e0*/  SHF.R.U32.HI R10, RZ, 0x10, R17 ;  /* 0x00000010ff0a7819 */ /* 0x000fe40000011611 */
[----:B------:R-:W-:Y:S02]  /*04f0*/  CS2R R80, SRZ ;  /* 0x0000000000507805 */ /* 0x000fe4000001ff00 */
[----:B------:R-:W-:Y:S02]  /*0500*/  SHF.R.U64 R11, R20, 0x10, R21 ;  /* 0x00000010140b7819 */ /* 0x000fe40000001215 */
[----:B------:R-:W-:-:S02]  /*0510*/  CS2R R82, SRZ ;  /* 0x0000000000527805 */ /* 0x000fc4000001ff00 */
[----:B------:R-:W-:Y:S02]  /*0520*/  MOV R127, R17 ;  /* 0x00000011007f7202 */ /* 0x000fe40000000f00 */
[----:B------:R-:W-:Y:S02]  /*0530*/  CS2R R76, SRZ ;  /* 0x00000000004c7805 */ /* 0x000fe4000001ff00 */
[----:B------:R-:W-:Y:S02]  /*0540*/  MOV R128, R20 ;  /* 0x0000001400807202 */ /* 0x000fe40000000f00 */
[----:B------:R-:W-:Y:S02]  /*0550*/  CS2R R78, SRZ ;  /* 0x00000000004e7805 */ /* 0x000fe4000001ff00 */
[----:B------:R-:W-:Y:S02]  /*0560*/  PRMT R127, R127, 0x5410, R10 ;  /* 0x000054107f7f7816 */ /* 0x000fe4000000000a */
[----:B------:R-:W-:-:S02]  /*0570*/  CS2R R72, SRZ ;  /* 0x0000000000487805 */ /* 0x000fc4000001ff00 */
[----:B------:R-:W-:Y:S02]  /*0580*/  PRMT R128, R128, 0x5410, R11 ;  /* 0x0000541080807816 */ /* 0x000fe4000000000b */
[----:B------:R-:W-:Y:S01]  /*0590*/  CS2R R74, SRZ ;  /* 0x00000000004a7805 */ /* 0x000fe2000001ff00 */
[----:B------:R-:W0:Y:S01]  /*05a0*/  LDC.64 R10, c[0x0][0x3e0] ;  /* 0x0000f800ff0a7b82 */ /* 0x000e220000000a00 */
[----:B------:R-:W-:Y:S02]  /*05b0*/  SHF.R.U64 R4, R16, 0x10, R17 ;  /* 0x0000001010047819 */ /* 0x000fe40000001211 */
[----:B------:R-:W-:Y:S02]  /*05c0*/  CS2R R68, SRZ ;  /* 0x0000000000447805 */ /* 0x000fe4000001ff00 */
[----:B------:R-:W-:Y:S02]  /*05d0*/  MOV R132, R14 ;  /* 0x0000000e00847202 */ /* 0x000fe40000000f00 */
[----:B------:R-:W-:-:S02]  /*05e0*/  CS2R R70, SRZ ;  /* 0x0000000000467805 */ /* 0x000fc4000001ff00 */
[----:B------:R-:W-:Y:S02]  /*05f0*/  MOV R136, R8 ;  /* 0x0000000800887202 */ /* 0x000fe40000000f00 */
[----:B------:R-:W-:Y:S02]  /*0600*/  CS2R R64, SRZ ;  /* 0x0000000000407805 */ /* 0x000fe4000001ff00 */
[----:B------:R-:W-:Y:S02]  /*0610*/  MOV R138, R6 ;  /* 0x00000006008a7202 */ /* 0x000fe40000000f00 */
[----:B------:R-:W-:Y:S02]  /*0620*/  CS2R R66, SRZ ;  /* 0x0000000000427805 */ /* 0x000fe4000001ff00 */
[----:B------:R-:W-:Y:S02]  /*0630*/  MOV R126, R16 ;  /* 0x00000010007e7202 */ /* 0x000fe40000000f00 */
[----:B------:R-:W-:-:S02]  /*0640*/  CS2R R60, SRZ ;  /* 0x00000000003c7805 */ /* 0x000fc4000001ff00 */
[----:B------:R-:W-:Y:S02]  /*0650*/  SHF.R.U64 R14, R14, 0x10, R15 ;  /* 0x000000100e0e7819 */ /* 0x000fe4000000120f */
[----:B------:R-:W-:Y:S02]  /*0660*/  CS2R R62, SRZ ;  /* 0x00000000003e7805 */ /* 0x000fe4000001ff00 */
[----:B------:R-:W-:Y:S02]  /*0670*/  MOV R133, R15 ;  /* 0x0000000f00857202 */ /* 0x000fe40000000f00 */
[----:B------:R-:W-:Y:S02]  /*0680*/  CS2R R56, SRZ ;  /* 0x0000000000387805 */ /* 0x000fe4000001ff00 */
[----:B------:R-:W-:Y:S02]  /*0690*/  MOV R134, R18 ;  /* 0x0000001200867202 */ /* 0x000fe40000000f00 */
[----:B------:R-:W-:-:S02]  /*06a0*/  CS2R R58, SRZ ;  /* 0x00000000003a7805 */ /* 0x000fc4000001ff00 */
[----:B------:R-:W-:Y:S02]  /*06b0*/  SHF.R.U64 R17, R18, 0x10, R19 ;  /* 0x0000001012117819 */ /* 0x000fe40000001213 */
[----:B------:R-:W-:Y:S02]  /*06c0*/  CS2R R52, SRZ ;  /* 0x0000000000347805 */ /* 0x000fe4000001ff00 */
[----:B------:R-:W-:Y:S02]  /*06d0*/  SHF.R.U64 R8, R8, 0x10, R9 ;  /* 0x0000001008087819 */ /* 0x000fe40000001209 */
        /* <DEDUP_REMOVED lines=9> */
[----:B------:R-:W-:Y:S01]  /*0770*/  SHF.R.U32.HI R12, RZ, 0x10, R21 ;  /* 0x00000010ff0c7819 */ /* 0x000fe20000011615 */
[----:B------:R-:W-:Y:S01]  /*0780*/  UPLOP3.LUT UP1, UPT, UPT, UPT, UPT, 0x40, 0x4 ;  /* 0x000000000004789c */ /* 0x000fe20003f2e870 */
[----:B------:R-:W-:Y:S01]  /*0790*/  MOV R130, R24 ;  /* 0x0000001800827202 */ /* 0x000fe20000000f00 */
[----:B------:R-:W1:Y:S01]  /*07a0*/  LDCU UR13, c[0x0][0x408] ;  /* 0x00008100ff0d77ac */ /* 0x000e620008000800 */
[--C-:B------:R-:W-:Y:S02]  /*07b0*/  SHF.R.U64 R13, R24, 0x10, R25.reuse ;  /* 0x00000010180d7819 */ /* 0x100fe40000001219 */
[----:B------:R-:W-:Y:S01]  /*07c0*/  MOV R131, R25 ;  /* 0x0000001900837202 */ /* 0x000fe20000000f00 */
[----:B------:R-:W2:Y:S01]  /*07d0*/  LDCU.U8 UR7, c[0x0][0x410] ;  /* 0x00008200ff0777ac */ /* 0x000ea20008000000 */
[----:B------:R-:W-:Y:S02]  /*07e0*/  SHF.R.U32.HI R16, RZ, 0x10, R25 ;  /* 0x00000010ff107819 */ /* 0x000fe40000011619 */
[----:B------:R-:W-:Y:S01]  /*07f0*/  SHF.R.U32.HI R15, RZ, 0x10, R15 ;  /* 0x00000010ff0f7819 */ /* 0x000fe2000001160f */
[----:B------:R-:W3:Y:S01]  /*0800*/  LDCU UR12, c[0x0][0x400] ;  /* 0x00008000ff0c77ac */ /* 0x000ee20008000800 */
[----:B------:R-:W-:-:S02]  /*0810*/  MOV R135, R19 ;  /* 0x0000001300877202 */ /* 0x000fc40000000f00 */
[----:B------:R-:W-:Y:S01]  /*0820*/  SHF.R.U32.HI R18, RZ, 0x10, R19 ;  /* 0x00000010ff127819 */ /* 0x000fe20000011613 */
[----:B------:R-:W4:Y:S01]  /*0830*/  LDCU.64 UR14, c[0x0][0x478] ;  /* 0x00008f00ff0e77ac */ /* 0x000f220008000a00 */
[----:B------:R-:W-:Y:S02]  /*0840*/  SHF.R.U32.HI R9, RZ, 0x10, R9 ;  /* 0x00000010ff097819 */ /* 0x000fe40000011609 */
[----:B------:R-:W-:Y:S01]  /*0850*/  SHF.R.U32.HI R7, RZ, 0x10, R7 ;  /* 0x00000010ff077819 */ /* 0x000fe20000011607 */
[----:B------:R-:W1:Y:S01]  /*0860*/  LDCU.64 UR10, c[0x0][0x438] ;  /* 0x00008700ff0a77ac */ /* 0x000e620008000a00 */
[----:B0-----:R-:W-:Y:S02]  /*0870*/  ISETP.NE.U32.AND P0, PT, R10, RZ, PT ;  /* 0x000000ff0a00720c */ /* 0x001fe40003f05070 */
[----:B------:R-:W-:Y:S02]  /*0880*/  PRMT R121, R121, 0x5410, R0 ;  /* 0x0000541079797816 */ /* 0x000fe40000000000 */
[----:B------:R-:W-:-:S02]  /*0890*/  PRMT R125, R125, 0x5410, R2 ;  /* 0x000054107d7d7816 */ /* 0x000fc40000000002 */
        /* <DEDUP_REMOVED lines=12> */
[----:B-1234-:R-:W-:-:S13]  /*0960*/  ISETP.NE.AND.EX P0, PT, R11, RZ, PT, P0 ;  /* 0x000000ff0b00720c */ /* 0x01efda0003f05300 */
.L_x_6976:
        /* <DEDUP_REMOVED lines=9> */
[----:B------:R-:W4:Y:S01]  /*0a00*/  S2R R0, SR_TID.X ;  /* 0x0000000000007919 */ /* 0x000f220000002100 */
[C---:B--2---:R-:W-:Y:S02]  /*0a10*/  IMAD R4, R5.reuse, R2, RZ ;  /* 0x0000000205047224 */ /* 0x044fe400078e02ff */
[----:B0-----:R-:W-:-:S05]  /*0a20*/  IMAD.WIDE R92, R5, 0x4, R92 ;  /* 0x00000004055c7825 */ /* 0x001fca00078e025c */
[----:B------:R1:W5:Y:S01]  /*0a30*/  LDG.E R103, desc[UR8][R92.64] ;  /* 0x000000085c677981 */ /* 0x000362000c1e1900 */
[----:B------:R-:W-:Y:S01]  /*0a40*/  ISETP.GE.U32.AND P5, PT, R3, 0x80, PT ;  /* 0x000000800300780c */ /* 0x000fe20003fa6070 */
[----:B------:R-:W-:Y:S01]  /*0a50*/  BSSY.RECONVERGENT B0, `(.L_x_6927) ;  /* 0x000003b000007945 */ /* 0x000fe20003800200 */
[----:B------:R-:W-:Y:S02]  /*0a60*/  SHF.R.S32.HI R99, RZ, 0x1f, R4 ;  /* 0x0000001fff637819 */ /* 0x000fe40000011404 */
[----:B------:R-:W-:Y:S02]  /*0a70*/  CS2R R122, SRZ ;  /* 0x00000000007a7805 */ /* 0x000fe4000001ff00 */
[----:B------:R-:W-:Y:S02]  /*0a80*/  ISETP.NE.AND P6, PT, RZ, UR7, PT ;  /* 0x00000007ff007c0c */ /* 0x000fe4000bfc5270 */
[----:B------:R-:W-:Y:S02]  /*0a90*/  LEA.HI R99, R99, R4, RZ, 0x2 ;  /* 0x0000000463637211 */ /* 0x000fe400078f10ff */
[----:B------:R-:W-:-:S02]  /*0aa0*/  ISETP.GE.U32.AND P4, PT, R3, 0x100, PT ;  /* 0x000001000300780c */ /* 0x000fc40003f86070 */
[----:B----4-:R-:W-:Y:S02]  /*0ab0*/  LEA.HI.SX32 R4, R99, R0, 0x1e ;  /* 0x0000000063047211 */ /* 0x010fe400078ff2ff */
[C---:B------:R-:W-:Y:S02]  /*0ac0*/  ISETP.GE.U32.AND P3, PT, R3.reuse, 0x180, PT ;  /* 0x000001800300780c */ /* 0x040fe40003f66070 */
[----:B------:R-:W-:Y:S02]  /*0ad0*/  ISETP.GE.U32.AND P2, PT, R3, 0x200, PT ;  /* 0x000002000300780c */ /* 0x000fe40003f46070 */
[----:B------:R-:W-:Y:S02]  /*0ae0*/  MOV R124, R4 ;  /* 0x00000004007c7202 */ /* 0x000fe40000000f00 */
[----:B---3--:R-:W-:Y:S01]  /*0af0*/  FSEL R119, R96, RZ, !P6 ;  /* 0x000000ff60777208 */ /* 0x008fe20007000000 */
[----:B-1----:R-:W-:Y:S08]  /*0b00*/  @!P5 BRA `(.L_x_6928) ;  /* 0x0000000000bcd947 */ /* 0x002ff00003800000 */
        /* <DEDUP_REMOVED lines=10> */
[----:B------:R-:W-:Y:S02]  /*0bb0*/  HADD2.F32 R23, -RZ, R121.H0_H0 ;  /* 0x20000079ff177230 */ /* 0x000fe40000004100 */
[C---:B--2---:R-:W-:Y:S01]  /*0bc0*/  IMAD.WIDE.U32 R122, R4.reuse, 0x4, R122 ;  /* 0x00000004047a7825 */ /* 0x044fe200078e007a */
[----:B------:R-:W-:-:S04]  /*0bd0*/  IADD3 R124, PT, PT, R4, 0x80, RZ ;  /* 0x00000080047c7810 */ /* 0x000fc80007ffe0ff */
[----:B------:R-:W5:Y:S01]  /*0be0*/  LDG.E R6, desc[UR8][R122.64] ;  /* 0x000000087a067981 */ /* 0x000f62000c1e1900 */
[----:B0-----:R-:W-:-:S05]  /*0bf0*/  @P1 IMAD.WIDE.U32 R110, R4, 0x10, R110 ;  /* 0x00000010046e1825 */ /* 0x001fca00078e006e */
[----:B------:R0:W5:Y:S01]  /*0c00*/  @P1 LDG.E.128 R40, desc[UR8][R110.64] ;  /* 0x000000086e281981 */ /* 0x000162000c1e1d00 */
[C---:B---3--:R-:W-:Y:S01]  /*0c10*/  FADD.FTZ R100, -R119.reuse, R92 ;  /* 0x0000005c77647221 */ /* 0x048fe20000010100 */
[----:B------:R-:W-:Y:S01]  /*0c20*/  FADD.FTZ R102, -R119, R93 ;  /* 0x0000005d77667221 */ /* 0x000fe20000010100 */
[----:B------:R-:W-:Y:S02]  /*0c30*/  HADD2.F32 R93, -RZ, R125.H0_H0 ;  /* 0x2000007dff5d7230 */ /* 0x000fe40000004100 */
[----:B-----5:R-:W-:Y:S01]  /*0c40*/  FMUL.FTZ R101, R103, R100 ;  /* 0x0000006467657220 */ /* 0x020fe20000410000 */
[----:B------:R-:W-:Y:S02]  /*0c50*/  HADD2.F32 R100, -RZ, R121.H1_H1 ;  /* 0x30000079ff647230 */ /* 0x000fe40000004100 */
[----:B----4-:R-:W-:Y:S01]  /*0c60*/  FMUL.FTZ R23, R96, R23 ;  /* 0x0000001760177220 */ /* 0x010fe20000410000 */
[----:B------:R-:W-:Y:S02]  /*0c70*/  HADD2.F32 R92, -RZ, R125.H1_H1 ;  /* 0x3000007dff5c7230 */ /* 0x000fe40000004100 */
[----:B0-----:R-:W-:Y:S01]  /*0c80*/  FMUL.FTZ R110, R98, R93 ;  /* 0x0000005d626e7220 */ /* 0x001fe20000410000 */
[----:B------:R-:W-:Y:S01]  /*0c90*/  FADD.FTZ R120, -R119, R95 ;  /* 0x0000005f77787221 */ /* 0x000fe20000010100 */
[----:B------:R-:W-:Y:S01]  /*0ca0*/  FMUL.FTZ R100, R97, R100 ;  /* 0x0000006461647220 */ /* 0x000fe20000410000 */
[----:B------:R-:W-:Y:S01]  /*0cb0*/  FADD.FTZ R93, RZ, R23 ;  /* 0x00000017ff5d7221 */ /* 0x000fe20000010000 */
[----:B------:R-:W-:Y:S01]  /*0cc0*/  FADD.FTZ R94, -R119, R94 ;  /* 0x0000005e775e7221 */ /* 0x000fe20000010100 */
[----:B------:R-:W-:Y:S01]  /*0cd0*/  FMUL.FTZ R102, R103, R102 ;  /* 0x0000006667667220 */ /* 0x000fe20000410000 */
[----:B------:R-:W-:Y:S01]  /*0ce0*/  FFMA.FTZ R95, R101, R23, RZ ;  /* 0x00000017655f7223 */ /* 0x000fe200000100ff */
[----:B------:R-:W-:Y:S01]  /*0cf0*/  FMUL.FTZ R117, R99, R92 ;  /* 0x0000005c63757220 */ /* 0x000fe20000410000 */
[----:B------:R-:W-:Y:S01]  /*0d00*/  FADD.FTZ R93, R93, R100 ;  /* 0x000000645d5d7221 */ /* 0x000fe20000010000 */
[C---:B------:R-:W-:Y:S01]  /*0d10*/  FMUL.FTZ R111, R103.reuse, R94 ;  /* 0x0000005e676f7220 */ /* 0x040fe20000410000 */
[----:B------:R-:W-:Y:S01]  /*0d20*/  FFMA.FTZ R92, R102, R100, R95 ;  /* 0x00000064665c7223 */ /* 0x000fe2000001005f */
[----:B------:R-:W-:Y:S01]  /*0d30*/  FMUL.FTZ R120, R103, R120 ;  /* 0x0000007867787220 */ /* 0x000fe20000410000 */
[----:B------:R-:W-:-:S02]  /*0d40*/  FADD.FTZ R94, R93, R110 ;  /* 0x0000006e5d5e7221 */ /* 0x000fc40000010000 */
        /* <DEDUP_REMOVED lines=11> */
.L_x_6928:
[----:B------:R-:W-:Y:S05]  /*0e00*/  BSYNC.RECONVERGENT B0 ;  /* 0x0000000000007941 */ /* 0x000fea0003800200 */
.L_x_6927:
        /* <DEDUP_REMOVED lines=15> */
[----:B0-----:R-:W-:-:S05]  /*0f00*/  @P1 IMAD.WIDE.U32 R96, R124, 0x10, R96 ;  /* 0x000000107c601825 */ /* 0x001fca00078e0060 */
[----:B------:R0:W5:Y:S02]  /*0f10*/  @P1 LDG.E.128 R36, desc[UR8][R96.64] ;  /* 0x0000000860241981 */ /* 0x000164000c1e1d00 */
[--C-:B0-----:R-:W-:Y:S01]  /*0f20*/  HADD2.F32 R97, -RZ, R127.reuse.H0_H0 ;  /* 0x2000007fff617230 */ /* 0x101fe20000004100 */
[----:B------:R-:W-:Y:S01]  /*0f30*/  IADD3 R124, PT, PT, R124, 0x80, RZ ;  /* 0x000000807c7c7810 */ /* 0x000fe20007ffe0ff */
[C---:B---3--:R-:W-:Y:S01]  /*0f40*/  FADD.FTZ R108, -R119.reuse, R8 ;  /* 0x00000008776c7221 */ /* 0x048fe20000010100 */
[C---:B------:R-:W-:Y:S01]  /*0f50*/  FADD.FTZ R116, -R119.reuse, R9 ;  /* 0x0000000977747221 */ /* 0x040fe20000010100 */
[----:B------:R-:W-:Y:S02]  /*0f60*/  FADD.FTZ R118, -R119, R10 ;  /* 0x0000000a77767221 */ /* 0x000fe40000010100 */
[C---:B-----5:R-:W-:Y:S01]  /*0f70*/  FMUL.FTZ R9, R103.reuse, R108 ;  /* 0x0000006c67097220 */ /* 0x060fe20000410000 */
[----:B------:R-:W-:Y:S02]  /*0f80*/  HADD2.F32 R108, -RZ, R126.H1_H1 ;  /* 0x3000007eff6c7230 */ /* 0x000fe40000004100 */
[----:B------:R-:W-:Y:S01]  /*0f90*/  FMUL.FTZ R10, R103, R116 ;  /* 0x00000074670a7220 */ /* 0x000fe20000410000 */
[----:B----4-:R-:W-:Y:S01]  /*0fa0*/  FMUL.FTZ R8, R92, R109 ;  /* 0x0000006d5c087220 */ /* 0x010fe20000410000 */
[----:B------:R-:W-:Y:S01]  /*0fb0*/  FADD.FTZ R140, -R119, R11 ;  /* 0x0000000b778c7221 */ /* 0x000fe20000010100 */
        /* <DEDUP_REMOVED lines=10> */
[C---:B------:R-:W-:Y:S01]  /*1060*/  FMUL.FTZ R109, R103.reuse, R118 ;  /* 0x00000076676d7220 */ /* 0x040fe20000410000 */
        /* <DEDUP_REMOVED lines=11> */
.L_x_6930:
[----:B------:R-:W-:Y:S05]  /*1120*/  BSYNC.RECONVERGENT B0 ;  /* 0x0000000000007941 */ /* 0x000fea0003800200 */
.L_x_6929:
        /* <DEDUP_REMOVED lines=16> */
[--C-:B------:R-:W-:Y:S01]  /*1230*/  HADD2.F32 R15, -RZ, R128.reuse.H0_H0 ;  /* 0x20000080ff0f7230 */ /* 0x100fe20000004100 */
[----:B------:R-:W-:Y:S01]  /*1240*/  IADD3 R124, PT, PT, R124, 0x80, RZ ;  /* 0x000000807c7c7810 */ /* 0x000fe20007ffe0ff */
[C---:B---3--:R-:W-:Y:S01]  /*1250*/  FADD.FTZ R14, -R119.reuse, R96 ;  /* 0x00000060770e7221 */ /* 0x048fe20000010100 */
[----:B------:R-:W-:Y:S01]  /*1260*/  FADD.FTZ R16, -R119, R97 ;  /* 0x0000006177107221 */ /* 0x000fe20000010100 */
[----:B------:R-:W-:Y:S02]  /*1270*/  HADD2.F32 R96, -RZ, R128.H1_H1 ;  /* 0x30000080ff607230 */ /* 0x000fe40000004100 */
[C---:B-----5:R-:W-:Y:S01]  /*1280*/  FMUL.FTZ R13, R103.reuse, R14 ;  /* 0x0000000e670d7220 */ /* 0x060fe20000410000 */
[----:B------:R-:W-:Y:S01]  /*1290*/  FMUL.FTZ R16, R103, R16 ;  /* 0x0000001067107220 */ /* 0x000fe20000410000 */
[--C-:B------:R-:W-:Y:S02]  /*12a0*/  HADD2.F32 R97, -RZ, R129.reuse.H0_H0 ;  /* 0x20000081ff617230 */ /* 0x100fe40000004100 */
[----:B----4-:R-:W-:Y:S01]  /*12b0*/  FMUL.FTZ R14, R92, R15 ;  /* 0x0000000f5c0e7220 */ /* 0x010fe20000410000 */
        /* <DEDUP_REMOVED lines=23> */
[----:B-1----:R-:W-:-:S07]  /*1430*/  FFMA.FTZ R122, R112, R115, R93 ;  /* 0x00000073707a7223 */ /* 0x002fce000001005d */
.L_x_6932:
[----:B------:R-:W-:Y:S05]  /*1440*/  BSYNC.RECONVERGENT B0 ;  /* 0x0000000000007941 */ /* 0x000fea0003800200 */
.L_x_6931:
        /* <DEDUP_REMOVED lines=10> */
[----:B------:R-:W1:Y:S01]  /*14f0*/  LDC.64 R18, c[0x0][0x3b0] ;  /* 0x0000ec00ff127b82 */ /* 0x000e620000000a00 */
[----:B------:R-:W3:Y:S01]  /*1500*/  LDG.E.128 R92, desc[UR8][R92.64] ;  /* 0x000000085c5c7981 */ /* 0x000ee2000c1e1d00 */
[----:B------:R-:W-:Y:S02]  /*1510*/  HADD2.F32 R107, -RZ, R130.H0_H0 ;  /* 0x20000082ff6b7230 */ /* 0x000fe40000004100 */
[----:B0-----:R-:W-:-:S05]  /*1520*/  @P1 IMAD.WIDE.U32 R20, R124, 0x10, R20 ;  /* 0x000000107c141825 */ /* 0x001fca00078e0014 */
[----:B------:R0:W5:Y:S01]  /*1530*/  @P1 LDG.E.128 R28, desc[UR8][R20.64] ;  /* 0x00000008141c1981 */ /* 0x000162000c1e1d00 */
[----:B-1----:R-:W-:-:S05]  /*1540*/  IMAD.WIDE.U32 R140, R124, 0x4, R18 ;  /* 0x000000047c8c7825 */ /* 0x002fca00078e0012 */
[----:B------:R1:W5:Y:S01]  /*1550*/  LDG.E R17, desc[UR8][R140.64] ;  /* 0x000000088c117981 */ /* 0x000362000c1e1900 */
[C---:B--2---:R-:W-:Y:S01]  /*1560*/  FADD.FTZ R18, -R119.reuse, R96 ;  /* 0x0000006077127221 */ /* 0x044fe20000010100 */
[C---:B------:R-:W-:Y:S01]  /*1570*/  FADD.FTZ R96, -R119.reuse, R97 ;  /* 0x0000006177607221 */ /* 0x040fe20000010100 */
[----:B------:R-:W-:Y:S01]  /*1580*/  FADD.FTZ R114, -R119, R98 ;  /* 0x0000006277727221 */ /* 0x000fe20000010100 */
[----:B------:R-:W-:Y:S02]  /*1590*/  HADD2.F32 R98, -RZ, R130.H1_H1 ;  /* 0x30000082ff627230 */ /* 0x000fe40000004100 */
[C---:B-----5:R-:W-:Y:S01]  /*15a0*/  FMUL.FTZ R19, R103.reuse, R18 ;  /* 0x0000001267137220 */ /* 0x060fe20000410000 */
[----:B0-----:R-:W-:Y:S01]  /*15b0*/  FMUL.FTZ R20, R103, R96 ;  /* 0x0000006067147220 */ /* 0x001fe20000410000 */
[--C-:B------:R-:W-:Y:S02]  /*15c0*/  HADD2.F32 R97, -RZ, R131.reuse.H0_H0 ;  /* 0x20000083ff617230 */ /* 0x100fe40000004100 */
        /* <DEDUP_REMOVED lines=24> */
.L_x_6934:
[----:B------:R-:W-:Y:S05]  /*1750*/  BSYNC.RECONVERGENT B0 ;  /* 0x0000000000007941 */ /* 0x000fea0003800200 */
.L_x_6933:
        /* <DEDUP_REMOVED lines=31> */
.L_x_6936:
[----:B------:R-:W-:Y:S05]  /*1950*/  BSYNC.RECONVERGENT B0 ;  /* 0x0000000000007941 */ /* 0x000fea0003800200 */
.L_x_6935:
        /* <DEDUP_REMOVED lines=30> */
[----:B------:R-:W-:Y:S01]  /*1b40*/  ISETP.NE.U32.AND P1, PT, RZ, UR14, PT ;  /* 0x0000000eff007c0c */ /* 0x000fe2000bf25070 */
[----:B------:R-:W-:Y:S03]  /*1b50*/  BSSY.RECONVERGENT B2, `(.L_x_6941) ;  /* 0x0000064000027945 */ /* 0x000fe60003800200 */
[----:B------:R-:W-:-:S13]  /*1b60*/  ISETP.NE.AND.EX P1, PT, RZ, UR15, PT, P1 ;  /* 0x0000000fff007c0c */ /* 0x000fda000bf25310 */
[----:B------:R-:W-:Y:S05]  /*1b70*/  @P1 BRA `(.L_x_6942) ;  /* 0x0000000000c81947 */ /* 0x000fea0003800000 */
[-CC-:B------:R-:W-:Y:S01]  /*1b80*/  FFMA.FTZ R96, R101, R124.reuse, R119.reuse ;  /* 0x0000007c65607223 */ /* 0x180fe20000010077 */
[----:B------:R-:W-:Y:S01]  /*1b90*/  LOP3.LUT P6, RZ, R6, 0xff, RZ, 0xc0, !PT ;  /* 0x000000ff06ff7812 */ /* 0x000fe200078cc0ff */
[----:B------:R-:W-:Y:S02]  /*1ba0*/  FFMA.FTZ R122, R120, R124, R119 ;  /* 0x0000007c787a7223 */ /* 0x000fe40000010077 */
[----:B------:R-:W-:Y:S02]  /*1bb0*/  FADD.FTZ R96, R23, -R96 ;  /* 0x8000006017607221 */ /* 0x000fe40000010000 */
[----:B------:R-:W-:Y:S02]  /*1bc0*/  FADD.FTZ R122, R117, -R122 ;  /* 0x8000007a757a7221 */ /* 0x000fe40000010000 */
[----:B-----5:R-:W-:Y:S01]  /*1bd0*/  FMUL.FTZ R97, R103, R96 ;  /* 0x0000006067617220 */ /* 0x020fe20000410000 */
[----:B------:R-:W-:-:S03]  /*1be0*/  HFMA2 R96, -RZ, RZ, 0, 0 ;  /* 0x00000000ff607431 */ /* 0x000fc600000001ff */
[----:B------:R-:W-:-:S04]  /*1bf0*/  FMUL.FTZ R97, R97, R22 ;  /* 0x0000001661617220 */ /* 0x000fc80000410000 */
[----:B------:R-:W-:Y:S01]  /*1c00*/  FMUL.FTZ R123, R97, UR13 ;  /* 0x0000000d617b7c20 */ /* 0x000fe20008410000 */
[----:B------:R-:W-:-:S03]  /*1c10*/  FFMA.FTZ R97, R102, R124, R119 ;  /* 0x0000007c66617223 */ /* 0x000fc60000010077 */
[----:B------:R-:W-:Y:S01]  /*1c20*/  FMUL.FTZ R99, R92, R123 ;  /* 0x0000007b5c637220 */ /* 0x000fe20000410000 */
[----:B------:R-:W-:Y:S02]  /*1c30*/  @P6 HADD2.F32 R92, -RZ, R132.H0_H0 ;  /* 0x20000084ff5c6230 */ /* 0x000fe40000004100 */
[----:B------:R-:W-:Y:S02]  /*1c40*/  FADD.FTZ R98, R100, -R97 ;  /* 0x8000006164627221 */ /* 0x000fe40000010000 */
[----:B------:R-:W-:Y:S01]  /*1c50*/  FSEL R99, R99, RZ, P6 ;  /* 0x000000ff63637208 */ /* 0x000fe20003000000 */
[----:B------:R-:W-:Y:S01]  /*1c60*/  @P6 FMUL.FTZ R96, R123, R92 ;  /* 0x0000005c7b606220 */ /* 0x000fe20000410000 */
[----:B------:R-:W-:Y:S01]  /*1c70*/  LOP3.LUT P6, RZ, R6, 0xff00, RZ, 0xc0, !PT ;  /* 0x0000ff0006ff7812 */ /* 0x000fe200078cc0ff */
[----:B------:R-:W-:Y:S01]  /*1c80*/  FMUL.FTZ R97, R103, R98 ;  /* 0x0000006267617220 */ /* 0x000fe20000410000 */
[----:B------:R-:W-:-:S03]  /*1c90*/  FFMA.FTZ R123, R111, R124, R119 ;  /* 0x0000007c6f7b7223 */ /* 0x000fc60000010077 */
[----:B------:R-:W-:Y:S01]  /*1ca0*/  FMUL.FTZ R97, R97, R22 ;  /* 0x0000001661617220 */ /* 0x000fe20000410000 */
[----:B------:R-:W-:Y:S01]  /*1cb0*/  FADD.FTZ R98, R110, -R123 ;  /* 0x8000007b6e627221 */ /* 0x000fe20000010000 */
[----:B------:R-:W-:Y:S02]  /*1cc0*/  FMUL.FTZ R123, R103, R122 ;  /* 0x0000007a677b7220 */ /* 0x000fe40000410000 */
[----:B------:R-:W-:Y:S01]  /*1cd0*/  FMUL.FTZ R140, R97, UR13 ;  /* 0x0000000d618c7c20 */ /* 0x000fe20008410000 */
[----:B------:R-:W-:Y:S01]  /*1ce0*/  MOV R97, RZ ;  /* 0x000000ff00617202 */ /* 0x000fe20000000f00 */
[----:B------:R-:W-:Y:S02]  /*1cf0*/  FMUL.FTZ R123, R123, R22 ;  /* 0x000000167b7b7220 */ /* 0x000fe40000410000 */
[----:B------:R-:W-:Y:S01]  /*1d00*/  FMUL.FTZ R92, R93, R140 ;  /* 0x0000008c5d5c7220 */ /* 0x000fe20000410000 */
[----:B------:R-:W-:-:S04]  /*1d10*/  @P6 HADD2.F32 R93, -RZ, R132.H1_H1 ;  /* 0x30000084ff5d6230 */ /* 0x000fc80000004100 */
[----:B------:R-:W-:Y:S01]  /*1d20*/  FSEL R92, R92, RZ, P6 ;  /* 0x000000ff5c5c7208 */ /* 0x000fe20003000000 */
[----:B------:R-:W-:Y:S01]  /*1d30*/  @P6 FMUL.FTZ R97, R140, R93 ;  /* 0x0000005d8c616220 */ /* 0x000fe20000410000 */
[----:B------:R-:W-:Y:S01]  /*1d40*/  LOP3.LUT P6, RZ, R6, 0xff0000, RZ, 0xc0, !PT ;  /* 0x00ff000006ff7812 */ /* 0x000fe200078cc0ff */
[----:B------:R-:W-:Y:S01]  /*1d50*/  FMUL.FTZ R93, R103, R98 ;  /* 0x00000062675d7220 */ /* 0x000fe20000410000 */
[----:B------:R-:W-:Y:S02]  /*1d60*/  HFMA2 R98, -RZ, RZ, 0, 0 ;  /* 0x00000000ff627431 */ /* 0x000fe400000001ff */
[----:B------:R-:W-:Y:S01]  /*1d70*/  FMUL.FTZ R140, R123, UR13 ;  /* 0x0000000d7b8c7c20 */ /* 0x000fe20008410000 */
[----:B------:R-:W-:Y:S01]  /*1d80*/  FADD.FTZ R123, R57, R92 ;  /* 0x0000005c397b7221 */ /* 0x000fe20000010000 */
[----:B------:R-:W-:Y:S02]  /*1d90*/  FMUL.FTZ R93, R93, R22 ;  /* 0x000000165d5d7220 */ /* 0x000fe40000410000 */
[----:B------:R-:W-:-:S02]  /*1da0*/  FMUL.FTZ R95, R95, R140 ;  /* 0x0000008c5f5f7220 */ /* 0x000fc40000410000 */
[----:B------:R-:W-:-:S04]  /*1db0*/  FMUL.FTZ R141, R93, UR13 ;  /* 0x0000000d5d8d7c20 */ /* 0x000fc80008410000 */
[----:B------:R-:W-:Y:S01]  /*1dc0*/  FMUL.FTZ R94, R94, R141 ;  /* 0x0000008d5e5e7220 */ /* 0x000fe20000410000 */
[----:B------:R-:W-:-:S04]  /*1dd0*/  @P6 HADD2.F32 R122, -RZ, R133.H0_H0 ;  /* 0x20000085ff7a6230 */ /* 0x000fc80000004100 */
[----:B------:R-:W-:Y:S01]  /*1de0*/  FSEL R93, R94, RZ, P6 ;  /* 0x000000ff5e5d7208 */ /* 0x000fe20003000000 */
[----:B------:R-:W-:Y:S01]  /*1df0*/  @P6 FMUL.FTZ R98, R141, R122 ;  /* 0x0000007a8d626220 */ /* 0x000fe20000410000 */
[----:B------:R-:W-:Y:S01]  /*1e00*/  ISETP.GE.U32.AND P6, PT, R6, 0x1000000, PT ;  /* 0x010000000600780c */ /* 0x000fe20003fc6070 */
[----:B------:R-:W-:Y:S01]  /*1e10*/  FADD.FTZ R122, R56, R99 ;  /* 0x00000063387a7221 */ /* 0x000fe20000010000 */
[----:B------:R-:W-:Y:S01]  /*1e20*/  MOV R99, RZ ;  /* 0x000000ff00637202 */ /* 0x000fe20000000f00 */
[----:B------:R-:W-:Y:S01]  /*1e30*/  FADD.FTZ R58, R58, R93 ;  /* 0x0000005d3a3a7221 */ /* 0x000fe20000010000 */
[----:B------:R-:W-:-:S05]  /*1e40*/  FSEL R94, R95, RZ, P6 ;  /* 0x000000ff5f5e7208 */ /* 0x000fca0003000000 */
[----:B------:R-:W-:-:S04]  /*1e50*/  FADD.FTZ R59, R59, R94 ;  /* 0x0000005e3b3b7221 */ /* 0x000fc80000010000 */
[----:B------:R-:W-:Y:S05]  /*1e60*/  @!P6 BRA `(.L_x_6943) ;  /* 0x0000000000c8e947 */ /* 0x000fea0003800000 */
[----:B------:R-:W-:-:S05]  /*1e70*/  HADD2.F32 R99, -RZ, R133.H1_H1 ;  /* 0x30000085ff637230 */ /* 0x000fca0000004100 */
[----:B------:R-:W-:Y:S01]  /*1e80*/  FMUL.FTZ R99, R140, R99 ;  /* 0x000000638c637220 */ /* 0x000fe20000410000 */
[----:B------:R-:W-:Y:S06]  /*1e90*/  BRA `(.L_x_6943) ;  /* 0x0000000000bc7947 */ /* 0x000fec0003800000 */
.L_x_6942:
[-CC-:B------:R-:W-:Y:S01]  /*1ea0*/  FFMA.FTZ R24, R101, R124.reuse, R119.reuse ;  /* 0x0000007c65187223 */ /* 0x180fe20000010077 */
[----:B------:R-:W-:Y:S01]  /*1eb0*/  LOP3.LUT P6, RZ, R6, 0xff, RZ, 0xc0, !PT ;  /* 0x000000ff06ff7812 */ /* 0x000fe200078cc0ff */
[-CC-:B------:R-:W-:Y:S01]  /*1ec0*/  FFMA.FTZ R27, R102, R124.reuse, R119.reuse ;  /* 0x0000007c661b7223 */ /* 0x180fe20000010077 */
[----:B------:R-:W-:Y:S01]  /*1ed0*/  CS2R R96, SRZ ;  /* 0x0000000000607805 */ /* 0x000fe2000001ff00 */
[----:B------:R-:W-:Y:S01]  /*1ee0*/  FADD.FTZ R24, R23, -R24 ;  /* 0x8000001817187221 */ /* 0x000fe20000010000 */
[-CC-:B------:R-:W-:Y:S01]  /*1ef0*/  FFMA.FTZ R99, R111, R124.reuse, R119.reuse ;  /* 0x0000007c6f637223 */ /* 0x180fe20000010077 */
[----:B------:R-:W-:Y:S02]  /*1f00*/  FFMA.FTZ R122, R120, R124, R119 ;  /* 0x0000007c787a7223 */ /* 0x000fe40000010077 */
[----:B-----5:R-:W-:Y:S01]  /*1f10*/  FMUL.FTZ R24, R103, R24 ;  /* 0x0000001867187220 */ /* 0x020fe20000410000 */
[----:B------:R-:W-:Y:S01]  /*1f20*/  FADD.FTZ R98, R110, -R99 ;  /* 0x800000636e627221 */ /* 0x000fe20000010000 */
[----:B------:R-:W-:-:S02]  /*1f30*/  FADD.FTZ R140, R117, -R122 ;  /* 0x8000007a758c7221 */ /* 0x000fc40000010000 */
[----:B------:R-:W-:Y:S02]  /*1f40*/  FMUL.FTZ R25, R24, R22 ;  /* 0x0000001618197220 */ /* 0x000fe40000410000 */
[----:B------:R-:W-:Y:S02]  /*1f50*/  @P6 HADD2.F32 R26, -RZ, R132.H0_H0 ;  /* 0x20000084ff1a6230 */ /* 0x000fe40000004100 */
[----:B------:R-:W-:-:S04]  /*1f60*/  FMUL.FTZ R25, R25, UR13 ;  /* 0x0000000d19197c20 */ /* 0x000fc80008410000 */
[----:B------:R-:W-:Y:S01]  /*1f70*/  FMUL.FTZ R123, R92, R25 ;  /* 0x000000195c7b7220 */ /* 0x000fe20000410000 */
[----:B------:R-:W-:Y:S01]  /*1f80*/  FADD.FTZ R92, R100, -R27 ;  /* 0x8000001b645c7221 */ /* 0x000fe20000010000 */
[----:B------:R-:W-:-:S03]  /*1f90*/  @P6 FMUL.FTZ R96, R25, R26 ;  /* 0x0000001a19606220 */ /* 0x000fc60000410000 */
[----:B------:R-:W-:Y:S01]  /*1fa0*/  FSEL R123, R123, RZ, P6 ;  /* 0x000000ff7b7b7208 */ /* 0x000fe20003000000 */
[----:B------:R-:W-:Y:S01]  /*1fb0*/  FMUL.FTZ R25, R103, R92 ;  /* 0x0000005c67197220 */ /* 0x000fe20000410000 */
[----:B------:R-:W-:-:S03]  /*1fc0*/  LOP3.LUT P6, RZ, R6, 0xff00, RZ, 0xc0, !PT ;  /* 0x0000ff0006ff7812 */ /* 0x000fc600078cc0ff */
[----:B------:R-:W-:-:S04]  /*1fd0*/  FMUL.FTZ R26, R25, R22 ;  /* 0x00000016191a7220 */ /* 0x000fc80000410000 */
[----:B------:R-:W-:-:S04]  /*1fe0*/  FMUL.FTZ R26, R26, UR13 ;  /* 0x0000000d1a1a7c20 */ /* 0x000fc80008410000 */
[----:B------:R-:W-:Y:S02]  /*1ff0*/  FMUL.FTZ R92, R93, R26 ;  /* 0x0000001a5d5c7220 */ /* 0x000fe40000410000 */
[----:B------:R-:W-:-:S03]  /*2000*/  @P6 HADD2.F32 R27, -RZ, R132.H1_H1 ;  /* 0x30000084ff1b6230 */ /* 0x000fc60000004100 */
[----:B------:R-:W-:Y:S02]  /*2010*/  FSEL R92, R92, RZ, P6 ;  /* 0x000000ff5c5c7208 */ /* 0x000fe40003000000 */
[----:B------:R-:W-:Y:S01]  /*2020*/  @P6 FMUL.FTZ R97, R26, R27 ;  /* 0x0000001b1a616220 */ /* 0x000fe20000410000 */
[----:B------:R-:W-:Y:S01]  /*2030*/  LOP3.LUT P6, RZ, R6, 0xff0000, RZ, 0xc0, !PT ;  /* 0x00ff000006ff7812 */ /* 0x000fe200078cc0ff */
[----:B------:R-:W-:Y:S01]  /*2040*/  FMUL.FTZ R26, R103, R98 ;  /* 0x00000062671a7220 */ /* 0x000fe20000410000 */
[----:B------:R-:W-:-:S03]  /*2050*/  HFMA2 R98, -RZ, RZ, 0, 0 ;  /* 0x00000000ff627431 */ /* 0x000fc600000001ff */
[----:B------:R-:W-:-:S04]  /*2060*/  FMUL.FTZ R27, R26, R22 ;  /* 0x000000161a1b7220 */ /* 0x000fc80000410000 */
[----:B------:R-:W-:Y:S01]  /*2070*/  FMUL.FTZ R99, R27, UR13 ;  /* 0x0000000d1b637c20 */ /* 0x000fe20008410000 */
[----:B------:R-:W-:-:S03]  /*2080*/  FMUL.FTZ R27, R103, R140 ;  /* 0x0000008c671b7220 */ /* 0x000fc60000410000 */
[----:B------:R-:W-:Y:S01]  /*2090*/  FMUL.FTZ R94, R94, R99 ;  /* 0x000000635e5e7220 */ /* 0x000fe20000410000 */
[----:B------:R-:W-:-:S04]  /*20a0*/  @P6 HADD2.F32 R122, -RZ, R133.H0_H0 ;  /* 0x20000085ff7a6230 */ /* 0x000fc80000004100 */
[----:B------:R-:W-:Y:S01]  /*20b0*/  FSEL R93, R94, RZ, P6 ;  /* 0x000000ff5e5d7208 */ /* 0x000fe20003000000 */
[----:B------:R-:W-:Y:S01]  /*20c0*/  @P6 FMUL.FTZ R98, R99, R122 ;  /* 0x0000007a63626220 */ /* 0x000fe20000410000 */
[----:B------:R-:W-:Y:S01]  /*20d0*/  FMUL.FTZ R94, R27, R22 ;  /* 0x000000161b5e7220 */ /* 0x000fe20000410000 */
[----:B------:R-:W-:Y:S01]  /*20e0*/  ISETP.GE.U32.AND P6, PT, R6, 0x1000000, PT ;  /* 0x010000000600780c */ /* 0x000fe20003fc6070 */
[----:B------:R-:W-:Y:S01]  /*20f0*/  FADD.FTZ R122, R56, R123 ;  /* 0x0000007b387a7221 */ /* 0x000fe20000010000 */
[----:B------:R-:W-:Y:S01]  /*2100*/  MOV R99, RZ ;  /* 0x000000ff00637202 */ /* 0x000fe20000000f00 */
[----:B------:R-:W-:Y:S01]  /*2110*/  FMUL.FTZ R140, R94, UR13 ;  /* 0x0000000d5e8c7c20 */ /* 0x000fe20008410000 */
[----:B------:R-:W-:Y:S01]  /*2120*/  FADD.FTZ R123, R57, R92 ;  /* 0x0000005c397b7221 */ /* 0x000fe20000010000 */
[----:B------:R-:W-:Y:S02]  /*2130*/  FADD.FTZ R58, R58, R93 ;  /* 0x0000005d3a3a7221 */ /* 0x000fe40000010000 */
[----:B------:R-:W-:-:S05]  /*2140*/  FMUL.FTZ R95, R95, R140 ;  /* 0x0000008c5f5f7220 */ /* 0x000fca0000410000 */
[----:B------:R-:W-:Y:S01]  /*2150*/  FSEL R94, R95, RZ, P6 ;  /* 0x000000ff5f5e7208 */ /* 0x000fe20003000000 */
[----:B------:R-:W-:-:S04]  /*2160*/  @P6 HADD2.F32 R95, -RZ, R133.H1_H1 ;  /* 0x30000085ff5f6230 */ /* 0x000fc80000004100 */
[----:B------:R-:W-:Y:S01]  /*2170*/  FADD.FTZ R59, R59, R94 ;  /* 0x0000005e3b3b7221 */ /* 0x000fe20000010000 */
[----:B------:R-:W-:-:S07]  /*2180*/  @P6 FMUL.FTZ R99, R140, R95 ;  /* 0x0000005f8c636220 */ /* 0x000fce0000410000 */
.L_x_6943:
[----:B------:R-:W-:Y:S05]  /*2190*/  BSYNC.RECONVERGENT B2 ;  /* 0x0000000000027941 */ /* 0x000fea0003800200 */
.L_x_6941:
        /* <DEDUP_REMOVED lines=9> */
.L_x_6940:
[----:B------:R-:W-:Y:S05]  /*2230*/  BSYNC.RECONVERGENT B1 ;  /* 0x0000000000017941 */ /* 0x000fea0003800200 */
.L_x_6939:
[----:B------:R-:W-:Y:S04]  /*2240*/  BSSY.RECONVERGENT B1, `(.L_x_6944) ;  /* 0x0000074000017945 */ /* 0x000fe80003800200 */
[----:B------:R-:W-:Y:S05]  /*2250*/  @!P4 BRA `(.L_x_6945) ;  /* 0x0000000400c8c947 */ /* 0x000fea0003800000 */
[----:B0-----:R-:W0:Y:S02]  /*2260*/  LDC.64 R92, c[0x0][0x390] ;  /* 0x0000e400ff5c7b82 */ /* 0x001e240000000a00 */
[----:B0-----:R-:W-:-:S06]  /*2270*/  IMAD.WIDE.U32 R92, R4, 0x10, R92 ;  /* 0x00000010045c7825 */ /* 0x001fcc00078e005c */
[----:B------:R-:W5:Y:S01]  /*2280*/  LDG.E.128 R92, desc[UR8][R92.64] ;  /* 0x000000085c5c7981 */ /* 0x000f62000c1e1d00 */
[----:B------:R-:W-:Y:S01]  /*2290*/  ISETP.NE.U32.AND P1, PT, RZ, UR14, PT ;  /* 0x0000000eff007c0c */ /* 0x000fe2000bf25070 */
[----:B------:R-:W-:Y:S03]  /*22a0*/  BSSY.RECONVERGENT B2, `(.L_x_6946) ;  /* 0x0000064000027945 */ /* 0x000fe60003800200 */
[----:B------:R-:W-:-:S13]  /*22b0*/  ISETP.NE.AND.EX P1, PT, RZ, UR15, PT, P1 ;  /* 0x0000000fff007c0c */ /* 0x000fda000bf25310 */
[----:B------:R-:W-:Y:S05]  /*22c0*/  @!P1 BRA `(.L_x_6947) ;  /* 0x0000000000c49947 */ /* 0x000fea0003800000 */
[-CC-:B------:R-:W-:Y:S01]  /*22d0*/  FFMA.FTZ R25, R9, R124.reuse, R119.reuse ;  /* 0x0000007c09197223 */ /* 0x180fe20000010077 */
[----:B------:R-:W-:Y:S01]  /*22e0*/  LOP3.LUT P6, RZ, R7, 0xff, RZ, 0xc0, !PT ;  /* 0x000000ff07ff7812 */ /* 0x000fe200078cc0ff */
[----:B------:R-:W-:Y:S01]  /*22f0*/  FFMA.FTZ R26, R10, R124, R119 ;  /* 0x0000007c0a1a7223 */ /* 0x000fe20000010077 */
[----:B------:R-:W-:Y:S01]  /*2300*/  CS2R R96, SRZ ;  /* 0x0000000000607805 */ /* 0x000fe2000001ff00 */
[----:B------:R-:W-:Y:S02]  /*2310*/  FADD.FTZ R24, R8, -R25 ;  /* 0x8000001908187221 */ /* 0x000fe40000010000 */
[----:B------:R-:W-:Y:S02]  /*2320*/  FADD.FTZ R26, R11, -R26 ;  /* 0x8000001a0b1a7221 */ /* 0x000fe40000010000 */
[----:B-----5:R-:W-:-:S04]  /*2330*/  FMUL.FTZ R24, R103, R24 ;  /* 0x0000001867187220 */ /* 0x020fc80000410000 */
[----:B------:R-:W-:-:S04]  /*2340*/  FMUL.FTZ R25, R24, R22 ;  /* 0x0000001618197220 */ /* 0x000fc80000410000 */
[----:B------:R-:W-:Y:S01]  /*2350*/  FMUL.FTZ R27, R25, UR13 ;  /* 0x0000000d191b7c20 */ /* 0x000fe20008410000 */
[----:B------:R-:W-:-:S03]  /*2360*/  @P6 HADD2.F32 R25, -RZ, R134.H0_H0 ;  /* 0x20000086ff196230 */ /* 0x000fc60000004100 */
[----:B------:R-:W-:Y:S02]  /*2370*/  FMUL.FTZ R99, R92, R27 ;  /* 0x0000001b5c637220 */ /* 0x000fe40000410000 */
[----:B------:R-:W-:Y:S01]  /*2380*/  @P6 FMUL.FTZ R96, R27, R25 ;  /* 0x000000191b606220 */ /* 0x000fe20000410000 */
[----:B------:R-:W-:Y:S01]  /*2390*/  FMUL.FTZ R25, R103, R26 ;  /* 0x0000001a67197220 */ /* 0x000fe20000410000 */
[----:B------:R-:W-:Y:S01]  /*23a0*/  FFMA.FTZ R27, R109, R124, R119 ;  /* 0x0000007c6d1b7223 */ /* 0x000fe20000010077 */
[----:B------:R-:W-:Y:S02]  /*23b0*/  FSEL R99, R99, RZ, P6 ;  /* 0x000000ff63637208 */ /* 0x000fe40003000000 */
[----:B------:R-:W-:Y:S01]  /*23c0*/  LOP3.LUT P6, RZ, R7, 0xff00, RZ, 0xc0, !PT ;  /* 0x0000ff0007ff7812 */ /* 0x000fe200078cc0ff */
[----:B------:R-:W-:Y:S01]  /*23d0*/  FMUL.FTZ R26, R25, R22 ;  /* 0x00000016191a7220 */ /* 0x000fe20000410000 */
[----:B------:R-:W-:-:S03]  /*23e0*/  FADD.FTZ R98, R108, -R27 ;  /* 0x8000001b6c627221 */ /* 0x000fc60000010000 */
[----:B------:R-:W-:-:S04]  /*23f0*/  FMUL.FTZ R122, R26, UR13 ;  /* 0x0000000d1a7a7c20 */ /* 0x000fc80008410000 */
[----:B------:R-:W-:Y:S01]  /*2400*/  FMUL.FTZ R92, R93, R122 ;  /* 0x0000007a5d5c7220 */ /* 0x000fe20000410000 */
[----:B------:R-:W-:-:S03]  /*2410*/  FFMA.FTZ R93, R118, R124, R119 ;  /* 0x0000007c765d7223 */ /* 0x000fc60000010077 */
[----:B------:R-:W-:Y:S01]  /*2420*/  @P6 HADD2.F32 R26, -RZ, R134.H1_H1 ;  /* 0x30000086ff1a6230 */ /* 0x000fe20000004100 */
[----:B------:R-:W-:-:S04]  /*2430*/  FSEL R92, R92, RZ, P6 ;  /* 0x000000ff5c5c7208 */ /* 0x000fc80003000000 */
[----:B------:R-:W-:Y:S01]  /*2440*/  @P6 FMUL.FTZ R97, R122, R26 ;  /* 0x0000001a7a616220 */ /* 0x000fe20000410000 */
[----:B------:R-:W-:Y:S01]  /*2450*/  LOP3.LUT P6, RZ, R7, 0xff0000, RZ, 0xc0, !PT ;  /* 0x00ff000007ff7812 */ /* 0x000fe200078cc0ff */
[----:B------:R-:W-:Y:S01]  /*2460*/  FADD.FTZ R122, R116, -R93 ;  /* 0x8000005d747a7221 */ /* 0x000fe20000010000 */
[C---:B------:R-:W-:Y:S01]  /*2470*/  FMUL.FTZ R26, R103.reuse, R98 ;  /* 0x00000062671a7220 */ /* 0x040fe20000410000 */
[----:B------:R-:W-:Y:S02]  /*2480*/  HFMA2 R98, -RZ, RZ, 0, 0 ;  /* 0x00000000ff627431 */ /* 0x000fe400000001ff */
[----:B------:R-:W-:Y:S01]  /*2490*/  FMUL.FTZ R27, R103, R122 ;  /* 0x0000007a671b7220 */ /* 0x000fe20000410000 */
[----:B------:R-:W-:-:S03]  /*24a0*/  FMUL.FTZ R93, R26, R22 ;  /* 0x000000161a5d7220 */ /* 0x000fc60000410000 */
[----:B------:R-:W-:Y:S01]  /*24b0*/  FMUL.FTZ R122, R27, R22 ;  /* 0x000000161b7a7220 */ /* 0x000fe20000410000 */
[----:B------:R-:W-:-:S03]  /*24c0*/  FMUL.FTZ R123, R93, UR13 ;  /* 0x0000000d5d7b7c20 */ /* 0x000fc60008410000 */
[----:B------:R-:W-:Y:S01]  /*24d0*/  FMUL.FTZ R140, R122, UR13 ;  /* 0x0000000d7a8c7c20 */ /* 0x000fe20008410000 */
[----:B------:R-:W-:Y:S01]  /*24e0*/  FMUL.FTZ R94, R94, R123 ;  /* 0x0000007b5e5e7220 */ /* 0x000fe20000410000 */
[----:B------:R-:W-:Y:S02]  /*24f0*/  @P6 HADD2.F32 R122, -RZ, R135.H0_H0 ;  /* 0x20000087ff7a6230 */ /* 0x000fe40000004100 */
[----:B------:R-:W-:Y:S02]  /*2500*/  FMUL.FTZ R95, R95, R140 ;  /* 0x0000008c5f5f7220 */ /* 0x000fe40000410000 */
[----:B------:R-:W-:Y:S01]  /*2510*/  FSEL R93, R94, RZ, P6 ;  /* 0x000000ff5e5d7208 */ /* 0x000fe20003000000 */
[----:B------:R-:W-:Y:S01]  /*2520*/  @P6 FMUL.FTZ R98, R123, R122 ;  /* 0x0000007a7b626220 */ /* 0x000fe20000410000 */
[----:B------:R-:W-:Y:S01]  /*2530*/  ISETP.GE.U32.AND P6, PT, R7, 0x1000000, PT ;  /* 0x010000000700780c */ /* 0x000fe20003fc6070 */
[----:B------:R-:W-:Y:S01]  /*2540*/  FADD.FTZ R122, R52, R99 ;  /* 0x00000063347a7221 */ /* 0x000fe20000010000 */
[----:B------:R-:W-:Y:S01]  /*2550*/  FADD.FTZ R123, R53, R92 ;  /* 0x0000005c357b7221 */ /* 0x000fe20000010000 */
[----:B------:R-:W-:Y:S01]  /*2560*/  FADD.FTZ R54, R54, R93 ;  /* 0x0000005d36367221 */ /* 0x000fe20000010000 */
[----:B------:R-:W-:-:S02]  /*2570*/  FSEL R94, R95, RZ, P6 ;  /* 0x000000ff5f5e7208 */ /* 0x000fc40003000000 */
[----:B------:R-:W-:-:S03]  /*2580*/  MOV R99, RZ ;  /* 0x000000ff00637202 */ /* 0x000fc60000000f00 */
[----:B------:R-:W-:-:S04]  /*2590*/  FADD.FTZ R55, R55, R94 ;  /* 0x0000005e37377221 */ /* 0x000fc80000010000 */
[----:B------:R-:W-:Y:S05]  /*25a0*/  @!P6 BRA `(.L_x_6948) ;  /* 0x0000000000cce947 */ /* 0x000fea0003800000 */
[----:B------:R-:W-:-:S05]  /*25b0*/  HADD2.F32 R99, -RZ, R135.H1_H1 ;  /* 0x30000087ff637230 */ /* 0x000fca0000004100 */
[----:B------:R-:W-:Y:S01]  /*25c0*/  FMUL.FTZ R99, R140, R99 ;  /* 0x000000638c637220 */ /* 0x000fe20000410000 */
[----:B------:R-:W-:Y:S06]  /*25d0*/  BRA `(.L_x_6948) ;  /* 0x0000000000c07947 */ /* 0x000fec0003800000 */
.L_x_6947:
[-CC-:B------:R-:W-:Y:S01]  /*25e0*/  FFMA.FTZ R97, R9, R124.reuse, R119.reuse ;  /* 0x0000007c09617223 */ /* 0x180fe20000010077 */
[----:B------:R-:W-:Y:S01]  /*25f0*/  LOP3.LUT P6, RZ, R7, 0xff, RZ, 0xc0, !PT ;  /* 0x000000ff07ff7812 */ /* 0x000fe200078cc0ff */
[-CC-:B------:R-:W-:Y:S01]  /*2600*/  FFMA.FTZ R98, R10, R124.reuse, R119.reuse ;  /* 0x0000007c0a627223 */ /* 0x180fe20000010077 */
[-C--:B------:R-:W-:Y:S01]  /*2610*/  FFMA.FTZ R99, R109, R124.reuse, R119 ;  /* 0x0000007c6d637223 */ /* 0x080fe20000010077 */
[----:B------:R-:W-:Y:S01]  /*2620*/  FADD.FTZ R96, R8, -R97 ;  /* 0x8000006108607221 */ /* 0x000fe20000010000 */
[----:B------:R-:W-:Y:S01]  /*2630*/  FFMA.FTZ R141, R118, R124, R119 ;  /* 0x0000007c768d7223 */ /* 0x000fe20000010077 */
[----:B------:R-:W-:Y:S01]  /*2640*/  FADD.FTZ R98, R11, -R98 ;  /* 0x800000620b627221 */ /* 0x000fe20000010000 */
[----:B------:R-:W-:Y:S01]  /*2650*/  FADD.FTZ R122, R108, -R99 ;  /* 0x800000636c7a7221 */ /* 0x000fe20000010000 */
[----:B-----5:R-:W-:Y:S01]  /*2660*/  FMUL.FTZ R97, R103, R96 ;  /* 0x0000006067617220 */ /* 0x020fe20000410000 */
[----:B------:R-:W-:-:S03]  /*2670*/  FADD.FTZ R140, R116, -R141 ;  /* 0x8000008d748c7221 */ /* 0x000fc60000010000 */
[----:B------:R-:W-:Y:S01]  /*2680*/  FMUL.FTZ R96, R22, R97 ;  /* 0x0000006116607220 */ /* 0x000fe20000410000 */
[----:B------:R-:W-:-:S03]  /*2690*/  FMUL.FTZ R141, R103, R140 ;  /* 0x0000008c678d7220 */ /* 0x000fc60000410000 */
[----:B------:R-:W-:Y:S01]  /*26a0*/  FMUL.FTZ R97, R96, UR13 ;  /* 0x0000000d60617c20 */ /* 0x000fe20008410000 */
[----:B------:R-:W-:Y:S02]  /*26b0*/  HFMA2 R96, -RZ, RZ, 0, 0 ;  /* 0x00000000ff607431 */ /* 0x000fe400000001ff */
[----:B------:R-:W-:Y:S01]  /*26c0*/  FMUL.FTZ R141, R141, R22 ;  /* 0x000000168d8d7220 */ /* 0x000fe20000410000 */
[-C--:B------:R-:W-:Y:S01]  /*26d0*/  FMUL.FTZ R123, R92, R97.reuse ;  /* 0x000000615c7b7220 */ /* 0x080fe20000410000 */
[----:B------:R-:W-:Y:S02]  /*26e0*/  @P6 HADD2.F32 R92, -RZ, R134.H0_H0 ;  /* 0x20000086ff5c6230 */ /* 0x000fe40000004100 */
[----:B------:R-:W-:Y:S02]  /*26f0*/  FMUL.FTZ R140, R141, UR13 ;  /* 0x0000000d8d8c7c20 */ /* 0x000fe40008410000 */
[----:B------:R-:W-:Y:S01]  /*2700*/  FSEL R123, R123, RZ, P6 ;  /* 0x000000ff7b7b7208 */ /* 0x000fe20003000000 */
[----:B------:R-:W-:Y:S01]  /*2710*/  @P6 FMUL.FTZ R96, R92, R97 ;  /* 0x000000615c606220 */ /* 0x000fe20000410000 */
[----:B------:R-:W-:Y:S01]  /*2720*/  LOP3.LUT P6, RZ, R7, 0xff00, RZ, 0xc0, !PT ;  /* 0x0000ff0007ff7812 */ /* 0x000fe200078cc0ff */
[----:B------:R-:W-:Y:S01]  /*2730*/  FMUL.FTZ R97, R103, R98 ;  /* 0x0000006267617220 */ /* 0x000fe20000410000 */
[----:B------:R-:W-:-:S03]  /*2740*/  FMUL.FTZ R95, R95, R140 ;  /* 0x0000008c5f5f7220 */ /* 0x000fc60000410000 */
[----:B------:R-:W-:Y:S01]  /*2750*/  FMUL.FTZ R92, R22, R97 ;  /* 0x00000061165c7220 */ /* 0x000fe20000410000 */
[----:B------:R-:W-:-:S03]  /*2760*/  MOV R97, RZ ;  /* 0x000000ff00617202 */ /* 0x000fc60000000f00 */
[----:B------:R-:W-:-:S04]  /*2770*/  FMUL.FTZ R98, R92, UR13 ;  /* 0x0000000d5c627c20 */ /* 0x000fc80008410000 */
[----:B------:R-:W-:Y:S01]  /*2780*/  FMUL.FTZ R92, R93, R98 ;  /* 0x000000625d5c7220 */ /* 0x000fe20000410000 */
[----:B------:R-:W-:-:S04]  /*2790*/  @P6 HADD2.F32 R93, -RZ, R134.H1_H1 ;  /* 0x30000086ff5d6230 */ /* 0x000fc80000004100 */
[----:B------:R-:W-:Y:S01]  /*27a0*/  FSEL R92, R92, RZ, P6 ;  /* 0x000000ff5c5c7208 */ /* 0x000fe20003000000 */
[----:B------:R-:W-:Y:S01]  /*27b0*/  @P6 FMUL.FTZ R97, R93, R98 ;  /* 0x000000625d616220 */ /* 0x000fe20000410000 */
[----:B------:R-:W-:Y:S01]  /*27c0*/  LOP3.LUT P6, RZ, R7, 0xff0000, RZ, 0xc0, !PT ;  /* 0x00ff000007ff7812 */ /* 0x000fe200078cc0ff */
[----:B------:R-:W-:Y:S01]  /*27d0*/  FMUL.FTZ R93, R103, R122 ;  /* 0x0000007a675d7220 */ /* 0x000fe20000410000 */
[----:B------:R-:W-:-:S03]  /*27e0*/  HFMA2 R98, -RZ, RZ, 0, 0 ;  /* 0x00000000ff627431 */ /* 0x000fc600000001ff */
[----:B------:R-:W-:-:S04]  /*27f0*/  FMUL.FTZ R93, R22, R93 ;  /* 0x0000005d165d7220 */ /* 0x000fc80000410000 */
        /* <DEDUP_REMOVED lines=9> */
[----:B------:R-:W-:Y:S01]  /*2890*/  FSEL R94, R95, RZ, P6 ;  /* 0x000000ff5f5e7208 */ /* 0x000fe20003000000 */
[----:B------:R-:W-:-:S04]  /*28a0*/  FADD.FTZ R54, R54, R93 ;  /* 0x0000005d36367221 */ /* 0x000fc80000010000 */
[----:B------:R-:W-:-:S04]  /*28b0*/  FADD.FTZ R55, R55, R94 ;  /* 0x0000005e37377221 */ /* 0x000fc80000010000 */
[----:B------:R-:W-:-:S05]  /*28c0*/  @P6 HADD2.F32 R95, -RZ, R135.H1_H1 ;  /* 0x30000087ff5f6230 */ /* 0x000fca0000004100 */
[----:B------:R-:W-:-:S07]  /*28d0*/  @P6 FMUL.FTZ R99, R95, R140 ;  /* 0x0000008c5f636220 */ /* 0x000fce0000410000 */
.L_x_6948:
[----:B------:R-:W-:Y:S05]  /*28e0*/  BSYNC.RECONVERGENT B2 ;  /* 0x0000000000027941 */ /* 0x000fea0003800200 */
.L_x_6946:
        /* <DEDUP_REMOVED lines=9> */
.L_x_6945:
[----:B------:R-:W-:Y:S05]  /*2980*/  BSYNC.RECONVERGENT B1 ;  /* 0x0000000000017941 */ /* 0x000fea0003800200 */
.L_x_6944:
[----:B------:R-:W-:Y:S04]  /*2990*/  BSSY.RECONVERGENT B1, `(.L_x_6949) ;  /* 0x0000074000017945 */ /* 0x000fe80003800200 */
[----:B------:R-:W-:Y:S05]  /*29a0*/  @!P3 BRA `(.L_x_6950) ;  /* 0x0000000400c8b947 */ /* 0x000fea0003800000 */
[----:B0-2---:R-:W0:Y:S02]  /*29b0*/  LDC.64 R92, c[0x0][0x390] ;  /* 0x0000e400ff5c7b82 */ /* 0x005e240000000a00 */
        /* <DEDUP_REMOVED lines=8> */
[-C--:B------:R-:W-:Y:S01]  /*2a40*/  FFMA.FTZ R26, R16, R124.reuse, R119 ;  /* 0x0000007c101a7223 */ /* 0x080fe20000010077 */
[----:B------:R-:W-:Y:S01]  /*2a50*/  CS2R R96, SRZ ;  /* 0x0000000000607805 */ /* 0x000fe2000001ff00 */
[----:B------:R-:W-:Y:S01]  /*2a60*/  FADD.FTZ R24, R14, -R25 ;  /* 0x800000190e187221 */ /* 0x000fe20000010000 */
[----:B------:R-:W-:Y:S01]  /*2a70*/  FFMA.FTZ R122, R112, R124, R119 ;  /* 0x0000007c707a7223 */ /* 0x000fe20000010077 */
[----:B------:R-:W-:Y:S02]  /*2a80*/  FADD.FTZ R26, R15, -R26 ;  /* 0x8000001a0f1a7221 */ /* 0x000fe40000010000 */
[----:B-----5:R-:W-:Y:S01]  /*2a90*/  FMUL.FTZ R24, R103, R24 ;  /* 0x0000001867187220 */ /* 0x020fe20000410000 */
[----:B------:R-:W-:-:S03]  /*2aa0*/  FADD.FTZ R122, R115, -R122 ;  /* 0x8000007a737a7221 */ /* 0x000fc60000010000 */
        /* <DEDUP_REMOVED lines=10> */
[----:B------:R-:W-:Y:S01]  /*2b50*/  FADD.FTZ R98, R106, -R27 ;  /* 0x8000001b6a627221 */ /* 0x000fe20000010000 */
[----:B------:R-:W-:-:S02]  /*2b60*/  FMUL.FTZ R27, R103, R122 ;  /* 0x0000007a671b7220 */ /* 0x000fc40000410000 */
[----:B------:R-:W-:Y:S02]  /*2b70*/  FMUL.FTZ R123, R26, UR13 ;  /* 0x0000000d1a7b7c20 */ /* 0x000fe40008410000 */
[----:B------:R-:W-:Y:S02]  /*2b80*/  FMUL.FTZ R122, R27, R22 ;  /* 0x000000161b7a7220 */ /* 0x000fe40000410000 */
[----:B------:R-:W-:Y:S02]  /*2b90*/  FMUL.FTZ R92, R93, R123 ;  /* 0x0000007b5d5c7220 */ /* 0x000fe40000410000 */
[----:B------:R-:W-:Y:S02]  /*2ba0*/  FMUL.FTZ R140, R122, UR13 ;  /* 0x0000000d7a8c7c20 */ /* 0x000fe40008410000 */
[----:B------:R-:W-:Y:S01]  /*2bb0*/  @P6 HADD2.F32 R26, -RZ, R136.H1_H1 ;  /* 0x30000088ff1a6230 */ /* 0x000fe20000004100 */
[----:B------:R-:W-:Y:S01]  /*2bc0*/  FSEL R92, R92, RZ, P6 ;  /* 0x000000ff5c5c7208 */ /* 0x000fe20003000000 */
[----:B------:R-:W-:-:S03]  /*2bd0*/  FMUL.FTZ R95, R95, R140 ;  /* 0x0000008c5f5f7220 */ /* 0x000fc60000410000 */
        /* <DEDUP_REMOVED lines=12> */
[----:B------:R-:W-:Y:S01]  /*2ca0*/  FADD.FTZ R123, R49, R92 ;  /* 0x0000005c317b7221 */ /* 0x000fe20000010000 */
[----:B------:R-:W-:Y:S01]  /*2cb0*/  FADD.FTZ R50, R50, R93 ;  /* 0x0000005d32327221 */ /* 0x000fe20000010000 */
[----:B------:R-:W-:Y:S02]  /*2cc0*/  FSEL R94, R95, RZ, P6 ;  /* 0x000000ff5f5e7208 */ /* 0x000fe40003000000 */
[----:B------:R-:W-:-:S03]  /*2cd0*/  MOV R99, RZ ;  /* 0x000000ff00637202 */ /* 0x000fc60000000f00 */
[----:B------:R-:W-:-:S04]  /*2ce0*/  FADD.FTZ R51, R51, R94 ;  /* 0x0000005e33337221 */ /* 0x000fc80000010000 */
[----:B------:R-:W-:Y:S05]  /*2cf0*/  @!P6 BRA `(.L_x_6953) ;  /* 0x0000000000cce947 */ /* 0x000fea0003800000 */
[----:B------:R-:W-:-:S05]  /*2d00*/  HADD2.F32 R99, -RZ, R137.H1_H1 ;  /* 0x30000089ff637230 */ /* 0x000fca0000004100 */
[----:B------:R-:W-:Y:S01]  /*2d10*/  FMUL.FTZ R99, R140, R99 ;  /* 0x000000638c637220 */ /* 0x000fe20000410000 */
[----:B------:R-:W-:Y:S06]  /*2d20*/  BRA `(.L_x_6953) ;  /* 0x0000000000c07947 */ /* 0x000fec0003800000 */
.L_x_6952:
[-CC-:B------:R-:W-:Y:S01]  /*2d30*/  FFMA.FTZ R97, R13, R124.reuse, R119.reuse ;  /* 0x0000007c0d617223 */ /* 0x180fe20000010077 */
[----:B------:R-:W-:Y:S01]  /*2d40*/  LOP3.LUT P6, RZ, R12, 0xff, RZ, 0xc0, !PT ;  /* 0x000000ff0cff7812 */ /* 0x000fe200078cc0ff */
[-CC-:B------:R-:W-:Y:S01]  /*2d50*/  FFMA.FTZ R98, R16, R124.reuse, R119.reuse ;  /* 0x0000007c10627223 */ /* 0x180fe20000010077 */
[----:B------:R-:W-:Y:S01]  /*2d60*/  FFMA.FTZ R99, R105, R124, R119 ;  /* 0x0000007c69637223 */ /* 0x000fe20000010077 */
[----:B------:R-:W-:Y:S02]  /*2d70*/  FADD.FTZ R96, R14, -R97 ;  /* 0x800000610e607221 */ /* 0x000fe40000010000 */
[----:B------:R-:W-:Y:S01]  /*2d80*/  FADD.FTZ R98, R15, -R98 ;  /* 0x800000620f627221 */ /* 0x000fe20000010000 */
[----:B------:R-:W-:Y:S01]  /*2d90*/  FADD.FTZ R122, R106, -R99 ;  /* 0x800000636a7a7221 */ /* 0x000fe20000010000 */
[----:B-----5:R-:W-:-:S04]  /*2da0*/  FMUL.FTZ R97, R103, R96 ;  /* 0x0000006067617220 */ /* 0x020fc80000410000 */
[----:B------:R-:W-:-:S04]  /*2db0*/  FMUL.FTZ R96, R22, R97 ;  /* 0x0000006116607220 */ /* 0x000fc80000410000 */
[----:B------:R-:W-:Y:S01]  /*2dc0*/  FMUL.FTZ R97, R96, UR13 ;  /* 0x0000000d60617c20 */ /* 0x000fe20008410000 */
[----:B------:R-:W-:-:S03]  /*2dd0*/  HFMA2 R96, -RZ, RZ, 0, 0 ;  /* 0x00000000ff607431 */ /* 0x000fc600000001ff */
[----:B------:R-:W-:Y:S01]  /*2de0*/  FMUL.FTZ R123, R92, R97 ;  /* 0x000000615c7b7220 */ /* 0x000fe20000410000 */
[----:B------:R-:W-:-:S04]  /*2df0*/  @P6 HADD2.F32 R92, -RZ, R136.H0_H0 ;  /* 0x20000088ff5c6230 */ /* 0x000fc80000004100 */
[----:B------:R-:W-:Y:S01]  /*2e00*/  FSEL R123, R123, RZ, P6 ;  /* 0x000000ff7b7b7208 */ /* 0x000fe20003000000 */
[----:B------:R-:W-:Y:S01]  /*2e10*/  @P6 FMUL.FTZ R96, R92, R97 ;  /* 0x000000615c606220 */ /* 0x000fe20000410000 */
[----:B------:R-:W-:Y:S01]  /*2e20*/  LOP3.LUT P6, RZ, R12, 0xff00, RZ, 0xc0, !PT ;  /* 0x0000ff000cff7812 */ /* 0x000fe200078cc0ff */
[----:B------:R-:W-:-:S04]  /*2e30*/  FMUL.FTZ R97, R103, R98 ;  /* 0x0000006267617220 */ /* 0x000fc80000410000 */
        /* <DEDUP_REMOVED lines=9> */
[----:B------:R-:W-:Y:S01]  /*2ed0*/  FFMA.FTZ R122, R112, R124, R119 ;  /* 0x0000007c707a7223 */ /* 0x000fe20000010077 */
[----:B------:R-:W-:Y:S02]  /*2ee0*/  HFMA2 R98, -RZ, RZ, 0, 0 ;  /* 0x00000000ff627431 */ /* 0x000fe400000001ff */
[----:B------:R-:W-:Y:S01]  /*2ef0*/  FMUL.FTZ R93, R22, R93 ;  /* 0x0000005d165d7220 */ /* 0x000fe20000410000 */
[----:B------:R-:W-:-:S03]  /*2f00*/  FADD.FTZ R140, R115, -R122 ;  /* 0x8000007a738c7221 */ /* 0x000fc60000010000 */
[----:B------:R-:W-:Y:S01]  /*2f10*/  FMUL.FTZ R99, R93, UR13 ;  /* 0x0000000d5d637c20 */ /* 0x000fe20008410000 */
[----:B------:R-:W-:-:S03]  /*2f20*/  FMUL.FTZ R141, R103, R140 ;  /* 0x0000008c678d7220 */ /* 0x000fc60000410000 */
[-C--:B------:R-:W-:Y:S01]  /*2f30*/  FMUL.FTZ R94, R94, R99.reuse ;  /* 0x000000635e5e7220 */ /* 0x080fe20000410000 */
[----:B------:R-:W-:Y:S02]  /*2f40*/  @P6 HADD2.F32 R122, -RZ, R137.H0_H0 ;  /* 0x20000089ff7a6230 */ /* 0x000fe40000004100 */
[----:B------:R-:W-:Y:S02]  /*2f50*/  FMUL.FTZ R141, R141, R22 ;  /* 0x000000168d8d7220 */ /* 0x000fe40000410000 */
[----:B------:R-:W-:Y:S01]  /*2f60*/  FSEL R93, R94, RZ, P6 ;  /* 0x000000ff5e5d7208 */ /* 0x000fe20003000000 */
[----:B------:R-:W-:Y:S01]  /*2f70*/  @P6 FMUL.FTZ R98, R122, R99 ;  /* 0x000000637a626220 */ /* 0x000fe20000410000 */
[----:B------:R-:W-:Y:S01]  /*2f80*/  ISETP.GE.U32.AND P6, PT, R12, 0x1000000, PT ;  /* 0x010000000c00780c */ /* 0x000fe20003fc6070 */
[----:B------:R-:W-:Y:S01]  /*2f90*/  FMUL.FTZ R140, R141, UR13 ;  /* 0x0000000d8d8c7c20 */ /* 0x000fe20008410000 */
[----:B------:R-:W-:Y:S01]  /*2fa0*/  MOV R99, RZ ;  /* 0x000000ff00637202 */ /* 0x000fe20000000f00 */
[----:B------:R-:W-:Y:S01]  /*2fb0*/  FADD.FTZ R122, R48, R123 ;  /* 0x0000007b307a7221 */ /* 0x000fe20000010000 */
[----:B------:R-:W-:Y:S01]  /*2fc0*/  FADD.FTZ R123, R49, R92 ;  /* 0x0000005c317b7221 */ /* 0x000fe20000010000 */
[----:B------:R-:W-:Y:S01]  /*2fd0*/  FMUL.FTZ R95, R95, R140 ;  /* 0x0000008c5f5f7220 */ /* 0x000fe20000410000 */
[----:B------:R-:W-:-:S04]  /*2fe0*/  FADD.FTZ R50, R50, R93 ;  /* 0x0000005d32327221 */ /* 0x000fc80000010000 */
[----:B------:R-:W-:-:S03]  /*2ff0*/  FSEL R94, R95, RZ, P6 ;  /* 0x000000ff5f5e7208 */ /* 0x000fc60003000000 */
[----:B------:R-:W-:Y:S02]  /*3000*/  @P6 HADD2.F32 R95, -RZ, R137.H1_H1 ;  /* 0x30000089ff5f6230 */ /* 0x000fe40000004100 */
[----:B------:R-:W-:-:S03]  /*3010*/  FADD.FTZ R51, R51, R94 ;  /* 0x0000005e33337221 */ /* 0x000fc60000010000 */
[----:B------:R-:W-:-:S07]  /*3020*/  @P6 FMUL.FTZ R99, R95, R140 ;  /* 0x0000008c5f636220 */ /* 0x000fce0000410000 */
.L_x_6953:
[----:B------:R-:W-:Y:S05]  /*3030*/  BSYNC.RECONVERGENT B2 ;  /* 0x0000000000027941 */ /* 0x000fea0003800200 */
.L_x_6951:
        /* <DEDUP_REMOVED lines=9> */
.L_x_6950:
[----:B------:R-:W-:Y:S05]  /*30d0*/  BSYNC.RECONVERGENT B1 ;  /* 0x0000000000017941 */ /* 0x000fea0003800200 */
.L_x_6949:
[----:B------:R-:W-:Y:S05]  /*30e0*/  @!P2 BRA `(.L_x_6954) ;  /* 0x00000024001ca947 */ /* 0x000fea0003800000 */
[----:B0-23--:R-:W0:Y:S02]  /*30f0*/  LDC.64 R92, c[0x0][0x390] ;  /* 0x0000e400ff5c7b82 */ /* 0x00de240000000a00 */
        /* <DEDUP_REMOVED lines=19> */
[-CC-:B------:R-:W-:Y:S01]  /*3230*/  FFMA.FTZ R27, R107, R124.reuse, R119.reuse ;  /* 0x0000007c6b1b7223 */ /* 0x180fe20000010077 */
[----:B------:R-:W-:Y:S01]  /*3240*/  FSEL R99, R99, RZ, P6 ;  /* 0x000000ff63637208 */ /* 0x000fe20003000000 */
[----:B------:R-:W-:Y:S01]  /*3250*/  FFMA.FTZ R124, R114, R124, R119 ;  /* 0x0000007c727c7223 */ /* 0x000fe20000010077 */
[----:B------:R-:W-:Y:S01]  /*3260*/  LOP3.LUT P6, RZ, R17, 0xff00, RZ, 0xc0, !PT ;  /* 0x0000ff0011ff7812 */ /* 0x000fe200078cc0ff */
[----:B------:R-:W-:Y:S01]  /*3270*/  FMUL.FTZ R26, R25, R22 ;  /* 0x00000016191a7220 */ /* 0x000fe20000410000 */
[----:B------:R-:W-:Y:S01]  /*3280*/  FADD.FTZ R98, R104, -R27 ;  /* 0x8000001b68627221 */ /* 0x000fe20000010000 */
[----:B------:R-:W-:Y:S01]  /*3290*/  FADD.FTZ R124, R113, -R124 ;  /* 0x8000007c717c7221 */ /* 0x000fe20000010000 */
[----:B------:R-:W-:Y:S01]  /*32a0*/  FADD.FTZ R123, R44, R99 ;  /* 0x000000632c7b7221 */ /* 0x000fe20000010000 */
[----:B------:R-:W-:Y:S01]  /*32b0*/  FMUL.FTZ R122, R26, UR13 ;  /* 0x0000000d1a7a7c20 */ /* 0x000fe20008410000 */
[----:B------:R-:W-:Y:S01]  /*32c0*/  MOV R99, RZ ;  /* 0x000000ff00637202 */ /* 0x000fe20000000f00 */
[----:B------:R-:W-:-:S02]  /*32d0*/  FMUL.FTZ R27, R103, R124 ;  /* 0x0000007c671b7220 */ /* 0x000fc40000410000 */
[----:B------:R-:W-:-:S04]  /*32e0*/  FMUL.FTZ R93, R93, R122 ;  /* 0x0000007a5d5d7220 */ /* 0x000fc80000410000 */
[----:B------:R-:W-:Y:S01]  /*32f0*/  @P6 HADD2.F32 R26, -RZ, R138.H1_H1 ;  /* 0x3000008aff1a6230 */ /* 0x000fe20000004100 */
[----:B------:R-:W-:-:S04]  /*3300*/  FSEL R92, R93, RZ, P6 ;  /* 0x000000ff5d5c7208 */ /* 0x000fc80003000000 */
[----:B------:R-:W-:Y:S01]  /*3310*/  @P6 FMUL.FTZ R97, R122, R26 ;  /* 0x0000001a7a616220 */ /* 0x000fe20000410000 */
[----:B------:R-:W-:Y:S01]  /*3320*/  LOP3.LUT P6, RZ, R17, 0xff0000, RZ, 0xc0, !PT ;  /* 0x00ff000011ff7812 */ /* 0x000fe200078cc0ff */
[----:B------:R-:W-:Y:S01]  /*3330*/  FMUL.FTZ R26, R103, R98 ;  /* 0x00000062671a7220 */ /* 0x000fe20000410000 */
[----:B------:R-:W-:-:S03]  /*3340*/  HFMA2 R98, -RZ, RZ, 0, 0 ;  /* 0x00000000ff627431 */ /* 0x000fc600000001ff */
[-C--:B------:R-:W-:Y:S01]  /*3350*/  FMUL.FTZ R93, R26, R22.reuse ;  /* 0x000000161a5d7220 */ /* 0x080fe20000410000 */
[----:B------:R-:W-:-:S03]  /*3360*/  FMUL.FTZ R22, R27, R22 ;  /* 0x000000161b167220 */ /* 0x000fc60000410000 */
[----:B------:R-:W-:Y:S01]  /*3370*/  FMUL.FTZ R103, R93, UR13 ;  /* 0x0000000d5d677c20 */ /* 0x000fe20008410000 */
[----:B------:R-:W-:-:S03]  /*3380*/  FMUL.FTZ R122, R22, UR13 ;  /* 0x0000000d167a7c20 */ /* 0x000fc60008410000 */
[----:B------:R-:W-:Y:S01]  /*3390*/  FMUL.FTZ R94, R94, R103 ;  /* 0x000000675e5e7220 */ /* 0x000fe20000410000 */
[----:B------:R-:W-:Y:S02]  /*33a0*/  @P6 HADD2.F32 R22, -RZ, R139.H0_H0 ;  /* 0x2000008bff166230 */ /* 0x000fe40000004100 */
[----:B------:R-:W-:Y:S02]  /*33b0*/  FMUL.FTZ R95, R95, R122 ;  /* 0x0000007a5f5f7220 */ /* 0x000fe40000410000 */
[----:B------:R-:W-:Y:S01]  /*33c0*/  FSEL R93, R94, RZ, P6 ;  /* 0x000000ff5e5d7208 */ /* 0x000fe20003000000 */
[----:B------:R-:W-:Y:S01]  /*33d0*/  @P6 FMUL.FTZ R98, R103, R22 ;  /* 0x0000001667626220 */ /* 0x000fe20000410000 */
[----:B------:R-:W-:Y:S01]  /*33e0*/  ISETP.GE.U32.AND P6, PT, R17, 0x1000000, PT ;  /* 0x010000001100780c */ /* 0x000fe20003fc6070 */
[----:B------:R-:W-:Y:S02]  /*33f0*/  FADD.FTZ R22, R45, R92 ;  /* 0x0000005c2d167221 */ /* 0x000fe40000010000 */
[----:B------:R-:W-:Y:S01]  /*3400*/  FADD.FTZ R103, R46, R93 ;  /* 0x0000005d2e677221 */ /* 0x000fe20000010000 */
[----:B------:R-:W-:-:S05]  /*3410*/  FSEL R94, R95, RZ, P6 ;  /* 0x000000ff5f5e7208 */ /* 0x000fca0003000000 */
[----:B------:R-:W-:-:S04]  /*3420*/  FADD.FTZ R119, R47, R94 ;  /* 0x0000005e2f777221 */ /* 0x000fc80000010000 */
[----:B------:R-:W-:Y:S05]  /*3430*/  @!P6 BRA `(.L_x_6957) ;  /* 0x0000000000c8e947 */ /* 0x000fea0003800000 */
[----:B------:R-:W-:-:S05]  /*3440*/  HADD2.F32 R99, -RZ, R139.H1_H1 ;  /* 0x3000008bff637230 */ /* 0x000fca0000004100 */
[----:B------:R-:W-:Y:S01]  /*3450*/  FMUL.FTZ R99, R122, R99 ;  /* 0x000000637a637220 */ /* 0x000fe20000410000 */
[----:B------:R-:W-:Y:S06]  /*3460*/  BRA `(.L_x_6957) ;  /* 0x0000000000bc7947 */ /* 0x000fec0003800000 */
.L_x_6956:
        /* <DEDUP_REMOVED lines=18> */
[----:B------:R-:W-:Y:S02]  /*3590*/  FMUL.FTZ R97, R103, R98 ;  /* 0x0000006267617220 */ /* 0x000fe40000410000 */
[----:B------:R-:W-:Y:S02]  /*35a0*/  FADD.FTZ R123, R44, R123 ;  /* 0x0000007b2c7b7221 */ /* 0x000fe40000010000 */
        /* <DEDUP_REMOVED lines=8> */
[C---:B------:R-:W-:Y:S01]  /*3630*/  FMUL.FTZ R93, R103.reuse, R122 ;  /* 0x0000007a675d7220 */ /* 0x040fe20000410000 */
[----:B------:R-:W-:Y:S01]  /*3640*/  FMUL.FTZ R103, R103, R124 ;  /* 0x0000007c67677220 */ /* 0x000fe20000410000 */
[----:B------:R-:W-:Y:S02]  /*3650*/  CS2R R98, SRZ ;  /* 0x0000000000627805 */ /* 0x000fe4000001ff00 */
[----:B------:R-:W-:Y:S01]  /*3660*/  FMUL.FTZ R93, R22, R93 ;  /* 0x0000005d165d7220 */ /* 0x000fe20000410000 */
[----:B------:R-:W-:-:S03]  /*3670*/  FMUL.FTZ R22, R103, R22 ;  /* 0x0000001667167220 */ /* 0x000fc60000410000 */
[----:B------:R-:W-:-:S04]  /*3680*/  FMUL.FTZ R93, R93, UR13 ;  /* 0x0000000d5d5d7c20 */ /* 0x000fc80008410000 */
[----:B------:R-:W-:Y:S01]  /*3690*/  FMUL.FTZ R94, R94, R93 ;  /* 0x0000005d5e5e7220 */ /* 0x000fe20000410000 */
[----:B------:R-:W-:-:S04]  /*36a0*/  @P6 HADD2.F32 R122, -RZ, R139.H0_H0 ;  /* 0x2000008bff7a6230 */ /* 0x000fc80000004100 */
[----:B------:R-:W-:Y:S01]  /*36b0*/  FSEL R103, R94, RZ, P6 ;  /* 0x000000ff5e677208 */ /* 0x000fe20003000000 */
[----:B------:R-:W-:Y:S01]  /*36c0*/  @P6 FMUL.FTZ R98, R122, R93 ;  /* 0x0000005d7a626220 */ /* 0x000fe20000410000 */
[----:B------:R-:W-:Y:S01]  /*36d0*/  ISETP.GE.U32.AND P6, PT, R17, 0x1000000, PT ;  /* 0x010000001100780c */ /* 0x000fe20003fc6070 */
[----:B------:R-:W-:Y:S01]  /*36e0*/  FMUL.FTZ R122, R22, UR13 ;  /* 0x0000000d167a7c20 */ /* 0x000fe20008410000 */
[----:B------:R-:W-:Y:S01]  /*36f0*/  FADD.FTZ R22, R45, R92 ;  /* 0x0000005c2d167221 */ /* 0x000fe20000010000 */
[----:B------:R-:W-:Y:S02]  /*3700*/  FADD.FTZ R103, R46, R103 ;  /* 0x000000672e677221 */ /* 0x000fe40000010000 */
[----:B------:R-:W-:-:S05]  /*3710*/  FMUL.FTZ R95, R95, R122 ;  /* 0x0000007a5f5f7220 */ /* 0x000fca0000410000 */
[----:B------:R-:W-:-:S03]  /*3720*/  FSEL R94, R95, RZ, P6 ;  /* 0x000000ff5f5e7208 */ /* 0x000fc60003000000 */
[----:B------:R-:W-:Y:S02]  /*3730*/  @P6 HADD2.F32 R93, -RZ, R139.H1_H1 ;  /* 0x3000008bff5d6230 */ /* 0x000fe40000004100 */
[----:B------:R-:W-:-:S03]  /*3740*/  FADD.FTZ R119, R47, R94 ;  /* 0x0000005e2f777221 */ /* 0x000fc60000010000 */
[----:B------:R-:W-:-:S07]  /*3750*/  @P6 FMUL.FTZ R99, R93, R122 ;  /* 0x0000007a5d636220 */ /* 0x000fce0000410000 */
.L_x_6957:
[----:B------:R-:W-:Y:S05]  /*3760*/  BSYNC.RECONVERGENT B1 ;  /* 0x0000000000017941 */ /* 0x000fea0003800200 */
.L_x_6955:
        /* <DEDUP_REMOVED lines=11> */
.L_x_6938:
[----:B------:R-:W-:Y:S04]  /*3820*/  BSSY.RECONVERGENT B1, `(.L_x_6958) ;  /* 0x0000076000017945 */ /* 0x000fe80003800200 */
[----:B------:R-:W-:Y:S05]  /*3830*/  @!P5 BRA `(.L_x_6959) ;  /* 0x0000000400d0d947 */ /* 0x000fea0003800000 */
[----:B------:R-:W0:Y:S08]  /*3840*/  LDC.64 R92, c[0x0][0x390] ;  /* 0x0000e400ff5c7b82 */ /* 0x000e300000000a00 */
[----:B------:R-:W1:Y:S01]  /*3850*/  LDC.64 R122, c[0x0][0x478] ;  /* 0x00011e00ff7a7b82 */ /* 0x000e620000000a00 */
[----:B0-----:R-:W-:-:S06]  /*3860*/  IMAD.WIDE.U32 R92, R4, 0x10, R92 ;  /* 0x00000010045c7825 */ /* 0x001fcc00078e005c */
[----:B------:R-:W5:Y:S01]  /*3870*/  LDG.E.128 R92, desc[UR8][R92.64] ;  /* 0x000000085c5c7981 */ /* 0x000f62000c1e1d00 */
[----:B------:R-:W-:Y:S01]  /*3880*/  BSSY.RECONVERGENT B2, `(.L_x_6960) ;  /* 0x0000064000027945 */ /* 0x000fe20003800200 */
[----:B-1----:R-:W-:-:S04]  /*3890*/  ISETP.NE.U32.AND P1, PT, R122, RZ, PT ;  /* 0x000000ff7a00720c */ /* 0x002fc80003f25070 */
[----:B------:R-:W-:-:S13]  /*38a0*/  ISETP.NE.AND.EX P1, PT, R123, RZ, PT, P1 ;  /* 0x000000ff7b00720c */ /* 0x000fda0003f25310 */
[----:B------:R-:W-:Y:S05]  /*38b0*/  @P1 BRA `(.L_x_6961) ;  /* 0x0000000000c81947 */ /* 0x000fea0003800000 */
[-CC-:B------:R-:W-:Y:S01]  /*38c0*/  FFMA.FTZ R96, R101, R124.reuse, R119.reuse ;  /* 0x0000007c65607223 */ /* 0x180fe20000010077 */
[----:B------:R-:W-:Y:S01]  /*38d0*/  LOP3.LUT P6, RZ, R6, 0xff, RZ, 0xc0, !PT ;  /* 0x000000ff06ff7812 */ /* 0x000fe200078cc0ff */
[-CC-:B------:R-:W-:Y:S01]  /*38e0*/  FFMA.FTZ R141, R102, R124.reuse, R119.reuse ;  /* 0x0000007c668d7223 */ /* 0x180fe20000010077 */
[-C--:B------:R-:W-:Y:S01]  /*38f0*/  FFMA.FTZ R143, R111, R124.reuse, R119 ;  /* 0x0000007c6f8f7223 */ /* 0x080fe20000010077 */
[----:B------:R-:W-:Y:S01]  /*3900*/  FADD.FTZ R96, R23, -R96 ;  /* 0x8000006017607221 */ /* 0x000fe20000010000 */
[----:B------:R-:W-:Y:S01]  /*3910*/  LOP3.LUT P1, RZ, R6, 0xff00, RZ, 0xc0, !PT ;  /* 0x0000ff0006ff7812 */ /* 0x000fe2000782c0ff */
[----:B------:R-:W-:Y:S01]  /*3920*/  FADD.FTZ R98, R100, -R141 ;  /* 0x8000008d64627221 */ /* 0x000fe20000010000 */
[----:B------:R-:W-:Y:S01]  /*3930*/  FFMA.FTZ R140, R120, R124, R119 ;  /* 0x0000007c788c7223 */ /* 0x000fe20000010077 */
[----:B-----5:R-:W-:Y:S01]  /*3940*/  FFMA.FTZ R97, R103, R96, R40 ;  /* 0x0000006067617223 */ /* 0x020fe20000010028 */
[----:B------:R-:W-:Y:S01]  /*3950*/  FADD.FTZ R143, R110, -R143 ;  /* 0x8000008f6e8f7221 */ /* 0x000fe20000010000 */
[----:B------:R-:W-:-:S02]  /*3960*/  HFMA2 R96, -RZ, RZ, 0, 0 ;  /* 0x00000000ff607431 */ /* 0x000fc400000001ff */
[----:B------:R-:W-:Y:S01]  /*3970*/  FADD.FTZ R140, R117, -R140 ;  /* 0x8000008c758c7221 */ /* 0x000fe20000010000 */
[----:B------:R-:W-:-:S04]  /*3980*/  FMUL.FTZ R97, R97, R22 ;  /* 0x0000001661617220 */ /* 0x000fc80000410000 */
[----:B------:R-:W-:Y:S01]  /*3990*/  FMUL.FTZ R99, R97, UR13 ;  /* 0x0000000d61637c20 */ /* 0x000fe20008410000 */
[----:B------:R-:W-:-:S03]  /*39a0*/  FFMA.FTZ R97, R103, R98, R41 ;  /* 0x0000006267617223 */ /* 0x000fc60000010029 */
[-C--:B------:R-:W-:Y:S01]  /*39b0*/  FMUL.FTZ R141, R92, R99.reuse ;  /* 0x000000635c8d7220 */ /* 0x080fe20000410000 */
[--C-:B------:R-:W-:Y:S02]  /*39c0*/  @P6 HADD2.F32 R92, -RZ, R132.reuse.H0_H0 ;  /* 0x20000084ff5c6230 */ /* 0x100fe40000004100 */
[----:B------:R-:W-:Y:S02]  /*39d0*/  FMUL.FTZ R97, R97, R22 ;  /* 0x0000001661617220 */ /* 0x000fe40000410000 */
[----:B------:R-:W-:Y:S01]  /*39e0*/  FSEL R141, R141, RZ, P6 ;  /* 0x000000ff8d8d7208 */ /* 0x000fe20003000000 */
[----:B------:R-:W-:Y:S01]  /*39f0*/  @P6 FMUL.FTZ R96, R92, R99 ;  /* 0x000000635c606220 */ /* 0x000fe20000410000 */
[C---:B------:R-:W-:Y:S01]  /*3a00*/  FFMA.FTZ R99, R103.reuse, R143, R42 ;  /* 0x0000008f67637223 */ /* 0x040fe2000001002a */
[----:B------:R-:W-:Y:S01]  /*3a10*/  FFMA.FTZ R143, R103, R140, R43 ;  /* 0x0000008c678f7223 */ /* 0x000fe2000001002b */
[----:B------:R-:W-:Y:S01]  /*3a20*/  FMUL.FTZ R98, R97, UR13 ;  /* 0x0000000d61627c20 */ /* 0x000fe20008410000 */
[----:B------:R-:W-:Y:S01]  /*3a30*/  LOP3.LUT P6, RZ, R6, 0xff0000, RZ, 0xc0, !PT ;  /* 0x00ff000006ff7812 */ /* 0x000fe200078cc0ff */
[-C--:B------:R-:W-:Y:S01]  /*3a40*/  FMUL.FTZ R99, R99, R22.reuse ;  /* 0x0000001663637220 */ /* 0x080fe20000410000 */
[----:B------:R-:W-:Y:S01]  /*3a50*/  FMUL.FTZ R92, R143, R22 ;  /* 0x000000168f5c7220 */ /* 0x000fe20000410000 */
[-C--:B------:R-:W-:Y:S01]  /*3a60*/  FMUL.FTZ R93, R93, R98.reuse ;  /* 0x000000625d5d7220 */ /* 0x080fe20000410000 */
[----:B------:R-:W-:Y:S01]  /*3a70*/  @P1 HADD2.F32 R143, -RZ, R132.H1_H1 ;  /* 0x30000084ff8f1230 */ /* 0x000fe20000004100 */
[----:B------:R-:W-:Y:S01]  /*3a80*/  MOV R97, RZ ;  /* 0x000000ff00617202 */ /* 0x000fe20000000f00 */
[----:B------:R-:W-:Y:S01]  /*3a90*/  FMUL.FTZ R99, R99, UR13 ;  /* 0x0000000d63637c20 */ /* 0x000fe20008410000 */
[----:B------:R-:W-:Y:S01]  /*3aa0*/  FMUL.FTZ R92, R92, UR13 ;  /* 0x0000000d5c5c7c20 */ /* 0x000fe20008410000 */
[----:B------:R-:W-:Y:S01]  /*3ab0*/  FSEL R140, R93, RZ, P1 ;  /* 0x000000ff5d8c7208 */ /* 0x000fe20000800000 */
[----:B------:R-:W-:Y:S01]  /*3ac0*/  @P1 FMUL.FTZ R97, R143, R98 ;  /* 0x000000628f611220 */ /* 0x000fe20000410000 */
[----:B------:R-:W-:Y:S01]  /*3ad0*/  ISETP.GE.U32.AND P1, PT, R6, 0x1000000, PT ;  /* 0x010000000600780c */ /* 0x000fe20003f26070 */
[----:B------:R-:W-:Y:S01]  /*3ae0*/  FMUL.FTZ R94, R94, R99 ;  /* 0x000000635e5e7220 */ /* 0x000fe20000410000 */
[----:B------:R-:W-:Y:S01]  /*3af0*/  FMUL.FTZ R95, R95, R92 ;  /* 0x0000005c5f5f7220 */ /* 0x000fe20000410000 */
[----:B------:R-:W-:-:S02]  /*3b00*/  @P6 HADD2.F32 R142, -RZ, R133.H0_H0 ;  /* 0x20000085ff8e6230 */ /* 0x000fc40000004100 */
[----:B------:R-:W-:Y:S02]  /*3b10*/  HFMA2 R98, -RZ, RZ, 0, 0 ;  /* 0x00000000ff627431 */ /* 0x000fe400000001ff */
[----:B------:R-:W-:Y:S01]  /*3b20*/  FADD.FTZ R141, R56, R141 ;  /* 0x0000008d388d7221 */ /* 0x000fe20000010000 */
[----:B------:R-:W-:Y:S01]  /*3b30*/  FSEL R93, R94, RZ, P6 ;  /* 0x000000ff5e5d7208 */ /* 0x000fe20003000000 */
[----:B------:R-:W-:Y:S01]  /*3b40*/  FADD.FTZ R140, R57, R140 ;  /* 0x0000008c398c7221 */ /* 0x000fe20000010000 */
[----:B------:R-:W-:Y:S01]  /*3b50*/  FSEL R94, R95, RZ, P1 ;  /* 0x000000ff5f5e7208 */ /* 0x000fe20000800000 */
[----:B------:R-:W-:Y:S01]  /*3b60*/  @P6 FMUL.FTZ R98, R142, R99 ;  /* 0x000000638e626220 */ /* 0x000fe20000410000 */
[----:B------:R-:W-:Y:S01]  /*3b70*/  MOV R99, RZ ;  /* 0x000000ff00637202 */ /* 0x000fe20000000f00 */
[----:B------:R-:W-:Y:S02]  /*3b80*/  FADD.FTZ R58, R58, R93 ;  /* 0x0000005d3a3a7221 */ /* 0x000fe40000010000 */
[----:B------:R-:W-:Y:S01]  /*3b90*/  FADD.FTZ R59, R59, R94 ;  /* 0x0000005e3b3b7221 */ /* 0x000fe20000010000 */
[----:B------:R-:W-:Y:S06]  /*3ba0*/  @!P1 BRA `(.L_x_6962) ;  /* 0x0000000000c49947 */ /* 0x000fec0003800000 */
[----:B------:R-:W-:-:S05]  /*3bb0*/  HADD2.F32 R99, -RZ, R133.H1_H1 ;  /* 0x30000085ff637230 */ /* 0x000fca0000004100 */
[----:B------:R-:W-:Y:S01]  /*3bc0*/  FMUL.FTZ R99, R99, R92 ;  /* 0x0000005c63637220 */ /* 0x000fe20000410000 */
[----:B------:R-:W-:Y:S06]  /*3bd0*/  BRA `(.L_x_6962) ;  /* 0x0000000000b87947 */ /* 0x000fec0003800000 */
.L_x_6961:
[-CC-:B------:R-:W-:Y:S01]  /*3be0*/  FFMA.FTZ R24, R101, R124.reuse, R119.reuse ;  /* 0x0000007c65187223 */ /* 0x180fe20000010077 */
[-CC-:B------:R-:W-:Y:S01]  /*3bf0*/  FFMA.FTZ R25, R102, R124.reuse, R119.reuse ;  /* 0x0000007c66197223 */ /* 0x180fe20000010077 */
[----:B------:R-:W-:Y:S01]  /*3c00*/  LOP3.LUT P1, RZ, R6, 0xff, RZ, 0xc0, !PT ;  /* 0x000000ff06ff7812 */ /* 0x000fe2000782c0ff */
[-C--:B------:R-:W-:Y:S01]  /*3c10*/  FFMA.FTZ R27, R111, R124.reuse, R119 ;  /* 0x0000007c6f1b7223 */ /* 0x080fe20000010077 */
[----:B------:R-:W-:Y:S01]  /*3c20*/  FADD.FTZ R24, R23, -R24 ;  /* 0x8000001817187221 */ /* 0x000fe20000010000 */
[----:B------:R-:W-:Y:S01]  /*3c30*/  FADD.FTZ R26, R100, -R25 ;  /* 0x80000019641a7221 */ /* 0x000fe20000010000 */
[----:B------:R-:W-:Y:S01]  /*3c40*/  LOP3.LUT P6, RZ, R6, 0xff00, RZ, 0xc0, !PT ;  /* 0x0000ff0006ff7812 */ /* 0x000fe200078cc0ff */
[----:B------:R-:W-:Y:S01]  /*3c50*/  FFMA.FTZ R98, R120, R124, R119 ;  /* 0x0000007c78627223 */ /* 0x000fe20000010077 */
[C---:B-----5:R-:W-:Y:S01]  /*3c60*/  FFMA.FTZ R24, R103.reuse, R24, R40 ;  /* 0x0000001867187223 */ /* 0x060fe20000010028 */
[----:B------:R-:W-:Y:S01]  /*3c70*/  FFMA.FTZ R25, R103, R26, R41 ;  /* 0x0000001a67197223 */ /* 0x000fe20000010029 */
[----:B------:R-:W-:Y:S01]  /*3c80*/  FADD.FTZ R140, R110, -R27 ;  /* 0x8000001b6e8c7221 */ /* 0x000fe20000010000 */
[----:B------:R-:W-:Y:S01]  /*3c90*/  FADD.FTZ R144, R117, -R98 ;  /* 0x8000006275907221 */ /* 0x000fe20000010000 */
[-C--:B------:R-:W-:Y:S01]  /*3ca0*/  FMUL.FTZ R26, R24, R22.reuse ;  /* 0x00000016181a7220 */ /* 0x080fe20000410000 */
[----:B------:R-:W-:Y:S01]  /*3cb0*/  FMUL.FTZ R27, R25, R22 ;  /* 0x00000016191b7220 */ /* 0x000fe20000410000 */
[----:B------:R-:W-:Y:S01]  /*3cc0*/  CS2R R96, SRZ ;  /* 0x0000000000607805 */ /* 0x000fe2000001ff00 */
[----:B------:R-:W-:-:S02]  /*3cd0*/  @P1 HADD2.F32 R142, -RZ, R132.H0_H0 ;  /* 0x20000084ff8e1230 */ /* 0x000fc40000004100 */
[----:B------:R-:W-:Y:S01]  /*3ce0*/  FMUL.FTZ R99, R26, UR13 ;  /* 0x0000000d1a637c20 */ /* 0x000fe20008410000 */
[----:B------:R-:W-:Y:S01]  /*3cf0*/  FMUL.FTZ R98, R27, UR13 ;  /* 0x0000000d1b627c20 */ /* 0x000fe20008410000 */
[----:B------:R-:W-:Y:S01]  /*3d00*/  FFMA.FTZ R26, R103, R140, R42 ;  /* 0x0000008c671a7223 */ /* 0x000fe2000001002a */
[----:B------:R-:W-:Y:S02]  /*3d10*/  @P6 HADD2.F32 R143, -RZ, R132.H1_H1 ;  /* 0x30000084ff8f6230 */ /* 0x000fe40000004100 */
[-C--:B------:R-:W-:Y:S01]  /*3d20*/  FMUL.FTZ R92, R92, R99.reuse ;  /* 0x000000635c5c7220 */ /* 0x080fe20000410000 */
[----:B------:R-:W-:Y:S01]  /*3d30*/  FMUL.FTZ R140, R93, R98 ;  /* 0x000000625d8c7220 */ /* 0x000fe20000410000 */
[----:B------:R-:W-:Y:S01]  /*3d40*/  FFMA.FTZ R27, R103, R144, R43 ;  /* 0x00000090671b7223 */ /* 0x000fe2000001002b */
[----:B------:R-:W-:Y:S01]  /*3d50*/  @P1 FMUL.FTZ R96, R142, R99 ;  /* 0x000000638e601220 */ /* 0x000fe20000410000 */
[----:B------:R-:W-:Y:S01]  /*3d60*/  @P6 FMUL.FTZ R97, R143, R98 ;  /* 0x000000628f616220 */ /* 0x000fe20000410000 */
[----:B------:R-:W-:Y:S01]  /*3d70*/  FSEL R141, R92, RZ, P1 ;  /* 0x000000ff5c8d7208 */ /* 0x000fe20000800000 */
[-C--:B------:R-:W-:Y:S01]  /*3d80*/  FMUL.FTZ R93, R26, R22.reuse ;  /* 0x000000161a5d7220 */ /* 0x080fe20000410000 */
[----:B------:R-:W-:Y:S01]  /*3d90*/  FSEL R140, R140, RZ, P6 ;  /* 0x000000ff8c8c7208 */ /* 0x000fe20003000000 */
[----:B------:R-:W-:Y:S01]  /*3da0*/  FMUL.FTZ R92, R27, R22 ;  /* 0x000000161b5c7220 */ /* 0x000fe20000410000 */
[C---:B------:R-:W-:Y:S01]  /*3db0*/  LOP3.LUT P1, RZ, R6.reuse, 0xff0000, RZ, 0xc0, !PT ;  /* 0x00ff000006ff7812 */ /* 0x040fe2000782c0ff */
[----:B------:R-:W-:Y:S01]  /*3dc0*/  FMUL.FTZ R93, R93, UR13 ;  /* 0x0000000d5d5d7c20 */ /* 0x000fe20008410000 */
[----:B------:R-:W-:Y:S01]  /*3dd0*/  ISETP.GE.U32.AND P6, PT, R6, 0x1000000, PT ;  /* 0x010000000600780c */ /* 0x000fe20003fc6070 */
[----:B------:R-:W-:Y:S01]  /*3de0*/  FMUL.FTZ R92, R92, UR13 ;  /* 0x0000000d5c5c7c20 */ /* 0x000fe20008410000 */
[----:B------:R-:W-:Y:S01]  /*3df0*/  FADD.FTZ R141, R56, R141 ;  /* 0x0000008d388d7221 */ /* 0x000fe20000010000 */
[----:B------:R-:W-:Y:S01]  /*3e00*/  FMUL.FTZ R94, R94, R93 ;  /* 0x0000005d5e5e7220 */ /* 0x000fe20000410000 */
[----:B------:R-:W-:Y:S01]  /*3e10*/  CS2R R98, SRZ ;  /* 0x0000000000627805 */ /* 0x000fe2000001ff00 */
[----:B------:R-:W-:Y:S01]  /*3e20*/  FMUL.FTZ R142, R95, R92 ;  /* 0x0000005c5f8e7220 */ /* 0x000fe20000410000 */
[----:B------:R-:W-:-:S02]  /*3e30*/  FADD.FTZ R140, R57, R140 ;  /* 0x0000008c398c7221 */ /* 0x000fc40000010000 */
[----:B------:R-:W-:Y:S02]  /*3e40*/  FSEL R95, R94, RZ, P1 ;  /* 0x000000ff5e5f7208 */ /* 0x000fe40000800000 */
[----:B------:R-:W-:Y:S01]  /*3e50*/  FSEL R142, R142, RZ, P6 ;  /* 0x000000ff8e8e7208 */ /* 0x000fe20003000000 */
[--C-:B------:R-:W-:Y:S02]  /*3e60*/  @P1 HADD2.F32 R56, -RZ, R133.reuse.H0_H0 ;  /* 0x20000085ff381230 */ /* 0x100fe40000004100 */
[----:B------:R-:W-:Y:S02]  /*3e70*/  @P6 HADD2.F32 R143, -RZ, R133.H1_H1 ;  /* 0x30000085ff8f6230 */ /* 0x000fe40000004100 */
[----:B------:R-:W-:Y:S01]  /*3e80*/  FADD.FTZ R58, R58, R95 ;  /* 0x0000005f3a3a7221 */ /* 0x000fe20000010000 */
[----:B------:R-:W-:Y:S01]  /*3e90*/  FADD.FTZ R59, R59, R142 ;  /* 0x0000008e3b3b7221 */ /* 0x000fe20000010000 */
[----:B------:R-:W-:Y:S01]  /*3ea0*/  @P1 FMUL.FTZ R98, R56, R93 ;  /* 0x0000005d38621220 */ /* 0x000fe20000410000 */
[----:B------:R-:W-:-:S07]  /*3eb0*/  @P6 FMUL.FTZ R99, R143, R92 ;  /* 0x0000005c8f636220 */ /* 0x000fce0000410000 */
.L_x_6962:
[----:B------:R-:W-:Y:S05]  /*3ec0*/  BSYNC.RECONVERGENT B2 ;  /* 0x0000000000027941 */ /* 0x000fea0003800200 */
.L_x_6960:
[----:B------:R-:W-:Y:S01]  /*3ed0*/  ISETP.NE.U32.AND P1, PT, R122, RZ, PT ;  /* 0x000000ff7a00720c */ /* 0x000fe20003f25070 */
[----:B------:R-:W0:Y:S03]  /*3ee0*/  LDC.64 R56, c[0x0][0x468] ;  /* 0x00011a00ff387b82 */ /* 0x000e260000000a00 */
[----:B------:R-:W-:-:S13]  /*3ef0*/  ISETP.NE.AND.EX P1, PT, R123, RZ, PT, P1 ;  /* 0x000000ff7b00720c */ /* 0x000fda0003f25310 */
        /* <DEDUP_REMOVED lines=8> */
.L_x_6959:
[----:B------:R-:W-:Y:S05]  /*3f80*/  BSYNC.RECONVERGENT B1 ;  /* 0x0000000000017941 */ /* 0x000fea0003800200 */
.L_x_6958:
        /* <DEDUP_REMOVED lines=16> */
[----:B-----5:R-:W-:Y:S01]  /*4090*/  FFMA.FTZ R24, R103, R25, R36 ;  /* 0x0000001967187223 */ /* 0x020fe20000010024 */
[----:B------:R-:W-:-:S03]  /*40a0*/  FADD.FTZ R123, R108, -R123 ;  /* 0x8000007b6c7b7221 */ /* 0x000fc60000010000 */
[----:B------:R-:W-:Y:S02]  /*40b0*/  FMUL.FTZ R25, R24, R22 ;  /* 0x0000001618197220 */ /* 0x000fe40000410000 */
[----:B------:R-:W-:Y:S02]  /*40c0*/  @P6 HADD2.F32 R26, -RZ, R134.H0_H0 ;  /* 0x20000086ff1a6230 */ /* 0x000fe40000004100 */
[----:B------:R-:W-:-:S04]  /*40d0*/  FMUL.FTZ R25, R25, UR13 ;  /* 0x0000000d19197c20 */ /* 0x000fc80008410000 */
[-C--:B------:R-:W-:Y:S01]  /*40e0*/  FMUL.FTZ R99, R92, R25.reuse ;  /* 0x000000195c637220 */ /* 0x080fe20000410000 */
[----:B------:R-:W-:Y:S01]  /*40f0*/  @P6 FMUL.FTZ R96, R26, R25 ;  /* 0x000000191a606220 */ /* 0x000fe20000410000 */
[----:B------:R-:W-:-:S03]  /*4100*/  FFMA.FTZ R25, R103, R98, R37 ;  /* 0x0000006267197223 */ /* 0x000fc60000010025 */
[----:B------:R-:W-:Y:S01]  /*4110*/  FSEL R99, R99, RZ, P6 ;  /* 0x000000ff63637208 */ /* 0x000fe20003000000 */
[----:B------:R-:W-:Y:S01]  /*4120*/  FMUL.FTZ R26, R25, R22 ;  /* 0x00000016191a7220 */ /* 0x000fe20000410000 */
[----:B------:R-:W-:-:S03]  /*4130*/  LOP3.LUT P6, RZ, R7, 0xff00, RZ, 0xc0, !PT ;  /* 0x0000ff0007ff7812 */ /* 0x000fc600078cc0ff */
[----:B------:R-:W-:-:S04]  /*4140*/  FMUL.FTZ R26, R26, UR13 ;  /* 0x0000000d1a1a7c20 */ /* 0x000fc80008410000 */
[----:B------:R-:W-:Y:S01]  /*4150*/  FMUL.FTZ R92, R93, R26 ;  /* 0x0000001a5d5c7220 */ /* 0x000fe20000410000 */
[----:B------:R-:W-:-:S04]  /*4160*/  FFMA.FTZ R93, R118, R124, R119 ;  /* 0x0000007c765d7223 */ /* 0x000fc80000010077 */
[----:B------:R-:W-:Y:S01]  /*4170*/  FSEL R92, R92, RZ, P6 ;  /* 0x000000ff5c5c7208 */ /* 0x000fe20003000000 */
[----:B------:R-:W-:Y:S02]  /*4180*/  @P6 HADD2.F32 R27, -RZ, R134.H1_H1 ;  /* 0x30000086ff1b6230 */ /* 0x000fe40000004100 */
[----:B------:R-:W-:-:S03]  /*4190*/  FADD.FTZ R98, R116, -R93 ;  /* 0x8000005d74627221 */ /* 0x000fc60000010000 */
[----:B------:R-:W-:Y:S01]  /*41a0*/  @P6 FMUL.FTZ R97, R27, R26 ;  /* 0x0000001a1b616220 */ /* 0x000fe20000410000 */
[----:B------:R-:W-:Y:S01]  /*41b0*/  LOP3.LUT P6, RZ, R7, 0xff0000, RZ, 0xc0, !PT ;  /* 0x00ff000007ff7812 */ /* 0x000fe200078cc0ff */
[C---:B------:R-:W-:Y:S01]  /*41c0*/  FFMA.FTZ R26, R103.reuse, R123, R38 ;  /* 0x0000007b671a7223 */ /* 0x040fe20000010026 */
[----:B------:R-:W-:Y:S01]  /*41d0*/  FFMA.FTZ R27, R103, R98, R39 ;  /* 0x00000062671b7223 */ /* 0x000fe20000010027 */
[----:B------:R-:W-:Y:S02]  /*41e0*/  HFMA2 R98, -RZ, RZ, 0, 0 ;  /* 0x00000000ff627431 */ /* 0x000fe400000001ff */
[-C--:B------:R-:W-:Y:S01]  /*41f0*/  FMUL.FTZ R93, R26, R22.reuse ;  /* 0x000000161a5d7220 */ /* 0x080fe20000410000 */
[----:B------:R-:W-:-:S03]  /*4200*/  FMUL.FTZ R122, R27, R22 ;  /* 0x000000161b7a7220 */ /* 0x000fc60000410000 */
[----:B------:R-:W-:Y:S01]  /*4210*/  FMUL.FTZ R123, R93, UR13 ;  /* 0x0000000d5d7b7c20 */ /* 0x000fe20008410000 */
[----:B------:R-:W-:-:S03]  /*4220*/  FMUL.FTZ R140, R122, UR13 ;  /* 0x0000000d7a8c7c20 */ /* 0x000fc60008410000 */
[-C--:B------:R-:W-:Y:S01]  /*4230*/  FMUL.FTZ R94, R94, R123.reuse ;  /* 0x0000007b5e5e7220 */ /* 0x080fe20000410000 */
        /* <DEDUP_REMOVED lines=15> */
.L_x_6966:
        /* <DEDUP_REMOVED lines=8> */
[----:B-----5:R-:W-:Y:S01]  /*43b0*/  FFMA.FTZ R97, R103, R97, R36 ;  /* 0x0000006167617223 */ /* 0x020fe20000010024 */
[----:B------:R-:W-:-:S03]  /*43c0*/  FADD.FTZ R140, R116, -R141 ;  /* 0x8000008d748c7221 */ /* 0x000fc60000010000 */
[----:B------:R-:W-:Y:S01]  /*43d0*/  FMUL.FTZ R96, R22, R97 ;  /* 0x0000006116607220 */ /* 0x000fe20000410000 */
[----:B------:R-:W-:-:S03]  /*43e0*/  FFMA.FTZ R141, R103, R140, R39 ;  /* 0x0000008c678d7223 */ /* 0x000fc60000010027 */
        /* <DEDUP_REMOVED lines=9> */
[----:B------:R-:W-:Y:S01]  /*4480*/  FFMA.FTZ R97, R103, R98, R37 ;  /* 0x0000006267617223 */ /* 0x000fe20000010025 */
        /* <DEDUP_REMOVED lines=9> */
[----:B------:R-:W-:Y:S01]  /*4520*/  FFMA.FTZ R93, R103, R99, R38 ;  /* 0x00000063675d7223 */ /* 0x000fe20000010026 */
        /* <DEDUP_REMOVED lines=16> */
.L_x_6967:
[----:B------:R-:W-:Y:S05]  /*4630*/  BSYNC.RECONVERGENT B2 ;  /* 0x0000000000027941 */ /* 0x000fea0003800200 */
.L_x_6965:
        /* <DEDUP_REMOVED lines=9> */
.L_x_6964:
[----:B------:R-:W-:Y:S05]  /*46d0*/  BSYNC.RECONVERGENT B1 ;  /* 0x0000000000017941 */ /* 0x000fea0003800200 */
.L_x_6963:
        /* <DEDUP_REMOVED lines=23> */
[----:B------:R-:W-:Y:S01]  /*4850*/  FFMA.FTZ R25, R103, R98, R33 ;  /* 0x0000006267197223 */ /* 0x000fe20000010021 */
[----:B------:R-:W-:Y:S02]  /*4860*/  FFMA.FTZ R98, R112, R124, R119 ;  /* 0x0000007c70627223 */ /* 0x000fe40000010077 */
[----:B------:R-:W-:Y:S01]  /*4870*/  FSEL R99, R99, RZ, P6 ;  /* 0x000000ff63637208 */ /* 0x000fe20003000000 */
[----:B------:R-:W-:Y:S01]  /*4880*/  FMUL.FTZ R26, R25, R22 ;  /* 0x00000016191a7220 */ /* 0x000fe20000410000 */
[----:B------:R-:W-:Y:S01]  /*4890*/  LOP3.LUT P6, RZ, R12, 0xff00, RZ, 0xc0, !PT ;  /* 0x0000ff000cff7812 */ /* 0x000fe200078cc0ff */
[----:B------:R-:W-:Y:S02]  /*48a0*/  FADD.FTZ R98, R115, -R98 ;  /* 0x8000006273627221 */ /* 0x000fe40000010000 */
[----:B------:R-:W-:-:S04]  /*48b0*/  FMUL.FTZ R26, R26, UR13 ;  /* 0x0000000d1a1a7c20 */ /* 0x000fc80008410000 */
[----:B------:R-:W-:-:S05]  /*48c0*/  FMUL.FTZ R92, R93, R26 ;  /* 0x0000001a5d5c7220 */ /* 0x000fca0000410000 */
[----:B------:R-:W-:Y:S01]  /*48d0*/  FSEL R92, R92, RZ, P6 ;  /* 0x000000ff5c5c7208 */ /* 0x000fe20003000000 */
[----:B------:R-:W-:-:S05]  /*48e0*/  @P6 HADD2.F32 R27, -RZ, R136.H1_H1 ;  /* 0x30000088ff1b6230 */ /* 0x000fca0000004100 */
        /* <DEDUP_REMOVED lines=25> */
.L_x_6971:
        /* <DEDUP_REMOVED lines=48> */
.L_x_6972:
[----:B------:R-:W-:Y:S05]  /*4d80*/  BSYNC.RECONVERGENT B2 ;  /* 0x0000000000027941 */ /* 0x000fea0003800200 */
.L_x_6970:
        /* <DEDUP_REMOVED lines=9> */
.L_x_6969:
[----:B------:R-:W-:Y:S05]  /*4e20*/  BSYNC.RECONVERGENT B1 ;  /* 0x0000000000017941 */ /* 0x000fea0003800200 */
.L_x_6968:
        /* <DEDUP_REMOVED lines=13> */
[-CC-:B------:R-:W-:Y:S01]  /*4f00*/  FFMA.FTZ R123, R107, R124.reuse, R119.reuse ;  /* 0x0000007c6b7b7223 */ /* 0x180fe20000010077 */
[----:B------:R-:W-:Y:S01]  /*4f10*/  FADD.FTZ R98, R21, -R98 ;  /* 0x8000006215627221 */ /* 0x000fe20000010000 */
[----:B------:R-:W-:Y:S01]  /*4f20*/  FFMA.FTZ R124, R114, R124, R119 ;  /* 0x0000007c727c7223 */ /* 0x000fe20000010077 */
[----:B-----5:R-:W-:Y:S01]  /*4f30*/  FFMA.FTZ R24, R103, R25, R28 ;  /* 0x0000001967187223 */ /* 0x020fe2000001001c */
[----:B------:R-:W-:Y:S02]  /*4f40*/  FADD.FTZ R123, R104, -R123 ;  /* 0x8000007b687b7221 */ /* 0x000fe40000010000 */
[----:B------:R-:W-:Y:S01]  /*4f50*/  FADD.FTZ R124, R113, -R124 ;  /* 0x8000007c717c7221 */ /* 0x000fe20000010000 */
[----:B------:R-:W-:-:S02]  /*4f60*/  FMUL.FTZ R25, R24, R22 ;  /* 0x0000001618197220 */ /* 0x000fc40000410000 */
[----:B------:R-:W-:Y:S02]  /*4f70*/  @P6 HADD2.F32 R26, -RZ, R138.H0_H0 ;  /* 0x2000008aff1a6230 */ /* 0x000fe40000004100 */
[----:B------:R-:W-:-:S04]  /*4f80*/  FMUL.FTZ R25, R25, UR13 ;  /* 0x0000000d19197c20 */ /* 0x000fc80008410000 */
[-C--:B------:R-:W-:Y:S01]  /*4f90*/  FMUL.FTZ R99, R92, R25.reuse ;  /* 0x000000195c637220 */ /* 0x080fe20000410000 */
[----:B------:R-:W-:Y:S01]  /*4fa0*/  @P6 FMUL.FTZ R96, R26, R25 ;  /* 0x000000191a606220 */ /* 0x000fe20000410000 */
[----:B------:R-:W-:Y:S01]  /*4fb0*/  FFMA.FTZ R25, R103, R98, R29 ;  /* 0x0000006267197223 */ /* 0x000fe2000001001d */
[----:B------:R-:W-:Y:S02]  /*4fc0*/  HFMA2 R98, -RZ, RZ, 0, 0 ;  /* 0x00000000ff627431 */ /* 0x000fe400000001ff */
[----:B------:R-:W-:Y:S01]  /*4fd0*/  FSEL R99, R99, RZ, P6 ;  /* 0x000000ff63637208 */ /* 0x000fe20003000000 */
[----:B------:R-:W-:Y:S01]  /*4fe0*/  FMUL.FTZ R26, R25, R22 ;  /* 0x00000016191a7220 */ /* 0x000fe20000410000 */
[----:B------:R-:W-:-:S03]  /*4ff0*/  LOP3.LUT P6, RZ, R17, 0xff00, RZ, 0xc0, !PT ;  /* 0x0000ff0011ff7812 */ /* 0x000fc600078cc0ff */
        /* <DEDUP_REMOVED lines=8> */
[----:B------:R-:W-:Y:S01]  /*5080*/  FADD.FTZ R123, R44, R99 ;  /* 0x000000632c7b7221 */ /* 0x000fe20000010000 */
[----:B------:R-:W-:Y:S01]  /*5090*/  MOV R99, RZ ;  /* 0x000000ff00637202 */ /* 0x000fe20000000f00 */
        /* <DEDUP_REMOVED lines=18> */
.L_x_6974:
        /* <DEDUP_REMOVED lines=18> */
[----:B------:R-:W-:Y:S02]  /*52e0*/  FFMA.FTZ R97, R103, R98, R29 ;  /* 0x0000006267617223 */ /* 0x000fe4000001001d */
        /* <DEDUP_REMOVED lines=9> */
[C---:B------:R-:W-:Y:S01]  /*5380*/  FFMA.FTZ R93, R103.reuse, R99, R30 ;  /* 0x00000063675d7223 */ /* 0x040fe2000001001e */
[----:B------:R-:W-:Y:S01]  /*5390*/  FFMA.FTZ R103, R103, R124, R31 ;  /* 0x0000007c67677223 */ /* 0x000fe2000001001f */
        /* <DEDUP_REMOVED lines=17> */
.L_x_6975:
[----:B------:R-:W-:Y:S05]  /*54b0*/  BSYNC.RECONVERGENT B1 ;  /* 0x0000000000017941 */ /* 0x000fea0003800200 */
.L_x_6973:
        /* <DEDUP_REMOVED lines=10> */
.L_x_6954:
[----:B------:R-:W-:Y:S05]  /*5560*/  BSYNC.RECONVERGENT B0 ;  /* 0x0000000000007941 */ /* 0x000fea0003800200 */
.L_x_6937:
[----:B0-234-:R-:W0:Y:S01]  /*5570*/  LDC.64 R92, c[0x0][0x380] ;  /* 0x0000e000ff5c7b82 */ /* 0x01de220000000a00 */
[----:B------:R-:W-:Y:S01]  /*5580*/  UPLOP3.LUT UP1, UPT, UPT, UPT, UP1, 0x40, 0x4 ;  /* 0x000000000004789c */ /* 0x000fe20003f2e810 */
[----:B0-----:R-:W-:-:S04]  /*5590*/  IADD3 R5, PT, PT, R5, R92, RZ ;  /* 0x0000005c05057210 */ /* 0x001fc80007ffe0ff */
[----:B------:R-:W-:-:S13]  /*55a0*/  ISETP.GE.AND P1, PT, R5, R93, PT ;  /* 0x0000005d0500720c */ /* 0x000fda0003f26270 */
[----:B------:R-:W-:Y:S05]  /*55b0*/  @!P1 BRA `(.L_x_6976) ;  /* 0xffffffb000ec9947 */ /* 0x000fea000383ffff */
.L_x_6926:
[----:B------:R-:W0:Y:S01]  /*55c0*/  S2UR UR4, SR_CTAID.X ;  /* 0x00000000000479c3 */ /* 0x000e220000002500 */
[----:B------:R-:W-:Y:S01]  /*55d0*/  BSSY.RECONVERGENT B0, `(.L_x_6977) ;  /* 0x000000e000007945 */ /* 0x000fe20003800200 */
[----:B0-----:R-:W-:-:S05]  /*55e0*/  IMAD R3, R2, UR4, RZ ;  /* 0x0000000402037c24 */ /* 0x001fca000f8e02ff */
[----:B-----5:R-:W-:Y:S01]  /*55f0*/  LEA.HI R9, R3, R0, RZ, 0x1e ;  /* 0x0000000003097211 */ /* 0x020fe200078ff0ff */
        /* <DEDUP_REMOVED lines=11> */
.L_x_6978:
[----:B------:R-:W-:Y:S05]  /*56b0*/  BSYNC.RECONVERGENT B0 ;  /* 0x0000000000007941 */ /* 0x000fea0003800200 */
.L_x_6977:
        /* <DEDUP_REMOVED lines=12> */
.L_x_6980:
[----:B------:R-:W-:Y:S05]  /*5780*/  BSYNC.RECONVERGENT B0 ;  /* 0x0000000000007941 */ /* 0x000fea0003800200 */
.L_x_6979:
        /* <DEDUP_REMOVED lines=12> */
.L_x_6982:
[----:B------:R-:W-:Y:S05]  /*5850*/  BSYNC.RECONVERGENT B0 ;  /* 0x0000000000007941 */ /* 0x000fea0003800200 */
.L_x_6981:
        /* <DEDUP_REMOVED lines=11> */
.L_x_6983:
        /* <DEDUP_REMOVED lines=15> */
.L_x_8140:


//--------------------- .text._ZN10layer_norm13ln_bwd_kernelINS_13Kernel_traitsI6__halfffffjLj2048ELj1ELj1ELj4ELj16ENS_18Kernel_traits_baseILj2048ES2_ffffjLj128EEEEELb1ELb1ELb0ELb1EEEvNS_9BwdParamsE --------------------------
	.section	.text._ZN10layer_norm13ln_bwd_kernelINS_13Kernel_traitsI6__halfffffjLj2048ELj1ELj1ELj4ELj16ENS_18Kernel_traits_baseILj2048ES2_ffffjLj128EEEEELb1ELb1ELb0ELb1EEEvNS_9BwdParamsE,"ax",@progbits
	.align	128
        .global         _ZN10layer_norm13ln_bwd_kernelINS_13Kernel_traitsI6__halfffffjLj2048ELj1ELj1ELj4ELj16ENS_18Kernel_traits_baseILj2048ES2_ffffjLj128EEEEELb1ELb1ELb0ELb1EEEvNS_9BwdParamsE
        .type           _ZN10layer_norm13ln_bwd_kernelINS_13Kernel_traitsI6__halfffffjLj2048ELj1ELj1ELj4ELj16ENS_18Kernel_traits_baseILj2048ES2_ffffjLj128EEEEELb1ELb1ELb0ELb1EEEvNS_9BwdParamsE,@function
        .size           _ZN10layer_norm13ln_bwd_kernelINS_13Kernel_traitsI6__halfffffjLj2048ELj1ELj1ELj4ELj16ENS_18Kernel_traits_baseILj2048ES2_ffffjLj128EEEEELb1ELb1ELb0ELb1EEEvNS_9BwdParamsE,(.L_x_8141 - _ZN10layer_norm13ln_bwd_kernelINS_13Kernel_traitsI6__halfffffjLj2048ELj1ELj1ELj4ELj16ENS_18Kernel_traits_baseILj2048ES2_ffffjLj128EEEEELb1ELb1ELb0ELb1EEEvNS_9BwdParamsE)
        .other          _ZN10layer_norm13ln_bwd_kernelINS_13Kernel_traitsI6__halfffffjLj2048ELj1ELj1ELj4ELj16ENS_18Kernel_traits_baseILj2048ES2_ffffjLj128EEEEELb1ELb1ELb0ELb1EEEvNS_9BwdParamsE,@"STO_CUDA_ENTRY STV_DEFAULT"
_ZN10layer_norm13ln_bwd_kernelINS_13Kernel_traitsI6__halfffffjLj2048ELj1ELj1ELj4ELj16ENS_18Kernel_traits_baseILj2048ES2_ffffjLj128EEEEELb1ELb1ELb0ELb1EEEvNS_9BwdParamsE:
.text._ZN10layer_norm13ln_bwd_kernelINS_13Kernel_traitsI6__halfffffjLj2048ELj1ELj1ELj4ELj16ENS_18Kernel_traits_baseILj2048ES2_ffffjLj128EEEEELb1ELb1ELb0ELb1EEEvNS_9BwdParamsE:
        /* <DEDUP_REMOVED lines=34> */
[----:B------:R-:W-:Y:S02]  /*0220*/  PLOP3.LUT P2, PT, PT, PT, PT, 0x8, 0x80 ;  /* 0x000000000080781c */ /* 0x000fe40003f4e170 */
[----:B------:R-:W-:-:S02]  /*0230*/  CS2R R106, SRZ ;  /* 0x00000000006a7805 */ /* 0x000fc4000001ff00 */
[----:B------:R-:W-:Y:S02]  /*0240*/  MOV R108, RZ ;  /* 0x000000ff006c7202 */ /* 0x000fe40000000f00 */
        /* <DEDUP_REMOVED lines=15> */
[----:B------:R-:W-:Y:S01]  /*0340*/  CS2R R90, SRZ ;  /* 0x00000000005a7805 */ /* 0x000fe2000001ff00 */
[----:B------:R-:W1:Y:S01]  /*0350*/  LDCU UR8, c[0x0][0x408] ;  /* 0x00008100ff0877ac */ /* 0x000e620008000800 */
[----:B0-----:R-:W4:Y:S01]  /*0360*/  LDG.E.64 R86, desc[UR18][R4.64+0x800] ;  /* 0x0008001204567981 */ /* 0x001f22000c1e1b00 */
[----:B---3--:R-:W-:-:S03]  /*0370*/  IMAD.WIDE.U32 R2, R0, 0x8, R2 ;  /* 0x0000000800027825 */ /* 0x008fc600078e0002 */
[----:B------:R-:W3:Y:S01]  /*0380*/  LDG.E.64 R88, desc[UR18][R4.64+0xc00] ;  /* 0x000c001204587981 */ /* 0x000ee2000c1e1b00 */
[----:B------:R-:W0:Y:S03]  /*0390*/  LDCU UR22, c[0x0][0x388] ;  /* 0x00007100ff1677ac */ /* 0x000e260008000800 */
[----:B------:R-:W5:Y:S01]  /*03a0*/  LDG.E.64 R110, desc[UR18][R2.64+0xc00] ;  /* 0x000c0012026e7981 */ /* 0x000f62000c1e1b00 */
[----:B------:R-:W0:Y:S03]  /*03b0*/  LDCU.U8 UR9, c[0x0][0x410] ;  /* 0x00008200ff0977ac */ /* 0x000e260008000000 */
[----:B------:R-:W5:Y:S01]  /*03c0*/  LDG.E.64 R84, desc[UR18][R4.64+0x400] ;  /* 0x0004001204547981 */ /* 0x000f62000c1e1b00 */
[----:B------:R-:W0:Y:S03]  /*03d0*/  LDCU UR23, c[0x0][0x400] ;  /* 0x00008000ff1777ac */ /* 0x000e260008000800 */
[----:B------:R-:W5:Y:S01]  /*03e0*/  LDG.E.64 R6, desc[UR18][R2.64+0x800] ;  /* 0x0008001202067981 */ /* 0x000f62000c1e1b00 */
[----:B------:R-:W0:Y:S03]  /*03f0*/  LDCU.64 UR24, c[0x0][0x478] ;  /* 0x00008f00ff1877ac */ /* 0x000e260008000a00 */
[----:B------:R-:W5:Y:S01]  /*0400*/  LDG.E.64 R8, desc[UR18][R2.64+0x400] ;  /* 0x0004001202087981 */ /* 0x000f62000c1e1b00 */
[----:B------:R-:W0:Y:S03]  /*0410*/  LDCU.128 UR12, c[0x0][0x3c0] ;  /* 0x00007800ff0c77ac */ /* 0x000e260008000c00 */
[----:B------:R-:W5:Y:S01]  /*0420*/  LDG.E.64 R10, desc[UR18][R2.64] ;  /* 0x00000012020a7981 */ /* 0x000f62000c1e1b00 */
[----:B------:R-:W0:Y:S03]  /*0430*/  LDCU.64 UR20, c[0x0][0x438] ;  /* 0x00008700ff1477ac */ /* 0x000e260008000a00 */
[----:B------:R1:W5:Y:S01]  /*0440*/  LDG.E.64 R82, desc[UR18][R4.64] ;  /* 0x0000001204527981 */ /* 0x000362000c1e1b00 */
[----:B--2---:R-:W-:Y:S01]  /*0450*/  UISETP.NE.U32.AND UP0, UPT, UR4, URZ, UPT ;  /* 0x000000ff0400728c */ /* 0x004fe2000bf05070 */
[----:B------:R-:W-:Y:S01]  /*0460*/  CS2R R92, SRZ ;  /* 0x00000000005c7805 */ /* 0x000fe2000001ff00 */
[----:B------:R-:W2:Y:S02]  /*0470*/  LDCU.64 UR26, c[0x0][0x380] ;  /* 0x00007000ff1a77ac */ /* 0x000ea40008000a00 */
[----:B------:R-:W-:Y:S01]  /*0480*/  UISETP.NE.AND.EX UP0, UPT, UR5, URZ, UPT, UP0 ;  /* 0x000000ff0500728c */ /* 0x000fe2000bf05300 */
[----:B-1----:R-:W-:Y:S01]  /*0490*/  CS2R R4, SRZ ;  /* 0x0000000000047805 */ /* 0x002fe2000001ff00 */
[----:B------:R-:W-:Y:S01]  /*04a0*/  UMOV UR6, UR7 ;  /* 0x0000000700067c82 */ /* 0x000fe20008000000 */
[----:B----4-:R-:W-:-:S02]  /*04b0*/  SHF.R.U64 R161, R86, 0x10, R87 ;  /* 0x0000001056a17819 */ /* 0x010fc40000001257 */
[----:B------:R-:W-:Y:S02]  /*04c0*/  SHF.R.U32.HI R0, RZ, 0x10, R87 ;  /* 0x00000010ff007819 */ /* 0x000fe40000011657 */
[--C-:B---3--:R-:W-:Y:S02]  /*04d0*/  SHF.R.U64 R160, R88, 0x10, R89.reuse ;  /* 0x0000001058a07819 */ /* 0x108fe40000001259 */
[----:B------:R-:W-:Y:S02]  /*04e0*/  SHF.R.U32.HI R12, RZ, 0x10, R89 ;  /* 0x00000010ff0c7819 */ /* 0x000fe40000011659 */
[----:B-----5:R-:W-:Y:S01]  /*04f0*/  SHF.R.U64 R113, R110, 0x10, R111 ;  /* 0x000000106e717819 */ /* 0x020fe2000000126f */
[----:B------:R-:W-:Y:S01]  /*0500*/  HADD2.F32 R112, -RZ, R111.H0_H0 ;  /* 0x2000006fff707230 */ /* 0x000fe20000004100 */
[----:B------:R-:W-:Y:S02]  /*0510*/  PRMT R161, R161, 0x5410, R0 ;  /* 0x00005410a1a17816 */ /* 0x000fe40000000000 */
[----:B------:R-:W-:-:S02]  /*0520*/  SHF.R.U64 R162, R84, 0x10, R85 ;  /* 0x0000001054a27819 */ /* 0x000fc40000001255 */
[----:B------:R-:W-:Y:S02]  /*0530*/  SHF.R.U32.HI R2, RZ, 0x10, R85 ;  /* 0x00000010ff027819 */ /* 0x000fe40000011655 */
[----:B------:R-:W-:Y:S02]  /*0540*/  SHF.R.U32.HI R111, RZ, 0x10, R111 ;  /* 0x00000010ff6f7819 */ /* 0x000fe4000001166f */
[--C-:B------:R-:W-:Y:S02]  /*0550*/  SHF.R.U64 R117, R6, 0x10, R7.reuse ;  /* 0x0000001006757819 */ /* 0x100fe40000001207 */
[----:B------:R-:W-:Y:S02]  /*0560*/  SHF.R.U32.HI R115, RZ, 0x10, R7 ;  /* 0x00000010ff737819 */ /* 0x000fe40000011607 */
[--C-:B------:R-:W-:Y:S02]  /*0570*/  SHF.R.U64 R121, R8, 0x10, R9.reuse ;  /* 0x0000001008797819 */ /* 0x100fe40000001209 */
[----:B------:R-:W-:-:S02]  /*0580*/  SHF.R.U32.HI R119, RZ, 0x10, R9 ;  /* 0x00000010ff777819 */ /* 0x000fc40000011609 */
[--C-:B------:R-:W-:Y:S02]  /*0590*/  SHF.R.U64 R125, R10, 0x10, R11.reuse ;  /* 0x000000100a7d7819 */ /* 0x100fe4000000120b */
[----:B------:R-:W-:Y:S01]  /*05a0*/  SHF.R.U32.HI R123, RZ, 0x10, R11 ;  /* 0x00000010ff7b7819 */ /* 0x000fe2000001160b */
[----:B------:R-:W-:Y:S01]  /*05b0*/  HADD2.F32 R114, -RZ, R110.H0_H0 ;  /* 0x2000006eff727230 */ /* 0x000fe20000004100 */
[--C-:B------:R-:W-:Y:S02]  /*05c0*/  SHF.R.U64 R163, R82, 0x10, R83.reuse ;  /* 0x0000001052a37819 */ /* 0x100fe40000001253 */
[----:B------:R-:W-:Y:S01]  /*05d0*/  SHF.R.U32.HI R0, RZ, 0x10, R83 ;  /* 0x00000010ff007819 */ /* 0x000fe20000011653 */
[----:B------:R-:W-:Y:S01]  /*05e0*/  HFMA2 R110, -RZ, RZ, 0, 0 ;  /* 0x00000000ff6e7431 */ /* 0x000fe200000001ff */
[----:B------:R-:W-:Y:S01]  /*05f0*/  PRMT R160, R160, 0x5410, R12 ;  /* 0x00005410a0a07816 */ /* 0x000fe2000000000c */
[----:B------:R-:W-:Y:S01]  /*0600*/  HADD2.F32 R118, -RZ, R6.H0_H0 ;  /* 0x20000006ff767230 */ /* 0x000fe20000004100 */
[----:B------:R-:W-:Y:S01]  /*0610*/  PRMT R162, R162, 0x5410, R2 ;  /* 0x00005410a2a27816 */ /* 0x000fe20000000002 */
[----:B------:R-:W-:Y:S01]  /*0620*/  HADD2.F32 R116, -RZ, R7.H0_H0 ;  /* 0x20000007ff747230 */ /* 0x000fe20000004100 */
[----:B------:R-:W-:Y:S01]  /*0630*/  PRMT R163, R163, 0x5410, R0 ;  /* 0x00005410a3a37816 */ /* 0x000fe20000000000 */
[----:B------:R-:W-:Y:S01]  /*0640*/  HADD2.F32 R122, -RZ, R8.H0_H0 ;  /* 0x20000008ff7a7230 */ /* 0x000fe20000004100 */
[----:B------:R-:W-:Y:S01]  /*0650*/  CS2R R2, SRZ ;  /* 0x0000000000027805 */ /* 0x000fe2000001ff00 */
[----:B------:R-:W-:Y:S01]  /*0660*/  HADD2.F32 R120, -RZ, R9.H0_H0 ;  /* 0x20000009ff787230 */ /* 0x000fe20000004100 */
[----:B------:R-:W-:Y:S01]  /*0670*/  CS2R R6, SRZ ;  /* 0x0000000000067805 */ /* 0x000fe2000001ff00 */
        /* <DEDUP_REMOVED lines=12> */
[----:B0-2---:R-:W-:-:S07]  /*0740*/  HADD2.F32 R123, -RZ, R123.H0_H0 ;  /* 0x2000007bff7b7230 */ /* 0x005fce0000004100 */
.L_x_7011:
[----:B0-----:R-:W0:Y:S01]  /*0750*/  S2R R0, SR_TID.X ;  /* 0x0000000000007919 */ /* 0x001e220000002100 */
[----:B------:R-:W-:Y:S01]  /*0760*/  UIMAD UR4, UR6, UR22, URZ ;  /* 0x00000016060472a4 */ /* 0x000fe2000f8e02ff */
[----:B-1----:R-:W1:Y:S01]  /*0770*/  LDC.64 R64, c[0x0][0x3a8] ;  /* 0x0000ea00ff407b82 */ /* 0x002e620000000a00 */
[----:B------:R-:W-:Y:S02]  /*0780*/  UIMAD.WIDE UR16, UR6, 0x4, UR14 ;  /* 0x00000004061078a5 */ /* 0x000fe4000f8e020e */
[----:B------:R-:W-:Y:S02]  /*0790*/  USHF.R.S32.HI UR5, URZ, 0x1f, UR4 ;  /* 0x0000001fff057899 */ /* 0x000fe40008011404 */
[----:B------:R-:W-:Y:S02]  /*07a0*/  UIMAD.WIDE UR10, UR6, 0x4, UR12 ;  /* 0x00000004060a78a5 */ /* 0x000fe4000f8e020c */
[----:B------:R-:W-:Y:S01]  /*07b0*/  ULEA.HI UR5, UR5, UR4, URZ, 0x2 ;  /* 0x0000000405057291 */ /* 0x000fe2000f8f10ff */
[----:B--2---:R-:W2:Y:S01]  /*07c0*/  LDC.64 R76, c[0x0][0x428] ;  /* 0x00010a00ff4c7b82 */ /* 0x004ea20000000a00 */
[----:B------:R-:W-:-:S02]  /*07d0*/  MOV R50, UR16 ;  /* 0x0000001000327c02 */ /* 0x000fc40008000f00 */
[----:B------:R-:W-:Y:S02]  /*07e0*/  MOV R51, UR17 ;  /* 0x0000001100337c02 */ /* 0x000fe40008000f00 */
[----:B------:R-:W-:Y:S02]  /*07f0*/  MOV R139, UR5 ;  /* 0x00000005008b7c02 */ /* 0x000fe40008000f00 */
[----:B------:R-:W-:Y:S01]  /*0800*/  MOV R58, UR10 ;  /* 0x0000000a003a7c02 */ /* 0x000fe20008000f00 */
[----:B------:R-:W3:Y:S01]  /*0810*/  LDG.E R130, desc[UR18][R50.64] ;  /* 0x0000001232827981 */ /* 0x000ee2000c1e1900 */
[----:B------:R-:W-:Y:S01]  /*0820*/  MOV R59, UR11 ;  /* 0x0000000b003b7c02 */ /* 0x000fe20008000f00 */
[----:B------:R-:W4:Y:S04]  /*0830*/  @UP0 LDCU.64 UR4, c[0x0][0x3e0] ;  /* 0x00007c00ff0407ac */ /* 0x000f280008000a00 */
[----:B------:R-:W3:Y:S01]  /*0840*/  LDG.E R128, desc[UR18][R58.64] ;  /* 0x000000123a807981 */ /* 0x000ee2000c1e1900 */
[----:B0-----:R-:W-:-:S04]  /*0850*/  LEA.HI.SX32 R139, R139, R0, 0x1e ;  /* 0x000000008b8b7211 */ /* 0x001fc800078ff2ff */
[C---:B------:R-:W-:Y:S02]  /*0860*/  IADD3 R129, PT, PT, R139.reuse, 0x80, RZ ;  /* 0x000000808b817810 */ /* 0x040fe40007ffe0ff */
[C---:B------:R-:W-:Y:S02]  /*0870*/  IADD3 R127, PT, PT, R139.reuse, 0x100, RZ ;  /* 0x000001008b7f7810 */ /* 0x040fe40007ffe0ff */
[C---:B------:R-:W-:Y:S01]  /*0880*/  IADD3 R109, PT, PT, R139.reuse, 0x180, RZ ;  /* 0x000001808b6d7810 */ /* 0x040fe20007ffe0ff */
[----:B-1----:R-:W-:-:S04]  /*0890*/  IMAD.WIDE.U32 R48, R139, 0x10, R64 ;  /* 0x000000108b307825 */ /* 0x002fc800078e0040 */
[----:B--2---:R-:W-:Y:S02]  /*08a0*/  IMAD.WIDE.U32 R60, R139, 0x10, R76 ;  /* 0x000000108b3c7825 */ /* 0x004fe400078e004c */
[----:B------:R-:W2:Y:S02]  /*08b0*/  LDG.E.128 R48, desc[UR18][R48.64] ;  /* 0x0000001230307981 */ /* 0x000ea4000c1e1d00 */
[--C-:B------:R-:W-:Y:S02]  /*08c0*/  IMAD.WIDE.U32 R52, R129, 0x10, R64.reuse ;  /* 0x0000001081347825 */ /* 0x100fe400078e0040 */
[----:B------:R-:W2:Y:S02]  /*08d0*/  LDG.E.128 R60, desc[UR18][R60.64] ;  /* 0x000000123c3c7981 */ /* 0x000ea4000c1e1d00 */
[--C-:B------:R-:W-:Y:S02]  /*08e0*/  IMAD.WIDE.U32 R56, R127, 0x10, R64.reuse ;  /* 0x000000107f387825 */ /* 0x100fe400078e0040 */
[----:B------:R-:W2:Y:S02]  /*08f0*/  LDG.E.128 R52, desc[UR18][R52.64] ;  /* 0x0000001234347981 */ /* 0x000ea4000c1e1d00 */
[----:B------:R-:W-:-:S02]  /*0900*/  IMAD.WIDE.U32 R64, R109, 0x10, R64 ;  /* 0x000000106d407825 */ /* 0x000fc400078e0040 */
[----:B------:R-:W2:Y:S04]  /*0910*/  LDG.E.128 R56, desc[UR18][R56.64] ;  /* 0x0000001238387981 */ /* 0x000ea8000c1e1d00 */
[----:B------:R-:W2:Y:S01]  /*0920*/  LDG.E.128 R64, desc[UR18][R64.64] ;  /* 0x0000001240407981 */ /* 0x000ea2000c1e1d00 */
[----:B------:R-:W-:-:S06]  /*0930*/  IMAD.WIDE.U32 R68, R129, 0x10, R76 ;  /* 0x0000001081447825 */ /* 0x000fcc00078e004c */
[----:B------:R-:W2:Y:S01]  /*0940*/  LDG.E.128 R68, desc[UR18][R68.64] ;  /* 0x0000001244447981 */ /* 0x000ea2000c1e1d00 */
[----:B------:R-:W-:-:S06]  /*0950*/  IMAD.WIDE.U32 R72, R127, 0x10, R76 ;  /* 0x000000107f487825 */ /* 0x000fcc00078e004c */
[----:B------:R-:W2:Y:S01]  /*0960*/  LDG.E.128 R72, desc[UR18][R72.64] ;  /* 0x0000001248487981 */ /* 0x000ea2000c1e1d00 */
[----:B------:R-:W-:-:S06]  /*0970*/  IMAD.WIDE.U32 R76, R109, 0x10, R76 ;  /* 0x000000106d4c7825 */ /* 0x000fcc00078e004c */
[----:B------:R-:W2:Y:S01]  /*0980*/  LDG.E.128 R76, desc[UR18][R76.64] ;  /* 0x000000124c4c7981 */ /* 0x000ea2000c1e1d00 */
[----:B------:R-:W-:Y:S01]  /*0990*/  ISETP.NE.AND P3, PT, RZ, UR9, PT ;  /* 0x00000009ff007c0c */ /* 0x000fe2000bf65270 */
[----:B------:R-:W0:Y:S01]  /*09a0*/  S2R R157, SR_CgaCtaId ;  /* 0x00000000009d7919 */ /* 0x000e220000008800 */
[----:B------:R-:W-:Y:S02]  /*09b0*/  LOP3.LUT P4, RZ, R0, 0x1f, RZ, 0xc0, !PT ;  /* 0x0000001f00ff7812 */ /* 0x000fe4000788c0ff */
[----:B------:R-:W-:-:S11]  /*09c0*/  PLOP3.LUT P0, PT, PT, PT, PT, 0x80, 0x8 ;  /* 0x000000000008781c */ /* 0x000fd60003f0f070 */
[----:B------:R-:W-:Y:S01]  /*09d0*/  @!P4 PLOP3.LUT P0, PT, P2, PT, PT, 0x80, 0x8 ;  /* 0x000000000008c81c */ /* 0x000fe2000170f070 */
[----:B----4-:R-:W-:-:S06]  /*09e0*/  @UP0 UIMAD.WIDE UR4, UR6, 0x4, UR4 ;  /* 0x00000004060408a5 */ /* 0x010fcc000f8e0204 */
[----:B------:R-:W-:Y:S02]  /*09f0*/  MOV R158, UR4 ;  /* 0x00000004009e7c02 */ /* 0x000fe40008000f00 */
[----:B------:R-:W-:Y:S02]  /*0a00*/  MOV R159, UR5 ;  /* 0x00000005009f7c02 */ /* 0x000fe40008000f00 */
[----:B---3--:R-:W-:Y:S02]  /*0a10*/  R2UR UR10, R130 ;  /* 0x00000000820a72ca */ /* 0x008fe400000e0000 */
[----:B------:R-:W-:-:S05]  /*0a20*/  FSEL R128, R128, RZ, !P3 ;  /* 0x000000ff80807208 */ /* 0x000fca0005800000 */
[----:B--2---:R-:W-:Y:S01]  /*0a30*/  FADD.FTZ R48, -R128, R48 ;  /* 0x0000003080307221 */ /* 0x004fe20000010100 */
[----:B------:R-:W-:Y:S01]  /*0a40*/  FMUL.FTZ R149, R126, R60 ;  /* 0x0000003c7e957220 */ /* 0x000fe20000410000 */
[----:B------:R-:W-:-:S04]  /*0a50*/  FADD.FTZ R49, -R128, R49 ;  /* 0x0000003180317221 */ /* 0x000fc80000010100 */
[----:B------:R-:W-:Y:S01]  /*0a60*/  FMUL.FTZ R156, R48, UR10 ;  /* 0x0000000a309c7c20 */ /* 0x000fe20008410000 */
[----:B------:R-:W-:Y:S01]  /*0a70*/  FMUL.FTZ R150, R125, R61 ;  /* 0x0000003d7d967220 */ /* 0x000fe20000410000 */
[C---:B------:R-:W-:Y:S01]  /*0a80*/  FADD.FTZ R135, -R128.reuse, R57 ;  /* 0x0000003980877221 */ /* 0x040fe20000010100 */
[C---:B------:R-:W-:Y:S01]  /*0a90*/  FADD.FTZ R131, -R128.reuse, R59 ;  /* 0x0000003b80837221 */ /* 0x040fe20000010100 */
[C---:B------:R-:W-:Y:S01]  /*0aa0*/  FADD.FTZ R57, -R128.reuse, R67 ;  /* 0x0000004380397221 */ /* 0x040fe20000010100 */
[----:B------:R-:W-:Y:S01]  /*0ab0*/  FADD.FTZ R67, RZ, R149 ;  /* 0x00000095ff437221 */ /* 0x000fe20000010000 */
[C---:B------:R-:W-:Y:S01]  /*0ac0*/  FADD.FTZ R59, -R128.reuse, R66 ;  /* 0x00000042803b7221 */ /* 0x040fe20000010100 */
[----:B------:R-:W-:Y:S01]  /*0ad0*/  FADD.FTZ R50, -R128, R50 ;  /* 0x0000003280327221 */ /* 0x000fe20000010100 */
[----:B------:R-:W-:Y:S01]  /*0ae0*/  FMUL.FTZ R155, R49, UR10 ;  /* 0x0000000a319b7c20 */ /* 0x000fe20008410000 */
[----:B------:R-:W-:Y:S01]  /*0af0*/  FFMA.FTZ R48, R156, R149, RZ ;  /* 0x000000959c307223 */ /* 0x000fe200000100ff */
        /* <DEDUP_REMOVED lines=75> */
[----:B------:R-:W1:Y:S02]  /*0fb0*/  SHFL.DOWN PT, R52, R53, 0x4, 0x1f ;  /* 0x08801f0035347f89 */ /* 0x000e6400000e0000 */
[----:B-1----:R-:W-:-:S05]  /*0fc0*/  FADD.FTZ R128, R53, R52 ;  /* 0x0000003435807221 */ /* 0x002fca0000010000 */
[----:B------:R-:W1:Y:S01]  /*0fd0*/  SHFL.DOWN PT, R49, R128, 0x2, 0x1f ;  /* 0x08401f0080317f89 */ /* 0x000e6200000e0000 */
[----:B------:R-:W-:-:S04]  /*0fe0*/  MOV R52, 0x400 ;  /* 0x0000040000347802 */ /* 0x000fc80000000f00 */
[----:B0-----:R-:W-:-:S04]  /*0ff0*/  LEA R52, R157, R52, 0x18 ;  /* 0x000000349d347211 */ /* 0x001fc800078ec0ff */
[----:B------:R-:W-:Y:S01]  /*1000*/  IADD3 R53, PT, PT, R52, 0x2020, RZ ;  /* 0x0000202034357810 */ /* 0x000fe20007ffe0ff */
[----:B-1----:R-:W-:-:S03]  /*1010*/  FADD.FTZ R49, R128, R49 ;  /* 0x0000003180317221 */ /* 0x002fc60000010000 */
[----:B------:R-:W-:Y:S02]  /*1020*/  @!P4 MOV R128, R53 ;  /* 0x000000350080c202 */ /* 0x000fe40000000f00 */
[----:B------:R-:W-:Y:S02]  /*1030*/  @!P0 IADD3 R128, PT, PT, R52, 0x2000, RZ ;  /* 0x0000200034808810 */ /* 0x000fe40007ffe0ff */
[----:B------:R-:W-:-:S13]  /*1040*/  PLOP3.LUT P0, PT, PT, PT, UP0, 0x80, 0x8 ;  /* 0x000000000008781c */ /* 0x000fda0003f0f008 */
[----:B------:R-:W2:Y:S04]  /*1050*/  @P0 LDG.E R158, desc[UR18][R158.64] ;  /* 0x000000129e9e0981 */ /* 0x000ea8000c1e1900 */
[----:B------:R-:W0:Y:S02]  /*1060*/  SHFL.DOWN PT, R55, R54, 0x4, 0x1f ;  /* 0x08801f0036377f89 */ /* 0x000e2400000e0000 */
[----:B0-----:R-:W-:-:S05]  /*1070*/  FADD.FTZ R138, R54, R55 ;  /* 0x00000037368a7221 */ /* 0x001fca0000010000 */
[----:B------:R-:W0:Y:S04]  /*1080*/  SHFL.DOWN PT, R55, R138, 0x2, 0x1f ;  /* 0x08401f008a377f89 */ /* 0x000e2800000e0000 */
[----:B------:R-:W1:Y:S01]  /*1090*/  SHFL.DOWN PT, R48, R49, 0x1, 0x1f ;  /* 0x08201f0031307f89 */ /* 0x000e6200000e0000 */
[----:B------:R-:W-:Y:S01]  /*10a0*/  ISETP.NE.U32.AND P1, PT, RZ, UR20, PT ;  /* 0x00000014ff007c0c */ /* 0x000fe2000bf25070 */
[----:B0-----:R-:W-:-:S05]  /*10b0*/  FADD.FTZ R55, R138, R55 ;  /* 0x000000378a377221 */ /* 0x001fca0000010000 */
[----:B------:R-:W0:Y:S01]  /*10c0*/  SHFL.DOWN PT, R54, R55, 0x1, 0x1f ;  /* 0x08201f0037367f89 */ /* 0x000e2200000e0000 */
[----:B------:R-:W-:Y:S02]  /*10d0*/  ISETP.NE.AND.EX P1, PT, RZ, UR21, PT, P1 ;  /* 0x00000015ff007c0c */ /* 0x000fe4000bf25310 */
[----:B------:R-:W-:Y:S01]  /*10e0*/  @!P4 SHF.R.U32.HI R138, RZ, 0x2, R0 ;  /* 0x00000002ff8ac819 */ /* 0x000fe20000011600 */
[----:B-1----:R-:W-:-:S03]  /*10f0*/  FADD.FTZ R48, R49, R48 ;  /* 0x0000003031307221 */ /* 0x002fc60000010000 */
[----:B------:R-:W-:-:S04]  /*1100*/  @!P4 LOP3.LUT R138, R138, 0x18, RZ, 0xc0, !PT ;  /* 0x000000188a8ac812 */ /* 0x000fc800078ec0ff */
[----:B------:R-:W-:-:S03]  /*1110*/  @!P4 IADD3 R138, PT, PT, R138, R128, RZ ;  /* 0x000000808a8ac210 */ /* 0x000fc60007ffe0ff */
[----:B------:R-:W1:Y:S01]  /*1120*/  @P1 LDC.64 R50, c[0x0][0x438] ;  /* 0x00010e00ff321b82 */ /* 0x000e620000000a00 */
[----:B0-----:R-:W-:-:S07]  /*1130*/  FADD.FTZ R49, R55, R54 ;  /* 0x0000003637317221 */ /* 0x001fce0000010000 */
[----:B------:R-:W0:Y:S01]  /*1140*/  @P1 LDC.64 R54, c[0x0][0x438] ;  /* 0x00010e00ff361b82 */ /* 0x000e220000000a00 */
[----:B------:R3:W-:Y:S07]  /*1150*/  @!P4 STS.64 [R138], R48 ;  /* 0x000000308a00c388 */ /* 0x0007ee0000000a00 */
[----:B---3--:R-:W3:Y:S01]  /*1160*/  @P1 LDC.64 R48, c[0x0][0x438] ;  /* 0x00010e00ff301b82 */ /* 0x008ee20000000a00 */
[----:B-1----:R-:W-:-:S05]  /*1170*/  @P1 IMAD.WIDE.U32 R50, R139, 0x10, R50 ;  /* 0x000000108b321825 */ /* 0x002fca00078e0032 */
[----:B------:R1:W5:Y:S02]  /*1180*/  @P1 LDG.E.128 R28, desc[UR18][R50.64] ;  /* 0x00000012321c1981 */ /* 0x000364000c1e1d00 */
[----:B-1----:R-:W1:Y:S01]  /*1190*/  @P1 LDC.64 R50, c[0x0][0x438] ;  /* 0x00010e00ff321b82 */ /* 0x002e620000000a00 */
[----:B---3--:R-:W-:-:S05]  /*11a0*/  @P1 IMAD.WIDE.U32 R48, R129, 0x10, R48 ;  /* 0x0000001081301825 */ /* 0x008fca00078e0030 */
[----:B------:R3:W5:Y:S02]  /*11b0*/  @P1 LDG.E.128 R32, desc[UR18][R48.64] ;  /* 0x0000001230201981 */ /* 0x000764000c1e1d00 */
[----:B---3--:R-:W3:Y:S01]  /*11c0*/  LDC.64 R48, c[0x0][0x3b0] ;  /* 0x0000ec00ff307b82 */ /* 0x008ee20000000a00 */
[----:B-1----:R-:W-:-:S05]  /*11d0*/  @P1 IMAD.WIDE.U32 R50, R109, 0x10, R50 ;  /* 0x000000106d321825 */ /* 0x002fca00078e0032 */
[----:B------:R3:W5:Y:S01]  /*11e0*/  @P1 LDG.E.128 R40, desc[UR18][R50.64] ;  /* 0x0000001232281981 */ /* 0x000762000c1e1d00 */
[----:B0-----:R-:W-:-:S05]  /*11f0*/  @P1 IMAD.WIDE.U32 R54, R127, 0x10, R54 ;  /* 0x000000107f361825 */ /* 0x001fca00078e0036 */
[----:B------:R-:W5:Y:S01]  /*1200*/  @P1 LDG.E.128 R36, desc[UR18][R54.64] ;  /* 0x0000001236241981 */ /* 0x000f62000c1e1d00 */
[----:B---3--:R-:W-:-:S05]  /*1210*/  IMAD.WIDE.U32 R50, R139, 0x4, R48 ;  /* 0x000000048b327825 */ /* 0x008fca00078e0030 */
[----:B------:R0:W5:Y:S02]  /*1220*/  LDG.E R157, desc[UR18][R50.64] ;  /* 0x00000012329d7981 */ /* 0x000164000c1e1900 */
[----:B0-----:R-:W-:-:S05]  /*1230*/  IMAD.WIDE.U32 R50, R129, 0x4, R48 ;  /* 0x0000000481327825 */ /* 0x001fca00078e0030 */
[----:B------:R0:W5:Y:S02]  /*1240*/  LDG.E R148, desc[UR18][R50.64] ;  /* 0x0000001232947981 */ /* 0x000164000c1e1900 */
[----:B0-----:R-:W-:-:S04]  /*1250*/  IMAD.WIDE.U32 R50, R127, 0x4, R48 ;  /* 0x000000047f327825 */ /* 0x001fc800078e0030 */
[----:B------:R-:W-:Y:S01]  /*1260*/  IMAD.WIDE.U32 R48, R109, 0x4, R48 ;  /* 0x000000046d307825 */ /* 0x000fe200078e0030 */
[----:B------:R-:W5:Y:S04]  /*1270*/  LDG.E R138, desc[UR18][R50.64] ;  /* 0x00000012328a7981 */ /* 0x000f68000c1e1900 */
[----:B------:R0:W5:Y:S01]  /*1280*/  LDG.E R128, desc[UR18][R48.64] ;  /* 0x0000001230807981 */ /* 0x000162000c1e1900 */
[C---:B------:R-:W-:Y:S01]  /*1290*/  @!P2 IADD3 R53, PT, PT, R52.reuse, 0x2000, RZ ;  /* 0x000020003435a810 */ /* 0x040fe20007ffe0ff */
[----:B------:R-:W-:Y:S01]  /*12a0*/  BAR.SYNC.DEFER_BLOCKING 0x0 ;  /* 0x0000000000007b1d */ /* 0x000fe20000010000 */
[C---:B------:R-:W-:Y:S02]  /*12b0*/  IADD3 R54, PT, PT, R52.reuse, 0x2030, RZ ;  /* 0x0000203034367810 */ /* 0x040fe40007ffe0ff */
[----:B------:R-:W-:-:S03]  /*12c0*/  @!P2 IADD3 R54, PT, PT, R52, 0x2010, RZ ;  /* 0x000020103436a810 */ /* 0x000fc60007ffe0ff */
[----:B0-----:R-:W0:Y:S04]  /*12d0*/  LDS.128 R48, [R53] ;  /* 0x0000000035307984 */ /* 0x001e280000000c00 */
[----:B------:R-:W1:Y:S01]  /*12e0*/  LDS.128 R52, [R54] ;  /* 0x0000000036347984 */ /* 0x000e620000000c00 */
[C---:B------:R-:W-:Y:S01]  /*12f0*/  FADD.FTZ R17, R60.reuse, R17 ;  /* 0x000000113c117221 */ /* 0x040fe20000010000 */
[----:B------:R-:W-:Y:S01]  /*1300*/  FFMA.FTZ R93, R60, R156, R93 ;  /* 0x0000009c3c5d7223 */ /* 0x000fe2000001005d */
[----:B------:R-:W-:Y:S01]  /*1310*/  UISETP.NE.U32.AND UP1, UPT, UR20, URZ, UPT ;  /* 0x000000ff1400728c */ /* 0x000fe2000bf25070 */
[----:B------:R-:W-:-:S03]  /*1320*/  UMOV UR5, 0x3f800000 ;  /* 0x3f80000000057882 */ /* 0x000fc60000000000 */
[----:B------:R-:W-:Y:S01]  /*1330*/  UISETP.NE.AND.EX UP1, UPT, UR21, URZ, UPT, UP1 ;  /* 0x000000ff1500728c */ /* 0x000fe2000bf25310 */
        /* <DEDUP_REMOVED lines=11> */
[----:B--2---:R-:W-:Y:S01]  /*13f0*/  @P0 R2UR UR5, R158 ;  /* 0x000000009e0502ca */ /* 0x004fe200000e0000 */
        /* <DEDUP_REMOVED lines=30> */
[----:B------:R-:W-:Y:S01]  /*15e0*/  FSEL R60, R49, RZ, !P3 ;  /* 0x000000ff313c7208 */ /* 0x000fe20005800000 */
[----:B------:R-:W-:Y:S06]  /*15f0*/  BRA.U UP1, `(.L_x_6985) ;  /* 0x00000019012c7547 */ /* 0x000fec000b800000 */
[----:B------:R-:W0:Y:S02]  /*1600*/  LDC.64 R70, c[0x0][0x390] ;  /* 0x0000e400ff467b82 */ /* 0x000e240000000a00 */
[----:B0-----:R-:W-:-:S06]  /*1610*/  IMAD.WIDE.U32 R48, R139, 0x10, R70 ;  /* 0x000000108b307825 */ /* 0x001fcc00078e0046 */
[----:B------:R-:W5:Y:S01]  /*1620*/  LDG.E.128 R48, desc[UR18][R48.64] ;  /* 0x0000001230307981 */ /* 0x000f62000c1e1d00 */
[----:B------:R-:W-:Y:S01]  /*1630*/  ISETP.NE.U32.AND P0, PT, RZ, UR24, PT ;  /* 0x00000018ff007c0c */ /* 0x000fe2000bf05070 */
[----:B------:R-:W-:Y:S03]  /*1640*/  BSSY.RECONVERGENT B0, `(.L_x_6986) ;  /* 0x000005c000007945 */ /* 0x000fe60003800200 */
        /* <DEDUP_REMOVED lines=10> */
[C---:B-----5:R-:W-:Y:S01]  /*16f0*/  LOP3.LUT P1, RZ, R157.reuse, 0xff, RZ, 0xc0, !PT ;  /* 0x000000ff9dff7812 */ /* 0x060fe2000782c0ff */
[----:B------:R-:W-:Y:S01]  /*1700*/  FMUL.FTZ R156, R156, UR10 ;  /* 0x0000000a9c9c7c20 */ /* 0x000fe20008410000 */
[----:B------:R-:W-:Y:S01]  /*1710*/  LOP3.LUT P3, RZ, R157, 0xff00, RZ, 0xc0, !PT ;  /* 0x0000ff009dff7812 */ /* 0x000fe2000786c0ff */
[----:B------:R-:W-:Y:S01]  /*1720*/  FMUL.FTZ R155, R155, UR10 ;  /* 0x0000000a9b9b7c20 */ /* 0x000fe20008410000 */
[C---:B------:R-:W-:Y:S01]  /*1730*/  LOP3.LUT P4, RZ, R157.reuse, 0xff0000, RZ, 0xc0, !PT ;  /* 0x00ff00009dff7812 */ /* 0x040fe2000788c0ff */
[----:B------:R-:W-:Y:S01]  /*1740*/  FMUL.FTZ R152, R152, UR10 ;  /* 0x0000000a98987c20 */ /* 0x000fe20008410000 */
[----:B------:R-:W-:Y:S01]  /*1750*/  FMUL.FTZ R154, R154, UR10 ;  /* 0x0000000a9a9a7c20 */ /* 0x000fe20008410000 */
[----:B------:R-:W-:Y:S01]  /*1760*/  ISETP.GE.U32.AND P5, PT, R157, 0x1000000, PT ;  /* 0x010000009d00780c */ /* 0x000fe20003fa6070 */
[----:B------:R-:W-:Y:S01]  /*1770*/  FMUL.FTZ R156, R156, UR5 ;  /* 0x000000059c9c7c20 */ /* 0x000fe20008410000 */
[----:B------:R-:W-:Y:S01]  /*1780*/  FMUL.FTZ R155, R155, UR5 ;  /* 0x000000059b9b7c20 */ /* 0x000fe20008410000 */
[----:B------:R-:W-:Y:S01]  /*1790*/  FMUL.FTZ R152, R152, UR5 ;  /* 0x0000000598987c20 */ /* 0x000fe20008410000 */
[----:B------:R-:W-:Y:S01]  /*17a0*/  FMUL.FTZ R154, R154, UR5 ;  /* 0x000000059a9a7c20 */ /* 0x000fe20008410000 */
[----:B------:R-:W-:Y:S01]  /*17b0*/  UMOV UR4, UR8 ;  /* 0x0000000800047c82 */ /* 0x000fe20008000000 */
[----:B------:R-:W-:-:S02]  /*17c0*/  @P1 HADD2.F32 R55, -RZ, R82.H0_H0 ;  /* 0x20000052ff371230 */ /* 0x000fc40000004100 */
[----:B------:R-:W-:Y:S01]  /*17d0*/  FMUL.FTZ R156, R156, UR4 ;  /* 0x000000049c9c7c20 */ /* 0x000fe20008410000 */
[----:B------:R-:W-:Y:S01]  /*17e0*/  FMUL.FTZ R68, R155, UR4 ;  /* 0x000000049b447c20 */ /* 0x000fe20008410000 */
[----:B------:R-:W-:Y:S01]  /*17f0*/  FMUL.FTZ R63, R152, UR4 ;  /* 0x00000004983f7c20 */ /* 0x000fe20008410000 */
[----:B------:R-:W-:Y:S01]  /*1800*/  FMUL.FTZ R154, R154, UR4 ;  /* 0x000000049a9a7c20 */ /* 0x000fe20008410000 */
[----:B------:R-:W-:Y:S02]  /*1810*/  @P3 HADD2.F32 R61, -RZ, R163.H0_H0 ;  /* 0x200000a3ff3d3230 */ /* 0x000fe40000004100 */
[----:B------:R-:W-:Y:S01]  /*1820*/  FMUL.FTZ R48, R48, R156 ;  /* 0x0000009c30307220 */ /* 0x000fe20000410000 */
[----:B------:R-:W-:Y:S02]  /*1830*/  @P4 HADD2.F32 R62, -RZ, R83.H0_H0 ;  /* 0x20000053ff3e4230 */ /* 0x000fe40000004100 */
[----:B------:R-:W-:Y:S01]  /*1840*/  FMUL.FTZ R49, R49, R68 ;  /* 0x0000004431317220 */ /* 0x000fe20000410000 */
[----:B------:R-:W-:Y:S01]  /*1850*/  FMUL.FTZ R50, R50, R63 ;  /* 0x0000003f32327220 */ /* 0x000fe20000410000 */
[----:B------:R-:W-:Y:S01]  /*1860*/  FMUL.FTZ R51, R51, R154 ;  /* 0x0000009a33337220 */ /* 0x000fe20000410000 */
[----:B------:R-:W-:Y:S01]  /*1870*/  CS2R R52, SRZ ;  /* 0x0000000000347805 */ /* 0x000fe2000001ff00 */
[----:B------:R-:W-:-:S02]  /*1880*/  HFMA2 R54, -RZ, RZ, 0, 0 ;  /* 0x00000000ff367431 */ /* 0x000fc400000001ff */
[----:B------:R-:W-:Y:S01]  /*1890*/  @P1 FMUL.FTZ R52, R156, R55 ;  /* 0x000000379c341220 */ /* 0x000fe20000410000 */
[----:B------:R-:W-:Y:S01]  /*18a0*/  @P3 FMUL.FTZ R53, R68, R61 ;  /* 0x0000003d44353220 */ /* 0x000fe20000410000 */
[----:B------:R-:W-:Y:S01]  /*18b0*/  @P4 FMUL.FTZ R54, R63, R62 ;  /* 0x0000003e3f364220 */ /* 0x000fe20000410000 */
[----:B------:R-:W-:Y:S02]  /*18c0*/  MOV R55, RZ ;  /* 0x000000ff00377202 */ /* 0x000fe40000000f00 */
[----:B------:R-:W-:Y:S02]  /*18d0*/  FSEL R68, R48, RZ, P1 ;  /* 0x000000ff30447208 */ /* 0x000fe40000800000 */
[----:B------:R-:W-:Y:S02]  /*18e0*/  FSEL R63, R49, RZ, P3 ;  /* 0x000000ff313f7208 */ /* 0x000fe40001800000 */
[----:B------:R-:W-:Y:S02]  /*18f0*/  FSEL R62, R50, RZ, P4 ;  /* 0x000000ff323e7208 */ /* 0x000fe40002000000 */
[----:B------:R-:W-:Y:S01]  /*1900*/  FSEL R61, R51, RZ, P5 ;  /* 0x000000ff333d7208 */ /* 0x000fe20002800000 */
[----:B------:R-:W-:Y:S06]  /*1910*/  @!P5 BRA `(.L_x_6988) ;  /* 0x0000000000b8d947 */ /* 0x000fec0003800000 */
[----:B------:R-:W-:-:S05]  /*1920*/  HADD2.F32 R55, -RZ, R163.H1_H1 ;  /* 0x300000a3ff377230 */ /* 0x000fca0000004100 */
[----:B------:R-:W-:Y:S01]  /*1930*/  FMUL.FTZ R55, R154, R55 ;  /* 0x000000379a377220 */ /* 0x000fe20000410000 */
[----:B------:R-:W-:Y:S06]  /*1940*/  BRA `(.L_x_6988) ;  /* 0x0000000000ac7947 */ /* 0x000fec0003800000 */
.L_x_6987:
        /* <DEDUP_REMOVED lines=14> */
[----:B------:R-:W-:Y:S01]  /*1a30*/  ISETP.GE.U32.AND P5, PT, R157, 0x1000000, PT ;  /* 0x010000009d00780c */ /* 0x000fe20003fa6070 */
[----:B------:R-:W-:Y:S01]  /*1a40*/  FMUL.FTZ R47, R154, UR10 ;  /* 0x0000000a9a2f7c20 */ /* 0x000fe20008410000 */
        /* <DEDUP_REMOVED lines=14> */
[----:B------:R-:W-:-:S02]  /*1b30*/  @P5 HADD2.F32 R75, -RZ, R163.H1_H1 ;  /* 0x300000a3ff4b5230 */ /* 0x000fc40000004100 */
[----:B------:R-:W-:Y:S01]  /*1b40*/  FMUL.FTZ R50, R50, R63 ;  /* 0x0000003f32327220 */ /* 0x000fe20000410000 */
[----:B------:R-:W-:Y:S01]  /*1b50*/  FMUL.FTZ R51, R51, R74 ;  /* 0x0000004a33337220 */ /* 0x000fe20000410000 */
[----:B------:R-:W-:Y:S02]  /*1b60*/  CS2R R52, SRZ ;  /* 0x0000000000347805 */ /* 0x000fe4000001ff00 */
[----:B------:R-:W-:Y:S01]  /*1b70*/  CS2R R54, SRZ ;  /* 0x0000000000367805 */ /* 0x000fe2000001ff00 */
[----:B------:R-:W-:Y:S01]  /*1b80*/  @P1 FMUL.FTZ R52, R61, R68 ;  /* 0x000000443d341220 */ /* 0x000fe20000410000 */
[----:B------:R-:W-:Y:S01]  /*1b90*/  @P3 FMUL.FTZ R53, R62, R69 ;  /* 0x000000453e353220 */ /* 0x000fe20000410000 */
[----:B------:R-:W-:Y:S01]  /*1ba0*/  @P4 FMUL.FTZ R54, R63, R72 ;  /* 0x000000483f364220 */ /* 0x000fe20000410000 */
[----:B------:R-:W-:Y:S01]  /*1bb0*/  @P5 FMUL.FTZ R55, R74, R75 ;  /* 0x0000004b4a375220 */ /* 0x000fe20000410000 */
[----:B------:R-:W-:Y:S02]  /*1bc0*/  FSEL R68, R48, RZ, P1 ;  /* 0x000000ff30447208 */ /* 0x000fe40000800000 */
[----:B------:R-:W-:-:S02]  /*1bd0*/  FSEL R63, R49, RZ, P3 ;  /* 0x000000ff313f7208 */ /* 0x000fc40001800000 */
[----:B------:R-:W-:Y:S02]  /*1be0*/  FSEL R62, R50, RZ, P4 ;  /* 0x000000ff323e7208 */ /* 0x000fe40002000000 */
[----:B------:R-:W-:-:S07]  /*1bf0*/  FSEL R61, R51, RZ, P5 ;  /* 0x000000ff333d7208 */ /* 0x000fce0002800000 */
.L_x_6988:
[----:B------:R-:W-:Y:S05]  /*1c00*/  BSYNC.RECONVERGENT B0 ;  /* 0x0000000000007941 */ /* 0x000fea0003800200 */
.L_x_6986:
[----:B------:R-:W0:Y:S01]  /*1c10*/  @P0 LDC.64 R48, c[0x0][0x478] ;  /* 0x00011e00ff300b82 */ /* 0x000e220000000a00 */
[----:B------:R-:W-:-:S07]  /*1c20*/  IMAD.WIDE.U32 R50, R129, 0x10, R70 ;  /* 0x0000001081327825 */ /* 0x000fce00078e0046 */
[----:B------:R-:W1:Y:S01]  /*1c30*/  LDC.64 R76, c[0x0][0x468] ;  /* 0x00011a00ff4c7b82 */ /* 0x000e620000000a00 */
[----:B0-----:R-:W-:-:S05]  /*1c40*/  @P0 IMAD.WIDE.U32 R48, R139, 0x10, R48 ;  /* 0x000000108b300825 */ /* 0x001fca00078e0030 */
[----:B------:R0:W-:Y:S01]  /*1c50*/  @P0 STG.E.128 desc[UR18][R48.64], R44 ;  /* 0x0000002c30000986 */ /* 0x0001e2000c101d12 */
[----:B-1----:R-:W-:-:S05]  /*1c60*/  IMAD.WIDE.U32 R72, R139, 0x10, R76 ;  /* 0x000000108b487825 */ /* 0x002fca00078e004c */
[----:B------:R1:W-:Y:S04]  /*1c70*/  STG.E.128 desc[UR18][R72.64], R52 ;  /* 0x0000003448007986 */ /* 0x0003e8000c101d12 */
[----:B0-----:R-:W5:Y:S01]  /*1c80*/  LDG.E.128 R48, desc[UR18][R50.64] ;  /* 0x0000001232307981 */ /* 0x001f62000c1e1d00 */
[----:B------:R-:W-:Y:S04]  /*1c90*/  BSSY.RECONVERGENT B0, `(.L_x_6989) ;  /* 0x0000059000007945 */ /* 0x000fe80003800200 */
        /* <DEDUP_REMOVED lines=9> */
[C---:B------:R-:W-:Y:S01]  /*1d30*/  LOP3.LUT P1, RZ, R148.reuse, 0xff, RZ, 0xc0, !PT ;  /* 0x000000ff94ff7812 */ /* 0x040fe2000782c0ff */
[----:B------:R-:W-:Y:S01]  /*1d40*/  FMUL.FTZ R44, R147, UR10 ;  /* 0x0000000a932c7c20 */ /* 0x000fe20008410000 */
[C---:B------:R-:W-:Y:S01]  /*1d50*/  LOP3.LUT P3, RZ, R148.reuse, 0xff00, RZ, 0xc0, !PT ;  /* 0x0000ff0094ff7812 */ /* 0x040fe2000786c0ff */
[----:B------:R-:W-:Y:S01]  /*1d60*/  FMUL.FTZ R45, R145, UR10 ;  /* 0x0000000a912d7c20 */ /* 0x000fe20008410000 */
[C---:B------:R-:W-:Y:S01]  /*1d70*/  LOP3.LUT P4, RZ, R148.reuse, 0xff0000, RZ, 0xc0, !PT ;  /* 0x00ff000094ff7812 */ /* 0x040fe2000788c0ff */
[----:B------:R-:W-:Y:S01]  /*1d80*/  FMUL.FTZ R46, R143, UR10 ;  /* 0x0000000a8f2e7c20 */ /* 0x000fe20008410000 */
[----:B------:R-:W-:Y:S01]  /*1d90*/  FMUL.FTZ R47, R141, UR10 ;  /* 0x0000000a8d2f7c20 */ /* 0x000fe20008410000 */
[----:B------:R-:W-:Y:S01]  /*1da0*/  ISETP.GE.U32.AND P5, PT, R148, 0x1000000, PT ;  /* 0x010000009400780c */ /* 0x000fe20003fa6070 */
[----:B-1----:R-:W-:Y:S01]  /*1db0*/  FMUL.FTZ R55, R44, UR5 ;  /* 0x000000052c377c20 */ /* 0x002fe20008410000 */
[----:B------:R-:W-:Y:S01]  /*1dc0*/  FMUL.FTZ R72, R45, UR5 ;  /* 0x000000052d487c20 */ /* 0x000fe20008410000 */
[----:B------:R-:W-:Y:S01]  /*1dd0*/  FMUL.FTZ R74, R46, UR5 ;  /* 0x000000052e4a7c20 */ /* 0x000fe20008410000 */
[----:B------:R-:W-:Y:S01]  /*1de0*/  FMUL.FTZ R78, R47, UR5 ;  /* 0x000000052f4e7c20 */ /* 0x000fe20008410000 */
[----:B------:R-:W-:Y:S01]  /*1df0*/  FMUL.FTZ R55, R55, UR4 ;  /* 0x0000000437377c20 */ /* 0x000fe20008410000 */
[----:B------:R-:W-:Y:S01]  /*1e00*/  FMUL.FTZ R72, R72, UR4 ;  /* 0x0000000448487c20 */ /* 0x000fe20008410000 */
[----:B------:R-:W-:Y:S01]  /*1e10*/  FMUL.FTZ R74, R74, UR4 ;  /* 0x000000044a4a7c20 */ /* 0x000fe20008410000 */
[----:B------:R-:W-:Y:S01]  /*1e20*/  FMUL.FTZ R78, R78, UR4 ;  /* 0x000000044e4e7c20 */ /* 0x000fe20008410000 */
[----:B------:R-:W-:-:S02]  /*1e30*/  @P1 HADD2.F32 R69, -RZ, R84.H0_H0 ;  /* 0x20000054ff451230 */ /* 0x000fc40000004100 */
[----:B-----5:R-:W-:Y:S01]  /*1e40*/  FMUL.FTZ R48, R48, R55 ;  /* 0x0000003730307220 */ /* 0x020fe20000410000 */
[----:B------:R-:W-:Y:S02]  /*1e50*/  @P3 HADD2.F32 R73, -RZ, R162.H0_H0 ;  /* 0x200000a2ff493230 */ /* 0x000fe40000004100 */
[----:B------:R-:W-:Y:S01]  /*1e60*/  FMUL.FTZ R49, R49, R72 ;  /* 0x0000004831317220 */ /* 0x000fe20000410000 */
[----:B------:R-:W-:Y:S02]  /*1e70*/  @P4 HADD2.F32 R75, -RZ, R85.H0_H0 ;  /* 0x20000055ff4b4230 */ /* 0x000fe40000004100 */
[----:B------:R-:W-:Y:S01]  /*1e80*/  FMUL.FTZ R50, R50, R74 ;  /* 0x0000004a32327220 */ /* 0x000fe20000410000 */
[----:B------:R-:W-:Y:S01]  /*1e90*/  FMUL.FTZ R51, R51, R78 ;  /* 0x0000004e33337220 */ /* 0x000fe20000410000 */
[----:B------:R-:W-:Y:S01]  /*1ea0*/  CS2R R52, SRZ ;  /* 0x0000000000347805 */ /* 0x000fe2000001ff00 */
[----:B------:R-:W-:Y:S02]  /*1eb0*/  HFMA2 R54, -RZ, RZ, 0, 0 ;  /* 0x00000000ff367431 */ /* 0x000fe400000001ff */
[----:B------:R-:W-:Y:S01]  /*1ec0*/  @P1 FMUL.FTZ R52, R55, R69 ;  /* 0x0000004537341220 */ /* 0x000fe20000410000 */
[----:B------:R-:W-:Y:S01]  /*1ed0*/  @P3 FMUL.FTZ R53, R72, R73 ;  /* 0x0000004948353220 */ /* 0x000fe20000410000 */
[----:B------:R-:W-:Y:S01]  /*1ee0*/  @P4 FMUL.FTZ R54, R74, R75 ;  /* 0x0000004b4a364220 */ /* 0x000fe20000410000 */
[----:B------:R-:W-:-:S02]  /*1ef0*/  MOV R55, RZ ;  /* 0x000000ff00377202 */ /* 0x000fc40000000f00 */
        /* <DEDUP_REMOVED lines=8> */
.L_x_6990:
        /* <DEDUP_REMOVED lines=11> */
[----:B-1----:R-:W-:Y:S01]  /*2030*/  FMUL.FTZ R72, R145, UR10 ;  /* 0x0000000a91487c20 */ /* 0x002fe20008410000 */
        /* <DEDUP_REMOVED lines=14> */
[--C-:B------:R-:W-:Y:S02]  /*2120*/  @P3 HADD2.F32 R75, -RZ, R162.reuse.H0_H0 ;  /* 0x200000a2ff4b3230 */ /* 0x100fe40000004100 */
[----:B------:R-:W-:Y:S01]  /*2130*/  FMUL.FTZ R49, R49, R72 ;  /* 0x0000004831317220 */ /* 0x000fe20000410000 */
[----:B------:R-:W-:Y:S02]  /*2140*/  @P4 HADD2.F32 R78, -RZ, R85.H0_H0 ;  /* 0x20000055ff4e4230 */ /* 0x000fe40000004100 */
[----:B------:R-:W-:Y:S01]  /*2150*/  FMUL.FTZ R50, R50, R73 ;  /* 0x0000004932327220 */ /* 0x000fe20000410000 */
[----:B------:R-:W-:Y:S02]  /*2160*/  @P5 HADD2.F32 R79, -RZ, R162.H1_H1 ;  /* 0x300000a2ff4f5230 */ /* 0x000fe40000004100 */
[----:B------:R-:W-:Y:S01]  /*2170*/  FMUL.FTZ R51, R51, R140 ;  /* 0x0000008c33337220 */ /* 0x000fe20000410000 */
[----:B------:R-:W-:-:S02]  /*2180*/  CS2R R52, SRZ ;  /* 0x0000000000347805 */ /* 0x000fc4000001ff00 */
[----:B------:R-:W-:Y:S01]  /*2190*/  CS2R R54, SRZ ;  /* 0x0000000000367805 */ /* 0x000fe2000001ff00 */
[----:B------:R-:W-:Y:S01]  /*21a0*/  @P1 FMUL.FTZ R52, R74, R69 ;  /* 0x000000454a341220 */ /* 0x000fe20000410000 */
[----:B------:R-:W-:Y:S01]  /*21b0*/  @P3 FMUL.FTZ R53, R75, R72 ;  /* 0x000000484b353220 */ /* 0x000fe20000410000 */
[----:B------:R-:W-:Y:S01]  /*21c0*/  @P4 FMUL.FTZ R54, R78, R73 ;  /* 0x000000494e364220 */ /* 0x000fe20000410000 */
[----:B------:R-:W-:Y:S01]  /*21d0*/  @P5 FMUL.FTZ R55, R79, R140 ;  /* 0x0000008c4f375220 */ /* 0x000fe20000410000 */
[----:B------:R-:W-:Y:S02]  /*21e0*/  FSEL R69, R48, RZ, P1 ;  /* 0x000000ff30457208 */ /* 0x000fe40000800000 */
[----:B------:R-:W-:Y:S02]  /*21f0*/  FSEL R72, R49, RZ, P3 ;  /* 0x000000ff31487208 */ /* 0x000fe40001800000 */
[----:B------:R-:W-:Y:S02]  /*2200*/  FSEL R73, R50, RZ, P4 ;  /* 0x000000ff32497208 */ /* 0x000fe40002000000 */
[----:B------:R-:W-:-:S07]  /*2210*/  FSEL R74, R51, RZ, P5 ;  /* 0x000000ff334a7208 */ /* 0x000fce0002800000 */
.L_x_6991:
[----:B------:R-:W-:Y:S05]  /*2220*/  BSYNC.RECONVERGENT B0 ;  /* 0x0000000000007941 */ /* 0x000fea0003800200 */
.L_x_6989:
[----:B------:R-:W0:Y:S01]  /*2230*/  @P0 LDC.64 R48, c[0x0][0x478] ;  /* 0x00011e00ff300b82 */ /* 0x000e220000000a00 */
[----:B------:R-:W-:-:S04]  /*2240*/  IMAD.WIDE.U32 R78, R129, 0x10, R76 ;  /* 0x00000010814e7825 */ /* 0x000fc800078e004c */
[----:B------:R-:W-:-:S04]  /*2250*/  IMAD.WIDE.U32 R50, R127, 0x10, R70 ;  /* 0x000000107f327825 */ /* 0x000fc800078e0046 */
[----:B0-----:R-:W-:-:S05]  /*2260*/  @P0 IMAD.WIDE.U32 R48, R129, 0x10, R48 ;  /* 0x0000001081300825 */ /* 0x001fca00078e0030 */
[----:B------:R0:W-:Y:S04]  /*2270*/  @P0 STG.E.128 desc[UR18][R48.64], R44 ;  /* 0x0000002c30000986 */ /* 0x0001e8000c101d12 */
[----:B------:R1:W-:Y:S04]  /*2280*/  STG.E.128 desc[UR18][R78.64], R52 ;  /* 0x000000344e007986 */ /* 0x0003e8000c101d12 */
[----:B0-----:R-:W5:Y:S01]  /*2290*/  LDG.E.128 R48, desc[UR18][R50.64] ;  /* 0x0000001232307981 */ /* 0x001f62000c1e1d00 */
[----:B------:R-:W-:Y:S04]  /*22a0*/  BSSY.RECONVERGENT B0, `(.L_x_6992) ;  /* 0x0000059000007945 */ /* 0x000fe80003800200 */
[----:B-1----:R-:W-:Y:S05]  /*22b0*/  @!P0 BRA `(.L_x_6993) ;  /* 0x0000000000b48947 */ /* 0x002fea0003800000 */
        /* <DEDUP_REMOVED lines=45> */
.L_x_6993:
        /* <DEDUP_REMOVED lines=42> */
.L_x_6994:
[----:B------:R-:W-:Y:S05]  /*2830*/  BSYNC.RECONVERGENT B0 ;  /* 0x0000000000007941 */ /* 0x000fea0003800200 */
.L_x_6992:
[----:B------:R-:W0:Y:S01]  /*2840*/  @P0 LDC.64 R48, c[0x0][0x478] ;  /* 0x00011e00ff300b82 */ /* 0x000e220000000a00 */
[----:B------:R-:W-:-:S04]  /*2850*/  IMAD.WIDE.U32 R50, R127, 0x10, R76 ;  /* 0x000000107f327825 */ /* 0x000fc800078e004c */
[----:B------:R-:W-:-:S04]  /*2860*/  IMAD.WIDE.U32 R70, R109, 0x10, R70 ;  /* 0x000000106d467825 */ /* 0x000fc800078e0046 */
[----:B0-----:R-:W-:-:S05]  /*2870*/  @P0 IMAD.WIDE.U32 R48, R127, 0x10, R48 ;  /* 0x000000107f300825 */ /* 0x001fca00078e0030 */
[----:B------:R-:W-:Y:S04]  /*2880*/  @P0 STG.E.128 desc[UR18][R48.64], R44 ;  /* 0x0000002c30000986 */ /* 0x000fe8000c101d12 */
[----:B------:R0:W-:Y:S04]  /*2890*/  STG.E.128 desc[UR18][R50.64], R52 ;  /* 0x0000003432007986 */ /* 0x0001e8000c101d12 */
[----:B0-----:R0:W5:Y:S01]  /*28a0*/  LDG.E.128 R48, desc[UR18][R70.64] ;  /* 0x0000001246307981 */ /* 0x001162000c1e1d00 */
        /* <DEDUP_REMOVED lines=47> */
.L_x_6996:
        /* <DEDUP_REMOVED lines=28> */
[--C-:B0-----:R-:W-:Y:S02]  /*2d60*/  @P3 HADD2.F32 R71, -RZ, R160.reuse.H0_H0 ;  /* 0x200000a0ff473230 */ /* 0x101fe40000004100 */
        /* <DEDUP_REMOVED lines=13> */
.L_x_6997:
[----:B------:R-:W-:Y:S05]  /*2e40*/  BSYNC.RECONVERGENT B0 ;  /* 0x0000000000007941 */ /* 0x000fea0003800200 */
.L_x_6995:
[----:B------:R-:W1:Y:S01]  /*2e50*/  @P0 LDC.64 R48, c[0x0][0x478] ;  /* 0x00011e00ff300b82 */ /* 0x000e620000000a00 */
[----:B------:R-:W-:-:S04]  /*2e60*/  IMAD.WIDE.U32 R76, R109, 0x10, R76 ;  /* 0x000000106d4c7825 */ /* 0x000fc800078e004c */
[----:B-1----:R-:W-:-:S05]  /*2e70*/  @P0 IMAD.WIDE.U32 R48, R109, 0x10, R48 ;  /* 0x000000106d300825 */ /* 0x002fca00078e0030 */
[----:B------:R1:W-:Y:S04]  /*2e80*/  @P0 STG.E.128 desc[UR18][R48.64], R44 ;  /* 0x0000002c30000986 */ /* 0x0003e8000c101d12 */
[----:B------:R1:W-:Y:S01]  /*2e90*/  STG.E.128 desc[UR18][R76.64], R52 ;  /* 0x000000344c007986 */ /* 0x0003e2000c101d12 */
[----:B------:R-:W-:Y:S05]  /*2ea0*/  BRA `(.L_x_6998) ;  /* 0x0000001800307947 */ /* 0x000fea0003800000 */
.L_x_6985:
[----:B------:R-:W0:Y:S02]  /*2eb0*/  LDC.64 R70, c[0x0][0x390] ;  /* 0x0000e400ff467b82 */ /* 0x000e240000000a00 */
[----:B0-----:R-:W-:-:S06]  /*2ec0*/  IMAD.WIDE.U32 R48, R139, 0x10, R70 ;  /* 0x000000108b307825 */ /* 0x001fcc00078e0046 */
[----:B------:R-:W5:Y:S01]  /*2ed0*/  LDG.E.128 R48, desc[UR18][R48.64] ;  /* 0x0000001230307981 */ /* 0x000f62000c1e1d00 */
[----:B------:R-:W-:Y:S01]  /*2ee0*/  UISETP.NE.U32.AND UP1, UPT, UR24, URZ, UPT ;  /* 0x000000ff1800728c */ /* 0x000fe2000bf25070 */
[----:B------:R-:W-:Y:S03]  /*2ef0*/  BSSY.RECONVERGENT B0, `(.L_x_6999) ;  /* 0x000005c000007945 */ /* 0x000fe60003800200 */
        /* <DEDUP_REMOVED lines=11> */
[----:B------:R-:W-:Y:S01]  /*2fb0*/  FFMA.FTZ R61, R150, UR10, R29 ;  /* 0x0000000a963d7c23 */ /* 0x000fe2000801001d */
[----:B------:R-:W-:Y:S01]  /*2fc0*/  LOP3.LUT P1, RZ, R157, 0xff00, RZ, 0xc0, !PT ;  /* 0x0000ff009dff7812 */ /* 0x000fe2000782c0ff */
[----:B------:R-:W-:Y:S01]  /*2fd0*/  FFMA.FTZ R55, R55, UR10, R28 ;  /* 0x0000000a37377c23 */ /* 0x000fe2000801001c */
[----:B------:R-:W-:Y:S01]  /*2fe0*/  LOP3.LUT P3, RZ, R157, 0xff0000, RZ, 0xc0, !PT ;  /* 0x00ff00009dff7812 */ /* 0x000fe2000786c0ff */
[----:B------:R-:W-:Y:S01]  /*2ff0*/  FFMA.FTZ R62, R151, UR10, R30 ;  /* 0x0000000a973e7c23 */ /* 0x000fe2000801001e */
[----:B------:R-:W-:Y:S01]  /*3000*/  FFMA.FTZ R63, R154, UR10, R31 ;  /* 0x0000000a9a3f7c23 */ /* 0x000fe2000801001f */
        /* <DEDUP_REMOVED lines=31> */
.L_x_7000:
        /* <DEDUP_REMOVED lines=8> */
[----:B-----5:R-:W-:Y:S01]  /*3280*/  LOP3.LUT P0, RZ, R157, 0xff, RZ, 0xc0, !PT ;  /* 0x000000ff9dff7812 */ /* 0x020fe2000780c0ff */
[----:B------:R-:W-:Y:S01]  /*3290*/  FFMA.FTZ R44, R149, UR10, R28 ;  /* 0x0000000a952c7c23 */ /* 0x000fe2000801001c */
[C---:B------:R-:W-:Y:S01]  /*32a0*/  LOP3.LUT P1, RZ, R157.reuse, 0xff00, RZ, 0xc0, !PT ;  /* 0x0000ff009dff7812 */ /* 0x040fe2000782c0ff */
[----:B------:R-:W-:Y:S01]  /*32b0*/  FFMA.FTZ R45, R150, UR10, R29 ;  /* 0x0000000a962d7c23 */ /* 0x000fe2000801001d */
[----:B------:R-:W-:Y:S01]  /*32c0*/  LOP3.LUT P3, RZ, R157, 0xff0000, RZ, 0xc0, !PT ;  /* 0x00ff00009dff7812 */ /* 0x000fe2000786c0ff */
[----:B------:R-:W-:Y:S01]  /*32d0*/  FFMA.FTZ R46, R151, UR10, R30 ;  /* 0x0000000a972e7c23 */ /* 0x000fe2000801001e */
[----:B------:R-:W-:Y:S01]  /*32e0*/  ISETP.GE.U32.AND P4, PT, R157, 0x1000000, PT ;  /* 0x010000009d00780c */ /* 0x000fe20003f86070 */
[----:B------:R-:W-:Y:S01]  /*32f0*/  FFMA.FTZ R47, R154, UR10, R31 ;  /* 0x0000000a9a2f7c23 */ /* 0x000fe2000801001f */
        /* <DEDUP_REMOVED lines=27> */
.L_x_7001:
[----:B------:R-:W-:Y:S05]  /*34b0*/  BSYNC.RECONVERGENT B0 ;  /* 0x0000000000007941 */ /* 0x000fea0003800200 */
.L_x_6999:
        /* <DEDUP_REMOVED lines=20> */
[----:B------:R-:W-:Y:S01]  /*3600*/  LOP3.LUT P1, RZ, R148, 0xff, RZ, 0xc0, !PT ;  /* 0x000000ff94ff7812 */ /* 0x000fe2000782c0ff */
[----:B------:R-:W-:Y:S01]  /*3610*/  FFMA.FTZ R45, R144, UR10, R33 ;  /* 0x0000000a902d7c23 */ /* 0x000fe20008010021 */
[C---:B------:R-:W-:Y:S01]  /*3620*/  LOP3.LUT P3, RZ, R148.reuse, 0xff00, RZ, 0xc0, !PT ;  /* 0x0000ff0094ff7812 */ /* 0x040fe2000786c0ff */
        /* <DEDUP_REMOVED lines=34> */
.L_x_7003:
        /* <DEDUP_REMOVED lines=9> */
[----:B------:R-:W-:Y:S01]  /*38e0*/  FFMA.FTZ R69, R147, UR10, R32 ;  /* 0x0000000a93457c23 */ /* 0x000fe20008010020 */
[----:B------:R-:W-:Y:S01]  /*38f0*/  LOP3.LUT P3, RZ, R148, 0xff00, RZ, 0xc0, !PT ;  /* 0x0000ff0094ff7812 */ /* 0x000fe2000786c0ff */
[----:B------:R-:W-:Y:S01]  /*3900*/  FFMA.FTZ R72, R144, UR10, R33 ;  /* 0x0000000a90487c23 */ /* 0x000fe20008010021 */
[C---:B------:R-:W-:Y:S01]  /*3910*/  LOP3.LUT P4, RZ, R148.reuse, 0xff0000, RZ, 0xc0, !PT ;  /* 0x00ff000094ff7812 */ /* 0x040fe2000788c0ff */
[----:B------:R-:W-:Y:S01]  /*3920*/  FFMA.FTZ R73, R143, UR10, R34 ;  /* 0x0000000a8f497c23 */ /* 0x000fe20008010022 */
[----:B------:R-:W-:Y:S01]  /*3930*/  ISETP.GE.U32.AND P5, PT, R148, 0x1000000, PT ;  /* 0x010000009400780c */ /* 0x000fe20003fa6070 */
        /* <DEDUP_REMOVED lines=27> */
.L_x_7004:
[----:B------:R-:W-:Y:S05]  /*3af0*/  BSYNC.RECONVERGENT B0 ;  /* 0x0000000000007941 */ /* 0x000fea0003800200 */
.L_x_7002:
        /* <DEDUP_REMOVED lines=54> */
.L_x_7006:
        /* <DEDUP_REMOVED lines=42> */
.L_x_7007:
[----:B------:R-:W-:Y:S05]  /*4100*/  BSYNC.RECONVERGENT B0 ;  /* 0x0000000000007941 */ /* 0x000fea0003800200 */
.L_x_7005:
        /* <DEDUP_REMOVED lines=54> */
.L_x_7009:
[--C-:B------:R-:W-:Y:S01]  /*4470*/  FFMA.FTZ R67, R67, UR11, R60.reuse ;  /* 0x0000000b43437c23 */ /* 0x100fe2000801003c */
[--C-:B------:R-:W-:Y:S01]  /*4480*/  FFMA.FTZ R65, R65, UR11, R60.reuse ;  /* 0x0000000b41417c23 */ /* 0x100fe2000801003c */
[--C-:B------:R-:W-:Y:S01]  /*4490*/  FFMA.FTZ R59, R59, UR11, R60.reuse ;  /* 0x0000000b3b3b7c23 */ /* 0x100fe2000801003c */
[----:B------:R-:W-:Y:S01]  /*44a0*/  FFMA.FTZ R57, R57, UR11, R60 ;  /* 0x0000000b39397c23 */ /* 0x000fe2000801003c */
[----:B------:R-:W-:Y:S01]  /*44b0*/  FADD.FTZ R67, R66, -R67 ;  /* 0x8000004342437221 */ /* 0x000fe20000010000 */
[----:B------:R-:W-:Y:S01]  /*44c0*/  FADD.FTZ R64, R64, -R65 ;  /* 0x8000004140407221 */ /* 0x000fe20000010000 */
[----:B------:R-:W-:Y:S01]  /*44d0*/  FADD.FTZ R59, R58, -R59 ;  /* 0x8000003b3a3b7221 */ /* 0x000fe20000010000 */
[----:B0-----:R-:W-:Y:S01]  /*44e0*/  FADD.FTZ R70, R56, -R57 ;  /* 0x8000003938467221 */ /* 0x001fe20000010000 */
        /* <DEDUP_REMOVED lines=20> */
[--C-:B------:R-:W-:Y:S02]  /*4630*/  @P3 HADD2.F32 R71, -RZ, R160.reuse.H0_H0 ;  /* 0x200000a0ff473230 */ /* 0x100fe40000004100 */
        /* <DEDUP_REMOVED lines=13> */
.L_x_7010:
[----:B------:R-:W-:Y:S05]  /*4710*/  BSYNC.RECONVERGENT B0 ;  /* 0x0000000000007941 */ /* 0x000fea0003800200 */
.L_x_7008:
[----:B------:R-:W1:Y:S01]  /*4720*/  @P0 LDC.64 R48, c[0x0][0x478] ;  /* 0x00011e00ff300b82 */ /* 0x000e620000000a00 */
[----:B------:R-:W-:-:S04]  /*4730*/  IMAD.WIDE.U32 R76, R109, 0x10, R76 ;  /* 0x000000106d4c7825 */ /* 0x000fc800078e004c */
[----:B-1----:R-:W-:-:S05]  /*4740*/  @P0 IMAD.WIDE.U32 R48, R109, 0x10, R48 ;  /* 0x000000106d300825 */ /* 0x002fca00078e0030 */
[----:B------:R2:W-:Y:S04]  /*4750*/  @P0 STG.E.128 desc[UR18][R48.64], R44 ;  /* 0x0000002c30000986 */ /* 0x0005e8000c101d12 */
[----:B------:R2:W-:Y:S02]  /*4760*/  STG.E.128 desc[UR18][R76.64], R52 ;  /* 0x000000344c007986 */ /* 0x0005e4000c101d12 */
.L_x_6998:
        /* <DEDUP_REMOVED lines=22> */
[----:B------:R-:W-:Y:S02]  /*48d0*/  MOV R50, R15 ;  /* 0x0000000f00327202 */ /* 0x000fe40000000f00 */
[----:B------:R-:W-:Y:S02]  /*48e0*/  MOV R51, R14 ;  /* 0x0000000e00337202 */ /* 0x000fe40000000f00 */
[----:B-12---:R-:W-:Y:S02]  /*48f0*/  MOV R54, R27 ;  /* 0x0000001b00367202 */ /* 0x006fe40000000f00 */
        /* <DEDUP_REMOVED lines=43> */
.L_x_6984:
        /* <DEDUP_REMOVED lines=22> */
.L_x_7012:
        /* <DEDUP_REMOVED lines=15> */
.L_x_8141:


//--------------------- .text._ZN10layer_norm22ln_bwd_finalize_kernelINS_22Kernel_traits_finalizeILj2048E6__halfffffjLb1ELj1024ELj4ENS_18Kernel_traits_baseILj2048ES2_ffffjLj1024EEEEELb1ELb0EEEvNS_9BwdParamsE --------------------------
	.section	.text._ZN10layer_norm22ln_bwd_finalize_kernelINS_22Kernel_traits_finalizeILj2048E6__halfffffjLb1ELj1024ELj4ENS_18Kernel_traits_baseILj2048ES2_ffffjLj1024EEEEELb1ELb0EEEvNS_9BwdParamsE,"ax",@progbits
	.align	128
        .global         _ZN10layer_norm22ln_bwd_finalize_kernelINS_22Kernel_traits_finalizeILj2048E6__halfffffjLb1ELj1024ELj4ENS_18Kernel_traits_baseILj2048ES2_ffffjLj1024EEEEELb1ELb0EEEvNS_9BwdParamsE
        .type           _ZN10layer_norm22ln_bwd_finalize_kernelINS_22Kernel_traits_finalizeILj2048E6__halfffffjLb1ELj1024ELj4ENS_18Kernel_traits_baseILj2048ES2_ffffjLj1024EEEEELb1ELb0EEEvNS_9BwdParamsE,@function
        .size           _ZN10layer_norm22ln_bwd_finalize_kernelINS_22Kernel_traits_finalizeILj2048E6__halfffffjLb1ELj1024ELj4ENS_18Kernel_traits_baseILj2048ES2_ffffjLj1024EEEEELb1ELb0EEEvNS_9BwdParamsE,(.L_x_8142 - _ZN10layer_norm22ln_bwd_finalize_kernelINS_22Kernel_traits_finalizeILj2048E6__halfffffjLb1ELj1024ELj4ENS_18Kernel_traits_baseILj2048ES2_ffffjLj1024EEEEELb1ELb0EEEvNS_9BwdParamsE)
        .other          _ZN10layer_norm22ln_bwd_finalize_kernelINS_22Kernel_traits_finalizeILj2048E6__halfffffjLb1ELj1024ELj4ENS_18Kernel_traits_baseILj2048ES2_ffffjLj1024EEEEELb1ELb0EEEvNS_9BwdParamsE,@"STO_CUDA_ENTRY STV_DEFAULT"
_ZN10layer_norm22ln_bwd_finalize_kernelINS_22Kernel_traits_finalizeILj2048E6__halfffffjLb1ELj1024ELj4ENS_18Kernel_traits_baseILj2048ES2_ffffjLj1024EEEEELb1ELb0EEEvNS_9BwdParamsE:
.text._ZN10layer_norm22ln_bwd_finalize_kernelINS_22Kernel_traits_finalizeILj2048E6__halfffffjLb1ELj1024ELj4ENS_18Kernel_traits_baseILj2048ES2_ffffjLj1024EEEEELb1ELb0EEEvNS_9BwdParamsE:
        /* <DEDUP_REMOVED lines=62> */
.L_x_7017:
        /* <DEDUP_REMOVED lines=87> */
.L_x_7016:
[----:B------:R-:W-:Y:S05]  /*0950*/  BSYNC.RECONVERGENT B1 ;  /* 0x0000000000017941 */ /* 0x000fea0003800200 */
.L_x_7015:
        /* <DEDUP_REMOVED lines=49> */
.L_x_7019:
[----:B------:R-:W-:Y:S05]  /*0c70*/  BSYNC.RECONVERGENT B1 ;  /* 0x0000000000017941 */ /* 0x000fea0003800200 */
.L_x_7018:
        /* <DEDUP_REMOVED lines=29> */
.L_x_7021:
[----:B------:R-:W-:Y:S05]  /*0e50*/  BSYNC.RECONVERGENT B1 ;  /* 0x0000000000017941 */ /* 0x000fea0003800200 */
.L_x_7020:
        /* <DEDUP_REMOVED lines=14> */
.L_x_7014:
[----:B------:R-:W-:Y:S05]  /*0f40*/  BSYNC.RECONVERGENT B0 ;  /* 0x0000000000007941 */ /* 0x000fea0003800200 */
.L_x_7013:
        /* <DEDUP_REMOVED lines=75> */
.L_x_7022:
        /* <DEDUP_REMOVED lines=16> */
.L_x_8142:


//--------------------- .text._ZN10layer_norm13ln_bwd_kernelINS_13Kernel_traitsI6__halfffffjLj2048ELj1ELj1ELj4ELj16ENS_18Kernel_traits_baseILj2048ES2_ffffjLj128EEEEELb1ELb1ELb1ELb0EEEvNS_9BwdParamsE --------------------------
	.section	.text._ZN10layer_norm13ln_bwd_kernelINS_13Kernel_traitsI6__halfffffjLj2048ELj1ELj1ELj4ELj16ENS_18Kernel_traits_baseILj2048ES2_ffffjLj128EEEEELb1ELb1ELb1ELb0EEEvNS_9BwdParamsE,"ax",@progbits
	.align	128
        .global         _ZN10layer_norm13ln_bwd_kernelINS_13Kernel_traitsI6__halfffffjLj2048ELj1ELj1ELj4ELj16ENS_18Kernel_traits_baseILj2048ES2_ffffjLj128EEEEELb1ELb1ELb1ELb0EEEvNS_9BwdParamsE
        .type           _ZN10layer_norm13ln_bwd_kernelINS_13Kernel_traitsI6__halfffffjLj2048ELj1ELj1ELj4ELj16ENS_18Kernel_traits_baseILj2048ES2_ffffjLj128EEEEELb1ELb1ELb1ELb0EEEvNS_9BwdParamsE,@function
        .size           _ZN10layer_norm13ln_bwd_kernelINS_13Kernel_traitsI6__halfffffjLj2048ELj1ELj1ELj4ELj16ENS_18Kernel_traits_baseILj2048ES2_ffffjLj128EEEEELb1ELb1ELb1ELb0EEEvNS_9BwdParamsE,(.L_x_8143 - _ZN10layer_norm13ln_bwd_kernelINS_13Kernel_traitsI6__halfffffjLj2048ELj1ELj1ELj4ELj16ENS_18Kernel_traits_baseILj2048ES2_ffffjLj128EEEEELb1ELb1ELb1ELb0EEEvNS_9BwdParamsE)
        .other          _ZN10layer_norm13ln_bwd_kernelINS_13Kernel_traitsI6__halfffffjLj2048ELj1ELj1ELj4ELj16ENS_18Kernel_traits_baseILj2048ES2_ffffjLj128EEEEELb1ELb1ELb1ELb0EEEvNS_9BwdParamsE,@"STO_CUDA_ENTRY STV_DEFAULT"
_ZN10layer_norm13ln_bwd_kernelINS_13Kernel_traitsI6__halfffffjLj2048ELj1ELj1ELj4ELj16ENS_18Kernel_traits_baseILj2048ES2_ffffjLj128EEEEELb1ELb1ELb1ELb0EEEvNS_9BwdParamsE:
.text._ZN10layer_norm13ln_bwd_kernelINS_13Kernel_traitsI6__halfffffjLj2048ELj1ELj1ELj4ELj16ENS_18Kernel_traits_baseILj2048ES2_ffffjLj128EEEEELb1ELb1ELb1ELb0EEEvNS_9BwdParamsE:
        /* <DEDUP_REMOVED lines=16> */
[----:B------:R-:W1:Y:S06]  /*0100*/  @P1 LDC.64 R8, c[0x0][0x3d0] ;  /* 0x0000f400ff081b82 */ /* 0x000e6c0000000a00 */
[----:B------:R-:W-:Y:S02]  /*0110*/  @P4 LOP3.LUT R7, R127, 0x80, RZ, 0xfc, !PT ;  /* 0x000000807f074812 */ /* 0x000fe400078efcff */
[----:B------:R-:W3:Y:S08]  /*0120*/  @P1 LDC.64 R12, c[0x0][0x3e8] ;  /* 0x0000fa00ff0c1b82 */ /* 0x000ef00000000a00 */
[----:B------:R-:W4:Y:S08]  /*0130*/  @P2 LDC.64 R20, c[0x0][0x3d0] ;  /* 0x0000f400ff142b82 */ /* 0x000f300000000a00 */
[----:B------:R-:W0:Y:S01]  /*0140*/  @P2 LDC.64 R24, c[0x0][0x3e8] ;  /* 0x0000fa00ff182b82 */ /* 0x000e220000000a00 */
[----:B-1----:R-:W-:-:S05]  /*0150*/  @P1 IMAD.WIDE.U32 R8, R7, 0x8, R8 ;  /* 0x0000000807081825 */ /* 0x002fca00078e0008 */
[----:B--2---:R-:W5:Y:S02]  /*0160*/  @P1 LDG.E.64 R10, desc[UR6][R8.64] ;  /* 0x00000006080a1981 */ /* 0x004f64000c1e1b00 */
[----:B------:R-:W1:Y:S01]  /*0170*/  @P3 LDC.64 R32, c[0x0][0x3d0] ;  /* 0x0000f400ff203b82 */ /* 0x000e620000000a00 */
[C---:B---3--:R-:W-:Y:S01]  /*0180*/  @P1 IMAD.WIDE.U32 R12, R7.reuse, 0x8, R12 ;  /* 0x00000008070c1825 */ /* 0x048fe200078e000c */
[----:B------:R-:W-:-:S04]  /*0190*/  @P1 IADD3 R7, PT, PT, R7, 0x80, RZ ;  /* 0x0000008007071810 */ /* 0x000fc80007ffe0ff */
[----:B------:R-:W5:Y:S02]  /*01a0*/  @P1 LDG.E.64 R14, desc[UR6][R12.64] ;  /* 0x000000060c0e1981 */ /* 0x000f64000c1e1b00 */
[----:B------:R-:W2:Y:S01]  /*01b0*/  @P3 LDC.64 R34, c[0x0][0x3e8] ;  /* 0x0000fa00ff223b82 */ /* 0x000ea20000000a00 */
[C---:B----4-:R-:W-:Y:S01]  /*01c0*/  @P2 IMAD.WIDE.U32 R28, R7.reuse, 0x8, R20 ;  /* 0x00000008071c2825 */ /* 0x050fe200078e0014 */
[----:B0-----:R-:W-:Y:S01]  /*01d0*/  UISETP.GE.AND UP0, UPT, UR24, UR4, UPT ;  /* 0x000000041800728c */ /* 0x001fe2000bf06270 */
[----:B------:R-:W-:Y:S02]  /*01e0*/  CS2R R72, SRZ ;  /* 0x0000000000487805 */ /* 0x000fe4000001ff00 */
[----:B------:R-:W-:Y:S02]  /*01f0*/  CS2R R74, SRZ ;  /* 0x00000000004a7805 */ /* 0x000fe4000001ff00 */
[----:B------:R-:W-:Y:S01]  /*0200*/  CS2R R68, SRZ ;  /* 0x0000000000447805 */ /* 0x000fe2000001ff00 */
[----:B------:R0:W5:Y:S01]  /*0210*/  @P2 LDG.E.64 R16, desc[UR6][R28.64] ;  /* 0x000000061c102981 */ /* 0x000162000c1e1b00 */
[----:B------:R-:W3:Y:S01]  /*0220*/  @P4 LDC.64 R2, c[0x0][0x3d0] ;  /* 0x0000f400ff024b82 */ /* 0x000ee20000000a00 */
[C---:B------:R-:W-:Y:S01]  /*0230*/  @P2 IMAD.WIDE.U32 R30, R7.reuse, 0x8, R24 ;  /* 0x00000008071e2825 */ /* 0x040fe200078e0018 */
[----:B------:R-:W-:-:S02]  /*0240*/  @P2 IADD3 R7, PT, PT, R7, 0x80, RZ ;  /* 0x0000008007072810 */ /* 0x000fc40007ffe0ff */
[----:B------:R-:W-:Y:S02]  /*0250*/  CS2R R70, SRZ ;  /* 0x0000000000467805 */ /* 0x000fe4000001ff00 */
[----:B------:R-:W-:Y:S02]  /*0260*/  CS2R R64, SRZ ;  /* 0x0000000000407805 */ /* 0x000fe4000001ff00 */
[----:B------:R-:W-:Y:S01]  /*0270*/  CS2R R66, SRZ ;  /* 0x0000000000427805 */ /* 0x000fe2000001ff00 */
[----:B------:R4:W5:Y:S01]  /*0280*/  @P2 LDG.E.64 R18, desc[UR6][R30.64] ;  /* 0x000000061e122981 */ /* 0x000962000c1e1b00 */
[----:B------:R-:W0:Y:S01]  /*0290*/  @P4 LDC.64 R4, c[0x0][0x3e8] ;  /* 0x0000fa00ff044b82 */ /* 0x000e220000000a00 */
[----:B-1----:R-:W-:-:S05]  /*02a0*/  @P3 IMAD.WIDE.U32 R20, R7, 0x8, R32 ;  /* 0x0000000807143825 */ /* 0x002fca00078e0020 */
[----:B------:R1:W5:Y:S01]  /*02b0*/  @P3 LDG.E.64 R22, desc[UR6][R20.64] ;  /* 0x0000000614163981 */ /* 0x000362000c1e1b00 */
[----:B--2---:R-:W-:-:S05]  /*02c0*/  @P3 IMAD.WIDE.U32 R24, R7, 0x8, R34 ;  /* 0x0000000807183825 */ /* 0x004fca00078e0022 */
[----:B------:R1:W5:Y:S01]  /*02d0*/  @P3 LDG.E.64 R26, desc[UR6][R24.64] ;  /* 0x00000006181a3981 */ /* 0x000362000c1e1b00 */
[----:B---3--:R-:W-:-:S05]  /*02e0*/  @P4 IMAD.WIDE.U32 R2, R127, 0x8, R2 ;  /* 0x000000087f024825 */ /* 0x008fca00078e0002 */
[----:B------:R1:W5:Y:S01]  /*02f0*/  @P4 LDG.E.64 R112, desc[UR6][R2.64] ;  /* 0x0000000602704981 */ /* 0x000362000c1e1b00 */
[----:B0-----:R-:W-:-:S05]  /*0300*/  @P4 IMAD.WIDE.U32 R4, R127, 0x8, R4 ;  /* 0x000000087f044825 */ /* 0x001fca00078e0004 */
[----:B------:R1:W5:Y:S01]  /*0310*/  @P4 LDG.E.64 R110, desc[UR6][R4.64] ;  /* 0x00000006046e4981 */ /* 0x000362000c1e1b00 */
        /* <DEDUP_REMOVED lines=17> */
[----:B----4-:R-:W-:Y:S01]  /*0430*/  CS2R R30, SRZ ;  /* 0x00000000001e7805 */ /* 0x010fe2000001ff00 */
        /* <DEDUP_REMOVED lines=11> */
[----:B------:R-:W-:Y:S02]  /*04f0*/  PRMT R137, R137, 0x5410, R2 ;  /* 0x0000541089897816 */ /* 0x000fe40000000002 */
        /* <DEDUP_REMOVED lines=54> */
[----:B------:R-:W-:Y:S01]  /*0860*/  PRMT R146, R146, 0x5410, R9 ;  /* 0x0000541092927816 */ /* 0x000fe20000000009 */
[----:B------:R-:W0:Y:S01]  /*0870*/  LDCU.64 UR20, c[0x0][0x478] ;  /* 0x00008f00ff1477ac */ /* 0x000e220008000a00 */
[----:B------:R-:W-:-:S02]  /*0880*/  PRMT R147, R147, 0x5410, R10 ;  /* 0x0000541093937816 */ /* 0x000fc4000000000a */
[----:B------:R-:W-:Y:S01]  /*0890*/  PRMT R148, R148, 0x5410, R11 ;  /* 0x0000541094947816 */ /* 0x000fe2000000000b */
[----:B------:R-:W0:Y:S01]  /*08a0*/  LDCU.128 UR8, c[0x0][0x3c0] ;  /* 0x00007800ff0877ac */ /* 0x000e220008000c00 */
[----:B------:R-:W-:Y:S02]  /*08b0*/  PRMT R149, R149, 0x5410, R12 ;  /* 0x0000541095957816 */ /* 0x000fe4000000000c */
[----:B------:R-:W-:Y:S01]  /*08c0*/  PRMT R150, R150, 0x5410, R13 ;  /* 0x0000541096967816 */ /* 0x000fe2000000000d */
[----:B------:R-:W0:Y:S01]  /*08d0*/  LDCU.128 UR12, c[0x0][0x3f0] ;  /* 0x00007e00ff0c77ac */ /* 0x000e220008000c00 */
[----:B------:R-:W-:Y:S02]  /*08e0*/  PRMT R151, R151, 0x5410, R0 ;  /* 0x0000541097977816 */ /* 0x000fe40000000000 */
[----:B------:R-:W-:Y:S01]  /*08f0*/  PRMT R152, R152, 0x5410, R2 ;  /* 0x0000541098987816 */ /* 0x000fe20000000002 */
[----:B-123--:R-:W0:Y:S06]  /*0900*/  LDCU.64 UR22, c[0x0][0x380] ;  /* 0x00007000ff1677ac */ /* 0x00ee2c0008000a00 */
.L_x_7116:
[----:B0-----:R-:W-:Y:S02]  /*0910*/  UIMAD.WIDE UR28, UR24, 0x4, UR14 ;  /* 0x00000004181c78a5 */ /* 0x001fe4000f8e020e */
[----:B------:R-:W-:-:S04]  /*0920*/  UIMAD.WIDE UR30, UR24, 0x4, UR12 ;  /* 0x00000004181e78a5 */ /* 0x000fc8000f8e020c */
[----:B------:R-:W-:Y:S02]  /*0930*/  MOV R100, UR28 ;  /* 0x0000001c00647c02 */ /* 0x000fe40008000f00 */
[----:B------:R-:W-:Y:S01]  /*0940*/  MOV R101, UR29 ;  /* 0x0000001d00657c02 */ /* 0x000fe20008000f00 */
[----:B------:R-:W-:-:S04]  /*0950*/  UIMAD.WIDE UR28, UR24, 0x4, UR10 ;  /* 0x00000004181c78a5 */ /* 0x000fc8000f8e020a */
[----:B--2---:R-:W2:Y:S01]  /*0960*/  LDG.E R100, desc[UR6][R100.64] ;  /* 0x0000000664647981 */ /* 0x004ea2000c1e1900 */
[----:B-1-3--:R-:W-:Y:S02]  /*0970*/  MOV R98, UR30 ;  /* 0x0000001e00627c02 */ /* 0x00afe40008000f00 */
[----:B------:R-:W-:Y:S02]  /*0980*/  MOV R96, UR28 ;  /* 0x0000001c00607c02 */ /* 0x000fe40008000f00 */
[----:B------:R-:W-:Y:S02]  /*0990*/  MOV R97, UR29 ;  /* 0x0000001d00617c02 */ /* 0x000fe40008000f00 */
[----:B------:R-:W-:-:S03]  /*09a0*/  MOV R99, UR31 ;  /* 0x0000001f00637c02 */ /* 0x000fc60008000f00 */
[----:B------:R-:W3:Y:S04]  /*09b0*/  LDG.E R96, desc[UR6][R96.64] ;  /* 0x0000000660607981 */ /* 0x000ee8000c1e1900 */
[----:B-----5:R-:W5:Y:S01]  /*09c0*/  LDG.E R98, desc[UR6][R98.64] ;  /* 0x0000000662627981 */ /* 0x020f62000c1e1900 */
[----:B------:R-:W-:Y:S01]  /*09d0*/  BSSY.RECONVERGENT B0, `(.L_x_7024) ;  /* 0x0000140000007945 */ /* 0x000fe20003800200 */
[----:B--2---:R-:W-:Y:S02]  /*09e0*/  R2UR UR27, R100 ;  /* 0x00000000641b72ca */ /* 0x004fe400000e0000 */
[----:B---3--:R-:W-:-:S11]  /*09f0*/  R2UR UR28, R96 ;  /* 0x00000000601c72ca */ /* 0x008fd600000e0000 */
[----:B------:R-:W-:Y:S01]  /*0a00*/  UISETP.GE.AND UP2, UPT, UR27, 0x1, UPT ;  /* 0x000000011b00788c */ /* 0x000fe2000bf46270 */
[----:B-----5:R-:W-:-:S08]  /*0a10*/  R2UR UR32, R98 ;  /* 0x00000000622072ca */ /* 0x020fd000000e0000 */
[----:B------:R-:W-:Y:S07]  /*0a20*/  BRA.U !UP2, `(.L_x_7025) ;  /* 0x0000000d0ab47547 */ /* 0x000fee000b800000 */
[----:B------:R-:W-:-:S06]  /*0a30*/  UIMAD.WIDE UR30, UR24, 0x4, UR8 ;  /* 0x00000004181e78a5 */ /* 0x000fcc000f8e0208 */
[----:B------:R-:W-:Y:S02]  /*0a40*/  MOV R96, UR30 ;  /* 0x0000001e00607c02 */ /* 0x000fe40008000f00 */
[----:B------:R-:W-:-:S05]  /*0a50*/  MOV R97, UR31 ;  /* 0x0000001f00617c02 */ /* 0x000fca0008000f00 */
[----:B------:R-:W2:Y:S01]  /*0a60*/  LDG.E R96, desc[UR6][R96.64] ;  /* 0x0000000660607981 */ /* 0x000ea2000c1e1900 */
[----:B------:R-:W-:Y:S01]  /*0a70*/  UISETP.GE.AND UP3, UPT, UR32, 0x1, UPT ;  /* 0x000000012000788c */ /* 0x000fe2000bf66270 */
[C---:B------:R-:W-:Y:S01]  /*0a80*/  ISETP.GE.U32.AND P4, PT, R6.reuse, 0x80, PT ;  /* 0x000000800600780c */ /* 0x040fe20003f86070 */
[----:B------:R-:W-:Y:S01]  /*0a90*/  UIADD3 UR4, UPT, UPT, UR27, -0x1, URZ ;  /* 0xffffffff1b047890 */ /* 0x000fe2000fffe0ff */
[----:B------:R-:W-:Y:S01]  /*0aa0*/  ISETP.NE.AND P0, PT, RZ, UR25, PT ;  /* 0x00000019ff007c0c */ /* 0x000fe2000bf05270 */
[----:B------:R-:W-:Y:S01]  /*0ab0*/  BSSY.RECONVERGENT B1, `(.L_x_7026) ;  /* 0x000004c000017945 */ /* 0x000fe20003800200 */
[----:B------:R-:W-:Y:S01]  /*0ac0*/  HFMA2 R125, -RZ, RZ, 0, 0 ;  /* 0x00000000ff7d7431 */ /* 0x000fe200000001ff */
[----:B------:R-:W-:Y:S01]  /*0ad0*/  PLOP3.LUT P5, PT, PT, PT, UP3, 0x80, 0x8 ;  /* 0x000000000008781c */ /* 0x000fe20003faf038 */
[----:B------:R-:W-:Y:S01]  /*0ae0*/  HFMA2 R140, -RZ, RZ, 0, 0 ;  /* 0x00000000ff8c7431 */ /* 0x000fe200000001ff */
[----:B------:R-:W-:Y:S01]  /*0af0*/  MOV R7, UR4 ;  /* 0x0000000400077c02 */ /* 0x000fe20008000f00 */
[----:B------:R-:W-:Y:S01]  /*0b00*/  UIMAD UR4, UR24, UR5, URZ ;  /* 0x00000005180472a4 */ /* 0x000fe2000f8e02ff */
[C---:B------:R-:W-:Y:S01]  /*0b10*/  ISETP.GE.U32.AND P1, PT, R6.reuse, 0x100, PT ;  /* 0x000001000600780c */ /* 0x040fe20003f26070 */
[----:B------:R-:W-:Y:S01]  /*0b20*/  @UP3 UIADD3 UR29, UPT, UPT, UR32, -0x1, URZ ;  /* 0xffffffff201d3890 */ /* 0x000fe2000fffe0ff */
[C---:B------:R-:W-:Y:S01]  /*0b30*/  ISETP.GE.U32.AND P2, PT, R6.reuse, 0x180, PT ;  /* 0x000001800600780c */ /* 0x040fe20003f46070 */
[----:B------:R-:W-:Y:S01]  /*0b40*/  IMAD R7, R7, UR5, RZ ;  /* 0x0000000507077c24 */ /* 0x000fe2000f8e02ff */
[----:B------:R-:W-:Y:S01]  /*0b50*/  ISETP.GE.U32.AND P3, PT, R6, 0x200, PT ;  /* 0x000002000600780c */ /* 0x000fe20003f66070 */
[----:B------:R-:W-:Y:S01]  /*0b60*/  @UP3 UIMAD UR30, UR29, UR5, URZ ;  /* 0x000000051d1e32a4 */ /* 0x000fe2000f8e02ff */
[----:B------:R-:W-:Y:S01]  /*0b70*/  MOV R135, RZ ;  /* 0x000000ff00877202 */ /* 0x000fe20000000f00 */
[----:B------:R-:W-:Y:S01]  /*0b80*/  USHF.R.S32.HI UR29, URZ, 0x1f, UR4 ;  /* 0x0000001fff1d7899 */ /* 0x000fe20008011404 */
[----:B------:R-:W-:Y:S01]  /*0b90*/  SHF.R.S32.HI R98, RZ, 0x1f, R7 ;  /* 0x0000001fff627819 */ /* 0x000fe20000011407 */
[----:B------:R-:W-:-:S02]  /*0ba0*/  @UP3 USHF.R.S32.HI UR31, URZ, 0x1f, UR30 ;  /* 0x0000001fff1f3899 */ /* 0x000fc4000801141e */
[----:B------:R-:W-:Y:S01]  /*0bb0*/  ULEA.HI UR29, UR29, UR4, URZ, 0x2 ;  /* 0x000000041d1d7291 */ /* 0x000fe2000f8f10ff */
[----:B------:R-:W-:Y:S01]  /*0bc0*/  LEA.HI R98, R98, R7, RZ, 0x2 ;  /* 0x0000000762627211 */ /* 0x000fe200078f10ff */
[----:B------:R-:W-:-:S03]  /*0bd0*/  @UP3 ULEA.HI UR31, UR31, UR30, URZ, 0x2 ;  /* 0x0000001e1f1f3291 */ /* 0x000fc6000f8f10ff */
[-C--:B------:R-:W-:Y:S02]  /*0be0*/  LEA.HI.SX32 R129, R98, R127.reuse, 0x1e ;  /* 0x0000007f62817211 */ /* 0x080fe400078ff2ff */
[----:B------:R-:W-:Y:S02]  /*0bf0*/  MOV R100, UR29 ;  /* 0x0000001d00647c02 */ /* 0x000fe40008000f00 */
[----:B------:R-:W-:Y:S02]  /*0c00*/  MOV R102, UR31 ;  /* 0x0000001f00667c02 */ /* 0x000fe40008000f00 */
[-C--:B------:R-:W-:Y:S02]  /*0c10*/  LEA.HI.SX32 R7, R100, R127.reuse, 0x1e ;  /* 0x0000007f64077211 */ /* 0x080fe400078ff2ff */
[----:B------:R-:W-:Y:S02]  /*0c20*/  @P5 LEA.HI.SX32 R125, R102, R127, 0x1e ;  /* 0x0000007f667d5211 */ /* 0x000fe400078ff2ff */
        /* <DEDUP_REMOVED lines=17> */
[----:B------:R0:W5:Y:S01]  /*0d40*/  @P0 LDG.E.128 R24, desc[UR6][R114.64] ;  /* 0x0000000672180981 */ /* 0x000162000c1e1d00 */
[----:B------:R-:W-:Y:S02]  /*0d50*/  IADD3 R125, PT, PT, R125, 0x80, RZ ;  /* 0x000000807d7d7810 */ /* 0x000fe40007ffe0ff */
[----:B------:R-:W-:Y:S02]  /*0d60*/  IADD3 R129, PT, PT, R129, 0x80, RZ ;  /* 0x0000008081817810 */ /* 0x000fe40007ffe0ff */
[----:B------:R-:W-:Y:S01]  /*0d70*/  IADD3 R127, PT, PT, R127, 0x80, RZ ;  /* 0x000000807f7f7810 */ /* 0x000fe20007ffe0ff */
[C---:B---3--:R-:W-:Y:S01]  /*0d80*/  FADD.FTZ R3, -R128.reuse, R100 ;  /* 0x0000006480037221 */ /* 0x048fe20000010100 */
[----:B------:R-:W-:-:S03]  /*0d90*/  FADD.FTZ R101, -R128, R101 ;  /* 0x0000006580657221 */ /* 0x000fc60000010100 */
[----:B------:R-:W-:Y:S01]  /*0da0*/  FMUL.FTZ R3, R3, UR28 ;  /* 0x0000001c03037c20 */ /* 0x000fe20008410000 */
[--C-:B------:R-:W-:Y:S02]  /*0db0*/  HADD2.F32 R100, -RZ, R151.reuse.H0_H0 ;  /* 0x20000097ff647230 */ /* 0x100fe40000004100 */
[----:B----4-:R-:W-:Y:S01]  /*0dc0*/  FMUL.FTZ R108, R96, R105 ;  /* 0x00000069606c7220 */ /* 0x010fe20000410000 */
[----:B------:R-:W-:Y:S01]  /*0dd0*/  FADD.FTZ R56, R56, R96 ;  /* 0x0000006038387221 */ /* 0x000fe20000010000 */
[----:B------:R-:W-:Y:S01]  /*0de0*/  FFMA.FTZ R72, R96, R3, R72 ;  /* 0x0000000360487223 */ /* 0x000fe20000010048 */
[----:B------:R-:W-:Y:S02]  /*0df0*/  HADD2.F32 R96, -RZ, R151.H1_H1 ;  /* 0x30000097ff607230 */ /* 0x000fe40000004100 */
[----:B0-----:R-:W-:Y:S01]  /*0e00*/  FMUL.FTZ R114, R101, UR28 ;  /* 0x0000001c65727c20 */ /* 0x001fe20008410000 */
[C---:B------:R-:W-:Y:S01]  /*0e10*/  FADD.FTZ R124, -R128.reuse, R103 ;  /* 0x00000067807c7221 */ /* 0x040fe20000010100 */
[----:B------:R-:W-:Y:S01]  /*0e20*/  FADD.FTZ R102, -R128, R102 ;  /* 0x0000006680667221 */ /* 0x000fe20000010100 */
[----:B------:R-:W-:-:S02]  /*0e30*/  HADD2.F32 R103, -RZ, R113.H0_H0 ;  /* 0x20000071ff677230 */ /* 0x000fc40000004100 */
[----:B------:R-:W-:Y:S01]  /*0e40*/  FMUL.FTZ R115, R99, R96 ;  /* 0x0000006063737220 */ /* 0x000fe20000410000 */
[----:B------:R-:W-:Y:S01]  /*0e50*/  FMUL.FTZ R107, R97, R100 ;  /* 0x00000064616b7220 */ /* 0x000fe20000410000 */
[----:B------:R-:W-:Y:S01]  /*0e60*/  FADD.FTZ R57, R57, R97 ;  /* 0x0000006139397221 */ /* 0x000fe20000010000 */
[----:B------:R-:W-:Y:S01]  /*0e70*/  FFMA.FTZ R73, R97, R114, R73 ;  /* 0x0000007261497223 */ /* 0x000fe20000010049 */
[----:B------:R-:W-:Y:S01]  /*0e80*/  FADD.FTZ R96, RZ, R108 ;  /* 0x0000006cff607221 */ /* 0x000fe20000010000 */
[----:B------:R-:W-:Y:S01]  /*0e90*/  FFMA.FTZ R97, R3, R108, RZ ;  /* 0x0000006c03617223 */ /* 0x000fe200000100ff */
[----:B------:R-:W-:Y:S01]  /*0ea0*/  FMUL.FTZ R105, R102, UR28 ;  /* 0x0000001c66697c20 */ /* 0x000fe20008410000 */
        /* <DEDUP_REMOVED lines=12> */
.L_x_7027:
[----:B----4-:R-:W-:Y:S05]  /*0f70*/  BSYNC.RECONVERGENT B1 ;  /* 0x0000000000017941 */ /* 0x010fea0003800200 */
.L_x_7026:
        /* <DEDUP_REMOVED lines=18> */
[----:B------:R-:W-:Y:S02]  /*10a0*/  IADD3 R125, PT, PT, R125, 0x80, RZ ;  /* 0x000000807d7d7810 */ /* 0x000fe40007ffe0ff */
[----:B------:R-:W-:Y:S02]  /*10b0*/  IADD3 R129, PT, PT, R129, 0x80, RZ ;  /* 0x0000008081817810 */ /* 0x000fe40007ffe0ff */
[----:B------:R-:W-:Y:S01]  /*10c0*/  IADD3 R127, PT, PT, R127, 0x80, RZ ;  /* 0x000000807f7f7810 */ /* 0x000fe20007ffe0ff */
[C---:B---3--:R-:W-:Y:S01]  /*10d0*/  FADD.FTZ R11, -R128.reuse, R100 ;  /* 0x00000064800b7221 */ /* 0x048fe20000010100 */
[----:B------:R-:W-:-:S03]  /*10e0*/  FADD.FTZ R106, -R128, R101 ;  /* 0x00000065806a7221 */ /* 0x000fc60000010100 */
[----:B------:R-:W-:Y:S01]  /*10f0*/  FMUL.FTZ R11, R11, UR28 ;  /* 0x0000001c0b0b7c20 */ /* 0x000fe20008410000 */
[----:B------:R-:W-:Y:S01]  /*1100*/  FMUL.FTZ R106, R106, UR28 ;  /* 0x0000001c6a6a7c20 */ /* 0x000fe20008410000 */
[----:B----4-:R-:W-:Y:S01]  /*1110*/  FMUL.FTZ R10, R96, R19 ;  /* 0x00000013600a7220 */ /* 0x010fe20000410000 */
[----:B------:R-:W-:Y:S01]  /*1120*/  FADD.FTZ R52, R52, R96 ;  /* 0x0000006034347221 */ /* 0x000fe20000010000 */
[----:B------:R-:W-:Y:S01]  /*1130*/  FFMA.FTZ R68, R96, R11, R68 ;  /* 0x0000000b60447223 */ /* 0x000fe20000010044 */
[--C-:B------:R-:W-:Y:S02]  /*1140*/  HADD2.F32 R96, -RZ, R137.reuse.H1_H1 ;  /* 0x30000089ff607230 */ /* 0x100fe40000004100 */
[----:B------:R-:W-:Y:S01]  /*1150*/  FADD.FTZ R102, -R128, R102 ;  /* 0x0000006680667221 */ /* 0x000fe20000010100 */
[----:B------:R-:W-:Y:S02]  /*1160*/  HADD2.F32 R101, -RZ, R137.H0_H0 ;  /* 0x20000089ff657230 */ /* 0x000fe40000004100 */
[----:B------:R-:W-:Y:S01]  /*1170*/  FMUL.FTZ R104, R97, R104 ;  /* 0x0000006861687220 */ /* 0x000fe20000410000 */
[----:B------:R-:W-:Y:S01]  /*1180*/  FADD.FTZ R53, R53, R97 ;  /* 0x0000006135357221 */ /* 0x000fe20000010000 */
[----:B------:R-:W-:Y:S01]  /*1190*/  FFMA.FTZ R69, R97, R106, R69 ;  /* 0x0000006a61457223 */ /* 0x000fe20000010045 */
[----:B------:R-:W-:Y:S01]  /*11a0*/  FADD.FTZ R135, R135, R10 ;  /* 0x0000000a87877221 */ /* 0x000fe20000010000 */
[----:B------:R-:W-:Y:S01]  /*11b0*/  FFMA.FTZ R97, R11, R10, R140 ;  /* 0x0000000a0b617223 */ /* 0x000fe2000001008c */
[----:B------:R-:W-:Y:S01]  /*11c0*/  FMUL.FTZ R19, R102, UR28 ;  /* 0x0000001c66137c20 */ /* 0x000fe20008410000 */
[----:B------:R-:W-:Y:S01]  /*11d0*/  FMUL.FTZ R117, R99, R96 ;  /* 0x0000006063757220 */ /* 0x000fe20000410000 */
        /* <DEDUP_REMOVED lines=13> */
.L_x_7029:
[----:B------:R-:W-:Y:S05]  /*12b0*/  BSYNC.RECONVERGENT B1 ;  /* 0x0000000000017941 */ /* 0x000fea0003800200 */
.L_x_7028:
        /* <DEDUP_REMOVED lines=13> */
[----:B--2---:R-:W-:-:S05]  /*1390*/  IMAD.WIDE.U32 R118, R125, 0x4, R118 ;  /* 0x000000047d767825 */ /* 0x004fca00078e0076 */
[----:B------:R1:W5:Y:S01]  /*13a0*/  LDG.E R2, desc[UR6][R118.64] ;  /* 0x0000000676027981 */ /* 0x000362000c1e1900 */
        /* <DEDUP_REMOVED lines=12> */
[--C-:B------:R-:W-:Y:S02]  /*1470*/  HADD2.F32 R96, -RZ, R142.reuse.H1_H1 ;  /* 0x3000008eff607230 */ /* 0x100fe40000004100 */
[----:B------:R-:W-:Y:S01]  /*1480*/  FMUL.FTZ R18, R18, UR28 ;  /* 0x0000001c12127c20 */ /* 0x000fe20008410000 */
[----:B------:R-:W-:Y:S02]  /*1490*/  HADD2.F32 R101, -RZ, R142.H0_H0 ;  /* 0x2000008eff657230 */ /* 0x000fe40000004100 */
[----:B------:R-:W-:Y:S01]  /*14a0*/  FADD.FTZ R102, -R128, R102 ;  /* 0x0000006680667221 */ /* 0x000fe20000010100 */
[----:B------:R-:W-:Y:S01]  /*14b0*/  FMUL.FTZ R17, R97, R100 ;  /* 0x0000006461117220 */ /* 0x000fe20000410000 */
[----:B-1----:R-:W-:Y:S01]  /*14c0*/  FMUL.FTZ R119, R99, R96 ;  /* 0x0000006063777220 */ /* 0x002fe20000410000 */
[----:B------:R-:W-:Y:S01]  /*14d0*/  FADD.FTZ R49, R49, R97 ;  /* 0x0000006131317221 */ /* 0x000fe20000010000 */
[----:B------:R-:W-:Y:S01]  /*14e0*/  FFMA.FTZ R65, R97, R18, R65 ;  /* 0x0000001261417223 */ /* 0x000fe20000010041 */
[----:B------:R-:W-:Y:S01]  /*14f0*/  FADD.FTZ R96, R135, R8 ;  /* 0x0000000887607221 */ /* 0x000fe20000010000 */
[----:B------:R-:W-:Y:S01]  /*1500*/  FFMA.FTZ R97, R9, R8, R140 ;  /* 0x0000000809617223 */ /* 0x000fe2000001008c */
[----:B------:R-:W-:Y:S01]  /*1510*/  FMUL.FTZ R118, R98, R101 ;  /* 0x0000006562767220 */ /* 0x000fe20000410000 */
[----:B------:R-:W-:Y:S01]  /*1520*/  FMUL.FTZ R15, R102, UR28 ;  /* 0x0000001c660f7c20 */ /* 0x000fe20008410000 */
[----:B------:R-:W-:Y:S01]  /*1530*/  FADD.FTZ R101, R96, R17 ;  /* 0x0000001160657221 */ /* 0x000fe20000010000 */
[----:B------:R-:W-:Y:S01]  /*1540*/  FADD.FTZ R103, -R128, R103 ;  /* 0x0000006780677221 */ /* 0x000fe20000010100 */
        /* <DEDUP_REMOVED lines=9> */
[----:B0-----:R-:W-:-:S07]  /*15e0*/  FFMA.FTZ R140, R134, R119, R97 ;  /* 0x00000077868c7223 */ /* 0x001fce0000010061 */
.L_x_7031:
[----:B------:R-:W-:Y:S05]  /*15f0*/  BSYNC.RECONVERGENT B1 ;  /* 0x0000000000017941 */ /* 0x000fea0003800200 */
.L_x_7030:
        /* <DEDUP_REMOVED lines=8> */
[----:B-1----:R-:W-:Y:S02]  /*1680*/  IMAD.WIDE.U32 R96, R129, 0x10, R12 ;  /* 0x0000001081607825 */ /* 0x002fe400078e000c */
[----:B------:R-:W0:Y:S04]  /*1690*/  LDC.64 R12, c[0x0][0x3b0] ;  /* 0x0000ec00ff0c7b82 */ /* 0x000e280000000a00 */
[----:B------:R-:W4:Y:S01]  /*16a0*/  LDG.E.128 R96, desc[UR6][R96.64] ;  /* 0x0000000660607981 */ /* 0x000f22000c1e1d00 */
[----:B--2---:R-:W-:-:S05]  /*16b0*/  @P0 IMAD.WIDE.U32 R130, R127, 0x10, R130 ;  /* 0x000000107f820825 */ /* 0x004fca00078e0082 */
[----:B------:R1:W5:Y:S01]  /*16c0*/  @P0 LDG.E.128 R80, desc[UR6][R130.64] ;  /* 0x0000000682500981 */ /* 0x000362000c1e1d00 */
[----:B0-----:R-:W-:-:S05]  /*16d0*/  IMAD.WIDE.U32 R132, R125, 0x4, R12 ;  /* 0x000000047d847825 */ /* 0x001fca00078e000c */
[----:B------:R1:W5:Y:S01]  /*16e0*/  LDG.E R0, desc[UR6][R132.64] ;  /* 0x0000000684007981 */ /* 0x000362000c1e1900 */
[--C-:B------:R-:W-:Y:S02]  /*16f0*/  HADD2.F32 R109, -RZ, R143.reuse.H0_H0 ;  /* 0x2000008fff6d7230 */ /* 0x100fe40000004100 */
[----:B------:R-:W-:Y:S02]  /*1700*/  HADD2.F32 R14, -RZ, R143.H1_H1 ;  /* 0x3000008fff0e7230 */ /* 0x000fe40000004100 */
[C---:B---3--:R-:W-:Y:S01]  /*1710*/  FADD.FTZ R16, -R128.reuse, R101 ;  /* 0x0000006580107221 */ /* 0x048fe20000010100 */
[----:B------:R-:W-:-:S03]  /*1720*/  FADD.FTZ R13, -R128, R100 ;  /* 0x00000064800d7221 */ /* 0x000fc60000010100 */
[----:B------:R-:W-:Y:S01]  /*1730*/  FMUL.FTZ R16, R16, UR28 ;  /* 0x0000001c10107c20 */ /* 0x000fe20008410000 */
[----:B------:R-:W-:Y:S01]  /*1740*/  FMUL.FTZ R13, R13, UR28 ;  /* 0x0000001c0d0d7c20 */ /* 0x000fe20008410000 */
[----:B----4-:R-:W-:Y:S01]  /*1750*/  FMUL.FTZ R12, R96, R109 ;  /* 0x0000006d600c7220 */ /* 0x010fe20000410000 */
[----:B------:R-:W-:Y:S01]  /*1760*/  FADD.FTZ R102, -R128, R102 ;  /* 0x0000006680667221 */ /* 0x000fe20000010100 */
[--C-:B------:R-:W-:Y:S02]  /*1770*/  HADD2.F32 R101, -RZ, R144.reuse.H0_H0 ;  /* 0x20000090ff657230 */ /* 0x100fe40000004100 */
        /* <DEDUP_REMOVED lines=23> */
[----:B-1----:R-:W-:Y:S06]  /*18f0*/  BRA `(.L_x_7032) ;  /* 0x0000000400347947 */ /* 0x002fec0003800000 */
.L_x_7025:
[----:B------:R-:W-:Y:S01]  /*1900*/  UISETP.GE.AND UP3, UPT, UR32, 0x1, UPT ;  /* 0x000000012000788c */ /* 0x000fe2000bf66270 */
[----:B------:R-:W-:Y:S01]  /*1910*/  HFMA2 R125, -RZ, RZ, 0, 0 ;  /* 0x00000000ff7d7431 */ /* 0x000fe200000001ff */
[----:B------:R-:W-:Y:S02]  /*1920*/  UIMAD UR4, UR24, UR5, URZ ;  /* 0x00000005180472a4 */ /* 0x000fe4000f8e02ff */
        /* <DEDUP_REMOVED lines=15> */
[C---:B------:R-:W-:Y:S02]  /*1a20*/  ISETP.GE.U32.AND P4, PT, R6.reuse, 0x80, PT ;  /* 0x000000800600780c */ /* 0x040fe40003f86070 */
[C---:B------:R-:W-:Y:S02]  /*1a30*/  ISETP.GE.U32.AND P1, PT, R6.reuse, 0x100, PT ;  /* 0x000001000600780c */ /* 0x040fe40003f26070 */
[----:B------:R-:W-:-:S09]  /*1a40*/  ISETP.GE.U32.AND P2, PT, R6, 0x180, PT ;  /* 0x000001800600780c */ /* 0x000fd20003f46070 */
[----:B------:R-:W0:Y:S08]  /*1a50*/  @P4 LDC.64 R96, c[0x0][0x3b0] ;  /* 0x0000ec00ff604b82 */ /* 0x000e300000000a00 */
[----:B------:R-:W1:Y:S08]  /*1a60*/  @P1 LDC.64 R100, c[0x0][0x3b0] ;  /* 0x0000ec00ff641b82 */ /* 0x000e700000000a00 */
[----:B------:R-:W2:Y:S01]  /*1a70*/  @P2 LDC.64 R98, c[0x0][0x3b0] ;  /* 0x0000ec00ff622b82 */ /* 0x000ea20000000a00 */
[C---:B0-----:R-:W-:Y:S01]  /*1a80*/  @P4 IMAD.WIDE.U32 R96, R125.reuse, 0x4, R96 ;  /* 0x000000047d604825 */ /* 0x041fe200078e0060 */
[----:B------:R-:W-:-:S04]  /*1a90*/  @P4 IADD3 R125, PT, PT, R125, 0x80, RZ ;  /* 0x000000807d7d4810 */ /* 0x000fc80007ffe0ff */
[----:B------:R3:W5:Y:S01]  /*1aa0*/  @P4 LDG.E R5, desc[UR6][R96.64] ;  /* 0x0000000660054981 */ /* 0x000762000c1e1900 */
[C---:B-1----:R-:W-:Y:S01]  /*1ab0*/  @P1 IMAD.WIDE.U32 R100, R125.reuse, 0x4, R100 ;  /* 0x000000047d641825 */ /* 0x042fe200078e0064 */
[----:B------:R-:W-:-:S04]  /*1ac0*/  @P1 IADD3 R125, PT, PT, R125, 0x80, RZ ;  /* 0x000000807d7d1810 */ /* 0x000fc80007ffe0ff */
[----:B------:R3:W5:Y:S01]  /*1ad0*/  @P1 LDG.E R4, desc[UR6][R100.64] ;  /* 0x0000000664041981 */ /* 0x000762000c1e1900 */
[----:B--2---:R-:W-:-:S05]  /*1ae0*/  @P2 IMAD.WIDE.U32 R98, R125, 0x4, R98 ;  /* 0x000000047d622825 */ /* 0x004fca00078e0062 */
[----:B------:R3:W5:Y:S01]  /*1af0*/  @P2 LDG.E R2, desc[UR6][R98.64] ;  /* 0x0000000662022981 */ /* 0x000762000c1e1900 */
[----:B------:R-:W-:Y:S02]  /*1b00*/  ISETP.GE.U32.AND P3, PT, R6, 0x200, PT ;  /* 0x000002000600780c */ /* 0x000fe40003f66070 */
[----:B------:R-:W-:Y:S02]  /*1b10*/  MOV R135, RZ ;  /* 0x000000ff00877202 */ /* 0x000fe40000000f00 */
[----:B------:R-:W-:Y:S02]  /*1b20*/  MOV R140, RZ ;  /* 0x000000ff008c7202 */ /* 0x000fe40000000f00 */
[----:B------:R-:W-:-:S07]  /*1b30*/  @P2 IADD3 R125, PT, PT, R125, 0x80, RZ ;  /* 0x000000807d7d2810 */ /* 0x000fce0007ffe0ff */
[----:B---3--:R-:W-:Y:S05]  /*1b40*/  @!P3 BRA `(.L_x_7032) ;  /* 0x0000000000a0b947 */ /* 0x008fea0003800000 */
[----:B------:R-:W0:Y:S02]  /*1b50*/  LDC.64 R96, c[0x0][0x3b0] ;  /* 0x0000ec00ff607b82 */ /* 0x000e240000000a00 */
[----:B0-----:R-:W-:-:S05]  /*1b60*/  IMAD.WIDE.U32 R96, R125, 0x4, R96 ;  /* 0x000000047d607825 */ /* 0x001fca00078e0060 */
[----:B------:R1:W5:Y:S01]  /*1b70*/  LDG.E R0, desc[UR6][R96.64] ;  /* 0x0000000660007981 */ /* 0x000362000c1e1900 */
[----:B------:R-:W-:Y:S05]  /*1b80*/  BRA `(.L_x_7032) ;  /* 0x0000000000907947 */ /* 0x000fea0003800000 */
.L_x_7033:
[C---:B------:R-:W-:Y:S02]  /*1b90*/  ISETP.GE.U32.AND P4, PT, R6.reuse, 0x80, PT ;  /* 0x000000800600780c */ /* 0x040fe40003f86070 */
[C---:B------:R-:W-:Y:S02]  /*1ba0*/  ISETP.GE.U32.AND P1, PT, R6.reuse, 0x100, PT ;  /* 0x000001000600780c */ /* 0x040fe40003f26070 */
[C---:B------:R-:W-:Y:S02]  /*1bb0*/  ISETP.GE.U32.AND P2, PT, R6.reuse, 0x180, PT ;  /* 0x000001800600780c */ /* 0x040fe40003f46070 */
[----:B------:R-:W-:-:S07]  /*1bc0*/  ISETP.GE.U32.AND P3, PT, R6, 0x200, PT ;  /* 0x000002000600780c */ /* 0x000fce0003f66070 */
[----:B------:R-:W0:Y:S08]  /*1bd0*/  @P4 LDC.64 R102, c[0x0][0x3b0] ;  /* 0x0000ec00ff664b82 */ /* 0x000e300000000a00 */
[----:B------:R-:W1:Y:S08]  /*1be0*/  @P4 LDC.64 R138, c[0x0][0x438] ;  /* 0x00010e00ff8a4b82 */ /* 0x000e700000000a00 */
[----:B------:R-:W2:Y:S08]  /*1bf0*/  @P1 LDC.64 R128, c[0x0][0x3b0] ;  /* 0x0000ec00ff801b82 */ /* 0x000eb00000000a00 */
[----:B------:R-:W3:Y:S01]  /*1c00*/  @P1 LDC.64 R130, c[0x0][0x438] ;  /* 0x00010e00ff821b82 */ /* 0x000ee20000000a00 */
[C---:B0-----:R-:W-:Y:S01]  /*1c10*/  @P4 IMAD.WIDE.U32 R102, R125.reuse, 0x4, R102 ;  /* 0x000000047d664825 */ /* 0x041fe200078e0066 */
[----:B------:R-:W-:-:S04]  /*1c20*/  @P4 IADD3 R125, PT, PT, R125, 0x80, RZ ;  /* 0x000000807d7d4810 */ /* 0x000fc80007ffe0ff */
[----:B------:R0:W5:Y:S02]  /*1c30*/  @P4 LDG.E R5, desc[UR6][R102.64] ;  /* 0x0000000666054981 */ /* 0x000164000c1e1900 */
[----:B------:R-:W4:Y:S01]  /*1c40*/  @P2 LDC.64 R132, c[0x0][0x3b0] ;  /* 0x0000ec00ff842b82 */ /* 0x000f220000000a00 */
[C---:B-1----:R-:W-:Y:S01]  /*1c50*/  @P4 IMAD.WIDE.U32 R138, R127.reuse, 0x10, R138 ;  /* 0x000000107f8a4825 */ /* 0x042fe200078e008a */
[----:B------:R-:W-:-:S04]  /*1c60*/  @P4 IADD3 R127, PT, PT, R127, 0x80, RZ ;  /* 0x000000807f7f4810 */ /* 0x000fc80007ffe0ff */
[----:B------:R0:W5:Y:S02]  /*1c70*/  @P4 LDG.E.128 R24, desc[UR6][R138.64] ;  /* 0x000000068a184981 */ /* 0x000164000c1e1d00 */
[----:B------:R-:W1:Y:S01]  /*1c80*/  @P2 LDC.64 R96, c[0x0][0x438] ;  /* 0x00010e00ff602b82 */ /* 0x000e620000000a00 */
[C---:B--2---:R-:W-:Y:S01]  /*1c90*/  @P1 IMAD.WIDE.U32 R128, R125.reuse, 0x4, R128 ;  /* 0x000000047d801825 */ /* 0x044fe200078e0080 */
[----:B------:R-:W-:-:S04]  /*1ca0*/  @P1 IADD3 R125, PT, PT, R125, 0x80, RZ ;  /* 0x000000807d7d1810 */ /* 0x000fc80007ffe0ff */
[----:B------:R0:W5:Y:S02]  /*1cb0*/  @P1 LDG.E R4, desc[UR6][R128.64] ;  /* 0x0000000680041981 */ /* 0x000164000c1e1900 */
[----:B------:R-:W2:Y:S01]  /*1cc0*/  @P3 LDC.64 R98, c[0x0][0x3b0] ;  /* 0x0000ec00ff623b82 */ /* 0x000ea20000000a00 */
[C---:B---3--:R-:W-:Y:S01]  /*1cd0*/  @P1 IMAD.WIDE.U32 R130, R127.reuse, 0x10, R130 ;  /* 0x000000107f821825 */ /* 0x048fe200078e0082 */
[----:B------:R-:W-:-:S04]  /*1ce0*/  @P1 IADD3 R127, PT, PT, R127, 0x80, RZ ;  /* 0x000000807f7f1810 */ /* 0x000fc80007ffe0ff */
[----:B------:R0:W5:Y:S02]  /*1cf0*/  @P1 LDG.E.128 R20, desc[UR6][R130.64] ;  /* 0x0000000682141981 */ /* 0x000164000c1e1d00 */
[----:B------:R-:W3:Y:S01]  /*1d00*/  @P3 LDC.64 R100, c[0x0][0x438] ;  /* 0x00010e00ff643b82 */ /* 0x000ee20000000a00 */
[C---:B----4-:R-:W-:Y:S01]  /*1d10*/  @P2 IMAD.WIDE.U32 R132, R125.reuse, 0x4, R132 ;  /* 0x000000047d842825 */ /* 0x050fe200078e0084 */
[----:B------:R-:W-:-:S04]  /*1d20*/  @P2 IADD3 R125, PT, PT, R125, 0x80, RZ ;  /* 0x000000807d7d2810 */ /* 0x000fc80007ffe0ff */
[----:B------:R0:W5:Y:S01]  /*1d30*/  @P2 LDG.E R2, desc[UR6][R132.64] ;  /* 0x0000000684022981 */ /* 0x000162000c1e1900 */
[C---:B-1----:R-:W-:Y:S01]  /*1d40*/  @P2 IMAD.WIDE.U32 R96, R127.reuse, 0x10, R96 ;  /* 0x000000107f602825 */ /* 0x042fe200078e0060 */
[----:B------:R-:W-:-:S04]  /*1d50*/  @P2 IADD3 R127, PT, PT, R127, 0x80, RZ ;  /* 0x000000807f7f2810 */ /* 0x000fc80007ffe0ff */
[----:B------:R0:W5:Y:S01]  /*1d60*/  @P2 LDG.E.128 R76, desc[UR6][R96.64] ;  /* 0x00000006604c2981 */ /* 0x000162000c1e1d00 */
[----:B--2---:R-:W-:-:S05]  /*1d70*/  @P3 IMAD.WIDE.U32 R98, R125, 0x4, R98 ;  /* 0x000000047d623825 */ /* 0x004fca00078e0062 */
[----:B------:R0:W5:Y:S01]  /*1d80*/  @P3 LDG.E R0, desc[UR6][R98.64] ;  /* 0x0000000662003981 */ /* 0x000162000c1e1900 */
[----:B---3--:R-:W-:-:S05]  /*1d90*/  @P3 IMAD.WIDE.U32 R100, R127, 0x10, R100 ;  /* 0x000000107f643825 */ /* 0x008fca00078e0064 */
[----:B------:R0:W5:Y:S01]  /*1da0*/  @P3 LDG.E.128 R80, desc[UR6][R100.64] ;  /* 0x0000000664503981 */ /* 0x000162000c1e1d00 */
[----:B------:R-:W-:Y:S02]  /*1db0*/  MOV R135, RZ ;  /* 0x000000ff00877202 */ /* 0x000fe40000000f00 */
[----:B------:R-:W-:-:S07]  /*1dc0*/  MOV R140, RZ ;  /* 0x000000ff008c7202 */ /* 0x000fce0000000f00 */
.L_x_7032:
[----:B------:R-:W-:Y:S05]  /*1dd0*/  BSYNC.RECONVERGENT B0 ;  /* 0x0000000000007941 */ /* 0x000fea0003800200 */
.L_x_7024:
        /* <DEDUP_REMOVED lines=32> */
.L_x_7035:
[----:B------:R-:W-:Y:S05]  /*1fe0*/  BSYNC.RECONVERGENT B0 ;  /* 0x0000000000007941 */ /* 0x000fea0003800200 */
.L_x_7034:
        /* <DEDUP_REMOVED lines=39> */
.L_x_7038:
[----:B------:R-:W-:Y:S04]  /*2260*/  BSSY.RECONVERGENT B1, `(.L_x_7039) ;  /* 0x000011e000017945 */ /* 0x000fe80003800200 */
[----:B------:R-:W-:Y:S05]  /*2270*/  BRA.U UP0, `(.L_x_7040) ;  /* 0x0000000900347547 */ /* 0x000fea000b800000 */
[----:B------:R-:W-:Y:S02]  /*2280*/  MOV R99, UR20 ;  /* 0x0000001400637c02 */ /* 0x000fe40008000f00 */
[----:B------:R-:W-:Y:S02]  /*2290*/  MOV R102, UR21 ;  /* 0x0000001500667c02 */ /* 0x000fe40008000f00 */
[----:B------:R-:W-:-:S04]  /*22a0*/  ISETP.NE.U32.AND P0, PT, R99, RZ, PT ;  /* 0x000000ff6300720c */ /* 0x000fc80003f05070 */
[----:B------:R-:W-:-:S13]  /*22b0*/  ISETP.NE.AND.EX P0, PT, R102, RZ, PT, P0 ;  /* 0x000000ff6600720c */ /* 0x000fda0003f05300 */
[----:B------:R-:W-:Y:S05]  /*22c0*/  @P0 BRA `(.L_x_7041) ;  /* 0x0000000000f80947 */ /* 0x000fea0003800000 */
[----:B------:R-:W-:Y:S05]  /*22d0*/  BRA.U !UP3, `(.L_x_7042) ;  /* 0x000000010b387547 */ /* 0x000fea000b800000 */
[----:B------:R-:W-:Y:S01]  /*22e0*/  FFMA.FTZ R97, R3, UR29, R100 ;  /* 0x0000001d03617c23 */ /* 0x000fe20008010064 */
[----:B------:R-:W-:Y:S02]  /*22f0*/  ISETP.LT.AND P0, PT, RZ, UR27, PT ;  /* 0x0000001bff007c0c */ /* 0x000fe4000bf01270 */
[----:B------:R-:W-:Y:S01]  /*2300*/  MOV R88, RZ ;  /* 0x000000ff00587202 */ /* 0x000fe20000000f00 */
[----:B------:R-:W-:-:S04]  /*2310*/  FADD.FTZ R97, R108, -R97 ;  /* 0x800000616c617221 */ /* 0x000fc80000010000 */
[----:B------:R-:W-:-:S05]  /*2320*/  FMUL.FTZ R97, R97, UR28 ;  /* 0x0000001c61617c20 */ /* 0x000fca0008410000 */
[----:B------:R-:W-:Y:S02]  /*2330*/  FSEL R97, R97, RZ, P0 ;  /* 0x000000ff61617208 */ /* 0x000fe40000000000 */
[----:B-----5:R-:W-:-:S03]  /*2340*/  LOP3.LUT P0, RZ, R5, 0xff, RZ, 0xc0, !PT ;  /* 0x000000ff05ff7812 */ /* 0x020fc6000780c0ff */
[----:B------:R-:W-:-:S04]  /*2350*/  FMUL.FTZ R97, R97, UR17 ;  /* 0x0000001161617c20 */ /* 0x000fc80008410000 */
[----:B------:R-:W-:-:S04]  /*2360*/  FMUL.FTZ R103, R97, UR16 ;  /* 0x0000001061677c20 */ /* 0x000fc80008410000 */
[----:B------:R-:W-:Y:S02]  /*2370*/  FMUL.FTZ R96, R84, R103 ;  /* 0x0000006754607220 */ /* 0x000fe40000410000 */
[----:B------:R-:W-:-:S03]  /*2380*/  @P0 HADD2.F32 R98, -RZ, R110.H0_H0 ;  /* 0x2000006eff620230 */ /* 0x000fc60000004100 */
[----:B------:R-:W-:Y:S02]  /*2390*/  FSEL R97, R96, RZ, P0 ;  /* 0x000000ff60617208 */ /* 0x000fe40000000000 */
[----:B------:R-:W-:-:S03]  /*23a0*/  @P0 FMUL.FTZ R88, R103, R98 ;  /* 0x0000006267580220 */ /* 0x000fc60000410000 */
[----:B------:R-:W-:-:S07]  /*23b0*/  FADD.FTZ R40, R40, R97 ;  /* 0x0000006128287221 */ /* 0x000fce0000010000 */
.L_x_7042:
[----:B------:R-:W-:Y:S05]  /*23c0*/  BRA.U !UP3, `(.L_x_7043) ;  /* 0x000000010b387547 */ /* 0x000fea000b800000 */
[----:B------:R-:W-:Y:S01]  /*23d0*/  FFMA.FTZ R96, R114, UR29, R100 ;  /* 0x0000001d72607c23 */ /* 0x000fe20008010064 */
[----:B------:R-:W-:Y:S01]  /*23e0*/  ISETP.LT.AND P0, PT, RZ, UR27, PT ;  /* 0x0000001bff007c0c */ /* 0x000fe2000bf01270 */
[----:B------:R-:W-:Y:S02]  /*23f0*/  HFMA2 R89, -RZ, RZ, 0, 0 ;  /* 0x00000000ff597431 */ /* 0x000fe400000001ff */
        /* <DEDUP_REMOVED lines=11> */
.L_x_7043:
        /* <DEDUP_REMOVED lines=15> */
.L_x_7044:
[----:B------:R-:W-:Y:S05]  /*25a0*/  BRA.U !UP3, `(.L_x_7045) ;  /* 0x0000000d0ba47547 */ /* 0x000fea000b800000 */
[----:B------:R-:W-:Y:S01]  /*25b0*/  FFMA.FTZ R96, R124, UR29, R100 ;  /* 0x0000001d7c607c23 */ /* 0x000fe20008010064 */
[----:B------:R-:W-:-:S03]  /*25c0*/  ISETP.LT.AND P0, PT, RZ, UR27, PT ;  /* 0x0000001bff007c0c */ /* 0x000fc6000bf01270 */
[----:B------:R-:W-:-:S04]  /*25d0*/  FADD.FTZ R96, R115, -R96 ;  /* 0x8000006073607221 */ /* 0x000fc80000010000 */
[----:B------:R-:W-:-:S05]  /*25e0*/  FMUL.FTZ R96, R96, UR28 ;  /* 0x0000001c60607c20 */ /* 0x000fca0008410000 */
[----:B------:R-:W-:Y:S02]  /*25f0*/  FSEL R96, R96, RZ, P0 ;  /* 0x000000ff60607208 */ /* 0x000fe40000000000 */
[----:B-----5:R-:W-:-:S03]  /*2600*/  ISETP.GE.U32.AND P0, PT, R5, 0x1000000, PT ;  /* 0x010000000500780c */ /* 0x020fc60003f06070 */
[----:B------:R-:W-:-:S04]  /*2610*/  FMUL.FTZ R96, R96, UR17 ;  /* 0x0000001160607c20 */ /* 0x000fc80008410000 */
[----:B------:R-:W-:-:S04]  /*2620*/  FMUL.FTZ R98, R96, UR16 ;  /* 0x0000001060627c20 */ /* 0x000fc80008410000 */
[----:B------:R-:W-:-:S05]  /*2630*/  FMUL.FTZ R91, R87, R98 ;  /* 0x00000062575b7220 */ /* 0x000fca0000410000 */
[----:B------:R-:W-:Y:S01]  /*2640*/  FSEL R96, R91, RZ, P0 ;  /* 0x000000ff5b607208 */ /* 0x000fe20000000000 */
[----:B------:R-:W-:-:S04]  /*2650*/  HFMA2 R91, -RZ, RZ, 0, 0 ;  /* 0x00000000ff5b7431 */ /* 0x000fc800000001ff */
[----:B------:R-:W-:Y:S01]  /*2660*/  FADD.FTZ R43, R43, R96 ;  /* 0x000000602b2b7221 */ /* 0x000fe20000010000 */
[----:B------:R-:W-:Y:S06]  /*2670*/  @!P0 BRA `(.L_x_7045) ;  /* 0x0000000c00708947 */ /* 0x000fec0003800000 */
[----:B------:R-:W-:-:S05]  /*2680*/  HADD2.F32 R91, -RZ, R152.H1_H1 ;  /* 0x30000098ff5b7230 */ /* 0x000fca0000004100 */
[----:B------:R-:W-:Y:S01]  /*2690*/  FMUL.FTZ R91, R98, R91 ;  /* 0x0000005b625b7220 */ /* 0x000fe20000410000 */
[----:B------:R-:W-:Y:S06]  /*26a0*/  BRA `(.L_x_7045) ;  /* 0x0000000c00647947 */ /* 0x000fec0003800000 */
.L_x_7041:
        /* <DEDUP_REMOVED lines=16> */
[----:B------:R-:W-:Y:S06]  /*27b0*/  BRA.U !UP3, `(.L_x_7046) ;  /* 0x000000010b387547 */ /* 0x000fec000b800000 */
        /* <DEDUP_REMOVED lines=14> */
.L_x_7046:
        /* <DEDUP_REMOVED lines=15> */
.L_x_7047:
        /* <DEDUP_REMOVED lines=15> */
.L_x_7048:
[----:B------:R-:W-:Y:S01]  /*2a80*/  FSEL R92, R92, RZ, P0 ;  /* 0x000000ff5c5c7208 */ /* 0x000fe20000000000 */
[----:B------:R-:W-:Y:S06]  /*2a90*/  BRA.U !UP3, `(.L_x_7045) ;  /* 0x000000090b687547 */ /* 0x000fec000b800000 */
[----:B------:R-:W-:Y:S01]  /*2aa0*/  FMUL.FTZ R91, R95, UR17 ;  /* 0x000000115f5b7c20 */ /* 0x000fe20008410000 */
[----:B-----5:R-:W-:-:S03]  /*2ab0*/  ISETP.GE.U32.AND P0, PT, R5, 0x1000000, PT ;  /* 0x010000000500780c */ /* 0x020fc60003f06070 */
        /* <DEDUP_REMOVED lines=9> */
.L_x_7040:
[----:B------:R-:W-:Y:S02]  /*2b50*/  MOV R99, UR20 ;  /* 0x0000001400637c02 */ /* 0x000fe40008000f00 */
[----:B------:R-:W-:Y:S02]  /*2b60*/  MOV R102, UR21 ;  /* 0x0000001500667c02 */ /* 0x000fe40008000f00 */
[----:B------:R-:W-:-:S04]  /*2b70*/  ISETP.NE.U32.AND P0, PT, R99, RZ, PT ;  /* 0x000000ff6300720c */ /* 0x000fc80003f05070 */
[----:B------:R-:W-:-:S13]  /*2b80*/  ISETP.NE.AND.EX P0, PT, R102, RZ, PT, P0 ;  /* 0x000000ff6600720c */ /* 0x000fda0003f05300 */
[----:B------:R-:W-:Y:S05]  /*2b90*/  @P0 BRA `(.L_x_7049) ;  /* 0x0000000400180947 */ /* 0x000fea0003800000 */
[----:B------:R-:W-:Y:S05]  /*2ba0*/  BRA.U !UP3, `(.L_x_7050) ;  /* 0x000000010b407547 */ /* 0x000fea000b800000 */
[----:B------:R-:W-:Y:S02]  /*2bb0*/  PLOP3.LUT P0, PT, PT, PT, UP2, 0x80, 0x8 ;  /* 0x000000000008781c */ /* 0x000fe40003f0f028 */
[----:B------:R-:W-:Y:S02]  /*2bc0*/  PLOP3.LUT P5, PT, PT, PT, UP2, 0x80, 0x8 ;  /* 0x000000000008781c */ /* 0x000fe40003faf028 */
[----:B------:R-:W-:Y:S02]  /*2bd0*/  PLOP3.LUT P6, PT, PT, PT, UP2, 0x80, 0x8 ;  /* 0x000000000008781c */ /* 0x000fe40003fcf028 */
[----:B-----5:R-:W-:-:S07]  /*2be0*/  MOV R88, R24 ;  /* 0x0000001800587202 */ /* 0x020fce0000000f00 */
[----:B------:R-:W-:Y:S01]  /*2bf0*/  @P0 FFMA.FTZ R97, R3, UR29, R100 ;  /* 0x0000001d03610c23 */ /* 0x000fe20008010064 */
[----:B------:R-:W-:-:S03]  /*2c00*/  LOP3.LUT P0, RZ, R5, 0xff, RZ, 0xc0, !PT ;  /* 0x000000ff05ff7812 */ /* 0x000fc6000780c0ff */
[----:B------:R-:W-:-:S04]  /*2c10*/  @P5 FADD.FTZ R97, R108, -R97 ;  /* 0x800000616c615221 */ /* 0x000fc80000010000 */
[----:B------:R-:W-:-:S04]  /*2c20*/  @P6 FFMA.FTZ R88, R97, UR28, R24 ;  /* 0x0000001c61586c23 */ /* 0x000fc80008010018 */
[----:B------:R-:W-:Y:S02]  /*2c30*/  FMUL.FTZ R88, R88, UR17 ;  /* 0x0000001158587c20 */ /* 0x000fe40008410000 */
[----:B------:R-:W-:Y:S02]  /*2c40*/  @P0 HADD2.F32 R98, -RZ, R110.H0_H0 ;  /* 0x2000006eff620230 */ /* 0x000fe40000004100 */
[----:B------:R-:W-:Y:S01]  /*2c50*/  FMUL.FTZ R103, R88, UR16 ;  /* 0x0000001058677c20 */ /* 0x000fe20008410000 */
[----:B------:R-:W-:-:S03]  /*2c60*/  HFMA2 R88, -RZ, RZ, 0, 0 ;  /* 0x00000000ff587431 */ /* 0x000fc600000001ff */
[-C--:B------:R-:W-:Y:S01]  /*2c70*/  FMUL.FTZ R96, R84, R103.reuse ;  /* 0x0000006754607220 */ /* 0x080fe20000410000 */
[----:B------:R-:W-:-:S04]  /*2c80*/  @P0 FMUL.FTZ R88, R98, R103 ;  /* 0x0000006762580220 */ /* 0x000fc80000410000 */
[----:B------:R-:W-:-:S05]  /*2c90*/  FSEL R97, R96, RZ, P0 ;  /* 0x000000ff60617208 */ /* 0x000fca0000000000 */
[----:B------:R-:W-:-:S07]  /*2ca0*/  FADD.FTZ R40, R40, R97 ;  /* 0x0000006128287221 */ /* 0x000fce0000010000 */
.L_x_7050:
        /* <DEDUP_REMOVED lines=17> */
.L_x_7051:
        /* <DEDUP_REMOVED lines=17> */
.L_x_7052:
[----:B------:R-:W-:Y:S05]  /*2ed0*/  BRA.U !UP3, `(.L_x_7045) ;  /* 0x000000050b587547 */ /* 0x000fea000b800000 */
[----:B------:R-:W-:Y:S02]  /*2ee0*/  PLOP3.LUT P0, PT, PT, PT, UP2, 0x80, 0x8 ;  /* 0x000000000008781c */ /* 0x000fe40003f0f028 */
[----:B------:R-:W-:Y:S02]  /*2ef0*/  PLOP3.LUT P5, PT, PT, PT, UP2, 0x80, 0x8 ;  /* 0x000000000008781c */ /* 0x000fe40003faf028 */
[----:B------:R-:W-:Y:S02]  /*2f00*/  PLOP3.LUT P6, PT, PT, PT, UP2, 0x80, 0x8 ;  /* 0x000000000008781c */ /* 0x000fe40003fcf028 */
[----:B-----5:R-:W-:-:S07]  /*2f10*/  MOV R91, R27 ;  /* 0x0000001b005b7202 */ /* 0x020fce0000000f00 */
[----:B------:R-:W-:Y:S01]  /*2f20*/  @P0 FFMA.FTZ R96, R124, UR29, R100 ;  /* 0x0000001d7c600c23 */ /* 0x000fe20008010064 */
[----:B------:R-:W-:-:S03]  /*2f30*/  ISETP.GE.U32.AND P0, PT, R5, 0x1000000, PT ;  /* 0x010000000500780c */ /* 0x000fc60003f06070 */
[----:B------:R-:W-:-:S04]  /*2f40*/  @P5 FADD.FTZ R96, R115, -R96 ;  /* 0x8000006073605221 */ /* 0x000fc80000010000 */
[----:B------:R-:W-:-:S04]  /*2f50*/  @P6 FFMA.FTZ R91, R96, UR28, R27 ;  /* 0x0000001c605b6c23 */ /* 0x000fc8000801001b */
        /* <DEDUP_REMOVED lines=10> */
.L_x_7049:
[----:B------:R-:W-:Y:S02]  /*3000*/  PLOP3.LUT P0, PT, PT, PT, UP2, 0x80, 0x8 ;  /* 0x000000000008781c */ /* 0x000fe40003f0f028 */
[----:B------:R-:W-:Y:S02]  /*3010*/  PLOP3.LUT P6, PT, PT, PT, UP2, 0x80, 0x8 ;  /* 0x000000000008781c */ /* 0x000fe40003fcf028 */
[----:B------:R-:W-:Y:S02]  /*3020*/  PLOP3.LUT P5, PT, PT, PT, UP2, 0x80, 0x8 ;  /* 0x000000000008781c */ /* 0x000fe40003faf028 */
[----:B-----5:R-:W-:-:S07]  /*3030*/  MOV R94, R26 ;  /* 0x0000001a005e7202 */ /* 0x020fce0000000f00 */
[----:B------:R-:W-:Y:S01]  /*3040*/  @P0 FFMA.FTZ R93, R3, UR29, R100 ;  /* 0x0000001d035d0c23 */ /* 0x000fe20008010064 */
[----:B------:R-:W-:-:S03]  /*3050*/  PLOP3.LUT P0, PT, PT, PT, UP2, 0x80, 0x8 ;  /* 0x000000000008781c */ /* 0x000fc60003f0f028 */
[----:B------:R-:W-:Y:S01]  /*3060*/  @P6 FADD.FTZ R97, R108, -R93 ;  /* 0x8000005d6c616221 */ /* 0x000fe20000010000 */
[----:B------:R-:W-:Y:S01]  /*3070*/  @P5 FFMA.FTZ R92, R114, UR29, R100 ;  /* 0x0000001d725c5c23 */ /* 0x000fe20008010064 */
[----:B------:R-:W-:Y:S02]  /*3080*/  PLOP3.LUT P6, PT, PT, PT, UP2, 0x80, 0x8 ;  /* 0x000000000008781c */ /* 0x000fe40003fcf028 */
[----:B------:R-:W-:Y:S02]  /*3090*/  PLOP3.LUT P5, PT, PT, PT, UP2, 0x80, 0x8 ;  /* 0x000000000008781c */ /* 0x000fe40003faf028 */
[----:B------:R-:W-:-:S04]  /*30a0*/  MOV R93, R25 ;  /* 0x00000019005d7202 */ /* 0x000fc80000000f00 */
[----:B------:R-:W-:Y:S01]  /*30b0*/  @P0 FADD.FTZ R92, R107, -R92 ;  /* 0x8000005c6b5c0221 */ /* 0x000fe20000010000 */
[----:B------:R-:W-:-:S04]  /*30c0*/  PLOP3.LUT P0, PT, PT, PT, UP2, 0x80, 0x8 ;  /* 0x000000000008781c */ /* 0x000fc80003f0f028 */
[----:B------:R-:W-:Y:S01]  /*30d0*/  @P6 FFMA.FTZ R93, R92, UR28, R25 ;  /* 0x0000001c5c5d6c23 */ /* 0x000fe20008010019 */
[----:B------:R-:W-:Y:S01]  /*30e0*/  PLOP3.LUT P6, PT, PT, PT, UP2, 0x80, 0x8 ;  /* 0x000000000008781c */ /* 0x000fe20003fcf028 */
[----:B------:R-:W-:Y:S01]  /*30f0*/  @P5 FFMA.FTZ R95, R105, UR29, R100 ;  /* 0x0000001d695f5c23 */ /* 0x000fe20008010064 */
[----:B------:R-:W-:-:S06]  /*3100*/  PLOP3.LUT P5, PT, PT, PT, UP2, 0x80, 0x8 ;  /* 0x000000000008781c */ /* 0x000fcc0003faf028 */
[----:B------:R-:W-:Y:S01]  /*3110*/  @P0 FADD.FTZ R95, R122, -R95 ;  /* 0x8000005f7a5f0221 */ /* 0x000fe20000010000 */
[----:B------:R-:W-:-:S04]  /*3120*/  PLOP3.LUT P0, PT, PT, PT, UP2, 0x80, 0x8 ;  /* 0x000000000008781c */ /* 0x000fc80003f0f028 */
[----:B------:R-:W-:Y:S01]  /*3130*/  @P6 FFMA.FTZ R94, R95, UR28, R26 ;  /* 0x0000001c5f5e6c23 */ /* 0x000fe2000801001a */
[----:B------:R-:W-:Y:S01]  /*3140*/  PLOP3.LUT P6, PT, PT, PT, UP2, 0x80, 0x8 ;  /* 0x000000000008781c */ /* 0x000fe20003fcf028 */
[----:B------:R-:W-:Y:S01]  /*3150*/  @P5 FFMA.FTZ R92, R124, UR29, R100 ;  /* 0x0000001d7c5c5c23 */ /* 0x000fe20008010064 */
[----:B------:R-:W-:Y:S02]  /*3160*/  PLOP3.LUT P5, PT, PT, PT, UP2, 0x80, 0x8 ;  /* 0x000000000008781c */ /* 0x000fe40003faf028 */
[----:B------:R-:W-:-:S04]  /*3170*/  MOV R95, R27 ;  /* 0x0000001b005f7202 */ /* 0x000fc80000000f00 */
[----:B------:R-:W-:Y:S01]  /*3180*/  @P0 FADD.FTZ R96, R115, -R92 ;  /* 0x8000005c73600221 */ /* 0x000fe20000010000 */
[----:B------:R-:W-:-:S04]  /*3190*/  MOV R92, R24 ;  /* 0x00000018005c7202 */ /* 0x000fc80000000f00 */
[----:B------:R-:W-:Y:S02]  /*31a0*/  @P6 FFMA.FTZ R95, R96, UR28, R27 ;  /* 0x0000001c605f6c23 */ /* 0x000fe4000801001b */
[----:B------:R-:W-:Y:S01]  /*31b0*/  @P5 FFMA.FTZ R92, R97, UR28, R24 ;  /* 0x0000001c615c5c23 */ /* 0x000fe20008010018 */
[----:B------:R-:W-:Y:S06]  /*31c0*/  BRA.U !UP3, `(.L_x_7053) ;  /* 0x000000010b247547 */ /* 0x000fec000b800000 */
        /* <DEDUP_REMOVED lines=8> */
[----:B------:R-:W-:-:S07]  /*3250*/  FADD.FTZ R40, R40, R97 ;  /* 0x0000006128287221 */ /* 0x000fce0000010000 */
.L_x_7053:
        /* <DEDUP_REMOVED lines=9> */
[----:B------:R-:W-:-:S07]  /*32f0*/  FADD.FTZ R41, R41, R96 ;  /* 0x0000006029297221 */ /* 0x000fce0000010000 */
.L_x_7054:
[----:B------:R-:W-:Y:S05]  /*3300*/  BRA.U !UP3, `(.L_x_7055) ;  /* 0x000000010b247547 */ /* 0x000fea000b800000 */
        /* <DEDUP_REMOVED lines=9> */
.L_x_7055:
[----:B------:R-:W-:Y:S05]  /*33a0*/  BRA.U !UP3, `(.L_x_7045) ;  /* 0x000000010b247547 */ /* 0x000fea000b800000 */
[----:B------:R-:W-:Y:S01]  /*33b0*/  ISETP.GE.U32.AND P0, PT, R5, 0x1000000, PT ;  /* 0x010000000500780c */ /* 0x000fe20003f06070 */
[----:B------:R-:W-:-:S04]  /*33c0*/  FMUL.FTZ R91, R95, UR17 ;  /* 0x000000115f5b7c20 */ /* 0x000fc80008410000 */
[----:B------:R-:W-:Y:S01]  /*33d0*/  FMUL.FTZ R98, R91, UR16 ;  /* 0x000000105b627c20 */ /* 0x000fe20008410000 */
[----:B------:R-:W-:-:S03]  /*33e0*/  MOV R91, RZ ;  /* 0x000000ff005b7202 */ /* 0x000fc60000000f00 */
[----:B------:R-:W-:-:S04]  /*33f0*/  FMUL.FTZ R96, R87, R98 ;  /* 0x0000006257607220 */ /* 0x000fc80000410000 */
[----:B------:R-:W-:Y:S01]  /*3400*/  @P0 HADD2.F32 R97, -RZ, R152.H1_H1 ;  /* 0x30000098ff610230 */ /* 0x000fe20000004100 */
[----:B------:R-:W-:-:S04]  /*3410*/  FSEL R96, R96, RZ, P0 ;  /* 0x000000ff60607208 */ /* 0x000fc80000000000 */
[----:B------:R-:W-:Y:S01]  /*3420*/  @P0 FMUL.FTZ R91, R97, R98 ;  /* 0x00000062615b0220 */ /* 0x000fe20000410000 */
[----:B------:R-:W-:-:S07]  /*3430*/  FADD.FTZ R43, R43, R96 ;  /* 0x000000602b2b7221 */ /* 0x000fce0000010000 */
.L_x_7045:
[----:B------:R-:W-:Y:S05]  /*3440*/  BSYNC.RECONVERGENT B1 ;  /* 0x0000000000017941 */ /* 0x000fea0003800200 */
.L_x_7039:
[----:B------:R-:W-:Y:S01]  /*3450*/  ISETP.NE.U32.AND P0, PT, R99, RZ, PT ;  /* 0x000000ff6300720c */ /* 0x000fe20003f05070 */
[----:B------:R-:W0:Y:S01]  /*3460*/  @UP3 LDCU.64 UR30, c[0x0][0x468] ;  /* 0x00008d00ff1e37ac */ /* 0x000e220008000a00 */
[----:B------:R-:W-:Y:S01]  /*3470*/  PLOP3.LUT P5, PT, PT, PT, UP3, 0x80, 0x8 ;  /* 0x000000000008781c */ /* 0x000fe20003faf038 */
[----:B------:R-:W-:Y:S01]  /*3480*/  HFMA2 R98, -RZ, RZ, 0, 9.5367431640625e-07 ;  /* 0x00000010ff627431 */ /* 0x000fe200000001ff */
[----:B------:R-:W-:Y:S02]  /*3490*/  ISETP.NE.AND.EX P0, PT, R102, RZ, PT, P0 ;  /* 0x000000ff6600720c */ /* 0x000fe40003f05300 */
        /* <DEDUP_REMOVED lines=8> */
.L_x_7037:
[----:B------:R-:W-:Y:S05]  /*3520*/  BSYNC.RECONVERGENT B0 ;  /* 0x0000000000007941 */ /* 0x000fea0003800200 */
.L_x_7036:
        /* <DEDUP_REMOVED lines=8> */
.L_x_7058:
[----:B------:R-:W-:Y:S04]  /*35b0*/  BSSY.RECONVERGENT B1, `(.L_x_7059) ;  /* 0x000012c000017945 */ /* 0x000fe80003800200 */
[----:B------:R-:W-:Y:S05]  /*35c0*/  BRA.U !UP0, `(.L_x_7060) ;  /* 0x0000000908607547 */ /* 0x000fea000b800000 */
[----:B------:R-:W-:-:S04]  /*35d0*/  UISETP.NE.U32.AND UP0, UPT, UR20, URZ, UPT ;  /* 0x000000ff1400728c */ /* 0x000fc8000bf05070 */
[----:B------:R-:W-:-:S06]  /*35e0*/  UISETP.NE.AND.EX UP0, UPT, UR21, URZ, UPT, UP0 ;  /* 0x000000ff1500728c */ /* 0x000fcc000bf05300 */
[----:B------:R-:W-:-:S13]  /*35f0*/  PLOP3.LUT P0, PT, PT, PT, UP0, 0x80, 0x8 ;  /* 0x000000000008781c */ /* 0x000fda0003f0f008 */
[----:B------:R-:W-:Y:S05]  /*3600*/  @!P0 BRA `(.L_x_7061) ;  /* 0x0000000400288947 */ /* 0x000fea0003800000 */
[----:B------:R-:W-:Y:S02]  /*3610*/  PLOP3.LUT P6, PT, PT, PT, UP2, 0x80, 0x8 ;  /* 0x000000000008781c */ /* 0x000fe40003fcf028 */
[----:B------:R-:W-:Y:S02]  /*3620*/  PLOP3.LUT P5, PT, PT, PT, UP2, 0x80, 0x8 ;  /* 0x000000000008781c */ /* 0x000fe40003faf028 */
[----:B0----5:R-:W-:-:S09]  /*3630*/  MOV R94, R22 ;  /* 0x00000016005e7202 */ /* 0x021fd20000000f00 */
[----:B------:R-:W-:Y:S01]  /*3640*/  @P6 FFMA.FTZ R93, R11, UR29, R100 ;  /* 0x0000001d0b5d6c23 */ /* 0x000fe20008010064 */
[----:B------:R-:W-:-:S03]  /*3650*/  PLOP3.LUT P6, PT, PT, PT, UP2, 0x80, 0x8 ;  /* 0x000000000008781c */ /* 0x000fc60003fcf028 */
[----:B------:R-:W-:Y:S01]  /*3660*/  @P5 FADD.FTZ R97, R10, -R93 ;  /* 0x8000005d0a615221 */ /* 0x000fe20000010000 */
[----:B------:R-:W-:-:S09]  /*3670*/  PLOP3.LUT P5, PT, PT, PT, UP2, 0x80, 0x8 ;  /* 0x000000000008781c */ /* 0x000fd20003faf028 */
[----:B------:R-:W-:Y:S01]  /*3680*/  @P6 FFMA.FTZ R93, R106, UR29, R100 ;  /* 0x0000001d6a5d6c23 */ /* 0x000fe20008010064 */
[----:B------:R-:W-:-:S03]  /*3690*/  PLOP3.LUT P6, PT, PT, PT, UP2, 0x80, 0x8 ;  /* 0x000000000008781c */ /* 0x000fc60003fcf028 */
[----:B------:R-:W-:Y:S01]  /*36a0*/  @P5 FADD.FTZ R92, R104, -R93 ;  /* 0x8000005d685c5221 */ /* 0x000fe20000010000 */
[----:B------:R-:W-:Y:S02]  /*36b0*/  PLOP3.LUT P5, PT, PT, PT, UP2, 0x80, 0x8 ;  /* 0x000000000008781c */ /* 0x000fe40003faf028 */
[----:B------:R-:W-:-:S07]  /*36c0*/  MOV R93, R21 ;  /* 0x00000015005d7202 */ /* 0x000fce0000000f00 */
[----:B------:R-:W-:Y:S01]  /*36d0*/  @P6 FFMA.FTZ R93, R92, UR28, R21 ;  /* 0x0000001c5c5d6c23 */ /* 0x000fe20008010015 */
[----:B------:R-:W-:-:S03]  /*36e0*/  PLOP3.LUT P6, PT, PT, PT, UP2, 0x80, 0x8 ;  /* 0x000000000008781c */ /* 0x000fc60003fcf028 */
[----:B------:R-:W-:Y:S01]  /*36f0*/  @P5 FFMA.FTZ R95, R19, UR29, R100 ;  /* 0x0000001d135f5c23 */ /* 0x000fe20008010064 */
[----:B------:R-:W-:-:S09]  /*3700*/  PLOP3.LUT P5, PT, PT, PT, UP2, 0x80, 0x8 ;  /* 0x000000000008781c */ /* 0x000fd20003faf028 */
[----:B------:R-:W-:Y:S01]  /*3710*/  @P6 FADD.FTZ R95, R120, -R95 ;  /* 0x8000005f785f6221 */ /* 0x000fe20000010000 */
[----:B------:R-:W-:-:S03]  /*3720*/  PLOP3.LUT P6, PT, PT, PT, UP2, 0x80, 0x8 ;  /* 0x000000000008781c */ /* 0x000fc60003fcf028 */
[----:B------:R-:W-:Y:S01]  /*3730*/  @P5 FFMA.FTZ R94, R95, UR28, R22 ;  /* 0x0000001c5f5e5c23 */ /* 0x000fe20008010016 */
[----:B------:R-:W-:Y:S02]  /*3740*/  PLOP3.LUT P5, PT, PT, PT, UP2, 0x80, 0x8 ;  /* 0x000000000008781c */ /* 0x000fe40003faf028 */
[----:B------:R-:W-:-:S07]  /*3750*/  MOV R95, R23 ;  /* 0x00000017005f7202 */ /* 0x000fce0000000f00 */
[----:B------:R-:W-:Y:S01]  /*3760*/  @P6 FFMA.FTZ R92, R126, UR29, R100 ;  /* 0x0000001d7e5c6c23 */ /* 0x000fe20008010064 */
[----:B------:R-:W-:-:S03]  /*3770*/  PLOP3.LUT P6, PT, PT, PT, UP2, 0x80, 0x8 ;  /* 0x000000000008781c */ /* 0x000fc60003fcf028 */
[----:B------:R-:W-:Y:S01]  /*3780*/  @P5 FADD.FTZ R96, R117, -R92 ;  /* 0x8000005c75605221 */ /* 0x000fe20000010000 */
[----:B------:R-:W-:Y:S02]  /*3790*/  PLOP3.LUT P5, PT, PT, PT, UP2, 0x80, 0x8 ;  /* 0x000000000008781c */ /* 0x000fe40003faf028 */
[----:B------:R-:W-:-:S07]  /*37a0*/  MOV R92, R20 ;  /* 0x00000014005c7202 */ /* 0x000fce0000000f00 */
[----:B------:R-:W-:-:S04]  /*37b0*/  @P6 FFMA.FTZ R95, R96, UR28, R23 ;  /* 0x0000001c605f6c23 */ /* 0x000fc80008010017 */
[----:B------:R-:W-:Y:S01]  /*37c0*/  @P5 FFMA.FTZ R92, R97, UR28, R20 ;  /* 0x0000001c615c5c23 */ /* 0x000fe20008010014 */
[----:B------:R-:W-:Y:S06]  /*37d0*/  BRA.U !UP3, `(.L_x_7062) ;  /* 0x000000010b287547 */ /* 0x000fec000b800000 */
[----:B------:R-:W-:Y:S01]  /*37e0*/  LOP3.LUT P5, RZ, R4, 0xff, RZ, 0xc0, !PT ;  /* 0x000000ff04ff7812 */ /* 0x000fe200078ac0ff */
[----:B------:R-:W-:Y:S01]  /*37f0*/  FMUL.FTZ R88, R92, UR17 ;  /* 0x000000115c587c20 */ /* 0x000fe20008410000 */
[----:B------:R-:W-:-:S03]  /*3800*/  UMOV UR4, URZ ;  /* 0x000000ff00047c82 */ /* 0x000fc60008000000 */
[----:B------:R-:W-:Y:S01]  /*3810*/  FMUL.FTZ R99, R88, UR16 ;  /* 0x0000001058637c20 */ /* 0x000fe20008410000 */
[----:B------:R-:W-:-:S03]  /*3820*/  MOV R88, UR4 ;  /* 0x0000000400587c02 */ /* 0x000fc60008000f00 */
[----:B------:R-:W-:-:S04]  /*3830*/  FMUL.FTZ R96, R84, R99 ;  /* 0x0000006354607220 */ /* 0x000fc80000410000 */
[----:B------:R-:W-:Y:S01]  /*3840*/  @P5 HADD2.F32 R98, -RZ, R145.H0_H0 ;  /* 0x20000091ff625230 */ /* 0x000fe20000004100 */
[----:B------:R-:W-:-:S04]  /*3850*/  FSEL R97, R96, RZ, P5 ;  /* 0x000000ff60617208 */ /* 0x000fc80002800000 */
[----:B------:R-:W-:Y:S01]  /*3860*/  @P5 FMUL.FTZ R88, R99, R98 ;  /* 0x0000006263585220 */ /* 0x000fe20000410000 */
[----:B------:R-:W-:-:S07]  /*3870*/  FADD.FTZ R36, R36, R97 ;  /* 0x0000006124247221 */ /* 0x000fce0000010000 */
.L_x_7062:
[----:B------:R-:W-:Y:S05]  /*3880*/  BRA.U !UP3, `(.L_x_7063) ;  /* 0x000000010b287547 */ /* 0x000fea000b800000 */
[----:B------:R-:W-:Y:S01]  /*3890*/  LOP3.LUT P5, RZ, R4, 0xff00, RZ, 0xc0, !PT ;  /* 0x0000ff0004ff7812 */ /* 0x000fe200078ac0ff */
[----:B------:R-:W-:Y:S01]  /*38a0*/  FMUL.FTZ R89, R93, UR17 ;  /* 0x000000115d597c20 */ /* 0x000fe20008410000 */
[----:B------:R-:W-:-:S03]  /*38b0*/  UMOV UR4, URZ ;  /* 0x000000ff00047c82 */ /* 0x000fc60008000000 */
[----:B------:R-:W-:Y:S01]  /*38c0*/  FMUL.FTZ R98, R89, UR16 ;  /* 0x0000001059627c20 */ /* 0x000fe20008410000 */
[----:B------:R-:W-:-:S03]  /*38d0*/  MOV R89, UR4 ;  /* 0x0000000400597c02 */ /* 0x000fc60008000f00 */
[----:B------:R-:W-:-:S04]  /*38e0*/  FMUL.FTZ R96, R85, R98 ;  /* 0x0000006255607220 */ /* 0x000fc80000410000 */
[----:B------:R-:W-:Y:S01]  /*38f0*/  @P5 HADD2.F32 R97, -RZ, R145.H1_H1 ;  /* 0x30000091ff615230 */ /* 0x000fe20000004100 */
[----:B------:R-:W-:-:S04]  /*3900*/  FSEL R96, R96, RZ, P5 ;  /* 0x000000ff60607208 */ /* 0x000fc80002800000 */
[----:B------:R-:W-:Y:S01]  /*3910*/  @P5 FMUL.FTZ R89, R98, R97 ;  /* 0x0000006162595220 */ /* 0x000fe20000410000 */
[----:B------:R-:W-:-:S07]  /*3920*/  FADD.FTZ R37, R37, R96 ;  /* 0x0000006025257221 */ /* 0x000fce0000010000 */
.L_x_7063:
[----:B------:R-:W-:Y:S05]  /*3930*/  BRA.U !UP3, `(.L_x_7064) ;  /* 0x000000010b287547 */ /* 0x000fea000b800000 */
        /* <DEDUP_REMOVED lines=10> */
.L_x_7064:
[----:B------:R-:W-:Y:S05]  /*39e0*/  BRA.U !UP3, `(.L_x_7065) ;  /* 0x0000000d0ba07547 */ /* 0x000fea000b800000 */
[----:B------:R-:W-:Y:S01]  /*39f0*/  FMUL.FTZ R91, R95, UR17 ;  /* 0x000000115f5b7c20 */ /* 0x000fe20008410000 */
[----:B------:R-:W-:Y:S01]  /*3a00*/  ISETP.GE.U32.AND P5, PT, R4, 0x1000000, PT ;  /* 0x010000000400780c */ /* 0x000fe20003fa6070 */
[----:B------:R-:W-:Y:S02]  /*3a10*/  UMOV UR4, URZ ;  /* 0x000000ff00047c82 */ /* 0x000fe40008000000 */
[----:B------:R-:W-:-:S04]  /*3a20*/  FMUL.FTZ R98, R91, UR16 ;  /* 0x000000105b627c20 */ /* 0x000fc80008410000 */
[----:B------:R-:W-:-:S05]  /*3a30*/  FMUL.FTZ R91, R87, R98 ;  /* 0x00000062575b7220 */ /* 0x000fca0000410000 */
[----:B------:R-:W-:Y:S02]  /*3a40*/  FSEL R96, R91, RZ, P5 ;  /* 0x000000ff5b607208 */ /* 0x000fe40002800000 */
[----:B------:R-:W-:-:S03]  /*3a50*/  MOV R91, UR4 ;  /* 0x00000004005b7c02 */ /* 0x000fc60008000f00 */
[----:B------:R-:W-:Y:S01]  /*3a60*/  FADD.FTZ R39, R39, R96 ;  /* 0x0000006027277221 */ /* 0x000fe20000010000 */
[----:B------:R-:W-:Y:S06]  /*3a70*/  @!P5 BRA `(.L_x_7065) ;  /* 0x0000000c007cd947 */ /* 0x000fec0003800000 */
[----:B------:R-:W-:-:S05]  /*3a80*/  HADD2.F32 R91, -RZ, R146.H1_H1 ;  /* 0x30000092ff5b7230 */ /* 0x000fca0000004100 */
[----:B------:R-:W-:Y:S01]  /*3a90*/  FMUL.FTZ R91, R98, R91 ;  /* 0x0000005b625b7220 */ /* 0x000fe20000410000 */
[----:B------:R-:W-:Y:S06]  /*3aa0*/  BRA `(.L_x_7065) ;  /* 0x0000000c00707947 */ /* 0x000fec0003800000 */
.L_x_7061:
[----:B------:R-:W-:Y:S05]  /*3ab0*/  BRA.U !UP3, `(.L_x_7066) ;  /* 0x000000010b447547 */ /* 0x000fea000b800000 */
[----:B------:R-:W-:Y:S01]  /*3ac0*/  PLOP3.LUT P6, PT, PT, PT, UP2, 0x80, 0x8 ;  /* 0x000000000008781c */ /* 0x000fe20003fcf028 */
[----:B------:R-:W-:Y:S01]  /*3ad0*/  UMOV UR4, URZ ;  /* 0x000000ff00047c82 */ /* 0x000fe20008000000 */
[----:B------:R-:W-:Y:S02]  /*3ae0*/  PLOP3.LUT P5, PT, PT, PT, UP2, 0x80, 0x8 ;  /* 0x000000000008781c */ /* 0x000fe40003faf028 */
[----:B0----5:R-:W-:-:S09]  /*3af0*/  MOV R88, R20 ;  /* 0x0000001400587202 */ /* 0x021fd20000000f00 */
[----:B------:R-:W-:Y:S01]  /*3b00*/  @P6 FFMA.FTZ R97, R11, UR29, R100 ;  /* 0x0000001d0b616c23 */ /* 0x000fe20008010064 */
[----:B------:R-:W-:-:S03]  /*3b10*/  PLOP3.LUT P6, PT, PT, PT, UP2, 0x80, 0x8 ;  /* 0x000000000008781c */ /* 0x000fc60003fcf028 */
[----:B------:R-:W-:Y:S01]  /*3b20*/  @P5 FADD.FTZ R97, R10, -R97 ;  /* 0x800000610a615221 */ /* 0x000fe20000010000 */
[----:B------:R-:W-:-:S09]  /*3b30*/  LOP3.LUT P5, RZ, R4, 0xff, RZ, 0xc0, !PT ;  /* 0x000000ff04ff7812 */ /* 0x000fd200078ac0ff */
[----:B------:R-:W-:-:S04]  /*3b40*/  @P6 FFMA.FTZ R88, R97, UR28, R20 ;  /* 0x0000001c61586c23 */ /* 0x000fc80008010014 */
[----:B------:R-:W-:Y:S01]  /*3b50*/  FMUL.FTZ R88, R88, UR17 ;  /* 0x0000001158587c20 */ /* 0x000fe20008410000 */
[----:B------:R-:W-:-:S03]  /*3b60*/  @P5 HADD2.F32 R98, -RZ, R145.H0_H0 ;  /* 0x20000091ff625230 */ /* 0x000fc60000004100 */
[----:B------:R-:W-:Y:S01]  /*3b70*/  FMUL.FTZ R99, R88, UR16 ;  /* 0x0000001058637c20 */ /* 0x000fe20008410000 */
[----:B------:R-:W-:-:S03]  /*3b80*/  MOV R88, UR4 ;  /* 0x0000000400587c02 */ /* 0x000fc60008000f00 */
[-C--:B------:R-:W-:Y:S01]  /*3b90*/  FMUL.FTZ R96, R84, R99.reuse ;  /* 0x0000006354607220 */ /* 0x080fe20000410000 */
[----:B------:R-:W-:-:S04]  /*3ba0*/  @P5 FMUL.FTZ R88, R98, R99 ;  /* 0x0000006362585220 */ /* 0x000fc80000410000 */
[----:B------:R-:W-:-:S05]  /*3bb0*/  FSEL R97, R96, RZ, P5 ;  /* 0x000000ff60617208 */ /* 0x000fca0002800000 */
[----:B------:R-:W-:-:S07]  /*3bc0*/  FADD.FTZ R36, R36, R97 ;  /* 0x0000006124247221 */ /* 0x000fce0000010000 */
.L_x_7066:
        /* <DEDUP_REMOVED lines=11> */
[----:B------:R-:W-:-:S03]  /*3c80*/  @P5 HADD2.F32 R97, -RZ, R145.H1_H1 ;  /* 0x30000091ff615230 */ /* 0x000fc60000004100 */
[----:B------:R-:W-:Y:S01]  /*3c90*/  FMUL.FTZ R98, R89, UR16 ;  /* 0x0000001059627c20 */ /* 0x000fe20008410000 */
[----:B------:R-:W-:-:S03]  /*3ca0*/  MOV R89, UR4 ;  /* 0x0000000400597c02 */ /* 0x000fc60008000f00 */
[-C--:B------:R-:W-:Y:S01]  /*3cb0*/  FMUL.FTZ R96, R85, R98.reuse ;  /* 0x0000006255607220 */ /* 0x080fe20000410000 */
[----:B------:R-:W-:-:S04]  /*3cc0*/  @P5 FMUL.FTZ R89, R97, R98 ;  /* 0x0000006261595220 */ /* 0x000fc80000410000 */
[----:B------:R-:W-:-:S05]  /*3cd0*/  FSEL R96, R96, RZ, P5 ;  /* 0x000000ff60607208 */ /* 0x000fca0002800000 */
[----:B------:R-:W-:-:S07]  /*3ce0*/  FADD.FTZ R37, R37, R96 ;  /* 0x0000006025257221 */ /* 0x000fce0000010000 */
.L_x_7067:
        /* <DEDUP_REMOVED lines=18> */
.L_x_7068:
        /* <DEDUP_REMOVED lines=8> */
[----:B------:R-:W-:-:S09]  /*3e90*/  ISETP.GE.U32.AND P5, PT, R4, 0x1000000, PT ;  /* 0x010000000400780c */ /* 0x000fd20003fa6070 */
[----:B------:R-:W-:-:S04]  /*3ea0*/  @P6 FFMA.FTZ R91, R96, UR28, R23 ;  /* 0x0000001c605b6c23 */ /* 0x000fc80008010017 */
[----:B------:R-:W-:-:S04]  /*3eb0*/  FMUL.FTZ R91, R91, UR17 ;  /* 0x000000115b5b7c20 */ /* 0x000fc80008410000 */
        /* <DEDUP_REMOVED lines=9> */
.L_x_7060:
[----:B------:R-:W-:-:S04]  /*3f50*/  UISETP.NE.U32.AND UP0, UPT, UR20, URZ, UPT ;  /* 0x000000ff1400728c */ /* 0x000fc8000bf05070 */
[----:B------:R-:W-:-:S06]  /*3f60*/  UISETP.NE.AND.EX UP0, UPT, UR21, URZ, UPT, UP0 ;  /* 0x000000ff1500728c */ /* 0x000fcc000bf05300 */
[----:B------:R-:W-:-:S13]  /*3f70*/  PLOP3.LUT P0, PT, PT, PT, UP0, 0x80, 0x8 ;  /* 0x000000000008781c */ /* 0x000fda0003f0f008 */
[----:B------:R-:W-:Y:S05]  /*3f80*/  @!P0 BRA `(.L_x_7069) ;  /* 0x0000000400388947 */ /* 0x000fea0003800000 */
[----:B------:R-:W-:Y:S05]  /*3f90*/  BRA.U !UP3, `(.L_x_7070) ;  /* 0x000000010b3c7547 */ /* 0x000fea000b800000 */
[----:B0-----:R-:W-:Y:S01]  /*3fa0*/  FFMA.FTZ R93, R11, UR29, R100 ;  /* 0x0000001d0b5d7c23 */ /* 0x001fe20008010064 */
[----:B------:R-:W-:Y:S01]  /*3fb0*/  ISETP.LT.AND P5, PT, RZ, UR27, PT ;  /* 0x0000001bff007c0c */ /* 0x000fe2000bfa1270 */
[----:B------:R-:W-:Y:S02]  /*3fc0*/  UMOV UR4, URZ ;  /* 0x000000ff00047c82 */ /* 0x000fe40008000000 */
[----:B------:R-:W-:-:S04]  /*3fd0*/  FADD.FTZ R88, R10, -R93 ;  /* 0x8000005d0a587221 */ /* 0x000fc80000010000 */
[----:B------:R-:W-:-:S05]  /*3fe0*/  FMUL.FTZ R88, R88, UR28 ;  /* 0x0000001c58587c20 */ /* 0x000fca0008410000 */
[----:B------:R-:W-:Y:S02]  /*3ff0*/  FSEL R88, R88, RZ, P5 ;  /* 0x000000ff58587208 */ /* 0x000fe40002800000 */
[----:B-----5:R-:W-:-:S03]  /*4000*/  LOP3.LUT P5, RZ, R4, 0xff, RZ, 0xc0, !PT ;  /* 0x000000ff04ff7812 */ /* 0x020fc600078ac0ff */
[----:B------:R-:W-:-:S04]  /*4010*/  FMUL.FTZ R88, R88, UR17 ;  /* 0x0000001158587c20 */ /* 0x000fc80008410000 */
[----:B------:R-:W-:Y:S01]  /*4020*/  FMUL.FTZ R95, R88, UR16 ;  /* 0x00000010585f7c20 */ /* 0x000fe20008410000 */
[----:B------:R-:W-:-:S03]  /*4030*/  MOV R88, UR4 ;  /* 0x0000000400587c02 */ /* 0x000fc60008000f00 */
[----:B------:R-:W-:Y:S02]  /*4040*/  FMUL.FTZ R92, R84, R95 ;  /* 0x0000005f545c7220 */ /* 0x000fe40000410000 */
[----:B------:R-:W-:-:S03]  /*4050*/  @P5 HADD2.F32 R94, -RZ, R145.H0_H0 ;  /* 0x20000091ff5e5230 */ /* 0x000fc60000004100 */
[----:B------:R-:W-:Y:S02]  /*4060*/  FSEL R93, R92, RZ, P5 ;  /* 0x000000ff5c5d7208 */ /* 0x000fe40002800000 */
[----:B------:R-:W-:-:S03]  /*4070*/  @P5 FMUL.FTZ R88, R94, R95 ;  /* 0x0000005f5e585220 */ /* 0x000fc60000410000 */
[----:B------:R-:W-:-:S07]  /*4080*/  FADD.FTZ R36, R36, R93 ;  /* 0x0000005d24247221 */ /* 0x000fce0000010000 */
.L_x_7070:
        /* <DEDUP_REMOVED lines=12> */
[----:B------:R-:W-:-:S03]  /*4150*/  @P5 HADD2.F32 R93, -RZ, R145.H1_H1 ;  /* 0x30000091ff5d5230 */ /* 0x000fc60000004100 */
[----:B------:R-:W-:Y:S02]  /*4160*/  FSEL R92, R92, RZ, P5 ;  /* 0x000000ff5c5c7208 */ /* 0x000fe40002800000 */
[----:B------:R-:W-:-:S03]  /*4170*/  @P5 FMUL.FTZ R89, R93, R94 ;  /* 0x0000005e5d595220 */ /* 0x000fc60000410000 */
[----:B------:R-:W-:-:S07]  /*4180*/  FADD.FTZ R37, R37, R92 ;  /* 0x0000005c25257221 */ /* 0x000fce0000010000 */
.L_x_7071:
        /* <DEDUP_REMOVED lines=16> */
.L_x_7072:
        /* <DEDUP_REMOVED lines=17> */
[----:B------:R-:W-:Y:S06]  /*43a0*/  BRA.U !UP3, `(.L_x_7065) ;  /* 0x000000050b307547 */ /* 0x000fec000b800000 */
[----:B------:R-:W-:Y:S01]  /*43b0*/  FMUL.FTZ R91, R95, UR17 ;  /* 0x000000115f5b7c20 */ /* 0x000fe20008410000 */
[----:B-----5:R-:W-:Y:S01]  /*43c0*/  ISETP.GE.U32.AND P5, PT, R4, 0x1000000, PT ;  /* 0x010000000400780c */ /* 0x020fe20003fa6070 */
        /* <DEDUP_REMOVED lines=10> */
.L_x_7069:
[----:B------:R-:W-:Y:S05]  /*4470*/  BRA.U !UP3, `(.L_x_7073) ;  /* 0x000000010b3c7547 */ /* 0x000fea000b800000 */
[----:B0-----:R-:W-:Y:S01]  /*4480*/  FFMA.FTZ R97, R11, UR29, R100 ;  /* 0x0000001d0b617c23 */ /* 0x001fe20008010064 */
[----:B------:R-:W-:Y:S01]  /*4490*/  ISETP.LT.AND P5, PT, RZ, UR27, PT ;  /* 0x0000001bff007c0c */ /* 0x000fe2000bfa1270 */
[----:B------:R-:W-:Y:S02]  /*44a0*/  UMOV UR4, URZ ;  /* 0x000000ff00047c82 */ /* 0x000fe40008000000 */
[----:B------:R-:W-:Y:S01]  /*44b0*/  FADD.FTZ R97, R10, -R97 ;  /* 0x800000610a617221 */ /* 0x000fe20000010000 */
[----:B------:R-:W-:-:S03]  /*44c0*/  MOV R88, UR4 ;  /* 0x0000000400587c02 */ /* 0x000fc60008000f00 */
        /* <DEDUP_REMOVED lines=10> */
.L_x_7073:
        /* <DEDUP_REMOVED lines=16> */
.L_x_7074:
        /* <DEDUP_REMOVED lines=16> */
.L_x_7075:
[----:B------:R-:W-:Y:S05]  /*4770*/  BRA.U !UP3, `(.L_x_7065) ;  /* 0x000000010b3c7547 */ /* 0x000fea000b800000 */
[----:B0-----:R-:W-:Y:S01]  /*4780*/  FFMA.FTZ R96, R126, UR29, R100 ;  /* 0x0000001d7e607c23 */ /* 0x001fe20008010064 */
[----:B------:R-:W-:Y:S01]  /*4790*/  ISETP.LT.AND P5, PT, RZ, UR27, PT ;  /* 0x0000001bff007c0c */ /* 0x000fe2000bfa1270 */
[----:B------:R-:W-:Y:S02]  /*47a0*/  UMOV UR4, URZ ;  /* 0x000000ff00047c82 */ /* 0x000fe40008000000 */
[----:B------:R-:W-:-:S04]  /*47b0*/  FADD.FTZ R96, R117, -R96 ;  /* 0x8000006075607221 */ /* 0x000fc80000010000 */
[----:B------:R-:W-:-:S05]  /*47c0*/  FMUL.FTZ R96, R96, UR28 ;  /* 0x0000001c60607c20 */ /* 0x000fca0008410000 */
[----:B------:R-:W-:Y:S02]  /*47d0*/  FSEL R91, R96, RZ, P5 ;  /* 0x000000ff605b7208 */ /* 0x000fe40002800000 */
[----:B-----5:R-:W-:-:S03]  /*47e0*/  ISETP.GE.U32.AND P5, PT, R4, 0x1000000, PT ;  /* 0x010000000400780c */ /* 0x020fc60003fa6070 */
        /* <DEDUP_REMOVED lines=8> */
.L_x_7065:
[----:B------:R-:W-:Y:S05]  /*4870*/  BSYNC.RECONVERGENT B1 ;  /* 0x0000000000017941 */ /* 0x000fea0003800200 */
.L_x_7059:
[----:B0-----:R-:W0:Y:S01]  /*4880*/  @P0 LDC.64 R96, c[0x0][0x478] ;  /* 0x00011e00ff600b82 */ /* 0x001e220000000a00 */
        /* <DEDUP_REMOVED lines=10> */
.L_x_7057:
[----:B------:R-:W-:Y:S05]  /*4930*/  BSYNC.RECONVERGENT B0 ;  /* 0x0000000000007941 */ /* 0x000fea0003800200 */
.L_x_7056:
[----:B------:R-:W-:Y:S04]  /*4940*/  BSSY.RECONVERGENT B0, `(.L_x_7076) ;  /* 0x0000140000007945 */ /* 0x000fe80003800200 */
[----:B------:R-:W-:Y:S05]  /*4950*/  @!P2 BRA `(.L_x_7077) ;  /* 0x0000001000f8a947 */ /* 0x000fea0003800000 */
[----:B------:R-:W-:-:S04]  /*4960*/  UISETP.NE.U32.AND UP0, UPT, UR18, URZ, UPT ;  /* 0x000000ff1200728c */ /* 0x000fc8000bf05070 */
[----:B------:R-:W-:Y:S01]  /*4970*/  UISETP.NE.AND.EX UP0, UPT, UR19, URZ, UPT, UP0 ;  /* 0x000000ff1300728c */ /* 0x000fe2000bf05300 */
[----:B------:R-:W-:Y:S10]  /*4980*/  BRA.U !UP3, `(.L_x_7078) ;  /* 0x000000010b0c7547 */ /* 0x000ff4000b800000 */
[----:B-----5:R-:W2:Y:S02]  /*4990*/  LDC.64 R84, c[0x0][0x390] ;  /* 0x0000e400ff547b82 */ /* 0x020ea40000000a00 */
[----:B--2---:R-:W-:-:S06]  /*49a0*/  IMAD.WIDE.U32 R84, R101, 0x10, R84 ;  /* 0x0000001065547825 */ /* 0x004fcc00078e0054 */
[----:B------:R-:W5:Y:S02]  /*49b0*/  LDG.E.128 R84, desc[UR6][R84.64] ;  /* 0x0000000654547981 */ /* 0x000f64000c1e1d00 */
.L_x_7078:
        /* <DEDUP_REMOVED lines=8> */
[----:B01---5:R-:W-:-:S09]  /*4a40*/  MOV R94, R78 ;  /* 0x0000004e005e7202 */ /* 0x023fd20000000f00 */
[----:B------:R-:W-:Y:S01]  /*4a50*/  @P6 FFMA.FTZ R93, R9, UR29, R100 ;  /* 0x0000001d095d6c23 */ /* 0x000fe20008010064 */
[----:B------:R-:W-:-:S03]  /*4a60*/  PLOP3.LUT P6, PT, PT, PT, UP2, 0x80, 0x8 ;  /* 0x000000000008781c */ /* 0x000fc60003fcf028 */
[----:B------:R-:W-:Y:S01]  /*4a70*/  @P5 FADD.FTZ R97, R8, -R93 ;  /* 0x8000005d08615221 */ /* 0x000fe20000010000 */
[----:B------:R-:W-:Y:S02]  /*4a80*/  PLOP3.LUT P5, PT, PT, PT, UP2, 0x80, 0x8 ;  /* 0x000000000008781c */ /* 0x000fe40003faf028 */
        /* <DEDUP_REMOVED lines=32> */
.L_x_7082:
        /* <DEDUP_REMOVED lines=11> */
.L_x_7083:
        /* <DEDUP_REMOVED lines=11> */
.L_x_7084:
        /* <DEDUP_REMOVED lines=13> */
.L_x_7081:
[----:B------:R-:W-:Y:S05]  /*4ec0*/  BRA.U !UP3, `(.L_x_7086) ;  /* 0x000000010b447547 */ /* 0x000fea000b800000 */
[----:B------:R-:W-:Y:S01]  /*4ed0*/  PLOP3.LUT P6, PT, PT, PT, UP2, 0x80, 0x8 ;  /* 0x000000000008781c */ /* 0x000fe20003fcf028 */
[----:B------:R-:W-:Y:S01]  /*4ee0*/  UMOV UR4, URZ ;  /* 0x000000ff00047c82 */ /* 0x000fe20008000000 */
[----:B------:R-:W-:Y:S02]  /*4ef0*/  PLOP3.LUT P5, PT, PT, PT, UP2, 0x80, 0x8 ;  /* 0x000000000008781c */ /* 0x000fe40003faf028 */
[----:B01---5:R-:W-:-:S09]  /*4f00*/  MOV R88, R76 ;  /* 0x0000004c00587202 */ /* 0x023fd20000000f00 */
        /* <DEDUP_REMOVED lines=13> */
.L_x_7086:
        /* <DEDUP_REMOVED lines=18> */
.L_x_7087:
        /* <DEDUP_REMOVED lines=18> */
.L_x_7088:
        /* <DEDUP_REMOVED lines=20> */
.L_x_7080:
[----:B------:R-:W-:-:S04]  /*5360*/  UISETP.NE.U32.AND UP0, UPT, UR20, URZ, UPT ;  /* 0x000000ff1400728c */ /* 0x000fc8000bf05070 */
[----:B------:R-:W-:-:S06]  /*5370*/  UISETP.NE.AND.EX UP0, UPT, UR21, URZ, UPT, UP0 ;  /* 0x000000ff1500728c */ /* 0x000fcc000bf05300 */
[----:B------:R-:W-:-:S13]  /*5380*/  PLOP3.LUT P0, PT, PT, PT, UP0, 0x80, 0x8 ;  /* 0x000000000008781c */ /* 0x000fda0003f0f008 */
[----:B------:R-:W-:Y:S05]  /*5390*/  @!P0 BRA `(.L_x_7089) ;  /* 0x0000000400388947 */ /* 0x000fea0003800000 */
[----:B------:R-:W-:Y:S05]  /*53a0*/  BRA.U !UP3, `(.L_x_7090) ;  /* 0x000000010b3c7547 */ /* 0x000fea000b800000 */
[----:B01----:R-:W-:Y:S01]  /*53b0*/  FFMA.FTZ R93, R9, UR29, R100 ;  /* 0x0000001d095d7c23 */ /* 0x003fe20008010064 */
        /* <DEDUP_REMOVED lines=14> */
.L_x_7090:
        /* <DEDUP_REMOVED lines=16> */
.L_x_7091:
        /* <DEDUP_REMOVED lines=16> */
.L_x_7092:
[--C-:B01----:R-:W-:Y:S01]  /*56a0*/  FFMA.FTZ R94, R134, UR29, R100.reuse ;  /* 0x0000001d865e7c23 */ /* 0x103fe20008010064 */
        /* <DEDUP_REMOVED lines=29> */
.L_x_7089:
[----:B------:R-:W-:Y:S05]  /*5880*/  BRA.U !UP3, `(.L_x_7093) ;  /* 0x000000010b3c7547 */ /* 0x000fea000b800000 */
[----:B01----:R-:W-:Y:S01]  /*5890*/  FFMA.FTZ R97, R9, UR29, R100 ;  /* 0x0000001d09617c23 */ /* 0x003fe20008010064 */
        /* <DEDUP_REMOVED lines=14> */
.L_x_7093:
        /* <DEDUP_REMOVED lines=12> */
[----:B------:R-:W-:-:S03]  /*5a40*/  @P5 HADD2.F32 R97, -RZ, R147.H1_H1 ;  /* 0x30000093ff615230 */ /* 0x000fc60000004100 */
[----:B------:R-:W-:Y:S02]  /*5a50*/  FSEL R96, R96, RZ, P5 ;  /* 0x000000ff60607208 */ /* 0x000fe40002800000 */
[----:B------:R-:W-:-:S03]  /*5a60*/  @P5 FMUL.FTZ R89, R97, R98 ;  /* 0x0000006261595220 */ /* 0x000fc60000410000 */
[----:B------:R-:W-:-:S07]  /*5a70*/  FADD.FTZ R33, R33, R96 ;  /* 0x0000006021217221 */ /* 0x000fce0000010000 */
.L_x_7094:
        /* <DEDUP_REMOVED lines=16> */
.L_x_7095:
[----:B------:R-:W-:Y:S05]  /*5b80*/  BRA.U !UP3, `(.L_x_7085) ;  /* 0x000000010b3c7547 */ /* 0x000fea000b800000 */
[----:B01----:R-:W-:Y:S01]  /*5b90*/  FFMA.FTZ R96, R134, UR29, R100 ;  /* 0x0000001d86607c23 */ /* 0x003fe20008010064 */
        /* <DEDUP_REMOVED lines=14> */
.L_x_7085:
[----:B------:R-:W-:Y:S05]  /*5c80*/  BSYNC.RECONVERGENT B1 ;  /* 0x0000000000017941 */ /* 0x000fea0003800200 */
.L_x_7079:
[----:B01----:R-:W0:Y:S01]  /*5c90*/  @P0 LDC.64 R96, c[0x0][0x478] ;  /* 0x00011e00ff600b82 */ /* 0x003e220000000a00 */
        /* <DEDUP_REMOVED lines=10> */
.L_x_7077:
[----:B------:R-:W-:Y:S05]  /*5d40*/  BSYNC.RECONVERGENT B0 ;  /* 0x0000000000007941 */ /* 0x000fea0003800200 */
.L_x_7076:
[----:B------:R-:W-:Y:S04]  /*5d50*/  BSSY.RECONVERGENT B0, `(.L_x_7096) ;  /* 0x000013e000007945 */ /* 0x000fe80003800200 */
[----:B------:R-:W-:Y:S05]  /*5d60*/  @!P3 BRA `(.L_x_7097) ;  /* 0x0000001000f0b947 */ /* 0x000fea0003800000 */
[----:B------:R-:W-:-:S04]  /*5d70*/  UISETP.NE.U32.AND UP0, UPT, UR18, URZ, UPT ;  /* 0x000000ff1200728c */ /* 0x000fc8000bf05070 */
[----:B------:R-:W-:Y:S01]  /*5d80*/  UISETP.NE.AND.EX UP0, UPT, UR19, URZ, UPT, UP0 ;  /* 0x000000ff1300728c */ /* 0x000fe2000bf05300 */
[----:B------:R-:W-:Y:S10]  /*5d90*/  BRA.U !UP3, `(.L_x_7098) ;  /* 0x000000010b0c7547 */ /* 0x000ff4000b800000 */
[----:B-----5:R-:W3:Y:S02]  /*5da0*/  LDC.64 R84, c[0x0][0x390] ;  /* 0x0000e400ff547b82 */ /* 0x020ee40000000a00 */
[----:B---3--:R-:W-:-:S06]  /*5db0*/  IMAD.WIDE.U32 R84, R101, 0x10, R84 ;  /* 0x0000001065547825 */ /* 0x008fcc00078e0054 */
[----:B------:R-:W5:Y:S02]  /*5dc0*/  LDG.E.128 R84, desc[UR6][R84.64] ;  /* 0x0000000654547981 */ /* 0x000f64000c1e1d00 */
.L_x_7098:
        /* <DEDUP_REMOVED lines=31> */
[----:B------:R-:W-:-:S09]  /*5fc0*/  PLOP3.LUT P5, PT, PT, PT, UP2, 0x80, 0x8 ;  /* 0x000000000008781c */ /* 0x000fd20003faf028 */
        /* <DEDUP_REMOVED lines=13> */
.L_x_7102:
        /* <DEDUP_REMOVED lines=11> */
.L_x_7103:
        /* <DEDUP_REMOVED lines=11> */
.L_x_7104:
        /* <DEDUP_REMOVED lines=13> */
.L_x_7101:
[----:B------:R-:W-:Y:S05]  /*62d0*/  BRA.U !UP3, `(.L_x_7106) ;  /* 0x000000010b447547 */ /* 0x000fea000b800000 */
[----:B------:R-:W-:Y:S01]  /*62e0*/  PLOP3.LUT P6, PT, PT, PT, UP2, 0x80, 0x8 ;  /* 0x000000000008781c */ /* 0x000fe20003fcf028 */
[----:B------:R-:W-:Y:S01]  /*62f0*/  UMOV UR4, URZ ;  /* 0x000000ff00047c82 */ /* 0x000fe20008000000 */
[----:B------:R-:W-:Y:S02]  /*6300*/  PLOP3.LUT P5, PT, PT, PT, UP2, 0x80, 0x8 ;  /* 0x000000000008781c */ /* 0x000fe40003faf028 */
[----:B012--5:R-:W-:-:S09]  /*6310*/  MOV R88, R80 ;  /* 0x0000005000587202 */ /* 0x027fd20000000f00 */
        /* <DEDUP_REMOVED lines=13> */
.L_x_7106:
        /* <DEDUP_REMOVED lines=18> */
.L_x_7107:
        /* <DEDUP_REMOVED lines=18> */
.L_x_7108:
        /* <DEDUP_REMOVED lines=20> */
.L_x_7100:
[----:B------:R-:W-:-:S04]  /*6770*/  UISETP.NE.U32.AND UP0, UPT, UR20, URZ, UPT ;  /* 0x000000ff1400728c */ /* 0x000fc8000bf05070 */
[----:B------:R-:W-:-:S06]  /*6780*/  UISETP.NE.AND.EX UP0, UPT, UR21, URZ, UPT, UP0 ;  /* 0x000000ff1500728c */ /* 0x000fcc000bf05300 */
[----:B------:R-:W-:-:S13]  /*6790*/  PLOP3.LUT P0, PT, PT, PT, UP0, 0x80, 0x8 ;  /* 0x000000000008781c */ /* 0x000fda0003f0f008 */
[----:B------:R-:W-:Y:S05]  /*67a0*/  @!P0 BRA `(.L_x_7109) ;  /* 0x0000000400388947 */ /* 0x000fea0003800000 */
[----:B------:R-:W-:Y:S05]  /*67b0*/  BRA.U !UP3, `(.L_x_7110) ;  /* 0x000000010b3c7547 */ /* 0x000fea000b800000 */
[----:B012---:R-:W-:Y:S01]  /*67c0*/  FFMA.FTZ R93, R13, UR29, R100 ;  /* 0x0000001d0d5d7c23 */ /* 0x007fe20008010064 */
        /* <DEDUP_REMOVED lines=14> */
.L_x_7110:
        /* <DEDUP_REMOVED lines=16> */
.L_x_7111:
        /* <DEDUP_REMOVED lines=16> */
.L_x_7112:
[--C-:B012---:R-:W-:Y:S01]  /*6ab0*/  FFMA.FTZ R92, R136, UR29, R100.reuse ;  /* 0x0000001d885c7c23 */ /* 0x107fe20008010064 */
        /* <DEDUP_REMOVED lines=29> */
.L_x_7109:
[----:B------:R-:W-:Y:S05]  /*6c90*/  BRA.U !UP3, `(.L_x_7113) ;  /* 0x000000010b3c7547 */ /* 0x000fea000b800000 */
[----:B012---:R-:W-:Y:S01]  /*6ca0*/  FFMA.FTZ R97, R13, UR29, R100 ;  /* 0x0000001d0d617c23 */ /* 0x007fe20008010064 */
        /* <DEDUP_REMOVED lines=14> */
.L_x_7113:
        /* <DEDUP_REMOVED lines=16> */
.L_x_7114:
        /* <DEDUP_REMOVED lines=16> */
.L_x_7115:
[----:B------:R-:W-:Y:S05]  /*6f90*/  BRA.U !UP3, `(.L_x_7105) ;  /* 0x000000010b3c7547 */ /* 0x000fea000b800000 */
[----:B------:R-:W-:Y:S01]  /*6fa0*/  FFMA.FTZ R100, R136, UR29, R100 ;  /* 0x0000001d88647c23 */ /* 0x000fe20008010064 */
[----:B------:R-:W-:Y:S01]  /*6fb0*/  ISETP.LT.AND P5, PT, RZ, UR27, PT ;  /* 0x0000001bff007c0c */ /* 0x000fe2000bfa1270 */
[----:B------:R-:W-:Y:S02]  /*6fc0*/  UMOV UR4, URZ ;  /* 0x000000ff00047c82 */ /* 0x000fe40008000000 */
[----:B------:R-:W-:-:S04]  /*6fd0*/  FADD.FTZ R100, R121, -R100 ;  /* 0x8000006479647221 */ /* 0x000fc80000010000 */
[----:B------:R-:W-:-:S05]  /*6fe0*/  FMUL.FTZ R100, R100, UR28 ;  /* 0x0000001c64647c20 */ /* 0x000fca0008410000 */
[----:B012---:R-:W-:Y:S02]  /*6ff0*/  FSEL R91, R100, RZ, P5 ;  /* 0x000000ff645b7208 */ /* 0x007fe40002800000 */
        /* <DEDUP_REMOVED lines=9> */
.L_x_7105:
[----:B------:R-:W-:Y:S05]  /*7090*/  BSYNC.RECONVERGENT B1 ;  /* 0x0000000000017941 */ /* 0x000fea0003800200 */
.L_x_7099:
[----:B012---:R-:W0:Y:S01]  /*70a0*/  @P0 LDC.64 R96, c[0x0][0x478] ;  /* 0x00011e00ff600b82 */ /* 0x007e220000000a00 */
        /* <DEDUP_REMOVED lines=8> */
.L_x_7097:
[----:B------:R-:W-:Y:S05]  /*7130*/  BSYNC.RECONVERGENT B0 ;  /* 0x0000000000007941 */ /* 0x000fea0003800200 */
.L_x_7096:
[----:B------:R-:W-:Y:S02]  /*7140*/  UIADD3 UR24, UPT, UPT, UR24, UR22, URZ ;  /* 0x0000001618187290 */ /* 0x000fe4000fffe0ff */
[----:B------:R-:W-:Y:S02]  /*7150*/  UPLOP3.LUT UP1, UPT, UPT, UPT, UP1, 0x40, 0x4 ;  /* 0x000000000004789c */ /* 0x000fe40003f2e810 */
[----:B------:R-:W-:-:S09]  /*7160*/  UISETP.GE.AND UP0, UPT, UR24, UR23, UPT ;  /* 0x000000171800728c */ /* 0x000fd2000bf06270 */
[----:B------:R-:W-:Y:S05]  /*7170*/  BRA.U !UP0, `(.L_x_7116) ;  /* 0xffffff9508e47547 */ /* 0x000fea000b83ffff */
.L_x_7023:
[----:B------:R-:W4:Y:S01]  /*7180*/  S2UR UR4, SR_CTAID.X ;  /* 0x00000000000479c3 */ /* 0x000f220000002500 */
[----:B------:R-:W-:Y:S01]  /*7190*/  BSSY.RECONVERGENT B0, `(.L_x_7117) ;  /* 0x000000f000007945 */ /* 0x000fe20003800200 */
[----:B----4-:R-:W-:-:S06]  /*71a0*/  UIMAD UR5, UR4, UR5, URZ ;  /* 0x00000005040572a4 */ /* 0x010fcc000f8e02ff */
[----:B-----5:R-:W-:-:S04]  /*71b0*/  MOV R0, UR5 ;  /* 0x0000000500007c02 */ /* 0x020fc80008000f00 */
[----:B------:R-:W-:Y:S01]  /*71c0*/  LEA.HI R127, R0, R127, RZ, 0x1e ;  /* 0x0000007f007f7211 */ /* 0x000fe200078ff0ff */
[----:B------:R-:W-:Y:S06]  /*71d0*/  @!P4 BRA `(.L_x_7118) ;  /* 0x000000000028c947 */ /* 0x000fec0003800000 */
[----:B------:R-:W4:Y:S08]  /*71e0*/  LDC.64 R2, c[0x0][0x440] ;  /* 0x00011000ff027b82 */ /* 0x000f300000000a00 */
[----:B------:R-:W5:Y:S08]  /*71f0*/  LDC.64 R4, c[0x0][0x448] ;  /* 0x00011200ff047b82 */ /* 0x000f700000000a00 */
[----:B------:R-:W0:Y:S01]  /*7200*/  LDC.64 R6, c[0x0][0x460] ;  /* 0x00011800ff067b82 */ /* 0x000e220000000a00 */
[----:B----4-:R-:W-:-:S05]  /*7210*/  IMAD.WIDE.U32 R2, R127, 0x10, R2 ;  /* 0x000000107f027825 */ /* 0x010fca00078e0002 */
[----:B------:R4:W-:Y:S01]  /*7220*/  STG.E.128 desc[UR6][R2.64], R56 ;  /* 0x0000003802007986 */ /* 0x0009e2000c101d06 */
[----:B-----5:R-:W-:-:S05]  /*7230*/  IMAD.WIDE.U32 R4, R127, 0x10, R4 ;  /* 0x000000107f047825 */ /* 0x020fca00078e0004 */
[----:B------:R4:W-:Y:S01]  /*7240*/  STG.E.128 desc[UR6][R4.64], R72 ;  /* 0x0000004804007986 */ /* 0x0009e2000c101d06 */
[C---:B0-----:R-:W-:Y:S01]  /*7250*/  IMAD.WIDE.U32 R6, R127.reuse, 0x10, R6 ;  /* 0x000000107f067825 */ /* 0x041fe200078e0006 */
[----:B------:R-:W-:-:S04]  /*7260*/  IADD3 R127, PT, PT, R127, 0x80, RZ ;  /* 0x000000807f7f7810 */ /* 0x000fc80007ffe0ff */
[----:B------:R4:W-:Y:S03]  /*7270*/  STG.E.128 desc[UR6][R6.64], R40 ;  /* 0x0000002806007986 */ /* 0x0009e6000c101d06 */
.L_x_7118:
[----:B------:R-:W-:Y:S05]  /*7280*/  BSYNC.RECONVERGENT B0 ;  /* 0x0000000000007941 */ /* 0x000fea0003800200 */
.L_x_7117:
[----:B------:R-:W-:Y:S04]  /*7290*/  BSSY.RECONVERGENT B0, `(.L_x_7119) ;  /* 0x000000c000007945 */ /* 0x000fe80003800200 */
[----:B------:R-:W-:Y:S05]  /*72a0*/  @!P1 BRA `(.L_x_7120) ;  /* 0x0000000000289947 */ /* 0x000fea0003800000 */
[----:B----4-:R-:W4:Y:S08]  /*72b0*/  LDC.64 R2, c[0x0][0x440] ;  /* 0x00011000ff027b82 */ /* 0x010f300000000a00 */
        /* <DEDUP_REMOVED lines=9> */
.L_x_7120:
[----:B------:R-:W-:Y:S05]  /*7350*/  BSYNC.RECONVERGENT B0 ;  /* 0x0000000000007941 */ /* 0x000fea0003800200 */
.L_x_7119:
        /* <DEDUP_REMOVED lines=12> */
.L_x_7122:
[----:B------:R-:W-:Y:S05]  /*7420*/  BSYNC.RECONVERGENT B0 ;  /* 0x0000000000007941 */ /* 0x000fea0003800200 */
.L_x_7121:
[----:B------:R-:W-:Y:S05]  /*7430*/  @!P3 EXIT ;  /* 0x000000000000b94d */ /* 0x000fea0003800000 */
[----:B----4-:R-:W4:Y:S08]  /*7440*/  LDC.64 R2, c[0x0][0x440] ;  /* 0x00011000ff027b82 */ /* 0x010f300000000a00 */
[----:B------:R-:W5:Y:S08]  /*7450*/  LDC.64 R4, c[0x0][0x448] ;  /* 0x00011200ff047b82 */ /* 0x000f700000000a00 */
[----:B------:R-:W0:Y:S01]  /*7460*/  LDC.64 R6, c[0x0][0x460] ;  /* 0x00011800ff067b82 */ /* 0x000e220000000a00 */
[----:B----4-:R-:W-:-:S05]  /*7470*/  IMAD.WIDE.U32 R2, R127, 0x10, R2 ;  /* 0x000000107f027825 */ /* 0x010fca00078e0002 */
[----:B------:R-:W-:Y:S01]  /*7480*/  STG.E.128 desc[UR6][R2.64], R44 ;  /* 0x0000002c02007986 */ /* 0x000fe2000c101d06 */
[----:B-----5:R-:W-:-:S05]  /*7490*/  IMAD.WIDE.U32 R4, R127, 0x10, R4 ;  /* 0x000000107f047825 */ /* 0x020fca00078e0004 */
[----:B------:R-:W-:Y:S01]  /*74a0*/  STG.E.128 desc[UR6][R4.64], R60 ;  /* 0x0000003c04007986 */ /* 0x000fe2000c101d06 */
[----:B0-----:R-:W-:-:S05]  /*74b0*/  IMAD.WIDE.U32 R6, R127, 0x10, R6 ;  /* 0x000000107f067825 */ /* 0x001fca00078e0006 */
[----:B------:R-:W-:Y:S01]  /*74c0*/  STG.E.128 desc[UR6][R6.64], R28 ;  /* 0x0000001c06007986 */ /* 0x000fe2000c101d06 */
[----:B------:R-:W-:Y:S05]  /*74d0*/  EXIT ;  /* 0x000000000000794d */ /* 0x000fea0003800000 */
.L_x_7123:
        /* <DEDUP_REMOVED lines=10> */
.L_x_8143:


//--------------------- .text._ZN10layer_norm22ln_bwd_finalize_kernelINS_22Kernel_traits_finalizeILj2048E6__halfffffjLb1ELj1024ELj4ENS_18Kernel_traits_baseILj2048ES2_ffffjLj1024EEEEELb1ELb1EEEvNS_9BwdParamsE --------------------------
	.section	.text._ZN10layer_norm22ln_bwd_finalize_kernelINS_22Kernel_traits_finalizeILj2048E6__halfffffjLb1ELj1024ELj4ENS_18Kernel_traits_baseILj2048ES2_ffffjLj1024EEEEELb1ELb1EEEvNS_9BwdParamsE,"ax",@progbits
	.align	128
        .global         _ZN10layer_norm22ln_bwd_finalize_kernelINS_22Kernel_traits_finalizeILj2048E6__halfffffjLb1ELj1024ELj4ENS_18Kernel_traits_baseILj2048ES2_ffffjLj1024EEEEELb1ELb1EEEvNS_9BwdParamsE
        .type           _ZN10layer_norm22ln_bwd_finalize_kernelINS_22Kernel_traits_finalizeILj2048E6__halfffffjLb1ELj1024ELj4ENS_18Kernel_traits_baseILj2048ES2_ffffjLj1024EEEEELb1ELb1EEEvNS_9BwdParamsE,@function
        .size           _ZN10layer_norm22ln_bwd_finalize_kernelINS_22Kernel_traits_finalizeILj2048E6__halfffffjLb1ELj1024ELj4ENS_18Kernel_traits_baseILj2048ES2_ffffjLj1024EEEEELb1ELb1EEEvNS_9BwdParamsE,(.L_x_8144 - _ZN10layer_norm22ln_bwd_finalize_kernelINS_22Kernel_traits_finalizeILj2048E6__halfffffjLb1ELj1024ELj4ENS_18Kernel_traits_baseILj2048ES2_ffffjLj1024EEEEELb1ELb1EEEvNS_9BwdParamsE)
        .other          _ZN10layer_norm22ln_bwd_finalize_kernelINS_22Kernel_traits_finalizeILj2048E6__halfffffjLb1ELj1024ELj4ENS_18Kernel_traits_baseILj2048ES2_ffffjLj1024EEEEELb1ELb1EEEvNS_9BwdParamsE,@"STO_CUDA_ENTRY STV_DEFAULT"
_ZN10layer_norm22ln_bwd_finalize_kernelINS_22Kernel_traits_finalizeILj2048E6__halfffffjLb1ELj1024ELj4ENS_18Kernel_traits_baseILj2048ES2_ffffjLj1024EEEEELb1ELb1EEEvNS_9BwdParamsE:
.text._ZN10layer_norm22ln_bwd_finalize_kernelINS_22Kernel_traits_finalizeILj2048E6__halfffffjLb1ELj1024ELj4ENS_18Kernel_traits_baseILj2048ES2_ffffjLj1024EEEEELb1ELb1EEEvNS_9BwdParamsE:
        /* <DEDUP_REMOVED lines=58> */
.L_x_7128:
        /* <DEDUP_REMOVED lines=87> */
.L_x_7127:
[----:B------:R-:W-:Y:S05]  /*0910*/  BSYNC.RECONVERGENT B1 ;  /* 0x0000000000017941 */ /* 0x000fea0003800200 */
.L_x_7126:
        /* <DEDUP_REMOVED lines=50> */
.L_x_7130:
[----:B------:R-:W-:Y:S05]  /*0c40*/  BSYNC.RECONVERGENT B1 ;  /* 0x0000000000017941 */ /* 0x000fea0003800200 */
.L_x_7129:
        /* <DEDUP_REMOVED lines=30> */
.L_x_7132:
[----:B------:R-:W-:Y:S05]  /*0e30*/  BSYNC.RECONVERGENT B1 ;  /* 0x0000000000017941 */ /* 0x000fea0003800200 */
.L_x_7131:
        /* <DEDUP_REMOVED lines=15> */
.L_x_7125:
[----:B------:R-:W-:Y:S05]  /*0f30*/  BSYNC.RECONVERGENT B0 ;  /* 0x0000000000007941 */ /* 0x000fea0003800200 */
.L_x_7124:
        /* <DEDUP_REMOVED lines=73> */
.L_x_7133:
        /* <DEDUP_REMOVED lines=11> */
.L_x_8144:


//--------------------- .text._ZN10layer_norm13ln_bwd_kernelINS_13Kernel_traitsI6__halfffffjLj2048ELj1ELj1ELj4ELj16ENS_18Kernel_traits_baseILj2048ES2_ffffjLj128EEEEELb1ELb1ELb1ELb1EEEvNS_9BwdParamsE --------------------------
	.section	.text._ZN10layer_norm13ln_bwd_kernelINS_13Kernel_traitsI6__halfffffjLj2048ELj1ELj1ELj4ELj16ENS_18Kernel_traits_baseILj2048ES2_ffffjLj128EEEEELb1ELb1ELb1ELb1EEEvNS_9BwdParamsE,"ax",@progbits
	.align	128
        .global         _ZN10layer_norm13ln_bwd_kernelINS_13Kernel_traitsI6__halfffffjLj2048ELj1ELj1ELj4ELj16ENS_18Kernel_traits_baseILj2048ES2_ffffjLj128EEEEELb1ELb1ELb1ELb1EEEvNS_9BwdParamsE
        .type           _ZN10layer_norm13ln_bwd_kernelINS_13Kernel_traitsI6__halfffffjLj2048ELj1ELj1ELj4ELj16ENS_18Kernel_traits_baseILj2048ES2_ffffjLj128EEEEELb1ELb1ELb1ELb1EEEvNS_9BwdParamsE,@function
        .size           _ZN10layer_norm13ln_bwd_kernelINS_13Kernel_traitsI6__halfffffjLj2048ELj1ELj1ELj4ELj16ENS_18Kernel_traits_baseILj2048ES2_ffffjLj128EEEEELb1ELb1ELb1ELb1EEEvNS_9BwdParamsE,(.L_x_8145 - _ZN10layer_norm13ln_bwd_kernelINS_13Kernel_traitsI6__halfffffjLj2048ELj1ELj1ELj4ELj16ENS_18Kernel_traits_baseILj2048ES2_ffffjLj128EEEEELb1ELb1ELb1ELb1EEEvNS_9BwdParamsE)
        .other          _ZN10layer_norm13ln_bwd_kernelINS_13Kernel_traitsI6__halfffffjLj2048ELj1ELj1ELj4ELj16ENS_18Kernel_traits_baseILj2048ES2_ffffjLj128EEEEELb1ELb1ELb1ELb1EEEvNS_9BwdParamsE,@"STO_CUDA_ENTRY STV_DEFAULT"
_ZN10layer_norm13ln_bwd_kernelINS_13Kernel_traitsI6__halfffffjLj2048ELj1ELj1ELj4ELj16ENS_18Kernel_traits_baseILj2048ES2_ffffjLj128EEEEELb1ELb1ELb1ELb1EEEvNS_9BwdParamsE:
.text._ZN10layer_norm13ln_bwd_kernelINS_13Kernel_traitsI6__halfffffjLj2048ELj1ELj1ELj4ELj16ENS_18Kernel_traits_baseILj2048ES2_ffffjLj128EEEEELb1ELb1ELb1ELb1EEEvNS_9BwdParamsE:
        /* <DEDUP_REMOVED lines=50> */
[----:B------:R-:W-:Y:S01]  /*0320*/  MOV R9, UR4 ;  /* 0x0000000400097c02 */ /* 0x000fe20008000f00 */
        /* <DEDUP_REMOVED lines=24> */
[----:B------:R-:W-:-:S07]  /*04b0*/  PRMT R161, R161, 0x5410, R0 ;  /* 0x00005410a1a17816 */ /* 0x000fce0000000000 */
.L_x_7227:
[----:B------:R-:W0:Y:S08]  /*04c0*/  LDC.64 R4, c[0x0][0x3f8] ;  /* 0x0000fe00ff047b82 */ /* 0x000e300000000a00 */
        /* <DEDUP_REMOVED lines=12> */
[----:B------:R-:W-:Y:S01]  /*0590*/  IADD3 R11, PT, PT, R8, -0x1, RZ ;  /* 0xffffffff080b7810 */ /* 0x000fe20007ffe0ff */
[----:B------:R-:W-:-:S06]  /*05a0*/  IMAD.WIDE R150, R9, 0x4, R4 ;  /* 0x0000000409967825 */ /* 0x000fcc00078e0204 */
[----:B------:R-:W1:Y:S01]  /*05b0*/  LDC.64 R112, c[0x0][0x3a8] ;  /* 0x0000ea00ff707b82 */ /* 0x000e620000000a00 */
[----:B------:R2:W3:Y:S07]  /*05c0*/  LDG.E R150, desc[UR10][R150.64] ;  /* 0x0000000a96967981 */ /* 0x0004ee000c1e1900 */
[----:B------:R-:W4:Y:S01]  /*05d0*/  LDC.64 R116, c[0x0][0x428] ;  /* 0x00010a00ff747b82 */ /* 0x000f220000000a00 */
[-C--:B0-----:R-:W-:Y:S01]  /*05e0*/  IMAD R2, R9, R0.reuse, RZ ;  /* 0x0000000009027224 */ /* 0x081fe200078e02ff */
[----:B------:R-:W-:Y:S01]  /*05f0*/  MOV R6, UR7 ;  /* 0x0000000700067c02 */ /* 0x000fe20008000f00 */
[----:B------:R-:W-:Y:S01]  /*0600*/  IMAD R11, R11, R0, RZ ;  /* 0x000000000b0b7224 */ /* 0x000fe200078e02ff */
[----:B------:R-:W-:-:S04]  /*0610*/  ISETP.NE.U32.AND P0, PT, RZ, UR6, PT ;  /* 0x00000006ff007c0c */ /* 0x000fc8000bf05070 */
[----:B------:R-:W0:Y:S01]  /*0620*/  LDC.64 R140, c[0x0][0x3b0] ;  /* 0x0000ec00ff8c7b82 */ /* 0x000e220000000a00 */
[----:B------:R-:W-:-:S04]  /*0630*/  SHF.R.S32.HI R3, RZ, 0x1f, R2 ;  /* 0x0000001fff037819 */ /* 0x000fc80000011402 */
[----:B------:R-:W-:Y:S02]  /*0640*/  LEA.HI R3, R3, R2, RZ, 0x2 ;  /* 0x0000000203037211 */ /* 0x000fe400078f10ff */
[----:B------:R-:W-:Y:S02]  /*0650*/  SHF.R.S32.HI R2, RZ, 0x1f, R11 ;  /* 0x0000001fff027819 */ /* 0x000fe4000001140b */
[----:B------:R-:W-:Y:S02]  /*0660*/  LEA.HI.SX32 R159, R3, R10, 0x1e ;  /* 0x0000000a039f7211 */ /* 0x000fe400078ff2ff */
[----:B------:R-:W-:-:S03]  /*0670*/  LEA.HI R5, R2, R11, RZ, 0x2 ;  /* 0x0000000b02057211 */ /* 0x000fc600078f10ff */
[----:B-1----:R-:W-:Y:S01]  /*0680*/  IMAD.WIDE.U32 R12, R159, 0x10, R112 ;  /* 0x000000109f0c7825 */ /* 0x002fe200078e0070 */
[----:B------:R-:W-:-:S05]  /*0690*/  LEA.HI.SX32 R5, R5, R10, 0x1e ;  /* 0x0000000a05057211 */ /* 0x000fca00078ff2ff */
[----:B----4-:R-:W-:Y:S01]  /*06a0*/  IMAD.WIDE.U32 R92, R5, 0x10, R116 ;  /* 0x00000010055c7825 */ /* 0x010fe200078e0074 */
[----:B------:R-:W4:Y:S01]  /*06b0*/  LDG.E.128 R12, desc[UR10][R12.64] ;  /* 0x0000000a0c0c7981 */ /* 0x000f22000c1e1d00 */
[----:B------:R-:W-:Y:S02]  /*06c0*/  IADD3 R157, PT, PT, R159, 0x80, RZ ;  /* 0x000000809f9d7810 */ /* 0x000fe40007ffe0ff */
[----:B------:R-:W-:Y:S02]  /*06d0*/  IADD3 R101, PT, PT, R5, 0x80, RZ ;  /* 0x0000008005657810 */ /* 0x000fe40007ffe0ff */
[----:B------:R-:W4:Y:S01]  /*06e0*/  LDG.E.128 R92, desc[UR10][R92.64] ;  /* 0x0000000a5c5c7981 */ /* 0x000f22000c1e1d00 */
[----:B------:R-:W-:Y:S01]  /*06f0*/  IMAD.WIDE.U32 R96, R157, 0x10, R112 ;  /* 0x000000109d607825 */ /* 0x000fe200078e0070 */
[----:B------:R-:W-:-:S03]  /*0700*/  IADD3 R155, PT, PT, R159, 0x100, RZ ;  /* 0x000001009f9b7810 */ /* 0x000fc60007ffe0ff */
[----:B------:R-:W-:Y:S01]  /*0710*/  IMAD.WIDE.U32 R100, R101, 0x10, R116 ;  /* 0x0000001065647825 */ /* 0x000fe200078e0074 */
[----:B------:R-:W-:Y:S01]  /*0720*/  IADD3 R109, PT, PT, R5, 0x100, RZ ;  /* 0x00000100056d7810 */ /* 0x000fe20007ffe0ff */
[----:B------:R-:W4:Y:S02]  /*0730*/  LDG.E.128 R96, desc[UR10][R96.64] ;  /* 0x0000000a60607981 */ /* 0x000f24000c1e1d00 */
[----:B------:R-:W-:Y:S02]  /*0740*/  IMAD.WIDE.U32 R104, R155, 0x10, R112 ;  /* 0x000000109b687825 */ /* 0x000fe400078e0070 */
[----:B------:R-:W4:Y:S02]  /*0750*/  LDG.E.128 R100, desc[UR10][R100.64] ;  /* 0x0000000a64647981 */ /* 0x000f24000c1e1d00 */
[----:B------:R-:W-:Y:S02]  /*0760*/  IMAD.WIDE.U32 R108, R109, 0x10, R116 ;  /* 0x000000106d6c7825 */ /* 0x000fe400078e0074 */
[----:B------:R-:W4:Y:S04]  /*0770*/  LDG.E.128 R104, desc[UR10][R104.64] ;  /* 0x0000000a68687981 */ /* 0x000f28000c1e1d00 */
[----:B------:R-:W4:Y:S01]  /*0780*/  LDG.E.128 R108, desc[UR10][R108.64] ;  /* 0x0000000a6c6c7981 */ /* 0x000f22000c1e1d00 */
[----:B--2---:R-:W-:-:S02]  /*0790*/  IADD3 R151, PT, PT, R159, 0x180, RZ ;  /* 0x000001809f977810 */ /* 0x004fc40007ffe0ff */
[----:B------:R-:W-:-:S03]  /*07a0*/  IADD3 R5, PT, PT, R5, 0x180, RZ ;  /* 0x0000018005057810 */ /* 0x000fc60007ffe0ff */
[----:B------:R-:W-:-:S04]  /*07b0*/  IMAD.WIDE.U32 R112, R151, 0x10, R112 ;  /* 0x0000001097707825 */ /* 0x000fc800078e0070 */
[----:B------:R-:W-:Y:S02]  /*07c0*/  IMAD.WIDE.U32 R116, R5, 0x10, R116 ;  /* 0x0000001005747825 */ /* 0x000fe400078e0074 */
[----:B------:R-:W2:Y:S04]  /*07d0*/  LDG.E.128 R112, desc[UR10][R112.64] ;  /* 0x0000000a70707981 */ /* 0x000ea8000c1e1d00 */
[----:B------:R-:W2:Y:S01]  /*07e0*/  LDG.E.128 R116, desc[UR10][R116.64] ;  /* 0x0000000a74747981 */ /* 0x000ea2000c1e1d00 */
[----:B------:R-:W-:Y:S02]  /*07f0*/  ISETP.NE.AND.EX P0, PT, R6, RZ, PT, P0 ;  /* 0x000000ff0600720c */ /* 0x000fe40003f05300 */
[----:B-----5:R-:W-:-:S11]  /*0800*/  ISETP.GE.AND P3, PT, R143, 0x1, PT ;  /* 0x000000018f00780c */ /* 0x020fd60003f66270 */
[----:B------:R-:W1:Y:S02]  /*0810*/  @P0 LDC.64 R2, c[0x0][0x438] ;  /* 0x00010e00ff020b82 */ /* 0x000e640000000a00 */
[----:B------:R-:W-:-:S05]  /*0820*/  @P3 IADD3 R11, PT, PT, R143, -0x1, RZ ;  /* 0xffffffff8f0b3810 */ /* 0x000fca0007ffe0ff */
[----:B------:R-:W-:Y:S01]  /*0830*/  @P3 IMAD R11, R11, R0, RZ ;  /* 0x000000000b0b3224 */ /* 0x000fe200078e02ff */
[----:B------:R-:W0:Y:S04]  /*0840*/  @P0 LDC.64 R120, c[0x0][0x438] ;  /* 0x00010e00ff780b82 */ /* 0x000e280000000a00 */
[----:B------:R-:W-:-:S04]  /*0850*/  @P3 SHF.R.S32.HI R0, RZ, 0x1f, R11 ;  /* 0x0000001fff003819 */ /* 0x000fc8000001140b */
[----:B------:R-:W-:Y:S01]  /*0860*/  @P3 LEA.HI R11, R0, R11, RZ, 0x2 ;  /* 0x0000000b000b3211 */ /* 0x000fe200078f10ff */
[----:B------:R-:W0:Y:S01]  /*0870*/  @P0 LDC.64 R138, c[0x0][0x438] ;  /* 0x00010e00ff8a0b82 */ /* 0x000e220000000a00 */
[----:B-1----:R-:W-:Y:S01]  /*0880*/  @P0 IMAD.WIDE.U32 R158, R159, 0x10, R2 ;  /* 0x000000109f9e0825 */ /* 0x002fe200078e0002 */
[----:B------:R-:W-:Y:S02]  /*0890*/  MOV R3, RZ ;  /* 0x000000ff00037202 */ /* 0x000fe40000000f00 */
[----:B------:R-:W-:-:S04]  /*08a0*/  @P3 LEA.HI.SX32 R3, R11, R10, 0x1e ;  /* 0x0000000a0b033211 */ /* 0x000fc800078ff2ff */
[----:B------:R-:W1:Y:S01]  /*08b0*/  @P0 LDC.64 R10, c[0x0][0x438] ;  /* 0x00010e00ff0a0b82 */ /* 0x000e620000000a00 */
[----:B------:R-:W5:Y:S01]  /*08c0*/  @P0 LDG.E.128 R28, desc[UR10][R158.64] ;  /* 0x0000000a9e1c0981 */ /* 0x000f62000c1e1d00 */
[----:B0-----:R-:W-:Y:S01]  /*08d0*/  @P0 IMAD.WIDE.U32 R120, R155, 0x10, R120 ;  /* 0x000000109b780825 */ /* 0x001fe200078e0078 */
[----:B------:R-:W-:-:S03]  /*08e0*/  IADD3 R145, PT, PT, R3, 0x80, RZ ;  /* 0x0000008003917810 */ /* 0x000fc60007ffe0ff */
[----:B------:R-:W-:Y:S01]  /*08f0*/  @P0 IMAD.WIDE.U32 R138, R151, 0x10, R138 ;  /* 0x00000010978a0825 */ /* 0x000fe200078e008a */
[----:B------:R-:W5:Y:S01]  /*0900*/  @P0 LDG.E.128 R20, desc[UR10][R120.64] ;  /* 0x0000000a78140981 */ /* 0x000f62000c1e1d00 */
[----:B------:R-:W-:-:S03]  /*0910*/  IADD3 R163, PT, PT, R3, 0x100, RZ ;  /* 0x0000010003a37810 */ /* 0x000fc60007ffe0ff */
[----:B------:R-:W5:Y:S01]  /*0920*/  @P0 LDG.E.128 R16, desc[UR10][R138.64] ;  /* 0x0000000a8a100981 */ /* 0x000f62000c1e1d00 */
[----:B-1----:R-:W-:-:S05]  /*0930*/  @P0 IMAD.WIDE.U32 R10, R157, 0x10, R10 ;  /* 0x000000109d0a0825 */ /* 0x002fca00078e000a */
[----:B------:R0:W5:Y:S01]  /*0940*/  @P0 LDG.E.128 R24, desc[UR10][R10.64] ;  /* 0x0000000a0a180981 */ /* 0x000162000c1e1d00 */
[----:B------:R-:W-:Y:S01]  /*0950*/  ISETP.NE.AND P0, PT, RZ, UR15, PT ;  /* 0x0000000fff007c0c */ /* 0x000fe2000bf05270 */
[C---:B------:R-:W-:Y:S01]  /*0960*/  IMAD.WIDE.U32 R152, R3.reuse, 0x4, R140 ;  /* 0x0000000403987825 */ /* 0x040fe200078e008c */
[----:B------:R-:W-:-:S03]  /*0970*/  IADD3 R165, PT, PT, R3, 0x180, RZ ;  /* 0x0000018003a57810 */ /* 0x000fc60007ffe0ff */
[--C-:B------:R-:W-:Y:S01]  /*0980*/  IMAD.WIDE.U32 R144, R145, 0x4, R140.reuse ;  /* 0x0000000491907825 */ /* 0x100fe200078e008c */
[----:B------:R-:W5:Y:S03]  /*0990*/  LDG.E R5, desc[UR10][R152.64] ;  /* 0x0000000a98057981 */ /* 0x000f66000c1e1900 */
[----:B------:R-:W-:Y:S01]  /*09a0*/  IMAD.WIDE.U32 R2, R163, 0x4, R140 ;  /* 0x00000004a3027825 */ /* 0x000fe200078e008c */
[----:B------:R1:W5:Y:S03]  /*09b0*/  LDG.E R4, desc[UR10][R144.64] ;  /* 0x0000000a90047981 */ /* 0x000366000c1e1900 */
[----:B0-----:R-:W-:Y:S02]  /*09c0*/  HADD2.F32 R10, -RZ, R149.H0_H0 ;  /* 0x20000095ff0a7230 */ /* 0x001fe40000004100 */
[----:B------:R0:W5:Y:S01]  /*09d0*/  LDG.E R2, desc[UR10][R2.64] ;  /* 0x0000000a02027981 */ /* 0x000162000c1e1900 */
[----:B-1----:R-:W-:-:S02]  /*09e0*/  HADD2.F32 R145, -RZ, R130.H0_H0 ;  /* 0x20000082ff917230 */ /* 0x002fc40000004100 */
[----:B------:R-:W-:-:S05]  /*09f0*/  IMAD.WIDE.U32 R140, R165, 0x4, R140 ;  /* 0x00000004a58c7825 */ /* 0x000fca00078e008c */
[----:B------:R1:W5:Y:S01]  /*0a00*/  LDG.E R0, desc[UR10][R140.64] ;  /* 0x0000000a8c007981 */ /* 0x000362000c1e1900 */
[----:B---3--:R-:W-:-:S05]  /*0a10*/  FSEL R150, R150, RZ, !P0 ;  /* 0x000000ff96967208 */ /* 0x008fca0004000000 */
[C---:B----4-:R-:W-:Y:S01]  /*0a20*/  FADD.FTZ R12, -R150.reuse, R12 ;  /* 0x0000000c960c7221 */ /* 0x050fe20000010100 */
[C---:B------:R-:W-:Y:S01]  /*0a30*/  FADD.FTZ R152, -R150.reuse, R15 ;  /* 0x0000000f96987221 */ /* 0x040fe20000010100 */
[----:B------:R-:W-:Y:S02]  /*0a40*/  HADD2.F32 R15, -RZ, R131.H0_H0 ;  /* 0x20000083ff0f7230 */ /* 0x000fe40000004100 */
[----:B0-----:R-:W-:Y:S01]  /*0a50*/  FMUL.FTZ R3, R7, R12 ;  /* 0x0000000c07037220 */ /* 0x001fe20000410000 */
[----:B------:R-:W-:Y:S01]  /*0a60*/  FMUL.FTZ R11, R93, R10 ;  /* 0x0000000a5d0b7220 */ /* 0x000fe20000410000 */
[----:B------:R-:W-:Y:S02]  /*0a70*/  HADD2.F32 R10, -RZ, R149.H1_H1 ;  /* 0x30000095ff0a7230 */ /* 0x000fe40000004100 */
[----:B------:R-:W-:Y:S01]  /*0a80*/  FMUL.FTZ R120, R7, R152 ;  /* 0x0000009807787220 */ /* 0x000fe20000410000 */
[----:B------:R-:W-:Y:S01]  /*0a90*/  FADD.FTZ R144, -R150, R14 ;  /* 0x0000000e96907221 */ /* 0x000fe20000010100 */
[----:B------:R-:W-:Y:S01]  /*0aa0*/  FMUL.FTZ R12, R92, R145 ;  /* 0x000000915c0c7220 */ /* 0x000fe20000410000 */
[----:B------:R-:W-:Y:S01]  /*0ab0*/  FADD.FTZ R68, R68, R92 ;  /* 0x0000005c44447221 */ /* 0x000fe20000010000 */
[----:B------:R-:W-:Y:S01]  /*0ac0*/  FFMA.FTZ R32, R92, R3, R32 ;  /* 0x000000035c207223 */ /* 0x000fe20000010020 */
[----:B------:R-:W-:Y:S01]  /*0ad0*/  FMUL.FTZ R92, R94, R15 ;  /* 0x0000000f5e5c7220 */ /* 0x000fe20000410000 */
[----:B------:R-:W-:Y:S01]  /*0ae0*/  FADD.FTZ R142, -R150, R13 ;  /* 0x0000000d968e7221 */ /* 0x000fe20000010100 */
[----:B------:R-:W-:Y:S01]  /*0af0*/  FMUL.FTZ R15, R95, R10 ;  /* 0x0000000a5f0f7220 */ /* 0x000fe20000410000 */
[----:B------:R-:W-:Y:S01]  /*0b00*/  FADD.FTZ R71, R71, R95 ;  /* 0x0000005f47477221 */ /* 0x000fe20000010000 */
[----:B------:R-:W-:Y:S01]  /*0b10*/  FFMA.FTZ R35, R95, R120, R35 ;  /* 0x000000785f237223 */ /* 0x000fe20000010023 */
[----:B------:R-:W-:Y:S01]  /*0b20*/  FMUL.FTZ R13, R7, R144 ;  /* 0x00000090070d7220 */ /* 0x000fe20000410000 */
[----:B------:R-:W-:-:S02]  /*0b30*/  HADD2.F32 R95, -RZ, R132.H0_H0 ;  /* 0x20000084ff5f7230 */ /* 0x000fc40000004100 */
[--C-:B------:R-:W-:Y:S02]  /*0b40*/  HADD2.F32 R10, -RZ, R148.reuse.H0_H0 ;  /* 0x20000094ff0a7230 */ /* 0x100fe40000004100 */
[----:B------:R-:W-:Y:S01]  /*0b50*/  FADD.FTZ R138, -R150, R97 ;  /* 0x00000061968a7221 */ /* 0x000fe20000010100 */
[----:B------:R-:W-:Y:S01]  /*0b60*/  FADD.FTZ R70, R70, R94 ;  /* 0x0000005e46467221 */ /* 0x000fe20000010000 */
[----:B------:R-:W-:Y:S01]  /*0b70*/  FFMA.FTZ R34, R94, R13, R34 ;  /* 0x0000000d5e227223 */ /* 0x000fe20000010022 */
[----:B------:R-:W-:Y:S02]  /*0b80*/  HADD2.F32 R97, -RZ, R133.H0_H0 ;  /* 0x20000085ff617230 */ /* 0x000fe40000004100 */
[----:B------:R-:W-:Y:S01]  /*0b90*/  FMUL.FTZ R94, R100, R95 ;  /* 0x0000005f645e7220 */ /* 0x000fe20000410000 */
[----:B------:R-:W-:Y:S01]  /*0ba0*/  FMUL.FTZ R95, R101, R10 ;  /* 0x0000000a655f7220 */ /* 0x000fe20000410000 */
[----:B------:R-:W-:Y:S02]  /*0bb0*/  HADD2.F32 R10, -RZ, R148.H1_H1 ;  /* 0x30000094ff0a7230 */ /* 0x000fe40000004100 */
[----:B------:R-:W-:Y:S01]  /*0bc0*/  FADD.FTZ R104, -R150, R104 ;  /* 0x0000006896687221 */ /* 0x000fe20000010100 */
[----:B-1----:R-:W-:Y:S01]  /*0bd0*/  FMUL.FTZ R140, R102, R97 ;  /* 0x00000061668c7220 */ /* 0x002fe20000410000 */
[----:B------:R-:W-:-:S02]  /*0be0*/  HADD2.F32 R97, -RZ, R134.H0_H0 ;  /* 0x20000086ff617230 */ /* 0x000fc40000004100 */
[----:B------:R-:W-:Y:S01]  /*0bf0*/  FMUL.FTZ R14, R7, R142 ;  /* 0x0000008e070e7220 */ /* 0x000fe20000410000 */
[C---:B------:R-:W-:Y:S01]  /*0c00*/  FADD.FTZ R96, -R150.reuse, R96 ;  /* 0x0000006096607221 */ /* 0x040fe20000010100 */
[C---:B------:R-:W-:Y:S01]  /*0c10*/  FADD.FTZ R98, -R150.reuse, R98 ;  /* 0x0000006296627221 */ /* 0x040fe20000010100 */
[----:B------:R-:W-:Y:S01]  /*0c20*/  FMUL.FTZ R139, R103, R10 ;  /* 0x0000000a678b7220 */ /* 0x000fe20000410000 */
[----:B------:R-:W-:Y:S01]  /*0c30*/  FADD.FTZ R10, -R150, R105 ;  /* 0x00000069960a7221 */ /* 0x000fe20000010100 */
[----:B------:R-:W-:Y:S01]  /*0c40*/  FMUL.FTZ R105, R7, R104 ;  /* 0x0000006807697220 */ /* 0x000fe20000410000 */
[----:B------:R-:W-:Y:S01]  /*0c50*/  FADD.FTZ R69, R69, R93 ;  /* 0x0000005d45457221 */ /* 0x000fe20000010000 */
[----:B------:R-:W-:Y:S01]  /*0c60*/  FFMA.FTZ R33, R93, R14, R33 ;  /* 0x0000000e5d217223 */ /* 0x000fe20000010021 */
[----:B------:R-:W-:Y:S01]  /*0c70*/  FMUL.FTZ R104, R108, R97 ;  /* 0x000000616c687220 */ /* 0x000fe20000410000 */
[C---:B------:R-:W-:Y:S01]  /*0c80*/  FMUL.FTZ R93, R7.reuse, R96 ;  /* 0x00000060075d7220 */ /* 0x040fe20000410000 */
[----:B------:R-:W-:Y:S01]  /*0c90*/  FMUL.FTZ R121, R7, R98 ;  /* 0x0000006207797220 */ /* 0x000fe20000410000 */
[----:B------:R-:W-:-:S02]  /*0ca0*/  HADD2.F32 R97, -RZ, R135.H0_H0 ;  /* 0x20000087ff617230 */ /* 0x000fc40000004100 */
[----:B------:R-:W-:Y:S01]  /*0cb0*/  FADD.FTZ R98, -R150, R106 ;  /* 0x0000006a96627221 */ /* 0x000fe20000010100 */
[--C-:B------:R-:W-:Y:S02]  /*0cc0*/  HADD2.F32 R96, -RZ, R147.reuse.H0_H0 ;  /* 0x20000093ff607230 */ /* 0x100fe40000004100 */
[----:B------:R-:W-:Y:S01]  /*0cd0*/  FMUL.FTZ R106, R7, R10 ;  /* 0x0000000a076a7220 */ /* 0x000fe20000410000 */
        /* <DEDUP_REMOVED lines=10> */
[----:B------:R-:W-:Y:S01]  /*0d80*/  FMUL.FTZ R109, R7, R98 ;  /* 0x00000062076d7220 */ /* 0x000fe20000410000 */
[----:B------:R-:W-:Y:S01]  /*0d90*/  FADD.FTZ R142, -R150, R99 ;  /* 0x00000063968e7221 */ /* 0x000fe20000010100 */
[----:B------:R-:W-:Y:S01]  /*0da0*/  FADD.FTZ R99, R11, R10 ;  /* 0x0000000a0b637221 */ /* 0x000fe20000010000 */
[----:B------:R-:W-:Y:S01]  /*0db0*/  FFMA.FTZ R10, R14, R11, R97 ;  /* 0x0000000b0e0a7223 */ /* 0x000fe20000010061 */
[----:B------:R-:W-:Y:S01]  /*0dc0*/  FADD.FTZ R62, R62, R110 ;  /* 0x0000006e3e3e7221 */ /* 0x000fe20000010000 */
[----:B------:R-:W-:Y:S01]  /*0dd0*/  FFMA.FTZ R78, R110, R109, R78 ;  /* 0x0000006d6e4e7223 */ /* 0x000fe2000001004e */
[----:B------:R-:W-:Y:S01]  /*0de0*/  FMUL.FTZ R110, R111, R96 ;  /* 0x000000606f6e7220 */ /* 0x000fe20000410000 */
        /* <DEDUP_REMOVED lines=9> */
[----:B------:R-:W-:Y:S01]  /*0e80*/  FADD.FTZ R64, R64, R100 ;  /* 0x0000006440407221 */ /* 0x000fe20000010000 */
[----:B------:R-:W-:Y:S01]  /*0e90*/  FFMA.FTZ R36, R100, R93, R36 ;  /* 0x0000005d64247223 */ /* 0x000fe20000010024 */
[----:B------:R-:W-:Y:S01]  /*0ea0*/  FADD.FTZ R100, R99, R140 ;  /* 0x0000008c63647221 */ /* 0x000fe20000010000 */
[----:B------:R-:W-:Y:S01]  /*0eb0*/  FMUL.FTZ R142, R7, R142 ;  /* 0x0000008e078e7220 */ /* 0x000fe20000410000 */
[----:B------:R-:W-:Y:S02]  /*0ec0*/  FFMA.FTZ R97, R121, R140, R98 ;  /* 0x0000008c79617223 */ /* 0x000fe40000010062 */
[----:B------:R-:W-:Y:S02]  /*0ed0*/  FADD.FTZ R99, R100, R139 ;  /* 0x0000008b64637221 */ /* 0x000fe40000010000 */
[----:B------:R-:W-:-:S02]  /*0ee0*/  FFMA.FTZ R100, R142, R139, R97 ;  /* 0x0000008b8e647223 */ /* 0x000fc40000010061 */
[----:B------:R-:W-:Y:S01]  /*0ef0*/  FADD.FTZ R98, R99, R104 ;  /* 0x0000006863627221 */ /* 0x000fe20000010000 */
[----:B------:R-:W-:Y:S01]  /*0f00*/  FMUL.FTZ R144, R7, R144 ;  /* 0x0000009007907220 */ /* 0x000fe20000410000 */
[----:B------:R-:W-:Y:S02]  /*0f10*/  FFMA.FTZ R97, R105, R104, R100 ;  /* 0x0000006869617223 */ /* 0x000fe40000010064 */
[----:B------:R-:W-:Y:S01]  /*0f20*/  FADD.FTZ R99, R98, R107 ;  /* 0x0000006b62637221 */ /* 0x000fe20000010000 */
[----:B------:R-:W-:Y:S01]  /*0f30*/  FADD.FTZ R63, R63, R111 ;  /* 0x0000006f3f3f7221 */ /* 0x000fe20000010000 */
[----:B------:R-:W-:Y:S01]  /*0f40*/  FFMA.FTZ R98, R106, R107, R97 ;  /* 0x0000006b6a627223 */ /* 0x000fe20000010061 */
[----:B------:R-:W-:Y:S01]  /*0f50*/  FFMA.FTZ R79, R111, R144, R79 ;  /* 0x000000906f4f7223 */ /* 0x000fe2000001004f */
[----:B--2---:R-:W-:Y:S01]  /*0f60*/  FADD.FTZ R96, -R150, R113 ;  /* 0x0000007196607221 */ /* 0x004fe20000010100 */
[----:B------:R-:W-:Y:S02]  /*0f70*/  HADD2.F32 R111, -RZ, R136.H0_H0 ;  /* 0x20000088ff6f7230 */ /* 0x000fe40000004100 */
[----:B------:R-:W-:Y:S01]  /*0f80*/  FADD.FTZ R66, R66, R102 ;  /* 0x0000006642427221 */ /* 0x000fe20000010000 */
[----:B------:R-:W-:Y:S01]  /*0f90*/  FFMA.FTZ R38, R102, R121, R38 ;  /* 0x0000007966267223 */ /* 0x000fe20000010026 */
[----:B------:R-:W-:Y:S01]  /*0fa0*/  FADD.FTZ R99, R99, R108 ;  /* 0x0000006c63637221 */ /* 0x000fe20000010000 */
[C---:B------:R-:W-:Y:S01]  /*0fb0*/  FADD.FTZ R112, -R150.reuse, R112 ;  /* 0x0000007096707221 */ /* 0x040fe20000010100 */
[----:B------:R-:W-:Y:S01]  /*0fc0*/  FADD.FTZ R10, -R150, R114 ;  /* 0x00000072960a7221 */ /* 0x000fe20000010100 */
[----:B------:R-:W-:-:S02]  /*0fd0*/  HADD2.F32 R102, -RZ, R146.H0_H0 ;  /* 0x20000092ff667230 */ /* 0x000fc40000004100 */
[----:B------:R-:W-:Y:S01]  /*0fe0*/  FFMA.FTZ R97, R109, R108, R98 ;  /* 0x0000006c6d617223 */ /* 0x000fe20000010062 */
[----:B------:R-:W-:Y:S01]  /*0ff0*/  FMUL.FTZ R114, R7, R96 ;  /* 0x0000006007727220 */ /* 0x000fe20000410000 */
[----:B------:R-:W-:Y:S01]  /*1000*/  FADD.FTZ R150, -R150, R115 ;  /* 0x0000007396967221 */ /* 0x000fe20000010100 */
[----:B------:R-:W-:Y:S01]  /*1010*/  FMUL.FTZ R111, R116, R111 ;  /* 0x0000006f746f7220 */ /* 0x000fe20000410000 */
[----:B------:R-:W-:Y:S01]  /*1020*/  FADD.FTZ R98, R99, R110 ;  /* 0x0000006e63627221 */ /* 0x000fe20000010000 */
[----:B------:R-:W-:Y:S01]  /*1030*/  FMUL.FTZ R115, R7, R112 ;  /* 0x0000007007737220 */ /* 0x000fe20000410000 */
[----:B------:R-:W-:Y:S01]  /*1040*/  FFMA.FTZ R100, R144, R110, R97 ;  /* 0x0000006e90647223 */ /* 0x000fe20000010061 */
[----:B------:R-:W-:Y:S01]  /*1050*/  FMUL.FTZ R141, R117, R102 ;  /* 0x00000066758d7220 */ /* 0x000fe20000410000 */
[----:B------:R-:W-:Y:S01]  /*1060*/  FADD.FTZ R57, R57, R117 ;  /* 0x0000007539397221 */ /* 0x000fe20000010000 */
[----:B------:R-:W-:Y:S01]  /*1070*/  FFMA.FTZ R73, R117, R114, R73 ;  /* 0x0000007275497223 */ /* 0x000fe20000010049 */
[----:B------:R-:W-:Y:S01]  /*1080*/  FADD.FTZ R65, R65, R101 ;  /* 0x0000006541417221 */ /* 0x000fe20000010000 */
[----:B------:R-:W-:Y:S01]  /*1090*/  FFMA.FTZ R37, R101, R138, R37 ;  /* 0x0000008a65257223 */ /* 0x000fe20000010025 */
[----:B------:R-:W-:Y:S01]  /*10a0*/  FMUL.FTZ R117, R7, R10 ;  /* 0x0000000a07757220 */ /* 0x000fe20000410000 */
[----:B------:R-:W-:-:S02]  /*10b0*/  HADD2.F32 R101, -RZ, R137.H0_H0 ;  /* 0x20000089ff657230 */ /* 0x000fc40000004100 */
[----:B------:R-:W-:Y:S01]  /*10c0*/  FADD.FTZ R10, R98, R111 ;  /* 0x0000006f620a7221 */ /* 0x000fe20000010000 */
[----:B------:R-:W-:Y:S01]  /*10d0*/  FFMA.FTZ R97, R115, R111, R100 ;  /* 0x0000006f73617223 */ /* 0x000fe20000010064 */
[----:B------:R-:W-:Y:S02]  /*10e0*/  HADD2.F32 R96, -RZ, R146.H1_H1 ;  /* 0x30000092ff607230 */ /* 0x000fe40000004100 */
[----:B------:R-:W-:Y:S01]  /*10f0*/  FADD.FTZ R56, R56, R116 ;  /* 0x0000007438387221 */ /* 0x000fe20000010000 */
[----:B------:R-:W-:Y:S01]  /*1100*/  FFMA.FTZ R72, R116, R115, R72 ;  /* 0x0000007374487223 */ /* 0x000fe20000010048 */
[----:B------:R-:W-:Y:S01]  /*1110*/  FADD.FTZ R99, R10, R141 ;  /* 0x0000008d0a637221 */ /* 0x000fe20000010000 */
[----:B------:R-:W-:Y:S01]  /*1120*/  FMUL.FTZ R116, R118, R101 ;  /* 0x0000006576747220 */ /* 0x000fe20000410000 */
        /* <DEDUP_REMOVED lines=14> */
.L_x_7135:
[----:B-----5:R-:W-:Y:S01]  /*1210*/  ISETP.GE.AND P3, PT, R143, 0x1, PT ;  /* 0x000000018f00780c */ /* 0x020fe20003f66270 */
[----:B------:R-:W-:Y:S01]  /*1220*/  HFMA2 R99, -RZ, RZ, 0, 0 ;  /* 0x00000000ff637431 */ /* 0x000fe200000001ff */
[----:B------:R-:W-:Y:S02]  /*1230*/  MOV R6, UR7 ;  /* 0x0000000700067c02 */ /* 0x000fe40008000f00 */
[----:B------:R-:W-:Y:S02]  /*1240*/  CS2R R112, SRZ ;  /* 0x0000000000707805 */ /* 0x000fe4000001ff00 */
[----:B------:R-:W-:-:S04]  /*1250*/  ISETP.NE.U32.AND P0, PT, RZ, UR6, PT ;  /* 0x00000006ff007c0c */ /* 0x000fc8000bf05070 */
[----:B------:R-:W-:-:S03]  /*1260*/  ISETP.NE.AND.EX P0, PT, R6, RZ, PT, P0 ;  /* 0x000000ff0600720c */ /* 0x000fc60003f05300 */
[----:B------:R-:W0:Y:S01]  /*1270*/  @P3 LDC R5, c[0x0][0x388] ;  /* 0x0000e200ff053b82 */ /* 0x000e220000000800 */
[----:B------:R-:W-:-:S05]  /*1280*/  @P3 IADD3 R0, PT, PT, R143, -0x1, RZ ;  /* 0xffffffff8f003810 */ /* 0x000fca0007ffe0ff */
[----:B0-----:R-:W-:-:S05]  /*1290*/  @P3 IMAD R0, R0, R5, RZ ;  /* 0x0000000500003224 */ /* 0x001fca00078e02ff */
[----:B------:R-:W-:-:S04]  /*12a0*/  @P3 SHF.R.S32.HI R5, RZ, 0x1f, R0 ;  /* 0x0000001fff053819 */ /* 0x000fc80000011400 */
[----:B------:R-:W-:-:S04]  /*12b0*/  @P3 LEA.HI R5, R5, R0, RZ, 0x2 ;  /* 0x0000000005053211 */ /* 0x000fc800078f10ff */
[----:B------:R-:W-:Y:S01]  /*12c0*/  @P3 LEA.HI.SX32 R99, R5, R10, 0x1e ;  /* 0x0000000a05633211 */ /* 0x000fe200078ff2ff */
[----:B------:R-:W-:Y:S06]  /*12d0*/  @P0 BRA `(.L_x_7137) ;  /* 0x0000000000340947 */ /* 0x000fec0003800000 */
[----:B------:R-:W0:Y:S01]  /*12e0*/  LDC.64 R96, c[0x0][0x3b0] ;  /* 0x0000ec00ff607b82 */ /* 0x000e220000000a00 */
[C---:B------:R-:W-:Y:S02]  /*12f0*/  IADD3 R103, PT, PT, R99.reuse, 0x80, RZ ;  /* 0x0000008063677810 */ /* 0x040fe40007ffe0ff */
[C---:B------:R-:W-:Y:S02]  /*1300*/  IADD3 R101, PT, PT, R99.reuse, 0x100, RZ ;  /* 0x0000010063657810 */ /* 0x040fe40007ffe0ff */
[----:B------:R-:W-:Y:S01]  /*1310*/  IADD3 R5, PT, PT, R99, 0x180, RZ ;  /* 0x0000018063057810 */ /* 0x000fe20007ffe0ff */
[----:B0-----:R-:W-:-:S04]  /*1320*/  IMAD.WIDE.U32 R102, R103, 0x4, R96 ;  /* 0x0000000467667825 */ /* 0x001fc800078e0060 */
[--C-:B------:R-:W-:Y:S01]  /*1330*/  IMAD.WIDE.U32 R100, R101, 0x4, R96.reuse ;  /* 0x0000000465647825 */ /* 0x100fe200078e0060 */
[----:B------:R0:W5:Y:S03]  /*1340*/  LDG.E R4, desc[UR10][R102.64] ;  /* 0x0000000a66047981 */ /* 0x000166000c1e1900 */
[--C-:B------:R-:W-:Y:S01]  /*1350*/  IMAD.WIDE.U32 R98, R99, 0x4, R96.reuse ;  /* 0x0000000463627825 */ /* 0x100fe200078e0060 */
[----:B------:R0:W5:Y:S03]  /*1360*/  LDG.E R2, desc[UR10][R100.64] ;  /* 0x0000000a64027981 */ /* 0x000166000c1e1900 */
[----:B------:R-:W-:Y:S02]  /*1370*/  IMAD.WIDE.U32 R96, R5, 0x4, R96 ;  /* 0x0000000405607825 */ /* 0x000fe400078e0060 */
[----:B------:R0:W5:Y:S04]  /*1380*/  LDG.E R5, desc[UR10][R98.64] ;  /* 0x0000000a62057981 */ /* 0x000168000c1e1900 */
[----:B------:R0:W5:Y:S01]  /*1390*/  LDG.E R0, desc[UR10][R96.64] ;  /* 0x0000000a60007981 */ /* 0x000162000c1e1900 */
[----:B------:R-:W-:Y:S05]  /*13a0*/  BRA `(.L_x_7136) ;  /* 0x0000000000707947 */ /* 0x000fea0003800000 */
.L_x_7137:
[----:B------:R-:W0:Y:S01]  /*13b0*/  LDC.64 R96, c[0x0][0x3b0] ;  /* 0x0000ec00ff607b82 */ /* 0x000e220000000a00 */
[----:B------:R-:W-:Y:S01]  /*13c0*/  IMAD R0, R9, UR17, RZ ;  /* 0x0000001109007c24 */ /* 0x000fe2000f8e02ff */
[C---:B------:R-:W-:Y:S02]  /*13d0*/  IADD3 R23, PT, PT, R99.reuse, 0x80, RZ ;  /* 0x0000008063177810 */ /* 0x040fe40007ffe0ff */
[C---:B------:R-:W-:Y:S02]  /*13e0*/  IADD3 R19, PT, PT, R99.reuse, 0x100, RZ ;  /* 0x0000010063137810 */ /* 0x040fe40007ffe0ff */
[----:B------:R-:W-:Y:S02]  /*13f0*/  SHF.R.S32.HI R5, RZ, 0x1f, R0 ;  /* 0x0000001fff057819 */ /* 0x000fe40000011400 */
[----:B------:R-:W1:Y:S01]  /*1400*/  LDC.64 R16, c[0x0][0x438] ;  /* 0x00010e00ff107b82 */ /* 0x000e620000000a00 */
[----:B------:R-:W-:Y:S02]  /*1410*/  IADD3 R21, PT, PT, R99, 0x180, RZ ;  /* 0x0000018063157810 */ /* 0x000fe40007ffe0ff */
[----:B------:R-:W-:-:S04]  /*1420*/  LEA.HI R5, R5, R0, RZ, 0x2 ;  /* 0x0000000005057211 */ /* 0x000fc800078f10ff */
[----:B------:R-:W-:-:S04]  /*1430*/  LEA.HI.SX32 R29, R5, R10, 0x1e ;  /* 0x0000000a051d7211 */ /* 0x000fc800078ff2ff */
[C---:B------:R-:W-:Y:S02]  /*1440*/  IADD3 R25, PT, PT, R29.reuse, 0x80, RZ ;  /* 0x000000801d197810 */ /* 0x040fe40007ffe0ff */
[----:B------:R-:W-:Y:S01]  /*1450*/  IADD3 R27, PT, PT, R29, 0x180, RZ ;  /* 0x000001801d1b7810 */ /* 0x000fe20007ffe0ff */
[----:B0-----:R-:W-:-:S04]  /*1460*/  IMAD.WIDE.U32 R22, R23, 0x4, R96 ;  /* 0x0000000417167825 */ /* 0x001fc800078e0060 */
[--C-:B------:R-:W-:Y:S01]  /*1470*/  IMAD.WIDE.U32 R18, R19, 0x4, R96.reuse ;  /* 0x0000000413127825 */ /* 0x100fe200078e0060 */
[----:B------:R0:W5:Y:S03]  /*1480*/  LDG.E R4, desc[UR10][R22.64] ;  /* 0x0000000a16047981 */ /* 0x000166000c1e1900 */
[--C-:B------:R-:W-:Y:S01]  /*1490*/  IMAD.WIDE.U32 R98, R99, 0x4, R96.reuse ;  /* 0x0000000463627825 */ /* 0x100fe200078e0060 */
[----:B------:R0:W5:Y:S03]  /*14a0*/  LDG.E R2, desc[UR10][R18.64] ;  /* 0x0000000a12027981 */ /* 0x000166000c1e1900 */
[----:B------:R-:W-:Y:S01]  /*14b0*/  IMAD.WIDE.U32 R96, R21, 0x4, R96 ;  /* 0x0000000415607825 */ /* 0x000fe200078e0060 */
[C---:B------:R-:W-:Y:S01]  /*14c0*/  IADD3 R21, PT, PT, R29.reuse, 0x100, RZ ;  /* 0x000001001d157810 */ /* 0x040fe20007ffe0ff */
[----:B------:R0:W5:Y:S02]  /*14d0*/  LDG.E R5, desc[UR10][R98.64] ;  /* 0x0000000a62057981 */ /* 0x000164000c1e1900 */
[----:B-1----:R-:W-:-:S02]  /*14e0*/  IMAD.WIDE.U32 R28, R29, 0x10, R16 ;  /* 0x000000101d1c7825 */ /* 0x002fc400078e0010 */
[----:B------:R0:W5:Y:S02]  /*14f0*/  LDG.E R0, desc[UR10][R96.64] ;  /* 0x0000000a60007981 */ /* 0x000164000c1e1900 */
[--C-:B------:R-:W-:Y:S02]  /*1500*/  IMAD.WIDE.U32 R24, R25, 0x10, R16.reuse ;  /* 0x0000001019187825 */ /* 0x100fe400078e0010 */
[----:B------:R-:W5:Y:S02]  /*1510*/  LDG.E.128 R28, desc[UR10][R28.64] ;  /* 0x0000000a1c1c7981 */ /* 0x000f64000c1e1d00 */
[----:B------:R-:W-:-:S04]  /*1520*/  IMAD.WIDE.U32 R20, R21, 0x10, R16 ;  /* 0x0000001015147825 */ /* 0x000fc800078e0010 */
[----:B------:R-:W-:Y:S02]  /*1530*/  IMAD.WIDE.U32 R16, R27, 0x10, R16 ;  /* 0x000000101b107825 */ /* 0x000fe400078e0010 */
[----:B------:R-:W5:Y:S04]  /*1540*/  LDG.E.128 R24, desc[UR10][R24.64] ;  /* 0x0000000a18187981 */ /* 0x000f68000c1e1d00 */
[----:B------:R-:W5:Y:S04]  /*1550*/  LDG.E.128 R20, desc[UR10][R20.64] ;  /* 0x0000000a14147981 */ /* 0x000f68000c1e1d00 */
[----:B0-----:R-:W5:Y:S02]  /*1560*/  LDG.E.128 R16, desc[UR10][R16.64] ;  /* 0x0000000a10107981 */ /* 0x001f64000c1e1d00 */
.L_x_7136:
[----:B------:R-:W1:Y:S01]  /*1570*/  SHFL.DOWN PT, R10, R113, 0x10, 0x1f ;  /* 0x0a001f00710a7f89 */ /* 0x000e6200000e0000 */
[----:B------:R-:W2:Y:S01]  /*1580*/  LDC R150, c[0x0][0x388] ;  /* 0x0000e200ff967b82 */ /* 0x000ea20000000800 */
[----:B------:R-:W-:Y:S01]  /*1590*/  @P3 IADD3 R143, PT, PT, R143, -0x1, RZ ;  /* 0xffffffff8f8f3810 */ /* 0x000fe20007ffe0ff */
[----:B------:R-:W-:Y:S01]  /*15a0*/  BSSY.RECONVERGENT B0, `(.L_x_7138) ;  /* 0x0000026000007945 */ /* 0x000fe20003800200 */
[----:B0-----:R-:W0:Y:S01]  /*15b0*/  SHFL.DOWN PT, R97, R112, 0x10, 0x1f ;  /* 0x0a001f0070617f89 */ /* 0x001e2200000e0000 */
[----:B------:R-:W-:Y:S01]  /*15c0*/  MOV R119, RZ ;  /* 0x000000ff00777202 */ /* 0x000fe20000000f00 */
[----:B-1----:R-:W-:Y:S01]  /*15d0*/  FADD.FTZ R10, R10, R113 ;  /* 0x000000710a0a7221 */ /* 0x002fe20000010000 */
[----:B--2---:R-:W-:Y:S02]  /*15e0*/  @P3 IMAD R143, R143, R150, RZ ;  /* 0x000000968f8f3224 */ /* 0x004fe400078e02ff */
[----:B0-----:R-:W-:Y:S02]  /*15f0*/  FADD.FTZ R97, R97, R112 ;  /* 0x0000007061617221 */ /* 0x001fe40000010000 */
[----:B------:R-:W0:Y:S01]  /*1600*/  SHFL.DOWN PT, R99, R10, 0x8, 0x1f ;  /* 0x09001f000a637f89 */ /* 0x000e2200000e0000 */
[----:B------:R-:W1:Y:S03]  /*1610*/  @P3 LDC.64 R112, c[0x0][0x390] ;  /* 0x0000e400ff703b82 */ /* 0x000e660000000a00 */
[----:B------:R-:W2:Y:S01]  /*1620*/  SHFL.DOWN PT, R96, R97, 0x8, 0x1f ;  /* 0x09001f0061607f89 */ /* 0x000ea200000e0000 */
[----:B0-----:R-:W-:-:S02]  /*1630*/  FADD.FTZ R99, R10, R99 ;  /* 0x000000630a637221 */ /* 0x001fc40000010000 */
[----:B------:R-:W0:Y:S01]  /*1640*/  S2R R10, SR_TID.X ;  /* 0x00000000000a7919 */ /* 0x000e220000002100 */
[----:B--2---:R-:W-:Y:S02]  /*1650*/  FADD.FTZ R96, R97, R96 ;  /* 0x0000006061607221 */ /* 0x004fe40000010000 */
[----:B------:R-:W2:Y:S04]  /*1660*/  SHFL.DOWN PT, R98, R99, 0x4, 0x1f ;  /* 0x08801f0063627f89 */ /* 0x000ea800000e0000 */
[----:B------:R-:W3:Y:S01]  /*1670*/  SHFL.DOWN PT, R101, R96, 0x4, 0x1f ;  /* 0x08801f0060657f89 */ /* 0x000ee200000e0000 */
[----:B--2---:R-:W-:Y:S01]  /*1680*/  FADD.FTZ R98, R99, R98 ;  /* 0x0000006263627221 */ /* 0x004fe20000010000 */
[----:B---3--:R-:W-:-:S04]  /*1690*/  FADD.FTZ R101, R96, R101 ;  /* 0x0000006560657221 */ /* 0x008fc80000010000 */
[----:B------:R-:W2:Y:S01]  /*16a0*/  SHFL.DOWN PT, R103, R98, 0x2, 0x1f ;  /* 0x08401f0062677f89 */ /* 0x000ea200000e0000 */
[----:B0-----:R-:W-:Y:S02]  /*16b0*/  LOP3.LUT P0, RZ, R10, 0x1f, RZ, 0xc0, !PT ;  /* 0x0000001f0aff7812 */ /* 0x001fe4000780c0ff */
[----:B------:R-:W-:Y:S01]  /*16c0*/  @P3 SHF.R.S32.HI R96, RZ, 0x1f, R143 ;  /* 0x0000001fff603819 */ /* 0x000fe2000001148f */
[----:B------:R-:W0:Y:S03]  /*16d0*/  SHFL.DOWN PT, R100, R101, 0x2, 0x1f ;  /* 0x08401f0065647f89 */ /* 0x000e2600000e0000 */
[----:B------:R-:W-:-:S04]  /*16e0*/  @P3 LEA.HI R143, R96, R143, RZ, 0x2 ;  /* 0x0000008f608f3211 */ /* 0x000fc800078f10ff */
[----:B------:R-:W-:-:S05]  /*16f0*/  @P3 LEA.HI.SX32 R119, R143, R10, 0x1e ;  /* 0x0000000a8f773211 */ /* 0x000fca00078ff2ff */
[----:B-1----:R-:W-:-:S04]  /*1700*/  @P3 IMAD.WIDE.U32 R112, R119, 0x10, R112 ;  /* 0x0000001077703825 */ /* 0x002fc800078e0070 */
[----:B--2---:R-:W-:Y:S01]  /*1710*/  FADD.FTZ R103, R98, R103 ;  /* 0x0000006762677221 */ /* 0x004fe20000010000 */
[----:B0-----:R-:W-:-:S04]  /*1720*/  FADD.FTZ R100, R101, R100 ;  /* 0x0000006465647221 */ /* 0x001fc80000010000 */
        /* <DEDUP_REMOVED lines=13> */
.L_x_7139:
[----:B------:R-:W-:Y:S05]  /*1800*/  BSYNC.RECONVERGENT B0 ;  /* 0x0000000000007941 */ /* 0x000fea0003800200 */
.L_x_7138:
[----:B------:R-:W-:Y:S06]  /*1810*/  BAR.SYNC.DEFER_BLOCKING 0x0 ;  /* 0x0000000000007b1d */ /* 0x000fec0000010000 */
[----:B------:R1:W5:Y:S02]  /*1820*/  @P3 LDG.E.128 R80, desc[UR10][R112.64] ;  /* 0x0000000a70503981 */ /* 0x000364000c1e1d00 */
[----:B------:R-:W2:Y:S01]  /*1830*/  S2UR UR5, SR_CgaCtaId ;  /* 0x00000000000579c3 */ /* 0x000ea20000008800 */
[----:B------:R-:W-:Y:S01]  /*1840*/  UMOV UR4, 0x400 ;  /* 0x0000040000047882 */ /* 0x000fe20000000000 */
[----:B------:R-:W-:Y:S01]  /*1850*/  ISETP.NE.U32.AND P0, PT, RZ, UR6, PT ;  /* 0x00000006ff007c0c */ /* 0x000fe2000bf05070 */
[----:B------:R-:W-:Y:S01]  /*1860*/  IMAD R150, R9, R150, RZ ;  /* 0x0000009609967224 */ /* 0x000fe200078e02ff */
[----:B------:R-:W-:-:S02]  /*1870*/  ISETP.NE.AND P1, PT, RZ, UR15, PT ;  /* 0x0000000fff007c0c */ /* 0x000fc4000bf25270 */
[----:B------:R-:W-:Y:S01]  /*1880*/  ISETP.NE.AND.EX P0, PT, R6, RZ, PT, P0 ;  /* 0x000000ff0600720c */ /* 0x000fe20003f05300 */
        /* <DEDUP_REMOVED lines=8> */
[----:B------:R-:W-:Y:S01]  /*1910*/  FADD.FTZ R96, RZ, R97 ;  /* 0x00000061ff607221 */ /* 0x000fe20000010000 */
[----:B------:R-:W-:Y:S02]  /*1920*/  SHF.R.S32.HI R97, RZ, 0x1f, R150 ;  /* 0x0000001fff617819 */ /* 0x000fe40000011496 */
[----:B------:R-:W-:Y:S01]  /*1930*/  FADD.FTZ R143, R98, R143 ;  /* 0x0000008f628f7221 */ /* 0x000fe20000010000 */
[----:B------:R-:W-:Y:S01]  /*1940*/  FADD.FTZ R96, R99, R96 ;  /* 0x0000006063607221 */ /* 0x000fe20000010000 */
[----:B------:R-:W-:-:S02]  /*1950*/  LEA.HI R97, R97, R150, RZ, 0x2 ;  /* 0x0000009661617211 */ /* 0x000fc400078f10ff */
[----:B--2---:R-:W-:Y:S01]  /*1960*/  FADD.FTZ R143, R143, R100 ;  /* 0x000000648f8f7221 */ /* 0x004fe20000010000 */
[----:B------:R-:W-:Y:S01]  /*1970*/  FADD.FTZ R96, R96, R101 ;  /* 0x0000006560607221 */ /* 0x000fe20000010000 */
[----:B------:R-:W-:Y:S02]  /*1980*/  LEA.HI.SX32 R101, R97, R10, 0x1e ;  /* 0x0000000a61657211 */ /* 0x000fe400078ff2ff */
[----:B------:R-:W-:Y:S01]  /*1990*/  FADD.FTZ R102, R102, R143 ;  /* 0x0000008f66667221 */ /* 0x000fe20000010000 */
[----:B------:R-:W-:-:S03]  /*19a0*/  FADD.FTZ R96, R103, R96 ;  /* 0x0000006067607221 */ /* 0x000fc60000010000 */
[----:B------:R-:W-:Y:S01]  /*19b0*/  FMUL.FTZ R103, R102, UR16 ;  /* 0x0000001066677c20 */ /* 0x000fe20008410000 */
[----:B------:R-:W-:-:S04]  /*19c0*/  FMUL.FTZ R100, R96, UR16 ;  /* 0x0000001060647c20 */ /* 0x000fc80008410000 */
[----:B------:R-:W-:Y:S01]  /*19d0*/  FSEL R103, R103, RZ, !P1 ;  /* 0x000000ff67677208 */ /* 0x000fe20004800000 */
[----:B-1----:R-:W-:Y:S06]  /*19e0*/  @P0 BRA `(.L_x_7140) ;  /* 0x0000000800000947 */ /* 0x002fec0003800000 */
        /* <DEDUP_REMOVED lines=11> */
[----:B------:R-:W-:Y:S01]  /*1aa0*/  FMUL.FTZ R99, R84, UR12 ;  /* 0x0000000c54637c20 */ /* 0x000fe20008410000 */
[----:B------:R-:W-:-:S03]  /*1ab0*/  HFMA2 R84, -RZ, RZ, 0, 0 ;  /* 0x00000000ff547431 */ /* 0x000fc600000001ff */
[----:B------:R-:W-:Y:S02]  /*1ac0*/  FMUL.FTZ R96, R80, R99 ;  /* 0x0000006350607220 */ /* 0x000fe40000410000 */
[----:B------:R-:W-:-:S03]  /*1ad0*/  @P0 HADD2.F32 R98, -RZ, R122.H0_H0 ;  /* 0x2000007aff620230 */ /* 0x000fc60000004100 */
[----:B------:R-:W-:Y:S02]  /*1ae0*/  FSEL R97, R96, RZ, P0 ;  /* 0x000000ff60617208 */ /* 0x000fe40000000000 */
[----:B------:R-:W-:-:S03]  /*1af0*/  @P0 FMUL.FTZ R84, R99, R98 ;  /* 0x0000006263540220 */ /* 0x000fc60000410000 */
[----:B------:R-:W-:-:S07]  /*1b00*/  FADD.FTZ R52, R52, R97 ;  /* 0x0000006134347221 */ /* 0x000fce0000010000 */
.L_x_7142:
[----:B------:R-:W-:Y:S05]  /*1b10*/  @!P3 BRA `(.L_x_7143) ;  /* 0x000000000038b947 */ /* 0x000fea0003800000 */
[----:B------:R-:W-:Y:S01]  /*1b20*/  FFMA.FTZ R96, R14, R100, R103 ;  /* 0x000000640e607223 */ /* 0x000fe20000010067 */
[----:B------:R-:W-:Y:S02]  /*1b30*/  ISETP.GT.AND P0, PT, R8, RZ, PT ;  /* 0x000000ff0800720c */ /* 0x000fe40003f04270 */
[----:B------:R-:W-:Y:S01]  /*1b40*/  MOV R85, RZ ;  /* 0x000000ff00557202 */ /* 0x000fe20000000f00 */
[----:B------:R-:W-:-:S04]  /*1b50*/  FADD.FTZ R96, R11, -R96 ;  /* 0x800000600b607221 */ /* 0x000fc80000010000 */
[----:B------:R-:W-:-:S05]  /*1b60*/  FMUL.FTZ R96, R7, R96 ;  /* 0x0000006007607220 */ /* 0x000fca0000410000 */
        /* <DEDUP_REMOVED lines=9> */
.L_x_7143:
        /* <DEDUP_REMOVED lines=15> */
.L_x_7144:
[----:B------:R-:W-:Y:S05]  /*1cf0*/  @!P3 BRA `(.L_x_7145) ;  /* 0x0000000c0018b947 */ /* 0x000fea0003800000 */
[----:B------:R-:W-:Y:S01]  /*1d00*/  FFMA.FTZ R96, R120, R100, R103 ;  /* 0x0000006478607223 */ /* 0x000fe20000010067 */
[----:B------:R-:W-:Y:S01]  /*1d10*/  ISETP.GT.AND P0, PT, R8, RZ, PT ;  /* 0x000000ff0800720c */ /* 0x000fe20003f04270 */
[----:B------:R-:W-:Y:S02]  /*1d20*/  BSSY.RECONVERGENT B0, `(.L_x_7146) ;  /* 0x000000e000007945 */ /* 0x000fe40003800200 */
[----:B------:R-:W-:-:S04]  /*1d30*/  FADD.FTZ R96, R15, -R96 ;  /* 0x800000600f607221 */ /* 0x000fc80000010000 */
[----:B------:R-:W-:-:S05]  /*1d40*/  FMUL.FTZ R96, R7, R96 ;  /* 0x0000006007607220 */ /* 0x000fca0000410000 */
[----:B------:R-:W-:Y:S02]  /*1d50*/  FSEL R96, R96, RZ, P0 ;  /* 0x000000ff60607208 */ /* 0x000fe40000000000 */
[----:B-----5:R-:W-:-:S03]  /*1d60*/  ISETP.GE.U32.AND P0, PT, R5, 0x1000000, PT ;  /* 0x010000000500780c */ /* 0x020fc60003f06070 */
[----:B------:R-:W-:-:S04]  /*1d70*/  FMUL.FTZ R96, R96, UR13 ;  /* 0x0000000d60607c20 */ /* 0x000fc80008410000 */
[----:B------:R-:W-:-:S04]  /*1d80*/  FMUL.FTZ R98, R96, UR12 ;  /* 0x0000000c60627c20 */ /* 0x000fc80008410000 */
[----:B------:R-:W-:-:S05]  /*1d90*/  FMUL.FTZ R87, R83, R98 ;  /* 0x0000006253577220 */ /* 0x000fca0000410000 */
[----:B------:R-:W-:Y:S02]  /*1da0*/  FSEL R96, R87, RZ, P0 ;  /* 0x000000ff57607208 */ /* 0x000fe40000000000 */
[----:B------:R-:W-:-:S03]  /*1db0*/  MOV R87, RZ ;  /* 0x000000ff00577202 */ /* 0x000fc60000000f00 */
[----:B------:R-:W-:Y:S01]  /*1dc0*/  FADD.FTZ R55, R55, R96 ;  /* 0x0000006037377221 */ /* 0x000fe20000010000 */
[----:B------:R-:W-:Y:S06]  /*1dd0*/  @!P0 BRA `(.L_x_7147) ;  /* 0x0000000000088947 */ /* 0x000fec0003800000 */
[----:B------:R-:W-:-:S05]  /*1de0*/  HADD2.F32 R87, -RZ, R161.H1_H1 ;  /* 0x300000a1ff577230 */ /* 0x000fca0000004100 */
[----:B------:R-:W-:-:S07]  /*1df0*/  FMUL.FTZ R87, R98, R87 ;  /* 0x0000005762577220 */ /* 0x000fce0000410000 */
.L_x_7147:
[----:B------:R-:W-:Y:S05]  /*1e00*/  BSYNC.RECONVERGENT B0 ;  /* 0x0000000000007941 */ /* 0x000fea0003800200 */
.L_x_7146:
[----:B------:R-:W-:Y:S05]  /*1e10*/  BRA `(.L_x_7145) ;  /* 0x0000000800d07947 */ /* 0x000fea0003800000 */
.L_x_7141:
        /* <DEDUP_REMOVED lines=12> */
[----:B------:R-:W-:-:S04]  /*1ee0*/  ISETP.GT.AND P0, PT, R8, RZ, PT ;  /* 0x000000ff0800720c */ /* 0x000fc80003f04270 */
[----:B------:R-:W-:Y:S02]  /*1ef0*/  FSEL R90, R96, RZ, P0 ;  /* 0x000000ff605a7208 */ /* 0x000fe40000000000 */
[----:B------:R-:W-:Y:S02]  /*1f00*/  FSEL R89, R89, RZ, P0 ;  /* 0x000000ff59597208 */ /* 0x000fe40000000000 */
[----:B------:R-:W-:Y:S02]  /*1f10*/  FSEL R91, R91, RZ, P0 ;  /* 0x000000ff5b5b7208 */ /* 0x000fe40000000000 */
        /* <DEDUP_REMOVED lines=11> */
.L_x_7148:
[----:B------:R-:W-:Y:S05]  /*1fd0*/  @!P3 BRA `(.L_x_7149) ;  /* 0x000000000024b947 */ /* 0x000fea0003800000 */
        /* <DEDUP_REMOVED lines=9> */
.L_x_7149:
[----:B------:R-:W-:Y:S05]  /*2070*/  @!P3 BRA `(.L_x_7150) ;  /* 0x000000000024b947 */ /* 0x000fea0003800000 */
        /* <DEDUP_REMOVED lines=9> */
.L_x_7150:
[----:B------:R-:W-:Y:S04]  /*2110*/  BSSY.RECONVERGENT B0, `(.L_x_7151) ;  /* 0x000000c000007945 */ /* 0x000fe80003800200 */
[----:B------:R-:W-:Y:S05]  /*2120*/  @!P3 BRA `(.L_x_7152) ;  /* 0x000000000028b947 */ /* 0x000fea0003800000 */
[----:B------:R-:W-:Y:S01]  /*2130*/  FMUL.FTZ R87, R91, UR13 ;  /* 0x0000000d5b577c20 */ /* 0x000fe20008410000 */
[----:B-----5:R-:W-:-:S03]  /*2140*/  ISETP.GE.U32.AND P0, PT, R5, 0x1000000, PT ;  /* 0x010000000500780c */ /* 0x020fc60003f06070 */
        /* <DEDUP_REMOVED lines=8> */
.L_x_7152:
[----:B------:R-:W-:Y:S05]  /*21d0*/  BSYNC.RECONVERGENT B0 ;  /* 0x0000000000007941 */ /* 0x000fea0003800200 */
.L_x_7151:
[----:B------:R-:W-:Y:S05]  /*21e0*/  BRA `(.L_x_7145) ;  /* 0x0000000400dc7947 */ /* 0x000fea0003800000 */
.L_x_7140:
[----:B------:R-:W-:Y:S01]  /*21f0*/  UISETP.NE.U32.AND UP0, UPT, UR8, URZ, UPT ;  /* 0x000000ff0800728c */ /* 0x000fe2000bf05070 */
[----:B------:R-:W-:Y:S03]  /*2200*/  BSSY.RECONVERGENT B0, `(.L_x_7145) ;  /* 0x0000075000007945 */ /* 0x000fe60003800200 */
        /* <DEDUP_REMOVED lines=9> */
[----:B------:R-:W-:Y:S01]  /*22a0*/  FMUL.FTZ R99, R84, UR12 ;  /* 0x0000000c54637c20 */ /* 0x000fe20008410000 */
[----:B------:R-:W-:Y:S02]  /*22b0*/  @P0 HADD2.F32 R98, -RZ, R122.H0_H0 ;  /* 0x2000007aff620230 */ /* 0x000fe40000004100 */
[----:B------:R-:W-:Y:S02]  /*22c0*/  HFMA2 R84, -RZ, RZ, 0, 0 ;  /* 0x00000000ff547431 */ /* 0x000fe400000001ff */
[-C--:B------:R-:W-:Y:S01]  /*22d0*/  FMUL.FTZ R96, R80, R99.reuse ;  /* 0x0000006350607220 */ /* 0x080fe20000410000 */
[----:B------:R-:W-:-:S04]  /*22e0*/  @P0 FMUL.FTZ R84, R98, R99 ;  /* 0x0000006362540220 */ /* 0x000fc80000410000 */
[----:B------:R-:W-:-:S05]  /*22f0*/  FSEL R97, R96, RZ, P0 ;  /* 0x000000ff60617208 */ /* 0x000fca0000000000 */
[----:B------:R-:W-:-:S07]  /*2300*/  FADD.FTZ R52, R52, R97 ;  /* 0x0000006134347221 */ /* 0x000fce0000010000 */
.L_x_7154:
        /* <DEDUP_REMOVED lines=14> */
.L_x_7155:
        /* <DEDUP_REMOVED lines=14> */
.L_x_7156:
[----:B------:R-:W-:Y:S05]  /*24d0*/  @!P3 BRA `(.L_x_7157) ;  /* 0x00000004001cb947 */ /* 0x000fea0003800000 */
[----:B------:R-:W-:Y:S01]  /*24e0*/  @P2 FFMA.FTZ R96, R120, R100, R103 ;  /* 0x0000006478602223 */ /* 0x000fe20000010067 */
[----:B-----5:R-:W-:Y:S02]  /*24f0*/  MOV R87, R31 ;  /* 0x0000001f00577202 */ /* 0x020fe40000000f00 */
[----:B------:R-:W-:Y:S01]  /*2500*/  ISETP.GE.U32.AND P0, PT, R5, 0x1000000, PT ;  /* 0x010000000500780c */ /* 0x000fe20003f06070 */
[----:B------:R-:W-:-:S04]  /*2510*/  @P2 FADD.FTZ R96, R15, -R96 ;  /* 0x800000600f602221 */ /* 0x000fc80000010000 */
[----:B------:R-:W-:-:S04]  /*2520*/  @P2 FFMA.FTZ R87, R7, R96, R31 ;  /* 0x0000006007572223 */ /* 0x000fc8000001001f */
        /* <DEDUP_REMOVED lines=10> */
.L_x_7153:
        /* <DEDUP_REMOVED lines=26> */
.L_x_7158:
[----:B------:R-:W-:Y:S05]  /*2770*/  @!P3 BRA `(.L_x_7159) ;  /* 0x000000000024b947 */ /* 0x000fea0003800000 */
        /* <DEDUP_REMOVED lines=9> */
.L_x_7159:
        /* <DEDUP_REMOVED lines=10> */
.L_x_7160:
[----:B------:R-:W-:Y:S05]  /*28b0*/  @!P3 BRA `(.L_x_7157) ;  /* 0x000000000024b947 */ /* 0x000fea0003800000 */
[----:B------:R-:W-:Y:S01]  /*28c0*/  ISETP.GE.U32.AND P0, PT, R5, 0x1000000, PT ;  /* 0x010000000500780c */ /* 0x000fe20003f06070 */
[----:B------:R-:W-:Y:S01]  /*28d0*/  FMUL.FTZ R5, R91, UR13 ;  /* 0x0000000d5b057c20 */ /* 0x000fe20008410000 */
[----:B------:R-:W-:-:S03]  /*28e0*/  MOV R87, RZ ;  /* 0x000000ff00577202 */ /* 0x000fc60000000f00 */
[----:B------:R-:W-:-:S04]  /*28f0*/  FMUL.FTZ R98, R5, UR12 ;  /* 0x0000000c05627c20 */ /* 0x000fc80008410000 */
[----:B------:R-:W-:-:S04]  /*2900*/  FMUL.FTZ R5, R83, R98 ;  /* 0x0000006253057220 */ /* 0x000fc80000410000 */
[----:B------:R-:W-:Y:S01]  /*2910*/  @P0 HADD2.F32 R97, -RZ, R161.H1_H1 ;  /* 0x300000a1ff610230 */ /* 0x000fe20000004100 */
[----:B------:R-:W-:-:S04]  /*2920*/  FSEL R96, R5, RZ, P0 ;  /* 0x000000ff05607208 */ /* 0x000fc80000000000 */
[----:B------:R-:W-:Y:S01]  /*2930*/  @P0 FMUL.FTZ R87, R97, R98 ;  /* 0x0000006261570220 */ /* 0x000fe20000410000 */
[----:B------:R-:W-:-:S07]  /*2940*/  FADD.FTZ R55, R55, R96 ;  /* 0x0000006037377221 */ /* 0x000fce0000010000 */
.L_x_7157:
[----:B------:R-:W-:Y:S05]  /*2950*/  BSYNC.RECONVERGENT B0 ;  /* 0x0000000000007941 */ /* 0x000fea0003800200 */
.L_x_7145:
        /* <DEDUP_REMOVED lines=15> */
.L_x_7161:
[----:B------:R-:W-:Y:S05]  /*2a50*/  @!P1 BRA `(.L_x_7162) ;  /* 0x0000000800049947 */ /* 0x000fea0003800000 */
[----:B------:R-:W-:Y:S05]  /*2a60*/  @!P0 BRA `(.L_x_7163) ;  /* 0x0000000400008947 */ /* 0x000fea0003800000 */
[--C-:B-----5:R-:W-:Y:S01]  /*2a70*/  @P2 FFMA.FTZ R5, R121, R100, R103.reuse ;  /* 0x0000006479052223 */ /* 0x120fe20000010067 */
[----:B0-----:R-:W-:Y:S01]  /*2a80*/  MOV R90, R26 ;  /* 0x0000001a005a7202 */ /* 0x001fe20000000f00 */
[-C--:B------:R-:W-:Y:S01]  /*2a90*/  @P2 FFMA.FTZ R6, R138, R100.reuse, R103 ;  /* 0x000000648a062223 */ /* 0x080fe20000010067 */
[----:B------:R-:W-:Y:S01]  /*2aa0*/  MOV R89, R25 ;  /* 0x0000001900597202 */ /* 0x000fe20000000f00 */
[----:B------:R-:W-:Y:S01]  /*2ab0*/  @P2 FADD.FTZ R88, R140, -R5 ;  /* 0x800000058c582221 */ /* 0x000fe20000010000 */
[--C-:B------:R-:W-:Y:S01]  /*2ac0*/  @P2 FFMA.FTZ R5, R93, R100, R103.reuse ;  /* 0x000000645d052223 */ /* 0x100fe20000010067 */
[----:B------:R-:W-:Y:S01]  /*2ad0*/  @P2 FADD.FTZ R6, R95, -R6 ;  /* 0x800000065f062221 */ /* 0x000fe20000010000 */
[----:B------:R-:W-:Y:S01]  /*2ae0*/  MOV R91, R27 ;  /* 0x0000001b005b7202 */ /* 0x000fe20000000f00 */
[C---:B------:R-:W-:Y:S01]  /*2af0*/  @P2 FFMA.FTZ R90, R7.reuse, R88, R26 ;  /* 0x00000058075a2223 */ /* 0x040fe2000001001a */
[----:B------:R-:W-:Y:S01]  /*2b00*/  @P2 FFMA.FTZ R88, R142, R100, R103 ;  /* 0x000000648e582223 */ /* 0x000fe20000010067 */
[----:B------:R-:W-:Y:S01]  /*2b10*/  @P2 FADD.FTZ R5, R94, -R5 ;  /* 0x800000055e052221 */ /* 0x000fe20000010000 */
[----:B------:R-:W-:-:S02]  /*2b20*/  @P2 FFMA.FTZ R89, R7, R6, R25 ;  /* 0x0000000607592223 */ /* 0x000fc40000010019 */
[----:B------:R-:W-:Y:S01]  /*2b30*/  @P2 FADD.FTZ R96, R139, -R88 ;  /* 0x800000588b602221 */ /* 0x000fe20000010000 */
[----:B------:R-:W-:Y:S01]  /*2b40*/  MOV R88, R24 ;  /* 0x0000001800587202 */ /* 0x000fe20000000f00 */
[C---:B------:R-:W-:Y:S02]  /*2b50*/  @P2 FFMA.FTZ R88, R7.reuse, R5, R24 ;  /* 0x0000000507582223 */ /* 0x040fe40000010018 */
[----:B------:R-:W-:Y:S01]  /*2b60*/  @P2 FFMA.FTZ R91, R7, R96, R27 ;  /* 0x00000060075b2223 */ /* 0x000fe2000001001b */
[----:B------:R-:W-:Y:S06]  /*2b70*/  @!P3 BRA `(.L_x_7164) ;  /* 0x000000000028b947 */ /* 0x000fec0003800000 */
[----:B------:R-:W-:Y:S01]  /*2b80*/  LOP3.LUT P4, RZ, R4, 0xff, RZ, 0xc0, !PT ;  /* 0x000000ff04ff7812 */ /* 0x000fe2000788c0ff */
[----:B------:R-:W-:Y:S01]  /*2b90*/  FMUL.FTZ R5, R88, UR13 ;  /* 0x0000000d58057c20 */ /* 0x000fe20008410000 */
[----:B------:R-:W-:Y:S02]  /*2ba0*/  UMOV UR4, URZ ;  /* 0x000000ff00047c82 */ /* 0x000fe40008000000 */
[----:B------:R-:W-:Y:S01]  /*2bb0*/  MOV R84, UR4 ;  /* 0x0000000400547c02 */ /* 0x000fe20008000f00 */
[----:B------:R-:W-:-:S04]  /*2bc0*/  FMUL.FTZ R97, R5, UR12 ;  /* 0x0000000c05617c20 */ /* 0x000fc80008410000 */
[----:B------:R-:W-:-:S04]  /*2bd0*/  FMUL.FTZ R5, R80, R97 ;  /* 0x0000006150057220 */ /* 0x000fc80000410000 */
[----:B------:R-:W-:Y:S01]  /*2be0*/  @P4 HADD2.F32 R6, -RZ, R124.H0_H0 ;  /* 0x2000007cff064230 */ /* 0x000fe20000004100 */
[----:B------:R-:W-:-:S04]  /*2bf0*/  FSEL R5, R5, RZ, P4 ;  /* 0x000000ff05057208 */ /* 0x000fc80002000000 */
[----:B------:R-:W-:Y:S01]  /*2c00*/  @P4 FMUL.FTZ R84, R97, R6 ;  /* 0x0000000661544220 */ /* 0x000fe20000410000 */
[----:B------:R-:W-:-:S07]  /*2c10*/  FADD.FTZ R48, R48, R5 ;  /* 0x0000000530307221 */ /* 0x000fce0000010000 */
.L_x_7164:
[----:B------:R-:W-:Y:S05]  /*2c20*/  @!P3 BRA `(.L_x_7165) ;  /* 0x000000000028b947 */ /* 0x000fea0003800000 */
        /* <DEDUP_REMOVED lines=10> */
.L_x_7165:
        /* <DEDUP_REMOVED lines=11> */
.L_x_7166:
[----:B------:R-:W-:Y:S05]  /*2d80*/  @!P3 BRA `(.L_x_7167) ;  /* 0x0000000c0040b947 */ /* 0x000fea0003800000 */
[----:B------:R-:W-:Y:S01]  /*2d90*/  FMUL.FTZ R5, R91, UR13 ;  /* 0x0000000d5b057c20 */ /* 0x000fe20008410000 */
[----:B------:R-:W-:Y:S01]  /*2da0*/  ISETP.GE.U32.AND P4, PT, R4, 0x1000000, PT ;  /* 0x010000000400780c */ /* 0x000fe20003f86070 */
[----:B------:R-:W-:Y:S01]  /*2db0*/  UMOV UR4, URZ ;  /* 0x000000ff00047c82 */ /* 0x000fe20008000000 */
[----:B------:R-:W-:Y:S01]  /*2dc0*/  BSSY.RECONVERGENT B0, `(.L_x_7168) ;  /* 0x0000009000007945 */ /* 0x000fe20003800200 */
[----:B------:R-:W-:Y:S01]  /*2dd0*/  FMUL.FTZ R6, R5, UR12 ;  /* 0x0000000c05067c20 */ /* 0x000fe20008410000 */
[----:B------:R-:W-:-:S03]  /*2de0*/  MOV R87, UR4 ;  /* 0x0000000400577c02 */ /* 0x000fc60008000f00 */
[----:B------:R-:W-:-:S05]  /*2df0*/  FMUL.FTZ R5, R83, R6 ;  /* 0x0000000653057220 */ /* 0x000fca0000410000 */
[----:B------:R-:W-:-:S05]  /*2e00*/  FSEL R4, R5, RZ, P4 ;  /* 0x000000ff05047208 */ /* 0x000fca0002000000 */
[----:B------:R-:W-:Y:S01]  /*2e10*/  FADD.FTZ R51, R51, R4 ;  /* 0x0000000433337221 */ /* 0x000fe20000010000 */
[----:B------:R-:W-:Y:S06]  /*2e20*/  @!P4 BRA `(.L_x_7169) ;  /* 0x000000000008c947 */ /* 0x000fec0003800000 */
[----:B------:R-:W-:-:S05]  /*2e30*/  HADD2.F32 R87, -RZ, R160.H1_H1 ;  /* 0x300000a0ff577230 */ /* 0x000fca0000004100 */
[----:B------:R-:W-:-:S07]  /*2e40*/  FMUL.FTZ R87, R6, R87 ;  /* 0x0000005706577220 */ /* 0x000fce0000410000 */
.L_x_7169:
[----:B------:R-:W-:Y:S05]  /*2e50*/  BSYNC.RECONVERGENT B0 ;  /* 0x0000000000007941 */ /* 0x000fea0003800200 */
.L_x_7168:
[----:B------:R-:W-:Y:S05]  /*2e60*/  BRA `(.L_x_7167) ;  /* 0x0000000c00087947 */ /* 0x000fea0003800000 */
.L_x_7163:
[----:B------:R-:W-:Y:S05]  /*2e70*/  @!P3 BRA `(.L_x_7170) ;  /* 0x000000000038b947 */ /* 0x000fea0003800000 */
[----:B0-----:R-:W-:Y:S01]  /*2e80*/  @P2 FFMA.FTZ R97, R93, R100, R103 ;  /* 0x000000645d612223 */ /* 0x001fe20000010067 */
[----:B-----5:R-:W-:Y:S01]  /*2e90*/  MOV R5, R24 ;  /* 0x0000001800057202 */ /* 0x020fe20000000f00 */
[----:B------:R-:W-:Y:S01]  /*2ea0*/  UMOV UR4, URZ ;  /* 0x000000ff00047c82 */ /* 0x000fe20008000000 */
[----:B------:R-:W-:Y:S01]  /*2eb0*/  LOP3.LUT P4, RZ, R4, 0xff, RZ, 0xc0, !PT ;  /* 0x000000ff04ff7812 */ /* 0x000fe2000788c0ff */
[----:B------:R-:W-:Y:S01]  /*2ec0*/  @P2 FADD.FTZ R97, R94, -R97 ;  /* 0x800000615e612221 */ /* 0x000fe20000010000 */
[----:B------:R-:W-:-:S03]  /*2ed0*/  MOV R84, UR4 ;  /* 0x0000000400547c02 */ /* 0x000fc60008000f00 */
[----:B------:R-:W-:-:S04]  /*2ee0*/  @P2 FFMA.FTZ R5, R7, R97, R24 ;  /* 0x0000006107052223 */ /* 0x000fc80000010018 */
[----:B------:R-:W-:-:S04]  /*2ef0*/  FMUL.FTZ R5, R5, UR13 ;  /* 0x0000000d05057c20 */ /* 0x000fc80008410000 */
[----:B------:R-:W-:Y:S01]  /*2f00*/  FMUL.FTZ R97, R5, UR12 ;  /* 0x0000000c05617c20 */ /* 0x000fe20008410000 */
[----:B------:R-:W-:-:S03]  /*2f10*/  @P4 HADD2.F32 R6, -RZ, R124.H0_H0 ;  /* 0x2000007cff064230 */ /* 0x000fc60000004100 */
[-C--:B------:R-:W-:Y:S02]  /*2f20*/  FMUL.FTZ R5, R80, R97.reuse ;  /* 0x0000006150057220 */ /* 0x080fe40000410000 */
[----:B------:R-:W-:-:S03]  /*2f30*/  @P4 FMUL.FTZ R84, R6, R97 ;  /* 0x0000006106544220 */ /* 0x000fc60000410000 */
[----:B------:R-:W-:-:S05]  /*2f40*/  FSEL R5, R5, RZ, P4 ;  /* 0x000000ff05057208 */ /* 0x000fca0002000000 */
[----:B------:R-:W-:-:S07]  /*2f50*/  FADD.FTZ R48, R48, R5 ;  /* 0x0000000530307221 */ /* 0x000fce0000010000 */
.L_x_7170:
[----:B------:R-:W-:Y:S05]  /*2f60*/  @!P3 BRA `(.L_x_7171) ;  /* 0x000000000038b947 */ /* 0x000fea0003800000 */
[----:B------:R-:W-:Y:S01]  /*2f70*/  @P2 FFMA.FTZ R6, R138, R100, R103 ;  /* 0x000000648a062223 */ /* 0x000fe20000010067 */
[----:B-----5:R-:W-:Y:S01]  /*2f80*/  MOV R5, R25 ;  /* 0x0000001900057202 */ /* 0x020fe20000000f00 */
[----:B------:R-:W-:Y:S01]  /*2f90*/  UMOV UR4, URZ ;  /* 0x000000ff00047c82 */ /* 0x000fe20008000000 */
[----:B------:R-:W-:Y:S01]  /*2fa0*/  LOP3.LUT P4, RZ, R4, 0xff00, RZ, 0xc0, !PT ;  /* 0x0000ff0004ff7812 */ /* 0x000fe2000788c0ff */
[----:B------:R-:W-:Y:S01]  /*2fb0*/  @P2 FADD.FTZ R6, R95, -R6 ;  /* 0x800000065f062221 */ /* 0x000fe20000010000 */
[----:B0-----:R-:W-:-:S03]  /*2fc0*/  MOV R85, UR4 ;  /* 0x0000000400557c02 */ /* 0x001fc60008000f00 */
        /* <DEDUP_REMOVED lines=8> */
.L_x_7171:
        /* <DEDUP_REMOVED lines=15> */
.L_x_7172:
[----:B------:R-:W-:Y:S04]  /*3140*/  BSSY.RECONVERGENT B0, `(.L_x_7173) ;  /* 0x0000011000007945 */ /* 0x000fe80003800200 */
[----:B------:R-:W-:Y:S05]  /*3150*/  @!P3 BRA `(.L_x_7174) ;  /* 0x00000000003cb947 */ /* 0x000fea0003800000 */
[----:B------:R-:W-:Y:S01]  /*3160*/  @P2 FFMA.FTZ R6, R142, R100, R103 ;  /* 0x000000648e062223 */ /* 0x000fe20000010067 */
[----:B-----5:R-:W-:Y:S01]  /*3170*/  MOV R5, R27 ;  /* 0x0000001b00057202 */ /* 0x020fe20000000f00 */
[----:B------:R-:W-:Y:S01]  /*3180*/  UMOV UR4, URZ ;  /* 0x000000ff00047c82 */ /* 0x000fe20008000000 */
[----:B------:R-:W-:Y:S01]  /*3190*/  ISETP.GE.U32.AND P4, PT, R4, 0x1000000, PT ;  /* 0x010000000400780c */ /* 0x000fe20003f86070 */
[----:B------:R-:W-:Y:S01]  /*31a0*/  @P2 FADD.FTZ R6, R139, -R6 ;  /* 0x800000068b062221 */ /* 0x000fe20000010000 */
[----:B0-----:R-:W-:-:S03]  /*31b0*/  MOV R87, UR4 ;  /* 0x0000000400577c02 */ /* 0x001fc60008000f00 */
[----:B------:R-:W-:-:S04]  /*31c0*/  @P2 FFMA.FTZ R5, R7, R6, R27 ;  /* 0x0000000607052223 */ /* 0x000fc8000001001b */
[----:B------:R-:W-:-:S04]  /*31d0*/  FMUL.FTZ R5, R5, UR13 ;  /* 0x0000000d05057c20 */ /* 0x000fc80008410000 */
[----:B------:R-:W-:-:S04]  /*31e0*/  FMUL.FTZ R6, R5, UR12 ;  /* 0x0000000c05067c20 */ /* 0x000fc80008410000 */
[----:B------:R-:W-:-:S05]  /*31f0*/  FMUL.FTZ R5, R83, R6 ;  /* 0x0000000653057220 */ /* 0x000fca0000410000 */
[----:B------:R-:W-:-:S05]  /*3200*/  FSEL R4, R5, RZ, P4 ;  /* 0x000000ff05047208 */ /* 0x000fca0002000000 */
[----:B------:R-:W-:Y:S01]  /*3210*/  FADD.FTZ R51, R51, R4 ;  /* 0x0000000433337221 */ /* 0x000fe20000010000 */
[----:B------:R-:W-:Y:S06]  /*3220*/  @!P4 BRA `(.L_x_7174) ;  /* 0x000000000008c947 */ /* 0x000fec0003800000 */
[----:B------:R-:W-:-:S05]  /*3230*/  HADD2.F32 R87, -RZ, R160.H1_H1 ;  /* 0x300000a0ff577230 */ /* 0x000fca0000004100 */
[----:B------:R-:W-:-:S07]  /*3240*/  FMUL.FTZ R87, R87, R6 ;  /* 0x0000000657577220 */ /* 0x000fce0000410000 */
.L_x_7174:
[----:B------:R-:W-:Y:S05]  /*3250*/  BSYNC.RECONVERGENT B0 ;  /* 0x0000000000007941 */ /* 0x000fea0003800200 */
.L_x_7173:
[----:B------:R-:W-:Y:S05]  /*3260*/  BRA `(.L_x_7167) ;  /* 0x0000000800087947 */ /* 0x000fea0003800000 */
.L_x_7162:
[----:B------:R-:W-:Y:S04]  /*3270*/  BSSY.RECONVERGENT B0, `(.L_x_7167) ;  /* 0x0000081000007945 */ /* 0x000fe80003800200 */
[----:B------:R-:W-:Y:S05]  /*3280*/  @!P0 BRA `(.L_x_7175) ;  /* 0x0000000000fc8947 */ /* 0x000fea0003800000 */
[-CC-:B0-----:R-:W-:Y:S01]  /*3290*/  FFMA.FTZ R89, R121, R100.reuse, R103.reuse ;  /* 0x0000006479597223 */ /* 0x181fe20000010067 */
[-CC-:B-----5:R-:W-:Y:S01]  /*32a0*/  FFMA.FTZ R5, R93, R100.reuse, R103.reuse ;  /* 0x000000645d057223 */ /* 0x1a0fe20000010067 */
        /* <DEDUP_REMOVED lines=26> */
.L_x_7176:
        /* <DEDUP_REMOVED lines=11> */
.L_x_7177:
        /* <DEDUP_REMOVED lines=11> */
.L_x_7178:
[----:B------:R-:W-:Y:S05]  /*35b0*/  @!P3 BRA `(.L_x_7179) ;  /* 0x000000040030b947 */ /* 0x000fea0003800000 */
[----:B------:R-:W-:Y:S01]  /*35c0*/  FMUL.FTZ R5, R91, UR13 ;  /* 0x0000000d5b057c20 */ /* 0x000fe20008410000 */
[----:B------:R-:W-:Y:S01]  /*35d0*/  ISETP.GE.U32.AND P4, PT, R4, 0x1000000, PT ;  /* 0x010000000400780c */ /* 0x000fe20003f86070 */
[----:B------:R-:W-:Y:S02]  /*35e0*/  UMOV UR4, URZ ;  /* 0x000000ff00047c82 */ /* 0x000fe40008000000 */
[----:B------:R-:W-:Y:S01]  /*35f0*/  FMUL.FTZ R6, R5, UR12 ;  /* 0x0000000c05067c20 */ /* 0x000fe20008410000 */
[----:B------:R-:W-:-:S03]  /*3600*/  MOV R87, UR4 ;  /* 0x0000000400577c02 */ /* 0x000fc60008000f00 */
[----:B------:R-:W-:-:S05]  /*3610*/  FMUL.FTZ R5, R83, R6 ;  /* 0x0000000653057220 */ /* 0x000fca0000410000 */
[----:B------:R-:W-:-:S05]  /*3620*/  FSEL R4, R5, RZ, P4 ;  /* 0x000000ff05047208 */ /* 0x000fca0002000000 */
[----:B------:R-:W-:Y:S01]  /*3630*/  FADD.FTZ R51, R51, R4 ;  /* 0x0000000433337221 */ /* 0x000fe20000010000 */
[----:B------:R-:W-:Y:S06]  /*3640*/  @!P4 BRA `(.L_x_7179) ;  /* 0x00000004000cc947 */ /* 0x000fec0003800000 */
[----:B------:R-:W-:-:S05]  /*3650*/  HADD2.F32 R87, -RZ, R160.H1_H1 ;  /* 0x300000a0ff577230 */ /* 0x000fca0000004100 */
[----:B------:R-:W-:Y:S01]  /*3660*/  FMUL.FTZ R87, R87, R6 ;  /* 0x0000000657577220 */ /* 0x000fe20000410000 */
[----:B------:R-:W-:Y:S06]  /*3670*/  BRA `(.L_x_7179) ;  /* 0x0000000400007947 */ /* 0x000fec0003800000 */
.L_x_7175:
[----:B------:R-:W-:Y:S05]  /*3680*/  @!P3 BRA `(.L_x_7180) ;  /* 0x00000000003cb947 */ /* 0x000fea0003800000 */
[----:B-----5:R-:W-:Y:S01]  /*3690*/  FFMA.FTZ R5, R93, R100, R103 ;  /* 0x000000645d057223 */ /* 0x020fe20000010067 */
[----:B------:R-:W-:Y:S01]  /*36a0*/  ISETP.GT.AND P4, PT, R8, RZ, PT ;  /* 0x000000ff0800720c */ /* 0x000fe20003f84270 */
[----:B------:R-:W-:Y:S02]  /*36b0*/  UMOV UR4, URZ ;  /* 0x000000ff00047c82 */ /* 0x000fe40008000000 */
[----:B------:R-:W-:Y:S01]  /*36c0*/  FADD.FTZ R6, R94, -R5 ;  /* 0x800000055e067221 */ /* 0x000fe20000010000 */
[----:B0-----:R-:W-:-:S03]  /*36d0*/  MOV R84, UR4 ;  /* 0x0000000400547c02 */ /* 0x001fc60008000f00 */
[----:B------:R-:W-:-:S05]  /*36e0*/  FMUL.FTZ R5, R7, R6 ;  /* 0x0000000607057220 */ /* 0x000fca0000410000 */
[----:B------:R-:W-:Y:S02]  /*36f0*/  FSEL R5, R5, RZ, P4 ;  /* 0x000000ff05057208 */ /* 0x000fe40002000000 */
[----:B------:R-:W-:-:S03]  /*3700*/  LOP3.LUT P4, RZ, R4, 0xff, RZ, 0xc0, !PT ;  /* 0x000000ff04ff7812 */ /* 0x000fc6000788c0ff */
[----:B------:R-:W-:-:S04]  /*3710*/  FMUL.FTZ R5, R5, UR13 ;  /* 0x0000000d05057c20 */ /* 0x000fc80008410000 */
[----:B------:R-:W-:-:S04]  /*3720*/  FMUL.FTZ R97, R5, UR12 ;  /* 0x0000000c05617c20 */ /* 0x000fc80008410000 */
[----:B------:R-:W-:Y:S02]  /*3730*/  FMUL.FTZ R5, R80, R97 ;  /* 0x0000006150057220 */ /* 0x000fe40000410000 */
[----:B------:R-:W-:-:S03]  /*3740*/  @P4 HADD2.F32 R6, -RZ, R124.H0_H0 ;  /* 0x2000007cff064230 */ /* 0x000fc60000004100 */
[----:B------:R-:W-:Y:S02]  /*3750*/  FSEL R5, R5, RZ, P4 ;  /* 0x000000ff05057208 */ /* 0x000fe40002000000 */
[----:B------:R-:W-:-:S03]  /*3760*/  @P4 FMUL.FTZ R84, R6, R97 ;  /* 0x0000006106544220 */ /* 0x000fc60000410000 */
[----:B------:R-:W-:-:S07]  /*3770*/  FADD.FTZ R48, R48, R5 ;  /* 0x0000000530307221 */ /* 0x000fce0000010000 */
.L_x_7180:
[----:B------:R-:W-:Y:S05]  /*3780*/  @!P3 BRA `(.L_x_7181) ;  /* 0x00000000003cb947 */ /* 0x000fea0003800000 */
[----:B------:R-:W-:Y:S01]  /*3790*/  FFMA.FTZ R6, R138, R100, R103 ;  /* 0x000000648a067223 */ /* 0x000fe20000010067 */
[----:B------:R-:W-:Y:S01]  /*37a0*/  ISETP.GT.AND P4, PT, R8, RZ, PT ;  /* 0x000000ff0800720c */ /* 0x000fe20003f84270 */
[----:B------:R-:W-:Y:S02]  /*37b0*/  UMOV UR4, URZ ;  /* 0x000000ff00047c82 */ /* 0x000fe40008000000 */
[----:B------:R-:W-:Y:S01]  /*37c0*/  FADD.FTZ R6, R95, -R6 ;  /* 0x800000065f067221 */ /* 0x000fe20000010000 */
[----:B0-----:R-:W-:-:S03]  /*37d0*/  MOV R85, UR4 ;  /* 0x0000000400557c02 */ /* 0x001fc60008000f00 */
[----:B-----5:R-:W-:-:S05]  /*37e0*/  FMUL.FTZ R5, R7, R6 ;  /* 0x0000000607057220 */ /* 0x020fca0000410000 */
        /* <DEDUP_REMOVED lines=9> */
.L_x_7181:
        /* <DEDUP_REMOVED lines=16> */
.L_x_7182:
        /* <DEDUP_REMOVED lines=8> */
[----:B------:R-:W-:-:S03]  /*3a00*/  ISETP.GE.U32.AND P4, PT, R4, 0x1000000, PT ;  /* 0x010000000400780c */ /* 0x000fc60003f86070 */
[----:B------:R-:W-:-:S04]  /*3a10*/  FMUL.FTZ R5, R5, UR13 ;  /* 0x0000000d05057c20 */ /* 0x000fc80008410000 */
[----:B------:R-:W-:-:S04]  /*3a20*/  FMUL.FTZ R6, R5, UR12 ;  /* 0x0000000c05067c20 */ /* 0x000fc80008410000 */
[----:B------:R-:W-:Y:S02]  /*3a30*/  FMUL.FTZ R4, R83, R6 ;  /* 0x0000000653047220 */ /* 0x000fe40000410000 */
[----:B------:R-:W-:-:S03]  /*3a40*/  @P4 HADD2.F32 R5, -RZ, R160.H1_H1 ;  /* 0x300000a0ff054230 */ /* 0x000fc60000004100 */
[----:B------:R-:W-:Y:S02]  /*3a50*/  FSEL R4, R4, RZ, P4 ;  /* 0x000000ff04047208 */ /* 0x000fe40002000000 */
[----:B------:R-:W-:-:S03]  /*3a60*/  @P4 FMUL.FTZ R87, R5, R6 ;  /* 0x0000000605574220 */ /* 0x000fc60000410000 */
[----:B------:R-:W-:-:S07]  /*3a70*/  FADD.FTZ R51, R51, R4 ;  /* 0x0000000433337221 */ /* 0x000fce0000010000 */
.L_x_7179:
[----:B------:R-:W-:Y:S05]  /*3a80*/  BSYNC.RECONVERGENT B0 ;  /* 0x0000000000007941 */ /* 0x000fea0003800200 */
.L_x_7167:
[----:B0-----:R-:W0:Y:S01]  /*3a90*/  @P0 LDC.64 R96, c[0x0][0x478] ;  /* 0x00011e00ff600b82 */ /* 0x001e220000000a00 */
[----:B------:R-:W-:Y:S02]  /*3aa0*/  @P0 IADD3 R99, PT, PT, R101, 0x80, RZ ;  /* 0x0000008065630810 */ /* 0x000fe40007ffe0ff */
[----:B------:R-:W-:-:S05]  /*3ab0*/  @P3 IADD3 R113, PT, PT, R119, 0x80, RZ ;  /* 0x0000008077713810 */ /* 0x000fca0007ffe0ff */
[----:B-----5:R-:W1:Y:S01]  /*3ac0*/  @P3 LDC.64 R4, c[0x0][0x468] ;  /* 0x00011a00ff043b82 */ /* 0x020e620000000a00 */
[----:B0-----:R-:W-:-:S05]  /*3ad0*/  @P0 IMAD.WIDE.U32 R96, R99, 0x10, R96 ;  /* 0x0000001063600825 */ /* 0x001fca00078e0060 */
[----:B------:R0:W-:Y:S01]  /*3ae0*/  @P0 STG.E.128 desc[UR10][R96.64], R88 ;  /* 0x0000005860000986 */ /* 0x0001e2000c101d0a */
[----:B-1----:R-:W-:-:S05]  /*3af0*/  @P3 IMAD.WIDE.U32 R4, R113, 0x10, R4 ;  /* 0x0000001071043825 */ /* 0x002fca00078e0004 */
[----:B------:R0:W-:Y:S01]  /*3b00*/  @P3 STG.E.128 desc[UR10][R4.64], R84 ;  /* 0x0000005404003986 */ /* 0x0001e2000c101d0a */
[----:B------:R-:W-:Y:S05]  /*3b10*/  @!P3 BRA `(.L_x_7183) ;  /* 0x000000000010b947 */ /* 0x000fea0003800000 */
[----:B0-----:R-:W0:Y:S01]  /*3b20*/  LDC.64 R4, c[0x0][0x390] ;  /* 0x0000e400ff047b82 */ /* 0x001e220000000a00 */
[----:B------:R-:W-:-:S05]  /*3b30*/  IADD3 R81, PT, PT, R119, 0x100, RZ ;  /* 0x0000010077517810 */ /* 0x000fca0007ffe0ff */
[----:B0-----:R-:W-:-:S05]  /*3b40*/  IMAD.WIDE.U32 R4, R81, 0x10, R4 ;  /* 0x0000001051047825 */ /* 0x001fca00078e0004 */
[----:B------:R1:W5:Y:S02]  /*3b50*/  LDG.E.128 R80, desc[UR10][R4.64] ;  /* 0x0000000a04507981 */ /* 0x000364000c1e1d00 */
.L_x_7183:
[----:B------:R-:W-:Y:S05]  /*3b60*/  @!P1 BRA `(.L_x_7184) ;  /* 0x0000000800049947 */ /* 0x000fea0003800000 */
[----:B------:R-:W-:Y:S05]  /*3b70*/  @!P0 BRA `(.L_x_7185) ;  /* 0x0000000400008947 */ /* 0x000fea0003800000 */
[-CC-:B01----:R-:W-:Y:S01]  /*3b80*/  @P2 FFMA.FTZ R5, R109, R100.reuse, R103.reuse ;  /* 0x000000646d052223 */ /* 0x183fe20000010067 */
[-CC-:B------:R-:W-:Y:S01]  /*3b90*/  @P2 FFMA.FTZ R4, R106, R100.reuse, R103.reuse ;  /* 0x000000646a042223 */ /* 0x180fe20000010067 */
[----:B------:R-:W-:Y:S01]  /*3ba0*/  @P2 FFMA.FTZ R97, R144, R100, R103 ;  /* 0x0000006490612223 */ /* 0x000fe20000010067 */
[----:B------:R-:W-:Y:S01]  /*3bb0*/  MOV R90, R22 ;  /* 0x00000016005a7202 */ /* 0x000fe20000000f00 */
[----:B------:R-:W-:Y:S01]  /*3bc0*/  @P2 FADD.FTZ R6, R108, -R5 ;  /* 0x800000056c062221 */ /* 0x000fe20000010000 */
[----:B------:R-:W-:Y:S01]  /*3bd0*/  @P2 FFMA.FTZ R5, R105, R100, R103 ;  /* 0x0000006469052223 */ /* 0x000fe20000010067 */
[----:B------:R-:W-:Y:S01]  /*3be0*/  @P2 FADD.FTZ R4, R107, -R4 ;  /* 0x800000046b042221 */ /* 0x000fe20000010000 */
[----:B------:R-:W-:Y:S01]  /*3bf0*/  MOV R89, R21 ;  /* 0x0000001500597202 */ /* 0x000fe20000000f00 */
[C---:B------:R-:W-:Y:S01]  /*3c00*/  @P2 FFMA.FTZ R90, R7.reuse, R6, R22 ;  /* 0x00000006075a2223 */ /* 0x040fe20000010016 */
[----:B------:R-:W-:Y:S01]  /*3c10*/  @P2 FADD.FTZ R6, R110, -R97 ;  /* 0x800000616e062221 */ /* 0x000fe20000010000 */
[----:B------:R-:W-:Y:S01]  /*3c20*/  @P2 FADD.FTZ R5, R104, -R5 ;  /* 0x8000000568052221 */ /* 0x000fe20000010000 */
[----:B------:R-:W-:Y:S01]  /*3c30*/  MOV R91, R23 ;  /* 0x00000017005b7202 */ /* 0x000fe20000000f00 */
[C---:B------:R-:W-:Y:S01]  /*3c40*/  @P2 FFMA.FTZ R89, R7.reuse, R4, R21 ;  /* 0x0000000407592223 */ /* 0x040fe20000010015 */
[----:B------:R-:W-:Y:S01]  /*3c50*/  MOV R88, R20 ;  /* 0x0000001400587202 */ /* 0x000fe20000000f00 */
[C---:B------:R-:W-:Y:S01]  /*3c60*/  @P2 FFMA.FTZ R91, R7.reuse, R6, R23 ;  /* 0x00000006075b2223 */ /* 0x040fe20000010017 */
[----:B------:R-:W-:Y:S01]  /*3c70*/  @P2 FFMA.FTZ R88, R7, R5, R20 ;  /* 0x0000000507582223 */ /* 0x000fe20000010014 */
[----:B------:R-:W-:Y:S06]  /*3c80*/  @!P3 BRA `(.L_x_7186) ;  /* 0x000000000028b947 */ /* 0x000fec0003800000 */
[----:B------:R-:W-:Y:S01]  /*3c90*/  LOP3.LUT P4, RZ, R2, 0xff, RZ, 0xc0, !PT ;  /* 0x000000ff02ff7812 */ /* 0x000fe2000788c0ff */
[----:B------:R-:W-:Y:S01]  /*3ca0*/  FMUL.FTZ R4, R88, UR13 ;  /* 0x0000000d58047c20 */ /* 0x000fe20008410000 */
[----:B------:R-:W-:Y:S02]  /*3cb0*/  UMOV UR4, URZ ;  /* 0x000000ff00047c82 */ /* 0x000fe40008000000 */
[----:B------:R-:W-:Y:S01]  /*3cc0*/  MOV R84, UR4 ;  /* 0x0000000400547c02 */ /* 0x000fe20008000f00 */
[----:B------:R-:W-:-:S04]  /*3cd0*/  FMUL.FTZ R97, R4, UR12 ;  /* 0x0000000c04617c20 */ /* 0x000fc80008410000 */
[----:B-----5:R-:W-:-:S04]  /*3ce0*/  FMUL.FTZ R4, R80, R97 ;  /* 0x0000006150047220 */ /* 0x020fc80000410000 */
[----:B------:R-:W-:Y:S01]  /*3cf0*/  @P4 HADD2.F32 R6, -RZ, R126.H0_H0 ;  /* 0x2000007eff064230 */ /* 0x000fe20000004100 */
[----:B------:R-:W-:-:S04]  /*3d00*/  FSEL R5, R4, RZ, P4 ;  /* 0x000000ff04057208 */ /* 0x000fc80002000000 */
[----:B------:R-:W-:Y:S01]  /*3d10*/  @P4 FMUL.FTZ R84, R97, R6 ;  /* 0x0000000661544220 */ /* 0x000fe20000410000 */
[----:B------:R-:W-:-:S07]  /*3d20*/  FADD.FTZ R44, R44, R5 ;  /* 0x000000052c2c7221 */ /* 0x000fce0000010000 */
.L_x_7186:
[----:B------:R-:W-:Y:S05]  /*3d30*/  @!P3 BRA `(.L_x_7187) ;  /* 0x000000000028b947 */ /* 0x000fea0003800000 */
        /* <DEDUP_REMOVED lines=10> */
.L_x_7187:
        /* <DEDUP_REMOVED lines=11> */
.L_x_7188:
[----:B------:R-:W-:Y:S05]  /*3e90*/  @!P3 BRA `(.L_x_7189) ;  /* 0x0000000c0040b947 */ /* 0x000fea0003800000 */
[----:B------:R-:W-:Y:S01]  /*3ea0*/  FMUL.FTZ R4, R91, UR13 ;  /* 0x0000000d5b047c20 */ /* 0x000fe20008410000 */
[----:B------:R-:W-:Y:S01]  /*3eb0*/  ISETP.GE.U32.AND P4, PT, R2, 0x1000000, PT ;  /* 0x010000000200780c */ /* 0x000fe20003f86070 */
[----:B------:R-:W-:Y:S01]  /*3ec0*/  UMOV UR4, URZ ;  /* 0x000000ff00047c82 */ /* 0x000fe20008000000 */
[----:B------:R-:W-:Y:S01]  /*3ed0*/  BSSY.RECONVERGENT B0, `(.L_x_7190) ;  /* 0x0000009000007945 */ /* 0x000fe20003800200 */
[----:B------:R-:W-:Y:S01]  /*3ee0*/  FMUL.FTZ R6, R4, UR12 ;  /* 0x0000000c04067c20 */ /* 0x000fe20008410000 */
[----:B------:R-:W-:-:S03]  /*3ef0*/  MOV R87, UR4 ;  /* 0x0000000400577c02 */ /* 0x000fc60008000f00 */
[----:B-----5:R-:W-:-:S05]  /*3f00*/  FMUL.FTZ R4, R83, R6 ;  /* 0x0000000653047220 */ /* 0x020fca0000410000 */
[----:B------:R-:W-:-:S05]  /*3f10*/  FSEL R4, R4, RZ, P4 ;  /* 0x000000ff04047208 */ /* 0x000fca0002000000 */
[----:B------:R-:W-:Y:S01]  /*3f20*/  FADD.FTZ R47, R47, R4 ;  /* 0x000000042f2f7221 */ /* 0x000fe20000010000 */
[----:B------:R-:W-:Y:S06]  /*3f30*/  @!P4 BRA `(.L_x_7191) ;  /* 0x000000000008c947 */ /* 0x000fec0003800000 */
[----:B------:R-:W-:-:S05]  /*3f40*/  HADD2.F32 R87, -RZ, R156.H1_H1 ;  /* 0x3000009cff577230 */ /* 0x000fca0000004100 */
[----:B------:R-:W-:-:S07]  /*3f50*/  FMUL.FTZ R87, R6, R87 ;  /* 0x0000005706577220 */ /* 0x000fce0000410000 */
.L_x_7191:
[----:B------:R-:W-:Y:S05]  /*3f60*/  BSYNC.RECONVERGENT B0 ;  /* 0x0000000000007941 */ /* 0x000fea0003800200 */
.L_x_7190:
[----:B------:R-:W-:Y:S05]  /*3f70*/  BRA `(.L_x_7189) ;  /* 0x0000000c00087947 */ /* 0x000fea0003800000 */
.L_x_7185:
[----:B------:R-:W-:Y:S05]  /*3f80*/  @!P3 BRA `(.L_x_7192) ;  /* 0x000000000038b947 */ /* 0x000fea0003800000 */
[----:B01----:R-:W-:Y:S01]  /*3f90*/  @P2 FFMA.FTZ R5, R105, R100, R103 ;  /* 0x0000006469052223 */ /* 0x003fe20000010067 */
[----:B------:R-:W-:Y:S01]  /*3fa0*/  MOV R4, R20 ;  /* 0x0000001400047202 */ /* 0x000fe20000000f00 */
        /* <DEDUP_REMOVED lines=8> */
[-C--:B-----5:R-:W-:Y:S02]  /*4030*/  FMUL.FTZ R4, R80, R97.reuse ;  /* 0x0000006150047220 */ /* 0x0a0fe40000410000 */
[----:B------:R-:W-:-:S03]  /*4040*/  @P4 FMUL.FTZ R84, R6, R97 ;  /* 0x0000006106544220 */ /* 0x000fc60000410000 */
[----:B------:R-:W-:-:S05]  /*4050*/  FSEL R5, R4, RZ, P4 ;  /* 0x000000ff04057208 */ /* 0x000fca0002000000 */
[----:B------:R-:W-:-:S07]  /*4060*/  FADD.FTZ R44, R44, R5 ;  /* 0x000000052c2c7221 */ /* 0x000fce0000010000 */
.L_x_7192:
[----:B------:R-:W-:Y:S05]  /*4070*/  @!P3 BRA `(.L_x_7193) ;  /* 0x000000000038b947 */ /* 0x000fea0003800000 */
[----:B------:R-:W-:Y:S01]  /*4080*/  @P2 FFMA.FTZ R6, R106, R100, R103 ;  /* 0x000000646a062223 */ /* 0x000fe20000010067 */
[----:B01----:R-:W-:Y:S01]  /*4090*/  MOV R4, R21 ;  /* 0x0000001500047202 */ /* 0x003fe20000000f00 */
        /* <DEDUP_REMOVED lines=12> */
.L_x_7193:
        /* <DEDUP_REMOVED lines=15> */
.L_x_7194:
[----:B------:R-:W-:Y:S04]  /*4250*/  BSSY.RECONVERGENT B0, `(.L_x_7195) ;  /* 0x0000011000007945 */ /* 0x000fe80003800200 */
[----:B------:R-:W-:Y:S05]  /*4260*/  @!P3 BRA `(.L_x_7196) ;  /* 0x00000000003cb947 */ /* 0x000fea0003800000 */
[----:B01----:R-:W-:Y:S01]  /*4270*/  @P2 FFMA.FTZ R5, R144, R100, R103 ;  /* 0x0000006490052223 */ /* 0x003fe20000010067 */
[----:B------:R-:W-:Y:S01]  /*4280*/  MOV R4, R23 ;  /* 0x0000001700047202 */ /* 0x000fe20000000f00 */
[----:B------:R-:W-:Y:S01]  /*4290*/  UMOV UR4, URZ ;  /* 0x000000ff00047c82 */ /* 0x000fe20008000000 */
[----:B------:R-:W-:Y:S01]  /*42a0*/  ISETP.GE.U32.AND P4, PT, R2, 0x1000000, PT ;  /* 0x010000000200780c */ /* 0x000fe20003f86070 */
[----:B------:R-:W-:Y:S01]  /*42b0*/  @P2 FADD.FTZ R6, R110, -R5 ;  /* 0x800000056e062221 */ /* 0x000fe20000010000 */
[----:B------:R-:W-:-:S03]  /*42c0*/  MOV R87, UR4 ;  /* 0x0000000400577c02 */ /* 0x000fc60008000f00 */
[----:B------:R-:W-:-:S04]  /*42d0*/  @P2 FFMA.FTZ R4, R7, R6, R23 ;  /* 0x0000000607042223 */ /* 0x000fc80000010017 */
[----:B------:R-:W-:-:S04]  /*42e0*/  FMUL.FTZ R4, R4, UR13 ;  /* 0x0000000d04047c20 */ /* 0x000fc80008410000 */
[----:B------:R-:W-:-:S04]  /*42f0*/  FMUL.FTZ R6, R4, UR12 ;  /* 0x0000000c04067c20 */ /* 0x000fc80008410000 */
[----:B-----5:R-:W-:-:S05]  /*4300*/  FMUL.FTZ R4, R83, R6 ;  /* 0x0000000653047220 */ /* 0x020fca0000410000 */
[----:B------:R-:W-:-:S05]  /*4310*/  FSEL R4, R4, RZ, P4 ;  /* 0x000000ff04047208 */ /* 0x000fca0002000000 */
[----:B------:R-:W-:Y:S01]  /*4320*/  FADD.FTZ R47, R47, R4 ;  /* 0x000000042f2f7221 */ /* 0x000fe20000010000 */
[----:B------:R-:W-:Y:S06]  /*4330*/  @!P4 BRA `(.L_x_7196) ;  /* 0x000000000008c947 */ /* 0x000fec0003800000 */
[----:B------:R-:W-:-:S05]  /*4340*/  HADD2.F32 R87, -RZ, R156.H1_H1 ;  /* 0x3000009cff577230 */ /* 0x000fca0000004100 */
[----:B------:R-:W-:-:S07]  /*4350*/  FMUL.FTZ R87, R87, R6 ;  /* 0x0000000657577220 */ /* 0x000fce0000410000 */
.L_x_7196:
[----:B------:R-:W-:Y:S05]  /*4360*/  BSYNC.RECONVERGENT B0 ;  /* 0x0000000000007941 */ /* 0x000fea0003800200 */
.L_x_7195:
[----:B------:R-:W-:Y:S05]  /*4370*/  BRA `(.L_x_7189) ;  /* 0x0000000800087947 */ /* 0x000fea0003800000 */
.L_x_7184:
[----:B------:R-:W-:Y:S04]  /*4380*/  BSSY.RECONVERGENT B0, `(.L_x_7189) ;  /* 0x0000081000007945 */ /* 0x000fe80003800200 */
[----:B------:R-:W-:Y:S05]  /*4390*/  @!P0 BRA `(.L_x_7197) ;  /* 0x0000000000fc8947 */ /* 0x000fea0003800000 */
[-CC-:B0-----:R-:W-:Y:S01]  /*43a0*/  FFMA.FTZ R89, R109, R100.reuse, R103.reuse ;  /* 0x000000646d597223 */ /* 0x181fe20000010067 */
[-CC-:B-1----:R-:W-:Y:S01]  /*43b0*/  FFMA.FTZ R5, R105, R100.reuse, R103.reuse ;  /* 0x0000006469057223 */ /* 0x182fe20000010067 */
        /* <DEDUP_REMOVED lines=26> */
.L_x_7198:
        /* <DEDUP_REMOVED lines=11> */
.L_x_7199:
        /* <DEDUP_REMOVED lines=11> */
.L_x_7200:
[----:B------:R-:W-:Y:S05]  /*46c0*/  @!P3 BRA `(.L_x_7201) ;  /* 0x000000040030b947 */ /* 0x000fea0003800000 */
[----:B------:R-:W-:Y:S01]  /*46d0*/  FMUL.FTZ R4, R91, UR13 ;  /* 0x0000000d5b047c20 */ /* 0x000fe20008410000 */
[----:B------:R-:W-:Y:S01]  /*46e0*/  ISETP.GE.U32.AND P4, PT, R2, 0x1000000, PT ;  /* 0x010000000200780c */ /* 0x000fe20003f86070 */
[----:B------:R-:W-:Y:S02]  /*46f0*/  UMOV UR4, URZ ;  /* 0x000000ff00047c82 */ /* 0x000fe40008000000 */
[----:B------:R-:W-:Y:S01]  /*4700*/  FMUL.FTZ R6, R4, UR12 ;  /* 0x0000000c04067c20 */ /* 0x000fe20008410000 */
[----:B------:R-:W-:-:S03]  /*4710*/  MOV R87, UR4 ;  /* 0x0000000400577c02 */ /* 0x000fc60008000f00 */
[----:B-----5:R-:W-:-:S05]  /*4720*/  FMUL.FTZ R4, R83, R6 ;  /* 0x0000000653047220 */ /* 0x020fca0000410000 */
[----:B------:R-:W-:-:S05]  /*4730*/  FSEL R4, R4, RZ, P4 ;  /* 0x000000ff04047208 */ /* 0x000fca0002000000 */
[----:B------:R-:W-:Y:S01]  /*4740*/  FADD.FTZ R47, R47, R4 ;  /* 0x000000042f2f7221 */ /* 0x000fe20000010000 */
[----:B------:R-:W-:Y:S06]  /*4750*/  @!P4 BRA `(.L_x_7201) ;  /* 0x00000004000cc947 */ /* 0x000fec0003800000 */
[----:B------:R-:W-:-:S05]  /*4760*/  HADD2.F32 R87, -RZ, R156.H1_H1 ;  /* 0x3000009cff577230 */ /* 0x000fca0000004100 */
[----:B------:R-:W-:Y:S01]  /*4770*/  FMUL.FTZ R87, R87, R6 ;  /* 0x0000000657577220 */ /* 0x000fe20000410000 */
[----:B------:R-:W-:Y:S06]  /*4780*/  BRA `(.L_x_7201) ;  /* 0x0000000400007947 */ /* 0x000fec0003800000 */
.L_x_7197:
[----:B------:R-:W-:Y:S05]  /*4790*/  @!P3 BRA `(.L_x_7202) ;  /* 0x00000000003cb947 */ /* 0x000fea0003800000 */
[----:B01----:R-:W-:Y:S01]  /*47a0*/  FFMA.FTZ R5, R105, R100, R103 ;  /* 0x0000006469057223 */ /* 0x003fe20000010067 */
[----:B------:R-:W-:Y:S01]  /*47b0*/  ISETP.GT.AND P4, PT, R8, RZ, PT ;  /* 0x000000ff0800720c */ /* 0x000fe20003f84270 */
[----:B------:R-:W-:Y:S02]  /*47c0*/  UMOV UR4, URZ ;  /* 0x000000ff00047c82 */ /* 0x000fe40008000000 */
[----:B------:R-:W-:Y:S01]  /*47d0*/  FADD.FTZ R4, R104, -R5 ;  /* 0x8000000568047221 */ /* 0x000fe20000010000 */
[----:B------:R-:W-:-:S03]  /*47e0*/  MOV R84, UR4 ;  /* 0x0000000400547c02 */ /* 0x000fc60008000f00 */
[----:B------:R-:W-:-:S05]  /*47f0*/  FMUL.FTZ R4, R7, R4 ;  /* 0x0000000407047220 */ /* 0x000fca0000410000 */
[----:B------:R-:W-:Y:S02]  /*4800*/  FSEL R4, R4, RZ, P4 ;  /* 0x000000ff04047208 */ /* 0x000fe40002000000 */
[----:B------:R-:W-:-:S03]  /*4810*/  LOP3.LUT P4, RZ, R2, 0xff, RZ, 0xc0, !PT ;  /* 0x000000ff02ff7812 */ /* 0x000fc6000788c0ff */
[----:B------:R-:W-:-:S04]  /*4820*/  FMUL.FTZ R4, R4, UR13 ;  /* 0x0000000d04047c20 */ /* 0x000fc80008410000 */
[----:B------:R-:W-:-:S04]  /*4830*/  FMUL.FTZ R97, R4, UR12 ;  /* 0x0000000c04617c20 */ /* 0x000fc80008410000 */
[----:B-----5:R-:W-:Y:S02]  /*4840*/  FMUL.FTZ R4, R80, R97 ;  /* 0x0000006150047220 */ /* 0x020fe40000410000 */
[----:B------:R-:W-:-:S03]  /*4850*/  @P4 HADD2.F32 R6, -RZ, R126.H0_H0 ;  /* 0x2000007eff064230 */ /* 0x000fc60000004100 */
[----:B------:R-:W-:Y:S02]  /*4860*/  FSEL R5, R4, RZ, P4 ;  /* 0x000000ff04057208 */ /* 0x000fe40002000000 */
[----:B------:R-:W-:-:S03]  /*4870*/  @P4 FMUL.FTZ R84, R6, R97 ;  /* 0x0000006106544220 */ /* 0x000fc60000410000 */
[----:B------:R-:W-:-:S07]  /*4880*/  FADD.FTZ R44, R44, R5 ;  /* 0x000000052c2c7221 */ /* 0x000fce0000010000 */
.L_x_7202:
        /* <DEDUP_REMOVED lines=16> */
.L_x_7203:
        /* <DEDUP_REMOVED lines=16> */
.L_x_7204:
        /* <DEDUP_REMOVED lines=8> */
[----:B------:R-:W-:-:S03]  /*4b10*/  ISETP.GE.U32.AND P4, PT, R2, 0x1000000, PT ;  /* 0x010000000200780c */ /* 0x000fc60003f86070 */
[----:B------:R-:W-:-:S04]  /*4b20*/  FMUL.FTZ R4, R4, UR13 ;  /* 0x0000000d04047c20 */ /* 0x000fc80008410000 */
[----:B------:R-:W-:-:S04]  /*4b30*/  FMUL.FTZ R4, R4, UR12 ;  /* 0x0000000c04047c20 */ /* 0x000fc80008410000 */
[----:B-----5:R-:W-:Y:S02]  /*4b40*/  FMUL.FTZ R2, R83, R4 ;  /* 0x0000000453027220 */ /* 0x020fe40000410000 */
[----:B------:R-:W-:-:S03]  /*4b50*/  @P4 HADD2.F32 R5, -RZ, R156.H1_H1 ;  /* 0x3000009cff054230 */ /* 0x000fc60000004100 */
[----:B------:R-:W-:Y:S02]  /*4b60*/  FSEL R2, R2, RZ, P4 ;  /* 0x000000ff02027208 */ /* 0x000fe40002000000 */
[----:B------:R-:W-:-:S03]  /*4b70*/  @P4 FMUL.FTZ R87, R5, R4 ;  /* 0x0000000405574220 */ /* 0x000fc60000410000 */
[----:B------:R-:W-:-:S07]  /*4b80*/  FADD.FTZ R47, R47, R2 ;  /* 0x000000022f2f7221 */ /* 0x000fce0000010000 */
.L_x_7201:
[----:B------:R-:W-:Y:S05]  /*4b90*/  BSYNC.RECONVERGENT B0 ;  /* 0x0000000000007941 */ /* 0x000fea0003800200 */
.L_x_7189:
[----:B0-----:R-:W0:Y:S01]  /*4ba0*/  @P0 LDC.64 R96, c[0x0][0x478] ;  /* 0x00011e00ff600b82 */ /* 0x001e220000000a00 */
[----:B------:R-:W-:Y:S02]  /*4bb0*/  @P0 IADD3 R99, PT, PT, R101, 0x100, RZ ;  /* 0x0000010065630810 */ /* 0x000fe40007ffe0ff */
[C---:B------:R-:W-:Y:S02]  /*4bc0*/  @P3 IADD3 R113, PT, PT, R119.reuse, 0x100, RZ ;  /* 0x0000010077713810 */ /* 0x040fe40007ffe0ff */
[----:B------:R-:W-:-:S03]  /*4bd0*/  IADD3 R119, PT, PT, R119, 0x180, RZ ;  /* 0x0000018077777810 */ /* 0x000fc60007ffe0ff */
[----:B-1----:R-:W1:Y:S01]  /*4be0*/  @P3 LDC.64 R4, c[0x0][0x468] ;  /* 0x00011a00ff043b82 */ /* 0x002e620000000a00 */
[----:B0-----:R-:W-:-:S05]  /*4bf0*/  @P0 IMAD.WIDE.U32 R96, R99, 0x10, R96 ;  /* 0x0000001063600825 */ /* 0x001fca00078e0060 */
[----:B------:R0:W-:Y:S01]  /*4c00*/  @P0 STG.E.128 desc[UR10][R96.64], R88 ;  /* 0x0000005860000986 */ /* 0x0001e2000c101d0a */
[----:B-1----:R-:W-:-:S05]  /*4c10*/  @P3 IMAD.WIDE.U32 R4, R113, 0x10, R4 ;  /* 0x0000001071043825 */ /* 0x002fca00078e0004 */
[----:B------:R0:W-:Y:S01]  /*4c20*/  @P3 STG.E.128 desc[UR10][R4.64], R84 ;  /* 0x0000005404003986 */ /* 0x0001e2000c101d0a */
[----:B------:R-:W-:Y:S05]  /*4c30*/  @!P3 BRA `(.L_x_7205) ;  /* 0x00000000000cb947 */ /* 0x000fea0003800000 */
[----:B0-----:R-:W0:Y:S02]  /*4c40*/  LDC.64 R4, c[0x0][0x390] ;  /* 0x0000e400ff047b82 */ /* 0x001e240000000a00 */
[----:B0-----:R-:W-:-:S05]  /*4c50*/  IMAD.WIDE.U32 R4, R119, 0x10, R4 ;  /* 0x0000001077047825 */ /* 0x001fca00078e0004 */
[----:B-----5:R1:W5:Y:S02]  /*4c60*/  LDG.E.128 R80, desc[UR10][R4.64] ;  /* 0x0000000a04507981 */ /* 0x020364000c1e1d00 */
.L_x_7205:
[----:B------:R-:W-:Y:S05]  /*4c70*/  @!P1 BRA `(.L_x_7206) ;  /* 0x0000000800049947 */ /* 0x000fea0003800000 */
[----:B------:R-:W-:Y:S05]  /*4c80*/  @!P0 BRA `(.L_x_7207) ;  /* 0x0000000400008947 */ /* 0x000fea0003800000 */
[-CC-:B01----:R-:W-:Y:S01]  /*4c90*/  @P2 FFMA.FTZ R5, R117, R100.reuse, R103.reuse ;  /* 0x0000006475052223 */ /* 0x183fe20000010067 */
[-CC-:B------:R-:W-:Y:S01]  /*4ca0*/  @P2 FFMA.FTZ R2, R115, R100.reuse, R103.reuse ;  /* 0x0000006473022223 */ /* 0x180fe20000010067 */
[-CC-:B------:R-:W-:Y:S01]  /*4cb0*/  @P2 FFMA.FTZ R4, R114, R100.reuse, R103.reuse ;  /* 0x0000006472042223 */ /* 0x180fe20000010067 */
[----:B------:R-:W-:Y:S01]  /*4cc0*/  @P2 FFMA.FTZ R100, R118, R100, R103 ;  /* 0x0000006476642223 */ /* 0x000fe20000010067 */
[----:B------:R-:W-:Y:S01]  /*4cd0*/  @P2 FADD.FTZ R5, R116, -R5 ;  /* 0x8000000574052221 */ /* 0x000fe20000010000 */
[----:B------:R-:W-:Y:S01]  /*4ce0*/  MOV R90, R18 ;  /* 0x00000012005a7202 */ /* 0x000fe20000000f00 */
[----:B------:R-:W-:Y:S01]  /*4cf0*/  @P2 FADD.FTZ R4, R141, -R4 ;  /* 0x800000048d042221 */ /* 0x000fe20000010000 */
[----:B------:R-:W-:Y:S01]  /*4d00*/  @P2 FADD.FTZ R100, R145, -R100 ;  /* 0x8000006491642221 */ /* 0x000fe20000010000 */
[----:B------:R-:W-:Y:S01]  /*4d10*/  @P2 FFMA.FTZ R90, R7, R5, R18 ;  /* 0x00000005075a2223 */ /* 0x000fe20000010012 */
[----:B------:R-:W-:Y:S01]  /*4d20*/  @P2 FADD.FTZ R5, R111, -R2 ;  /* 0x800000026f052221 */ /* 0x000fe20000010000 */
        /* <DEDUP_REMOVED lines=17> */
.L_x_7208:
        /* <DEDUP_REMOVED lines=11> */
.L_x_7209:
        /* <DEDUP_REMOVED lines=11> */
.L_x_7210:
        /* <DEDUP_REMOVED lines=13> */
.L_x_7213:
[----:B------:R-:W-:Y:S05]  /*5070*/  BSYNC.RECONVERGENT B0 ;  /* 0x0000000000007941 */ /* 0x000fea0003800200 */
.L_x_7212:
[----:B------:R-:W-:Y:S05]  /*5080*/  BRA `(.L_x_7211) ;  /* 0x0000000c00087947 */ /* 0x000fea0003800000 */
.L_x_7207:
        /* <DEDUP_REMOVED lines=15> */
.L_x_7214:
        /* <DEDUP_REMOVED lines=15> */
.L_x_7215:
        /* <DEDUP_REMOVED lines=15> */
.L_x_7216:
[----:B------:R-:W-:Y:S04]  /*5360*/  BSSY.RECONVERGENT B0, `(.L_x_7217) ;  /* 0x0000011000007945 */ /* 0x000fe80003800200 */
[----:B------:R-:W-:Y:S05]  /*5370*/  @!P3 BRA `(.L_x_7218) ;  /* 0x00000000003cb947 */ /* 0x000fea0003800000 */
[----:B------:R-:W-:Y:S01]  /*5380*/  @P2 FFMA.FTZ R100, R118, R100, R103 ;  /* 0x0000006476642223 */ /* 0x000fe20000010067 */
[----:B------:R-:W-:Y:S01]  /*5390*/  MOV R2, R19 ;  /* 0x0000001300027202 */ /* 0x000fe20000000f00 */
[----:B------:R-:W-:Y:S01]  /*53a0*/  UMOV UR4, URZ ;  /* 0x000000ff00047c82 */ /* 0x000fe20008000000 */
[----:B------:R-:W-:Y:S01]  /*53b0*/  ISETP.GE.U32.AND P1, PT, R0, 0x1000000, PT ;  /* 0x010000000000780c */ /* 0x000fe20003f26070 */
[----:B------:R-:W-:Y:S01]  /*53c0*/  @P2 FADD.FTZ R100, R145, -R100 ;  /* 0x8000006491642221 */ /* 0x000fe20000010000 */
[----:B0-----:R-:W-:-:S03]  /*53d0*/  MOV R87, UR4 ;  /* 0x0000000400577c02 */ /* 0x001fc60008000f00 */
[----:B------:R-:W-:-:S04]  /*53e0*/  @P2 FFMA.FTZ R2, R7, R100, R19 ;  /* 0x0000006407022223 */ /* 0x000fc80000010013 */
[----:B------:R-:W-:-:S04]  /*53f0*/  FMUL.FTZ R2, R2, UR13 ;  /* 0x0000000d02027c20 */ /* 0x000fc80008410000 */
[----:B-1----:R-:W-:-:S04]  /*5400*/  FMUL.FTZ R4, R2, UR12 ;  /* 0x0000000c02047c20 */ /* 0x002fc80008410000 */
[----:B-----5:R-:W-:-:S05]  /*5410*/  FMUL.FTZ R2, R83, R4 ;  /* 0x0000000453027220 */ /* 0x020fca0000410000 */
[----:B------:R-:W-:-:S05]  /*5420*/  FSEL R2, R2, RZ, P1 ;  /* 0x000000ff02027208 */ /* 0x000fca0000800000 */
[----:B------:R-:W-:Y:S01]  /*5430*/  FADD.FTZ R43, R43, R2 ;  /* 0x000000022b2b7221 */ /* 0x000fe20000010000 */
[----:B------:R-:W-:Y:S06]  /*5440*/  @!P1 BRA `(.L_x_7218) ;  /* 0x0000000000089947 */ /* 0x000fec0003800000 */
[----:B------:R-:W-:-:S05]  /*5450*/  HADD2.F32 R87, -RZ, R154.H1_H1 ;  /* 0x3000009aff577230 */ /* 0x000fca0000004100 */
[----:B------:R-:W-:-:S07]  /*5460*/  FMUL.FTZ R87, R87, R4 ;  /* 0x0000000457577220 */ /* 0x000fce0000410000 */
.L_x_7218:
[----:B------:R-:W-:Y:S05]  /*5470*/  BSYNC.RECONVERGENT B0 ;  /* 0x0000000000007941 */ /* 0x000fea0003800200 */
.L_x_7217:
[----:B------:R-:W-:Y:S05]  /*5480*/  BRA `(.L_x_7211) ;  /* 0x0000000800087947 */ /* 0x000fea0003800000 */
.L_x_7206:
[----:B------:R-:W-:Y:S04]  /*5490*/  BSSY.RECONVERGENT B0, `(.L_x_7211) ;  /* 0x0000081000007945 */ /* 0x000fe80003800200 */
[----:B------:R-:W-:Y:S05]  /*54a0*/  @!P0 BRA `(.L_x_7219) ;  /* 0x0000000000fc8947 */ /* 0x000fea0003800000 */
[-CC-:B01----:R-:W-:Y:S01]  /*54b0*/  FFMA.FTZ R5, R117, R100.reuse, R103.reuse ;  /* 0x0000006475057223 */ /* 0x183fe20000010067 */
        /* <DEDUP_REMOVED lines=11> */
[----:B------:R-:W-:Y:S01]  /*5570*/  FMUL.FTZ R7, R7, R6 ;  /* 0x0000000607077220 */ /* 0x000fe20000410000 */
[----:B------:R-:W-:-:S02]  /*5580*/  FSEL R90, R4, RZ, P1 ;  /* 0x000000ff045a7208 */ /* 0x000fc40000800000 */
        /* <DEDUP_REMOVED lines=14> */
.L_x_7220:
        /* <DEDUP_REMOVED lines=11> */
.L_x_7221:
        /* <DEDUP_REMOVED lines=11> */
.L_x_7222:
        /* <DEDUP_REMOVED lines=13> */
.L_x_7219:
[----:B------:R-:W-:Y:S05]  /*58a0*/  @!P3 BRA `(.L_x_7224) ;  /* 0x00000000003cb947 */ /* 0x000fea0003800000 */
[----:B------:R-:W-:Y:S01]  /*58b0*/  FFMA.FTZ R2, R115, R100, R103 ;  /* 0x0000006473027223 */ /* 0x000fe20000010067 */
        /* <DEDUP_REMOVED lines=9> */
[----:B-----5:R-:W-:Y:S02]  /*5950*/  FMUL.FTZ R2, R80, R97 ;  /* 0x0000006150027220 */ /* 0x020fe40000410000 */
[----:B-1----:R-:W-:-:S03]  /*5960*/  @P1 HADD2.F32 R4, -RZ, R128.H0_H0 ;  /* 0x20000080ff041230 */ /* 0x002fc60000004100 */
[----:B------:R-:W-:Y:S02]  /*5970*/  FSEL R5, R2, RZ, P1 ;  /* 0x000000ff02057208 */ /* 0x000fe40000800000 */
[----:B------:R-:W-:-:S03]  /*5980*/  @P1 FMUL.FTZ R84, R4, R97 ;  /* 0x0000006104541220 */ /* 0x000fc60000410000 */
[----:B------:R-:W-:-:S07]  /*5990*/  FADD.FTZ R40, R40, R5 ;  /* 0x0000000528287221 */ /* 0x000fce0000010000 */
.L_x_7224:
        /* <DEDUP_REMOVED lines=10> */
[----:B-1----:R-:W-:-:S04]  /*5a40*/  FMUL.FTZ R4, R2, UR12 ;  /* 0x0000000c02047c20 */ /* 0x002fc80008410000 */
[----:B-----5:R-:W-:Y:S02]  /*5a50*/  FMUL.FTZ R2, R81, R4 ;  /* 0x0000000451027220 */ /* 0x020fe40000410000 */
[----:B------:R-:W-:-:S03]  /*5a60*/  @P1 HADD2.F32 R5, -RZ, R154.H0_H0 ;  /* 0x2000009aff051230 */ /* 0x000fc60000004100 */
[----:B------:R-:W-:Y:S02]  /*5a70*/  FSEL R2, R2, RZ, P1 ;  /* 0x000000ff02027208 */ /* 0x000fe40000800000 */
[----:B------:R-:W-:-:S03]  /*5a80*/  @P1 FMUL.FTZ R85, R5, R4 ;  /* 0x0000000405551220 */ /* 0x000fc60000410000 */
[----:B------:R-:W-:-:S07]  /*5a90*/  FADD.FTZ R41, R41, R2 ;  /* 0x0000000229297221 */ /* 0x000fce0000010000 */
.L_x_7225:
        /* <DEDUP_REMOVED lines=16> */
.L_x_7226:
        /* <DEDUP_REMOVED lines=8> */
[----:B------:R-:W-:-:S03]  /*5c20*/  ISETP.GE.U32.AND P1, PT, R0, 0x1000000, PT ;  /* 0x010000000000780c */ /* 0x000fc60003f26070 */
[----:B------:R-:W-:-:S04]  /*5c30*/  FMUL.FTZ R0, R2, UR13 ;  /* 0x0000000d02007c20 */ /* 0x000fc80008410000 */
[----:B------:R-:W-:-:S04]  /*5c40*/  FMUL.FTZ R2, R0, UR12 ;  /* 0x0000000c00027c20 */ /* 0x000fc80008410000 */
[----:B-----5:R-:W-:Y:S02]  /*5c50*/  FMUL.FTZ R0, R83, R2 ;  /* 0x0000000253007220 */ /* 0x020fe40000410000 */
[----:B-1----:R-:W-:-:S03]  /*5c60*/  @P1 HADD2.F32 R5, -RZ, R154.H1_H1 ;  /* 0x3000009aff051230 */ /* 0x002fc60000004100 */
[----:B------:R-:W-:Y:S02]  /*5c70*/  FSEL R0, R0, RZ, P1 ;  /* 0x000000ff00007208 */ /* 0x000fe40000800000 */
[----:B------:R-:W-:-:S03]  /*5c80*/  @P1 FMUL.FTZ R87, R5, R2 ;  /* 0x0000000205571220 */ /* 0x000fc60000410000 */
[----:B------:R-:W-:-:S07]  /*5c90*/  FADD.FTZ R43, R43, R0 ;  /* 0x000000002b2b7221 */ /* 0x000fce0000010000 */
.L_x_7223:
[----:B------:R-:W-:Y:S05]  /*5ca0*/  BSYNC.RECONVERGENT B0 ;  /* 0x0000000000007941 */ /* 0x000fea0003800200 */
.L_x_7211:
[----:B0-----:R-:W0:Y:S01]  /*5cb0*/  @P0 LDC.64 R96, c[0x0][0x478] ;  /* 0x00011e00ff600b82 */ /* 0x001e220000000a00 */
[----:B------:R-:W-:Y:S01]  /*5cc0*/  @P0 IADD3 R101, PT, PT, R101, 0x180, RZ ;  /* 0x0000018065650810 */ /* 0x000fe20007ffe0ff */
[----:B------:R-:W-:-:S06]  /*5cd0*/  UPLOP3.LUT UP1, UPT, UPT, UPT, UP1, 0x40, 0x4 ;  /* 0x000000000004789c */ /* 0x000fcc0003f2e810 */
[----:B------:R-:W2:Y:S08]  /*5ce0*/  @P3 LDC.64 R6, c[0x0][0x468] ;  /* 0x00011a00ff063b82 */ /* 0x000eb00000000a00 */
[----:B-1----:R-:W1:Y:S01]  /*5cf0*/  LDC.64 R4, c[0x0][0x380] ;  /* 0x0000e000ff047b82 */ /* 0x002e620000000a00 */
[----:B0-----:R-:W-:-:S05]  /*5d00*/  @P0 IMAD.WIDE.U32 R96, R101, 0x10, R96 ;  /* 0x0000001065600825 */ /* 0x001fca00078e0060 */
[----:B------:R3:W-:Y:S01]  /*5d10*/  @P0 STG.E.128 desc[UR10][R96.64], R88 ;  /* 0x0000005860000986 */ /* 0x0007e2000c101d0a */
[----:B--2---:R-:W-:-:S05]  /*5d20*/  @P3 IMAD.WIDE.U32 R6, R119, 0x10, R6 ;  /* 0x0000001077063825 */ /* 0x004fca00078e0006 */
[----:B------:R3:W-:Y:S01]  /*5d30*/  @P3 STG.E.128 desc[UR10][R6.64], R84 ;  /* 0x0000005406003986 */ /* 0x0007e2000c101d0a */
[----:B-1----:R-:W-:-:S04]  /*5d40*/  IADD3 R9, PT, PT, R9, R4, RZ ;  /* 0x0000000409097210 */ /* 0x002fc80007ffe0ff */
[----:B------:R-:W-:-:S13]  /*5d50*/  ISETP.GE.AND P0, PT, R9, R5, PT ;  /* 0x000000050900720c */ /* 0x000fda0003f06270 */
[----:B---3--:R-:W-:Y:S05]  /*5d60*/  @!P0 BRA `(.L_x_7227) ;  /* 0xffffffa400d48947 */ /* 0x008fea000383ffff */
.L_x_7134:
        /* <DEDUP_REMOVED lines=23> */
.L_x_7228:
        /* <DEDUP_REMOVED lines=10> */
.L_x_8145:


//--------------------- .text._ZN10layer_norm13ln_bwd_kernelINS_13Kernel_traitsIfffffjLj2048ELj1ELj1ELj4ELj16ENS_18Kernel_traits_baseILj2048EfffffjLj128EEEEELb0ELb0ELb0ELb0EEEvNS_9BwdParamsE --------------------------
	.section	.text._ZN10layer_norm13ln_bwd_kernelINS_13Kernel_traitsIfffffjLj2048ELj1ELj1ELj4ELj16ENS_18Kernel_traits_baseILj2048EfffffjLj128EEEEELb0ELb0ELb0ELb0EEEvNS_9BwdParamsE,"ax",@progbits
	.align	128
        .global         _ZN10layer_norm13ln_bwd_kernelINS_13Kernel_traitsIfffffjLj2048ELj1ELj1ELj4ELj16ENS_18Kernel_traits_baseILj2048EfffffjLj128EEEEELb0ELb0ELb0ELb0EEEvNS_9BwdParamsE
        .type           _ZN10layer_norm13ln_bwd_kernelINS_13Kernel_traitsIfffffjLj2048ELj1ELj1ELj4ELj16ENS_18Kernel_traits_baseILj2048EfffffjLj128EEEEELb0ELb0ELb0ELb0EEEvNS_9BwdParamsE,@function
        .size           _ZN10layer_norm13ln_bwd_kernelINS_13Kernel_traitsIfffffjLj2048ELj1ELj1ELj4ELj16ENS_18Kernel_traits_baseILj2048EfffffjLj128EEEEELb0ELb0ELb0ELb0EEEvNS_9BwdParamsE,(.L_x_8146 - _ZN10layer_norm13ln_bwd_kernelINS_13Kernel_traitsIfffffjLj2048ELj1ELj1ELj4ELj16ENS_18Kernel_traits_baseILj2048EfffffjLj128EEEEELb0ELb0ELb0ELb0EEEvNS_9BwdParamsE)
        .other          _ZN10layer_norm13ln_bwd_kernelINS_13Kernel_traitsIfffffjLj2048ELj1ELj1ELj4ELj16ENS_18Kernel_traits_baseILj2048EfffffjLj128EEEEELb0ELb0ELb0ELb0EEEvNS_9BwdParamsE,@"STO_CUDA_ENTRY STV_DEFAULT"
_ZN10layer_norm13ln_bwd_kernelINS_13Kernel_traitsIfffffjLj2048ELj1ELj1ELj4ELj16ENS_18Kernel_traits_baseILj2048EfffffjLj128EEEEELb0ELb0ELb0ELb0EEEvNS_9BwdParamsE:
.text._ZN10layer_norm13ln_bwd_kernelINS_13Kernel_traitsIfffffjLj2048ELj1ELj1ELj4ELj16ENS_18Kernel_traits_baseILj2048EfffffjLj128EEEEELb0ELb0ELb0ELb0EEEvNS_9BwdParamsE:
        /* <DEDUP_REMOVED lines=23> */
[----:B--2---:R1:W5:Y:S01]  /*0170*/  @P4 LDG.E.128 R16, desc[UR16][R4.64] ;  /* 0x0000001004104981 */ /* 0x004362000c1e1d00 */
[C---:B---3--:R-:W-:Y:S01]  /*0180*/  @P3 IMAD.WIDE.U32 R8, R13.reuse, 0x10, R6 ;  /* 0x000000100d083825 */ /* 0x048fe200078e0006 */
[----:B------:R-:W-:-:S04]  /*0190*/  @P3 IADD3 R13, PT, PT, R13, 0x80, RZ ;  /* 0x000000800d0d3810 */ /* 0x000fc80007ffe0ff */
        /* <DEDUP_REMOVED lines=50> */
.L_x_7270:
[----:B-1----:R-:W1:Y:S01]  /*04c0*/  @UP0 LDCU.64 UR4, c[0x0][0x3e0] ;  /* 0x00007c00ff0407ac */ /* 0x002e620008000a00 */
[----:B------:R-:W-:Y:S01]  /*04d0*/  PLOP3.LUT P5, PT, PT, PT, UP0, 0x80, 0x8 ;  /* 0x000000000008781c */ /* 0x000fe20003faf008 */
[----:B0-----:R-:W-:Y:S02]  /*04e0*/  UIMAD.WIDE UR14, UR7, 0x4, UR10 ;  /* 0x00000004070e78a5 */ /* 0x001fe4000f8e020a */
[----:B------:R-:W-:-:S04]  /*04f0*/  UIMAD.WIDE UR12, UR7, 0x4, UR8 ;  /* 0x00000004070c78a5 */ /* 0x000fc8000f8e0208 */
[----:B--234-:R-:W-:Y:S02]  /*0500*/  MOV R84, UR14 ;  /* 0x0000000e00547c02 */ /* 0x01cfe40008000f00 */
[----:B------:R-:W-:Y:S02]  /*0510*/  MOV R85, UR15 ;  /* 0x0000000f00557c02 */ /* 0x000fe40008000f00 */
[----:B------:R-:W-:Y:S02]  /*0520*/  MOV R86, UR12 ;  /* 0x0000000c00567c02 */ /* 0x000fe40008000f00 */
[----:B------:R-:W-:Y:S01]  /*0530*/  MOV R87, UR13 ;  /* 0x0000000d00577c02 */ /* 0x000fe20008000f00 */
[----:B------:R-:W2:Y:S01]  /*0540*/  LDG.E R84, desc[UR16][R84.64] ;  /* 0x0000001054547981 */ /* 0x000ea2000c1e1900 */
[----:B-1----:R-:W-:-:S03]  /*0550*/  @UP0 UIMAD.WIDE UR4, UR7, 0x4, UR4 ;  /* 0x00000004070408a5 */ /* 0x002fc6000f8e0204 */
[----:B------:R-:W3:Y:S03]  /*0560*/  LDG.E R86, desc[UR16][R86.64] ;  /* 0x0000001056567981 */ /* 0x000ee6000c1e1900 */
[----:B------:R-:W-:Y:S02]  /*0570*/  MOV R88, UR4 ;  /* 0x0000000400587c02 */ /* 0x000fe40008000f00 */
[----:B------:R-:W-:-:S05]  /*0580*/  MOV R89, UR5 ;  /* 0x0000000500597c02 */ /* 0x000fca0008000f00 */
[----:B-----5:R0:W5:Y:S01]  /*0590*/  @P5 LDG.E R109, desc[UR16][R88.64] ;  /* 0x00000010586d5981 */ /* 0x020162000c1e1900 */
[----:B------:R-:W-:Y:S01]  /*05a0*/  UIMAD UR4, UR7, UR6, URZ ;  /* 0x00000006070472a4 */ /* 0x000fe2000f8e02ff */
[----:B------:R-:W-:-:S03]  /*05b0*/  ISETP.GE.U32.AND P2, PT, R0, 0x80, PT ;  /* 0x000000800000780c */ /* 0x000fc60003f46070 */
[----:B------:R-:W-:-:S04]  /*05c0*/  USHF.R.S32.HI UR5, URZ, 0x1f, UR4 ;  /* 0x0000001fff057899 */ /* 0x000fc80008011404 */
[----:B------:R-:W-:Y:S01]  /*05d0*/  ULEA.HI UR5, UR5, UR4, URZ, 0x2 ;  /* 0x0000000405057291 */ /* 0x000fe2000f8f10ff */
[----:B------:R-:W-:-:S05]  /*05e0*/  ISETP.NE.AND P6, PT, RZ, UR18, PT ;  /* 0x00000012ff007c0c */ /* 0x000fca000bfc5270 */
[----:B------:R-:W-:Y:S01]  /*05f0*/  MOV R90, UR5 ;  /* 0x00000005005a7c02 */ /* 0x000fe20008000f00 */
[----:B------:R-:W-:Y:S01]  /*0600*/  BSSY.RECONVERGENT B0, `(.L_x_7230) ;  /* 0x0000033000007945 */ /* 0x000fe20003800200 */
[----:B------:R-:W-:Y:S02]  /*0610*/  HFMA2 R113, -RZ, RZ, 0, 0 ;  /* 0x00000000ff717431 */ /* 0x000fe400000001ff */
        /* <DEDUP_REMOVED lines=8> */
[----:B0-----:R-:W-:-:S12]  /*06a0*/  @!P2 BRA `(.L_x_7231) ;  /* 0x0000000000a0a947 */ /* 0x001fd80003800000 */
        /* <DEDUP_REMOVED lines=11> */
[C---:B---3--:R-:W-:Y:S01]  /*0760*/  FADD.FTZ R3, -R107.reuse, R84 ;  /* 0x000000546b037221 */ /* 0x048fe20000010100 */
[C---:B------:R-:W-:Y:S01]  /*0770*/  FADD.FTZ R92, -R107.reuse, R85 ;  /* 0x000000556b5c7221 */ /* 0x040fe20000010100 */
[C---:B------:R-:W-:Y:S01]  /*0780*/  FADD.FTZ R86, -R107.reuse, R86 ;  /* 0x000000566b567221 */ /* 0x040fe20000010100 */
[----:B------:R-:W-:Y:S01]  /*0790*/  FADD.FTZ R111, -R107, R87 ;  /* 0x000000576b6f7221 */ /* 0x000fe20000010100 */
[----:B------:R-:W-:Y:S01]  /*07a0*/  FMUL.FTZ R3, R3, UR13 ;  /* 0x0000000d03037c20 */ /* 0x000fe20008410000 */
[----:B------:R-:W-:Y:S01]  /*07b0*/  FMUL.FTZ R92, R92, UR13 ;  /* 0x0000000d5c5c7c20 */ /* 0x000fe20008410000 */
[----:B------:R-:W-:Y:S01]  /*07c0*/  FMUL.FTZ R99, R86, UR13 ;  /* 0x0000000d56637c20 */ /* 0x000fe20008410000 */
[----:B0-----:R-:W-:Y:S01]  /*07d0*/  FMUL.FTZ R112, R111, UR13 ;  /* 0x0000000d6f707c20 */ /* 0x001fe20008410000 */
[----:B----4-:R-:W-:Y:S01]  /*07e0*/  FMUL.FTZ R94, R28, R88 ;  /* 0x000000581c5e7220 */ /* 0x010fe20000410000 */
        /* <DEDUP_REMOVED lines=20> */
.L_x_7231:
[----:B----4-:R-:W-:Y:S05]  /*0930*/  BSYNC.RECONVERGENT B0 ;  /* 0x0000000000007941 */ /* 0x010fea0003800200 */
.L_x_7230:
        /* <DEDUP_REMOVED lines=20> */
[----:B------:R-:W-:Y:S01]  /*0a80*/  FMUL.FTZ R15, R90, UR13 ;  /* 0x0000000d5a0f7c20 */ /* 0x000fe20008410000 */
[----:B------:R-:W-:Y:S01]  /*0a90*/  FMUL.FTZ R108, R108, UR13 ;  /* 0x0000000d6c6c7c20 */ /* 0x000fe20008410000 */
[----:B----4-:R-:W-:Y:S01]  /*0aa0*/  FMUL.FTZ R12, R16, R84 ;  /* 0x00000054100c7220 */ /* 0x010fe20000410000 */
        /* <DEDUP_REMOVED lines=8> */
[----:B------:R-:W-:Y:S01]  /*0b30*/  FMUL.FTZ R14, R19, R87 ;  /* 0x00000057130e7220 */ /* 0x000fe20000410000 */
[----:B0-----:R-:W-:Y:S01]  /*0b40*/  FADD.FTZ R89, R84, R97 ;  /* 0x0000006154597221 */ /* 0x001fe20000010000 */
        /* <DEDUP_REMOVED lines=9> */
.L_x_7233:
[----:B------:R-:W-:Y:S05]  /*0be0*/  BSYNC.RECONVERGENT B0 ;  /* 0x0000000000007941 */ /* 0x000fea0003800200 */
.L_x_7232:
        /* <DEDUP_REMOVED lines=41> */
[----:B0-----:R-:W-:-:S07]  /*0e80*/  FFMA.FTZ R116, R104, R102, R85 ;  /* 0x0000006668747223 */ /* 0x001fce0000010055 */
.L_x_7235:
[----:B------:R-:W-:Y:S05]  /*0e90*/  BSYNC.RECONVERGENT B0 ;  /* 0x0000000000007941 */ /* 0x000fea0003800200 */
.L_x_7234:
        /* <DEDUP_REMOVED lines=11> */
[----:B0-----:R-:W-:-:S05]  /*0f50*/  @P0 IMAD.WIDE.U32 R118, R111, 0x10, R8 ;  /* 0x000000106f760825 */ /* 0x001fca00078e0008 */
[----:B------:R0:W5:Y:S01]  /*0f60*/  @P0 LDG.E.128 R76, desc[UR16][R118.64] ;  /* 0x00000010764c0981 */ /* 0x000162000c1e1d00 */
[C---:B--2---:R-:W-:Y:S01]  /*0f70*/  FADD.FTZ R7, -R107.reuse, R88 ;  /* 0x000000586b077221 */ /* 0x044fe20000010100 */
[C---:B------:R-:W-:Y:S01]  /*0f80*/  FADD.FTZ R4, -R107.reuse, R89 ;  /* 0x000000596b047221 */ /* 0x040fe20000010100 */
[C---:B------:R-:W-:Y:S01]  /*0f90*/  FADD.FTZ R11, -R107.reuse, R90 ;  /* 0x0000005a6b0b7221 */ /* 0x040fe20000010100 */
[----:B------:R-:W-:Y:S01]  /*0fa0*/  FADD.FTZ R91, -R107, R91 ;  /* 0x0000005b6b5b7221 */ /* 0x000fe20000010100 */
[----:B------:R-:W-:Y:S01]  /*0fb0*/  FMUL.FTZ R7, R7, UR13 ;  /* 0x0000000d07077c20 */ /* 0x000fe20008410000 */
[----:B------:R-:W-:Y:S01]  /*0fc0*/  FMUL.FTZ R4, R4, UR13 ;  /* 0x0000000d04047c20 */ /* 0x000fe20008410000 */
[----:B------:R-:W-:Y:S01]  /*0fd0*/  FMUL.FTZ R11, R11, UR13 ;  /* 0x0000000d0b0b7c20 */ /* 0x000fe20008410000 */
[----:B------:R-:W-:Y:S01]  /*0fe0*/  FMUL.FTZ R98, R91, UR13 ;  /* 0x0000000d5b627c20 */ /* 0x000fe20008410000 */
[----:B---3--:R-:W-:Y:S01]  /*0ff0*/  FMUL.FTZ R8, R24, R84 ;  /* 0x0000005418087220 */ /* 0x008fe20000410000 */
        /* <DEDUP_REMOVED lines=19> */
.L_x_7237:
[----:B------:R-:W-:Y:S05]  /*1130*/  BSYNC.RECONVERGENT B0 ;  /* 0x0000000000007941 */ /* 0x000fea0003800200 */
.L_x_7236:
        /* <DEDUP_REMOVED lines=32> */
.L_x_7239:
[----:B------:R-:W-:Y:S05]  /*1340*/  BSYNC.RECONVERGENT B0 ;  /* 0x0000000000007941 */ /* 0x000fea0003800200 */
.L_x_7238:
        /* <DEDUP_REMOVED lines=46> */
.L_x_7244:
        /* <DEDUP_REMOVED lines=16> */
.L_x_7245:
        /* <DEDUP_REMOVED lines=11> */
.L_x_7243:
[----:B------:R-:W-:Y:S05]  /*17e0*/  BSYNC.RECONVERGENT B1 ;  /* 0x0000000000017941 */ /* 0x000fea0003800200 */
.L_x_7242:
        /* <DEDUP_REMOVED lines=22> */
.L_x_7248:
        /* <DEDUP_REMOVED lines=12> */
.L_x_7249:
        /* <DEDUP_REMOVED lines=11> */
.L_x_7247:
[----:B------:R-:W-:Y:S05]  /*1ac0*/  BSYNC.RECONVERGENT B1 ;  /* 0x0000000000017941 */ /* 0x000fea0003800200 */
.L_x_7246:
        /* <DEDUP_REMOVED lines=22> */
.L_x_7252:
        /* <DEDUP_REMOVED lines=12> */
.L_x_7253:
        /* <DEDUP_REMOVED lines=11> */
.L_x_7251:
[----:B------:R-:W-:Y:S05]  /*1da0*/  BSYNC.RECONVERGENT B1 ;  /* 0x0000000000017941 */ /* 0x000fea0003800200 */
.L_x_7250:
        /* <DEDUP_REMOVED lines=21> */
.L_x_7255:
        /* <DEDUP_REMOVED lines=12> */
.L_x_7256:
        /* <DEDUP_REMOVED lines=11> */
.L_x_7241:
        /* <DEDUP_REMOVED lines=26> */
.L_x_7259:
[----:B------:R-:W-:Y:S05]  /*2210*/  BSYNC.RECONVERGENT B1 ;  /* 0x0000000000017941 */ /* 0x000fea0003800200 */
.L_x_7258:
        /* <DEDUP_REMOVED lines=22> */
.L_x_7261:
[----:B------:R-:W-:Y:S05]  /*2380*/  BSYNC.RECONVERGENT B1 ;  /* 0x0000000000017941 */ /* 0x000fea0003800200 */
.L_x_7260:
        /* <DEDUP_REMOVED lines=22> */
.L_x_7263:
[----:B------:R-:W-:Y:S05]  /*24f0*/  BSYNC.RECONVERGENT B1 ;  /* 0x0000000000017941 */ /* 0x000fea0003800200 */
.L_x_7262:
        /* <DEDUP_REMOVED lines=21> */
.L_x_7257:
        /* <DEDUP_REMOVED lines=25> */
.L_x_7265:
[----:B------:R-:W-:Y:S05]  /*27e0*/  BSYNC.RECONVERGENT B1 ;  /* 0x0000000000017941 */ /* 0x000fea0003800200 */
.L_x_7264:
        /* <DEDUP_REMOVED lines=25> */
.L_x_7267:
[----:B------:R-:W-:Y:S05]  /*2980*/  BSYNC.RECONVERGENT B1 ;  /* 0x0000000000017941 */ /* 0x000fea0003800200 */
.L_x_7266:
        /* <DEDUP_REMOVED lines=25> */
.L_x_7269:
[----:B------:R-:W-:Y:S05]  /*2b20*/  BSYNC.RECONVERGENT B1 ;  /* 0x0000000000017941 */ /* 0x000fea0003800200 */
.L_x_7268:
        /* <DEDUP_REMOVED lines=23> */
.L_x_7254:
[----:B------:R-:W-:Y:S05]  /*2ca0*/  BSYNC.RECONVERGENT B0 ;  /* 0x0000000000007941 */ /* 0x000fea0003800200 */
.L_x_7240:
[----:B------:R-:W-:Y:S02]  /*2cb0*/  UIADD3 UR7, UPT, UPT, UR7, UR24, URZ ;  /* 0x0000001807077290 */ /* 0x000fe4000fffe0ff */
[----:B------:R-:W-:Y:S02]  /*2cc0*/  UPLOP3.LUT UP2, UPT, UPT, UPT, UP2, 0x40, 0x4 ;  /* 0x000000000004789c */ /* 0x000fe40003f4e820 */
[----:B------:R-:W-:-:S09]  /*2cd0*/  UISETP.GE.AND UP1, UPT, UR7, UR25, UPT ;  /* 0x000000190700728c */ /* 0x000fd2000bf26270 */
[----:B------:R-:W-:Y:S05]  /*2ce0*/  BRA.U !UP1, `(.L_x_7270) ;  /* 0xffffffd509f47547 */ /* 0x000fea000b83ffff */
.L_x_7229:
[----:B------:R-:W0:Y:S08]  /*2cf0*/  S2UR UR4, SR_CTAID.X ;  /* 0x00000000000479c3 */ /* 0x000e300000002500 */
[----:B------:R-:W1:Y:S08]  /*2d00*/  LDC.64 R2, c[0x0][0x440] ;  /* 0x00011000ff027b82 */ /* 0x000e700000000a00 */
[----:B------:R-:W2:Y:S08]  /*2d10*/  LDC.64 R4, c[0x0][0x448] ;  /* 0x00011200ff047b82 */ /* 0x000eb00000000a00 */
[----:B------:R-:W3:Y:S01]  /*2d20*/  LDC.64 R6, c[0x0][0x440] ;  /* 0x00011000ff067b82 */ /* 0x000ee20000000a00 */
        /* <DEDUP_REMOVED lines=29> */
.L_x_7271:
        /* <DEDUP_REMOVED lines=16> */
.L_x_8146:


//--------------------- .text._ZN10layer_norm13ln_bwd_kernelINS_13Kernel_traitsIfffffjLj2048ELj1ELj1ELj4ELj16ENS_18Kernel_traits_baseILj2048EfffffjLj128EEEEELb0ELb0ELb0ELb1EEEvNS_9BwdParamsE --------------------------
	.section	.text._ZN10layer_norm13ln_bwd_kernelINS_13Kernel_traitsIfffffjLj2048ELj1ELj1ELj4ELj16ENS_18Kernel_traits_baseILj2048EfffffjLj128EEEEELb0ELb0ELb0ELb1EEEvNS_9BwdParamsE,"ax",@progbits
	.align	128
        .global         _ZN10layer_norm13ln_bwd_kernelINS_13Kernel_traitsIfffffjLj2048ELj1ELj1ELj4ELj16ENS_18Kernel_traits_baseILj2048EfffffjLj128EEEEELb0ELb0ELb0ELb1EEEvNS_9BwdParamsE
        .type           _ZN10layer_norm13ln_bwd_kernelINS_13Kernel_traitsIfffffjLj2048ELj1ELj1ELj4ELj16ENS_18Kernel_traits_baseILj2048EfffffjLj128EEEEELb0ELb0ELb0ELb1EEEvNS_9BwdParamsE,@function
        .size           _ZN10layer_norm13ln_bwd_kernelINS_13Kernel_traitsIfffffjLj2048ELj1ELj1ELj4ELj16ENS_18Kernel_traits_baseILj2048EfffffjLj128EEEEELb0ELb0ELb0ELb1EEEvNS_9BwdParamsE,(.L_x_8147 - _ZN10layer_norm13ln_bwd_kernelINS_13Kernel_traitsIfffffjLj2048ELj1ELj1ELj4ELj16ENS_18Kernel_traits_baseILj2048EfffffjLj128EEEEELb0ELb0ELb0ELb1EEEvNS_9BwdParamsE)
        .other          _ZN10layer_norm13ln_bwd_kernelINS_13Kernel_traitsIfffffjLj2048ELj1ELj1ELj4ELj16ENS_18Kernel_traits_baseILj2048EfffffjLj128EEEEELb0ELb0ELb0ELb1EEEvNS_9BwdParamsE,@"STO_CUDA_ENTRY STV_DEFAULT"
_ZN10layer_norm13ln_bwd_kernelINS_13Kernel_traitsIfffffjLj2048ELj1ELj1ELj4ELj16ENS_18Kernel_traits_baseILj2048EfffffjLj128EEEEELb0ELb0ELb0ELb1EEEvNS_9BwdParamsE:
.text._ZN10layer_norm13ln_bwd_kernelINS_13Kernel_traitsIfffffjLj2048ELj1ELj1ELj4ELj16ENS_18Kernel_traits_baseILj2048EfffffjLj128EEEEELb0ELb0ELb0ELb1EEEvNS_9BwdParamsE:
        /* <DEDUP_REMOVED lines=26> */
[----:B------:R-:W3:Y:S01]  /*01a0*/  LDCU.U8 UR10, c[0x0][0x410] ;  /* 0x00008200ff0a77ac */ /* 0x000ee20008000000 */
[----:B------:R-:W-:Y:S01]  /*01b0*/  HFMA2 R85, -RZ, RZ, 0, 0 ;  /* 0x00000000ff557431 */ /* 0x000fe200000001ff */
[----:B------:R-:W-:-:S02]  /*01c0*/  CS2R R124, SRZ ;  /* 0x00000000007c7805 */ /* 0x000fc4000001ff00 */
[----:B------:R-:W-:Y:S02]  /*01d0*/  CS2R R106, SRZ ;  /* 0x00000000006a7805 */ /* 0x000fe4000001ff00 */
[----:B------:R-:W-:Y:S02]  /*01e0*/  CS2R R104, SRZ ;  /* 0x0000000000687805 */ /* 0x000fe4000001ff00 */
[----:B------:R-:W-:Y:S02]  /*01f0*/  CS2R R102, SRZ ;  /* 0x0000000000667805 */ /* 0x000fe4000001ff00 */
[----:B------:R-:W-:Y:S02]  /*0200*/  CS2R R100, SRZ ;  /* 0x0000000000647805 */ /* 0x000fe4000001ff00 */
[----:B------:R-:W-:Y:S02]  /*0210*/  MOV R88, RZ ;  /* 0x000000ff00587202 */ /* 0x000fe40000000f00 */
[----:B------:R-:W-:-:S02]  /*0220*/  CS2R R86, SRZ ;  /* 0x0000000000567805 */ /* 0x000fc4000001ff00 */
[----:B------:R-:W-:Y:S01]  /*0230*/  CS2R R82, SRZ ;  /* 0x0000000000527805 */ /* 0x000fe2000001ff00 */
[----:B------:R-:W-:Y:S01]  /*0240*/  UPLOP3.LUT UP1, UPT, UPT, UPT, UPT, 0x40, 0x4 ;  /* 0x000000000004789c */ /* 0x000fe20003f2e870 */
[----:B------:R-:W4:Y:S01]  /*0250*/  LDCU UR11, c[0x0][0x388] ;  /* 0x00007100ff0b77ac */ /* 0x000f220008000800 */
[----:B0-----:R-:W-:Y:S01]  /*0260*/  IMAD.WIDE.U32 R2, R0, 0x10, R2 ;  /* 0x0000001000027825 */ /* 0x001fe200078e0002 */
[----:B------:R-:W-:Y:S02]  /*0270*/  MOV R0, RZ ;  /* 0x000000ff00007202 */ /* 0x000fe40000000f00 */
[----:B------:R-:W-:Y:S02]  /*0280*/  CS2R R6, SRZ ;  /* 0x0000000000067805 */ /* 0x000fe4000001ff00 */
[----:B------:R-:W-:Y:S02]  /*0290*/  CS2R R8, SRZ ;  /* 0x0000000000087805 */ /* 0x000fe4000001ff00 */
[----:B------:R-:W-:Y:S01]  /*02a0*/  CS2R R10, SRZ ;  /* 0x00000000000a7805 */ /* 0x000fe2000001ff00 */
[----:B--2---:R-:W5:Y:S01]  /*02b0*/  LDG.E.128 R28, desc[UR8][R2.64] ;  /* 0x00000008021c7981 */ /* 0x004f62000c1e1d00 */
[----:B------:R-:W0:Y:S01]  /*02c0*/  LDCU UR14, c[0x0][0x400] ;  /* 0x00008000ff0e77ac */ /* 0x000e220008000800 */
[----:B-1----:R-:W-:-:S02]  /*02d0*/  ISETP.NE.U32.AND P0, PT, R4, RZ, PT ;  /* 0x000000ff0400720c */ /* 0x002fc40003f05070 */
[----:B------:R-:W5:Y:S01]  /*02e0*/  LDG.E.128 R24, desc[UR8][R2.64+0x800] ;  /* 0x0008000802187981 */ /* 0x000f62000c1e1d00 */
[----:B------:R-:W-:Y:S02]  /*02f0*/  CS2R R12, SRZ ;  /* 0x00000000000c7805 */ /* 0x000fe4000001ff00 */
[----:B------:R-:W-:Y:S02]  /*0300*/  CS2R R14, SRZ ;  /* 0x00000000000e7805 */ /* 0x000fe4000001ff00 */
[----:B------:R-:W-:Y:S01]  /*0310*/  ISETP.NE.AND.EX P0, PT, R5, RZ, PT, P0 ;  /* 0x000000ff0500720c */ /* 0x000fe20003f05300 */
[----:B------:R-:W5:Y:S01]  /*0320*/  LDG.E.128 R20, desc[UR8][R2.64+0x1000] ;  /* 0x0010000802147981 */ /* 0x000f62000c1e1d00 */
[----:B------:R-:W-:Y:S02]  /*0330*/  CS2R R4, SRZ ;  /* 0x0000000000047805 */ /* 0x000fe4000001ff00 */
[----:B------:R-:W-:Y:S01]  /*0340*/  MOV R80, UR7 ;  /* 0x0000000700507c02 */ /* 0x000fe20008000f00 */
[----:B------:R-:W1:Y:S01]  /*0350*/  LDCU.64 UR16, c[0x0][0x478] ;  /* 0x00008f00ff1077ac */ /* 0x000e620008000a00 */
[----:B------:R2:W5:Y:S01]  /*0360*/  LDG.E.128 R16, desc[UR8][R2.64+0x1800] ;  /* 0x0018000802107981 */ /* 0x000562000c1e1d00 */
[----:B------:R-:W0:Y:S01]  /*0370*/  LDCU.64 UR12, c[0x0][0x438] ;  /* 0x00008700ff0c77ac */ /* 0x000e220008000a00 */
[----:B--234-:R-:W-:-:S07]  /*0380*/  CS2R R2, SRZ ;  /* 0x0000000000027805 */ /* 0x01cfce000001ff00 */
.L_x_7279:
[----:B------:R-:W2:Y:S01]  /*0390*/  S2R R34, SR_TID.X ;  /* 0x0000000000227919 */ /* 0x000ea20000002100 */
[----:B------:R-:W-:Y:S01]  /*03a0*/  IMAD R32, R80, UR11, RZ ;  /* 0x0000000b50207c24 */ /* 0x000fe2000f8e02ff */
[----:B------:R-:W3:Y:S04]  /*03b0*/  LDC.64 R108, c[0x0][0x3c0] ;  /* 0x0000f000ff6c7b82 */ /* 0x000ee80000000a00 */
[----:B------:R-:W-:-:S04]  /*03c0*/  SHF.R.S32.HI R33, RZ, 0x1f, R32 ;  /* 0x0000001fff217819 */ /* 0x000fc80000011420 */
[----:B------:R-:W4:Y:S01]  /*03d0*/  LDC.64 R76, c[0x0][0x3a8] ;  /* 0x0000ea00ff4c7b82 */ /* 0x000f220000000a00 */
[----:B------:R-:W-:-:S07]  /*03e0*/  LEA.HI R99, R33, R32, RZ, 0x2 ;  /* 0x0000002021637211 */ /* 0x000fce00078f10ff */
[----:B------:R-:W1:Y:S08]  /*03f0*/  LDC.64 R32, c[0x0][0x3c8] ;  /* 0x0000f200ff207b82 */ /* 0x000e700000000a00 */
[----:B------:R-:W1:Y:S01]  /*0400*/  LDC.64 R40, c[0x0][0x428] ;  /* 0x00010a00ff287b82 */ /* 0x000e620000000a00 */
[----:B---3--:R-:W-:Y:S01]  /*0410*/  IMAD.WIDE R108, R80, 0x4, R108 ;  /* 0x00000004506c7825 */ /* 0x008fe200078e026c */
[----:B--2---:R-:W-:-:S05]  /*0420*/  LEA.HI.SX32 R99, R99, R34, 0x1e ;  /* 0x0000002263637211 */ /* 0x004fca00078ff2ff */
[----:B------:R-:W2:Y:S01]  /*0430*/  LDG.E R108, desc[UR8][R108.64] ;  /* 0x000000086c6c7981 */ /* 0x000ea2000c1e1900 */
[----:B0-----:R-:W-:Y:S01]  /*0440*/  ISETP.NE.U32.AND P1, PT, RZ, UR12, PT ;  /* 0x0000000cff007c0c */ /* 0x001fe2000bf25070 */
[----:B------:R-:W0:Y:S01]  /*0450*/  @P0 LDC.64 R96, c[0x0][0x3e0] ;  /* 0x0000f800ff600b82 */ /* 0x000e220000000a00 */
[C---:B------:R-:W-:Y:S01]  /*0460*/  IADD3 R90, PT, PT, R99.reuse, 0x100, RZ ;  /* 0x00000100635a7810 */ /* 0x040fe20007ffe0ff */
[C---:B----4-:R-:W-:Y:S01]  /*0470*/  IMAD.WIDE.U32 R60, R99.reuse, 0x10, R76 ;  /* 0x00000010633c7825 */ /* 0x050fe200078e004c */
[----:B------:R-:W-:-:S03]  /*0480*/  IADD3 R89, PT, PT, R99, 0x80, RZ ;  /* 0x0000008063597810 */ /* 0x000fc60007ffe0ff */
[----:B------:R-:W-:Y:S02]  /*0490*/  IMAD.WIDE.U32 R68, R90, 0x10, R76 ;  /* 0x000000105a447825 */ /* 0x000fe400078e004c */
[----:B------:R-:W3:Y:S02]  /*04a0*/  LDG.E.128 R60, desc[UR8][R60.64] ;  /* 0x000000083c3c7981 */ /* 0x000ee4000c1e1d00 */
[----:B-1----:R-:W-:Y:S02]  /*04b0*/  IMAD.WIDE R32, R80, 0x4, R32 ;  /* 0x0000000450207825 */ /* 0x002fe400078e0220 */
[----:B------:R-:W4:Y:S01]  /*04c0*/  LDG.E.128 R68, desc[UR8][R68.64] ;  /* 0x0000000844447981 */ /* 0x000f22000c1e1d00 */
[----:B------:R-:W-:Y:S01]  /*04d0*/  IADD3 R91, PT, PT, R99, 0x180, RZ ;  /* 0x00000180635b7810 */ /* 0x000fe20007ffe0ff */
[----:B------:R-:W-:Y:S02]  /*04e0*/  IMAD.WIDE.U32 R64, R89, 0x10, R76 ;  /* 0x0000001059407825 */ /* 0x000fe400078e004c */
[----:B------:R1:W4:Y:S02]  /*04f0*/  LDG.E R84, desc[UR8][R32.64] ;  /* 0x0000000820547981 */ /* 0x000324000c1e1900 */
[----:B------:R-:W-:-:S02]  /*0500*/  IMAD.WIDE.U32 R72, R99, 0x10, R40 ;  /* 0x0000001063487825 */ /* 0x000fc400078e0028 */
        /* <DEDUP_REMOVED lines=16> */
[----:B-----5:R-:W5:Y:S01]  /*0610*/  @P0 LDG.E R81, desc[UR8][R96.64] ;  /* 0x0000000860510981 */ /* 0x020f62000c1e1900 */
[----:B-1----:R-:W-:-:S05]  /*0620*/  @P1 IMAD.WIDE.U32 R94, R99, 0x10, R94 ;  /* 0x00000010635e1825 */ /* 0x002fca00078e005e */
[----:B------:R0:W5:Y:S01]  /*0630*/  @P1 LDG.E.128 R44, desc[UR8][R94.64] ;  /* 0x000000085e2c1981 */ /* 0x000162000c1e1d00 */
[----:B------:R-:W-:-:S05]  /*0640*/  @P1 IMAD.WIDE.U32 R92, R89, 0x10, R92 ;  /* 0x00000010595c1825 */ /* 0x000fca00078e005c */
[----:B------:R1:W5:Y:S01]  /*0650*/  @P1 LDG.E.128 R48, desc[UR8][R92.64] ;  /* 0x000000085c301981 */ /* 0x000362000c1e1d00 */
[----:B--2---:R-:W-:-:S05]  /*0660*/  FSEL R108, R108, RZ, !P2 ;  /* 0x000000ff6c6c7208 */ /* 0x004fca0005000000 */
[C---:B---3--:R-:W-:Y:S01]  /*0670*/  FADD.FTZ R113, -R108.reuse, R60 ;  /* 0x0000003c6c717221 */ /* 0x048fe20000010100 */
[C---:B------:R-:W-:Y:S02]  /*0680*/  FADD.FTZ R112, -R108.reuse, R61 ;  /* 0x0000003d6c707221 */ /* 0x040fe40000010100 */
[----:B------:R-:W2:Y:S01]  /*0690*/  @P1 LDC.64 R60, c[0x0][0x438] ;  /* 0x00010e00ff3c1b82 */ /* 0x000ea20000000a00 */
[C---:B----4-:R-:W-:Y:S01]  /*06a0*/  FADD.FTZ R109, -R108.reuse, R68 ;  /* 0x000000446c6d7221 */ /* 0x050fe20000010100 */
[----:B------:R-:W-:Y:S01]  /*06b0*/  FADD.FTZ R110, -R108, R69 ;  /* 0x000000456c6e7221 */ /* 0x000fe20000010100 */
[C---:B------:R-:W-:Y:S01]  /*06c0*/  FMUL.FTZ R68, R84.reuse, R113 ;  /* 0x0000007154447220 */ /* 0x040fe20000410000 */
[----:B------:R-:W-:Y:S01]  /*06d0*/  FMUL.FTZ R69, R84, R112 ;  /* 0x0000007054457220 */ /* 0x000fe20000410000 */
[C---:B------:R-:W-:Y:S02]  /*06e0*/  FADD.FTZ R83, R72.reuse, R83 ;  /* 0x0000005348537221 */ /* 0x040fe40000010000 */
[----:B------:R-:W-:Y:S01]  /*06f0*/  FFMA.FTZ R15, R72, R68, R15 ;  /* 0x00000044480f7223 */ /* 0x000fe2000001000f */
[----:B------:R-:W-:Y:S01]  /*0700*/  FMUL.FTZ R72, R28, R72 ;  /* 0x000000481c487220 */ /* 0x000fe20000410000 */
[C---:B------:R-:W-:Y:S01]  /*0710*/  FADD.FTZ R85, R73.reuse, R85 ;  /* 0x0000005549557221 */ /* 0x040fe20000010000 */
[----:B------:R-:W-:Y:S01]  /*0720*/  FFMA.FTZ R14, R73, R69, R14 ;  /* 0x00000045490e7223 */ /* 0x000fe2000001000e */
[----:B------:R-:W-:Y:S01]  /*0730*/  FMUL.FTZ R73, R29, R73 ;  /* 0x000000491d497220 */ /* 0x000fe20000410000 */
[----:B------:R-:W-:Y:S01]  /*0740*/  FADD.FTZ R112, RZ, R72 ;  /* 0x00000048ff707221 */ /* 0x000fe20000010000 */
[C---:B------:R-:W-:Y:S01]  /*0750*/  FADD.FTZ R111, -R108.reuse, R70 ;  /* 0x000000466c6f7221 */ /* 0x040fe20000010100 */
[----:B0-----:R-:W-:Y:S01]  /*0760*/  FADD.FTZ R95, -R108, R77 ;  /* 0x0000004d6c5f7221 */ /* 0x001fe20000010100 */
[----:B------:R-:W-:Y:S01]  /*0770*/  FMUL.FTZ R70, R30, R74 ;  /* 0x0000004a1e467220 */ /* 0x000fe20000410000 */
[----:B------:R-:W-:Y:S01]  /*0780*/  FADD.FTZ R77, R73, R112 ;  /* 0x00000070494d7221 */ /* 0x000fe20000010000 */
[C---:B------:R-:W-:Y:S01]  /*0790*/  FADD.FTZ R94, -R108.reuse, R76 ;  /* 0x0000004c6c5e7221 */ /* 0x040fe20000010100 */
        /* <DEDUP_REMOVED lines=13> */
[----:B------:R-:W0:Y:S01]  /*0870*/  @P1 LDC.64 R62, c[0x0][0x438] ;  /* 0x00010e00ff3e1b82 */ /* 0x000e220000000a00 */
[----:B------:R-:W-:-:S02]  /*0880*/  FMUL.FTZ R78, R25, R33 ;  /* 0x00000021194e7220 */ /* 0x000fc40000410000 */
[----:B------:R-:W-:Y:S01]  /*0890*/  FADD.FTZ R79, R77, R108 ;  /* 0x0000006c4d4f7221 */ /* 0x000fe20000010000 */
[----:B-1----:R-:W-:-:S03]  /*08a0*/  FMUL.FTZ R92, R26, R34 ;  /* 0x000000221a5c7220 */ /* 0x002fc60000410000 */
[----:B------:R-:W-:Y:S01]  /*08b0*/  FADD.FTZ R79, R78, R79 ;  /* 0x0000004f4e4f7221 */ /* 0x000fe20000010000 */
[----:B------:R-:W-:Y:S01]  /*08c0*/  FFMA.FTZ R116, R68, R72, RZ ;  /* 0x0000004844747223 */ /* 0x000fe200000100ff */
[----:B------:R-:W-:Y:S01]  /*08d0*/  FMUL.FTZ R108, R27, R35 ;  /* 0x000000231b6c7220 */ /* 0x000fe20000410000 */
[----:B--2---:R-:W-:-:S04]  /*08e0*/  @P1 IMAD.WIDE.U32 R60, R90, 0x10, R60 ;  /* 0x000000105a3c1825 */ /* 0x004fc800078e003c */
[----:B------:R-:W-:Y:S01]  /*08f0*/  FADD.FTZ R79, R92, R79 ;  /* 0x0000004f5c4f7221 */ /* 0x000fe20000010000 */
[----:B------:R-:W-:Y:S01]  /*0900*/  FMUL.FTZ R115, R84, R96 ;  /* 0x0000006054737220 */ /* 0x000fe20000410000 */
[----:B------:R-:W-:Y:S01]  /*0910*/  FFMA.FTZ R116, R69, R73, R116 ;  /* 0x0000004945747223 */ /* 0x000fe20000010074 */
[----:B------:R-:W-:Y:S01]  /*0920*/  FMUL.FTZ R114, R20, R36 ;  /* 0x0000002414727220 */ /* 0x000fe20000410000 */
[----:B------:R-:W-:Y:S01]  /*0930*/  FADD.FTZ R79, R108, R79 ;  /* 0x0000004f6c4f7221 */ /* 0x000fe20000010000 */
[----:B------:R1:W5:Y:S01]  /*0940*/  @P1 LDG.E.128 R52, desc[UR8][R60.64] ;  /* 0x000000083c341981 */ /* 0x000362000c1e1d00 */
[----:B------:R-:W-:Y:S02]  /*0950*/  FMUL.FTZ R117, R84, R97 ;  /* 0x0000006154757220 */ /* 0x000fe40000410000 */
[----:B------:R-:W-:Y:S01]  /*0960*/  FADD.FTZ R79, R114, R79 ;  /* 0x0000004f724f7221 */ /* 0x000fe20000010000 */
[----:B------:R-:W-:Y:S01]  /*0970*/  FMUL.FTZ R119, R84, R64 ;  /* 0x0000004054777220 */ /* 0x000fe20000410000 */
[----:B------:R-:W-:Y:S01]  /*0980*/  FMUL.FTZ R118, R22, R38 ;  /* 0x0000002616767220 */ /* 0x000fe20000410000 */
[----:B-1----:R-:W-:Y:S01]  /*0990*/  FFMA.FTZ R60, R115, R70, R116 ;  /* 0x00000046733c7223 */ /* 0x002fe20000010074 */
[----:B------:R-:W-:Y:S01]  /*09a0*/  FMUL.FTZ R116, R21, R37 ;  /* 0x0000002515747220 */ /* 0x000fe20000410000 */
[----:B0-----:R-:W-:-:S04]  /*09b0*/  @P1 IMAD.WIDE.U32 R62, R91, 0x10, R62 ;  /* 0x000000105b3e1825 */ /* 0x001fc800078e003e */
[----:B------:R-:W-:Y:S01]  /*09c0*/  FFMA.FTZ R60, R117, R76, R60 ;  /* 0x0000004c753c7223 */ /* 0x000fe2000001003c */
[----:B------:R-:W-:Y:S01]  /*09d0*/  FADD.FTZ R79, R116, R79 ;  /* 0x0000004f744f7221 */ /* 0x000fe20000010000 */
[----:B------:R-:W-:Y:S01]  /*09e0*/  FMUL.FTZ R121, R84, R65 ;  /* 0x0000004154797220 */ /* 0x000fe20000410000 */
[----:B------:R-:W-:Y:S01]  /*09f0*/  FMUL.FTZ R120, R23, R39 ;  /* 0x0000002717787220 */ /* 0x000fe20000410000 */
[----:B------:R-:W-:Y:S01]  /*0a00*/  FFMA.FTZ R60, R119, R77, R60 ;  /* 0x0000004d773c7223 */ /* 0x000fe2000001003c */
[----:B------:R-:W-:Y:S01]  /*0a10*/  FADD.FTZ R79, R118, R79 ;  /* 0x0000004f764f7221 */ /* 0x000fe20000010000 */
[----:B------:R0:W5:Y:S01]  /*0a20*/  @P1 LDG.E.128 R56, desc[UR8][R62.64] ;  /* 0x000000083e381981 */ /* 0x000162000c1e1d00 */
[C---:B------:R-:W-:Y:S01]  /*0a30*/  FMUL.FTZ R122, R84.reuse, R66 ;  /* 0x00000042547a7220 */ /* 0x040fe20000410000 */
[----:B------:R-:W-:Y:S01]  /*0a40*/  FFMA.FTZ R61, R121, R78, R60 ;  /* 0x0000004e793d7223 */ /* 0x000fe2000001003c */
[----:B------:R-:W-:Y:S01]  /*0a50*/  FMUL.FTZ R123, R84, R67 ;  /* 0x00000043547b7220 */ /* 0x000fe20000410000 */
[----:B------:R-:W-:-:S02]  /*0a60*/  FMUL.FTZ R93, R17, R41 ;  /* 0x00000029115d7220 */ /* 0x000fc40000410000 */
[----:B------:R-:W-:Y:S01]  /*0a70*/  FFMA.FTZ R60, R122, R92, R61 ;  /* 0x0000005c7a3c7223 */ /* 0x000fe2000001003d */
[----:B0-----:R-:W-:Y:S01]  /*0a80*/  FADD.FTZ R62, R120, R79 ;  /* 0x0000004f783e7221 */ /* 0x001fe20000010000 */
[----:B------:R-:W-:Y:S01]  /*0a90*/  FMUL.FTZ R79, R16, R40 ;  /* 0x00000028104f7220 */ /* 0x000fe20000410000 */
[----:B------:R-:W-:-:S03]  /*0aa0*/  FMUL.FTZ R109, R84, R109 ;  /* 0x0000006d546d7220 */ /* 0x000fc60000410000 */
[----:B------:R-:W-:Y:S01]  /*0ab0*/  FADD.FTZ R62, R79, R62 ;  /* 0x0000003e4f3e7221 */ /* 0x000fe20000010000 */
[----:B------:R-:W-:Y:S01]  /*0ac0*/  FFMA.FTZ R60, R123, R108, R60 ;  /* 0x0000006c7b3c7223 */ /* 0x000fe2000001003c */
[----:B------:R-:W-:Y:S02]  /*0ad0*/  FMUL.FTZ R96, R18, R42 ;  /* 0x0000002a12607220 */ /* 0x000fe40000410000 */
[----:B------:R-:W-:Y:S01]  /*0ae0*/  FADD.FTZ R63, R62, R93 ;  /* 0x0000005d3e3f7221 */ /* 0x000fe20000010000 */
[----:B------:R-:W-:Y:S01]  /*0af0*/  FFMA.FTZ R61, R109, R114, R60 ;  /* 0x000000726d3d7223 */ /* 0x000fe2000001003c */
[----:B------:R-:W-:Y:S01]  /*0b00*/  FMUL.FTZ R97, R19, R43 ;  /* 0x0000002b13617220 */ /* 0x000fe20000410000 */
[C---:B------:R-:W-:Y:S01]  /*0b10*/  FMUL.FTZ R110, R84.reuse, R110 ;  /* 0x0000006e546e7220 */ /* 0x040fe20000410000 */
[----:B------:R-:W-:Y:S01]  /*0b20*/  FADD.FTZ R60, R63, R96 ;  /* 0x000000603f3c7221 */ /* 0x000fe20000010000 */
[----:B------:R-:W-:Y:S02]  /*0b30*/  FMUL.FTZ R111, R84, R111 ;  /* 0x0000006f546f7220 */ /* 0x000fe40000410000 */
[----:B------:R-:W-:Y:S01]  /*0b40*/  FFMA.FTZ R62, R110, R116, R61 ;  /* 0x000000746e3e7223 */ /* 0x000fe2000001003d */
[----:B------:R-:W-:Y:S01]  /*0b50*/  FADD.FTZ R60, R60, R97 ;  /* 0x000000613c3c7221 */ /* 0x000fe20000010000 */
[----:B------:R-:W-:-:S02]  /*0b60*/  FMUL.FTZ R71, R84, R71 ;  /* 0x0000004754477220 */ /* 0x000fc40000410000 */
[----:B------:R-:W-:Y:S02]  /*0b70*/  FFMA.FTZ R62, R111, R118, R62 ;  /* 0x000000766f3e7223 */ /* 0x000fe4000001003e */
        /* <DEDUP_REMOVED lines=42> */
.L_x_7274:
[----:B------:R-:W-:Y:S05]  /*0e20*/  BSYNC.RECONVERGENT B0 ;  /* 0x0000000000007941 */ /* 0x000fea0003800200 */
.L_x_7273:
        /* <DEDUP_REMOVED lines=103> */
[----:B0-----:R-:W-:-:S04]  /*14a0*/  IMAD.WIDE.U32 R64, R99, 0x10, R32 ;  /* 0x0000001063407825 */ /* 0x001fc800078e0020 */
[----:B------:R-:W-:Y:S01]  /*14b0*/  FMUL.FTZ R84, R84, R97 ;  /* 0x0000006154547220 */ /* 0x000fe20000410000 */
[-C--:B-----5:R-:W-:Y:S01]  /*14c0*/  FMUL.FTZ R35, R40, R81.reuse ;  /* 0x0000005128237220 */ /* 0x0a0fe20000410000 */
        /* <DEDUP_REMOVED lines=23> */
.L_x_7276:
[----:B------:R-:W0:Y:S01]  /*1640*/  LDC.64 R38, c[0x0][0x478] ;  /* 0x00011e00ff267b82 */ /* 0x000e220000000a00 */
[-CC-:B------:R-:W-:Y:S01]  /*1650*/  FFMA.FTZ R33, R68, R32.reuse, R34.reuse ;  /* 0x0000002044217223 */ /* 0x180fe20000010022 */
[-CC-:B------:R-:W-:Y:S01]  /*1660*/  FFMA.FTZ R36, R69, R32.reuse, R34.reuse ;  /* 0x0000002045247223 */ /* 0x180fe20000010022 */
[-CC-:B------:R-:W-:Y:S01]  /*1670*/  FFMA.FTZ R115, R115, R32.reuse, R34.reuse ;  /* 0x0000002073737223 */ /* 0x180fe20000010022 */
[-C--:B------:R-:W-:Y:S01]  /*1680*/  FFMA.FTZ R117, R117, R32.reuse, R34 ;  /* 0x0000002075757223 */ /* 0x080fe20000010022 */
[----:B------:R-:W-:Y:S01]  /*1690*/  FADD.FTZ R33, R72, -R33 ;  /* 0x8000002148217221 */ /* 0x000fe20000010000 */
[----:B------:R-:W-:Y:S01]  /*16a0*/  FADD.FTZ R35, R73, -R36 ;  /* 0x8000002449237221 */ /* 0x000fe20000010000 */
[----:B------:R-:W-:Y:S01]  /*16b0*/  FADD.FTZ R115, R70, -R115 ;  /* 0x8000007346737221 */ /* 0x000fe20000010000 */
[----:B------:R-:W1:Y:S01]  /*16c0*/  LDC.64 R60, c[0x0][0x468] ;  /* 0x00011a00ff3c7b82 */ /* 0x000e620000000a00 */
[----:B------:R-:W-:Y:S01]  /*16d0*/  FADD.FTZ R117, R76, -R117 ;  /* 0x800000754c757221 */ /* 0x000fe20000010000 */
        /* <DEDUP_REMOVED lines=24> */
[----:B------:R-:W-:Y:S01]  /*1860*/  FADD.FTZ R93, R93, -R40 ;  /* 0x800000285d5d7221 */ /* 0x000fe20000010000 */
[----:B------:R-:W-:Y:S01]  /*1870*/  FADD.FTZ R109, R96, -R41 ;  /* 0x80000029606d7221 */ /* 0x000fe20000010000 */
[----:B------:R-:W-:Y:S01]  /*1880*/  FADD.FTZ R97, R97, -R42 ;  /* 0x8000002a61617221 */ /* 0x000fe20000010000 */
[----:B------:R-:W-:-:S04]  /*1890*/  IMAD.WIDE.U32 R70, R91, 0x10, R38 ;  /* 0x000000105b467825 */ /* 0x000fc800078e0026 */
[----:B------:R-:W-:Y:S01]  /*18a0*/  FADD.FTZ R63, R114, -R63 ;  /* 0x8000003f723f7221 */ /* 0x000fe20000010000 */
[----:B------:R-:W-:Y:S01]  /*18b0*/  FADD.FTZ R65, R116, -R65 ;  /* 0x8000004174417221 */ /* 0x000fe20000010000 */
[----:B------:R-:W-:Y:S01]  /*18c0*/  FADD.FTZ R67, R118, -R67 ;  /* 0x8000004376437221 */ /* 0x000fe20000010000 */
[C---:B------:R-:W-:Y:S01]  /*18d0*/  FMUL.FTZ R40, R84.reuse, R77 ;  /* 0x0000004d54287220 */ /* 0x040fe20000410000 */
[C---:B------:R-:W-:Y:S01]  /*18e0*/  FMUL.FTZ R41, R84.reuse, R73 ;  /* 0x0000004954297220 */ /* 0x040fe20000410000 */
[C---:B------:R-:W-:Y:S01]  /*18f0*/  FMUL.FTZ R42, R84.reuse, R75 ;  /* 0x0000004b542a7220 */ /* 0x040fe20000410000 */
[----:B------:R-:W-:Y:S01]  /*1900*/  FMUL.FTZ R43, R84, R43 ;  /* 0x0000002b542b7220 */ /* 0x000fe20000410000 */
        /* <DEDUP_REMOVED lines=38> */
.L_x_7275:
        /* <DEDUP_REMOVED lines=77> */
.L_x_7278:
        /* <DEDUP_REMOVED lines=22> */
[----:B-----5:R-:W-:Y:S01]  /*21a0*/  FFMA.FTZ R32, R84, R33, R44 ;  /* 0x0000002154207223 */ /* 0x020fe2000001002c */
[----:B------:R-:W-:Y:S01]  /*21b0*/  FADD.FTZ R116, R116, -R35 ;  /* 0x8000002374747221 */ /* 0x000fe20000010000 */
        /* <DEDUP_REMOVED lines=17> */
[C---:B------:R-:W-:Y:S01]  /*22d0*/  FFMA.FTZ R40, R84.reuse, R77, R48 ;  /* 0x0000004d54287223 */ /* 0x040fe20000010030 */
[C---:B------:R-:W-:Y:S01]  /*22e0*/  FFMA.FTZ R41, R84.reuse, R78, R49 ;  /* 0x0000004e54297223 */ /* 0x040fe20000010031 */
[C---:B------:R-:W-:Y:S01]  /*22f0*/  FFMA.FTZ R42, R84.reuse, R67, R50 ;  /* 0x00000043542a7223 */ /* 0x040fe20000010032 */
[----:B------:R-:W-:Y:S01]  /*2300*/  FFMA.FTZ R43, R84, R43, R51 ;  /* 0x0000002b542b7223 */ /* 0x000fe20000010033 */
[----:B------:R-:W-:Y:S01]  /*2310*/  FADD.FTZ R79, R79, -R94 ;  /* 0x8000005e4f4f7221 */ /* 0x000fe20000010000 */
[----:B-1----:R-:W-:-:S04]  /*2320*/  IMAD.WIDE.U32 R72, R89, 0x10, R60 ;  /* 0x0000001059487825 */ /* 0x002fc800078e003c */
[----:B------:R-:W-:-:S04]  /*2330*/  IMAD.WIDE.U32 R74, R90, 0x10, R60 ;  /* 0x000000105a4a7825 */ /* 0x000fc800078e003c */
[-C--:B0-----:R-:W-:Y:S01]  /*2340*/  FMUL.FTZ R32, R32, R81.reuse ;  /* 0x0000005120207220 */ /* 0x081fe20000410000 */
[-C--:B------:R-:W-:Y:S01]  /*2350*/  FMUL.FTZ R33, R33, R81.reuse ;  /* 0x0000005121217220 */ /* 0x080fe20000410000 */
[----:B------:R-:W-:Y:S01]  /*2360*/  FMUL.FTZ R34, R34, R81 ;  /* 0x0000005122227220 */ /* 0x000fe20000410000 */
[----:B------:R-:W-:-:S04]  /*2370*/  IMAD.WIDE.U32 R36, R89, 0x10, R38 ;  /* 0x0000001059247825 */ /* 0x000fc800078e0026 */
[----:B------:R-:W-:Y:S01]  /*2380*/  FMUL.FTZ R35, R35, R81 ;  /* 0x0000005123237220 */ /* 0x000fe20000410000 */
[----:B------:R-:W-:-:S04]  /*2390*/  IMAD.WIDE.U32 R38, R99, 0x10, R60 ;  /* 0x0000001063267825 */ /* 0x000fc800078e003c */
[----:B------:R-:W-:Y:S01]  /*23a0*/  IMAD.WIDE.U32 R76, R91, 0x10, R60 ;  /* 0x000000105b4c7825 */ /* 0x000fe200078e003c */
[----:B------:R0:W-:Y:S04]  /*23b0*/  STG.E.128 desc[UR8][R38.64], R32 ;  /* 0x0000002026007986 */ /* 0x0001e8000c101d08 */
        /* <DEDUP_REMOVED lines=26> */
.L_x_7277:
        /* <DEDUP_REMOVED lines=33> */
.L_x_7272:
        /* <DEDUP_REMOVED lines=17> */
.L_x_7280:
        /* <DEDUP_REMOVED lines=16> */
.L_x_8147:


//--------------------- .text._ZN10layer_norm13ln_bwd_kernelINS_13Kernel_traitsIfffffjLj2048ELj1ELj1ELj4ELj16ENS_18Kernel_traits_baseILj2048EfffffjLj128EEEEELb0ELb0ELb1ELb0EEEvNS_9BwdParamsE --------------------------
	.section	.text._ZN10layer_norm13ln_bwd_kernelINS_13Kernel_traitsIfffffjLj2048ELj1ELj1ELj4ELj16ENS_18Kernel_traits_baseILj2048EfffffjLj128EEEEELb0ELb0ELb1ELb0EEEvNS_9BwdParamsE,"ax",@progbits
	.align	128
        .global         _ZN10layer_norm13ln_bwd_kernelINS_13Kernel_traitsIfffffjLj2048ELj1ELj1ELj4ELj16ENS_18Kernel_traits_baseILj2048EfffffjLj128EEEEELb0ELb0ELb1ELb0EEEvNS_9BwdParamsE
        .type           _ZN10layer_norm13ln_bwd_kernelINS_13Kernel_traitsIfffffjLj2048ELj1ELj1ELj4ELj16ENS_18Kernel_traits_baseILj2048EfffffjLj128EEEEELb0ELb0ELb1ELb0EEEvNS_9BwdParamsE,@function
        .size           _ZN10layer_norm13ln_bwd_kernelINS_13Kernel_traitsIfffffjLj2048ELj1ELj1ELj4ELj16ENS_18Kernel_traits_baseILj2048EfffffjLj128EEEEELb0ELb0ELb1ELb0EEEvNS_9BwdParamsE,(.L_x_8148 - _ZN10layer_norm13ln_bwd_kernelINS_13Kernel_traitsIfffffjLj2048ELj1ELj1ELj4ELj16ENS_18Kernel_traits_baseILj2048EfffffjLj128EEEEELb0ELb0ELb1ELb0EEEvNS_9BwdParamsE)
        .other          _ZN10layer_norm13ln_bwd_kernelINS_13Kernel_traitsIfffffjLj2048ELj1ELj1ELj4ELj16ENS_18Kernel_traits_baseILj2048EfffffjLj128EEEEELb0ELb0ELb1ELb0EEEvNS_9BwdParamsE,@"STO_CUDA_ENTRY STV_DEFAULT"
_ZN10layer_norm13ln_bwd_kernelINS_13Kernel_traitsIfffffjLj2048ELj1ELj1ELj4ELj16ENS_18Kernel_traits_baseILj2048EfffffjLj128EEEEELb0ELb0ELb1ELb0EEEvNS_9BwdParamsE:
.text._ZN10layer_norm13ln_bwd_kernelINS_13Kernel_traitsIfffffjLj2048ELj1ELj1ELj4ELj16ENS_18Kernel_traits_baseILj2048EfffffjLj128EEEEELb0ELb0ELb1ELb0EEEvNS_9BwdParamsE:
        /* <DEDUP_REMOVED lines=76> */
.L_x_7317:
[----:B0-----:R-:W-:Y:S02]  /*04c0*/  UIMAD.WIDE UR6, UR9, 0x4, UR14 ;  /* 0x00000004090678a5 */ /* 0x001fe4000f8e020e */
[----:B------:R-:W-:-:S04]  /*04d0*/  UIMAD.WIDE UR24, UR9, 0x4, UR12 ;  /* 0x00000004091878a5 */ /* 0x000fc8000f8e020c */
[----:B---3--:R-:W-:Y:S02]  /*04e0*/  MOV R88, UR6 ;  /* 0x0000000600587c02 */ /* 0x008fe40008000f00 */
[----:B------:R-:W-:Y:S01]  /*04f0*/  MOV R89, UR7 ;  /* 0x0000000700597c02 */ /* 0x000fe20008000f00 */
[----:B---3--:R-:W-:-:S04]  /*0500*/  UIMAD.WIDE UR6, UR9, 0x4, UR16 ;  /* 0x00000004090678a5 */ /* 0x008fc8000f8e0210 */
[----:B------:R-:W3:Y:S01]  /*0510*/  LDG.E R88, desc[UR10][R88.64] ;  /* 0x0000000a58587981 */ /* 0x000ee2000c1e1900 */
[----:B-12---:R-:W-:Y:S02]  /*0520*/  MOV R84, UR24 ;  /* 0x0000001800547c02 */ /* 0x006fe40008000f00 */
        /* <DEDUP_REMOVED lines=22> */
[----:B------:R-:W-:Y:S02]  /*0690*/  CS2R R118, SRZ ;  /* 0x0000000000767805 */ /* 0x000fe4000001ff00 */
[C---:B------:R-:W-:Y:S02]  /*06a0*/  ISETP.GE.U32.AND P4, PT, R2.reuse, 0x100, PT ;  /* 0x000001000200780c */ /* 0x040fe40003f86070 */
[----:B------:R-:W-:Y:S01]  /*06b0*/  MOV R0, UR6 ;  /* 0x0000000600007c02 */ /* 0x000fe20008000f00 */
[----:B-1----:R-:W-:Y:S01]  /*06c0*/  UIMAD UR6, UR9, UR8, URZ ;  /* 0x00000008090672a4 */ /* 0x002fe2000f8e02ff */
[----:B------:R-:W-:-:S02]  /*06d0*/  ISETP.GE.U32.AND P2, PT, R2, 0x180, PT ;  /* 0x000001800200780c */ /* 0x000fc40003f46070 */
[----:B------:R-:W-:Y:S01]  /*06e0*/  ISETP.GE.U32.AND P1, PT, R2, 0x200, PT ;  /* 0x000002000200780c */ /* 0x000fe20003f26070 */
[----:B------:R-:W-:Y:S01]  /*06f0*/  IMAD R0, R0, UR8, RZ ;  /* 0x0000000800007c24 */ /* 0x000fe2000f8e02ff */
[----:B------:R-:W-:-:S04]  /*0700*/  USHF.R.S32.HI UR7, URZ, 0x1f, UR6 ;  /* 0x0000001fff077899 */ /* 0x000fc80008011406 */
        /* <DEDUP_REMOVED lines=18> */
[----:B--2---:R-:W-:Y:S01]  /*0830*/  @P0 IMAD.WIDE.U32 R118, R115, 0x10, R118 ;  /* 0x0000001073760825 */ /* 0x004fe200078e0076 */
[----:B------:R-:W-:Y:S02]  /*0840*/  IADD3 R117, PT, PT, R117, 0x80, RZ ;  /* 0x0000008075757810 */ /* 0x000fe40007ffe0ff */
[----:B------:R-:W-:Y:S02]  /*0850*/  IADD3 R115, PT, PT, R115, 0x80, RZ ;  /* 0x0000008073737810 */ /* 0x000fe40007ffe0ff */
        /* <DEDUP_REMOVED lines=9> */
[----:B----45:R-:W-:Y:S01]  /*08f0*/  FMUL.FTZ R98, R24, R88 ;  /* 0x0000005818627220 */ /* 0x030fe20000410000 */
        /* <DEDUP_REMOVED lines=19> */
.L_x_7285:
[----:B------:R-:W-:Y:S05]  /*0a30*/  BSYNC.RECONVERGENT B1 ;  /* 0x0000000000017941 */ /* 0x000fea0003800200 */
.L_x_7284:
        /* <DEDUP_REMOVED lines=13> */
[----:B------:R-:W-:Y:S02]  /*0b10*/  IADD3 R117, PT, PT, R117, 0x80, RZ ;  /* 0x0000008075757810 */ /* 0x000fe40007ffe0ff */
        /* <DEDUP_REMOVED lines=9> */
[----:B----45:R-:W-:Y:S01]  /*0bb0*/  FMUL.FTZ R96, R12, R84 ;  /* 0x000000540c607220 */ /* 0x030fe20000410000 */
        /* <DEDUP_REMOVED lines=15> */
[----:B------:R-:W-:Y:S01]  /*0cb0*/  FADD.FTZ R51, R51, R87 ;  /* 0x0000005733337221 */ /* 0x000fe20000010000 */
[----:B------:R-:W-:Y:S01]  /*0cc0*/  FFMA.FTZ R35, R87, R102, R35 ;  /* 0x0000006657237223 */ /* 0x000fe20000010023 */
[----:B------:R-:W-:Y:S01]  /*0cd0*/  FADD.FTZ R119, R86, R109 ;  /* 0x0000006d56777221 */ /* 0x000fe20000010000 */
[----:B------:R-:W-:-:S07]  /*0ce0*/  FFMA.FTZ R118, R102, R109, R85 ;  /* 0x0000006d66767223 */ /* 0x000fce0000010055 */
.L_x_7287:
[----:B------:R-:W-:Y:S05]  /*0cf0*/  BSYNC.RECONVERGENT B1 ;  /* 0x0000000000017941 */ /* 0x000fea0003800200 */
.L_x_7286:
        /* <DEDUP_REMOVED lines=43> */
.L_x_7289:
[----:B------:R-:W-:Y:S05]  /*0fb0*/  BSYNC.RECONVERGENT B1 ;  /* 0x0000000000017941 */ /* 0x000fea0003800200 */
.L_x_7288:
        /* <DEDUP_REMOVED lines=41> */
.L_x_7283:
        /* <DEDUP_REMOVED lines=28> */
.L_x_7290:
[----:B------:R-:W-:Y:S05]  /*1410*/  BSYNC.RECONVERGENT B0 ;  /* 0x0000000000007941 */ /* 0x000fea0003800200 */
.L_x_7282:
        /* <DEDUP_REMOVED lines=32> */
.L_x_7292:
[----:B------:R-:W-:Y:S05]  /*1620*/  BSYNC.RECONVERGENT B0 ;  /* 0x0000000000007941 */ /* 0x000fea0003800200 */
.L_x_7291:
        /* <DEDUP_REMOVED lines=68> */
.L_x_7296:
        /* <DEDUP_REMOVED lines=28> */
.L_x_7295:
        /* <DEDUP_REMOVED lines=8> */
[----:B-----5:R-:W-:-:S02]  /*1cb0*/  MOV R85, R61 ;  /* 0x0000003d00557202 */ /* 0x020fc40000000f00 */
[----:B------:R-:W-:Y:S01]  /*1cc0*/  PLOP3.LUT P6, PT, PT, PT, UP2, 0x80, 0x8 ;  /* 0x000000000008781c */ /* 0x000fe20003fcf028 */
[----:B------:R-:W-:Y:S01]  /*1cd0*/  @P3 FFMA.FTZ R84, R92, UR24, R89 ;  /* 0x000000185c543c23 */ /* 0x000fe20008010059 */
[----:B------:R-:W-:-:S03]  /*1ce0*/  PLOP3.LUT P3, PT, PT, PT, UP2, 0x80, 0x8 ;  /* 0x000000000008781c */ /* 0x000fc60003f6f028 */
[----:B------:R-:W-:Y:S01]  /*1cf0*/  @P5 FADD.FTZ R84, R105, -R84 ;  /* 0x8000005469545221 */ /* 0x000fe20000010000 */
[----:B------:R-:W-:Y:S01]  /*1d00*/  PLOP3.LUT P5, PT, PT, PT, UP2, 0x80, 0x8 ;  /* 0x000000000008781c */ /* 0x000fe20003faf028 */
[----:B------:R-:W-:Y:S01]  /*1d10*/  @P0 FFMA.FTZ R87, R3, UR24, R89 ;  /* 0x0000001803570c23 */ /* 0x000fe20008010059 */
[----:B------:R-:W-:Y:S01]  /*1d20*/  ISETP.LT.AND P0, PT, RZ, UR30, PT ;  /* 0x0000001eff007c0c */ /* 0x000fe2000bf01270 */
[----:B------:R-:W-:Y:S01]  /*1d30*/  @P2 FFMA.FTZ R85, R84, UR25, R61 ;  /* 0x0000001954552c23 */ /* 0x000fe2000801003d */
[----:B------:R-:W-:Y:S01]  /*1d40*/  PLOP3.LUT P2, PT, PT, PT, UP2, 0x80, 0x8 ;  /* 0x000000000008781c */ /* 0x000fe20003f4f028 */
[----:B------:R-:W-:Y:S01]  /*1d50*/  @P4 FADD.FTZ R91, R98, -R87 ;  /* 0x80000057625b4221 */ /* 0x000fe20000010000 */
[----:B------:R-:W-:Y:S01]  /*1d60*/  MOV R84, R60 ;  /* 0x0000003c00547202 */ /* 0x000fe20000000f00 */
[----:B------:R-:W-:Y:S01]  /*1d70*/  FMUL.FTZ R86, R85, UR28 ;  /* 0x0000001c55567c20 */ /* 0x000fe20008410000 */
[----:B------:R-:W-:Y:S01]  /*1d80*/  MOV R87, R62 ;  /* 0x0000003e00577202 */ /* 0x000fe20000000f00 */
[----:B------:R-:W-:-:S03]  /*1d90*/  @P3 FFMA.FTZ R113, R95, UR24, R89 ;  /* 0x000000185f713c23 */ /* 0x000fc60008010059 */
[----:B------:R-:W-:Y:S01]  /*1da0*/  SEL R77, R86, R77, P0 ;  /* 0x0000004d564d7207 */ /* 0x000fe20000000000 */
[----:B------:R-:W-:-:S04]  /*1db0*/  @P5 FADD.FTZ R113, R116, -R113 ;  /* 0x8000007174715221 */ /* 0x000fc80000010000 */
[----:B------:R-:W-:Y:S01]  /*1dc0*/  @P2 FFMA.FTZ R84, R91, UR25, R60 ;  /* 0x000000195b542c23 */ /* 0x000fe2000801003c */
[----:B------:R-:W-:-:S03]  /*1dd0*/  @P6 FFMA.FTZ R87, R113, UR25, R62 ;  /* 0x0000001971576c23 */ /* 0x000fc6000801003e */
[----:B------:R-:W-:Y:S01]  /*1de0*/  FMUL.FTZ R85, R84, UR28 ;  /* 0x0000001c54557c20 */ /* 0x000fe20008410000 */
[----:B------:R-:W-:-:S04]  /*1df0*/  FMUL.FTZ R87, R87, UR28 ;  /* 0x0000001c57577c20 */ /* 0x000fc80008410000 */
        /* <DEDUP_REMOVED lines=12> */
.L_x_7298:
        /* <DEDUP_REMOVED lines=37> */
.L_x_7297:
        /* <DEDUP_REMOVED lines=13> */
.L_x_7294:
[----:B------:R-:W-:Y:S05]  /*21e0*/  BSYNC.RECONVERGENT B0 ;  /* 0x0000000000007941 */ /* 0x000fea0003800200 */
.L_x_7293:
        /* <DEDUP_REMOVED lines=33> */
[----:B------:R-:W-:Y:S01]  /*2400*/  PLOP3.LUT P4, PT, PT, PT, UP2, 0x80, 0x8 ;  /* 0x000000000008781c */ /* 0x000fe20003f8f028 */
[----:B------:R-:W-:-:S04]  /*2410*/  FMUL.FTZ R85, R82, UR28 ;  /* 0x0000001c52557c20 */ /* 0x000fc80008410000 */
[----:B------:R-:W-:-:S04]  /*2420*/  @P6 FADD.FTZ R83, R96, -R83 ;  /* 0x8000005360536221 */ /* 0x000fc80000010000 */
[----:B------:R-:W-:Y:S01]  /*2430*/  @P3 FFMA.FTZ R80, R83, UR25, R64 ;  /* 0x0000001953503c23 */ /* 0x000fe20008010040 */
[----:B------:R-:W-:Y:S02]  /*2440*/  ISETP.LT.AND P3, PT, RZ, UR30, PT ;  /* 0x0000001eff007c0c */ /* 0x000fe4000bf61270 */
[----:B------:R-:W-:Y:S01]  /*2450*/  MOV R83, R67 ;  /* 0x0000004300537202 */ /* 0x000fe20000000f00 */
[----:B------:R-:W-:Y:S01]  /*2460*/  FMUL.FTZ R87, R80, UR28 ;  /* 0x0000001c50577c20 */ /* 0x000fe20008410000 */
[----:B------:R-:W-:Y:S01]  /*2470*/  @P4 FADD.FTZ R84, R109, -R84 ;  /* 0x800000546d544221 */ /* 0x000fe20000010000 */
[----:B------:R-:W-:Y:S02]  /*2480*/  SEL R78, R85, R78, P3 ;  /* 0x0000004e554e7207 */ /* 0x000fe40001800000 */
[----:B------:R-:W-:Y:S01]  /*2490*/  SEL R77, R86, R77, P3 ;  /* 0x0000004d564d7207 */ /* 0x000fe20001800000 */
[----:B------:R-:W-:Y:S01]  /*24a0*/  @P5 FFMA.FTZ R83, R84, UR25, R67 ;  /* 0x0000001954535c23 */ /* 0x000fe20008010043 */
[----:B------:R-:W-:Y:S01]  /*24b0*/  SEL R76, R87, R76, P3 ;  /* 0x0000004c574c7207 */ /* 0x000fe20001800000 */
[----:B------:R-:W-:Y:S06]  /*24c0*/  BRA.U !UP3, `(.L_x_7303) ;  /* 0x000000050b987547 */ /* 0x000fec000b800000 */
[----:B------:R-:W-:Y:S01]  /*24d0*/  FMUL.FTZ R79, R83, UR28 ;  /* 0x0000001c534f7c20 */ /* 0x000fe20008410000 */
[----:B------:R-:W-:Y:S06]  /*24e0*/  BRA `(.L_x_7303) ;  /* 0x0000000400907947 */ /* 0x000fec0003800000 */
.L_x_7302:
[----:B------:R-:W-:Y:S02]  /*24f0*/  PLOP3.LUT P4, PT, PT, PT, UP2, 0x80, 0x8 ;  /* 0x000000000008781c */ /* 0x000fe40003f8f028 */
[----:B------:R-:W-:Y:S02]  /*2500*/  PLOP3.LUT P3, PT, PT, PT, UP2, 0x80, 0x8 ;  /* 0x000000000008781c */ /* 0x000fe40003f6f028 */
[----:B------:R-:W-:Y:S02]  /*2510*/  PLOP3.LUT P6, PT, PT, PT, UP2, 0x80, 0x8 ;  /* 0x000000000008781c */ /* 0x000fe40003fcf028 */
[----:B------:R-:W-:Y:S02]  /*2520*/  PLOP3.LUT P5, PT, PT, PT, UP2, 0x80, 0x8 ;  /* 0x000000000008781c */ /* 0x000fe40003faf028 */
[----:B0----5:R-:W-:-:S05]  /*2530*/  MOV R85, R65 ;  /* 0x0000004100557202 */ /* 0x021fca0000000f00 */
        /* <DEDUP_REMOVED lines=10> */
[----:B------:R-:W-:Y:S01]  /*25e0*/  @P4 FFMA.FTZ R87, R5, UR24, R89 ;  /* 0x0000001805574c23 */ /* 0x000fe20008010059 */
[----:B------:R-:W-:-:S03]  /*25f0*/  PLOP3.LUT P4, PT, PT, PT, UP2, 0x80, 0x8 ;  /* 0x000000000008781c */ /* 0x000fc60003f8f028 */
[----:B------:R-:W-:Y:S01]  /*2600*/  @P3 FADD.FTZ R91, R96, -R87 ;  /* 0x80000057605b3221 */ /* 0x000fe20000010000 */
[----:B------:R-:W-:Y:S02]  /*2610*/  MOV R87, R66 ;  /* 0x0000004200577202 */ /* 0x000fe40000000f00 */
[----:B------:R-:W-:Y:S01]  /*2620*/  ISETP.LT.AND P3, PT, RZ, UR30, PT ;  /* 0x0000001eff007c0c */ /* 0x000fe2000bf61270 */
[----:B------:R-:W-:Y:S01]  /*2630*/  @P6 FADD.FTZ R113, R112, -R113 ;  /* 0x8000007170716221 */ /* 0x000fe20000010000 */
[----:B------:R-:W-:Y:S02]  /*2640*/  @P5 FFMA.FTZ R84, R91, UR25, R64 ;  /* 0x000000195b545c23 */ /* 0x000fe40008010040 */
[----:B------:R-:W-:Y:S02]  /*2650*/  SEL R77, R86, R77, P3 ;  /* 0x0000004d564d7207 */ /* 0x000fe40001800000 */
[----:B------:R-:W-:Y:S01]  /*2660*/  FMUL.FTZ R85, R84, UR28 ;  /* 0x0000001c54557c20 */ /* 0x000fe20008410000 */
[----:B------:R-:W-:-:S04]  /*2670*/  @P4 FFMA.FTZ R87, R113, UR25, R66 ;  /* 0x0000001971574c23 */ /* 0x000fc80008010042 */
[----:B------:R-:W-:Y:S01]  /*2680*/  FMUL.FTZ R87, R87, UR28 ;  /* 0x0000001c57577c20 */ /* 0x000fe20008410000 */
[----:B------:R-:W-:-:S04]  /*2690*/  SEL R76, R85, R76, P3 ;  /* 0x0000004c554c7207 */ /* 0x000fc80001800000 */
        /* <DEDUP_REMOVED lines=11> */
.L_x_7301:
        /* <DEDUP_REMOVED lines=32> */
.L_x_7304:
        /* <DEDUP_REMOVED lines=30> */
.L_x_7303:
        /* <DEDUP_REMOVED lines=11> */
.L_x_7300:
[----:B------:R-:W-:Y:S05]  /*2be0*/  BSYNC.RECONVERGENT B0 ;  /* 0x0000000000007941 */ /* 0x000fea0003800200 */
.L_x_7299:
        /* <DEDUP_REMOVED lines=20> */
[----:B------:R-:W-:Y:S02]  /*2d30*/  PLOP3.LUT P6, PT, PT, PT, UP2, 0x80, 0x8 ;  /* 0x000000000008781c */ /* 0x000fe40003fcf028 */
[----:B------:R-:W-:Y:S01]  /*2d40*/  MOV R80, R68 ;  /* 0x0000004400507202 */ /* 0x000fe20000000f00 */
[----:B------:R-:W-:Y:S02]  /*2d50*/  FMUL.FTZ R86, R81, UR28 ;  /* 0x0000001c51567c20 */ /* 0x000fe40008410000 */
        /* <DEDUP_REMOVED lines=25> */
.L_x_7308:
[----:B------:R-:W-:Y:S02]  /*2ef0*/  PLOP3.LUT P4, PT, PT, PT, UP2, 0x80, 0x8 ;  /* 0x000000000008781c */ /* 0x000fe40003f8f028 */
[----:B------:R-:W-:Y:S02]  /*2f00*/  PLOP3.LUT P5, PT, PT, PT, UP2, 0x80, 0x8 ;  /* 0x000000000008781c */ /* 0x000fe40003faf028 */
[----:B------:R-:W-:Y:S02]  /*2f10*/  PLOP3.LUT P6, PT, PT, PT, UP2, 0x80, 0x8 ;  /* 0x000000000008781c */ /* 0x000fe40003fcf028 */
[----:B01---5:R-:W-:-:S07]  /*2f20*/  MOV R85, R69 ;  /* 0x0000004500557202 */ /* 0x023fce0000000f00 */
        /* <DEDUP_REMOVED lines=13> */
[----:B------:R-:W-:-:S05]  /*3000*/  PLOP3.LUT P6, PT, PT, PT, UP2, 0x80, 0x8 ;  /* 0x000000000008781c */ /* 0x000fca0003fcf028 */
[----:B------:R-:W-:Y:S01]  /*3010*/  @P4 FADD.FTZ R91, R10, -R87 ;  /* 0x800000570a5b4221 */ /* 0x000fe20000010000 */
[----:B------:R-:W-:Y:S02]  /*3020*/  MOV R87, R70 ;  /* 0x0000004600577202 */ /* 0x000fe40000000f00 */
[----:B------:R-:W-:Y:S01]  /*3030*/  ISETP.LT.AND P4, PT, RZ, UR30, PT ;  /* 0x0000001eff007c0c */ /* 0x000fe2000bf81270 */
[----:B------:R-:W-:-:S03]  /*3040*/  @P5 FFMA.FTZ R84, R91, UR25, R68 ;  /* 0x000000195b545c23 */ /* 0x000fc60008010044 */
[----:B------:R-:W-:Y:S01]  /*3050*/  SEL R77, R86, R77, P4 ;  /* 0x0000004d564d7207 */ /* 0x000fe20002000000 */
        /* <DEDUP_REMOVED lines=15> */
.L_x_7307:
[----:B01----:R-:W0:Y:S02]  /*3150*/  LDC.64 R84, c[0x0][0x478] ;  /* 0x00011e00ff547b82 */ /* 0x003e240000000a00 */
        /* <DEDUP_REMOVED lines=31> */
.L_x_7310:
        /* <DEDUP_REMOVED lines=30> */
.L_x_7309:
        /* <DEDUP_REMOVED lines=11> */
.L_x_7306:
[----:B------:R-:W-:Y:S05]  /*35e0*/  BSYNC.RECONVERGENT B0 ;  /* 0x0000000000007941 */ /* 0x000fea0003800200 */
.L_x_7305:
        /* <DEDUP_REMOVED lines=34> */
[----:B------:R-:W-:-:S03]  /*3810*/  PLOP3.LUT P5, PT, PT, PT, UP2, 0x80, 0x8 ;  /* 0x000000000008781c */ /* 0x000fc60003faf028 */
        /* <DEDUP_REMOVED lines=13> */
.L_x_7314:
        /* <DEDUP_REMOVED lines=38> */
.L_x_7313:
        /* <DEDUP_REMOVED lines=32> */
.L_x_7316:
        /* <DEDUP_REMOVED lines=30> */
.L_x_7315:
        /* <DEDUP_REMOVED lines=9> */
.L_x_7312:
[----:B------:R-:W-:Y:S05]  /*3fc0*/  BSYNC.RECONVERGENT B0 ;  /* 0x0000000000007941 */ /* 0x000fea0003800200 */
.L_x_7311:
[----:B------:R-:W-:Y:S02]  /*3fd0*/  UIADD3 UR9, UPT, UPT, UR9, UR22, URZ ;  /* 0x0000001609097290 */ /* 0x000fe4000fffe0ff */
[----:B------:R-:W-:Y:S02]  /*3fe0*/  UPLOP3.LUT UP1, UPT, UPT, UPT, UP1, 0x40, 0x4 ;  /* 0x000000000004789c */ /* 0x000fe40003f2e810 */
[----:B------:R-:W-:-:S09]  /*3ff0*/  UISETP.GE.AND UP0, UPT, UR9, UR23, UPT ;  /* 0x000000170900728c */ /* 0x000fd2000bf06270 */
[----:B------:R-:W-:Y:S05]  /*4000*/  BRA.U !UP0, `(.L_x_7317) ;  /* 0xffffffc5082c7547 */ /* 0x000fea000b83ffff */
.L_x_7281:
[----:B------:R-:W4:Y:S08]  /*4010*/  S2UR UR6, SR_CTAID.X ;  /* 0x00000000000679c3 */ /* 0x000f300000002500 */
[----:B------:R-:W0:Y:S08]  /*4020*/  LDC.64 R2, c[0x0][0x440] ;  /* 0x00011000ff027b82 */ /* 0x000e300000000a00 */
[----:B------:R-:W1:Y:S08]  /*4030*/  LDC.64 R4, c[0x0][0x448] ;  /* 0x00011200ff047b82 */ /* 0x000e700000000a00 */
[----:B------:R-:W2:Y:S01]  /*4040*/  LDC.64 R6, c[0x0][0x440] ;  /* 0x00011000ff067b82 */ /* 0x000ea20000000a00 */
[----:B----4-:R-:W-:-:S06]  /*4050*/  UIMAD UR6, UR6, UR8, URZ ;  /* 0x00000008060672a4 */ /* 0x010fcc000f8e02ff */
[----:B------:R-:W-:Y:S01]  /*4060*/  MOV R0, UR6 ;  /* 0x0000000600007c02 */ /* 0x000fe20008000f00 */
[----:B------:R-:W4:Y:S03]  /*4070*/  LDC.64 R8, c[0x0][0x448] ;  /* 0x00011200ff087b82 */ /* 0x000f260000000a00 */
[----:B------:R-:W-:-:S05]  /*4080*/  LEA.HI R117, R0, R117, RZ, 0x1e ;  /* 0x0000007500757211 */ /* 0x000fca00078ff0ff */
[----:B------:R-:W3:Y:S01]  /*4090*/  LDC.64 R10, c[0x0][0x440] ;  /* 0x00011000ff0a7b82 */ /* 0x000ee20000000a00 */
[----:B0-----:R-:W-:-:S04]  /*40a0*/  @P1 IMAD.WIDE.U32 R2, R117, 0x10, R2 ;  /* 0x0000001075021825 */ /* 0x001fc800078e0002 */
[C---:B-1----:R-:W-:Y:S01]  /*40b0*/  @P1 IMAD.WIDE.U32 R4, R117.reuse, 0x10, R4 ;  /* 0x0000001075041825 */ /* 0x042fe200078e0004 */
[----:B------:R-:W-:Y:S01]  /*40c0*/  @P1 IADD3 R117, PT, PT, R117, 0x80, RZ ;  /* 0x0000008075751810 */ /* 0x000fe20007ffe0ff */
[----:B------:R0:W-:Y:S01]  /*40d0*/  @P1 STG.E.128 desc[UR10][R2.64], R44 ;  /* 0x0000002c02001986 */ /* 0x0001e2000c101d0a */
[----:B-----5:R-:W1:Y:S03]  /*40e0*/  LDC.64 R12, c[0x0][0x448] ;  /* 0x00011200ff0c7b82 */ /* 0x020e660000000a00 */
        /* <DEDUP_REMOVED lines=19> */
.L_x_7318:
        /* <DEDUP_REMOVED lines=14> */
.L_x_8148:


//--------------------- .text._ZN10layer_norm13ln_bwd_kernelINS_13Kernel_traitsIfffffjLj2048ELj1ELj1ELj4ELj16ENS_18Kernel_traits_baseILj2048EfffffjLj128EEEEELb0ELb0ELb1ELb1EEEvNS_9BwdParamsE --------------------------
	.section	.text._ZN10layer_norm13ln_bwd_kernelINS_13Kernel_traitsIfffffjLj2048ELj1ELj1ELj4ELj16ENS_18Kernel_traits_baseILj2048EfffffjLj128EEEEELb0ELb0ELb1ELb1EEEvNS_9BwdParamsE,"ax",@progbits
	.align	128
        .global         _ZN10layer_norm13ln_bwd_kernelINS_13Kernel_traitsIfffffjLj2048ELj1ELj1ELj4ELj16ENS_18Kernel_traits_baseILj2048EfffffjLj128EEEEELb0ELb0ELb1ELb1EEEvNS_9BwdParamsE
        .type           _ZN10layer_norm13ln_bwd_kernelINS_13Kernel_traitsIfffffjLj2048ELj1ELj1ELj4ELj16ENS_18Kernel_traits_baseILj2048EfffffjLj128EEEEELb0ELb0ELb1ELb1EEEvNS_9BwdParamsE,@function
        .size           _ZN10layer_norm13ln_bwd_kernelINS_13Kernel_traitsIfffffjLj2048ELj1ELj1ELj4ELj16ENS_18Kernel_traits_baseILj2048EfffffjLj128EEEEELb0ELb0ELb1ELb1EEEvNS_9BwdParamsE,(.L_x_8149 - _ZN10layer_norm13ln_bwd_kernelINS_13Kernel_traitsIfffffjLj2048ELj1ELj1ELj4ELj16ENS_18Kernel_traits_baseILj2048EfffffjLj128EEEEELb0ELb0ELb1ELb1EEEvNS_9BwdParamsE)
        .other          _ZN10layer_norm13ln_bwd_kernelINS_13Kernel_traitsIfffffjLj2048ELj1ELj1ELj4ELj16ENS_18Kernel_traits_baseILj2048EfffffjLj128EEEEELb0ELb0ELb1ELb1EEEvNS_9BwdParamsE,@"STO_CUDA_ENTRY STV_DEFAULT"
_ZN10layer_norm13ln_bwd_kernelINS_13Kernel_traitsIfffffjLj2048ELj1ELj1ELj4ELj16ENS_18Kernel_traits_baseILj2048EfffffjLj128EEEEELb0ELb0ELb1ELb1EEEvNS_9BwdParamsE:
.text._ZN10layer_norm13ln_bwd_kernelINS_13Kernel_traitsIfffffjLj2048ELj1ELj1ELj4ELj16ENS_18Kernel_traits_baseILj2048EfffffjLj128EEEEELb0ELb0ELb1ELb1EEEvNS_9BwdParamsE:
        /* <DEDUP_REMOVED lines=38> */
.L_x_7340:
[----:B------:R-:W1:Y:S08]  /*0260*/  LDC.64 R4, c[0x0][0x3f8] ;  /* 0x0000fe00ff047b82 */ /* 0x000e700000000a00 */
[----:B------:R-:W2:Y:S08]  /*0270*/  LDC.64 R90, c[0x0][0x3c8] ;  /* 0x0000f200ff5a7b82 */ /* 0x000eb00000000a00 */
[----:B------:R-:W3:Y:S01]  /*0280*/  LDC.64 R88, c[0x0][0x3f0] ;  /* 0x0000fc00ff587b82 */ /* 0x000ee20000000a00 */
[----:B-1----:R-:W-:-:S05]  /*0290*/  IMAD.WIDE R92, R0, 0x4, R4 ;  /* 0x00000004005c7825 */ /* 0x002fca00078e0204 */
[----:B0-----:R-:W4:Y:S01]  /*02a0*/  LDG.E R2, desc[UR14][R92.64] ;  /* 0x0000000e5c027981 */ /* 0x001f22000c1e1900 */
[----:B--2---:R-:W-:-:S05]  /*02b0*/  IMAD.WIDE R90, R0, 0x4, R90 ;  /* 0x00000004005a7825 */ /* 0x004fca00078e025a */
[----:B-----5:R0:W5:Y:S01]  /*02c0*/  LDG.E R5, desc[UR14][R90.64] ;  /* 0x0000000e5a057981 */ /* 0x020162000c1e1900 */
[----:B---3--:R-:W-:-:S05]  /*02d0*/  IMAD.WIDE R88, R0, 0x4, R88 ;  /* 0x0000000400587825 */ /* 0x008fca00078e0258 */
[----:B------:R0:W5:Y:S01]  /*02e0*/  LDG.E R4, desc[UR14][R88.64] ;  /* 0x0000000e58047981 */ /* 0x000162000c1e1900 */
[----:B------:R-:W-:Y:S02]  /*02f0*/  CS2R R94, SRZ ;  /* 0x00000000005e7805 */ /* 0x000fe4000001ff00 */
[----:B----4-:R-:W-:-:S13]  /*0300*/  ISETP.GE.AND P2, PT, R2, 0x1, PT ;  /* 0x000000010200780c */ /* 0x010fda0003f46270 */
[----:B0-----:R-:W-:Y:S05]  /*0310*/  @!P2 BRA `(.L_x_7320) ;  /* 0x0000000800a8a947 */ /* 0x001fea0003800000 */
[----:B------:R-:W0:Y:S01]  /*0320*/  LDC.64 R90, c[0x0][0x3c0] ;  /* 0x0000f000ff5a7b82 */ /* 0x000e220000000a00 */
[----:B------:R-:W-:Y:S01]  /*0330*/  IADD3 R80, PT, PT, R2, -0x1, RZ ;  /* 0xffffffff02507810 */ /* 0x000fe20007ffe0ff */
[----:B------:R-:W-:Y:S01]  /*0340*/  IMAD R3, R0, UR17, RZ ;  /* 0x0000001100037c24 */ /* 0x000fe2000f8e02ff */
[----:B------:R-:W-:-:S03]  /*0350*/  SHF.R.S32.HI R82, RZ, 0x1f, R0 ;  /* 0x0000001fff527819 */ /* 0x000fc60000011400 */
[----:B------:R-:W-:Y:S01]  /*0360*/  IMAD R81, R80, UR17, RZ ;  /* 0x0000001150517c24 */ /* 0x000fe2000f8e02ff */
[----:B------:R-:W-:Y:S01]  /*0370*/  SHF.R.S32.HI R80, RZ, 0x1f, R3 ;  /* 0x0000001fff507819 */ /* 0x000fe20000011403 */
[----:B------:R-:W1:Y:S03]  /*0380*/  LDC.64 R104, c[0x0][0x3a8] ;  /* 0x0000ea00ff687b82 */ /* 0x000e660000000a00 */
[----:B------:R-:W-:-:S04]  /*0390*/  LEA.HI R80, R80, R3, RZ, 0x2 ;  /* 0x0000000350507211 */ /* 0x000fc800078f10ff */
[----:B------:R-:W-:Y:S01]  /*03a0*/  LEA.HI.SX32 R119, R80, R111, 0x1e ;  /* 0x0000006f50777211 */ /* 0x000fe200078ff2ff */
[----:B------:R-:W2:Y:S01]  /*03b0*/  LDC.64 R6, c[0x0][0x428] ;  /* 0x00010a00ff067b82 */ /* 0x000ea20000000a00 */
[----:B0-----:R-:W-:-:S04]  /*03c0*/  LEA R90, P0, R0, R90, 0x2 ;  /* 0x0000005a005a7211 */ /* 0x001fc800078010ff */
[----:B------:R-:W-:Y:S02]  /*03d0*/  LEA.HI.X R91, R0, R91, R82, 0x2, P0 ;  /* 0x0000005b005b7211 */ /* 0x000fe400000f1452 */
[----:B------:R-:W-:Y:S02]  /*03e0*/  SHF.R.S32.HI R82, RZ, 0x1f, R81 ;  /* 0x0000001fff527819 */ /* 0x000fe40000011451 */
[C---:B------:R-:W-:Y:S01]  /*03f0*/  IADD3 R125, PT, PT, R119.reuse, 0x80, RZ ;  /* 0x00000080777d7810 */ /* 0x040fe20007ffe0ff */
[----:B------:R-:W3:Y:S01]  /*0400*/  LDG.E R3, desc[UR14][R90.64] ;  /* 0x0000000e5a037981 */ /* 0x000ee2000c1e1900 */
[----:B------:R-:W-:Y:S01]  /*0410*/  LEA.HI R82, R82, R81, RZ, 0x2 ;  /* 0x0000005152527211 */ /* 0x000fe200078f10ff */
[C-C-:B-1----:R-:W-:Y:S01]  /*0420*/  IMAD.WIDE.U32 R80, R119.reuse, 0x10, R104.reuse ;  /* 0x0000001077507825 */ /* 0x142fe200078e0068 */
[----:B------:R-:W-:Y:S02]  /*0430*/  IADD3 R121, PT, PT, R119, 0x100, RZ ;  /* 0x0000010077797810 */ /* 0x000fe40007ffe0ff */
[----:B------:R-:W-:Y:S01]  /*0440*/  LEA.HI.SX32 R111, R82, R111, 0x1e ;  /* 0x0000006f526f7211 */ /* 0x000fe200078ff2ff */
[----:B------:R-:W-:-:S02]  /*0450*/  IMAD.WIDE.U32 R88, R125, 0x10, R104 ;  /* 0x000000107d587825 */ /* 0x000fc400078e0068 */
[----:B------:R-:W4:Y:S02]  /*0460*/  LDG.E.128 R80, desc[UR14][R80.64] ;  /* 0x0000000e50507981 */ /* 0x000f24000c1e1d00 */
[----:B------:R-:W-:Y:S01]  /*0470*/  IMAD.WIDE.U32 R92, R121, 0x10, R104 ;  /* 0x00000010795c7825 */ /* 0x000fe200078e0068 */
[C---:B------:R-:W-:Y:S01]  /*0480*/  IADD3 R101, PT, PT, R111.reuse, 0x100, RZ ;  /* 0x000001006f657810 */ /* 0x040fe20007ffe0ff */
[----:B------:R-:W4:Y:S02]  /*0490*/  LDG.E.128 R88, desc[UR14][R88.64] ;  /* 0x0000000e58587981 */ /* 0x000f24000c1e1d00 */
[--C-:B--2---:R-:W-:Y:S02]  /*04a0*/  IMAD.WIDE.U32 R84, R111, 0x10, R6.reuse ;  /* 0x000000106f547825 */ /* 0x104fe400078e0006 */
[----:B------:R-:W2:Y:S02]  /*04b0*/  LDG.E.128 R92, desc[UR14][R92.64] ;  /* 0x0000000e5c5c7981 */ /* 0x000ea4000c1e1d00 */
[----:B------:R-:W-:-:S02]  /*04c0*/  IMAD.WIDE.U32 R100, R101, 0x10, R6 ;  /* 0x0000001065647825 */ /* 0x000fc400078e0006 */
[----:B------:R-:W2:Y:S01]  /*04d0*/  LDG.E.128 R84, desc[UR14][R84.64] ;  /* 0x0000000e54547981 */ /* 0x000ea2000c1e1d00 */
[----:B------:R-:W-:-:S03]  /*04e0*/  IADD3 R97, PT, PT, R111, 0x80, RZ ;  /* 0x000000806f617810 */ /* 0x000fc60007ffe0ff */
[----:B------:R-:W2:Y:S02]  /*04f0*/  LDG.E.128 R100, desc[UR14][R100.64] ;  /* 0x0000000e64647981 */ /* 0x000ea4000c1e1d00 */
[----:B------:R-:W-:Y:S01]  /*0500*/  IMAD.WIDE.U32 R96, R97, 0x10, R6 ;  /* 0x0000001061607825 */ /* 0x000fe200078e0006 */
[----:B------:R-:W-:Y:S02]  /*0510*/  UMOV UR6, UR8 ;  /* 0x0000000800067c82 */ /* 0x000fe40008000000 */
[----:B------:R-:W-:-:S03]  /*0520*/  UISETP.NE.U32.AND UP0, UPT, UR6, URZ, UPT ;  /* 0x000000ff0600728c */ /* 0x000fc6000bf05070 */
[----:B------:R-:W2:Y:S01]  /*0530*/  LDG.E.128 R96, desc[UR14][R96.64] ;  /* 0x0000000e60607981 */ /* 0x000ea2000c1e1d00 */
[----:B------:R-:W-:Y:S02]  /*0540*/  UMOV UR7, UR9 ;  /* 0x0000000900077c82 */ /* 0x000fe40008000000 */
[----:B------:R-:W-:Y:S01]  /*0550*/  UISETP.NE.AND.EX UP0, UPT, UR7, URZ, UPT, UP0 ;  /* 0x000000ff0700728c */ /* 0x000fe2000bf05300 */
[----:B------:R-:W-:-:S05]  /*0560*/  IADD3 R123, PT, PT, R119, 0x180, RZ ;  /* 0x00000180777b7810 */ /* 0x000fca0007ffe0ff */
[----:B------:R-:W-:Y:S01]  /*0570*/  PLOP3.LUT P0, PT, PT, PT, UP0, 0x80, 0x8 ;  /* 0x000000000008781c */ /* 0x000fe20003f0f008 */
[----:B------:R-:W-:Y:S01]  /*0580*/  IMAD.WIDE.U32 R104, R123, 0x10, R104 ;  /* 0x000000107b687825 */ /* 0x000fe200078e0068 */
[----:B------:R-:W-:-:S05]  /*0590*/  IADD3 R109, PT, PT, R111, 0x180, RZ ;  /* 0x000001806f6d7810 */ /* 0x000fca0007ffe0ff */
[----:B------:R-:W-:Y:S01]  /*05a0*/  IMAD.WIDE.U32 R108, R109, 0x10, R6 ;  /* 0x000000106d6c7825 */ /* 0x000fe200078e0006 */
[----:B------:R-:W2:Y:S05]  /*05b0*/  LDG.E.128 R104, desc[UR14][R104.64] ;  /* 0x0000000e68687981 */ /* 0x000eaa000c1e1d00 */
[----:B------:R-:W0:Y:S01]  /*05c0*/  @P0 LDC.64 R6, c[0x0][0x438] ;  /* 0x00010e00ff060b82 */ /* 0x000e220000000a00 */
[----:B------:R-:W2:Y:S07]  /*05d0*/  LDG.E.128 R108, desc[UR14][R108.64] ;  /* 0x0000000e6c6c7981 */ /* 0x000eae000c1e1d00 */
        /* <DEDUP_REMOVED lines=8> */
[----:B------:R-:W-:-:S05]  /*0660*/  @P0 IMAD.WIDE.U32 R112, R123, 0x10, R112 ;  /* 0x000000107b700825 */ /* 0x000fca00078e0070 */
[----:B------:R1:W5:Y:S01]  /*0670*/  @P0 LDG.E.128 R68, desc[UR14][R112.64] ;  /* 0x0000000e70440981 */ /* 0x000362000c1e1d00 */
[----:B0-----:R-:W-:-:S05]  /*0680*/  @P0 IMAD.WIDE.U32 R114, R125, 0x10, R114 ;  /* 0x000000107d720825 */ /* 0x001fca00078e0072 */
[----:B------:R0:W5:Y:S01]  /*0690*/  @P0 LDG.E.128 R60, desc[UR14][R114.64] ;  /* 0x0000000e723c0981 */ /* 0x000162000c1e1d00 */
[----:B---3--:R-:W-:-:S05]  /*06a0*/  FSEL R117, R3, RZ, !P1 ;  /* 0x000000ff03757208 */ /* 0x008fca0004800000 */
[C---:B----4-:R-:W-:Y:S01]  /*06b0*/  FADD.FTZ R80, -R117.reuse, R80 ;  /* 0x0000005075507221 */ /* 0x050fe20000010100 */
[----:B------:R-:W-:-:S03]  /*06c0*/  FADD.FTZ R6, -R117, R81 ;  /* 0x0000005175067221 */ /* 0x000fc60000010100 */
[----:B-----5:R-:W-:Y:S01]  /*06d0*/  FMUL.FTZ R3, R5, R80 ;  /* 0x0000005005037220 */ /* 0x020fe20000410000 */
[C---:B------:R-:W-:Y:S01]  /*06e0*/  FADD.FTZ R82, -R117.reuse, R82 ;  /* 0x0000005275527221 */ /* 0x040fe20000010100 */
[----:B------:R-:W-:Y:S01]  /*06f0*/  FADD.FTZ R88, -R117, R88 ;  /* 0x0000005875587221 */ /* 0x000fe20000010100 */
[----:B------:R-:W-:Y:S01]  /*0700*/  FMUL.FTZ R6, R5, R6 ;  /* 0x0000000605067220 */ /* 0x000fe20000410000 */
[----:B--2---:R-:W-:Y:S01]  /*0710*/  FADD.FTZ R92, -R117, R92 ;  /* 0x0000005c755c7221 */ /* 0x004fe20000010100 */
[C---:B------:R-:W-:Y:S01]  /*0720*/  FMUL.FTZ R7, R5.reuse, R82 ;  /* 0x0000005205077220 */ /* 0x040fe20000410000 */
[----:B------:R-:W-:Y:S01]  /*0730*/  FADD.FTZ R52, R52, R84 ;  /* 0x0000005434347221 */ /* 0x000fe20000010000 */
[----:B------:R-:W-:Y:S01]  /*0740*/  FFMA.FTZ R24, R84, R3, R24 ;  /* 0x0000000354187223 */ /* 0x000fe20000010018 */
[----:B------:R-:W-:Y:S01]  /*0750*/  FMUL.FTZ R84, R20, R84 ;  /* 0x0000005414547220 */ /* 0x000fe20000410000 */
[C---:B------:R-:W-:Y:S01]  /*0760*/  FMUL.FTZ R81, R5.reuse, R88 ;  /* 0x0000005805517220 */ /* 0x040fe20000410000 */
[----:B-1----:R-:W-:Y:S01]  /*0770*/  FMUL.FTZ R113, R5, R92 ;  /* 0x0000005c05717220 */ /* 0x002fe20000410000 */
[----:B------:R-:W-:Y:S01]  /*0780*/  FADD.FTZ R80, -R117, R83 ;  /* 0x0000005375507221 */ /* 0x000fe20000010100 */
[----:B------:R-:W-:Y:S01]  /*0790*/  FADD.FTZ R53, R53, R85 ;  /* 0x0000005535357221 */ /* 0x000fe20000010000 */
[----:B------:R-:W-:Y:S01]  /*07a0*/  FFMA.FTZ R25, R85, R6, R25 ;  /* 0x0000000655197223 */ /* 0x000fe20000010019 */
[C---:B------:R-:W-:Y:S01]  /*07b0*/  FADD.FTZ R82, -R117.reuse, R89 ;  /* 0x0000005975527221 */ /* 0x040fe20000010100 */
[----:B------:R-:W-:Y:S01]  /*07c0*/  FADD.FTZ R88, -R117, R93 ;  /* 0x0000005d75587221 */ /* 0x000fe20000010100 */
[----:B------:R-:W-:Y:S01]  /*07d0*/  FMUL.FTZ R85, R21, R85 ;  /* 0x0000005515557220 */ /* 0x000fe20000410000 */
[----:B------:R-:W-:Y:S01]  /*07e0*/  FFMA.FTZ R89, R3, R84, RZ ;  /* 0x0000005403597223 */ /* 0x000fe200000100ff */
[----:B------:R-:W-:Y:S01]  /*07f0*/  FADD.FTZ R92, RZ, R84 ;  /* 0x00000054ff5c7221 */ /* 0x000fe20000010000 */
[----:B------:R-:W-:Y:S01]  /*0800*/  FADD.FTZ R44, R44, R100 ;  /* 0x000000642c2c7221 */ /* 0x000fe20000010000 */
[----:B------:R-:W-:Y:S01]  /*0810*/  FFMA.FTZ R32, R100, R113, R32 ;  /* 0x0000007164207223 */ /* 0x000fe20000010020 */
[----:B0-----:R-:W-:Y:S01]  /*0820*/  FMUL.FTZ R114, R12, R100 ;  /* 0x000000640c727220 */ /* 0x001fe20000410000 */
[C---:B------:R-:W-:Y:S01]  /*0830*/  FMUL.FTZ R80, R5.reuse, R80 ;  /* 0x0000005005507220 */ /* 0x040fe20000410000 */
[----:B------:R-:W-:Y:S01]  /*0840*/  FADD.FTZ R54, R54, R86 ;  /* 0x0000005636367221 */ /* 0x000fe20000010000 */
[----:B------:R-:W-:Y:S01]  /*0850*/  FFMA.FTZ R26, R86, R7, R26 ;  /* 0x00000007561a7223 */ /* 0x000fe2000001001a */
[----:B------:R-:W-:Y:S01]  /*0860*/  FMUL.FTZ R100, R5, R88 ;  /* 0x0000005805647220 */ /* 0x000fe20000410000 */
[----:B------:R-:W-:Y:S01]  /*0870*/  FMUL.FTZ R86, R22, R86 ;  /* 0x0000005616567220 */ /* 0x000fe20000410000 */
[----:B------:R-:W-:Y:S01]  /*0880*/  FADD.FTZ R112, -R117, R91 ;  /* 0x0000005b75707221 */ /* 0x000fe20000010100 */
[----:B------:R-:W-:Y:S01]  /*0890*/  FFMA.FTZ R88, R6, R85, R89 ;  /* 0x0000005506587223 */ /* 0x000fe20000010059 */
[----:B------:R-:W-:Y:S01]  /*08a0*/  FADD.FTZ R91, R85, R92 ;  /* 0x0000005c555b7221 */ /* 0x000fe20000010000 */
[----:B------:R-:W-:Y:S01]  /*08b0*/  FADD.FTZ R55, R55, R87 ;  /* 0x0000005737377221 */ /* 0x000fe20000010000 */
[----:B------:R-:W-:Y:S01]  /*08c0*/  FFMA.FTZ R27, R87, R80, R27 ;  /* 0x00000050571b7223 */ /* 0x000fe2000001001b */
[C---:B------:R-:W-:Y:S01]  /*08d0*/  FADD.FTZ R90, -R117.reuse, R90 ;  /* 0x0000005a755a7221 */ /* 0x040fe20000010100 */
[----:B------:R-:W-:Y:S01]  /*08e0*/  FADD.FTZ R94, -R117, R94 ;  /* 0x0000005e755e7221 */ /* 0x000fe20000010100 */
[----:B------:R-:W-:Y:S01]  /*08f0*/  FMUL.FTZ R87, R23, R87 ;  /* 0x0000005717577220 */ /* 0x000fe20000410000 */
[----:B------:R-:W-:Y:S01]  /*0900*/  FFMA.FTZ R89, R7, R86, R88 ;  /* 0x0000005607597223 */ /* 0x000fe20000010058 */
[----:B------:R-:W-:Y:S01]  /*0910*/  FADD.FTZ R92, R86, R91 ;  /* 0x0000005b565c7221 */ /* 0x000fe20000010000 */
[----:B------:R-:W-:Y:S01]  /*0920*/  FADD.FTZ R45, R45, R101 ;  /* 0x000000652d2d7221 */ /* 0x000fe20000010000 */
[----:B------:R-:W-:Y:S01]  /*0930*/  FFMA.FTZ R33, R101, R100, R33 ;  /* 0x0000006465217223 */ /* 0x000fe20000010021 */
[----:B------:R-:W-:Y:S01]  /*0940*/  FMUL.FTZ R115, R13, R101 ;  /* 0x000000650d737220 */ /* 0x000fe20000410000 */
[C---:B------:R-:W-:Y:S01]  /*0950*/  FMUL.FTZ R82, R5.reuse, R82 ;  /* 0x0000005205527220 */ /* 0x040fe20000410000 */
[----:B------:R-:W-:Y:S01]  /*0960*/  FADD.FTZ R48, R48, R96 ;  /* 0x0000006030307221 */ /* 0x000fe20000010000 */
[----:B------:R-:W-:Y:S01]  /*0970*/  FFMA.FTZ R28, R96, R81, R28 ;  /* 0x00000051601c7223 */ /* 0x000fe2000001001c */
[C---:B------:R-:W-:Y:S01]  /*0980*/  FMUL.FTZ R83, R5.reuse, R90 ;  /* 0x0000005a05537220 */ /* 0x040fe20000410000 */
[----:B------:R-:W-:Y:S01]  /*0990*/  FMUL.FTZ R101, R5, R94 ;  /* 0x0000005e05657220 */ /* 0x000fe20000410000 */
[----:B------:R-:W-:Y:S01]  /*09a0*/  FMUL.FTZ R96, R16, R96 ;  /* 0x0000006010607220 */ /* 0x000fe20000410000 */
[----:B------:R-:W-:Y:S01]  /*09b0*/  FADD.FTZ R90, -R117, R95 ;  /* 0x0000005f755a7221 */ /* 0x000fe20000010100 */
[----:B------:R-:W-:Y:S01]  /*09c0*/  FFMA.FTZ R88, R80, R87, R89 ;  /* 0x0000005750587223 */ /* 0x000fe20000010059 */
[----:B------:R-:W-:Y:S01]  /*09d0*/  FADD.FTZ R91, R87, R92 ;  /* 0x0000005c575b7221 */ /* 0x000fe20000010000 */
[----:B------:R-:W-:Y:S01]  /*09e0*/  FADD.FTZ R49, R49, R97 ;  /* 0x0000006131317221 */ /* 0x000fe20000010000 */
[----:B------:R-:W-:Y:S01]  /*09f0*/  FFMA.FTZ R29, R97, R82, R29 ;  /* 0x00000052611d7223 */ /* 0x000fe2000001001d */
[----:B------:R-:W-:Y:S01]  /*0a00*/  FADD.FTZ R46, R46, R102 ;  /* 0x000000662e2e7221 */ /* 0x000fe20000010000 */
[----:B------:R-:W-:Y:S01]  /*0a10*/  FFMA.FTZ R34, R102, R101, R34 ;  /* 0x0000006566227223 */ /* 0x000fe20000010022 */
[----:B------:R-:W-:Y:S01]  /*0a20*/  FMUL.FTZ R116, R14, R102 ;  /* 0x000000660e747220 */ /* 0x000fe20000410000 */
[----:B------:R-:W-:Y:S01]  /*0a30*/  FMUL.FTZ R97, R17, R97 ;  /* 0x0000006111617220 */ /* 0x000fe20000410000 */
[----:B------:R-:W-:Y:S01]  /*0a40*/  FMUL.FTZ R102, R5, R90 ;  /* 0x0000005a05667220 */ /* 0x000fe20000410000 */
[----:B------:R-:W-:Y:S01]  /*0a50*/  FFMA.FTZ R89, R81, R96, R88 ;  /* 0x0000006051597223 */ /* 0x000fe20000010058 */
[----:B------:R-:W-:Y:S01]  /*0a60*/  FADD.FTZ R90, R96, R91 ;  /* 0x0000005b605a7221 */ /* 0x000fe20000010000 */
[----:B------:R-:W-:Y:S01]  /*0a70*/  FMUL.FTZ R112, R5, R112 ;  /* 0x0000007005707220 */ /* 0x000fe20000410000 */
[----:B------:R-:W-:Y:S01]  /*0a80*/  FADD.FTZ R50, R50, R98 ;  /* 0x0000006232327221 */ /* 0x000fe20000010000 */
[----:B------:R-:W-:Y:S01]  /*0a90*/  FFMA.FTZ R30, R98, R83, R30 ;  /* 0x00000053621e7223 */ /* 0x000fe2000001001e */
[----:B------:R-:W-:Y:S01]  /*0aa0*/  FMUL.FTZ R98, R18, R98 ;  /* 0x0000006212627220 */ /* 0x000fe20000410000 */
[----:B------:R-:W-:Y:S01]  /*0ab0*/  FFMA.FTZ R88, R82, R97, R89 ;  /* 0x0000006152587223 */ /* 0x000fe20000010059 */
[----:B------:R-:W-:Y:S01]  /*0ac0*/  FADD.FTZ R91, R97, R90 ;  /* 0x0000005a615b7221 */ /* 0x000fe20000010000 */
[----:B------:R-:W-:Y:S01]  /*0ad0*/  FADD.FTZ R51, R51, R99 ;  /* 0x0000006333337221 */ /* 0x000fe20000010000 */
[----:B------:R-:W-:Y:S01]  /*0ae0*/  FFMA.FTZ R31, R99, R112, R31 ;  /* 0x00000070631f7223 */ /* 0x000fe2000001001f */
[----:B------:R-:W-:Y:S01]  /*0af0*/  FMUL.FTZ R99, R19, R99 ;  /* 0x0000006313637220 */ /* 0x000fe20000410000 */
[----:B------:R-:W-:Y:S01]  /*0b00*/  FFMA.FTZ R89, R83, R98, R88 ;  /* 0x0000006253597223 */ /* 0x000fe20000010058 */
[----:B------:R-:W-:-:S03]  /*0b10*/  FADD.FTZ R90, R98, R91 ;  /* 0x0000005b625a7221 */ /* 0x000fc60000010000 */
[----:B------:R-:W-:Y:S01]  /*0b20*/  FFMA.FTZ R92, R112, R99, R89 ;  /* 0x00000063705c7223 */ /* 0x000fe20000010059 */
[----:B------:R-:W-:-:S03]  /*0b30*/  FADD.FTZ R91, R99, R90 ;  /* 0x0000005a635b7221 */ /* 0x000fc60000010000 */
[----:B------:R-:W-:Y:S01]  /*0b40*/  FFMA.FTZ R89, R113, R114, R92 ;  /* 0x0000007271597223 */ /* 0x000fe2000001005c */
[----:B------:R-:W-:Y:S01]  /*0b50*/  FADD.FTZ R92, R114, R91 ;  /* 0x0000005b725c7221 */ /* 0x000fe20000010000 */
[----:B------:R-:W-:Y:S02]  /*0b60*/  FADD.FTZ R104, -R117, R104 ;  /* 0x0000006875687221 */ /* 0x000fe40000010100 */
[----:B------:R-:W-:Y:S01]  /*0b70*/  FFMA.FTZ R90, R100, R115, R89 ;  /* 0x00000073645a7223 */ /* 0x000fe20000010059 */
[----:B------:R-:W-:Y:S01]  /*0b80*/  FADD.FTZ R91, R115, R92 ;  /* 0x0000005c735b7221 */ /* 0x000fe20000010000 */
[----:B------:R-:W-:Y:S01]  /*0b90*/  FADD.FTZ R47, R47, R103 ;  /* 0x000000672f2f7221 */ /* 0x000fe20000010000 */
[----:B------:R-:W-:Y:S01]  /*0ba0*/  FFMA.FTZ R35, R103, R102, R35 ;  /* 0x0000006667237223 */ /* 0x000fe20000010023 */
[----:B------:R-:W-:Y:S01]  /*0bb0*/  FADD.FTZ R94, -R117, R105 ;  /* 0x00000069755e7221 */ /* 0x000fe20000010100 */
[----:B------:R-:W-:Y:S01]  /*0bc0*/  FMUL.FTZ R103, R15, R103 ;  /* 0x000000670f677220 */ /* 0x000fe20000410000 */
[----:B------:R-:W-:Y:S01]  /*0bd0*/  FMUL.FTZ R105, R5, R104 ;  /* 0x0000006805697220 */ /* 0x000fe20000410000 */
[----:B------:R-:W-:Y:S01]  /*0be0*/  FFMA.FTZ R89, R101, R116, R90 ;  /* 0x0000007465597223 */ /* 0x000fe2000001005a */
[----:B------:R-:W-:Y:S01]  /*0bf0*/  FADD.FTZ R90, R116, R91 ;  /* 0x0000005b745a7221 */ /* 0x000fe20000010000 */
[----:B------:R-:W-:Y:S01]  /*0c00*/  FADD.FTZ R40, R40, R108 ;  /* 0x0000006c28287221 */ /* 0x000fe20000010000 */
[----:B------:R-:W-:Y:S01]  /*0c10*/  FFMA.FTZ R36, R108, R105, R36 ;  /* 0x000000696c247223 */ /* 0x000fe20000010024 */
[----:B------:R-:W-:Y:S01]  /*0c20*/  FMUL.FTZ R104, R5, R94 ;  /* 0x0000005e05687220 */ /* 0x000fe20000410000 */
[----:B------:R-:W-:Y:S01]  /*0c30*/  FFMA.FTZ R92, R102, R103, R89 ;  /* 0x00000067665c7223 */ /* 0x000fe20000010059 */
[----:B------:R-:W-:Y:S01]  /*0c40*/  FMUL.FTZ R108, R8, R108 ;  /* 0x0000006c086c7220 */ /* 0x000fe20000410000 */
[----:B------:R-:W-:Y:S01]  /*0c50*/  FADD.FTZ R89, R103, R90 ;  /* 0x0000005a67597221 */ /* 0x000fe20000010000 */
[----:B------:R-:W-:Y:S01]  /*0c60*/  FADD.FTZ R106, -R117, R106 ;  /* 0x0000006a756a7221 */ /* 0x000fe20000010100 */
[----:B------:R-:W-:Y:S01]  /*0c70*/  FADD.FTZ R41, R41, R109 ;  /* 0x0000006d29297221 */ /* 0x000fe20000010000 */
[----:B------:R-:W-:Y:S01]  /*0c80*/  FFMA.FTZ R37, R109, R104, R37 ;  /* 0x000000686d257223 */ /* 0x000fe20000010025 */
[----:B------:R-:W-:Y:S01]  /*0c90*/  FMUL.FTZ R109, R9, R109 ;  /* 0x0000006d096d7220 */ /* 0x000fe20000410000 */
[----:B------:R-:W-:Y:S01]  /*0ca0*/  FFMA.FTZ R91, R105, R108, R92 ;  /* 0x0000006c695b7223 */ /* 0x000fe2000001005c */
[----:B------:R-:W-:Y:S01]  /*0cb0*/  FADD.FTZ R90, R108, R89 ;  /* 0x000000596c5a7221 */ /* 0x000fe20000010000 */
[----:B------:R-:W-:Y:S01]  /*0cc0*/  FADD.FTZ R88, -R117, R107 ;  /* 0x0000006b75587221 */ /* 0x000fe20000010100 */
[C---:B------:R-:W-:Y:S01]  /*0cd0*/  FMUL.FTZ R107, R5.reuse, R106 ;  /* 0x0000006a056b7220 */ /* 0x040fe20000410000 */
        /* <DEDUP_REMOVED lines=11> */
[----:B------:R-:W-:Y:S01]  /*0d90*/  FFMA.FTZ R94, R110, R106, R91 ;  /* 0x0000006a6e5e7223 */ /* 0x000fe2000001005b */
[----:B------:R-:W-:Y:S01]  /*0da0*/  FADD.FTZ R95, R89, R106 ;  /* 0x0000006a595f7221 */ /* 0x000fe20000010000 */
[----:B------:R-:W-:Y:S06]  /*0db0*/  BRA `(.L_x_7321) ;  /* 0x0000000000547947 */ /* 0x000fec0003800000 */
.L_x_7320:
        /* <DEDUP_REMOVED lines=14> */
[----:B------:R-:W-:-:S04]  /*0ea0*/  IMAD.WIDE.U32 R60, R61, 0x10, R68 ;  /* 0x000000103d3c7825 */ /* 0x000fc800078e0044 */
[--C-:B------:R-:W-:Y:S02]  /*0eb0*/  IMAD.WIDE.U32 R64, R65, 0x10, R68.reuse ;  /* 0x0000001041407825 */ /* 0x100fe400078e0044 */
[----:B------:R-:W5:Y:S02]  /*0ec0*/  LDG.E.128 R60, desc[UR14][R60.64] ;  /* 0x0000000e3c3c7981 */ /* 0x000f64000c1e1d00 */
[----:B------:R-:W-:Y:S02]  /*0ed0*/  IMAD.WIDE.U32 R68, R59, 0x10, R68 ;  /* 0x000000103b447825 */ /* 0x000fe400078e0044 */
[----:B------:R-:W5:Y:S04]  /*0ee0*/  LDG.E.128 R56, desc[UR14][R56.64] ;  /* 0x0000000e38387981 */ /* 0x000f68000c1e1d00 */
[----:B------:R-:W5:Y:S04]  /*0ef0*/  LDG.E.128 R64, desc[UR14][R64.64] ;  /* 0x0000000e40407981 */ /* 0x000f68000c1e1d00 */
[----:B------:R-:W5:Y:S02]  /*0f00*/  LDG.E.128 R68, desc[UR14][R68.64] ;  /* 0x0000000e44447981 */ /* 0x000f64000c1e1d00 */
.L_x_7321:
        /* <DEDUP_REMOVED lines=32> */
.L_x_7323:
[----:B------:R-:W-:Y:S05]  /*1110*/  BSYNC.RECONVERGENT B0 ;  /* 0x0000000000007941 */ /* 0x000fea0003800200 */
.L_x_7322:
        /* <DEDUP_REMOVED lines=19> */
[----:B------:R-:W-:Y:S02]  /*1250*/  FADD.FTZ R88, R91, R88 ;  /* 0x000000585b587221 */ /* 0x000fe40000010000 */
[----:B-1----:R-:W-:Y:S02]  /*1260*/  FADD.FTZ R119, R119, R92 ;  /* 0x0000005c77777221 */ /* 0x002fe40000010000 */
[-C--:B--2---:R-:W-:Y:S02]  /*1270*/  @P4 IMAD R90, R90, R117.reuse, RZ ;  /* 0x000000755a5a4224 */ /* 0x084fe400078e02ff */
[----:B------:R-:W-:Y:S01]  /*1280*/  FADD.FTZ R88, R88, R93 ;  /* 0x0000005d58587221 */ /* 0x000fe20000010000 */
[----:B------:R-:W-:Y:S02]  /*1290*/  IMAD R117, R0, R117, RZ ;  /* 0x0000007500757224 */ /* 0x000fe400078e02ff */
[----:B------:R-:W-:Y:S01]  /*12a0*/  FADD.FTZ R94, R94, R119 ;  /* 0x000000775e5e7221 */ /* 0x000fe20000010000 */
[----:B------:R-:W-:Y:S01]  /*12b0*/  @P4 SHF.R.S32.HI R89, RZ, 0x1f, R90 ;  /* 0x0000001fff594819 */ /* 0x000fe2000001145a */
[----:B------:R-:W-:Y:S01]  /*12c0*/  FADD.FTZ R91, R95, R88 ;  /* 0x000000585f5b7221 */ /* 0x000fe20000010000 */
[----:B------:R-:W-:-:S02]  /*12d0*/  SHF.R.S32.HI R88, RZ, 0x1f, R117 ;  /* 0x0000001fff587819 */ /* 0x000fc40000011475 */
[----:B------:R-:W-:Y:S01]  /*12e0*/  @P4 LEA.HI R90, R89, R90, RZ, 0x2 ;  /* 0x0000005a595a4211 */ /* 0x000fe200078f10ff */
[----:B------:R-:W-:Y:S01]  /*12f0*/  HFMA2 R89, -RZ, RZ, 0, 0 ;  /* 0x00000000ff597431 */ /* 0x000fe200000001ff */
[----:B------:R-:W-:Y:S01]  /*1300*/  LEA.HI R88, R88, R117, RZ, 0x2 ;  /* 0x0000007558587211 */ /* 0x000fe200078f10ff */
[----:B------:R-:W-:Y:S01]  /*1310*/  FMUL.FTZ R91, R91, UR18 ;  /* 0x000000125b5b7c20 */ /* 0x000fe20008410000 */
[-C--:B------:R-:W-:Y:S01]  /*1320*/  @P4 LEA.HI.SX32 R89, R90, R111.reuse, 0x1e ;  /* 0x0000006f5a594211 */ /* 0x080fe200078ff2ff */
[----:B------:R-:W-:Y:S01]  /*1330*/  FMUL.FTZ R90, R94, UR18 ;  /* 0x000000125e5a7c20 */ /* 0x000fe20008410000 */
[----:B------:R-:W-:-:S04]  /*1340*/  LEA.HI.SX32 R88, R88, R111, 0x1e ;  /* 0x0000006f58587211 */ /* 0x000fc800078ff2ff */
        /* <DEDUP_REMOVED lines=14> */
[----:B------:R-:W-:Y:S01]  /*1430*/  ISETP.GT.AND P1, PT, R2, RZ, PT ;  /* 0x000000ff0200720c */ /* 0x000fe20003f24270 */
[C---:B------:R-:W-:Y:S01]  /*1440*/  FMUL.FTZ R4, R5.reuse, R4 ;  /* 0x0000000405047220 */ /* 0x040fe20000410000 */
[C---:B------:R-:W-:Y:S01]  /*1450*/  FMUL.FTZ R92, R5.reuse, R92 ;  /* 0x0000005c055c7220 */ /* 0x040fe20000410000 */
[----:B------:R-:W-:Y:S01]  /*1460*/  FMUL.FTZ R94, R5, R94 ;  /* 0x0000005e055e7220 */ /* 0x000fe20000410000 */
[----:B------:R-:W-:-:S02]  /*1470*/  UMOV UR6, UR12 ;  /* 0x0000000c00067c82 */ /* 0x000fc40008000000 */
        /* <DEDUP_REMOVED lines=16> */
.L_x_7325:
[-CC-:B------:R-:W-:Y:S01]  /*1580*/  FFMA.FTZ R77, R3, R91.reuse, R90.reuse ;  /* 0x0000005b034d7223 */ /* 0x180fe2000001005a */
[----:B------:R-:W-:Y:S01]  /*1590*/  ISETP.GT.AND P3, PT, R4, RZ, PT ;  /* 0x000000ff0400720c */ /* 0x000fe20003f64270 */
[-CC-:B------:R-:W-:Y:S01]  /*15a0*/  FFMA.FTZ R4, R6, R91.reuse, R90.reuse ;  /* 0x0000005b06047223 */ /* 0x180fe2000001005a */
[----:B------:R-:W-:Y:S01]  /*15b0*/  ISETP.GT.AND P1, PT, R2, RZ, PT ;  /* 0x000000ff0200720c */ /* 0x000fe20003f24270 */
[----:B------:R-:W-:Y:S01]  /*15c0*/  FADD.FTZ R76, R84, -R77 ;  /* 0x8000004d544c7221 */ /* 0x000fe20000010000 */
[-C--:B------:R-:W-:Y:S01]  /*15d0*/  FFMA.FTZ R77, R7, R91.reuse, R90 ;  /* 0x0000005b074d7223 */ /* 0x080fe2000001005a */
[----:B------:R-:W-:Y:S01]  /*15e0*/  FADD.FTZ R4, R85, -R4 ;  /* 0x8000000455047221 */ /* 0x000fe20000010000 */
[----:B------:R-:W-:Y:S01]  /*15f0*/  FFMA.FTZ R92, R80, R91, R90 ;  /* 0x0000005b505c7223 */ /* 0x000fe2000001005a */
[C---:B------:R-:W-:Y:S01]  /*1600*/  FMUL.FTZ R76, R5.reuse, R76 ;  /* 0x0000004c054c7220 */ /* 0x040fe20000410000 */
[----:B------:R-:W-:Y:S01]  /*1610*/  FADD.FTZ R78, R86, -R77 ;  /* 0x8000004d564e7221 */ /* 0x000fe20000010000 */
[----:B------:R-:W-:Y:S01]  /*1620*/  FMUL.FTZ R4, R5, R4 ;  /* 0x0000000405047220 */ /* 0x000fe20000410000 */
[----:B------:R-:W-:Y:S01]  /*1630*/  UMOV UR6, UR12 ;  /* 0x0000000c00067c82 */ /* 0x000fe20008000000 */
[----:B------:R-:W-:Y:S01]  /*1640*/  FADD.FTZ R92, R87, -R92 ;  /* 0x8000005c575c7221 */ /* 0x000fe20000010000 */
[----:B------:R-:W-:Y:S01]  /*1650*/  FSEL R76, R76, RZ, P1 ;  /* 0x000000ff4c4c7208 */ /* 0x000fe20000800000 */
[C---:B------:R-:W-:Y:S01]  /*1660*/  FMUL.FTZ R78, R5.reuse, R78 ;  /* 0x0000004e054e7220 */ /* 0x040fe20000410000 */
[----:B------:R-:W-:Y:S01]  /*1670*/  FSEL R77, R4, RZ, P1 ;  /* 0x000000ff044d7208 */ /* 0x000fe20000800000 */
[----:B------:R-:W-:-:S02]  /*1680*/  FMUL.FTZ R92, R5, R92 ;  /* 0x0000005c055c7220 */ /* 0x000fc40000410000 */
[----:B------:R-:W-:Y:S01]  /*1690*/  FMUL.FTZ R79, R76, UR6 ;  /* 0x000000064c4f7c20 */ /* 0x000fe20008410000 */
[----:B------:R-:W-:Y:S02]  /*16a0*/  FSEL R78, R78, RZ, P1 ;  /* 0x000000ff4e4e7208 */ /* 0x000fe40000800000 */
[----:B------:R-:W-:Y:S02]  /*16b0*/  FSEL R92, R92, RZ, P1 ;  /* 0x000000ff5c5c7208 */ /* 0x000fe40000800000 */
[----:B------:R-:W-:Y:S01]  /*16c0*/  SEL R4, R79, R72, P3 ;  /* 0x000000484f047207 */ /* 0x000fe20001800000 */
[----:B------:R-:W-:Y:S01]  /*16d0*/  FMUL.FTZ R79, R78, UR6 ;  /* 0x000000064e4f7c20 */ /* 0x000fe20008410000 */
[----:B------:R-:W-:-:S04]  /*16e0*/  FMUL.FTZ R72, R77, UR6 ;  /* 0x000000064d487c20 */ /* 0x000fc80008410000 */
[----:B------:R-:W-:Y:S02]  /*16f0*/  SEL R74, R79, R74, P3 ;  /* 0x0000004a4f4a7207 */ /* 0x000fe40001800000 */
[----:B------:R-:W-:Y:S02]  /*1700*/  SEL R117, R72, R73, P3 ;  /* 0x0000004948757207 */ /* 0x000fe40001800000 */
[----:B------:R-:W-:Y:S01]  /*1710*/  MOV R79, R92 ;  /* 0x0000005c004f7202 */ /* 0x000fe20000000f00 */
[----:B------:R-:W-:Y:S06]  /*1720*/  @!P4 BRA `(.L_x_7326) ;  /* 0x0000000000e8c947 */ /* 0x000fec0003800000 */
[----:B------:R-:W-:Y:S01]  /*1730*/  FMUL.FTZ R75, R92, UR6 ;  /* 0x000000065c4b7c20 */ /* 0x000fe20008410000 */
[----:B------:R-:W-:Y:S06]  /*1740*/  BRA `(.L_x_7326) ;  /* 0x0000000000e07947 */ /* 0x000fec0003800000 */
.L_x_7324:
[----:B------:R-:W-:Y:S01]  /*1750*/  UMOV UR4, UR10 ;  /* 0x0000000a00047c82 */ /* 0x000fe20008000000 */
[----:B------:R-:W-:Y:S01]  /*1760*/  UMOV UR5, UR11 ;  /* 0x0000000b00057c82 */ /* 0x000fe20008000000 */
[----:B------:R-:W-:-:S04]  /*1770*/  UISETP.NE.U32.AND UP0, UPT, UR4, URZ, UPT ;  /* 0x000000ff0400728c */ /* 0x000fc8000bf05070 */
[----:B------:R-:W-:-:S09]  /*1780*/  UISETP.NE.AND.EX UP0, UPT, UR5, URZ, UPT, UP0 ;  /* 0x000000ff0500728c */ /* 0x000fd2000bf05300 */
[----:B------:R-:W-:Y:S05]  /*1790*/  BRA.U UP0, `(.L_x_7327) ;  /* 0x00000001006c7547 */ /* 0x000fea000b800000 */
[-CC-:B------:R-:W-:Y:S01]  /*17a0*/  @P2 FFMA.FTZ R93, R3, R91.reuse, R90.reuse ;  /* 0x0000005b035d2223 */ /* 0x180fe2000001005a */
[----:B------:R-:W-:Y:S01]  /*17b0*/  ISETP.GT.AND P3, PT, R4, RZ, PT ;  /* 0x000000ff0400720c */ /* 0x000fe20003f64270 */
[----:B------:R-:W-:Y:S01]  /*17c0*/  @P2 FFMA.FTZ R4, R6, R91, R90 ;  /* 0x0000005b06042223 */ /* 0x000fe2000001005a */
[----:B------:R-:W-:Y:S01]  /*17d0*/  MOV R92, R56 ;  /* 0x00000038005c7202 */ /* 0x000fe20000000f00 */
[----:B------:R-:W-:Y:S01]  /*17e0*/  @P2 FADD.FTZ R93, R84, -R93 ;  /* 0x8000005d545d2221 */ /* 0x000fe20000010000 */
[----:B------:R-:W-:Y:S01]  /*17f0*/  UMOV UR6, UR12 ;  /* 0x0000000c00067c82 */ /* 0x000fe20008000000 */
[----:B------:R-:W-:Y:S01]  /*1800*/  @P2 FADD.FTZ R94, R85, -R4 ;  /* 0x80000004555e2221 */ /* 0x000fe20000010000 */
[----:B------:R-:W-:Y:S01]  /*1810*/  MOV R4, R57 ;  /* 0x0000003900047202 */ /* 0x000fe20000000f00 */
[----:B------:R-:W-:Y:S01]  /*1820*/  @P2 FFMA.FTZ R92, R5, R93, R56 ;  /* 0x0000005d055c2223 */ /* 0x000fe20000010038 */
[----:B------:R-:W-:Y:S01]  /*1830*/  @P2 FFMA.FTZ R93, R7, R91, R90 ;  /* 0x0000005b075d2223 */ /* 0x000fe2000001005a */
[----:B------:R-:W-:Y:S01]  /*1840*/  @P2 FFMA.FTZ R4, R5, R94, R57 ;  /* 0x0000005e05042223 */ /* 0x000fe20000010039 */
[----:B------:R-:W-:-:S02]  /*1850*/  MOV R94, R58 ;  /* 0x0000003a005e7202 */ /* 0x000fc40000000f00 */
[----:B------:R-:W-:-:S04]  /*1860*/  @P2 FADD.FTZ R93, R86, -R93 ;  /* 0x8000005d565d2221 */ /* 0x000fc80000010000 */
[----:B------:R-:W-:Y:S01]  /*1870*/  @P2 FFMA.FTZ R94, R5, R93, R58 ;  /* 0x0000005d055e2223 */ /* 0x000fe2000001003a */
[----:B------:R-:W-:Y:S01]  /*1880*/  FMUL.FTZ R93, R92, UR6 ;  /* 0x000000065c5d7c20 */ /* 0x000fe20008410000 */
[----:B------:R-:W-:Y:S02]  /*1890*/  FMUL.FTZ R92, R4, UR6 ;  /* 0x00000006045c7c20 */ /* 0x000fe40008410000 */
        /* <DEDUP_REMOVED lines=11> */
.L_x_7327:
[-CC-:B------:R-:W-:Y:S01]  /*1950*/  @P2 FFMA.FTZ R92, R6, R91.reuse, R90.reuse ;  /* 0x0000005b065c2223 */ /* 0x180fe2000001005a */
[-CC-:B------:R-:W-:Y:S01]  /*1960*/  @P2 FFMA.FTZ R77, R3, R91.reuse, R90.reuse ;  /* 0x0000005b034d2223 */ /* 0x180fe2000001005a */
[----:B------:R-:W-:Y:S01]  /*1970*/  ISETP.GT.AND P3, PT, R4, RZ, PT ;  /* 0x000000ff0400720c */ /* 0x000fe20003f64270 */
[----:B------:R-:W-:Y:S01]  /*1980*/  @P2 FFMA.FTZ R79, R7, R91, R90 ;  /* 0x0000005b074f2223 */ /* 0x000fe2000001005a */
[----:B------:R-:W-:Y:S01]  /*1990*/  @P2 FADD.FTZ R92, R85, -R92 ;  /* 0x8000005c555c2221 */ /* 0x000fe20000010000 */
[----:B------:R-:W-:Y:S01]  /*19a0*/  @P2 FADD.FTZ R78, R84, -R77 ;  /* 0x8000004d544e2221 */ /* 0x000fe20000010000 */
[----:B------:R-:W-:Y:S01]  /*19b0*/  MOV R77, R57 ;  /* 0x00000039004d7202 */ /* 0x000fe20000000f00 */
[----:B------:R-:W-:Y:S01]  /*19c0*/  @P2 FADD.FTZ R4, R86, -R79 ;  /* 0x8000004f56042221 */ /* 0x000fe20000010000 */
[C---:B------:R-:W-:Y:S01]  /*19d0*/  @P2 FFMA.FTZ R77, R5.reuse, R92, R57 ;  /* 0x0000005c054d2223 */ /* 0x040fe20000010039 */
[----:B------:R-:W-:Y:S01]  /*19e0*/  @P2 FFMA.FTZ R92, R80, R91, R90 ;  /* 0x0000005b505c2223 */ /* 0x000fe2000001005a */
[----:B------:R-:W-:Y:S01]  /*19f0*/  MOV R76, R56 ;  /* 0x00000038004c7202 */ /* 0x000fe20000000f00 */
[----:B------:R-:W-:Y:S01]  /*1a00*/  @P2 FFMA.FTZ R76, R5, R78, R56 ;  /* 0x0000004e054c2223 */ /* 0x000fe20000010038 */
[----:B------:R-:W-:Y:S01]  /*1a10*/  UMOV UR6, UR12 ;  /* 0x0000000c00067c82 */ /* 0x000fe20008000000 */
[----:B------:R-:W-:Y:S01]  /*1a20*/  @P2 FADD.FTZ R92, R87, -R92 ;  /* 0x8000005c575c2221 */ /* 0x000fe20000010000 */
[----:B------:R-:W-:Y:S01]  /*1a30*/  MOV R78, R58 ;  /* 0x0000003a004e7202 */ /* 0x000fe20000000f00 */
[----:B------:R-:W-:Y:S01]  /*1a40*/  @P3 FMUL.FTZ R72, R76, UR6 ;  /* 0x000000064c483c20 */ /* 0x000fe20008410000 */
[----:B------:R-:W-:Y:S01]  /*1a50*/  MOV R79, R59 ;  /* 0x0000003b004f7202 */ /* 0x000fe20000000f00 */
[----:B------:R-:W-:Y:S01]  /*1a60*/  @P3 FMUL.FTZ R73, R77, UR6 ;  /* 0x000000064d493c20 */ /* 0x000fe20008410000 */
[C---:B------:R-:W-:Y:S01]  /*1a70*/  @P2 FFMA.FTZ R78, R5.reuse, R4, R58 ;  /* 0x00000004054e2223 */ /* 0x040fe2000001003a */
[----:B------:R-:W-:Y:S01]  /*1a80*/  @P2 FFMA.FTZ R79, R5, R92, R59 ;  /* 0x0000005c054f2223 */ /* 0x000fe2000001003b */
[----:B------:R-:W-:-:S02]  /*1a90*/  MOV R4, R72 ;  /* 0x0000004800047202 */ /* 0x000fc40000000f00 */
[----:B------:R-:W-:Y:S01]  /*1aa0*/  @P3 FMUL.FTZ R74, R78, UR6 ;  /* 0x000000064e4a3c20 */ /* 0x000fe20008410000 */
[----:B------:R-:W-:Y:S01]  /*1ab0*/  @P4 FMUL.FTZ R75, R79, UR6 ;  /* 0x000000064f4b4c20 */ /* 0x000fe20008410000 */
[----:B------:R-:W-:-:S07]  /*1ac0*/  MOV R117, R73 ;  /* 0x0000004900757202 */ /* 0x000fce0000000f00 */
.L_x_7326:
[----:B------:R-:W-:Y:S01]  /*1ad0*/  ISETP.NE.U32.AND P1, PT, RZ, UR4, PT ;  /* 0x00000004ff007c0c */ /* 0x000fe2000bf25070 */
[----:B------:R-:W0:Y:S03]  /*1ae0*/  @P4 LDC.64 R92, c[0x0][0x468] ;  /* 0x00011a00ff5c4b82 */ /* 0x000e260000000a00 */
[----:B------:R-:W-:-:S13]  /*1af0*/  ISETP.NE.AND.EX P1, PT, RZ, UR5, PT, P1 ;  /* 0x00000005ff007c0c */ /* 0x000fda000bf25310 */
[----:B------:R-:W1:Y:S01]  /*1b00*/  @P1 LDC.64 R72, c[0x0][0x478] ;  /* 0x00011e00ff481b82 */ /* 0x000e620000000a00 */
[----:B0-----:R-:W-:-:S04]  /*1b10*/  @P4 IMAD.WIDE.U32 R92, R89, 0x10, R92 ;  /* 0x00000010595c4825 */ /* 0x001fc800078e005c */
[----:B-1----:R-:W-:Y:S01]  /*1b20*/  @P1 IMAD.WIDE.U32 R94, R88, 0x10, R72 ;  /* 0x00000010585e1825 */ /* 0x002fe200078e0048 */
[----:B------:R-:W-:Y:S02]  /*1b30*/  MOV R72, R4 ;  /* 0x0000000400487202 */ /* 0x000fe40000000f00 */
[----:B------:R-:W-:Y:S02]  /*1b40*/  MOV R73, R117 ;  /* 0x0000007500497202 */ /* 0x000fe40000000f00 */
[----:B------:R0:W-:Y:S04]  /*1b50*/  @P1 STG.E.128 desc[UR14][R94.64], R76 ;  /* 0x0000004c5e001986 */ /* 0x0001e8000c101d0e */
[----:B------:R0:W-:Y:S01]  /*1b60*/  @P4 STG.E.128 desc[UR14][R92.64], R72 ;  /* 0x000000485c004986 */ /* 0x0001e2000c101d0e */
[----:B------:R-:W-:Y:S05]  /*1b70*/  @!P0 BRA `(.L_x_7328) ;  /* 0x0000000000d08947 */ /* 0x000fea0003800000 */
[----:B------:R-:W-:Y:S05]  /*1b80*/  @!P1 BRA `(.L_x_7329) ;  /* 0x0000000000689947 */ /* 0x000fea0003800000 */
[-CC-:B------:R-:W-:Y:S01]  /*1b90*/  @P2 FFMA.FTZ R4, R82, R91.reuse, R90.reuse ;  /* 0x0000005b52042223 */ /* 0x180fe2000001005a */
[----:B0-----:R-:W-:Y:S01]  /*1ba0*/  @P2 FFMA.FTZ R79, R83, R91, R90 ;  /* 0x0000005b534f2223 */ /* 0x001fe2000001005a */
[----:B------:R-:W-:Y:S02]  /*1bb0*/  MOV R77, R61 ;  /* 0x0000003d004d7202 */ /* 0x000fe40000000f00 */
[----:B------:R-:W-:Y:S01]  /*1bc0*/  @P2 FADD.FTZ R4, R97, -R4 ;  /* 0x8000000461042221 */ /* 0x000fe20000010000 */
[----:B------:R-:W-:Y:S01]  /*1bd0*/  @P2 FADD.FTZ R93, R98, -R79 ;  /* 0x8000004f625d2221 */ /* 0x000fe20000010000 */
[-CC-:B------:R-:W-:Y:S01]  /*1be0*/  @P2 FFMA.FTZ R79, R81, R91.reuse, R90.reuse ;  /* 0x0000005b514f2223 */ /* 0x180fe2000001005a */
[----:B------:R-:W-:Y:S01]  /*1bf0*/  MOV R78, R62 ;  /* 0x0000003e004e7202 */ /* 0x000fe20000000f00 */
[C---:B------:R-:W-:Y:S01]  /*1c00*/  @P2 FFMA.FTZ R77, R5.reuse, R4, R61 ;  /* 0x00000004054d2223 */ /* 0x040fe2000001003d */
[----:B------:R-:W-:Y:S01]  /*1c10*/  @P2 FFMA.FTZ R4, R112, R91, R90 ;  /* 0x0000005b70042223 */ /* 0x000fe2000001005a */
[----:B------:R-:W-:Y:S01]  /*1c20*/  @P2 FADD.FTZ R79, R96, -R79 ;  /* 0x8000004f604f2221 */ /* 0x000fe20000010000 */
[----:B------:R-:W-:Y:S01]  /*1c30*/  @P2 FFMA.FTZ R78, R5, R93, R62 ;  /* 0x0000005d054e2223 */ /* 0x000fe2000001003e */
[----:B------:R-:W-:Y:S01]  /*1c40*/  MOV R76, R60 ;  /* 0x0000003c004c7202 */ /* 0x000fe20000000f00 */
[----:B------:R-:W-:Y:S01]  /*1c50*/  @P2 FADD.FTZ R4, R99, -R4 ;  /* 0x8000000463042221 */ /* 0x000fe20000010000 */
[C---:B------:R-:W-:Y:S01]  /*1c60*/  @P2 FFMA.FTZ R76, R5.reuse, R79, R60 ;  /* 0x0000004f054c2223 */ /* 0x040fe2000001003c */
[----:B------:R-:W-:Y:S01]  /*1c70*/  MOV R92, R63 ;  /* 0x0000003f005c7202 */ /* 0x000fe20000000f00 */
[----:B------:R-:W-:Y:S01]  /*1c80*/  FMUL.FTZ R79, R78, UR6 ;  /* 0x000000064e4f7c20 */ /* 0x000fe20008410000 */
[----:B------:R-:W-:Y:S01]  /*1c90*/  @P2 FFMA.FTZ R92, R5, R4, R63 ;  /* 0x00000004055c2223 */ /* 0x000fe2000001003f */
[----:B------:R-:W-:Y:S01]  /*1ca0*/  FMUL.FTZ R4, R77, UR6 ;  /* 0x000000064d047c20 */ /* 0x000fe20008410000 */
[----:B------:R-:W-:-:S02]  /*1cb0*/  FMUL.FTZ R93, R76, UR6 ;  /* 0x000000064c5d7c20 */ /* 0x000fc40008410000 */
[----:B------:R-:W-:Y:S02]  /*1cc0*/  SEL R74, R79, R74, P3 ;  /* 0x0000004a4f4a7207 */ /* 0x000fe40001800000 */
[----:B------:R-:W-:Y:S02]  /*1cd0*/  SEL R117, R4, R73, P3 ;  /* 0x0000004904757207 */ /* 0x000fe40001800000 */
[----:B------:R-:W-:Y:S02]  /*1ce0*/  SEL R4, R93, R72, P3 ;  /* 0x000000485d047207 */ /* 0x000fe40001800000 */
[----:B------:R-:W-:Y:S01]  /*1cf0*/  MOV R79, R92 ;  /* 0x0000005c004f7202 */ /* 0x000fe20000000f00 */
[----:B------:R-:W-:Y:S06]  /*1d00*/  @!P4 BRA `(.L_x_7330) ;  /* 0x000000040038c947 */ /* 0x000fec0003800000 */
[----:B------:R-:W-:Y:S01]  /*1d10*/  FMUL.FTZ R75, R92, UR6 ;  /* 0x000000065c4b7c20 */ /* 0x000fe20008410000 */
[----:B------:R-:W-:Y:S06]  /*1d20*/  BRA `(.L_x_7330) ;  /* 0x0000000400307947 */ /* 0x000fec0003800000 */
.L_x_7329:
[-CC-:B0-----:R-:W-:Y:S01]  /*1d30*/  @P2 FFMA.FTZ R93, R81, R91.reuse, R90.reuse ;  /* 0x0000005b515d2223 */ /* 0x181fe2000001005a */
[----:B------:R-:W-:Y:S01]  /*1d40*/  MOV R4, R60 ;  /* 0x0000003c00047202 */ /* 0x000fe20000000f00 */
[----:B------:R-:W-:Y:S02]  /*1d50*/  @P2 FFMA.FTZ R92, R82, R91, R90 ;  /* 0x0000005b525c2223 */ /* 0x000fe4000001005a */
[----:B------:R-:W-:Y:S02]  /*1d60*/  @P2 FADD.FTZ R93, R96, -R93 ;  /* 0x8000005d605d2221 */ /* 0x000fe40000010000 */
[----:B------:R-:W-:Y:S01]  /*1d70*/  @P2 FADD.FTZ R94, R97, -R92 ;  /* 0x8000005c615e2221 */ /* 0x000fe20000010000 */
[----:B------:R-:W-:Y:S01]  /*1d80*/  MOV R92, R61 ;  /* 0x0000003d005c7202 */ /* 0x000fe20000000f00 */
[----:B------:R-:W-:Y:S01]  /*1d90*/  @P2 FFMA.FTZ R4, R5, R93, R60 ;  /* 0x0000005d05042223 */ /* 0x000fe2000001003c */
[----:B------:R-:W-:Y:S01]  /*1da0*/  @P2 FFMA.FTZ R93, R83, R91, R90 ;  /* 0x0000005b535d2223 */ /* 0x000fe2000001005a */
[----:B------:R-:W-:Y:S01]  /*1db0*/  @P2 FFMA.FTZ R92, R5, R94, R61 ;  /* 0x0000005e055c2223 */ /* 0x000fe2000001003d */
[----:B------:R-:W-:-:S02]  /*1dc0*/  MOV R94, R62 ;  /* 0x0000003e005e7202 */ /* 0x000fc40000000f00 */
[----:B------:R-:W-:Y:S01]  /*1dd0*/  @P2 FADD.FTZ R93, R98, -R93 ;  /* 0x8000005d625d2221 */ /* 0x000fe20000010000 */
[----:B------:R-:W-:-:S03]  /*1de0*/  FMUL.FTZ R92, R92, UR6 ;  /* 0x000000065c5c7c20 */ /* 0x000fc60008410000 */
[----:B------:R-:W-:Y:S01]  /*1df0*/  @P2 FFMA.FTZ R94, R5, R93, R62 ;  /* 0x0000005d055e2223 */ /* 0x000fe2000001003e */
[----:B------:R-:W-:Y:S01]  /*1e00*/  FMUL.FTZ R93, R4, UR6 ;  /* 0x00000006045d7c20 */ /* 0x000fe20008410000 */
[----:B------:R-:W-:Y:S02]  /*1e10*/  SEL R117, R92, R73, P3 ;  /* 0x000000495c757207 */ /* 0x000fe40001800000 */
[----:B------:R-:W-:Y:S02]  /*1e20*/  FMUL.FTZ R95, R94, UR6 ;  /* 0x000000065e5f7c20 */ /* 0x000fe40008410000 */
[----:B------:R-:W-:-:S03]  /*1e30*/  SEL R4, R93, R72, P3 ;  /* 0x000000485d047207 */ /* 0x000fc60001800000 */
        /* <DEDUP_REMOVED lines=8> */
.L_x_7328:
[----:B------:R-:W-:Y:S05]  /*1ec0*/  @!P1 BRA `(.L_x_7331) ;  /* 0x00000000006c9947 */ /* 0x000fea0003800000 */
[-CC-:B0-----:R-:W-:Y:S01]  /*1ed0*/  FFMA.FTZ R77, R81, R91.reuse, R90.reuse ;  /* 0x0000005b514d7223 */ /* 0x181fe2000001005a */
[-CC-:B------:R-:W-:Y:S01]  /*1ee0*/  FFMA.FTZ R4, R82, R91.reuse, R90.reuse ;  /* 0x0000005b52047223 */ /* 0x180fe2000001005a */
[----:B------:R-:W-:Y:S01]  /*1ef0*/  ISETP.GT.AND P5, PT, R2, RZ, PT ;  /* 0x000000ff0200720c */ /* 0x000fe20003fa4270 */
[-CC-:B------:R-:W-:Y:S01]  /*1f00*/  FFMA.FTZ R92, R112, R91.reuse, R90.reuse ;  /* 0x0000005b705c7223 */ /* 0x180fe2000001005a */
[----:B------:R-:W-:Y:S01]  /*1f10*/  FADD.FTZ R76, R96, -R77 ;  /* 0x8000004d604c7221 */ /* 0x000fe20000010000 */
[----:B------:R-:W-:Y:S01]  /*1f20*/  FFMA.FTZ R77, R83, R91, R90 ;  /* 0x0000005b534d7223 */ /* 0x000fe2000001005a */
[----:B------:R-:W-:Y:S01]  /*1f30*/  FADD.FTZ R4, R97, -R4 ;  /* 0x8000000461047221 */ /* 0x000fe20000010000 */
[----:B------:R-:W-:Y:S01]  /*1f40*/  FADD.FTZ R92, R99, -R92 ;  /* 0x8000005c635c7221 */ /* 0x000fe20000010000 */
[C---:B------:R-:W-:Y:S01]  /*1f50*/  FMUL.FTZ R76, R5.reuse, R76 ;  /* 0x0000004c054c7220 */ /* 0x040fe20000410000 */
[----:B------:R-:W-:Y:S01]  /*1f60*/  FADD.FTZ R78, R98, -R77 ;  /* 0x8000004d624e7221 */ /* 0x000fe20000010000 */
[C---:B------:R-:W-:Y:S01]  /*1f70*/  FMUL.FTZ R77, R5.reuse, R4 ;  /* 0x00000004054d7220 */ /* 0x040fe20000410000 */
[----:B------:R-:W-:-:S02]  /*1f80*/  FMUL.FTZ R92, R5, R92 ;  /* 0x0000005c055c7220 */ /* 0x000fc40000410000 */
[----:B------:R-:W-:Y:S01]  /*1f90*/  FSEL R76, R76, RZ, P5 ;  /* 0x000000ff4c4c7208 */ /* 0x000fe20002800000 */
[----:B------:R-:W-:Y:S01]  /*1fa0*/  FMUL.FTZ R78, R5, R78 ;  /* 0x0000004e054e7220 */ /* 0x000fe20000410000 */
[----:B------:R-:W-:Y:S02]  /*1fb0*/  FSEL R77, R77, RZ, P5 ;  /* 0x000000ff4d4d7208 */ /* 0x000fe40002800000 */
[----:B------:R-:W-:Y:S01]  /*1fc0*/  FSEL R92, R92, RZ, P5 ;  /* 0x000000ff5c5c7208 */ /* 0x000fe20002800000 */
[----:B------:R-:W-:Y:S01]  /*1fd0*/  FMUL.FTZ R79, R76, UR6 ;  /* 0x000000064c4f7c20 */ /* 0x000fe20008410000 */
[----:B------:R-:W-:-:S04]  /*1fe0*/  FSEL R78, R78, RZ, P5 ;  /* 0x000000ff4e4e7208 */ /* 0x000fc80002800000 */
        /* <DEDUP_REMOVED lines=9> */
.L_x_7331:
[-CC-:B0-----:R-:W-:Y:S01]  /*2080*/  FFMA.FTZ R92, R82, R91.reuse, R90.reuse ;  /* 0x0000005b525c7223 */ /* 0x181fe2000001005a */
[-C--:B------:R-:W-:Y:S01]  /*2090*/  FFMA.FTZ R93, R81, R91.reuse, R90 ;  /* 0x0000005b515d7223 */ /* 0x080fe2000001005a */
[----:B------:R-:W-:Y:S02]  /*20a0*/  ISETP.GT.AND P5, PT, R2, RZ, PT ;  /* 0x000000ff0200720c */ /* 0x000fe40003fa4270 */
[----:B------:R-:W-:Y:S01]  /*20b0*/  FADD.FTZ R92, R97, -R92 ;  /* 0x8000005c615c7221 */ /* 0x000fe20000010000 */
[----:B------:R-:W-:Y:S01]  /*20c0*/  FADD.FTZ R4, R96, -R93 ;  /* 0x8000005d60047221 */ /* 0x000fe20000010000 */
[----:B------:R-:W-:Y:S02]  /*20d0*/  FFMA.FTZ R93, R83, R91, R90 ;  /* 0x0000005b535d7223 */ /* 0x000fe4000001005a */
[C---:B------:R-:W-:Y:S01]  /*20e0*/  FMUL.FTZ R92, R5.reuse, R92 ;  /* 0x0000005c055c7220 */ /* 0x040fe20000410000 */
[----:B------:R-:W-:-:S04]  /*20f0*/  FMUL.FTZ R4, R5, R4 ;  /* 0x0000000405047220 */ /* 0x000fc80000410000 */
[----:B------:R-:W-:Y:S02]  /*2100*/  FSEL R92, R92, RZ, P5 ;  /* 0x000000ff5c5c7208 */ /* 0x000fe40002800000 */
[----:B------:R-:W-:-:S03]  /*2110*/  FSEL R4, R4, RZ, P5 ;  /* 0x000000ff04047208 */ /* 0x000fc60002800000 */
[----:B------:R-:W-:Y:S01]  /*2120*/  @P3 FMUL.FTZ R73, R92, UR6 ;  /* 0x000000065c493c20 */ /* 0x000fe20008410000 */
[----:B------:R-:W-:Y:S01]  /*2130*/  @P4 FFMA.FTZ R92, R112, R91, R90 ;  /* 0x0000005b705c4223 */ /* 0x000fe2000001005a */
[----:B------:R-:W-:Y:S01]  /*2140*/  @P3 FMUL.FTZ R72, R4, UR6 ;  /* 0x0000000604483c20 */ /* 0x000fe20008410000 */
[----:B------:R-:W-:Y:S02]  /*2150*/  FADD.FTZ R4, R98, -R93 ;  /* 0x8000005d62047221 */ /* 0x000fe40000010000 */
[----:B------:R-:W-:Y:S01]  /*2160*/  @P4 FADD.FTZ R92, R99, -R92 ;  /* 0x8000005c635c4221 */ /* 0x000fe20000010000 */
[----:B------:R-:W-:Y:S01]  /*2170*/  MOV R117, R73 ;  /* 0x0000004900757202 */ /* 0x000fe20000000f00 */
[C---:B------:R-:W-:Y:S02]  /*2180*/  FMUL.FTZ R4, R5.reuse, R4 ;  /* 0x0000000405047220 */ /* 0x040fe40000410000 */
[----:B------:R-:W-:-:S03]  /*2190*/  @P4 FMUL.FTZ R92, R5, R92 ;  /* 0x0000005c055c4220 */ /* 0x000fc60000410000 */
[----:B------:R-:W-:Y:S02]  /*21a0*/  FSEL R4, R4, RZ, P5 ;  /* 0x000000ff04047208 */ /* 0x000fe40002800000 */
[----:B------:R-:W-:-:S03]  /*21b0*/  @P4 FSEL R92, R92, RZ, P5 ;  /* 0x000000ff5c5c4208 */ /* 0x000fc60002800000 */
[----:B------:R-:W-:Y:S01]  /*21c0*/  @P3 FMUL.FTZ R74, R4, UR6 ;  /* 0x00000006044a3c20 */ /* 0x000fe20008410000 */
[----:B------:R-:W-:Y:S01]  /*21d0*/  MOV R4, R72 ;  /* 0x0000004800047202 */ /* 0x000fe20000000f00 */
[----:B------:R-:W-:-:S07]  /*21e0*/  @P4 FMUL.FTZ R75, R92, UR6 ;  /* 0x000000065c4b4c20 */ /* 0x000fce0008410000 */
.L_x_7330:
[----:B------:R-:W0:Y:S01]  /*21f0*/  @P1 LDC.64 R72, c[0x0][0x478] ;  /* 0x00011e00ff481b82 */ /* 0x000e220000000a00 */
[----:B------:R-:W-:-:S07]  /*2200*/  @P1 IADD3 R95, PT, PT, R88, 0x80, RZ ;  /* 0x00000080585f1810 */ /* 0x000fce0007ffe0ff */
[----:B------:R-:W1:Y:S01]  /*2210*/  @P4 LDC.64 R92, c[0x0][0x468] ;  /* 0x00011a00ff5c4b82 */ /* 0x000e620000000a00 */
[----:B0-----:R-:W-:Y:S01]  /*2220*/  @P1 IMAD.WIDE.U32 R94, R95, 0x10, R72 ;  /* 0x000000105f5e1825 */ /* 0x001fe200078e0048 */
[----:B------:R-:W-:Y:S02]  /*2230*/  @P4 IADD3 R73, PT, PT, R89, 0x80, RZ ;  /* 0x0000008059494810 */ /* 0x000fe40007ffe0ff */
[----:B------:R-:W-:Y:S02]  /*2240*/  MOV R72, R4 ;  /* 0x0000000400487202 */ /* 0x000fe40000000f00 */
[----:B------:R0:W-:Y:S01]  /*2250*/  @P1 STG.E.128 desc[UR14][R94.64], R76 ;  /* 0x0000004c5e001986 */ /* 0x0001e2000c101d0e */
[----:B-1----:R-:W-:Y:S01]  /*2260*/  @P4 IMAD.WIDE.U32 R92, R73, 0x10, R92 ;  /* 0x00000010495c4825 */ /* 0x002fe200078e005c */
[----:B------:R-:W-:-:S05]  /*2270*/  MOV R73, R117 ;  /* 0x0000007500497202 */ /* 0x000fca0000000f00 */
        /* <DEDUP_REMOVED lines=29> */
.L_x_7333:
        /* <DEDUP_REMOVED lines=25> */
.L_x_7332:
        /* <DEDUP_REMOVED lines=28> */
.L_x_7335:
[-CC-:B0-----:R-:W-:Y:S01]  /*27a0*/  FFMA.FTZ R93, R113, R91.reuse, R90.reuse ;  /* 0x0000005b715d7223 */ /* 0x181fe2000001005a */
[----:B------:R-:W-:Y:S01]  /*27b0*/  ISETP.GT.AND P5, PT, R2, RZ, PT ;  /* 0x000000ff0200720c */ /* 0x000fe20003fa4270 */
[-CC-:B------:R-:W-:Y:S01]  /*27c0*/  FFMA.FTZ R92, R100, R91.reuse, R90.reuse ;  /* 0x0000005b645c7223 */ /* 0x180fe2000001005a */
[-CC-:B------:R-:W-:Y:S01]  /*27d0*/  @P4 FFMA.FTZ R120, R102, R91.reuse, R90.reuse ;  /* 0x0000005b66784223 */ /* 0x180fe2000001005a */
[----:B------:R-:W-:Y:S01]  /*27e0*/  FADD.FTZ R4, R114, -R93 ;  /* 0x8000005d72047221 */ /* 0x000fe20000010000 */
[----:B------:R-:W-:Y:S01]  /*27f0*/  FFMA.FTZ R93, R101, R91, R90 ;  /* 0x0000005b655d7223 */ /* 0x000fe2000001005a */
[----:B------:R-:W-:Y:S01]  /*2800*/  FADD.FTZ R92, R115, -R92 ;  /* 0x8000005c735c7221 */ /* 0x000fe20000010000 */
[----:B------:R-:W-:Y:S01]  /*2810*/  @P4 FADD.FTZ R120, R103, -R120 ;  /* 0x8000007867784221 */ /* 0x000fe20000010000 */
[C---:B------:R-:W-:Y:S01]  /*2820*/  FMUL.FTZ R4, R5.reuse, R4 ;  /* 0x0000000405047220 */ /* 0x040fe20000410000 */
[----:B------:R-:W-:Y:S02]  /*2830*/  FADD.FTZ R94, R116, -R93 ;  /* 0x8000005d745e7221 */ /* 0x000fe40000010000 */
[----:B------:R-:W-:-:S02]  /*2840*/  @P4 FMUL.FTZ R120, R5, R120 ;  /* 0x0000007805784220 */ /* 0x000fc40000410000 */
[----:B------:R-:W-:-:S05]  /*2850*/  FSEL R4, R4, RZ, P5 ;  /* 0x000000ff04047208 */ /* 0x000fca0002800000 */
[----:B------:R-:W-:Y:S01]  /*2860*/  @P3 FMUL.FTZ R72, R4, UR6 ;  /* 0x0000000604483c20 */ /* 0x000fe20008410000 */
[C---:B------:R-:W-:Y:S01]  /*2870*/  FMUL.FTZ R4, R5.reuse, R92 ;  /* 0x0000005c05047220 */ /* 0x040fe20000410000 */
[----:B------:R-:W-:-:S04]  /*2880*/  FMUL.FTZ R92, R5, R94 ;  /* 0x0000005e055c7220 */ /* 0x000fc80000410000 */
[----:B------:R-:W-:Y:S02]  /*2890*/  FSEL R4, R4, RZ, P5 ;  /* 0x000000ff04047208 */ /* 0x000fe40002800000 */
[----:B------:R-:W-:-:S03]  /*28a0*/  FSEL R92, R92, RZ, P5 ;  /* 0x000000ff5c5c7208 */ /* 0x000fc60002800000 */
[----:B------:R-:W-:Y:S01]  /*28b0*/  @P3 FMUL.FTZ R73, R4, UR6 ;  /* 0x0000000604493c20 */ /* 0x000fe20008410000 */
[----:B------:R-:W-:Y:S01]  /*28c0*/  MOV R4, R72 ;  /* 0x0000004800047202 */ /* 0x000fe20000000f00 */
[----:B------:R-:W-:Y:S01]  /*28d0*/  @P3 FMUL.FTZ R74, R92, UR6 ;  /* 0x000000065c4a3c20 */ /* 0x000fe20008410000 */
[----:B------:R-:W-:Y:S02]  /*28e0*/  @P4 FSEL R92, R120, RZ, P5 ;  /* 0x000000ff785c4208 */ /* 0x000fe40002800000 */
[----:B------:R-:W-:-:S03]  /*28f0*/  MOV R117, R73 ;  /* 0x0000004900757202 */ /* 0x000fc60000000f00 */
[----:B------:R-:W-:-:S07]  /*2900*/  @P4 FMUL.FTZ R75, R92, UR6 ;  /* 0x000000065c4b4c20 */ /* 0x000fce0008410000 */
.L_x_7334:
        /* <DEDUP_REMOVED lines=20> */
[----:B------:R-:W-:Y:S01]  /*2a50*/  @P2 FFMA.FTZ R91, R110, R91, R90 ;  /* 0x0000005b6e5b2223 */ /* 0x000fe2000001005a */
[----:B------:R-:W-:Y:S01]  /*2a60*/  MOV R78, R70 ;  /* 0x00000046004e7202 */ /* 0x000fe20000000f00 */
[C---:B------:R-:W-:Y:S01]  /*2a70*/  @P2 FFMA.FTZ R76, R5.reuse, R79, R68 ;  /* 0x0000004f054c2223 */ /* 0x040fe20000010044 */
[C---:B------:R-:W-:Y:S01]  /*2a80*/  @P2 FFMA.FTZ R78, R5.reuse, R93, R70 ;  /* 0x0000005d054e2223 */ /* 0x040fe20000010046 */
[----:B------:R-:W-:Y:S01]  /*2a90*/  @P2 FFMA.FTZ R77, R5, R2, R69 ;  /* 0x00000002054d2223 */ /* 0x000fe20000010045 */
[----:B------:R-:W-:Y:S01]  /*2aa0*/  @P2 FADD.FTZ R2, R106, -R91 ;  /* 0x8000005b6a022221 */ /* 0x000fe20000010000 */
[----:B------:R-:W-:Y:S01]  /*2ab0*/  FMUL.FTZ R93, R76, UR6 ;  /* 0x000000064c5d7c20 */ /* 0x000fe20008410000 */
[----:B------:R-:W-:Y:S01]  /*2ac0*/  FMUL.FTZ R91, R78, UR6 ;  /* 0x000000064e5b7c20 */ /* 0x000fe20008410000 */
[----:B------:R-:W-:Y:S01]  /*2ad0*/  FMUL.FTZ R4, R77, UR6 ;  /* 0x000000064d047c20 */ /* 0x000fe20008410000 */
[----:B------:R-:W-:Y:S01]  /*2ae0*/  MOV R79, R71 ;  /* 0x00000047004f7202 */ /* 0x000fe20000000f00 */
[----:B------:R-:W-:Y:S01]  /*2af0*/  @P2 FFMA.FTZ R79, R5, R2, R71 ;  /* 0x00000002054f2223 */ /* 0x000fe20000010047 */
[----:B------:R-:W-:-:S02]  /*2b00*/  SEL R72, R93, R72, P3 ;  /* 0x000000485d487207 */ /* 0x000fc40001800000 */
[----:B------:R-:W-:Y:S02]  /*2b10*/  SEL R74, R91, R74, P3 ;  /* 0x0000004a5b4a7207 */ /* 0x000fe40001800000 */
[----:B------:R-:W-:Y:S01]  /*2b20*/  SEL R73, R4, R73, P3 ;  /* 0x0000004904497207 */ /* 0x000fe20001800000 */
[----:B------:R-:W-:Y:S06]  /*2b30*/  @!P4 BRA `(.L_x_7338) ;  /* 0x000000040030c947 */ /* 0x000fec0003800000 */
[----:B------:R-:W-:Y:S01]  /*2b40*/  FMUL.FTZ R75, R79, UR6 ;  /* 0x000000064f4b7c20 */ /* 0x000fe20008410000 */
[----:B------:R-:W-:Y:S06]  /*2b50*/  BRA `(.L_x_7338) ;  /* 0x0000000400287947 */ /* 0x000fec0003800000 */
.L_x_7337:
[-CC-:B0-----:R-:W-:Y:S01]  /*2b60*/  @P2 FFMA.FTZ R93, R105, R91.reuse, R90.reuse ;  /* 0x0000005b695d2223 */ /* 0x181fe2000001005a */
[----:B------:R-:W-:Y:S01]  /*2b70*/  @P2 FFMA.FTZ R2, R104, R91, R90 ;  /* 0x0000005b68022223 */ /* 0x000fe2000001005a */
[----:B------:R-:W-:Y:S02]  /*2b80*/  MOV R4, R69 ;  /* 0x0000004500047202 */ /* 0x000fe40000000f00 */
[----:B------:R-:W-:Y:S01]  /*2b90*/  @P2 FADD.FTZ R93, R108, -R93 ;  /* 0x8000005d6c5d2221 */ /* 0x000fe20000010000 */
[----:B------:R-:W-:Y:S01]  /*2ba0*/  @P2 FADD.FTZ R92, R109, -R2 ;  /* 0x800000026d5c2221 */ /* 0x000fe20000010000 */
[----:B------:R-:W-:Y:S02]  /*2bb0*/  MOV R2, R68 ;  /* 0x0000004400027202 */ /* 0x000fe40000000f00 */
        /* <DEDUP_REMOVED lines=19> */
.L_x_7336:
        /* <DEDUP_REMOVED lines=28> */
.L_x_7339:
[-CC-:B0-----:R-:W-:Y:S01]  /*2eb0*/  FFMA.FTZ R93, R105, R91.reuse, R90.reuse ;  /* 0x0000005b695d7223 */ /* 0x181fe2000001005a */
[-CC-:B------:R-:W-:Y:S01]  /*2ec0*/  FFMA.FTZ R4, R104, R91.reuse, R90.reuse ;  /* 0x0000005b68047223 */ /* 0x180fe2000001005a */
[-CC-:B------:R-:W-:Y:S01]  /*2ed0*/  FFMA.FTZ R95, R107, R91.reuse, R90.reuse ;  /* 0x0000005b6b5f7223 */ /* 0x180fe2000001005a */
[----:B------:R-:W-:Y:S01]  /*2ee0*/  FFMA.FTZ R91, R110, R91, R90 ;  /* 0x0000005b6e5b7223 */ /* 0x000fe2000001005a */
[----:B------:R-:W-:Y:S01]  /*2ef0*/  ISETP.GT.AND P0, PT, R2, RZ, PT ;  /* 0x000000ff0200720c */ /* 0x000fe20003f04270 */
        /* <DEDUP_REMOVED lines=16> */
.L_x_7338:
        /* <DEDUP_REMOVED lines=13> */
.L_x_7319:
        /* <DEDUP_REMOVED lines=17> */
.L_x_7341:
        /* <DEDUP_REMOVED lines=10> */
.L_x_8149:


//--------------------- .text._ZN10layer_norm13ln_bwd_kernelINS_13Kernel_traitsIfffffjLj2048ELj1ELj1ELj4ELj16ENS_18Kernel_traits_baseILj2048EfffffjLj128EEEEELb0ELb1ELb0ELb0EEEvNS_9BwdParamsE --------------------------
	.section	.text._ZN10layer_norm13ln_bwd_kernelINS_13Kernel_traitsIfffffjLj2048ELj1ELj1ELj4ELj16ENS_18Kernel_traits_baseILj2048EfffffjLj128EEEEELb0ELb1ELb0ELb0EEEvNS_9BwdParamsE,"ax",@progbits
	.align	128
        .global         _ZN10layer_norm13ln_bwd_kernelINS_13Kernel_traitsIfffffjLj2048ELj1ELj1ELj4ELj16ENS_18Kernel_traits_baseILj2048EfffffjLj128EEEEELb0ELb1ELb0ELb0EEEvNS_9BwdParamsE
        .type           _ZN10layer_norm13ln_bwd_kernelINS_13Kernel_traitsIfffffjLj2048ELj1ELj1ELj4ELj16ENS_18Kernel_traits_baseILj2048EfffffjLj128EEEEELb0ELb1ELb0ELb0EEEvNS_9BwdParamsE,@function
        .size           _ZN10layer_norm13ln_bwd_kernelINS_13Kernel_traitsIfffffjLj2048ELj1ELj1ELj4ELj16ENS_18Kernel_traits_baseILj2048EfffffjLj128EEEEELb0ELb1ELb0ELb0EEEvNS_9BwdParamsE,(.L_x_8150 - _ZN10layer_norm13ln_bwd_kernelINS_13Kernel_traitsIfffffjLj2048ELj1ELj1ELj4ELj16ENS_18Kernel_traits_baseILj2048EfffffjLj128EEEEELb0ELb1ELb0ELb0EEEvNS_9BwdParamsE)
        .other          _ZN10layer_norm13ln_bwd_kernelINS_13Kernel_traitsIfffffjLj2048ELj1ELj1ELj4ELj16ENS_18Kernel_traits_baseILj2048EfffffjLj128EEEEELb0ELb1ELb0ELb0EEEvNS_9BwdParamsE,@"STO_CUDA_ENTRY STV_DEFAULT"
_ZN10layer_norm13ln_bwd_kernelINS_13Kernel_traitsIfffffjLj2048ELj1ELj1ELj4ELj16ENS_18Kernel_traits_baseILj2048EfffffjLj128EEEEELb0ELb1ELb0ELb0EEEvNS_9BwdParamsE:
.text._ZN10layer_norm13ln_bwd_kernelINS_13Kernel_traitsIfffffjLj2048ELj1ELj1ELj4ELj16ENS_18Kernel_traits_baseILj2048EfffffjLj128EEEEELb0ELb1ELb0ELb0EEEvNS_9BwdParamsE:
        /* <DEDUP_REMOVED lines=22> */
[----:B--2---:R-:W5:Y:S01]  /*0160*/  @P5 LDG.E.128 R16, desc[UR8][R12.64] ;  /* 0x000000080c105981 */ /* 0x004f62000c1e1d00 */
[C---:B---3--:R-:W-:Y:S01]  /*0170*/  @P5 IMAD.WIDE.U32 R14, R3.reuse, 0x10, R14 ;  /* 0x00000010030e5825 */ /* 0x048fe200078e000e */
[----:B------:R-:W0:Y:S01]  /*0180*/  @P4 LDC.64 R48, c[0x0][0x3d0] ;  /* 0x0000f400ff304b82 */ /* 0x000e220000000a00 */
[----:B------:R-:W-:-:S03]  /*0190*/  @P5 IADD3 R3, PT, PT, R3, 0x80, RZ ;  /* 0x0000008003035810 */ /* 0x000fc60007ffe0ff */
[----:B------:R-:W5:Y:S01]  /*01a0*/  @P5 LDG.E.128 R20, desc[UR8][R14.64] ;  /* 0x000000080e145981 */ /* 0x000f62000c1e1d00 */
[----:B----4-:R-:W-:-:S03]  /*01b0*/  @P2 IMAD.WIDE.U32 R8, R2, 0x10, R8 ;  /* 0x0000001002082825 */ /* 0x010fc600078e0008 */
[----:B------:R-:W2:Y:S02]  /*01c0*/  @P4 LDC.64 R52, c[0x0][0x3e8] ;  /* 0x0000fa00ff344b82 */ /* 0x000ea40000000a00 */
[----:B------:R-:W5:Y:S01]  /*01d0*/  @P2 LDG.E.128 R40, desc[UR8][R8.64] ;  /* 0x0000000808282981 */ /* 0x000f62000c1e1d00 */
[----:B-1----:R-:W-:-:S05]  /*01e0*/  @P2 IMAD.WIDE.U32 R10, R2, 0x10, R10 ;  /* 0x00000010020a2825 */ /* 0x002fca00078e000a */
[----:B------:R-:W1:Y:S01]  /*01f0*/  @P3 LDC.64 R54, c[0x0][0x3d0] ;  /* 0x0000f400ff363b82 */ /* 0x000e620000000a00 */
[----:B------:R-:W5:Y:S07]  /*0200*/  @P2 LDG.E.128 R44, desc[UR8][R10.64] ;  /* 0x000000080a2c2981 */ /* 0x000f6e000c1e1d00 */
[----:B------:R-:W3:Y:S01]  /*0210*/  @P3 LDC.64 R56, c[0x0][0x3e8] ;  /* 0x0000fa00ff383b82 */ /* 0x000ee20000000a00 */
[----:B0-----:R-:W-:Y:S01]  /*0220*/  @P4 IMAD.WIDE.U32 R50, R3, 0x10, R48 ;  /* 0x0000001003324825 */ /* 0x001fe200078e0030 */
[----:B------:R-:W-:-:S03]  /*0230*/  UISETP.GE.AND UP0, UPT, UR7, UR4, UPT ;  /* 0x000000040700728c */ /* 0x000fc6000bf06270 */
[C---:B--2---:R-:W-:Y:S01]  /*0240*/  @P4 IMAD.WIDE.U32 R52, R3.reuse, 0x10, R52 ;  /* 0x0000001003344825 */ /* 0x044fe200078e0034 */
[----:B------:R-:W-:Y:S01]  /*0250*/  @P4 IADD3 R3, PT, PT, R3, 0x80, RZ ;  /* 0x0000008003034810 */ /* 0x000fe20007ffe0ff */
[----:B------:R0:W5:Y:S01]  /*0260*/  @P4 LDG.E.128 R24, desc[UR8][R50.64] ;  /* 0x0000000832184981 */ /* 0x000162000c1e1d00 */
[----:B------:R-:W-:Y:S02]  /*0270*/  CS2R R48, SRZ ;  /* 0x0000000000307805 */ /* 0x000fe4000001ff00 */
[----:B------:R-:W-:Y:S02]  /*0280*/  CS2R R58, SRZ ;  /* 0x00000000003a7805 */ /* 0x000fe4000001ff00 */
[----:B------:R-:W-:Y:S01]  /*0290*/  CS2R R60, SRZ ;  /* 0x00000000003c7805 */ /* 0x000fe2000001ff00 */
[----:B------:R2:W5:Y:S01]  /*02a0*/  @P4 LDG.E.128 R28, desc[UR8][R52.64] ;  /* 0x00000008341c4981 */ /* 0x000562000c1e1d00 */
[----:B-1----:R-:W-:Y:S01]  /*02b0*/  @P3 IMAD.WIDE.U32 R54, R3, 0x10, R54 ;  /* 0x0000001003363825 */ /* 0x002fe200078e0036 */
[----:B------:R-:W-:-:S02]  /*02c0*/  CS2R R62, SRZ ;  /* 0x00000000003e7805 */ /* 0x000fc4000001ff00 */
[----:B------:R-:W-:Y:S01]  /*02d0*/  CS2R R64, SRZ ;  /* 0x0000000000407805 */ /* 0x000fe2000001ff00 */
[----:B---3--:R-:W-:Y:S01]  /*02e0*/  @P3 IMAD.WIDE.U32 R56, R3, 0x10, R56 ;  /* 0x0000001003383825 */ /* 0x008fe200078e0038 */
[----:B------:R1:W5:Y:S01]  /*02f0*/  @P3 LDG.E.128 R32, desc[UR8][R54.64] ;  /* 0x0000000836203981 */ /* 0x000362000c1e1d00 */
[----:B0-----:R-:W-:Y:S02]  /*0300*/  CS2R R50, SRZ ;  /* 0x0000000000327805 */ /* 0x001fe4000001ff00 */
[----:B--2---:R-:W-:Y:S02]  /*0310*/  CS2R R52, SRZ ;  /* 0x0000000000347805 */ /* 0x004fe4000001ff00 */
[----:B------:R-:W-:Y:S01]  /*0320*/  CS2R R66, SRZ ;  /* 0x0000000000427805 */ /* 0x000fe2000001ff00 */
[----:B------:R0:W5:Y:S01]  /*0330*/  @P3 LDG.E.128 R36, desc[UR8][R56.64] ;  /* 0x0000000838243981 */ /* 0x000162000c1e1d00 */
[----:B------:R-:W-:Y:S02]  /*0340*/  CS2R R68, SRZ ;  /* 0x0000000000447805 */ /* 0x000fe4000001ff00 */
[----:B------:R-:W-:-:S02]  /*0350*/  CS2R R70, SRZ ;  /* 0x0000000000467805 */ /* 0x000fc4000001ff00 */
[----:B------:R-:W-:Y:S02]  /*0360*/  CS2R R72, SRZ ;  /* 0x0000000000487805 */ /* 0x000fe4000001ff00 */
[----:B------:R-:W-:Y:S02]  /*0370*/  CS2R R74, SRZ ;  /* 0x00000000004a7805 */ /* 0x000fe4000001ff00 */
[----:B------:R-:W-:Y:S02]  /*0380*/  CS2R R76, SRZ ;  /* 0x00000000004c7805 */ /* 0x000fe4000001ff00 */
[----:B-1----:R-:W-:Y:S02]  /*0390*/  CS2R R54, SRZ ;  /* 0x0000000000367805 */ /* 0x002fe4000001ff00 */
[----:B------:R-:W-:Y:S02]  /*03a0*/  CS2R R78, SRZ ;  /* 0x00000000004e7805 */ /* 0x000fe4000001ff00 */
[----:B------:R-:W-:-:S02]  /*03b0*/  CS2R R80, SRZ ;  /* 0x0000000000507805 */ /* 0x000fc4000001ff00 */
[----:B------:R-:W-:Y:S02]  /*03c0*/  CS2R R82, SRZ ;  /* 0x0000000000527805 */ /* 0x000fe4000001ff00 */
[----:B0-----:R-:W-:Y:S02]  /*03d0*/  CS2R R56, SRZ ;  /* 0x0000000000387805 */ /* 0x001fe4000001ff00 */
[----:B------:R-:W-:Y:S02]  /*03e0*/  CS2R R84, SRZ ;  /* 0x0000000000547805 */ /* 0x000fe4000001ff00 */
[----:B------:R-:W-:Y:S02]  /*03f0*/  CS2R R86, SRZ ;  /* 0x0000000000567805 */ /* 0x000fe4000001ff00 */
[----:B------:R-:W-:Y:S02]  /*0400*/  CS2R R88, SRZ ;  /* 0x0000000000587805 */ /* 0x000fe4000001ff00 */
[----:B------:R-:W-:-:S02]  /*0410*/  CS2R R90, SRZ ;  /* 0x00000000005a7805 */ /* 0x000fc4000001ff00 */
[----:B------:R-:W-:Y:S02]  /*0420*/  CS2R R92, SRZ ;  /* 0x00000000005c7805 */ /* 0x000fe4000001ff00 */
[----:B------:R-:W-:Y:S01]  /*0430*/  CS2R R94, SRZ ;  /* 0x00000000005e7805 */ /* 0x000fe2000001ff00 */
[----:B------:R-:W-:Y:S06]  /*0440*/  BRA.U UP0, `(.L_x_7342) ;  /* 0x0000003100447547 */ /* 0x000fec000b800000 */
        /* <DEDUP_REMOVED lines=33> */
.L_x_7384:
[----:B------:R-:W4:Y:S08]  /*0660*/  LDC.64 R118, c[0x0][0x3c0] ;  /* 0x0000f000ff767b82 */ /* 0x000f300000000a00 */
[----:B------:R-:W0:Y:S01]  /*0670*/  @P0 LDC.64 R116, c[0x0][0x3e0] ;  /* 0x0000f800ff740b82 */ /* 0x000e220000000a00 */
[----:B-----5:R-:W-:-:S07]  /*0680*/  HFMA2 R147, -RZ, RZ, 1.875, 0 ;  /* 0x3f800000ff937431 */ /* 0x020fce00000001ff */
[----:B------:R-:W1:Y:S01]  /*0690*/  LDC R4, c[0x0][0x388] ;  /* 0x0000e200ff047b82 */ /* 0x000e620000000800 */
[----:B----4-:R-:W-:-:S06]  /*06a0*/  IMAD.WIDE R120, R7, 0x4, R118 ;  /* 0x0000000407787825 */ /* 0x010fcc00078e0276 */
[----:B------:R-:W4:Y:S01]  /*06b0*/  LDG.E R120, desc[UR8][R120.64] ;  /* 0x0000000878787981 */ /* 0x000f22000c1e1900 */
[C---:B0-----:R-:W-:Y:S02]  /*06c0*/  @P0 IMAD.WIDE R118, R7.reuse, 0x4, R116 ;  /* 0x0000000407760825 */ /* 0x041fe400078e0274 */
[----:B------:R-:W0:Y:S03]  /*06d0*/  LDC.64 R116, c[0x0][0x3c8] ;  /* 0x0000f200ff747b82 */ /* 0x000e260000000a00 */
[----:B-----5:R0:W5:Y:S01]  /*06e0*/  @P0 LDG.E R147, desc[UR8][R118.64] ;  /* 0x0000000876930981 */ /* 0x020162000c1e1900 */
[----:B------:R-:W-:Y:S01]  /*06f0*/  ISETP.GE.U32.AND P2, PT, R6, 0x80, PT ;  /* 0x000000800600780c */ /* 0x000fe20003f46070 */
[C---:B-1----:R-:W-:Y:S02]  /*0700*/  IMAD R122, R7.reuse, R4, RZ ;  /* 0x00000004077a7224 */ /* 0x042fe400078e02ff */
[----:B0-----:R-:W-:-:S05]  /*0710*/  IMAD.WIDE R116, R7, 0x4, R116 ;  /* 0x0000000407747825 */ /* 0x001fca00078e0274 */
[----:B------:R0:W5:Y:S01]  /*0720*/  LDG.E R145, desc[UR8][R116.64] ;  /* 0x0000000874917981 */ /* 0x000162000c1e1900 */
[----:B------:R-:W-:Y:S01]  /*0730*/  SHF.R.S32.HI R123, RZ, 0x1f, R122 ;  /* 0x0000001fff7b7819 */ /* 0x000fe2000001147a */
[----:B------:R-:W-:Y:S01]  /*0740*/  BSSY.RECONVERGENT B0, `(.L_x_7343) ;  /* 0x0000034000007945 */ /* 0x000fe20003800200 */
[----:B------:R-:W-:Y:S01]  /*0750*/  ISETP.NE.AND P6, PT, RZ, UR10, PT ;  /* 0x0000000aff007c0c */ /* 0x000fe2000bfc5270 */
[----:B------:R-:W-:Y:S01]  /*0760*/  HFMA2 R152, -RZ, RZ, 0, 0 ;  /* 0x00000000ff987431 */ /* 0x000fe200000001ff */
[----:B------:R-:W-:Y:S02]  /*0770*/  LEA.HI R123, R123, R122, RZ, 0x2 ;  /* 0x0000007a7b7b7211 */ /* 0x000fe400078f10ff */
[C---:B------:R-:W-:Y:S02]  /*0780*/  ISETP.GE.U32.AND P5, PT, R6.reuse, 0x100, PT ;  /* 0x000001000600780c */ /* 0x040fe40003fa6070 */
[----:B------:R-:W-:Y:S02]  /*0790*/  LEA.HI.SX32 R143, R123, R2, 0x1e ;  /* 0x000000027b8f7211 */ /* 0x000fe400078ff2ff */
[----:B------:R-:W-:-:S02]  /*07a0*/  ISETP.GE.U32.AND P4, PT, R6, 0x180, PT ;  /* 0x000001800600780c */ /* 0x000fc40003f86070 */
[----:B------:R-:W-:Y:S02]  /*07b0*/  ISETP.GE.U32.AND P3, PT, R6, 0x200, PT ;  /* 0x000002000600780c */ /* 0x000fe40003f66070 */
[----:B------:R-:W-:Y:S02]  /*07c0*/  MOV R151, RZ ;  /* 0x000000ff00977202 */ /* 0x000fe40000000f00 */
[----:B------:R-:W-:Y:S02]  /*07d0*/  MOV R150, R143 ;  /* 0x0000008f00967202 */ /* 0x000fe40000000f00 */
[----:B----4-:R-:W-:Y:S01]  /*07e0*/  FSEL R149, R120, RZ, !P6 ;  /* 0x000000ff78957208 */ /* 0x010fe20007000000 */
[----:B0-----:R-:W-:Y:S06]  /*07f0*/  @!P2 BRA `(.L_x_7344) ;  /* 0x0000000000a0a947 */ /* 0x001fec0003800000 */
[----:B------:R-:W0:Y:S01]  /*0800*/  LDC.64 R116, c[0x0][0x3a8] ;  /* 0x0000ea00ff747b82 */ /* 0x000e220000000a00 */
[----:B---3--:R-:W-:-:S04]  /*0810*/  ISETP.NE.U32.AND P1, PT, RZ, UR12, PT ;  /* 0x0000000cff007c0c */ /* 0x008fc8000bf25070 */
[----:B------:R-:W-:-:S03]  /*0820*/  ISETP.NE.AND.EX P1, PT, RZ, UR13, PT, P1 ;  /* 0x0000000dff007c0c */ /* 0x000fc6000bf25310 */
[----:B------:R-:W1:Y:S10]  /*0830*/  LDC.64 R120, c[0x0][0x428] ;  /* 0x00010a00ff787b82 */ /* 0x000e740000000a00 */
[----:B------:R-:W3:Y:S01]  /*0840*/  @P1 LDC.64 R150, c[0x0][0x438] ;  /* 0x00010e00ff961b82 */ /* 0x000ee20000000a00 */
[----:B0-----:R-:W-:-:S06]  /*0850*/  IMAD.WIDE.U32 R116, R143, 0x10, R116 ;  /* 0x000000108f747825 */ /* 0x001fcc00078e0074 */
[----:B------:R-:W4:Y:S01]  /*0860*/  LDG.E.128 R116, desc[UR8][R116.64] ;  /* 0x0000000874747981 */ /* 0x000f22000c1e1d00 */
[----:B-1----:R-:W-:-:S06]  /*0870*/  IMAD.WIDE.U32 R120, R143, 0x10, R120 ;  /* 0x000000108f787825 */ /* 0x002fcc00078e0078 */
[----:B------:R-:W2:Y:S01]  /*0880*/  LDG.E.128 R120, desc[UR8][R120.64] ;  /* 0x0000000878787981 */ /* 0x000ea2000c1e1d00 */
[----:B---3--:R-:W-:-:S05]  /*0890*/  @P1 IMAD.WIDE.U32 R150, R143, 0x10, R150 ;  /* 0x000000108f961825 */ /* 0x008fca00078e0096 */
[----:B------:R0:W5:Y:S02]  /*08a0*/  @P1 LDG.E.128 R96, desc[UR8][R150.64] ;  /* 0x0000000896601981 */ /* 0x000164000c1e1d00 */
[----:B0-----:R-:W-:Y:S01]  /*08b0*/  IADD3 R150, PT, PT, R143, 0x80, RZ ;  /* 0x000000808f967810 */ /* 0x001fe20007ffe0ff */
[C---:B----4-:R-:W-:Y:S01]  /*08c0*/  FADD.FTZ R128, -R149.reuse, R116 ;  /* 0x0000007495807221 */ /* 0x050fe20000010100 */
[C---:B------:R-:W-:Y:S01]  /*08d0*/  FADD.FTZ R130, -R149.reuse, R117 ;  /* 0x0000007595827221 */ /* 0x040fe20000010100 */
[C---:B------:R-:W-:Y:S01]  /*08e0*/  FADD.FTZ R118, -R149.reuse, R118 ;  /* 0x0000007695767221 */ /* 0x040fe20000010100 */
[----:B------:R-:W-:Y:S01]  /*08f0*/  FADD.FTZ R146, -R149, R119 ;  /* 0x0000007795927221 */ /* 0x000fe20000010100 */
[C---:B-----5:R-:W-:Y:S01]  /*0900*/  FMUL.FTZ R3, R145.reuse, R128 ;  /* 0x0000008091037220 */ /* 0x060fe20000410000 */
[C---:B------:R-:W-:Y:S01]  /*0910*/  FMUL.FTZ R128, R145.reuse, R130 ;  /* 0x0000008291807220 */ /* 0x040fe20000410000 */
[C---:B------:R-:W-:Y:S01]  /*0920*/  FMUL.FTZ R135, R145.reuse, R118 ;  /* 0x0000007691877220 */ /* 0x040fe20000410000 */
[----:B------:R-:W-:Y:S01]  /*0930*/  FMUL.FTZ R146, R145, R146 ;  /* 0x0000009291927220 */ /* 0x000fe20000410000 */
[----:B--2---:R-:W-:Y:S01]  /*0940*/  FMUL.FTZ R130, R40, R120 ;  /* 0x0000007828827220 */ /* 0x004fe20000410000 */
        /* <DEDUP_REMOVED lines=19> */
.L_x_7344:
[----:B--23--:R-:W-:Y:S05]  /*0a80*/  BSYNC.RECONVERGENT B0 ;  /* 0x0000000000007941 */ /* 0x00cfea0003800200 */
.L_x_7343:
        /* <DEDUP_REMOVED lines=11> */
[----:B0-----:R-:W-:-:S05]  /*0b40*/  @P1 IMAD.WIDE.U32 R120, R150, 0x10, R120 ;  /* 0x0000001096781825 */ /* 0x001fca00078e0078 */
[----:B------:R0:W5:Y:S01]  /*0b50*/  @P1 LDG.E.128 R100, desc[UR8][R120.64] ;  /* 0x0000000878641981 */ /* 0x000162000c1e1d00 */
[----:B------:R-:W-:Y:S01]  /*0b60*/  IADD3 R150, PT, PT, R150, 0x80, RZ ;  /* 0x0000008096967810 */ /* 0x000fe20007ffe0ff */
[C---:B--2---:R-:W-:Y:S01]  /*0b70*/  FADD.FTZ R0, -R149.reuse, R116 ;  /* 0x0000007495007221 */ /* 0x044fe20000010100 */
[C---:B------:R-:W-:Y:S01]  /*0b80*/  FADD.FTZ R122, -R149.reuse, R117 ;  /* 0x00000075957a7221 */ /* 0x040fe20000010100 */
[C---:B------:R-:W-:Y:S01]  /*0b90*/  FADD.FTZ R118, -R149.reuse, R118 ;  /* 0x0000007695767221 */ /* 0x040fe20000010100 */
[----:B------:R-:W-:Y:S01]  /*0ba0*/  FADD.FTZ R142, -R149, R119 ;  /* 0x00000077958e7221 */ /* 0x000fe20000010100 */
[C---:B-----5:R-:W-:Y:S01]  /*0bb0*/  FMUL.FTZ R5, R145.reuse, R0 ;  /* 0x0000000091057220 */ /* 0x060fe20000410000 */
[C---:B------:R-:W-:Y:S02]  /*0bc0*/  FMUL.FTZ R0, R145.reuse, R122 ;  /* 0x0000007a91007220 */ /* 0x040fe40000410000 */
[----:B------:R-:W-:Y:S01]  /*0bd0*/  FMUL.FTZ R142, R145, R142 ;  /* 0x0000008e918e7220 */ /* 0x000fe20000410000 */
[----:B---3--:R-:W-:Y:S01]  /*0be0*/  FADD.FTZ R68, R68, R124 ;  /* 0x0000007c44447221 */ /* 0x008fe20000010000 */
[----:B------:R-:W-:Y:S01]  /*0bf0*/  FFMA.FTZ R52, R124, R5, R52 ;  /* 0x000000057c347223 */ /* 0x000fe20000010034 */
        /* <DEDUP_REMOVED lines=18> */
[----:B0-----:R-:W-:-:S07]  /*0d20*/  FFMA.FTZ R152, R142, R126, R117 ;  /* 0x0000007e8e987223 */ /* 0x001fce0000010075 */
.L_x_7346:
[----:B------:R-:W-:Y:S05]  /*0d30*/  BSYNC.RECONVERGENT B0 ;  /* 0x0000000000007941 */ /* 0x000fea0003800200 */
.L_x_7345:
        /* <DEDUP_REMOVED lines=18> */
[C---:B-----5:R-:W-:Y:S01]  /*0e60*/  FMUL.FTZ R9, R145.reuse, R8 ;  /* 0x0000000891097220 */ /* 0x060fe20000410000 */
[C---:B------:R-:W-:Y:S01]  /*0e70*/  FMUL.FTZ R8, R145.reuse, R10 ;  /* 0x0000000a91087220 */ /* 0x040fe20000410000 */
[C---:B------:R-:W-:Y:S01]  /*0e80*/  FMUL.FTZ R129, R145.reuse, R122 ;  /* 0x0000007a91817220 */ /* 0x040fe20000410000 */
[----:B------:R-:W-:Y:S01]  /*0e90*/  FMUL.FTZ R132, R145, R132 ;  /* 0x0000008491847220 */ /* 0x000fe20000410000 */
        /* <DEDUP_REMOVED lines=20> */
.L_x_7348:
[----:B------:R-:W-:Y:S05]  /*0fe0*/  BSYNC.RECONVERGENT B0 ;  /* 0x0000000000007941 */ /* 0x000fea0003800200 */
.L_x_7347:
        /* <DEDUP_REMOVED lines=15> */
[----:B------:R-:W-:Y:S02]  /*10e0*/  FADD.FTZ R136, -R149, R14 ;  /* 0x0000000e95887221 */ /* 0x000fe40000010100 */
[C---:B-----5:R-:W-:Y:S01]  /*10f0*/  FMUL.FTZ R11, R145.reuse, R122 ;  /* 0x0000007a910b7220 */ /* 0x060fe20000410000 */
[----:B------:R-:W-:Y:S01]  /*1100*/  FMUL.FTZ R12, R145, R134 ;  /* 0x00000086910c7220 */ /* 0x000fe20000410000 */
[----:B------:R-:W-:Y:S01]  /*1110*/  FADD.FTZ R122, -R149, R15 ;  /* 0x0000000f957a7221 */ /* 0x000fe20000010100 */
        /* <DEDUP_REMOVED lines=22> */
.L_x_7350:
[----:B------:R-:W-:Y:S05]  /*1280*/  BSYNC.RECONVERGENT B0 ;  /* 0x0000000000007941 */ /* 0x000fea0003800200 */
.L_x_7349:
        /* <DEDUP_REMOVED lines=32> */
.L_x_7352:
[----:B------:R-:W-:Y:S05]  /*1490*/  BSYNC.RECONVERGENT B0 ;  /* 0x0000000000007941 */ /* 0x000fea0003800200 */
.L_x_7351:
        /* <DEDUP_REMOVED lines=53> */
[----:B------:R-:W-:Y:S06]  /*17f0*/  BRA `(.L_x_7358) ;  /* 0x0000000000507947 */ /* 0x000fec0003800000 */
.L_x_7357:
        /* <DEDUP_REMOVED lines=19> */
[----:B------:R-:W-:-:S07]  /*1930*/  FFMA.FTZ R153, R119, R150, R83 ;  /* 0x0000009677997223 */ /* 0x000fce0000010053 */
.L_x_7358:
[----:B------:R-:W0:Y:S01]  /*1940*/  @P1 LDC.64 R82, c[0x0][0x478] ;  /* 0x00011e00ff521b82 */ /* 0x000e220000000a00 */
[----:B------:R-:W-:Y:S01]  /*1950*/  FMUL.FTZ R116, R44, R123 ;  /* 0x0000007b2c747220 */ /* 0x000fe20000410000 */
[----:B------:R-:W-:Y:S01]  /*1960*/  FMUL.FTZ R117, R45, R122 ;  /* 0x0000007a2d757220 */ /* 0x000fe20000410000 */
[----:B------:R-:W-:Y:S01]  /*1970*/  FMUL.FTZ R118, R46, R151 ;  /* 0x000000972e767220 */ /* 0x000fe20000410000 */
[----:B------:R-:W-:-:S04]  /*1980*/  FMUL.FTZ R119, R47, R150 ;  /* 0x000000962f777220 */ /* 0x000fc80000410000 */
[----:B------:R-:W1:Y:S01]  /*1990*/  LDC.64 R80, c[0x0][0x468] ;  /* 0x00011a00ff507b82 */ /* 0x000e620000000a00 */
[C---:B0-----:R-:W-:Y:S01]  /*19a0*/  @P1 IMAD.WIDE.U32 R122, R143.reuse, 0x10, R82 ;  /* 0x000000108f7a1825 */ /* 0x041fe200078e0052 */
[----:B------:R-:W-:Y:S02]  /*19b0*/  MOV R82, R152 ;  /* 0x0000009800527202 */ /* 0x000fe40000000f00 */
[----:B------:R-:W-:Y:S02]  /*19c0*/  MOV R83, R153 ;  /* 0x0000009900537202 */ /* 0x000fe40000000f00 */
[----:B------:R0:W-:Y:S01]  /*19d0*/  @P1 STG.E.128 desc[UR8][R122.64], R112 ;  /* 0x000000707a001986 */ /* 0x0001e2000c101d08 */
[----:B-1----:R-:W-:Y:S01]  /*19e0*/  IMAD.WIDE.U32 R150, R143, 0x10, R80 ;  /* 0x000000108f967825 */ /* 0x002fe200078e0050 */
[----:B------:R-:W-:Y:S02]  /*19f0*/  MOV R80, R127 ;  /* 0x0000007f00507202 */ /* 0x000fe40000000f00 */
[----:B------:R-:W-:-:S02]  /*1a00*/  MOV R81, R149 ;  /* 0x0000009500517202 */ /* 0x000fc40000000f00 */
[----:B------:R0:W-:Y:S01]  /*1a10*/  STG.E.128 desc[UR8][R150.64], R116 ;  /* 0x0000007496007986 */ /* 0x0001e2000c101d08 */
[----:B------:R-:W-:-:S07]  /*1a20*/  IADD3 R143, PT, PT, R143, 0x80, RZ ;  /* 0x000000808f8f7810 */ /* 0x000fce0007ffe0ff */
.L_x_7356:
[----:B------:R-:W-:Y:S05]  /*1a30*/  BSYNC.RECONVERGENT B1 ;  /* 0x0000000000017941 */ /* 0x000fea0003800200 */
.L_x_7355:
        /* <DEDUP_REMOVED lines=29> */
.L_x_7361:
        /* <DEDUP_REMOVED lines=20> */
.L_x_7362:
[----:B------:R-:W0:Y:S01]  /*1d50*/  @P1 LDC.64 R150, c[0x0][0x478] ;  /* 0x00011e00ff961b82 */ /* 0x000e220000000a00 */
[----:B------:R-:W-:Y:S01]  /*1d60*/  FMUL.FTZ R116, R20, R127 ;  /* 0x0000007f14747220 */ /* 0x000fe20000410000 */
[----:B------:R-:W-:Y:S01]  /*1d70*/  FMUL.FTZ R117, R21, R152 ;  /* 0x0000009815757220 */ /* 0x000fe20000410000 */
[----:B------:R-:W-:Y:S01]  /*1d80*/  FMUL.FTZ R118, R22, R149 ;  /* 0x0000009516767220 */ /* 0x000fe20000410000 */
[----:B------:R-:W-:-:S04]  /*1d90*/  FMUL.FTZ R119, R23, R154 ;  /* 0x0000009a17777220 */ /* 0x000fc80000410000 */
[----:B------:R-:W1:Y:S01]  /*1da0*/  LDC.64 R122, c[0x0][0x468] ;  /* 0x00011a00ff7a7b82 */ /* 0x000e620000000a00 */
[----:B0-----:R-:W-:-:S05]  /*1db0*/  @P1 IMAD.WIDE.U32 R150, R143, 0x10, R150 ;  /* 0x000000108f961825 */ /* 0x001fca00078e0096 */
[----:B------:R2:W-:Y:S01]  /*1dc0*/  @P1 STG.E.128 desc[UR8][R150.64], R112 ;  /* 0x0000007096001986 */ /* 0x0005e2000c101d08 */
[C---:B-1----:R-:W-:Y:S01]  /*1dd0*/  IMAD.WIDE.U32 R122, R143.reuse, 0x10, R122 ;  /* 0x000000108f7a7825 */ /* 0x042fe200078e007a */
[----:B------:R-:W-:-:S04]  /*1de0*/  IADD3 R143, PT, PT, R143, 0x80, RZ ;  /* 0x000000808f8f7810 */ /* 0x000fc80007ffe0ff */
[----:B------:R2:W-:Y:S03]  /*1df0*/  STG.E.128 desc[UR8][R122.64], R116 ;  /* 0x000000747a007986 */ /* 0x0005e6000c101d08 */
.L_x_7360:
[----:B------:R-:W-:Y:S05]  /*1e00*/  BSYNC.RECONVERGENT B1 ;  /* 0x0000000000017941 */ /* 0x000fea0003800200 */
.L_x_7359:
        /* <DEDUP_REMOVED lines=29> */
.L_x_7365:
        /* <DEDUP_REMOVED lines=20> */
.L_x_7366:
        /* <DEDUP_REMOVED lines=11> */
.L_x_7364:
[----:B------:R-:W-:Y:S05]  /*21d0*/  BSYNC.RECONVERGENT B1 ;  /* 0x0000000000017941 */ /* 0x000fea0003800200 */
.L_x_7363:
        /* <DEDUP_REMOVED lines=28> */
.L_x_7368:
        /* <DEDUP_REMOVED lines=20> */
.L_x_7369:
        /* <DEDUP_REMOVED lines=13> */
.L_x_7354:
        /* <DEDUP_REMOVED lines=29> */
.L_x_7372:
        /* <DEDUP_REMOVED lines=20> */
.L_x_7373:
[----:B------:R-:W-:Y:S01]  /*28c0*/  ISETP.NE.U32.AND P1, PT, RZ, UR14, PT ;  /* 0x0000000eff007c0c */ /* 0x000fe2000bf25070 */
[----:B------:R-:W0:Y:S01]  /*28d0*/  LDC.64 R122, c[0x0][0x468] ;  /* 0x00011a00ff7a7b82 */ /* 0x000e220000000a00 */
[----:B------:R-:W-:Y:S01]  /*28e0*/  FMUL.FTZ R116, R44, R127 ;  /* 0x0000007f2c747220 */ /* 0x000fe20000410000 */
[----:B------:R-:W-:Y:S01]  /*28f0*/  FMUL.FTZ R117, R45, R156 ;  /* 0x0000009c2d757220 */ /* 0x000fe20000410000 */
[----:B------:R-:W-:Y:S01]  /*2900*/  ISETP.NE.AND.EX P1, PT, RZ, UR15, PT, P1 ;  /* 0x0000000fff007c0c */ /* 0x000fe2000bf25310 */
[----:B------:R-:W-:Y:S01]  /*2910*/  FMUL.FTZ R118, R46, R149 ;  /* 0x000000952e767220 */ /* 0x000fe20000410000 */
[----:B------:R-:W-:-:S11]  /*2920*/  FMUL.FTZ R119, R47, R154 ;  /* 0x0000009a2f777220 */ /* 0x000fd60000410000 */
[----:B------:R-:W1:Y:S01]  /*2930*/  @P1 LDC.64 R150, c[0x0][0x478] ;  /* 0x00011e00ff961b82 */ /* 0x000e620000000a00 */
[----:B0-----:R-:W-:-:S04]  /*2940*/  IMAD.WIDE.U32 R122, R143, 0x10, R122 ;  /* 0x000000108f7a7825 */ /* 0x001fc800078e007a */
[C---:B-1----:R-:W-:Y:S01]  /*2950*/  @P1 IMAD.WIDE.U32 R150, R143.reuse, 0x10, R150 ;  /* 0x000000108f961825 */ /* 0x042fe200078e0096 */
[----:B------:R-:W-:-:S04]  /*2960*/  IADD3 R143, PT, PT, R143, 0x80, RZ ;  /* 0x000000808f8f7810 */ /* 0x000fc80007ffe0ff */
[----:B------:R0:W-:Y:S04]  /*2970*/  @P1 STG.E.128 desc[UR8][R150.64], R112 ;  /* 0x0000007096001986 */ /* 0x0001e8000c101d08 */
[----:B------:R0:W-:Y:S02]  /*2980*/  STG.E.128 desc[UR8][R122.64], R116 ;  /* 0x000000747a007986 */ /* 0x0001e4000c101d08 */
.L_x_7371:
[----:B------:R-:W-:Y:S05]  /*2990*/  BSYNC.RECONVERGENT B1 ;  /* 0x0000000000017941 */ /* 0x000fea0003800200 */
.L_x_7370:
        /* <DEDUP_REMOVED lines=29> */
.L_x_7376:
        /* <DEDUP_REMOVED lines=20> */
.L_x_7377:
        /* <DEDUP_REMOVED lines=11> */
.L_x_7375:
[----:B------:R-:W-:Y:S05]  /*2d60*/  BSYNC.RECONVERGENT B1 ;  /* 0x0000000000017941 */ /* 0x000fea0003800200 */
.L_x_7374:
        /* <DEDUP_REMOVED lines=29> */
.L_x_7380:
        /* <DEDUP_REMOVED lines=20> */
.L_x_7381:
        /* <DEDUP_REMOVED lines=11> */
.L_x_7379:
[----:B------:R-:W-:Y:S05]  /*3130*/  BSYNC.RECONVERGENT B1 ;  /* 0x0000000000017941 */ /* 0x000fea0003800200 */
.L_x_7378:
        /* <DEDUP_REMOVED lines=28> */
.L_x_7382:
        /* <DEDUP_REMOVED lines=20> */
.L_x_7383:
        /* <DEDUP_REMOVED lines=11> */
[----:B------:R0:W-:Y:S05]  /*34f0*/  STG.E.128 desc[UR8][R122.64], R116 ;  /* 0x000000747a007986 */ /* 0x0001ea000c101d08 */
.L_x_7367:
[----:B------:R-:W-:Y:S05]  /*3500*/  BSYNC.RECONVERGENT B0 ;  /* 0x0000000000007941 */ /* 0x000fea0003800200 */
.L_x_7353:
[----:B0-234-:R-:W0:Y:S01]  /*3510*/  LDC.64 R116, c[0x0][0x380] ;  /* 0x0000e000ff747b82 */ /* 0x01de220000000a00 */
[----:B------:R-:W-:Y:S01]  /*3520*/  UPLOP3.LUT UP1, UPT, UPT, UPT, UP1, 0x40, 0x4 ;  /* 0x000000000004789c */ /* 0x000fe20003f2e810 */
[----:B0-----:R-:W-:-:S04]  /*3530*/  IADD3 R7, PT, PT, R7, R116, RZ ;  /* 0x0000007407077210 */ /* 0x001fc80007ffe0ff */
[----:B------:R-:W-:-:S13]  /*3540*/  ISETP.GE.AND P1, PT, R7, R117, PT ;  /* 0x000000750700720c */ /* 0x000fda0003f26270 */
[----:B------:R-:W-:Y:S05]  /*3550*/  @!P1 BRA `(.L_x_7384) ;  /* 0xffffffd000409947 */ /* 0x000fea000383ffff */
.L_x_7342:
        /* <DEDUP_REMOVED lines=14> */
.L_x_7386:
[----:B------:R-:W-:Y:S05]  /*3640*/  BSYNC.RECONVERGENT B0 ;  /* 0x0000000000007941 */ /* 0x000fea0003800200 */
.L_x_7385:
        /* <DEDUP_REMOVED lines=12> */
.L_x_7388:
[----:B------:R-:W-:Y:S05]  /*3710*/  BSYNC.RECONVERGENT B0 ;  /* 0x0000000000007941 */ /* 0x000fea0003800200 */
.L_x_7387:
        /* <DEDUP_REMOVED lines=12> */
.L_x_7390:
[----:B------:R-:W-:Y:S05]  /*37e0*/  BSYNC.RECONVERGENT B0 ;  /* 0x0000000000007941 */ /* 0x000fea0003800200 */
.L_x_7389:
        /* <DEDUP_REMOVED lines=11> */
.L_x_7391:
        /* <DEDUP_REMOVED lines=14> */
.L_x_8150:


//--------------------- .text._ZN10layer_norm13ln_bwd_kernelINS_13Kernel_traitsIfffffjLj2048ELj1ELj1ELj4ELj16ENS_18Kernel_traits_baseILj2048EfffffjLj128EEEEELb0ELb1ELb0ELb1EEEvNS_9BwdParamsE --------------------------
	.section	.text._ZN10layer_norm13ln_bwd_kernelINS_13Kernel_traitsIfffffjLj2048ELj1ELj1ELj4ELj16ENS_18Kernel_traits_baseILj2048EfffffjLj128EEEEELb0ELb1ELb0ELb1EEEvNS_9BwdParamsE,"ax",@progbits
	.align	128
        .global         _ZN10layer_norm13ln_bwd_kernelINS_13Kernel_traitsIfffffjLj2048ELj1ELj1ELj4ELj16ENS_18Kernel_traits_baseILj2048EfffffjLj128EEEEELb0ELb1ELb0ELb1EEEvNS_9BwdParamsE
        .type           _ZN10layer_norm13ln_bwd_kernelINS_13Kernel_traitsIfffffjLj2048ELj1ELj1ELj4ELj16ENS_18Kernel_traits_baseILj2048EfffffjLj128EEEEELb0ELb1ELb0ELb1EEEvNS_9BwdParamsE,@function
        .size           _ZN10layer_norm13ln_bwd_kernelINS_13Kernel_traitsIfffffjLj2048ELj1ELj1ELj4ELj16ENS_18Kernel_traits_baseILj2048EfffffjLj128EEEEELb0ELb1ELb0ELb1EEEvNS_9BwdParamsE,(.L_x_8151 - _ZN10layer_norm13ln_bwd_kernelINS_13Kernel_traitsIfffffjLj2048ELj1ELj1ELj4ELj16ENS_18Kernel_traits_baseILj2048EfffffjLj128EEEEELb0ELb1ELb0ELb1EEEvNS_9BwdParamsE)
        .other          _ZN10layer_norm13ln_bwd_kernelINS_13Kernel_traitsIfffffjLj2048ELj1ELj1ELj4ELj16ENS_18Kernel_traits_baseILj2048EfffffjLj128EEEEELb0ELb1ELb0ELb1EEEvNS_9BwdParamsE,@"STO_CUDA_ENTRY STV_DEFAULT"
_ZN10layer_norm13ln_bwd_kernelINS_13Kernel_traitsIfffffjLj2048ELj1ELj1ELj4ELj16ENS_18Kernel_traits_baseILj2048EfffffjLj128EEEEELb0ELb1ELb0ELb1EEEvNS_9BwdParamsE:
.text._ZN10layer_norm13ln_bwd_kernelINS_13Kernel_traitsIfffffjLj2048ELj1ELj1ELj4ELj16ENS_18Kernel_traits_baseILj2048EfffffjLj128EEEEELb0ELb1ELb0ELb1EEEvNS_9BwdParamsE:
        /* <DEDUP_REMOVED lines=72> */
[----:B------:R-:W-:-:S02]  /*0480*/  UPLOP3.LUT UP1, UPT, UPT, UPT, UPT, 0x40, 0x4 ;  /* 0x000000000004789c */ /* 0x000fc40003f2e870 */
[----:B------:R0:W5:Y:S01]  /*0490*/  LDG.E.128 R24, desc[UR8][R4.64] ;  /* 0x0000000804187981 */ /* 0x000162000c1e1d00 */
[----:B------:R-:W1:Y:S01]  /*04a0*/  LDCU UR11, c[0x0][0x388] ;  /* 0x00007100ff0b77ac */ /* 0x000e620008000800 */
[----:B------:R-:W2:Y:S01]  /*04b0*/  LDCU UR14, c[0x0][0x400] ;  /* 0x00008000ff0e77ac */ /* 0x000ea20008000800 */
[----:B------:R-:W3:Y:S01]  /*04c0*/  LDCU.64 UR16, c[0x0][0x478] ;  /* 0x00008f00ff1077ac */ /* 0x000ee20008000a00 */
[----:B0-----:R-:W-:Y:S01]  /*04d0*/  CS2R R4, SRZ ;  /* 0x0000000000047805 */ /* 0x001fe2000001ff00 */
[----:B----4-:R-:W0:Y:S06]  /*04e0*/  LDCU.64 UR12, c[0x0][0x438] ;  /* 0x00008700ff0c77ac */ /* 0x010e2c0008000a00 */
.L_x_7413:
[----:B------:R-:W4:Y:S01]  /*04f0*/  LDC.64 R56, c[0x0][0x3c0] ;  /* 0x0000f000ff387b82 */ /* 0x000f220000000a00 */
[----:B-1----:R-:W-:-:S05]  /*0500*/  IMAD R58, R134, UR11, RZ ;  /* 0x0000000b863a7c24 */ /* 0x002fca000f8e02ff */
[----:B------:R-:W-:Y:S02]  /*0510*/  SHF.R.S32.HI R59, RZ, 0x1f, R58 ;  /* 0x0000001fff3b7819 */ /* 0x000fe4000001143a */
[----:B------:R-:W1:Y:S02]  /*0520*/  LDC.64 R104, c[0x0][0x3a8] ;  /* 0x0000ea00ff687b82 */ /* 0x000e640000000a00 */
[----:B------:R-:W-:-:S04]  /*0530*/  LEA.HI R61, R59, R58, RZ, 0x2 ;  /* 0x0000003a3b3d7211 */ /* 0x000fc800078f10ff */
[----:B------:R-:W-:Y:S02]  /*0540*/  LEA.HI.SX32 R144, R61, R108, 0x1e ;  /* 0x0000006c3d907211 */ /* 0x000fe400078ff2ff */
[----:B------:R-:W2:Y:S08]  /*0550*/  LDC.64 R68, c[0x0][0x428] ;  /* 0x00010a00ff447b82 */ /* 0x000eb00000000a00 */
[----:B------:R-:W3:Y:S01]  /*0560*/  LDC.64 R136, c[0x0][0x3c8] ;  /* 0x0000f200ff887b82 */ /* 0x000ee20000000a00 */
[----:B----4-:R-:W-:Y:S01]  /*0570*/  IMAD.WIDE R58, R134, 0x4, R56 ;  /* 0x00000004863a7825 */ /* 0x010fe200078e0238 */
[----:B------:R-:W-:-:S02]  /*0580*/  IADD3 R139, PT, PT, R144, 0x80, RZ ;  /* 0x00000080908b7810 */ /* 0x000fc40007ffe0ff */
[C---:B------:R-:W-:Y:S02]  /*0590*/  IADD3 R138, PT, PT, R144.reuse, 0x100, RZ ;  /* 0x00000100908a7810 */ /* 0x040fe40007ffe0ff */
[----:B------:R-:W4:Y:S01]  /*05a0*/  LDG.E R145, desc[UR8][R58.64] ;  /* 0x000000083a917981 */ /* 0x000f22000c1e1900 */
[C-C-:B-1----:R-:W-:Y:S01]  /*05b0*/  IMAD.WIDE.U32 R92, R144.reuse, 0x10, R104.reuse ;  /* 0x00000010905c7825 */ /* 0x142fe200078e0068 */
[C---:B------:R-:W-:Y:S01]  /*05c0*/  IADD3 R133, PT, PT, R144.reuse, 0x180, RZ ;  /* 0x0000018090857810 */ /* 0x040fe20007ffe0ff */
[----:B------:R-:W1:Y:S02]  /*05d0*/  @P0 LDC.64 R150, c[0x0][0x3e0] ;  /* 0x0000f800ff960b82 */ /* 0x000e640000000a00 */
        /* <DEDUP_REMOVED lines=17> */
[----:B0-----:R-:W-:-:S04]  /*06f0*/  ISETP.NE.U32.AND P1, PT, RZ, UR12, PT ;  /* 0x0000000cff007c0c */ /* 0x001fc8000bf25070 */
[----:B------:R-:W-:Y:S02]  /*0700*/  ISETP.NE.AND.EX P1, PT, RZ, UR13, PT, P1 ;  /* 0x0000000dff007c0c */ /* 0x000fe4000bf25310 */
[----:B------:R-:W-:Y:S01]  /*0710*/  ISETP.NE.AND P2, PT, RZ, UR10, PT ;  /* 0x0000000aff007c0c */ /* 0x000fe2000bf45270 */
[----:B-1----:R-:W-:Y:S01]  /*0720*/  @P0 IMAD.WIDE R150, R134, 0x4, R150 ;  /* 0x0000000486960825 */ /* 0x002fe200078e0296 */
[----:B------:R-:W-:-:S06]  /*0730*/  MOV R136, 0x3f800000 ;  /* 0x3f80000000887802 */ /* 0x000fcc0000000f00 */
[----:B-----5:R0:W5:Y:S03]  /*0740*/  @P0 LDG.E R136, desc[UR8][R150.64] ;  /* 0x0000000896880981 */ /* 0x020166000c1e1900 */
[----:B------:R-:W1:Y:S08]  /*0750*/  @P1 LDC.64 R148, c[0x0][0x438] ;  /* 0x00010e00ff941b82 */ /* 0x000e700000000a00 */
[----:B------:R-:W0:Y:S08]  /*0760*/  @P1 LDC.64 R146, c[0x0][0x438] ;  /* 0x00010e00ff921b82 */ /* 0x000e300000000a00 */
[----:B------:R-:W0:Y:S08]  /*0770*/  @P1 LDC.64 R142, c[0x0][0x438] ;  /* 0x00010e00ff8e1b82 */ /* 0x000e300000000a00 */
[----:B------:R-:W0:Y:S01]  /*0780*/  @P1 LDC.64 R140, c[0x0][0x438] ;  /* 0x00010e00ff8c1b82 */ /* 0x000e220000000a00 */
[----:B-1----:R-:W-:-:S05]  /*0790*/  @P1 IMAD.WIDE.U32 R148, R144, 0x10, R148 ;  /* 0x0000001090941825 */ /* 0x002fca00078e0094 */
[----:B------:R1:W5:Y:S01]  /*07a0*/  @P1 LDG.E.128 R72, desc[UR8][R148.64] ;  /* 0x0000000894481981 */ /* 0x000362000c1e1d00 */
[----:B0-----:R-:W-:-:S05]  /*07b0*/  @P1 IMAD.WIDE.U32 R146, R139, 0x10, R146 ;  /* 0x000000108b921825 */ /* 0x001fca00078e0092 */
        /* <DEDUP_REMOVED lines=8> */
[C---:B------:R-:W-:Y:S01]  /*0840*/  FADD.FTZ R157, -R145.reuse, R94 ;  /* 0x0000005e919d7221 */ /* 0x040fe20000010100 */
[----:B--2---:R-:W-:Y:S01]  /*0850*/  FADD.FTZ R160, -R145, R98 ;  /* 0x0000006291a07221 */ /* 0x004fe20000010100 */
[----:B------:R-:W-:Y:S01]  /*0860*/  FMUL.FTZ R152, R52, R56 ;  /* 0x0000003834987220 */ /* 0x000fe20000410000 */
[----:B------:R-:W-:Y:S01]  /*0870*/  FMUL.FTZ R158, R53, R57 ;  /* 0x00000039359e7220 */ /* 0x000fe20000410000 */
[C---:B---3--:R-:W-:Y:S01]  /*0880*/  FMUL.FTZ R161, R137.reuse, R150 ;  /* 0x0000009689a17220 */ /* 0x048fe20000410000 */
[----:B------:R-:W-:Y:S01]  /*0890*/  FMUL.FTZ R159, R137, R154 ;  /* 0x0000009a899f7220 */ /* 0x000fe20000410000 */
[----:B------:R-:W-:Y:S02]  /*08a0*/  FADD.FTZ R98, -R145, R104 ;  /* 0x0000006891627221 */ /* 0x000fe40000010100 */
[----:B------:R-:W-:Y:S01]  /*08b0*/  FFMA.FTZ R104, R161, R152, RZ ;  /* 0x00000098a1687223 */ /* 0x000fe200000100ff */
[----:B------:R-:W-:Y:S01]  /*08c0*/  FADD.FTZ R93, RZ, R152 ;  /* 0x00000098ff5d7221 */ /* 0x000fe20000010000 */
[----:B------:R-:W-:Y:S01]  /*08d0*/  FADD.FTZ R95, -R145, R95 ;  /* 0x0000005f915f7221 */ /* 0x000fe20000010100 */
[----:B------:R-:W-:Y:S01]  /*08e0*/  FMUL.FTZ R156, R54, R58 ;  /* 0x0000003a369c7220 */ /* 0x000fe20000410000 */
[----:B------:R-:W-:Y:S01]  /*08f0*/  FMUL.FTZ R157, R137, R157 ;  /* 0x0000009d899d7220 */ /* 0x000fe20000410000 */
[----:B------:R-:W-:Y:S01]  /*0900*/  FFMA.FTZ R104, R159, R158, R104 ;  /* 0x0000009e9f687223 */ /* 0x000fe20000010068 */
[----:B------:R-:W-:Y:S01]  /*0910*/  FADD.FTZ R93, R93, R158 ;  /* 0x0000009e5d5d7221 */ /* 0x000fe20000010000 */
        /* <DEDUP_REMOVED lines=10> */
[----:B-1----:R-:W-:Y:S01]  /*09c0*/  FMUL.FTZ R148, R49, R61 ;  /* 0x0000003d31947220 */ /* 0x002fe20000410000 */
[----:B------:R-:W-:Y:S01]  /*09d0*/  FMUL.FTZ R151, R137, R164 ;  /* 0x000000a489977220 */ /* 0x000fe20000410000 */
[----:B------:R-:W-:Y:S01]  /*09e0*/  FFMA.FTZ R104, R153, R150, R104 ;  /* 0x0000009699687223 */ /* 0x000fe20000010068 */
[----:B------:R-:W-:Y:S01]  /*09f0*/  FADD.FTZ R93, R93, R150 ;  /* 0x000000965d5d7221 */ /* 0x000fe20000010000 */
[----:B------:R-:W-:Y:S01]  /*0a00*/  FADD.FTZ R162, -R145, R99 ;  /* 0x0000006391a27221 */ /* 0x000fe20000010100 */
[----:B0-----:R-:W-:Y:S01]  /*0a10*/  FMUL.FTZ R146, R50, R62 ;  /* 0x0000003e32927220 */ /* 0x001fe20000410000 */
        /* <DEDUP_REMOVED lines=10> */
[----:B------:R-:W-:Y:S01]  /*0ac0*/  FMUL.FTZ R147, R137, R162 ;  /* 0x000000a289937220 */ /* 0x000fe20000410000 */
        /* <DEDUP_REMOVED lines=15> */
[----:B------:R-:W-:-:S02]  /*0bc0*/  FMUL.FTZ R105, R137, R100 ;  /* 0x0000006489697220 */ /* 0x000fc40000410000 */
[----:B------:R-:W-:Y:S01]  /*0bd0*/  FFMA.FTZ R100, R107, R106, R104 ;  /* 0x0000006a6b647223 */ /* 0x000fe20000010068 */
[----:B------:R-:W-:Y:S01]  /*0be0*/  FMUL.FTZ R104, R47, R67 ;  /* 0x000000432f687220 */ /* 0x000fe20000410000 */
[----:B------:R-:W-:Y:S01]  /*0bf0*/  FADD.FTZ R93, R93, R106 ;  /* 0x0000006a5d5d7221 */ /* 0x000fe20000010000 */
[----:B------:R-:W-:Y:S01]  /*0c00*/  FMUL.FTZ R103, R137, R98 ;  /* 0x0000006289677220 */ /* 0x000fe20000410000 */
[----:B------:R-:W-:Y:S01]  /*0c10*/  FMUL.FTZ R102, R40, R68 ;  /* 0x0000004428667220 */ /* 0x000fe20000410000 */
[----:B------:R-:W-:Y:S01]  /*0c20*/  FFMA.FTZ R100, R105, R104, R100 ;  /* 0x0000006869647223 */ /* 0x000fe20000010064 */
[----:B------:R-:W-:Y:S01]  /*0c30*/  FADD.FTZ R93, R93, R104 ;  /* 0x000000685d5d7221 */ /* 0x000fe20000010000 */
[----:B------:R-:W-:Y:S02]  /*0c40*/  FMUL.FTZ R101, R137, R96 ;  /* 0x0000006089657220 */ /* 0x000fe40000410000 */
[----:B------:R-:W-:Y:S01]  /*0c50*/  FFMA.FTZ R96, R103, R102, R100 ;  /* 0x0000006667607223 */ /* 0x000fe20000010064 */
[----:B------:R-:W-:Y:S01]  /*0c60*/  FMUL.FTZ R100, R41, R69 ;  /* 0x0000004529647220 */ /* 0x000fe20000410000 */
[----:B------:R-:W-:Y:S01]  /*0c70*/  FADD.FTZ R93, R93, R102 ;  /* 0x000000665d5d7221 */ /* 0x000fe20000010000 */
[----:B------:R-:W-:Y:S01]  /*0c80*/  FMUL.FTZ R99, R137, R94 ;  /* 0x0000005e89637220 */ /* 0x000fe20000410000 */
[----:B------:R-:W-:Y:S01]  /*0c90*/  FMUL.FTZ R98, R42, R70 ;  /* 0x000000462a627220 */ /* 0x000fe20000410000 */
[----:B------:R-:W-:Y:S01]  /*0ca0*/  FFMA.FTZ R96, R101, R100, R96 ;  /* 0x0000006465607223 */ /* 0x000fe20000010060 */
[----:B------:R-:W-:Y:S01]  /*0cb0*/  FADD.FTZ R93, R93, R100 ;  /* 0x000000645d5d7221 */ /* 0x000fe20000010000 */
[----:B------:R-:W-:-:S02]  /*0cc0*/  FMUL.FTZ R97, R137, R92 ;  /* 0x0000005c89617220 */ /* 0x000fc40000410000 */
[----:B------:R-:W-:Y:S01]  /*0cd0*/  FFMA.FTZ R92, R99, R98, R96 ;  /* 0x00000062635c7223 */ /* 0x000fe20000010060 */
[----:B------:R-:W-:Y:S01]  /*0ce0*/  FADD.FTZ R93, R93, R98 ;  /* 0x000000625d5d7221 */ /* 0x000fe20000010000 */
[----:B------:R-:W-:-:S04]  /*0cf0*/  FMUL.FTZ R96, R43, R71 ;  /* 0x000000472b607220 */ /* 0x000fc80000410000 */
        /* <DEDUP_REMOVED lines=34> */
.L_x_7394:
[----:B------:R-:W-:Y:S05]  /*0f20*/  BSYNC.RECONVERGENT B0 ;  /* 0x0000000000007941 */ /* 0x000fea0003800200 */
.L_x_7393:
[----:B------:R-:W1:Y:S08]  /*0f30*/  S2UR UR5, SR_CgaCtaId ;  /* 0x00000000000579c3 */ /* 0x000e700000008800 */
[----:B------:R-:W-:Y:S01]  /*0f40*/  BAR.SYNC.DEFER_BLOCKING 0x0 ;  /* 0x0000000000007b1d */ /* 0x000fe20000010000 */
[C---:B------:R-:W-:Y:S01]  /*0f50*/  FADD.FTZ R19, R56.reuse, R19 ;  /* 0x0000001338137221 */ /* 0x040fe20000010000 */
[----:B------:R-:W-:Y:S01]  /*0f60*/  FFMA.FTZ R3, R56, R161, R3 ;  /* 0x000000a138037223 */ /* 0x000fe20000010003 */
[C---:B------:R-:W-:Y:S01]  /*0f70*/  FADD.FTZ R16, R57.reuse, R16 ;  /* 0x0000001039107221 */ /* 0x040fe20000010000 */
[----:B------:R-:W-:Y:S01]  /*0f80*/  FFMA.FTZ R0, R57, R159, R0 ;  /* 0x0000009f39007223 */ /* 0x000fe20000010000 */
[C---:B------:R-:W-:Y:S01]  /*0f90*/  FADD.FTZ R21, R58.reuse, R21 ;  /* 0x000000153a157221 */ /* 0x040fe20000010000 */
[----:B------:R-:W-:Y:S01]  /*0fa0*/  UMOV UR4, 0x400 ;  /* 0x0000040000047882 */ /* 0x000fe20000000000 */
[----:B------:R-:W-:Y:S01]  /*0fb0*/  FFMA.FTZ R5, R58, R157, R5 ;  /* 0x0000009d3a057223 */ /* 0x000fe20000010005 */
[C---:B------:R-:W-:Y:S01]  /*0fc0*/  FADD.FTZ R18, R59.reuse, R18 ;  /* 0x000000123b127221 */ /* 0x040fe20000010000 */
[----:B------:R-:W-:Y:S01]  /*0fd0*/  FFMA.FTZ R2, R59, R155, R2 ;  /* 0x0000009b3b027223 */ /* 0x000fe20000010002 */
[C---:B------:R-:W-:Y:S01]  /*0fe0*/  FADD.FTZ R20, R61.reuse, R20 ;  /* 0x000000143d147221 */ /* 0x040fe20000010000 */
[----:B------:R-:W-:Y:S01]  /*0ff0*/  FFMA.FTZ R4, R61, R151, R4 ;  /* 0x000000973d047223 */ /* 0x000fe20000010004 */
[----:B------:R-:W-:Y:S01]  /*1000*/  UISETP.NE.U32.AND UP0, UPT, UR12, URZ, UPT ;  /* 0x000000ff0c00728c */ /* 0x000fe2000bf05070 */
[C---:B------:R-:W-:Y:S01]  /*1010*/  FADD.FTZ R113, R66.reuse, R113 ;  /* 0x0000007142717221 */ /* 0x040fe20000010000 */
[----:B------:R-:W-:Y:S01]  /*1020*/  FFMA.FTZ R13, R66, R107, R13 ;  /* 0x0000006b420d7223 */ /* 0x000fe2000001000d */
[C---:B------:R-:W-:Y:S01]  /*1030*/  FADD.FTZ R114, R69.reuse, R114 ;  /* 0x0000007245727221 */ /* 0x040fe20000010000 */
[----:B------:R-:W-:Y:S01]  /*1040*/  UISETP.NE.AND.EX UP0, UPT, UR13, URZ, UPT, UP0 ;  /* 0x000000ff0d00728c */ /* 0x000fe2000bf05300 */
        /* <DEDUP_REMOVED lines=21> */
[----:B------:R-:W1:Y:S01]  /*11a0*/  LDS.128 R56, [UR5] ;  /* 0x00000005ff387984 */ /* 0x000e620008000c00 */
[----:B------:R-:W-:Y:S01]  /*11b0*/  FFMA.FTZ R17, R70, R99, R17 ;  /* 0x0000006346117223 */ /* 0x000fe20000010011 */
[C---:B------:R-:W-:Y:S01]  /*11c0*/  FADD.FTZ R116, R71.reuse, R116 ;  /* 0x0000007447747221 */ /* 0x040fe20000010000 */
[----:B------:R-:W-:Y:S01]  /*11d0*/  FFMA.FTZ R14, R71, R97, R14 ;  /* 0x00000061470e7223 */ /* 0x000fe2000001000e */
[----:B0-----:R-:W0:Y:S01]  /*11e0*/  LDS.128 R92, [UR6] ;  /* 0x00000006ff5c7984 */ /* 0x001e220008000c00 */
[----:B-1----:R-:W-:Y:S01]  /*11f0*/  FADD.FTZ R61, RZ, R56 ;  /* 0x00000038ff3d7221 */ /* 0x002fe20000010000 */
[----:B------:R-:W-:-:S03]  /*1200*/  FADD.FTZ R56, RZ, R57 ;  /* 0x00000039ff387221 */ /* 0x000fc60000010000 */
[----:B------:R-:W-:Y:S01]  /*1210*/  FADD.FTZ R61, R58, R61 ;  /* 0x0000003d3a3d7221 */ /* 0x000fe20000010000 */
[----:B------:R-:W-:-:S03]  /*1220*/  FADD.FTZ R56, R59, R56 ;  /* 0x000000383b387221 */ /* 0x000fc60000010000 */
[----:B0-----:R-:W-:Y:S01]  /*1230*/  FADD.FTZ R61, R61, R92 ;  /* 0x0000005c3d3d7221 */ /* 0x001fe20000010000 */
        /* <DEDUP_REMOVED lines=25> */
[-C--:B-----5:R-:W-:Y:S01]  /*13d0*/  FMUL.FTZ R60, R63, R136.reuse ;  /* 0x000000883f3c7220 */ /* 0x0a0fe20000410000 */
        /* <DEDUP_REMOVED lines=12> */
.L_x_7396:
        /* <DEDUP_REMOVED lines=24> */
.L_x_7397:
[----:B------:R-:W0:Y:S08]  /*1620*/  @P1 LDC.64 R60, c[0x0][0x478] ;  /* 0x00011e00ff3c1b82 */ /* 0x000e300000000a00 */
[----:B------:R-:W1:Y:S01]  /*1630*/  LDC.64 R154, c[0x0][0x468] ;  /* 0x00011a00ff9a7b82 */ /* 0x000e620000000a00 */
[----:B0-----:R-:W-:-:S04]  /*1640*/  @P1 IMAD.WIDE.U32 R70, R144, 0x10, R60 ;  /* 0x0000001090461825 */ /* 0x001fc800078e003c */
[----:B------:R-:W-:Y:S01]  /*1650*/  IMAD.WIDE.U32 R60, R139, 0x10, R94 ;  /* 0x000000108b3c7825 */ /* 0x000fe200078e005e */
[----:B------:R0:W-:Y:S03]  /*1660*/  @P1 STG.E.128 desc[UR8][R70.64], R88 ;  /* 0x0000005846001986 */ /* 0x0001e6000c101d08 */
        /* <DEDUP_REMOVED lines=29> */
.L_x_7398:
        /* <DEDUP_REMOVED lines=23> */
[----:B------:R-:W-:-:S07]  /*19b0*/  FMUL.FTZ R59, R31, R144 ;  /* 0x000000901f3b7220 */ /* 0x000fce0000410000 */
.L_x_7399:
        /* <DEDUP_REMOVED lines=33> */
.L_x_7400:
        /* <DEDUP_REMOVED lines=24> */
.L_x_7401:
        /* <DEDUP_REMOVED lines=33> */
.L_x_7402:
        /* <DEDUP_REMOVED lines=24> */
.L_x_7403:
[----:B------:R-:W0:Y:S01]  /*20e0*/  @P1 LDC.64 R60, c[0x0][0x478] ;  /* 0x00011e00ff3c1b82 */ /* 0x000e220000000a00 */
[----:B------:R-:W-:-:S04]  /*20f0*/  IMAD.WIDE.U32 R154, R133, 0x10, R154 ;  /* 0x00000010859a7825 */ /* 0x000fc800078e009a */
[----:B0-----:R-:W-:-:S05]  /*2100*/  @P1 IMAD.WIDE.U32 R60, R133, 0x10, R60 ;  /* 0x00000010853c1825 */ /* 0x001fca00078e003c */
[----:B------:R1:W-:Y:S04]  /*2110*/  @P1 STG.E.128 desc[UR8][R60.64], R88 ;  /* 0x000000583c001986 */ /* 0x0003e8000c101d08 */
[----:B------:R1:W-:Y:S01]  /*2120*/  STG.E.128 desc[UR8][R154.64], R56 ;  /* 0x000000389a007986 */ /* 0x0003e2000c101d08 */
[----:B------:R-:W-:Y:S05]  /*2130*/  BRA `(.L_x_7404) ;  /* 0x0000000c00a87947 */ /* 0x000fea0003800000 */
.L_x_7395:
        /* <DEDUP_REMOVED lines=31> */
.L_x_7405:
        /* <DEDUP_REMOVED lines=24> */
.L_x_7406:
        /* <DEDUP_REMOVED lines=36> */
.L_x_7407:
        /* <DEDUP_REMOVED lines=24> */
.L_x_7408:
        /* <DEDUP_REMOVED lines=33> */
.L_x_7409:
        /* <DEDUP_REMOVED lines=24> */
.L_x_7410:
        /* <DEDUP_REMOVED lines=33> */
.L_x_7411:
        /* <DEDUP_REMOVED lines=8> */
[C---:B------:R-:W-:Y:S01]  /*2e90*/  FFMA.FTZ R103, R137.reuse, R103, R84 ;  /* 0x0000006789677223 */ /* 0x040fe20000010054 */
[C---:B0-----:R-:W-:Y:S01]  /*2ea0*/  FFMA.FTZ R57, R137.reuse, R100, R85 ;  /* 0x0000006489397223 */ /* 0x041fe20000010055 */
[C---:B------:R-:W-:Y:S01]  /*2eb0*/  FFMA.FTZ R99, R137.reuse, R99, R86 ;  /* 0x0000006389637223 */ /* 0x040fe20000010056 */
[----:B------:R-:W-:Y:S01]  /*2ec0*/  FFMA.FTZ R137, R137, R96, R87 ;  /* 0x0000006089897223 */ /* 0x000fe20000010057 */
[-C--:B------:R-:W-:Y:S01]  /*2ed0*/  FMUL.FTZ R103, R103, R136.reuse ;  /* 0x0000008867677220 */ /* 0x080fe20000410000 */
[-C--:B------:R-:W-:Y:S01]  /*2ee0*/  FMUL.FTZ R58, R57, R136.reuse ;  /* 0x00000088393a7220 */ /* 0x080fe20000410000 */
[-C--:B------:R-:W-:Y:S01]  /*2ef0*/  FMUL.FTZ R99, R99, R136.reuse ;  /* 0x0000008863637220 */ /* 0x080fe20000410000 */
[----:B------:R-:W-:Y:S01]  /*2f00*/  FMUL.FTZ R136, R137, R136 ;  /* 0x0000008889887220 */ /* 0x000fe20000410000 */
[----:B-----5:R-:W-:Y:S01]  /*2f10*/  FMUL.FTZ R69, R60, R103 ;  /* 0x000000673c457220 */ /* 0x020fe20000410000 */
[-C--:B------:R-:W-:Y:S01]  /*2f20*/  FMUL.FTZ R66, R61, R58.reuse ;  /* 0x0000003a3d427220 */ /* 0x080fe20000410000 */
[----:B------:R-:W-:Y:S01]  /*2f30*/  FMUL.FTZ R95, R62, R99 ;  /* 0x000000633e5f7220 */ /* 0x000fe20000410000 */
[----:B------:R-:W-:Y:S01]  /*2f40*/  FMUL.FTZ R57, R37, R58 ;  /* 0x0000003a25397220 */ /* 0x000fe20000410000 */
[-C--:B------:R-:W-:Y:S01]  /*2f50*/  FMUL.FTZ R62, R63, R136.reuse ;  /* 0x000000883f3e7220 */ /* 0x080fe20000410000 */
[----:B------:R-:W-:Y:S01]  /*2f60*/  FMUL.FTZ R56, R36, R103 ;  /* 0x0000006724387220 */ /* 0x000fe20000410000 */
[----:B------:R-:W-:Y:S01]  /*2f70*/  FMUL.FTZ R58, R38, R99 ;  /* 0x00000063263a7220 */ /* 0x000fe20000410000 */
[----:B------:R-:W-:-:S07]  /*2f80*/  FMUL.FTZ R59, R39, R136 ;  /* 0x00000088273b7220 */ /* 0x000fce0000410000 */
.L_x_7412:
[----:B------:R-:W0:Y:S01]  /*2f90*/  @P1 LDC.64 R60, c[0x0][0x478] ;  /* 0x00011e00ff3c1b82 */ /* 0x000e220000000a00 */
[----:B------:R-:W-:-:S04]  /*2fa0*/  IMAD.WIDE.U32 R154, R133, 0x10, R154 ;  /* 0x00000010859a7825 */ /* 0x000fc800078e009a */
[----:B0-----:R-:W-:-:S05]  /*2fb0*/  @P1 IMAD.WIDE.U32 R60, R133, 0x10, R60 ;  /* 0x00000010853c1825 */ /* 0x001fca00078e003c */
[----:B------:R0:W-:Y:S04]  /*2fc0*/  @P1 STG.E.128 desc[UR8][R60.64], R88 ;  /* 0x000000583c001986 */ /* 0x0001e8000c101d08 */
[----:B------:R0:W-:Y:S02]  /*2fd0*/  STG.E.128 desc[UR8][R154.64], R56 ;  /* 0x000000389a007986 */ /* 0x0001e4000c101d08 */
.L_x_7404:
        /* <DEDUP_REMOVED lines=69> */
.L_x_7392:
        /* <DEDUP_REMOVED lines=22> */
.L_x_7414:
        /* <DEDUP_REMOVED lines=15> */
.L_x_8151:


//--------------------- .text._ZN10layer_norm13ln_bwd_kernelINS_13Kernel_traitsIfffffjLj2048ELj1ELj1ELj4ELj16ENS_18Kernel_traits_baseILj2048EfffffjLj128EEEEELb0ELb1ELb1ELb0EEEvNS_9BwdParamsE --------------------------
	.section	.text._ZN10layer_norm13ln_bwd_kernelINS_13Kernel_traitsIfffffjLj2048ELj1ELj1ELj4ELj16ENS_18Kernel_traits_baseILj2048EfffffjLj128EEEEELb0ELb1ELb1ELb0EEEvNS_9BwdParamsE,"ax",@progbits
	.align	128
        .global         _ZN10layer_norm13ln_bwd_kernelINS_13Kernel_traitsIfffffjLj2048ELj1ELj1ELj4ELj16ENS_18Kernel_traits_baseILj2048EfffffjLj128EEEEELb0ELb1ELb1ELb0EEEvNS_9BwdParamsE
        .type           _ZN10layer_norm13ln_bwd_kernelINS_13Kernel_traitsIfffffjLj2048ELj1ELj1ELj4ELj16ENS_18Kernel_traits_baseILj2048EfffffjLj128EEEEELb0ELb1ELb1ELb0EEEvNS_9BwdParamsE,@function
        .size           _ZN10layer_norm13ln_bwd_kernelINS_13Kernel_traitsIfffffjLj2048ELj1ELj1ELj4ELj16ENS_18Kernel_traits_baseILj2048EfffffjLj128EEEEELb0ELb1ELb1ELb0EEEvNS_9BwdParamsE,(.L_x_8152 - _ZN10layer_norm13ln_bwd_kernelINS_13Kernel_traitsIfffffjLj2048ELj1ELj1ELj4ELj16ENS_18Kernel_traits_baseILj2048EfffffjLj128EEEEELb0ELb1ELb1ELb0EEEvNS_9BwdParamsE)
        .other          _ZN10layer_norm13ln_bwd_kernelINS_13Kernel_traitsIfffffjLj2048ELj1ELj1ELj4ELj16ENS_18Kernel_traits_baseILj2048EfffffjLj128EEEEELb0ELb1ELb1ELb0EEEvNS_9BwdParamsE,@"STO_CUDA_ENTRY STV_DEFAULT"
_ZN10layer_norm13ln_bwd_kernelINS_13Kernel_traitsIfffffjLj2048ELj1ELj1ELj4ELj16ENS_18Kernel_traits_baseILj2048EfffffjLj128EEEEELb0ELb1ELb1ELb0EEEvNS_9BwdParamsE:
.text._ZN10layer_norm13ln_bwd_kernelINS_13Kernel_traitsIfffffjLj2048ELj1ELj1ELj4ELj16ENS_18Kernel_traits_baseILj2048EfffffjLj128EEEEELb0ELb1ELb1ELb0EEEvNS_9BwdParamsE:
        /* <DEDUP_REMOVED lines=21> */
[----:B--2---:R-:W5:Y:S02]  /*0150*/  @P4 LDG.E.128 R16, desc[UR10][R10.64] ;  /* 0x0000000a0a104981 */ /* 0x004f64000c1e1d00 */
[----:B------:R-:W0:Y:S01]  /*0160*/  @P6 LDC.64 R52, c[0x0][0x3d0] ;  /* 0x0000f400ff346b82 */ /* 0x000e220000000a00 */
[C---:B-1----:R-:W-:Y:S01]  /*0170*/  @P4 IMAD.WIDE.U32 R12, R59.reuse, 0x10, R12 ;  /* 0x000000103b0c4825 */ /* 0x042fe200078e000c */
[----:B------:R-:W-:-:S04]  /*0180*/  @P4 IADD3 R59, PT, PT, R59, 0x80, RZ ;  /* 0x000000803b3b4810 */ /* 0x000fc80007ffe0ff */
[----:B------:R-:W5:Y:S02]  /*0190*/  @P4 LDG.E.128 R20, desc[UR10][R12.64] ;  /* 0x0000000a0c144981 */ /* 0x000f64000c1e1d00 */
[----:B------:R-:W1:Y:S01]  /*01a0*/  @P6 LDC.64 R56, c[0x0][0x3e8] ;  /* 0x0000fa00ff386b82 */ /* 0x000e620000000a00 */
[C---:B----4-:R-:W-:Y:S01]  /*01b0*/  @P5 IMAD.WIDE.U32 R50, R59.reuse, 0x10, R14 ;  /* 0x000000103b325825 */ /* 0x050fe200078e000e */
[----:B------:R-:W-:Y:S02]  /*01c0*/  CS2R R96, SRZ ;  /* 0x0000000000607805 */ /* 0x000fe4000001ff00 */
[----:B------:R-:W-:Y:S02]  /*01d0*/  CS2R R98, SRZ ;  /* 0x0000000000627805 */ /* 0x000fe4000001ff00 */
[----:B------:R-:W-:Y:S02]  /*01e0*/  CS2R R60, SRZ ;  /* 0x00000000003c7805 */ /* 0x000fe4000001ff00 */
[----:B------:R-:W-:Y:S01]  /*01f0*/  CS2R R62, SRZ ;  /* 0x00000000003e7805 */ /* 0x000fe2000001ff00 */
[----:B------:R2:W5:Y:S01]  /*0200*/  @P5 LDG.E.128 R24, desc[UR10][R50.64] ;  /* 0x0000000a32185981 */ /* 0x000562000c1e1d00 */
[----:B------:R-:W4:Y:S01]  /*0210*/  @P2 LDC.64 R2, c[0x0][0x3d0] ;  /* 0x0000f400ff022b82 */ /* 0x000f220000000a00 */
[C---:B---3--:R-:W-:Y:S01]  /*0220*/  @P5 IMAD.WIDE.U32 R54, R59.reuse, 0x10, R48 ;  /* 0x000000103b365825 */ /* 0x048fe200078e0030 */
[----:B------:R-:W-:-:S04]  /*0230*/  @P5 IADD3 R59, PT, PT, R59, 0x80, RZ ;  /* 0x000000803b3b5810 */ /* 0x000fc80007ffe0ff */
[----:B------:R3:W5:Y:S02]  /*0240*/  @P5 LDG.E.128 R28, desc[UR10][R54.64] ;  /* 0x0000000a361c5981 */ /* 0x000764000c1e1d00 */
[----:B------:R-:W2:Y:S01]  /*0250*/  @P2 LDC.64 R8, c[0x0][0x3e8] ;  /* 0x0000fa00ff082b82 */ /* 0x000ea20000000a00 */
[----:B0-----:R-:W-:-:S05]  /*0260*/  @P6 IMAD.WIDE.U32 R14, R59, 0x10, R52 ;  /* 0x000000103b0e6825 */ /* 0x001fca00078e0034 */
[----:B------:R3:W5:Y:S01]  /*0270*/  @P6 LDG.E.128 R32, desc[UR10][R14.64] ;  /* 0x0000000a0e206981 */ /* 0x000762000c1e1d00 */
[----:B-1----:R-:W-:-:S05]  /*0280*/  @P6 IMAD.WIDE.U32 R52, R59, 0x10, R56 ;  /* 0x000000103b346825 */ /* 0x002fca00078e0038 */
[----:B------:R3:W5:Y:S01]  /*0290*/  @P6 LDG.E.128 R36, desc[UR10][R52.64] ;  /* 0x0000000a34246981 */ /* 0x000762000c1e1d00 */
[----:B----4-:R-:W-:-:S05]  /*02a0*/  @P2 IMAD.WIDE.U32 R2, R158, 0x10, R2 ;  /* 0x000000109e022825 */ /* 0x010fca00078e0002 */
[----:B------:R3:W5:Y:S01]  /*02b0*/  @P2 LDG.E.128 R40, desc[UR10][R2.64] ;  /* 0x0000000a02282981 */ /* 0x000762000c1e1d00 */
[----:B--2---:R-:W-:-:S05]  /*02c0*/  @P2 IMAD.WIDE.U32 R8, R158, 0x10, R8 ;  /* 0x000000109e082825 */ /* 0x004fca00078e0008 */
[----:B------:R3:W5:Y:S01]  /*02d0*/  @P2 LDG.E.128 R44, desc[UR10][R8.64] ;  /* 0x0000000a082c2981 */ /* 0x000762000c1e1d00 */
        /* <DEDUP_REMOVED lines=23> */
[----:B---3--:R-:W-:Y:S06]  /*0450*/  @P0 BRA `(.L_x_7415) ;  /* 0x0000003c00980947 */ /* 0x008fec0003800000 */
        /* <DEDUP_REMOVED lines=30> */
.L_x_7467:
        /* <DEDUP_REMOVED lines=49> */
[C---:B--2---:R-:W-:Y:S01]  /*0950*/  @P0 IMAD.WIDE.U32 R160, R157.reuse, 0x10, R160 ;  /* 0x000000109da00825 */ /* 0x044fe200078e00a0 */
[----:B------:R-:W-:Y:S02]  /*0960*/  IADD3 R158, PT, PT, R158, 0x80, RZ ;  /* 0x000000809e9e7810 */ /* 0x000fe40007ffe0ff */
[----:B------:R-:W-:Y:S02]  /*0970*/  IADD3 R157, PT, PT, R157, 0x80, RZ ;  /* 0x000000809d9d7810 */ /* 0x000fe40007ffe0ff */
[----:B------:R0:W5:Y:S01]  /*0980*/  @P0 LDG.E.128 R92, desc[UR10][R160.64] ;  /* 0x0000000aa05c0981 */ /* 0x000162000c1e1d00 */
        /* <DEDUP_REMOVED lines=28> */
.L_x_7419:
[----:B----4-:R-:W-:Y:S05]  /*0b50*/  BSYNC.RECONVERGENT B1 ;  /* 0x0000000000017941 */ /* 0x010fea0003800200 */
.L_x_7418:
        /* <DEDUP_REMOVED lines=43> */
.L_x_7421:
[----:B------:R-:W-:Y:S05]  /*0e10*/  BSYNC.RECONVERGENT B1 ;  /* 0x0000000000017941 */ /* 0x000fea0003800200 */
.L_x_7420:
        /* <DEDUP_REMOVED lines=43> */
.L_x_7423:
[----:B------:R-:W-:Y:S05]  /*10d0*/  BSYNC.RECONVERGENT B1 ;  /* 0x0000000000017941 */ /* 0x000fea0003800200 */
.L_x_7422:
        /* <DEDUP_REMOVED lines=12> */
[C---:B--2---:R-:W-:Y:S01]  /*11a0*/  FADD.FTZ R11, -R156.reuse, R124 ;  /* 0x0000007c9c0b7221 */ /* 0x044fe20000010100 */
[C---:B------:R-:W-:Y:S01]  /*11b0*/  FADD.FTZ R139, -R156.reuse, R125 ;  /* 0x0000007d9c8b7221 */ /* 0x040fe20000010100 */
[C---:B------:R-:W-:Y:S01]  /*11c0*/  FADD.FTZ R141, -R156.reuse, R126 ;  /* 0x0000007e9c8d7221 */ /* 0x040fe20000010100 */
[----:B------:R-:W-:Y:S01]  /*11d0*/  FADD.FTZ R127, -R156, R127 ;  /* 0x0000007f9c7f7221 */ /* 0x000fe20000010100 */
[C---:B-----5:R-:W-:Y:S01]  /*11e0*/  FMUL.FTZ R11, R0.reuse, R11 ;  /* 0x0000000b000b7220 */ /* 0x060fe20000410000 */
[C---:B------:R-:W-:Y:S01]  /*11f0*/  FMUL.FTZ R6, R0.reuse, R139 ;  /* 0x0000008b00067220 */ /* 0x040fe20000410000 */
[C---:B------:R-:W-:Y:S01]  /*1200*/  FMUL.FTZ R141, R0.reuse, R141 ;  /* 0x0000008d008d7220 */ /* 0x040fe20000410000 */
[----:B------:R-:W-:Y:S01]  /*1210*/  FMUL.FTZ R144, R0, R127 ;  /* 0x0000007f00907220 */ /* 0x000fe20000410000 */
        /* <DEDUP_REMOVED lines=21> */
.L_x_7417:
        /* <DEDUP_REMOVED lines=10> */
[----:B------:R-:W-:Y:S02]  /*1410*/  ISETP.GE.U32.AND P3, PT, R5, 0x180, PT ;  /* 0x000001800500780c */ /* 0x000fe40003f66070 */
[----:B------:R-:W-:-:S07]  /*1420*/  MOV R157, R155 ;  /* 0x0000009b009d7202 */ /* 0x000fce0000000f00 */
[----:B------:R-:W0:Y:S01]  /*1430*/  @P0 LDC.64 R120, c[0x0][0x438] ;  /* 0x00010e00ff780b82 */ /* 0x000e220000000a00 */
[----:B------:R-:W-:-:S07]  /*1440*/  ISETP.GE.U32.AND P4, PT, R5, 0x200, PT ;  /* 0x000002000500780c */ /* 0x000fce0003f86070 */
[----:B------:R-:W1:Y:S08]  /*1450*/  @P2 LDC.64 R124, c[0x0][0x438] ;  /* 0x00010e00ff7c2b82 */ /* 0x000e700000000a00 */
[----:B------:R-:W2:Y:S01]  /*1460*/  @P3 LDC.64 R122, c[0x0][0x438] ;  /* 0x00010e00ff7a3b82 */ /* 0x000ea20000000a00 */
[----:B0-----:R-:W-:-:S07]  /*1470*/  @P0 IMAD.WIDE.U32 R126, R157, 0x10, R120 ;  /* 0x000000109d7e0825 */ /* 0x001fce00078e0078 */
[----:B------:R-:W0:Y:S01]  /*1480*/  @P4 LDC.64 R120, c[0x0][0x438] ;  /* 0x00010e00ff784b82 */ /* 0x000e220000000a00 */
[----:B------:R-:W-:Y:S01]  /*1490*/  @P0 IADD3 R157, PT, PT, R157, 0x80, RZ ;  /* 0x000000809d9d0810 */ /* 0x000fe20007ffe0ff */
[----:B------:R3:W5:Y:S04]  /*14a0*/  @P0 LDG.E.128 R92, desc[UR10][R126.64] ;  /* 0x0000000a7e5c0981 */ /* 0x000768000c1e1d00 */
[C---:B-1----:R-:W-:Y:S01]  /*14b0*/  @P2 IMAD.WIDE.U32 R124, R157.reuse, 0x10, R124 ;  /* 0x000000109d7c2825 */ /* 0x042fe200078e007c */
[----:B------:R-:W-:-:S04]  /*14c0*/  @P2 IADD3 R157, PT, PT, R157, 0x80, RZ ;  /* 0x000000809d9d2810 */ /* 0x000fc80007ffe0ff */
[----:B------:R3:W5:Y:S01]  /*14d0*/  @P2 LDG.E.128 R12, desc[UR10][R124.64] ;  /* 0x0000000a7c0c2981 */ /* 0x000762000c1e1d00 */
[C---:B--2---:R-:W-:Y:S01]  /*14e0*/  @P3 IMAD.WIDE.U32 R122, R157.reuse, 0x10, R122 ;  /* 0x000000109d7a3825 */ /* 0x044fe200078e007a */
[----:B------:R-:W-:-:S04]  /*14f0*/  @P3 IADD3 R157, PT, PT, R157, 0x80, RZ ;  /* 0x000000809d9d3810 */ /* 0x000fc80007ffe0ff */
[----:B------:R3:W5:Y:S01]  /*1500*/  @P3 LDG.E.128 R104, desc[UR10][R122.64] ;  /* 0x0000000a7a683981 */ /* 0x000762000c1e1d00 */
[----:B0-----:R-:W-:-:S05]  /*1510*/  @P4 IMAD.WIDE.U32 R120, R157, 0x10, R120 ;  /* 0x000000109d784825 */ /* 0x001fca00078e0078 */
[----:B------:R3:W5:Y:S02]  /*1520*/  @P4 LDG.E.128 R108, desc[UR10][R120.64] ;  /* 0x0000000a786c4981 */ /* 0x000764000c1e1d00 */
.L_x_7424:
[----:B----4-:R-:W-:Y:S05]  /*1530*/  BSYNC.RECONVERGENT B0 ;  /* 0x0000000000007941 */ /* 0x010fea0003800200 */
.L_x_7416:
[----:B---3--:R-:W0:Y:S01]  /*1540*/  SHFL.DOWN PT, R120, R159, 0x10, 0x1f ;  /* 0x0a001f009f787f89 */ /* 0x008e2200000e0000 */
        /* <DEDUP_REMOVED lines=31> */
.L_x_7426:
[----:B------:R-:W-:Y:S05]  /*1740*/  BSYNC.RECONVERGENT B0 ;  /* 0x0000000000007941 */ /* 0x000fea0003800200 */
.L_x_7425:
        /* <DEDUP_REMOVED lines=38> */
.L_x_7429:
        /* <DEDUP_REMOVED lines=12> */
[----:B------:R-:W-:-:S04]  /*1a70*/  FMUL.FTZ R121, R121, UR15 ;  /* 0x0000000f79797c20 */ /* 0x000fc80008410000 */
[-C--:B-----5:R-:W-:Y:S01]  /*1a80*/  FFMA.FTZ R76, R112, R121.reuse, R76 ;  /* 0x00000079704c7223 */ /* 0x0a0fe2000001004c */
[----:B------:R-:W-:-:S07]  /*1a90*/  FMUL.FTZ R116, R44, R121 ;  /* 0x000000792c747220 */ /* 0x000fce0000410000 */
.L_x_7432:
        /* <DEDUP_REMOVED lines=9> */
.L_x_7433:
        /* <DEDUP_REMOVED lines=9> */
.L_x_7434:
        /* <DEDUP_REMOVED lines=8> */
[----:B------:R-:W-:Y:S01]  /*1c40*/  FMUL.FTZ R119, R47, R120 ;  /* 0x000000782f777220 */ /* 0x000fe20000410000 */
[----:B------:R-:W-:Y:S06]  /*1c50*/  BRA `(.L_x_7435) ;  /* 0x0000000400a47947 */ /* 0x000fec0003800000 */
.L_x_7431:
[----:B------:R-:W0:Y:S01]  /*1c60*/  @P3 LDC R55, c[0x0][0x40c] ;  /* 0x00010300ff373b82 */ /* 0x000e220000000800 */
[-CC-:B------:R-:W-:Y:S01]  /*1c70*/  FFMA.FTZ R53, R3, R124.reuse, R127.reuse ;  /* 0x0000007c03357223 */ /* 0x180fe2000001007f */
[----:B------:R-:W-:Y:S01]  /*1c80*/  ISETP.GT.AND P0, PT, R2, RZ, PT ;  /* 0x000000ff0200720c */ /* 0x000fe20003f04270 */
[----:B------:R-:W-:Y:S02]  /*1c90*/  FFMA.FTZ R54, R130, R124, R127 ;  /* 0x0000007c82367223 */ /* 0x000fe4000001007f */
[----:B------:R-:W-:Y:S02]  /*1ca0*/  FADD.FTZ R53, R136, -R53 ;  /* 0x8000003588357221 */ /* 0x000fe40000010000 */
[----:B------:R-:W-:Y:S01]  /*1cb0*/  FADD.FTZ R121, R145, -R54 ;  /* 0x8000003691797221 */ /* 0x000fe20000010000 */
[----:B------:R-:W1:Y:S01]  /*1cc0*/  @P3 LDC R120, c[0x0][0x40c] ;  /* 0x00010300ff783b82 */ /* 0x000e620000000800 */
[C---:B------:R-:W-:Y:S02]  /*1cd0*/  FMUL.FTZ R53, R0.reuse, R53 ;  /* 0x0000003500357220 */ /* 0x040fe40000410000 */
[----:B------:R-:W-:-:S03]  /*1ce0*/  FMUL.FTZ R121, R0, R121 ;  /* 0x0000007900797220 */ /* 0x000fc60000410000 */
[----:B------:R-:W-:Y:S02]  /*1cf0*/  FSEL R52, R53, RZ, P0 ;  /* 0x000000ff35347208 */ /* 0x000fe40000000000 */
[----:B------:R-:W2:Y:S03]  /*1d00*/  @P3 LDC R123, c[0x0][0x40c] ;  /* 0x00010300ff7b3b82 */ /* 0x000ea60000000800 */
[----:B0-----:R-:W-:Y:S01]  /*1d10*/  @P3 FMUL.FTZ R53, R52, R55 ;  /* 0x0000003734353220 */ /* 0x001fe20000410000 */
[----:B------:R-:W-:-:S03]  /*1d20*/  FFMA.FTZ R55, R135, R124, R127 ;  /* 0x0000007c87377223 */ /* 0x000fc6000001007f */
[-C--:B-----5:R-:W-:Y:S01]  /*1d30*/  @P3 FFMA.FTZ R76, R112, R53.reuse, R76 ;  /* 0x00000035704c3223 */ /* 0x0a0fe2000001004c */
[----:B------:R-:W-:Y:S01]  /*1d40*/  @P3 FMUL.FTZ R116, R44, R53 ;  /* 0x000000352c743220 */ /* 0x000fe20000410000 */
[----:B------:R-:W-:Y:S01]  /*1d50*/  FSEL R53, R121, RZ, P0 ;  /* 0x000000ff79357208 */ /* 0x000fe20000000000 */
[----:B------:R-:W-:-:S04]  /*1d60*/  FADD.FTZ R55, R154, -R55 ;  /* 0x800000379a377221 */ /* 0x000fc80000010000 */
[----:B-1----:R-:W-:Y:S01]  /*1d70*/  @P3 FMUL.FTZ R54, R53, R120 ;  /* 0x0000007835363220 */ /* 0x002fe20000410000 */
[----:B------:R-:W-:-:S03]  /*1d80*/  FMUL.FTZ R55, R0, R55 ;  /* 0x0000003700377220 */ /* 0x000fc60000410000 */
[-C--:B------:R-:W-:Y:S01]  /*1d90*/  @P3 FFMA.FTZ R77, R113, R54.reuse, R77 ;  /* 0x00000036714d3223 */ /* 0x080fe2000001004d */
[----:B------:R-:W-:Y:S01]  /*1da0*/  @P3 FMUL.FTZ R117, R45, R54 ;  /* 0x000000362d753220 */ /* 0x000fe20000410000 */
[----:B------:R-:W-:-:S04]  /*1db0*/  FFMA.FTZ R54, R152, R124, R127 ;  /* 0x0000007c98367223 */ /* 0x000fc8000001007f */
[----:B------:R-:W-:Y:S01]  /*1dc0*/  FADD.FTZ R121, R151, -R54 ;  /* 0x8000003697797221 */ /* 0x000fe20000010000 */
[----:B------:R-:W-:-:S03]  /*1dd0*/  FSEL R54, R55, RZ, P0 ;  /* 0x000000ff37367208 */ /* 0x000fc60000000000 */
[----:B------:R-:W-:Y:S02]  /*1de0*/  FMUL.FTZ R120, R0, R121 ;  /* 0x0000007900787220 */ /* 0x000fe40000410000 */
[----:B--2---:R-:W-:-:S03]  /*1df0*/  @P3 FMUL.FTZ R55, R54, R123 ;  /* 0x0000007b36373220 */ /* 0x004fc60000410000 */
[----:B------:R-:W-:Y:S01]  /*1e00*/  FSEL R120, R120, RZ, P0 ;  /* 0x000000ff78787208 */ /* 0x000fe20000000000 */
[-C--:B------:R-:W-:Y:S01]  /*1e10*/  @P3 FFMA.FTZ R78, R114, R55.reuse, R78 ;  /* 0x00000037724e3223 */ /* 0x080fe2000001004e */
[----:B------:R-:W-:Y:S02]  /*1e20*/  @P3 FMUL.FTZ R118, R46, R55 ;  /* 0x000000372e763220 */ /* 0x000fe40000410000 */
[----:B------:R-:W-:Y:S01]  /*1e30*/  MOV R55, R120 ;  /* 0x0000007800377202 */ /* 0x000fe20000000f00 */
[----:B------:R-:W-:Y:S06]  /*1e40*/  @!P3 BRA `(.L_x_7435) ;  /* 0x000000040028b947 */ /* 0x000fec0003800000 */
[----:B------:R-:W-:-:S04]  /*1e50*/  FMUL.FTZ R120, R120, UR15 ;  /* 0x0000000f78787c20 */ /* 0x000fc80008410000 */
[-C--:B------:R-:W-:Y:S01]  /*1e60*/  FFMA.FTZ R79, R115, R120.reuse, R79 ;  /* 0x00000078734f7223 */ /* 0x080fe2000001004f */
[----:B------:R-:W-:Y:S01]  /*1e70*/  FMUL.FTZ R119, R47, R120 ;  /* 0x000000782f777220 */ /* 0x000fe20000410000 */
[----:B------:R-:W-:Y:S06]  /*1e80*/  BRA `(.L_x_7435) ;  /* 0x0000000400187947 */ /* 0x000fec0003800000 */
.L_x_7430:
[----:B------:R-:W-:Y:S01]  /*1e90*/  UMOV UR4, UR6 ;  /* 0x0000000600047c82 */ /* 0x000fe20008000000 */
[----:B------:R-:W-:Y:S01]  /*1ea0*/  UMOV UR5, UR7 ;  /* 0x0000000700057c82 */ /* 0x000fe20008000000 */
[----:B------:R-:W-:-:S04]  /*1eb0*/  UISETP.NE.U32.AND UP0, UPT, UR4, URZ, UPT ;  /* 0x000000ff0400728c */ /* 0x000fc8000bf05070 */
[----:B------:R-:W-:-:S09]  /*1ec0*/  UISETP.NE.AND.EX UP0, UPT, UR5, URZ, UPT, UP0 ;  /* 0x000000ff0500728c */ /* 0x000fd2000bf05300 */
[----:B------:R-:W-:Y:S05]  /*1ed0*/  BRA.U UP0, `(.L_x_7436) ;  /* 0x0000000100847547 */ /* 0x000fea000b800000 */
[--C-:B------:R-:W-:Y:S01]  /*1ee0*/  @P1 FFMA.FTZ R121, R3, R124, R127.reuse ;  /* 0x0000007c03791223 */ /* 0x100fe2000001007f */
[----:B------:R-:W-:Y:S01]  /*1ef0*/  MOV R120, R92 ;  /* 0x0000005c00787202 */ /* 0x000fe20000000f00 */
[----:B------:R-:W0:Y:S01]  /*1f00*/  @P3 LDC R153, c[0x0][0x40c] ;  /* 0x00010300ff993b82 */ /* 0x000e220000000800 */
[----:B------:R-:W-:Y:S01]  /*1f10*/  @P1 FFMA.FTZ R122, R130, R124, R127 ;  /* 0x0000007c827a1223 */ /* 0x000fe2000001007f */
[----:B------:R-:W-:-:S03]  /*1f20*/  @P1 FADD.FTZ R121, R136, -R121 ;  /* 0x8000007988791221 */ /* 0x000fc60000010000 */
[----:B------:R-:W-:Y:S01]  /*1f30*/  @P1 FADD.FTZ R123, R145, -R122 ;  /* 0x8000007a917b1221 */ /* 0x000fe20000010000 */
[C---:B------:R-:W-:Y:S01]  /*1f40*/  @P1 FFMA.FTZ R120, R0.reuse, R121, R92 ;  /* 0x0000007900781223 */ /* 0x040fe2000001005c */
[----:B------:R-:W-:Y:S01]  /*1f50*/  MOV R122, R93 ;  /* 0x0000005d007a7202 */ /* 0x000fe20000000f00 */
[----:B------:R-:W1:Y:S01]  /*1f60*/  @P3 LDC R121, c[0x0][0x40c] ;  /* 0x00010300ff793b82 */ /* 0x000e620000000800 */
[----:B------:R-:W-:Y:S01]  /*1f70*/  @P1 FFMA.FTZ R122, R0, R123, R93 ;  /* 0x0000007b007a1223 */ /* 0x000fe2000001005d */
[----:B------:R-:W-:-:S04]  /*1f80*/  @P1 FFMA.FTZ R123, R135, R124, R127 ;  /* 0x0000007c877b1223 */ /* 0x000fc8000001007f */
[----:B------:R-:W-:Y:S01]  /*1f90*/  @P1 FADD.FTZ R157, R154, -R123 ;  /* 0x8000007b9a9d1221 */ /* 0x000fe20000010000 */
[----:B------:R-:W-:Y:S01]  /*1fa0*/  MOV R123, R94 ;  /* 0x0000005e007b7202 */ /* 0x000fe20000000f00 */
[----:B------:R-:W2:Y:S02]  /*1fb0*/  @P3 LDC R126, c[0x0][0x40c] ;  /* 0x00010300ff7e3b82 */ /* 0x000ea40000000800 */
[----:B------:R-:W-:Y:S01]  /*1fc0*/  @P1 FFMA.FTZ R123, R0, R157, R94 ;  /* 0x0000009d007b1223 */ /* 0x000fe2000001005e */
[----:B-1----:R-:W-:Y:S01]  /*1fd0*/  @P3 FMUL.FTZ R121, R120, R121 ;  /* 0x0000007978793220 */ /* 0x002fe20000410000 */
[----:B0-----:R-:W-:-:S03]  /*1fe0*/  @P3 FMUL.FTZ R120, R122, R153 ;  /* 0x000000997a783220 */ /* 0x001fc60000410000 */
[-C--:B-----5:R-:W-:Y:S01]  /*1ff0*/  @P3 FFMA.FTZ R76, R112, R121.reuse, R76 ;  /* 0x00000079704c3223 */ /* 0x0a0fe2000001004c */
[----:B------:R-:W-:Y:S01]  /*2000*/  @P3 FMUL.FTZ R116, R44, R121 ;  /* 0x000000792c743220 */ /* 0x000fe20000410000 */
[-C--:B------:R-:W-:Y:S01]  /*2010*/  @P3 FFMA.FTZ R77, R113, R120.reuse, R77 ;  /* 0x00000078714d3223 */ /* 0x080fe2000001004d */
[----:B------:R-:W-:Y:S01]  /*2020*/  @P3 FMUL.FTZ R117, R45, R120 ;  /* 0x000000782d753220 */ /* 0x000fe20000410000 */
[----:B--2---:R-:W-:-:S04]  /*2030*/  @P3 FMUL.FTZ R123, R123, R126 ;  /* 0x0000007e7b7b3220 */ /* 0x004fc80000410000 */
[-C--:B------:R-:W-:Y:S01]  /*2040*/  @P3 FFMA.FTZ R78, R114, R123.reuse, R78 ;  /* 0x0000007b724e3223 */ /* 0x080fe2000001004e */
[----:B------:R-:W-:Y:S01]  /*2050*/  @P3 FMUL.FTZ R118, R46, R123 ;  /* 0x0000007b2e763220 */ /* 0x000fe20000410000 */
[----:B------:R-:W-:Y:S06]  /*2060*/  @!P3 BRA `(.L_x_7435) ;  /* 0x0000000000a0b947 */ /* 0x000fec0003800000 */
[----:B------:R-:W-:Y:S01]  /*2070*/  @P1 FFMA.FTZ R120, R152, R124, R127 ;  /* 0x0000007c98781223 */ /* 0x000fe2000001007f */
[----:B------:R-:W-:-:S03]  /*2080*/  MOV R119, R95 ;  /* 0x0000005f00777202 */ /* 0x000fc60000000f00 */
[----:B------:R-:W-:-:S04]  /*2090*/  @P1 FADD.FTZ R120, R151, -R120 ;  /* 0x8000007897781221 */ /* 0x000fc80000010000 */
[----:B------:R-:W-:-:S04]  /*20a0*/  @P1 FFMA.FTZ R119, R0, R120, R95 ;  /* 0x0000007800771223 */ /* 0x000fc8000001005f */
[----:B------:R-:W-:-:S04]  /*20b0*/  FMUL.FTZ R120, R119, UR15 ;  /* 0x0000000f77787c20 */ /* 0x000fc80008410000 */
[-C--:B------:R-:W-:Y:S01]  /*20c0*/  FFMA.FTZ R79, R115, R120.reuse, R79 ;  /* 0x00000078734f7223 */ /* 0x080fe2000001004f */
[----:B------:R-:W-:Y:S01]  /*20d0*/  FMUL.FTZ R119, R47, R120 ;  /* 0x000000782f777220 */ /* 0x000fe20000410000 */
[----:B------:R-:W-:Y:S06]  /*20e0*/  BRA `(.L_x_7435) ;  /* 0x0000000000807947 */ /* 0x000fec0003800000 */
.L_x_7436:
[----:B------:R-:W0:Y:S01]  /*20f0*/  @P3 LDC R120, c[0x0][0x40c] ;  /* 0x00010300ff783b82 */ /* 0x000e220000000800 */
[-CC-:B------:R-:W-:Y:S01]  /*2100*/  @P1 FFMA.FTZ R52, R152, R124.reuse, R127.reuse ;  /* 0x0000007c98341223 */ /* 0x180fe2000001007f */
[-CC-:B------:R-:W-:Y:S01]  /*2110*/  @P1 FFMA.FTZ R53, R3, R124.reuse, R127.reuse ;  /* 0x0000007c03351223 */ /* 0x180fe2000001007f */
[-C--:B------:R-:W-:Y:S01]  /*2120*/  @P1 FFMA.FTZ R54, R130, R124.reuse, R127 ;  /* 0x0000007c82361223 */ /* 0x080fe2000001007f */
[----:B------:R-:W-:Y:S01]  /*2130*/  MOV R55, R95 ;  /* 0x0000005f00377202 */ /* 0x000fe20000000f00 */
[----:B------:R-:W-:Y:S01]  /*2140*/  @P1 FADD.FTZ R52, R151, -R52 ;  /* 0x8000003497341221 */ /* 0x000fe20000010000 */
[----:B------:R-:W-:Y:S01]  /*2150*/  @P1 FADD.FTZ R53, R136, -R53 ;  /* 0x8000003588351221 */ /* 0x000fe20000010000 */
[----:B------:R-:W-:Y:S01]  /*2160*/  @P1 FFMA.FTZ R123, R135, R124, R127 ;  /* 0x0000007c877b1223 */ /* 0x000fe2000001007f */
[----:B------:R-:W1:Y:S01]  /*2170*/  @P3 LDC R121, c[0x0][0x40c] ;  /* 0x00010300ff793b82 */ /* 0x000e620000000800 */
[C---:B------:R-:W-:Y:S01]  /*2180*/  @P1 FFMA.FTZ R55, R0.reuse, R52, R95 ;  /* 0x0000003400371223 */ /* 0x040fe2000001005f */
[----:B------:R-:W-:Y:S01]  /*2190*/  MOV R52, R92 ;  /* 0x0000005c00347202 */ /* 0x000fe20000000f00 */
[----:B------:R-:W-:Y:S01]  /*21a0*/  @P1 FADD.FTZ R54, R145, -R54 ;  /* 0x8000003691361221 */ /* 0x000fe20000010000 */
[----:B------:R-:W-:Y:S01]  /*21b0*/  @P1 FFMA.FTZ R52, R0, R53, R92 ;  /* 0x0000003500341223 */ /* 0x000fe2000001005c */
[----:B------:R-:W-:Y:S01]  /*21c0*/  @P1 FADD.FTZ R123, R154, -R123 ;  /* 0x8000007b9a7b1221 */ /* 0x000fe20000010000 */
[----:B------:R-:W-:Y:S01]  /*21d0*/  MOV R53, R93 ;  /* 0x0000005d00357202 */ /* 0x000fe20000000f00 */
[C---:B------:R-:W-:Y:S01]  /*21e0*/  @P1 FFMA.FTZ R53, R0.reuse, R54, R93 ;  /* 0x0000003600351223 */ /* 0x040fe2000001005d */
[----:B------:R-:W2:Y:S01]  /*21f0*/  @P3 LDC R122, c[0x0][0x40c] ;  /* 0x00010300ff7a3b82 */ /* 0x000ea20000000800 */
[----:B------:R-:W-:Y:S01]  /*2200*/  MOV R54, R94 ;  /* 0x0000005e00367202 */ /* 0x000fe20000000f00 */
[----:B------:R-:W-:-:S06]  /*2210*/  @P1 FFMA.FTZ R54, R0, R123, R94 ;  /* 0x0000007b00361223 */ /* 0x000fcc000001005e */
[----:B------:R-:W3:Y:S01]  /*2220*/  @P3 LDC R153, c[0x0][0x40c] ;  /* 0x00010300ff993b82 */ /* 0x000ee20000000800 */
[----:B0-----:R-:W-:-:S04]  /*2230*/  @P3 FMUL.FTZ R120, R55, R120 ;  /* 0x0000007837783220 */ /* 0x001fc80000410000 */
[-C--:B-----5:R-:W-:Y:S01]  /*2240*/  @P3 FFMA.FTZ R79, R115, R120.reuse, R79 ;  /* 0x00000078734f3223 */ /* 0x0a0fe2000001004f */
[----:B------:R-:W-:Y:S01]  /*2250*/  @P3 FMUL.FTZ R119, R47, R120 ;  /* 0x000000782f773220 */ /* 0x000fe20000410000 */
[----:B-1----:R-:W-:-:S04]  /*2260*/  @P3 FMUL.FTZ R121, R52, R121 ;  /* 0x0000007934793220 */ /* 0x002fc80000410000 */
[-C--:B------:R-:W-:Y:S01]  /*2270*/  @P3 FFMA.FTZ R76, R112, R121.reuse, R76 ;  /* 0x00000079704c3223 */ /* 0x080fe2000001004c */
[----:B------:R-:W-:Y:S01]  /*2280*/  @P3 FMUL.FTZ R116, R44, R121 ;  /* 0x000000792c743220 */ /* 0x000fe20000410000 */
[----:B--2---:R-:W-:-:S04]  /*2290*/  @P3 FMUL.FTZ R120, R53, R122 ;  /* 0x0000007a35783220 */ /* 0x004fc80000410000 */
[-C--:B------:R-:W-:Y:S01]  /*22a0*/  @P3 FFMA.FTZ R77, R113, R120.reuse, R77 ;  /* 0x00000078714d3223 */ /* 0x080fe2000001004d */
[----:B------:R-:W-:Y:S01]  /*22b0*/  @P3 FMUL.FTZ R117, R45, R120 ;  /* 0x000000782d753220 */ /* 0x000fe20000410000 */
[----:B---3--:R-:W-:-:S04]  /*22c0*/  @P3 FMUL.FTZ R121, R54, R153 ;  /* 0x0000009936793220 */ /* 0x008fc80000410000 */
[-C--:B------:R-:W-:Y:S01]  /*22d0*/  @P3 FFMA.FTZ R78, R114, R121.reuse, R78 ;  /* 0x00000079724e3223 */ /* 0x080fe2000001004e */
[----:B------:R-:W-:-:S07]  /*22e0*/  @P3 FMUL.FTZ R118, R46, R121 ;  /* 0x000000792e763220 */ /* 0x000fce0000410000 */
.L_x_7435:
        /* <DEDUP_REMOVED lines=10> */
.L_x_7428:
[----:B------:R-:W-:Y:S05]  /*2390*/  BSYNC.RECONVERGENT B0 ;  /* 0x0000000000007941 */ /* 0x000fea0003800200 */
.L_x_7427:
        /* <DEDUP_REMOVED lines=9> */
.L_x_7439:
[----:B------:R-:W-:Y:S05]  /*2430*/  BRA.U !UP0, `(.L_x_7440) ;  /* 0x00000005081c7547 */ /* 0x000fea000b800000 */
[----:B------:R-:W-:-:S04]  /*2440*/  UISETP.NE.U32.AND UP0, UPT, UR6, URZ, UPT ;  /* 0x000000ff0600728c */ /* 0x000fc8000bf05070 */
[----:B------:R-:W-:-:S06]  /*2450*/  UISETP.NE.AND.EX UP0, UPT, UR7, URZ, UPT, UP0 ;  /* 0x000000ff0700728c */ /* 0x000fcc000bf05300 */
[----:B------:R-:W-:-:S13]  /*2460*/  PLOP3.LUT P0, PT, PT, PT, UP0, 0x80, 0x8 ;  /* 0x000000000008781c */ /* 0x000fda0003f0f008 */
[----:B------:R-:W-:Y:S05]  /*2470*/  @!P0 BRA `(.L_x_7441) ;  /* 0x0000000000888947 */ /* 0x000fea0003800000 */
[----:B0-----:R-:W0:Y:S01]  /*2480*/  @P3 LDC R123, c[0x0][0x40c] ;  /* 0x00010300ff7b3b82 */ /* 0x001e220000000800 */
        /* <DEDUP_REMOVED lines=17> */
[----:B------:R-:W-:Y:S01]  /*25a0*/  @P1 FFMA.FTZ R54, R0, R121, R14 ;  /* 0x0000007900361223 */ /* 0x000fe2000001000e */
[----:B0-----:R-:W-:-:S04]  /*25b0*/  @P3 FMUL.FTZ R55, R52, R123 ;  /* 0x0000007b34373220 */ /* 0x001fc80000410000 */
[-C--:B-----5:R-:W-:Y:S01]  /*25c0*/  @P3 FFMA.FTZ R80, R112, R55.reuse, R80 ;  /* 0x0000003770503223 */ /* 0x0a0fe20000010050 */
[----:B------:R-:W-:Y:S01]  /*25d0*/  @P3 FMUL.FTZ R116, R20, R55 ;  /* 0x0000003714743220 */ /* 0x000fe20000410000 */
[----:B-1----:R-:W-:-:S04]  /*25e0*/  @P3 FMUL.FTZ R55, R54, R153 ;  /* 0x0000009936373220 */ /* 0x002fc80000410000 */
[-C--:B------:R-:W-:Y:S01]  /*25f0*/  @P3 FFMA.FTZ R82, R114, R55.reuse, R82 ;  /* 0x0000003772523223 */ /* 0x080fe20000010052 */
[----:B------:R-:W-:Y:S01]  /*2600*/  @P3 FMUL.FTZ R118, R22, R55 ;  /* 0x0000003716763220 */ /* 0x000fe20000410000 */
[----:B------:R-:W-:Y:S01]  /*2610*/  MOV R55, R122 ;  /* 0x0000007a00377202 */ /* 0x000fe20000000f00 */
[----:B--2---:R-:W-:-:S04]  /*2620*/  @P3 FMUL.FTZ R120, R53, R120 ;  /* 0x0000007835783220 */ /* 0x004fc80000410000 */
[-C--:B------:R-:W-:Y:S01]  /*2630*/  @P3 FFMA.FTZ R81, R113, R120.reuse, R81 ;  /* 0x0000007871513223 */ /* 0x080fe20000010051 */
[----:B------:R-:W-:Y:S01]  /*2640*/  @P3 FMUL.FTZ R117, R21, R120 ;  /* 0x0000007815753220 */ /* 0x000fe20000410000 */
[----:B------:R-:W-:Y:S06]  /*2650*/  @!P3 BRA `(.L_x_7442) ;  /* 0x0000000400c0b947 */ /* 0x000fec0003800000 */
[----:B------:R-:W-:-:S04]  /*2660*/  FMUL.FTZ R120, R122, UR15 ;  /* 0x0000000f7a787c20 */ /* 0x000fc80008410000 */
[-C--:B------:R-:W-:Y:S01]  /*2670*/  FFMA.FTZ R83, R115, R120.reuse, R83 ;  /* 0x0000007873537223 */ /* 0x080fe20000010053 */
[----:B------:R-:W-:Y:S01]  /*2680*/  FMUL.FTZ R119, R23, R120 ;  /* 0x0000007817777220 */ /* 0x000fe20000410000 */
[----:B------:R-:W-:Y:S06]  /*2690*/  BRA `(.L_x_7442) ;  /* 0x0000000400b07947 */ /* 0x000fec0003800000 */
.L_x_7441:
[--C-:B0-----:R-:W-:Y:S01]  /*26a0*/  @P1 FFMA.FTZ R121, R129, R124, R127.reuse ;  /* 0x0000007c81791223 */ /* 0x101fe2000001007f */
        /* <DEDUP_REMOVED lines=32> */
.L_x_7440:
[----:B0-----:R-:W0:Y:S02]  /*28b0*/  LDC.64 R120, c[0x0][0x478] ;  /* 0x00011e00ff787b82 */ /* 0x001e240000000a00 */
[----:B0-----:R-:W-:-:S04]  /*28c0*/  ISETP.NE.U32.AND P0, PT, R120, RZ, PT ;  /* 0x000000ff7800720c */ /* 0x001fc80003f05070 */
[----:B------:R-:W-:-:S13]  /*28d0*/  ISETP.NE.AND.EX P0, PT, R121, RZ, PT, P0 ;  /* 0x000000ff7900720c */ /* 0x000fda0003f05300 */
[----:B------:R-:W-:Y:S05]  /*28e0*/  @!P0 BRA `(.L_x_7443) ;  /* 0x00000000008c8947 */ /* 0x000fea0003800000 */
        /* <DEDUP_REMOVED lines=18> */
[----:B------:R-:W-:-:S03]  /*2a10*/  FFMA.FTZ R120, R140, R124, R127 ;  /* 0x0000007c8c787223 */ /* 0x000fc6000001007f */
[-C--:B------:R-:W-:Y:S01]  /*2a20*/  @P3 FFMA.FTZ R81, R113, R54.reuse, R81 ;  /* 0x0000003671513223 */ /* 0x080fe20000010051 */
[----:B------:R-:W-:Y:S01]  /*2a30*/  @P3 FMUL.FTZ R117, R21, R54 ;  /* 0x0000003615753220 */ /* 0x000fe20000410000 */
[----:B------:R-:W-:Y:S01]  /*2a40*/  FMUL.FTZ R54, R0, R55 ;  /* 0x0000003700367220 */ /* 0x000fe20000410000 */
[----:B------:R-:W-:-:S04]  /*2a50*/  FADD.FTZ R55, R149, -R120 ;  /* 0x8000007895377221 */ /* 0x000fc80000010000 */
[----:B------:R-:W-:Y:S01]  /*2a60*/  FSEL R54, R54, RZ, P5 ;  /* 0x000000ff36367208 */ /* 0x000fe20002800000 */
[----:B------:R-:W-:-:S04]  /*2a70*/  FMUL.FTZ R120, R0, R55 ;  /* 0x0000003700787220 */ /* 0x000fc80000410000 */
[----:B--2---:R-:W-:Y:S01]  /*2a80*/  @P3 FMUL.FTZ R55, R54, R121 ;  /* 0x0000007936373220 */ /* 0x004fe20000410000 */
[----:B------:R-:W-:-:S03]  /*2a90*/  FSEL R120, R120, RZ, P5 ;  /* 0x000000ff78787208 */ /* 0x000fc60002800000 */
[-C--:B------:R-:W-:Y:S01]  /*2aa0*/  @P3 FFMA.FTZ R82, R114, R55.reuse, R82 ;  /* 0x0000003772523223 */ /* 0x080fe20000010052 */
[----:B------:R-:W-:Y:S01]  /*2ab0*/  @P3 FMUL.FTZ R118, R22, R55 ;  /* 0x0000003716763220 */ /* 0x000fe20000410000 */
[----:B------:R-:W-:Y:S01]  /*2ac0*/  MOV R55, R120 ;  /* 0x0000007800377202 */ /* 0x000fe20000000f00 */
[----:B------:R-:W-:Y:S06]  /*2ad0*/  @!P3 BRA `(.L_x_7442) ;  /* 0x0000000000a0b947 */ /* 0x000fec0003800000 */
[----:B------:R-:W-:-:S04]  /*2ae0*/  FMUL.FTZ R120, R120, UR15 ;  /* 0x0000000f78787c20 */ /* 0x000fc80008410000 */
[-C--:B------:R-:W-:Y:S01]  /*2af0*/  FFMA.FTZ R83, R115, R120.reuse, R83 ;  /* 0x0000007873537223 */ /* 0x080fe20000010053 */
[----:B------:R-:W-:Y:S01]  /*2b00*/  FMUL.FTZ R119, R23, R120 ;  /* 0x0000007817777220 */ /* 0x000fe20000410000 */
[----:B------:R-:W-:Y:S06]  /*2b10*/  BRA `(.L_x_7442) ;  /* 0x0000000000907947 */ /* 0x000fec0003800000 */
.L_x_7443:
        /* <DEDUP_REMOVED lines=9> */
.L_x_7444:
        /* <DEDUP_REMOVED lines=9> */
.L_x_7445:
        /* <DEDUP_REMOVED lines=9> */
.L_x_7446:
        /* <DEDUP_REMOVED lines=9> */
.L_x_7442:
        /* <DEDUP_REMOVED lines=8> */
.L_x_7438:
[----:B------:R-:W-:Y:S05]  /*2de0*/  BSYNC.RECONVERGENT B0 ;  /* 0x0000000000007941 */ /* 0x000fea0003800200 */
.L_x_7437:
        /* <DEDUP_REMOVED lines=9> */
.L_x_7449:
[----:B------:R-:W-:Y:S05]  /*2e80*/  BRA.U !UP0, `(.L_x_7450) ;  /* 0x00000005081c7547 */ /* 0x000fea000b800000 */
[----:B------:R-:W-:-:S04]  /*2e90*/  UISETP.NE.U32.AND UP0, UPT, UR6, URZ, UPT ;  /* 0x000000ff0600728c */ /* 0x000fc8000bf05070 */
[----:B------:R-:W-:-:S06]  /*2ea0*/  UISETP.NE.AND.EX UP0, UPT, UR7, URZ, UPT, UP0 ;  /* 0x000000ff0700728c */ /* 0x000fcc000bf05300 */
[----:B------:R-:W-:-:S13]  /*2eb0*/  PLOP3.LUT P0, PT, PT, PT, UP0, 0x80, 0x8 ;  /* 0x000000000008781c */ /* 0x000fda0003f0f008 */
[----:B------:R-:W-:Y:S05]  /*2ec0*/  @!P0 BRA `(.L_x_7451) ;  /* 0x0000000000888947 */ /* 0x000fea0003800000 */
[----:B0-2---:R-:W0:Y:S01]  /*2ed0*/  @P3 LDC R123, c[0x0][0x40c] ;  /* 0x00010300ff7b3b82 */ /* 0x005e220000000800 */
        /* <DEDUP_REMOVED lines=33> */
.L_x_7451:
[--C-:B0-2---:R-:W-:Y:S01]  /*30f0*/  @P1 FFMA.FTZ R121, R9, R124, R127.reuse ;  /* 0x0000007c09791223 */ /* 0x105fe2000001007f */
        /* <DEDUP_REMOVED lines=32> */
.L_x_7450:
[----:B0-2---:R-:W0:Y:S02]  /*3300*/  LDC.64 R120, c[0x0][0x478] ;  /* 0x00011e00ff787b82 */ /* 0x005e240000000a00 */
        /* <DEDUP_REMOVED lines=38> */
.L_x_7453:
        /* <DEDUP_REMOVED lines=9> */
.L_x_7454:
        /* <DEDUP_REMOVED lines=9> */
.L_x_7455:
        /* <DEDUP_REMOVED lines=9> */
.L_x_7456:
        /* <DEDUP_REMOVED lines=9> */
.L_x_7452:
        /* <DEDUP_REMOVED lines=8> */
.L_x_7448:
[----:B------:R-:W-:Y:S05]  /*3830*/  BSYNC.RECONVERGENT B0 ;  /* 0x0000000000007941 */ /* 0x000fea0003800200 */
.L_x_7447:
        /* <DEDUP_REMOVED lines=9> */
.L_x_7459:
[----:B------:R-:W-:Y:S05]  /*38d0*/  BRA.U !UP0, `(.L_x_7460) ;  /* 0x00000005081c7547 */ /* 0x000fea000b800000 */
[----:B------:R-:W-:-:S04]  /*38e0*/  UISETP.NE.U32.AND UP0, UPT, UR6, URZ, UPT ;  /* 0x000000ff0600728c */ /* 0x000fc8000bf05070 */
[----:B------:R-:W-:-:S06]  /*38f0*/  UISETP.NE.AND.EX UP0, UPT, UR7, URZ, UPT, UP0 ;  /* 0x000000ff0700728c */ /* 0x000fcc000bf05300 */
[----:B------:R-:W-:-:S13]  /*3900*/  PLOP3.LUT P0, PT, PT, PT, UP0, 0x80, 0x8 ;  /* 0x000000000008781c */ /* 0x000fda0003f0f008 */
[----:B------:R-:W-:Y:S05]  /*3910*/  @!P0 BRA `(.L_x_7461) ;  /* 0x0000000000888947 */ /* 0x000fea0003800000 */
[----:B0-23--:R-:W0:Y:S01]  /*3920*/  @P3 LDC R55, c[0x0][0x40c] ;  /* 0x00010300ff373b82 */ /* 0x00de220000000800 */
[-CC-:B------:R-:W-:Y:S01]  /*3930*/  @P1 FFMA.FTZ R53, R144, R124.reuse, R127.reuse ;  /* 0x0000007c90351223 */ /* 0x180fe2000001007f */
[-C--:B------:R-:W-:Y:S01]  /*3940*/  @P1 FFMA.FTZ R2, R6, R124.reuse, R127 ;  /* 0x0000007c06021223 */ /* 0x080fe2000001007f */
[----:B------:R-:W-:Y:S02]  /*3950*/  MOV R120, R111 ;  /* 0x0000006f00787202 */ /* 0x000fe40000000f00 */
[----:B------:R-:W-:Y:S01]  /*3960*/  @P1 FADD.FTZ R52, R142, -R53 ;  /* 0x800000358e341221 */ /* 0x000fe20000010000 */
[-CC-:B------:R-:W-:Y:S01]  /*3970*/  @P1 FFMA.FTZ R53, R11, R124.reuse, R127.reuse ;  /* 0x0000007c0b351223 */ /* 0x180fe2000001007f */
[----:B------:R-:W-:Y:S01]  /*3980*/  @P1 FFMA.FTZ R127, R141, R124, R127 ;  /* 0x0000007c8d7f1223 */ /* 0x000fe2000001007f */
[----:B------:R-:W1:Y:S01]  /*3990*/  @P3 LDC R122, c[0x0][0x40c] ;  /* 0x00010300ff7a3b82 */ /* 0x000e620000000800 */
[----:B------:R-:W-:Y:S01]  /*39a0*/  @P1 FFMA.FTZ R120, R0, R52, R111 ;  /* 0x0000003400781223 */ /* 0x000fe2000001006f */
[----:B------:R-:W-:Y:S01]  /*39b0*/  @P1 FADD.FTZ R53, R10, -R53 ;  /* 0x800000350a351221 */ /* 0x000fe20000010000 */
[----:B------:R-:W-:Y:S01]  /*39c0*/  @P1 FADD.FTZ R2, R139, -R2 ;  /* 0x800000028b021221 */ /* 0x000fe20000010000 */
[----:B------:R-:W-:Y:S01]  /*39d0*/  @P1 FADD.FTZ R127, R146, -R127 ;  /* 0x8000007f927f1221 */ /* 0x000fe20000010000 */
[----:B------:R-:W-:Y:S01]  /*39e0*/  MOV R52, R108 ;  /* 0x0000006c00347202 */ /* 0x000fe20000000f00 */
[C---:B------:R-:W-:Y:S01]  /*39f0*/  @P1 FFMA.FTZ R52, R0.reuse, R53, R108 ;  /* 0x0000003500341223 */ /* 0x040fe2000001006c */
[----:B------:R-:W-:Y:S01]  /*3a00*/  MOV R53, R109 ;  /* 0x0000006d00357202 */ /* 0x000fe20000000f00 */
[----:B------:R-:W2:Y:S01]  /*3a10*/  @P3 LDC R121, c[0x0][0x40c] ;  /* 0x00010300ff793b82 */ /* 0x000ea20000000800 */
[----:B------:R-:W-:Y:S01]  /*3a20*/  MOV R54, R110 ;  /* 0x0000006e00367202 */ /* 0x000fe20000000f00 */
[C---:B------:R-:W-:Y:S01]  /*3a30*/  @P1 FFMA.FTZ R53, R0.reuse, R2, R109 ;  /* 0x0000000200351223 */ /* 0x040fe2000001006d */
[----:B------:R-:W-:Y:S01]  /*3a40*/  @P1 FFMA.FTZ R54, R0, R127, R110 ;  /* 0x0000007f00361223 */ /* 0x000fe2000001006e */
[----:B0-----:R-:W-:-:S04]  /*3a50*/  @P3 FMUL.FTZ R55, R52, R55 ;  /* 0x0000003734373220 */ /* 0x001fc80000410000 */
[-C--:B-----5:R-:W-:Y:S01]  /*3a60*/  @P3 FFMA.FTZ R88, R112, R55.reuse, R88 ;  /* 0x0000003770583223 */ /* 0x0a0fe20000010058 */
[----:B------:R-:W-:Y:S01]  /*3a70*/  @P3 FMUL.FTZ R116, R36, R55 ;  /* 0x0000003724743220 */ /* 0x000fe20000410000 */
[----:B------:R-:W-:Y:S01]  /*3a80*/  MOV R55, R120 ;  /* 0x0000007800377202 */ /* 0x000fe20000000f00 */
[----:B-1----:R-:W-:-:S04]  /*3a90*/  @P3 FMUL.FTZ R0, R53, R122 ;  /* 0x0000007a35003220 */ /* 0x002fc80000410000 */
[-C--:B------:R-:W-:Y:S01]  /*3aa0*/  @P3 FFMA.FTZ R89, R113, R0.reuse, R89 ;  /* 0x0000000071593223 */ /* 0x080fe20000010059 */
[----:B------:R-:W-:Y:S01]  /*3ab0*/  @P3 FMUL.FTZ R117, R37, R0 ;  /* 0x0000000025753220 */ /* 0x000fe20000410000 */
        /* <DEDUP_REMOVED lines=8> */
.L_x_7461:
[--C-:B0-23--:R-:W-:Y:S01]  /*3b40*/  @P1 FFMA.FTZ R121, R11, R124, R127.reuse ;  /* 0x0000007c0b791223 */ /* 0x10dfe2000001007f */
[----:B------:R-:W-:Y:S01]  /*3b50*/  MOV R2, R108 ;  /* 0x0000006c00027202 */ /* 0x000fe20000000f00 */
[----:B------:R-:W0:Y:S01]  /*3b60*/  @P3 LDC R123, c[0x0][0x40c] ;  /* 0x00010300ff7b3b82 */ /* 0x000e220000000800 */
[-C--:B------:R-:W-:Y:S01]  /*3b70*/  @P1 FFMA.FTZ R120, R6, R124.reuse, R127 ;  /* 0x0000007c06781223 */ /* 0x080fe2000001007f */
[----:B------:R-:W-:Y:S01]  /*3b80*/  @P1 FADD.FTZ R121, R10, -R121 ;  /* 0x800000790a791221 */ /* 0x000fe20000010000 */
[----:B------:R-:W-:Y:S02]  /*3b90*/  @P1 FFMA.FTZ R153, R141, R124, R127 ;  /* 0x0000007c8d991223 */ /* 0x000fe4000001007f */
[----:B------:R-:W-:Y:S01]  /*3ba0*/  @P1 FADD.FTZ R122, R139, -R120 ;  /* 0x800000788b7a1221 */ /* 0x000fe20000010000 */
[----:B------:R-:W-:Y:S01]  /*3bb0*/  @P1 FFMA.FTZ R2, R0, R121, R108 ;  /* 0x0000007900021223 */ /* 0x000fe2000001006c */
[----:B------:R-:W-:Y:S01]  /*3bc0*/  @P1 FADD.FTZ R153, R146, -R153 ;  /* 0x8000009992991221 */ /* 0x000fe20000010000 */
[----:B------:R-:W1:Y:S01]  /*3bd0*/  @P3 LDC R121, c[0x0][0x40c] ;  /* 0x00010300ff793b82 */ /* 0x000e620000000800 */
[----:B------:R-:W-:Y:S01]  /*3be0*/  MOV R120, R109 ;  /* 0x0000006d00787202 */ /* 0x000fe20000000f00 */
[C---:B------:R-:W-:Y:S01]  /*3bf0*/  @P1 FFMA.FTZ R120, R0.reuse, R122, R109 ;  /* 0x0000007a00781223 */ /* 0x040fe2000001006d */
[----:B------:R-:W-:Y:S01]  /*3c00*/  MOV R122, R110 ;  /* 0x0000006e007a7202 */ /* 0x000fe20000000f00 */
[----:B------:R-:W-:-:S04]  /*3c10*/  @P1 FFMA.FTZ R122, R0, R153, R110 ;  /* 0x00000099007a1223 */ /* 0x000fc8000001006e */
[----:B------:R-:W2:Y:S01]  /*3c20*/  @P3 LDC R157, c[0x0][0x40c] ;  /* 0x00010300ff9d3b82 */ /* 0x000ea20000000800 */
        /* <DEDUP_REMOVED lines=18> */
.L_x_7460:
[----:B0-23--:R-:W0:Y:S02]  /*3d50*/  LDC.64 R120, c[0x0][0x478] ;  /* 0x00011e00ff787b82 */ /* 0x00de240000000a00 */
        /* <DEDUP_REMOVED lines=8> */
[----:B------:R-:W-:Y:S01]  /*3de0*/  FFMA.FTZ R153, R144, R124, R127 ;  /* 0x0000007c90997223 */ /* 0x000fe2000001007f */
[----:B------:R-:W-:Y:S01]  /*3df0*/  FADD.FTZ R53, R10, -R53 ;  /* 0x800000350a357221 */ /* 0x000fe20000010000 */
[----:B------:R-:W-:Y:S01]  /*3e00*/  FADD.FTZ R121, R139, -R2 ;  /* 0x800000028b797221 */ /* 0x000fe20000010000 */
[----:B------:R-:W1:Y:S01]  /*3e10*/  @P3 LDC R127, c[0x0][0x40c] ;  /* 0x00010300ff7f3b82 */ /* 0x000e620000000800 */
[----:B------:R-:W-:Y:S01]  /*3e20*/  FADD.FTZ R123, R146, -R123 ;  /* 0x8000007b927b7221 */ /* 0x000fe20000010000 */
[C---:B------:R-:W-:Y:S01]  /*3e30*/  FMUL.FTZ R52, R0.reuse, R53 ;  /* 0x0000003500347220 */ /* 0x040fe20000410000 */
[----:B------:R-:W-:Y:S01]  /*3e40*/  FMUL.FTZ R53, R0, R121 ;  /* 0x0000007900357220 */ /* 0x000fe20000410000 */
[----:B------:R-:W-:Y:S01]  /*3e50*/  FADD.FTZ R153, R142, -R153 ;  /* 0x800000998e997221 */ /* 0x000fe20000010000 */
[----:B------:R-:W-:-:S02]  /*3e60*/  FMUL.FTZ R54, R0, R123 ;  /* 0x0000007b00367220 */ /* 0x000fc40000410000 */
[----:B------:R-:W-:Y:S01]  /*3e70*/  FSEL R52, R52, RZ, P1 ;  /* 0x000000ff34347208 */ /* 0x000fe20000800000 */
[----:B------:R-:W2:Y:S01]  /*3e80*/  @P3 LDC R120, c[0x0][0x40c] ;  /* 0x00010300ff783b82 */ /* 0x000ea20000000800 */
[----:B------:R-:W-:Y:S01]  /*3e90*/  FMUL.FTZ R2, R0, R153 ;  /* 0x0000009900027220 */ /* 0x000fe20000410000 */
[----:B------:R-:W-:Y:S02]  /*3ea0*/  FSEL R54, R54, RZ, P1 ;  /* 0x000000ff36367208 */ /* 0x000fe40000800000 */
[----:B------:R-:W-:Y:S02]  /*3eb0*/  FSEL R53, R53, RZ, P1 ;  /* 0x000000ff35357208 */ /* 0x000fe40000800000 */
[----:B------:R-:W-:Y:S01]  /*3ec0*/  FSEL R2, R2, RZ, P1 ;  /* 0x000000ff02027208 */ /* 0x000fe20000800000 */
        /* <DEDUP_REMOVED lines=15> */
.L_x_7463:
[----:B------:R-:W0:Y:S01]  /*3fc0*/  @P3 LDC R120, c[0x0][0x40c] ;  /* 0x00010300ff783b82 */ /* 0x000e220000000800 */
        /* <DEDUP_REMOVED lines=9> */
.L_x_7464:
        /* <DEDUP_REMOVED lines=9> */
.L_x_7465:
[----:B------:R-:W-:Y:S01]  /*40f0*/  FFMA.FTZ R123, R144, R124, R127 ;  /* 0x0000007c907b7223 */ /* 0x000fe2000001007f */
[----:B------:R-:W-:Y:S06]  /*4100*/  @!P3 BRA `(.L_x_7466) ;  /* 0x000000000020b947 */ /* 0x000fec0003800000 */
        /* <DEDUP_REMOVED lines=8> */
.L_x_7466:
[----:B------:R-:W-:Y:S01]  /*4190*/  FADD.FTZ R123, R142, -R123 ;  /* 0x8000007b8e7b7221 */ /* 0x000fe20000010000 */
[----:B------:R-:W-:-:S03]  /*41a0*/  ISETP.GT.AND P1, PT, R2, RZ, PT ;  /* 0x000000ff0200720c */ /* 0x000fc60003f24270 */
[----:B------:R-:W-:-:S05]  /*41b0*/  FMUL.FTZ R121, R0, R123 ;  /* 0x0000007b00797220 */ /* 0x000fca0000410000 */
[----:B------:R-:W-:-:S05]  /*41c0*/  FSEL R121, R121, RZ, P1 ;  /* 0x000000ff79797208 */ /* 0x000fca0000800000 */
[----:B0-----:R-:W-:-:S04]  /*41d0*/  @P3 FMUL.FTZ R120, R121, R120 ;  /* 0x0000007879783220 */ /* 0x001fc80000410000 */
[-C--:B-----5:R-:W-:Y:S01]  /*41e0*/  @P3 FFMA.FTZ R91, R115, R120.reuse, R91 ;  /* 0x00000078735b3223 */ /* 0x0a0fe2000001005b */
[----:B------:R-:W-:-:S07]  /*41f0*/  @P3 FMUL.FTZ R119, R39, R120 ;  /* 0x0000007827773220 */ /* 0x000fce0000410000 */
.L_x_7462:
[----:B------:R-:W0:Y:S08]  /*4200*/  @P0 LDC.64 R122, c[0x0][0x478] ;  /* 0x00011e00ff7a0b82 */ /* 0x000e300000000a00 */
[----:B------:R-:W1:Y:S01]  /*4210*/  @P3 LDC.64 R120, c[0x0][0x468] ;  /* 0x00011a00ff783b82 */ /* 0x000e620000000a00 */
[----:B0-----:R-:W-:-:S05]  /*4220*/  @P0 IMAD.WIDE.U32 R122, R155, 0x10, R122 ;  /* 0x000000109b7a0825 */ /* 0x001fca00078e007a */
[----:B------:R4:W-:Y:S01]  /*4230*/  @P0 STG.E.128 desc[UR10][R122.64], R52 ;  /* 0x000000347a000986 */ /* 0x0009e2000c101d0a */
[----:B-1----:R-:W-:-:S05]  /*4240*/  @P3 IMAD.WIDE.U32 R120, R125, 0x10, R120 ;  /* 0x000000107d783825 */ /* 0x002fca00078e0078 */
[----:B------:R4:W-:Y:S02]  /*4250*/  @P3 STG.E.128 desc[UR10][R120.64], R116 ;  /* 0x0000007478003986 */ /* 0x0009e4000c101d0a */
.L_x_7458:
[----:B------:R-:W-:Y:S05]  /*4260*/  BSYNC.RECONVERGENT B0 ;  /* 0x0000000000007941 */ /* 0x000fea0003800200 */
.L_x_7457:
[----:B0-234-:R-:W0:Y:S01]  /*4270*/  LDC.64 R120, c[0x0][0x380] ;  /* 0x0000e000ff787b82 */ /* 0x01de220000000a00 */
[----:B------:R-:W-:Y:S01]  /*4280*/  UPLOP3.LUT UP1, UPT, UPT, UPT, UP1, 0x40, 0x4 ;  /* 0x000000000004789c */ /* 0x000fe20003f2e810 */
[----:B0-----:R-:W-:-:S04]  /*4290*/  IADD3 R4, PT, PT, R4, R120, RZ ;  /* 0x0000007804047210 */ /* 0x001fc80007ffe0ff */
[----:B------:R-:W-:-:S13]  /*42a0*/  ISETP.GE.AND P0, PT, R4, R121, PT ;  /* 0x000000790400720c */ /* 0x000fda0003f06270 */
[----:B------:R-:W-:Y:S05]  /*42b0*/  @!P0 BRA `(.L_x_7467) ;  /* 0xffffffc000e08947 */ /* 0x000fea000383ffff */
.L_x_7415:
[----:B------:R-:W0:Y:S01]  /*42c0*/  S2UR UR4, SR_CTAID.X ;  /* 0x00000000000479c3 */ /* 0x000e220000002500 */
[----:B------:R-:W-:Y:S01]  /*42d0*/  BSSY.RECONVERGENT B0, `(.L_x_7468) ;  /* 0x000000e000007945 */ /* 0x000fe20003800200 */
[----:B0-----:R-:W-:-:S05]  /*42e0*/  IMAD R7, R7, UR4, RZ ;  /* 0x0000000407077c24 */ /* 0x001fca000f8e02ff */
        /* <DEDUP_REMOVED lines=12> */
.L_x_7469:
[----:B------:R-:W-:Y:S05]  /*43b0*/  BSYNC.RECONVERGENT B0 ;  /* 0x0000000000007941 */ /* 0x000fea0003800200 */
.L_x_7468:
        /* <DEDUP_REMOVED lines=12> */
.L_x_7471:
[----:B------:R-:W-:Y:S05]  /*4480*/  BSYNC.RECONVERGENT B0 ;  /* 0x0000000000007941 */ /* 0x000fea0003800200 */
.L_x_7470:
        /* <DEDUP_REMOVED lines=12> */
.L_x_7473:
[----:B------:R-:W-:Y:S05]  /*4550*/  BSYNC.RECONVERGENT B0 ;  /* 0x0000000000007941 */ /* 0x000fea0003800200 */
.L_x_7472:
        /* <DEDUP_REMOVED lines=11> */
.L_x_7474:
        /* <DEDUP_REMOVED lines=15> */
.L_x_8152:


//--------------------- .text._ZN10layer_norm13ln_bwd_kernelINS_13Kernel_traitsIfffffjLj2048ELj1ELj1ELj4ELj16ENS_18Kernel_traits_baseILj2048EfffffjLj128EEEEELb0ELb1ELb1ELb1EEEvNS_9BwdParamsE --------------------------
	.section	.text._ZN10layer_norm13ln_bwd_kernelINS_13Kernel_traitsIfffffjLj2048ELj1ELj1ELj4ELj16ENS_18Kernel_traits_baseILj2048EfffffjLj128EEEEELb0ELb1ELb1ELb1EEEvNS_9BwdParamsE,"ax",@progbits
	.align	128
        .global         _ZN10layer_norm13ln_bwd_kernelINS_13Kernel_traitsIfffffjLj2048ELj1ELj1ELj4ELj16ENS_18Kernel_traits_baseILj2048EfffffjLj128EEEEELb0ELb1ELb1ELb1EEEvNS_9BwdParamsE
        .type           _ZN10layer_norm13ln_bwd_kernelINS_13Kernel_traitsIfffffjLj2048ELj1ELj1ELj4ELj16ENS_18Kernel_traits_baseILj2048EfffffjLj128EEEEELb0ELb1ELb1ELb1EEEvNS_9BwdParamsE,@function
        .size           _ZN10layer_norm13ln_bwd_kernelINS_13Kernel_traitsIfffffjLj2048ELj1ELj1ELj4ELj16ENS_18Kernel_traits_baseILj2048EfffffjLj128EEEEELb0ELb1ELb1ELb1EEEvNS_9BwdParamsE,(.L_x_8153 - _ZN10layer_norm13ln_bwd_kernelINS_13Kernel_traitsIfffffjLj2048ELj1ELj1ELj4ELj16ENS_18Kernel_traits_baseILj2048EfffffjLj128EEEEELb0ELb1ELb1ELb1EEEvNS_9BwdParamsE)
        .other          _ZN10layer_norm13ln_bwd_kernelINS_13Kernel_traitsIfffffjLj2048ELj1ELj1ELj4ELj16ENS_18Kernel_traits_baseILj2048EfffffjLj128EEEEELb0ELb1ELb1ELb1EEEvNS_9BwdParamsE,@"STO_CUDA_ENTRY STV_DEFAULT"
_ZN10layer_norm13ln_bwd_kernelINS_13Kernel_traitsIfffffjLj2048ELj1ELj1ELj4ELj16ENS_18Kernel_traits_baseILj2048EfffffjLj128EEEEELb0ELb1ELb1ELb1EEEvNS_9BwdParamsE:
.text._ZN10layer_norm13ln_bwd_kernelINS_13Kernel_traitsIfffffjLj2048ELj1ELj1ELj4ELj16ENS_18Kernel_traits_baseILj2048EfffffjLj128EEEEELb0ELb1ELb1ELb1EEEvNS_9BwdParamsE:
        /* <DEDUP_REMOVED lines=45> */
[----:B------:R-:W-:-:S03]  /*02d0*/  HFMA2 R32, -RZ, RZ, 0, 0 ;  /* 0x00000000ff207431 */ /* 0x000fc600000001ff */
[----:B------:R-:W5:Y:S04]  /*02e0*/  LDG.E.128 R60, desc[UR12][R2.64] ;  /* 0x0000000c023c7981 */ /* 0x000f68000c1e1d00 */
[----:B------:R-:W5:Y:S04]  /*02f0*/  LDG.E.128 R64, desc[UR12][R2.64+0x800] ;  /* 0x0008000c02407981 */ /* 0x000f68000c1e1d00 */
[----:B------:R-:W5:Y:S04]  /*0300*/  LDG.E.128 R68, desc[UR12][R2.64+0x1000] ;  /* 0x0010000c02447981 */ /* 0x000f68000c1e1d00 */
[----:B------:R0:W5:Y:S01]  /*0310*/  LDG.E.128 R72, desc[UR12][R2.64+0x1800] ;  /* 0x0018000c02487981 */ /* 0x000162000c1e1d00 */
[----:B------:R-:W-:Y:S01]  /*0320*/  UPLOP3.LUT UP1, UPT, UPT, UPT, UPT, 0x40, 0x4 ;  /* 0x000000000004789c */ /* 0x000fe20003f2e870 */
[----:B0-23--:R-:W-:-:S10]  /*0330*/  MOV R2, UR4 ;  /* 0x0000000400027c02 */ /* 0x00dfd40008000f00 */
.L_x_7511:
        /* <DEDUP_REMOVED lines=24> */
[----:B------:R-:W-:Y:S02]  /*04c0*/  IADD3 R159, PT, PT, R155, 0x80, RZ ;  /* 0x000000809b9f7810 */ /* 0x000fe40007ffe0ff */
[----:B0-----:R-:W-:-:S04]  /*04d0*/  LEA R48, P0, R2, R52, 0x2 ;  /* 0x0000003402307211 */ /* 0x001fc800078010ff */
[----:B------:R-:W-:Y:S02]  /*04e0*/  LEA.HI.X R49, R2, R53, R49, 0x2, P0 ;  /* 0x0000003502317211 */ /* 0x000fe400000f1431 */
[----:B------:R-:W-:Y:S01]  /*04f0*/  LEA.HI.SX32 R125, R51, R122, 0x1e ;  /* 0x0000007a337d7211 */ /* 0x000fe200078ff2ff */
[--C-:B-1----:R-:W-:Y:S02]  /*0500*/  IMAD.WIDE.U32 R144, R155, 0x10, R120.reuse ;  /* 0x000000109b907825 */ /* 0x102fe400078e0078 */
[----:B------:R0:W3:Y:S02]  /*0510*/  LDG.E R3, desc[UR12][R48.64] ;  /* 0x0000000c30037981 */ /* 0x0000e4000c1e1900 */
[----:B------:R-:W-:Y:S01]  /*0520*/  IMAD.WIDE.U32 R108, R159, 0x10, R120 ;  /* 0x000000109f6c7825 */ /* 0x000fe200078e0078 */
[----:B------:R-:W-:Y:S01]  /*0530*/  IADD3 R157, PT, PT, R155, 0x100, RZ ;  /* 0x000001009b9d7810 */ /* 0x000fe20007ffe0ff */
[----:B------:R-:W4:Y:S01]  /*0540*/  LDG.E.128 R144, desc[UR12][R144.64] ;  /* 0x0000000c90907981 */ /* 0x000f22000c1e1d00 */
[C---:B------:R-:W-:Y:S01]  /*0550*/  IADD3 R53, PT, PT, R125.reuse, 0x80, RZ ;  /* 0x000000807d357810 */ /* 0x040fe20007ffe0ff */
[----:B--2---:R-:W-:-:S02]  /*0560*/  IMAD.WIDE.U32 R56, R125, 0x10, R6 ;  /* 0x000000107d387825 */ /* 0x004fc400078e0006 */
[----:B------:R-:W2:Y:S02]  /*0570*/  LDG.E.128 R108, desc[UR12][R108.64] ;  /* 0x0000000c6c6c7981 */ /* 0x000ea4000c1e1d00 */
[----:B------:R-:W-:Y:S01]  /*0580*/  IMAD.WIDE.U32 R112, R157, 0x10, R120 ;  /* 0x000000109d707825 */ /* 0x000fe200078e0078 */
[----:B0-----:R-:W-:Y:S01]  /*0590*/  IADD3 R49, PT, PT, R125, 0x100, RZ ;  /* 0x000001007d317810 */ /* 0x001fe20007ffe0ff */
[----:B------:R-:W2:Y:S02]  /*05a0*/  LDG.E.128 R56, desc[UR12][R56.64] ;  /* 0x0000000c38387981 */ /* 0x000ea4000c1e1d00 */
[--C-:B------:R-:W-:Y:S02]  /*05b0*/  IMAD.WIDE.U32 R52, R53, 0x10, R6.reuse ;  /* 0x0000001035347825 */ /* 0x100fe400078e0006 */
[----:B------:R-:W2:Y:S02]  /*05c0*/  LDG.E.128 R112, desc[UR12][R112.64] ;  /* 0x0000000c70707981 */ /* 0x000ea4000c1e1d00 */
[----:B------:R-:W-:-:S02]  /*05d0*/  IMAD.WIDE.U32 R48, R49, 0x10, R6 ;  /* 0x0000001031307825 */ /* 0x000fc400078e0006 */
[----:B------:R-:W2:Y:S04]  /*05e0*/  LDG.E.128 R52, desc[UR12][R52.64] ;  /* 0x0000000c34347981 */ /* 0x000ea8000c1e1d00 */
[----:B------:R-:W2:Y:S01]  /*05f0*/  LDG.E.128 R48, desc[UR12][R48.64] ;  /* 0x0000000c30307981 */ /* 0x000ea2000c1e1d00 */
[----:B------:R-:W-:-:S05]  /*0600*/  IADD3 R161, PT, PT, R155, 0x180, RZ ;  /* 0x000001809ba17810 */ /* 0x000fca0007ffe0ff */
[----:B------:R-:W-:-:S06]  /*0610*/  IMAD.WIDE.U32 R120, R161, 0x10, R120 ;  /* 0x00000010a1787825 */ /* 0x000fcc00078e0078 */
[----:B------:R-:W2:Y:S01]  /*0620*/  LDG.E.128 R120, desc[UR12][R120.64] ;  /* 0x0000000c78787981 */ /* 0x000ea2000c1e1d00 */
[----:B------:R-:W-:-:S05]  /*0630*/  IADD3 R125, PT, PT, R125, 0x180, RZ ;  /* 0x000001807d7d7810 */ /* 0x000fca0007ffe0ff */
[----:B------:R-:W-:-:S06]  /*0640*/  IMAD.WIDE.U32 R124, R125, 0x10, R6 ;  /* 0x000000107d7c7825 */ /* 0x000fcc00078e0006 */
[----:B------:R-:W2:Y:S01]  /*0650*/  LDG.E.128 R124, desc[UR12][R124.64] ;  /* 0x0000000c7c7c7981 */ /* 0x000ea2000c1e1d00 */
[----:B------:R-:W-:-:S04]  /*0660*/  UISETP.NE.U32.AND UP0, UPT, UR6, URZ, UPT ;  /* 0x000000ff0600728c */ /* 0x000fc8000bf05070 */
[----:B------:R-:W-:-:S06]  /*0670*/  UISETP.NE.AND.EX UP0, UPT, UR7, URZ, UPT, UP0 ;  /* 0x000000ff0700728c */ /* 0x000fcc000bf05300 */
[----:B------:R-:W-:-:S13]  /*0680*/  PLOP3.LUT P0, PT, PT, PT, UP0, 0x80, 0x8 ;  /* 0x000000000008781c */ /* 0x000fda0003f0f008 */
[----:B------:R-:W0:Y:S08]  /*0690*/  @P0 LDC.64 R6, c[0x0][0x438] ;  /* 0x00010e00ff060b82 */ /* 0x000e300000000a00 */
[----:B------:R-:W1:Y:S08]  /*06a0*/  @P0 LDC.64 R148, c[0x0][0x438] ;  /* 0x00010e00ff940b82 */ /* 0x000e700000000a00 */
[----:B------:R-:W1:Y:S08]  /*06b0*/  @P0 LDC.64 R150, c[0x0][0x438] ;  /* 0x00010e00ff960b82 */ /* 0x000e700000000a00 */
[----:B------:R-:W1:Y:S01]  /*06c0*/  @P0 LDC.64 R152, c[0x0][0x438] ;  /* 0x00010e00ff980b82 */ /* 0x000e620000000a00 */
[----:B------:R-:W-:Y:S01]  /*06d0*/  ISETP.NE.AND P1, PT, RZ, UR11, PT ;  /* 0x0000000bff007c0c */ /* 0x000fe2000bf25270 */
[----:B0-----:R-:W-:-:S05]  /*06e0*/  @P0 IMAD.WIDE.U32 R154, R155, 0x10, R6 ;  /* 0x000000109b9a0825 */ /* 0x001fca00078e0006 */
[----:B------:R0:W5:Y:S01]  /*06f0*/  @P0 LDG.E.128 R92, desc[UR12][R154.64] ;  /* 0x0000000c9a5c0981 */ /* 0x000162000c1e1d00 */
[----:B-1----:R-:W-:-:S05]  /*0700*/  @P0 IMAD.WIDE.U32 R148, R159, 0x10, R148 ;  /* 0x000000109f940825 */ /* 0x002fca00078e0094 */
[----:B------:R1:W5:Y:S01]  /*0710*/  @P0 LDG.E.128 R96, desc[UR12][R148.64] ;  /* 0x0000000c94600981 */ /* 0x000362000c1e1d00 */
[----:B------:R-:W-:-:S05]  /*0720*/  @P0 IMAD.WIDE.U32 R150, R157, 0x10, R150 ;  /* 0x000000109d960825 */ /* 0x000fca00078e0096 */
[----:B------:R1:W5:Y:S01]  /*0730*/  @P0 LDG.E.128 R100, desc[UR12][R150.64] ;  /* 0x0000000c96640981 */ /* 0x000362000c1e1d00 */
[----:B------:R-:W-:-:S05]  /*0740*/  @P0 IMAD.WIDE.U32 R152, R161, 0x10, R152 ;  /* 0x00000010a1980825 */ /* 0x000fca00078e0098 */
[----:B------:R1:W5:Y:S01]  /*0750*/  @P0 LDG.E.128 R104, desc[UR12][R152.64] ;  /* 0x0000000c98680981 */ /* 0x000362000c1e1d00 */
[----:B---3--:R-:W-:-:S05]  /*0760*/  FSEL R6, R3, RZ, !P1 ;  /* 0x000000ff03067208 */ /* 0x008fca0004800000 */
[C---:B----4-:R-:W-:Y:S01]  /*0770*/  FADD.FTZ R144, -R6.reuse, R144 ;  /* 0x0000009006907221 */ /* 0x050fe20000010100 */
[C---:B------:R-:W-:Y:S01]  /*0780*/  FADD.FTZ R146, -R6.reuse, R146 ;  /* 0x0000009206927221 */ /* 0x040fe20000010100 */
[C---:B--2---:R-:W-:Y:S01]  /*0790*/  FADD.FTZ R108, -R6.reuse, R108 ;  /* 0x0000006c066c7221 */ /* 0x044fe20000010100 */
[C---:B0-----:R-:W-:Y:S01]  /*07a0*/  FADD.FTZ R154, -R6.reuse, R147 ;  /* 0x00000093069a7221 */ /* 0x041fe20000010100 */
[C---:B-1----:R-:W-:Y:S01]  /*07b0*/  FADD.FTZ R148, -R6.reuse, R109 ;  /* 0x0000006d06947221 */ /* 0x042fe20000010100 */
[C---:B------:R-:W-:Y:S01]  /*07c0*/  FADD.FTZ R150, -R6.reuse, R110 ;  /* 0x0000006e06967221 */ /* 0x040fe20000010100 */
[C---:B------:R-:W-:Y:S01]  /*07d0*/  FADD.FTZ R156, -R6.reuse, R145 ;  /* 0x00000091069c7221 */ /* 0x040fe20000010100 */
[C---:B-----5:R-:W-:Y:S01]  /*07e0*/  FMUL.FTZ R3, R5.reuse, R144 ;  /* 0x0000009005037220 */ /* 0x060fe20000410000 */
[C---:B------:R-:W-:Y:S01]  /*07f0*/  FMUL.FTZ R109, R5.reuse, R108 ;  /* 0x0000006c056d7220 */ /* 0x040fe20000410000 */
[C---:B------:R-:W-:Y:S01]  /*0800*/  FMUL.FTZ R7, R5.reuse, R146 ;  /* 0x0000009205077220 */ /* 0x040fe20000410000 */
[----:B------:R-:W-:Y:S01]  /*0810*/  FADD.FTZ R152, -R6, R111 ;  /* 0x0000006f06987221 */ /* 0x000fe20000010100 */
[C---:B------:R-:W-:Y:S01]  /*0820*/  FMUL.FTZ R146, R5.reuse, R154 ;  /* 0x0000009a05927220 */ /* 0x040fe20000410000 */
[C---:B------:R-:W-:Y:S01]  /*0830*/  FMUL.FTZ R111, R5.reuse, R150 ;  /* 0x00000096056f7220 */ /* 0x040fe20000410000 */
[C---:B------:R-:W-:Y:S01]  /*0840*/  FMUL.FTZ R144, R5.reuse, R156 ;  /* 0x0000009c05907220 */ /* 0x040fe20000410000 */
        /* <DEDUP_REMOVED lines=18> */
[----:B------:R-:W-:Y:S01]  /*0970*/  FADD.FTZ R54, -R6, R114 ;  /* 0x0000007206367221 */ /* 0x000fe20000010100 */
[----:B------:R-:W-:Y:S01]  /*0980*/  FMUL.FTZ R57, R61, R57 ;  /* 0x000000393d397220 */ /* 0x000fe20000410000 */
[----:B------:R-:W-:Y:S01]  /*0990*/  FMUL.FTZ R114, R5, R52 ;  /* 0x0000003405727220 */ /* 0x000fe20000410000 */
[----:B------:R-:W-:Y:S01]  /*09a0*/  FFMA.FTZ R53, R3, R56, RZ ;  /* 0x0000003803357223 */ /* 0x000fe200000100ff */
[----:B------:R-:W-:Y:S01]  /*09b0*/  FADD.FTZ R52, RZ, R56 ;  /* 0x00000038ff347221 */ /* 0x000fe20000010000 */
[----:B------:R-:W-:Y:S01]  /*09c0*/  FADD.FTZ R30, R30, R58 ;  /* 0x0000003a1e1e7221 */ /* 0x000fe20000010000 */
[----:B------:R-:W-:Y:S01]  /*09d0*/  FFMA.FTZ R26, R58, R7, R26 ;  /* 0x000000073a1a7223 */ /* 0x000fe2000001001a */
        /* <DEDUP_REMOVED lines=14> */
[C---:B------:R-:W-:Y:S01]  /*0ac0*/  FMUL.FTZ R112, R5.reuse, R152 ;  /* 0x0000009805707220 */ /* 0x040fe20000410000 */
[----:B------:R-:W-:Y:S01]  /*0ad0*/  FADD.FTZ R152, -R6, R115 ;  /* 0x0000007306987221 */ /* 0x000fe20000010100 */
        /* <DEDUP_REMOVED lines=13> */
[----:B------:R-:W-:Y:S01]  /*0bb0*/  FADD.FTZ R51, R145, R50 ;  /* 0x0000003291337221 */ /* 0x000fe20000010000 */
[----:B------:R-:W-:-:S02]  /*0bc0*/  FMUL.FTZ R147, R67, R55 ;  /* 0x0000003743937220 */ /* 0x000fc40000410000 */
[----:B------:R-:W-:Y:S01]  /*0bd0*/  FFMA.FTZ R49, R111, R148, R48 ;  /* 0x000000946f317223 */ /* 0x000fe20000010030 */
[----:B------:R-:W-:Y:S01]  /*0be0*/  FADD.FTZ R48, R148, R51 ;  /* 0x0000003394307221 */ /* 0x000fe20000010000 */
[C---:B------:R-:W-:Y:S01]  /*0bf0*/  FADD.FTZ R50, -R6.reuse, R120 ;  /* 0x0000007806327221 */ /* 0x040fe20000010100 */
[C---:B------:R-:W-:Y:S01]  /*0c00*/  FADD.FTZ R52, -R6.reuse, R121 ;  /* 0x0000007906347221 */ /* 0x040fe20000010100 */
[C---:B------:R-:W-:Y:S01]  /*0c10*/  FADD.FTZ R122, -R6.reuse, R122 ;  /* 0x0000007a067a7221 */ /* 0x040fe20000010100 */
[----:B------:R-:W-:Y:S01]  /*0c20*/  FADD.FTZ R120, -R6, R123 ;  /* 0x0000007b06787221 */ /* 0x000fe20000010100 */
        /* <DEDUP_REMOVED lines=24> */
[----:B------:R-:W-:Y:S01]  /*0db0*/  FMUL.FTZ R126, R74, R126 ;  /* 0x0000007e4a7e7220 */ /* 0x000fe20000410000 */
[----:B------:R-:W-:Y:S01]  /*0dc0*/  FADD.FTZ R49, R48, R125 ;  /* 0x0000007d30317221 */ /* 0x000fe20000010000 */
        /* <DEDUP_REMOVED lines=11> */
.L_x_7476:
        /* <DEDUP_REMOVED lines=19> */
.L_x_7477:
        /* <DEDUP_REMOVED lines=42> */
.L_x_7479:
[----:B------:R-:W-:Y:S05]  /*1250*/  BSYNC.RECONVERGENT B0 ;  /* 0x0000000000007941 */ /* 0x000fea0003800200 */
.L_x_7478:
        /* <DEDUP_REMOVED lines=19> */
[----:B------:R-:W-:-:S03]  /*1390*/  FADD.FTZ R4, R51, R4 ;  /* 0x0000000433047221 */ /* 0x000fc60000010000 */
[----:B--2---:R-:W-:Y:S01]  /*13a0*/  FADD.FTZ R159, R159, R52 ;  /* 0x000000349f9f7221 */ /* 0x004fe20000010000 */
[----:B------:R-:W-:Y:S01]  /*13b0*/  FADD.FTZ R4, R4, R53 ;  /* 0x0000003504047221 */ /* 0x000fe20000010000 */
[----:B------:R-:W-:Y:S02]  /*13c0*/  LEA.HI R53, R48, R155, RZ, 0x2 ;  /* 0x0000009b30357211 */ /* 0x000fe400078f10ff */
[----:B------:R-:W-:Y:S01]  /*13d0*/  FADD.FTZ R54, R54, R159 ;  /* 0x0000009f36367221 */ /* 0x000fe20000010000 */
[----:B------:R-:W-:Y:S01]  /*13e0*/  FADD.FTZ R4, R55, R4 ;  /* 0x0000000437047221 */ /* 0x000fe20000010000 */
[----:B------:R-:W-:Y:S02]  /*13f0*/  LEA.HI.SX32 R53, R53, R122, 0x1e ;  /* 0x0000007a35357211 */ /* 0x000fe400078ff2ff */
[----:B------:R-:W-:Y:S01]  /*1400*/  FMUL.FTZ R55, R54, UR15 ;  /* 0x0000000f36377c20 */ /* 0x000fe20008410000 */
[----:B------:R-:W-:-:S04]  /*1410*/  FMUL.FTZ R4, R4, UR15 ;  /* 0x0000000f04047c20 */ /* 0x000fc80008410000 */
        /* <DEDUP_REMOVED lines=16> */
.L_x_7482:
        /* <DEDUP_REMOVED lines=9> */
.L_x_7483:
        /* <DEDUP_REMOVED lines=9> */
.L_x_7484:
        /* <DEDUP_REMOVED lines=10> */
.L_x_7481:
        /* <DEDUP_REMOVED lines=10> */
[----:B------:R-:W2:Y:S01]  /*1780*/  @P3 LDC R143, c[0x0][0x40c] ;  /* 0x00010300ff8f3b82 */ /* 0x000ea20000000800 */
[----:B------:R-:W-:Y:S01]  /*1790*/  FSEL R141, R50, RZ, P1 ;  /* 0x000000ff328d7208 */ /* 0x000fe20000800000 */
[----:B------:R-:W-:-:S04]  /*17a0*/  FFMA.FTZ R50, R146, R4, R55 ;  /* 0x0000000492327223 */ /* 0x000fc80000010037 */
[----:B------:R-:W-:Y:S01]  /*17b0*/  FADD.FTZ R50, R59, -R50 ;  /* 0x800000323b327221 */ /* 0x000fe20000010000 */
[----:B0-----:R-:W-:Y:S01]  /*17c0*/  @P3 FMUL.FTZ R49, R140, R51 ;  /* 0x000000338c313220 */ /* 0x001fe20000410000 */
[----:B------:R-:W-:Y:S02]  /*17d0*/  FFMA.FTZ R51, R7, R4, R55 ;  /* 0x0000000407337223 */ /* 0x000fe40000010037 */
[----:B------:R-:W-:Y:S01]  /*17e0*/  FMUL.FTZ R50, R5, R50 ;  /* 0x0000003205327220 */ /* 0x000fe20000410000 */
[-C--:B-----5:R-:W-:Y:S01]  /*17f0*/  @P3 FFMA.FTZ R32, R132, R49.reuse, R32 ;  /* 0x0000003184203223 */ /* 0x0a0fe20000010020 */
[----:B------:R-:W-:Y:S01]  /*1800*/  FADD.FTZ R48, R58, -R51 ;  /* 0x800000333a307221 */ /* 0x000fe20000010000 */
[----:B------:R-:W-:-:S03]  /*1810*/  @P3 FMUL.FTZ R136, R88, R49 ;  /* 0x0000003158883220 */ /* 0x000fc60000410000 */
[----:B------:R-:W-:Y:S01]  /*1820*/  FMUL.FTZ R142, R5, R48 ;  /* 0x00000030058e7220 */ /* 0x000fe20000410000 */
[----:B-1----:R-:W-:-:S04]  /*1830*/  @P3 FMUL.FTZ R48, R141, R52 ;  /* 0x000000348d303220 */ /* 0x002fc80000410000 */
[----:B------:R-:W-:Y:S01]  /*1840*/  FSEL R142, R142, RZ, P1 ;  /* 0x000000ff8e8e7208 */ /* 0x000fe20000800000 */
[-C--:B------:R-:W-:Y:S01]  /*1850*/  @P3 FFMA.FTZ R33, R133, R48.reuse, R33 ;  /* 0x0000003085213223 */ /* 0x080fe20000010021 */
[----:B------:R-:W-:-:S03]  /*1860*/  @P3 FMUL.FTZ R137, R89, R48 ;  /* 0x0000003059893220 */ /* 0x000fc60000410000 */
[----:B--2---:R-:W-:Y:S01]  /*1870*/  @P3 FMUL.FTZ R49, R142, R143 ;  /* 0x0000008f8e313220 */ /* 0x004fe20000410000 */
[----:B------:R-:W-:-:S03]  /*1880*/  FSEL R143, R50, RZ, P1 ;  /* 0x000000ff328f7208 */ /* 0x000fc60000800000 */
[-C--:B------:R-:W-:Y:S01]  /*1890*/  @P3 FFMA.FTZ R34, R134, R49.reuse, R34 ;  /* 0x0000003186223223 */ /* 0x080fe20000010022 */
[----:B------:R-:W-:Y:S01]  /*18a0*/  @P3 FMUL.FTZ R138, R90, R49 ;  /* 0x000000315a8a3220 */ /* 0x000fe20000410000 */
[----:B------:R-:W-:Y:S06]  /*18b0*/  @!P3 BRA `(.L_x_7485) ;  /* 0x000000040028b947 */ /* 0x000fec0003800000 */
[----:B------:R-:W-:-:S04]  /*18c0*/  FMUL.FTZ R48, R143, UR16 ;  /* 0x000000108f307c20 */ /* 0x000fc80008410000 */
[-C--:B------:R-:W-:Y:S01]  /*18d0*/  FFMA.FTZ R35, R135, R48.reuse, R35 ;  /* 0x0000003087237223 */ /* 0x080fe20000010023 */
[----:B------:R-:W-:Y:S01]  /*18e0*/  FMUL.FTZ R139, R91, R48 ;  /* 0x000000305b8b7220 */ /* 0x000fe20000410000 */
[----:B------:R-:W-:Y:S06]  /*18f0*/  BRA `(.L_x_7485) ;  /* 0x0000000400187947 */ /* 0x000fec0003800000 */
.L_x_7480:
        /* <DEDUP_REMOVED lines=8> */
[-C--:B------:R-:W-:Y:S01]  /*1980*/  @P2 FFMA.FTZ R50, R144, R4.reuse, R55 ;  /* 0x0000000490322223 */ /* 0x080fe20000010037 */
[----:B------:R-:W-:Y:S01]  /*1990*/  @P2 FADD.FTZ R49, R56, -R49 ;  /* 0x8000003138312221 */ /* 0x000fe20000010000 */
[----:B------:R-:W-:Y:S02]  /*19a0*/  @P2 FFMA.FTZ R51, R7, R4, R55 ;  /* 0x0000000407332223 */ /* 0x000fe40000010037 */
[----:B------:R-:W-:Y:S01]  /*19b0*/  @P2 FADD.FTZ R52, R57, -R50 ;  /* 0x8000003239342221 */ /* 0x000fe20000010000 */
[C---:B------:R-:W-:Y:S01]  /*19c0*/  @P2 FFMA.FTZ R48, R5.reuse, R49, R92 ;  /* 0x0000003105302223 */ /* 0x040fe2000001005c */
[----:B------:R-:W-:Y:S01]  /*19d0*/  MOV R50, R93 ;  /* 0x0000005d00327202 */ /* 0x000fe20000000f00 */
[----:B------:R-:W1:Y:S01]  /*19e0*/  @P3 LDC R49, c[0x0][0x40c] ;  /* 0x00010300ff313b82 */ /* 0x000e620000000800 */
[----:B------:R-:W-:Y:S01]  /*19f0*/  @P2 FFMA.FTZ R50, R5, R52, R93 ;  /* 0x0000003405322223 */ /* 0x000fe2000001005d */
[----:B------:R-:W-:Y:S01]  /*1a00*/  @P2 FADD.FTZ R52, R58, -R51 ;  /* 0x800000333a342221 */ /* 0x000fe20000010000 */
[----:B------:R-:W-:-:S03]  /*1a10*/  MOV R51, R94 ;  /* 0x0000005e00337202 */ /* 0x000fc60000000f00 */
[----:B------:R-:W-:Y:S02]  /*1a20*/  @P2 FFMA.FTZ R51, R5, R52, R94 ;  /* 0x0000003405332223 */ /* 0x000fe4000001005e */
        /* <DEDUP_REMOVED lines=19> */
.L_x_7486:
[-CC-:B------:R-:W-:Y:S01]  /*1b60*/  @P2 FFMA.FTZ R48, R146, R4.reuse, R55.reuse ;  /* 0x0000000492302223 */ /* 0x180fe20000010037 */
[----:B------:R-:W0:Y:S01]  /*1b70*/  @P3 LDC R52, c[0x0][0x40c] ;  /* 0x00010300ff343b82 */ /* 0x000e220000000800 */
[----:B------:R-:W-:Y:S01]  /*1b80*/  MOV R143, R95 ;  /* 0x0000005f008f7202 */ /* 0x000fe20000000f00 */
[--C-:B------:R-:W-:Y:S01]  /*1b90*/  @P2 FFMA.FTZ R49, R3, R4, R55.reuse ;  /* 0x0000000403312223 */ /* 0x100fe20000010037 */
[----:B------:R-:W-:Y:S01]  /*1ba0*/  @P2 FADD.FTZ R50, R59, -R48 ;  /* 0x800000303b322221 */ /* 0x000fe20000010000 */
[----:B------:R-:W-:Y:S01]  /*1bb0*/  MOV R140, R92 ;  /* 0x0000005c008c7202 */ /* 0x000fe20000000f00 */
[----:B------:R-:W-:Y:S01]  /*1bc0*/  @P2 FFMA.FTZ R48, R144, R4, R55 ;  /* 0x0000000490302223 */ /* 0x000fe20000010037 */
[----:B------:R-:W-:Y:S01]  /*1bd0*/  @P2 FADD.FTZ R49, R56, -R49 ;  /* 0x8000003138312221 */ /* 0x000fe20000010000 */
[----:B------:R-:W-:Y:S01]  /*1be0*/  @P2 FFMA.FTZ R143, R5, R50, R95 ;  /* 0x00000032058f2223 */ /* 0x000fe2000001005f */
[----:B------:R-:W1:Y:S01]  /*1bf0*/  @P3 LDC R51, c[0x0][0x40c] ;  /* 0x00010300ff333b82 */ /* 0x000e620000000800 */
[----:B------:R-:W-:Y:S01]  /*1c00*/  @P2 FADD.FTZ R48, R57, -R48 ;  /* 0x8000003039302221 */ /* 0x000fe20000010000 */
[----:B------:R-:W-:Y:S01]  /*1c10*/  @P2 FFMA.FTZ R140, R5, R49, R92 ;  /* 0x00000031058c2223 */ /* 0x000fe2000001005c */
[----:B------:R-:W-:Y:S01]  /*1c20*/  @P2 FFMA.FTZ R49, R7, R4, R55 ;  /* 0x0000000407312223 */ /* 0x000fe20000010037 */
[----:B------:R-:W-:Y:S01]  /*1c30*/  MOV R141, R93 ;  /* 0x0000005d008d7202 */ /* 0x000fe20000000f00 */
[C---:B------:R-:W-:Y:S01]  /*1c40*/  @P2 FFMA.FTZ R141, R5.reuse, R48, R93 ;  /* 0x00000030058d2223 */ /* 0x040fe2000001005d */
[----:B------:R-:W-:Y:S01]  /*1c50*/  MOV R142, R94 ;  /* 0x0000005e008e7202 */ /* 0x000fe20000000f00 */
[----:B------:R-:W-:Y:S01]  /*1c60*/  @P2 FADD.FTZ R49, R58, -R49 ;  /* 0x800000313a312221 */ /* 0x000fe20000010000 */
[----:B------:R-:W2:Y:S03]  /*1c70*/  @P3 LDC R50, c[0x0][0x40c] ;  /* 0x00010300ff323b82 */ /* 0x000ea60000000800 */
[----:B------:R-:W-:-:S05]  /*1c80*/  @P2 FFMA.FTZ R142, R5, R49, R94 ;  /* 0x00000031058e2223 */ /* 0x000fca000001005e */
        /* <DEDUP_REMOVED lines=13> */
.L_x_7485:
        /* <DEDUP_REMOVED lines=9> */
[----:B0-----:R-:W0:Y:S01]  /*1df0*/  LDC.64 R48, c[0x0][0x390] ;  /* 0x0000e400ff307b82 */ /* 0x001e220000000a00 */
[----:B------:R-:W-:-:S05]  /*1e00*/  IADD3 R51, PT, PT, R127, 0x80, RZ ;  /* 0x000000807f337810 */ /* 0x000fca0007ffe0ff */
[----:B0-----:R-:W-:-:S05]  /*1e10*/  IMAD.WIDE.U32 R48, R51, 0x10, R48 ;  /* 0x0000001033307825 */ /* 0x001fca00078e0030 */
[----:B-----5:R1:W5:Y:S02]  /*1e20*/  LDG.E.128 R132, desc[UR12][R48.64] ;  /* 0x0000000c30847981 */ /* 0x020364000c1e1d00 */
.L_x_7487:
[----:B------:R-:W-:Y:S05]  /*1e30*/  @!P0 BRA `(.L_x_7488) ;  /* 0x00000004000c8947 */ /* 0x000fea0003800000 */
[----:B------:R-:W-:Y:S05]  /*1e40*/  @!P1 BRA `(.L_x_7489) ;  /* 0x0000000000849947 */ /* 0x000fea0003800000 */
[----:B0-----:R-:W0:Y:S01]  /*1e50*/  @P3 LDC R51, c[0x0][0x40c] ;  /* 0x00010300ff333b82 */ /* 0x001e220000000800 */
[-CC-:B-1----:R-:W-:Y:S01]  /*1e60*/  @P2 FFMA.FTZ R48, R112, R4.reuse, R55.reuse ;  /* 0x0000000470302223 */ /* 0x182fe20000010037 */
[----:B------:R-:W-:Y:S01]  /*1e70*/  @P2 FFMA.FTZ R49, R109, R4, R55 ;  /* 0x000000046d312223 */ /* 0x000fe20000010037 */
[----:B------:R-:W-:Y:S02]  /*1e80*/  MOV R143, R99 ;  /* 0x00000063008f7202 */ /* 0x000fe40000000f00 */
[----:B------:R-:W-:Y:S01]  /*1e90*/  @P2 FADD.FTZ R48, R147, -R48 ;  /* 0x8000003093302221 */ /* 0x000fe20000010000 */
[----:B------:R-:W-:Y:S01]  /*1ea0*/  @P2 FADD.FTZ R49, R110, -R49 ;  /* 0x800000316e312221 */ /* 0x000fe20000010000 */
[----:B------:R-:W-:Y:S01]  /*1eb0*/  MOV R140, R96 ;  /* 0x00000060008c7202 */ /* 0x000fe20000000f00 */
[----:B------:R-:W1:Y:S01]  /*1ec0*/  @P3 LDC R50, c[0x0][0x40c] ;  /* 0x00010300ff323b82 */ /* 0x000e620000000800 */
[C---:B------:R-:W-:Y:S01]  /*1ed0*/  @P2 FFMA.FTZ R143, R5.reuse, R48, R99 ;  /* 0x00000030058f2223 */ /* 0x040fe20000010063 */
[-CC-:B------:R-:W-:Y:S01]  /*1ee0*/  @P2 FFMA.FTZ R48, R108, R4.reuse, R55.reuse ;  /* 0x000000046c302223 */ /* 0x180fe20000010037 */
[----:B------:R-:W-:Y:S01]  /*1ef0*/  @P2 FFMA.FTZ R140, R5, R49, R96 ;  /* 0x00000031058c2223 */ /* 0x000fe20000010060 */
[----:B------:R-:W-:Y:S01]  /*1f00*/  @P2 FFMA.FTZ R49, R111, R4, R55 ;  /* 0x000000046f312223 */ /* 0x000fe20000010037 */
[----:B------:R-:W-:Y:S01]  /*1f10*/  MOV R141, R97 ;  /* 0x00000061008d7202 */ /* 0x000fe20000000f00 */
[----:B------:R-:W-:Y:S01]  /*1f20*/  @P2 FADD.FTZ R48, R145, -R48 ;  /* 0x8000003091302221 */ /* 0x000fe20000010000 */
[----:B------:R-:W-:Y:S01]  /*1f30*/  MOV R142, R98 ;  /* 0x00000062008e7202 */ /* 0x000fe20000000f00 */
[----:B------:R-:W2:Y:S02]  /*1f40*/  @P3 LDC R155, c[0x0][0x40c] ;  /* 0x00010300ff9b3b82 */ /* 0x000ea40000000800 */
[----:B------:R-:W-:Y:S01]  /*1f50*/  @P2 FFMA.FTZ R141, R5, R48, R97 ;  /* 0x00000030058d2223 */ /* 0x000fe20000010061 */
[----:B------:R-:W-:-:S04]  /*1f60*/  @P2 FADD.FTZ R48, R148, -R49 ;  /* 0x8000003194302221 */ /* 0x000fc80000010000 */
[----:B------:R-:W-:Y:S01]  /*1f70*/  @P2 FFMA.FTZ R142, R5, R48, R98 ;  /* 0x00000030058e2223 */ /* 0x000fe20000010062 */
        /* <DEDUP_REMOVED lines=14> */
.L_x_7489:
[--C-:B01----:R-:W-:Y:S01]  /*2060*/  @P2 FFMA.FTZ R49, R109, R4, R55.reuse ;  /* 0x000000046d312223 */ /* 0x103fe20000010037 */
        /* <DEDUP_REMOVED lines=32> */
.L_x_7488:
[----:B------:R-:W-:Y:S05]  /*2270*/  @!P1 BRA `(.L_x_7491) ;  /* 0x0000000000889947 */ /* 0x000fea0003800000 */
[----:B0-----:R-:W0:Y:S01]  /*2280*/  @P3 LDC R51, c[0x0][0x40c] ;  /* 0x00010300ff333b82 */ /* 0x001e220000000800 */
[-CC-:B-1----:R-:W-:Y:S01]  /*2290*/  FFMA.FTZ R49, R109, R4.reuse, R55.reuse ;  /* 0x000000046d317223 */ /* 0x182fe20000010037 */
[----:B------:R-:W-:Y:S01]  /*22a0*/  ISETP.GT.AND P4, PT, R0, RZ, PT ;  /* 0x000000ff0000720c */ /* 0x000fe20003f84270 */
[----:B------:R-:W-:Y:S02]  /*22b0*/  FFMA.FTZ R48, R108, R4, R55 ;  /* 0x000000046c307223 */ /* 0x000fe40000010037 */
[----:B------:R-:W-:Y:S02]  /*22c0*/  FADD.FTZ R140, R110, -R49 ;  /* 0x800000316e8c7221 */ /* 0x000fe40000010000 */
[----:B------:R-:W-:Y:S01]  /*22d0*/  FADD.FTZ R48, R145, -R48 ;  /* 0x8000003091307221 */ /* 0x000fe20000010000 */
[----:B------:R-:W1:Y:S01]  /*22e0*/  @P3 LDC R50, c[0x0][0x40c] ;  /* 0x00010300ff323b82 */ /* 0x000e620000000800 */
[C---:B------:R-:W-:Y:S02]  /*22f0*/  FMUL.FTZ R140, R5.reuse, R140 ;  /* 0x0000008c058c7220 */ /* 0x040fe40000410000 */
[----:B------:R-:W-:Y:S01]  /*2300*/  FMUL.FTZ R141, R5, R48 ;  /* 0x00000030058d7220 */ /* 0x000fe20000410000 */
[----:B------:R-:W-:-:S02]  /*2310*/  FFMA.FTZ R48, R112, R4, R55 ;  /* 0x0000000470307223 */ /* 0x000fc40000010037 */
[----:B------:R-:W-:Y:S02]  /*2320*/  FSEL R140, R140, RZ, P4 ;  /* 0x000000ff8c8c7208 */ /* 0x000fe40002000000 */
[----:B------:R-:W2:Y:S01]  /*2330*/  @P3 LDC R143, c[0x0][0x40c] ;  /* 0x00010300ff8f3b82 */ /* 0x000ea20000000800 */
[----:B------:R-:W-:Y:S01]  /*2340*/  FSEL R141, R141, RZ, P4 ;  /* 0x000000ff8d8d7208 */ /* 0x000fe20002000000 */
[----:B------:R-:W-:Y:S01]  /*2350*/  FADD.FTZ R52, R147, -R48 ;  /* 0x8000003093347221 */ /* 0x000fe20000010000 */
[----:B0-----:R-:W-:Y:S01]  /*2360*/  @P3 FMUL.FTZ R49, R140, R51 ;  /* 0x000000338c313220 */ /* 0x001fe20000410000 */
[----:B------:R-:W-:-:S03]  /*2370*/  FFMA.FTZ R51, R111, R4, R55 ;  /* 0x000000046f337223 */ /* 0x000fc60000010037 */
[-C--:B-----5:R-:W-:Y:S01]  /*2380*/  @P3 FFMA.FTZ R36, R132, R49.reuse, R36 ;  /* 0x0000003184243223 */ /* 0x0a0fe20000010024 */
[----:B------:R-:W-:Y:S01]  /*2390*/  FADD.FTZ R142, R148, -R51 ;  /* 0x80000033948e7221 */ /* 0x000fe20000010000 */
[----:B------:R-:W-:Y:S01]  /*23a0*/  @P3 FMUL.FTZ R136, R84, R49 ;  /* 0x0000003154883220 */ /* 0x000fe20000410000 */
[----:B-1----:R-:W-:Y:S02]  /*23b0*/  @P3 FMUL.FTZ R48, R141, R50 ;  /* 0x000000328d303220 */ /* 0x002fe40000410000 */
[C---:B------:R-:W-:Y:S01]  /*23c0*/  FMUL.FTZ R142, R5.reuse, R142 ;  /* 0x0000008e058e7220 */ /* 0x040fe20000410000 */
[----:B------:R-:W-:Y:S01]  /*23d0*/  FMUL.FTZ R50, R5, R52 ;  /* 0x0000003405327220 */ /* 0x000fe20000410000 */
[-C--:B------:R-:W-:Y:S01]  /*23e0*/  @P3 FFMA.FTZ R37, R133, R48.reuse, R37 ;  /* 0x0000003085253223 */ /* 0x080fe20000010025 */
[----:B------:R-:W-:Y:S02]  /*23f0*/  @P3 FMUL.FTZ R137, R85, R48 ;  /* 0x0000003055893220 */ /* 0x000fe40000410000 */
[----:B------:R-:W-:-:S05]  /*2400*/  FSEL R142, R142, RZ, P4 ;  /* 0x000000ff8e8e7208 */ /* 0x000fca0002000000 */
        /* <DEDUP_REMOVED lines=9> */
.L_x_7491:
[----:B------:R-:W-:Y:S05]  /*24a0*/  @!P3 BRA `(.L_x_7492) ;  /* 0x000000000020b947 */ /* 0x000fea0003800000 */
[----:B01----:R-:W-:Y:S01]  /*24b0*/  FFMA.FTZ R49, R109, R4, R55 ;  /* 0x000000046d317223 */ /* 0x003fe20000010037 */
[----:B------:R-:W-:-:S03]  /*24c0*/  ISETP.GT.AND P4, PT, R0, RZ, PT ;  /* 0x000000ff0000720c */ /* 0x000fc60003f84270 */
[----:B------:R-:W-:-:S04]  /*24d0*/  FADD.FTZ R48, R110, -R49 ;  /* 0x800000316e307221 */ /* 0x000fc80000010000 */
[----:B------:R-:W-:-:S05]  /*24e0*/  FMUL.FTZ R48, R5, R48 ;  /* 0x0000003005307220 */ /* 0x000fca0000410000 */
[----:B------:R-:W-:-:S05]  /*24f0*/  FSEL R48, R48, RZ, P4 ;  /* 0x000000ff30307208 */ /* 0x000fca0002000000 */
[----:B------:R-:W-:-:S04]  /*2500*/  FMUL.FTZ R49, R48, UR16 ;  /* 0x0000001030317c20 */ /* 0x000fc80008410000 */
[-C--:B-----5:R-:W-:Y:S01]  /*2510*/  FFMA.FTZ R36, R132, R49.reuse, R36 ;  /* 0x0000003184247223 */ /* 0x0a0fe20000010024 */
[----:B------:R-:W-:-:S07]  /*2520*/  FMUL.FTZ R136, R84, R49 ;  /* 0x0000003154887220 */ /* 0x000fce0000410000 */
.L_x_7492:
        /* <DEDUP_REMOVED lines=9> */
.L_x_7493:
        /* <DEDUP_REMOVED lines=9> */
.L_x_7494:
        /* <DEDUP_REMOVED lines=9> */
.L_x_7490:
[----:B01----:R-:W0:Y:S01]  /*26e0*/  @P1 LDC.64 R48, c[0x0][0x478] ;  /* 0x00011e00ff301b82 */ /* 0x003e220000000a00 */
        /* <DEDUP_REMOVED lines=11> */
[----:B-----5:R1:W5:Y:S02]  /*27a0*/  LDG.E.128 R132, desc[UR12][R48.64] ;  /* 0x0000000c30847981 */ /* 0x020364000c1e1d00 */
.L_x_7495:
        /* <DEDUP_REMOVED lines=35> */
.L_x_7497:
        /* <DEDUP_REMOVED lines=33> */
.L_x_7496:
        /* <DEDUP_REMOVED lines=35> */
.L_x_7499:
        /* <DEDUP_REMOVED lines=9> */
.L_x_7500:
        /* <DEDUP_REMOVED lines=9> */
.L_x_7501:
        /* <DEDUP_REMOVED lines=9> */
.L_x_7502:
        /* <DEDUP_REMOVED lines=9> */
.L_x_7498:
[----:B01----:R-:W0:Y:S01]  /*3060*/  @P1 LDC.64 R48, c[0x0][0x478] ;  /* 0x00011e00ff301b82 */ /* 0x003e220000000a00 */
        /* <DEDUP_REMOVED lines=12> */
.L_x_7503:
[----:B------:R-:W-:Y:S05]  /*3130*/  @!P0 BRA `(.L_x_7504) ;  /* 0x00000004000c8947 */ /* 0x000fea0003800000 */
[----:B------:R-:W-:Y:S05]  /*3140*/  @!P1 BRA `(.L_x_7505) ;  /* 0x0000000000849947 */ /* 0x000fea0003800000 */
[----:B------:R-:W2:Y:S01]  /*3150*/  @P3 LDC R155, c[0x0][0x40c] ;  /* 0x00010300ff9b3b82 */ /* 0x000ea20000000800 */
[-CC-:B01----:R-:W-:Y:S01]  /*3160*/  @P2 FFMA.FTZ R49, R121, R4.reuse, R55.reuse ;  /* 0x0000000479312223 */ /* 0x183fe20000010037 */
[-CC-:B------:R-:W-:Y:S01]  /*3170*/  @P2 FFMA.FTZ R0, R6, R4.reuse, R55.reuse ;  /* 0x0000000406002223 */ /* 0x180fe20000010037 */
[-CC-:B------:R-:W-:Y:S01]  /*3180*/  @P2 FFMA.FTZ R51, R123, R4.reuse, R55.reuse ;  /* 0x000000047b332223 */ /* 0x180fe20000010037 */
[----:B------:R-:W-:Y:S01]  /*3190*/  @P2 FFMA.FTZ R4, R120, R4, R55 ;  /* 0x0000000478042223 */ /* 0x000fe20000010037 */
[----:B------:R-:W-:Y:S01]  /*31a0*/  @P2 FADD.FTZ R49, R124, -R49 ;  /* 0x800000317c312221 */ /* 0x000fe20000010000 */
[----:B------:R-:W-:Y:S01]  /*31b0*/  @P2 FADD.FTZ R0, R125, -R0 ;  /* 0x800000007d002221 */ /* 0x000fe20000010000 */
[----:B------:R-:W-:Y:S01]  /*31c0*/  @P2 FADD.FTZ R51, R126, -R51 ;  /* 0x800000337e332221 */ /* 0x000fe20000010000 */
[----:B------:R-:W0:Y:S01]  /*31d0*/  @P3 LDC R48, c[0x0][0x40c] ;  /* 0x00010300ff303b82 */ /* 0x000e220000000800 */
[----:B------:R-:W-:Y:S01]  /*31e0*/  MOV R140, R104 ;  /* 0x00000068008c7202 */ /* 0x000fe20000000f00 */
[----:B------:R-:W-:Y:S01]  /*31f0*/  @P2 FADD.FTZ R4, R153, -R4 ;  /* 0x8000000499042221 */ /* 0x000fe20000010000 */
[----:B------:R-:W-:Y:S01]  /*3200*/  MOV R141, R105 ;  /* 0x00000069008d7202 */ /* 0x000fe20000000f00 */
[C---:B------:R-:W-:Y:S01]  /*3210*/  @P2 FFMA.FTZ R140, R5.reuse, R49, R104 ;  /* 0x00000031058c2223 */ /* 0x040fe20000010068 */
[----:B------:R-:W-:Y:S01]  /*3220*/  MOV R142, R106 ;  /* 0x0000006a008e7202 */ /* 0x000fe20000000f00 */
[C---:B------:R-:W-:Y:S01]  /*3230*/  @P2 FFMA.FTZ R141, R5.reuse, R0, R105 ;  /* 0x00000000058d2223 */ /* 0x040fe20000010069 */
[C---:B------:R-:W-:Y:S01]  /*3240*/  @P2 FFMA.FTZ R142, R5.reuse, R51, R106 ;  /* 0x00000033058e2223 */ /* 0x040fe2000001006a */
[----:B------:R-:W1:Y:S01]  /*3250*/  @P3 LDC R157, c[0x0][0x40c] ;  /* 0x00010300ff9d3b82 */ /* 0x000e620000000800 */
[----:B------:R-:W-:Y:S01]  /*3260*/  MOV R143, R107 ;  /* 0x0000006b008f7202 */ /* 0x000fe20000000f00 */
[----:B------:R-:W-:Y:S01]  /*3270*/  @P2 FFMA.FTZ R143, R5, R4, R107 ;  /* 0x00000004058f2223 */ /* 0x000fe2000001006b */
[----:B--2---:R-:W-:-:S04]  /*3280*/  @P3 FMUL.FTZ R49, R140, R155 ;  /* 0x0000009b8c313220 */ /* 0x004fc80000410000 */
[-C--:B-----5:R-:W-:Y:S01]  /*3290*/  @P3 FFMA.FTZ R44, R132, R49.reuse, R44 ;  /* 0x00000031842c3223 */ /* 0x0a0fe2000001002c */
[----:B------:R-:W-:Y:S01]  /*32a0*/  @P3 FMUL.FTZ R136, R76, R49 ;  /* 0x000000314c883220 */ /* 0x000fe20000410000 */
[----:B0-----:R-:W-:-:S04]  /*32b0*/  @P3 FMUL.FTZ R0, R141, R48 ;  /* 0x000000308d003220 */ /* 0x001fc80000410000 */
[-C--:B------:R-:W-:Y:S01]  /*32c0*/  @P3 FFMA.FTZ R45, R133, R0.reuse, R45 ;  /* 0x00000000852d3223 */ /* 0x080fe2000001002d */
[----:B------:R-:W-:Y:S01]  /*32d0*/  @P3 FMUL.FTZ R137, R77, R0 ;  /* 0x000000004d893220 */ /* 0x000fe20000410000 */
[----:B-1----:R-:W-:-:S04]  /*32e0*/  @P3 FMUL.FTZ R5, R142, R157 ;  /* 0x0000009d8e053220 */ /* 0x002fc80000410000 */
[-C--:B------:R-:W-:Y:S01]  /*32f0*/  @P3 FFMA.FTZ R46, R134, R5.reuse, R46 ;  /* 0x00000005862e3223 */ /* 0x080fe2000001002e */
[----:B------:R-:W-:Y:S01]  /*3300*/  @P3 FMUL.FTZ R138, R78, R5 ;  /* 0x000000054e8a3220 */ /* 0x000fe20000410000 */
[----:B------:R-:W-:Y:S06]  /*3310*/  @!P3 BRA `(.L_x_7506) ;  /* 0x0000000400b0b947 */ /* 0x000fec0003800000 */
[----:B------:R-:W-:-:S04]  /*3320*/  FMUL.FTZ R0, R143, UR16 ;  /* 0x000000108f007c20 */ /* 0x000fc80008410000 */
[-C--:B------:R-:W-:Y:S01]  /*3330*/  FFMA.FTZ R47, R135, R0.reuse, R47 ;  /* 0x00000000872f7223 */ /* 0x080fe2000001002f */
[----:B------:R-:W-:Y:S01]  /*3340*/  FMUL.FTZ R139, R79, R0 ;  /* 0x000000004f8b7220 */ /* 0x000fe20000410000 */
[----:B------:R-:W-:Y:S06]  /*3350*/  BRA `(.L_x_7506) ;  /* 0x0000000400a07947 */ /* 0x000fec0003800000 */
.L_x_7505:
        /* <DEDUP_REMOVED lines=33> */
.L_x_7504:
[----:B------:R-:W-:Y:S05]  /*3570*/  @!P1 BRA `(.L_x_7507) ;  /* 0x0000000000889947 */ /* 0x000fea0003800000 */
[----:B0-----:R-:W0:Y:S01]  /*3580*/  @P3 LDC R51, c[0x0][0x40c] ;  /* 0x00010300ff333b82 */ /* 0x001e220000000800 */
[-CC-:B-1----:R-:W-:Y:S01]  /*3590*/  FFMA.FTZ R49, R121, R4.reuse, R55.reuse ;  /* 0x0000000479317223 */ /* 0x182fe20000010037 */
[-C--:B------:R-:W-:Y:S01]  /*35a0*/  FFMA.FTZ R48, R6, R4.reuse, R55 ;  /* 0x0000000406307223 */ /* 0x080fe20000010037 */
[----:B------:R-:W-:Y:S02]  /*35b0*/  ISETP.GT.AND P0, PT, R0, RZ, PT ;  /* 0x000000ff0000720c */ /* 0x000fe40003f04270 */
[----:B------:R-:W-:Y:S01]  /*35c0*/  FADD.FTZ R140, R124, -R49 ;  /* 0x800000317c8c7221 */ /* 0x000fe20000010000 */
[----:B------:R-:W-:Y:S01]  /*35d0*/  FFMA.FTZ R49, R123, R4, R55 ;  /* 0x000000047b317223 */ /* 0x000fe20000010037 */
[----:B------:R-:W-:Y:S01]  /*35e0*/  FADD.FTZ R48, R125, -R48 ;  /* 0x800000307d307221 */ /* 0x000fe20000010000 */
[----:B------:R-:W1:Y:S01]  /*35f0*/  @P3 LDC R50, c[0x0][0x40c] ;  /* 0x00010300ff323b82 */ /* 0x000e620000000800 */
[C---:B------:R-:W-:Y:S01]  /*3600*/  FMUL.FTZ R140, R5.reuse, R140 ;  /* 0x0000008c058c7220 */ /* 0x040fe20000410000 */
[----:B------:R-:W-:Y:S01]  /*3610*/  FADD.FTZ R142, R126, -R49 ;  /* 0x800000317e8e7221 */ /* 0x000fe20000010000 */
[----:B------:R-:W-:Y:S01]  /*3620*/  FMUL.FTZ R141, R5, R48 ;  /* 0x00000030058d7220 */ /* 0x000fe20000410000 */
[----:B------:R-:W-:-:S02]  /*3630*/  FFMA.FTZ R4, R120, R4, R55 ;  /* 0x0000000478047223 */ /* 0x000fc40000010037 */
[----:B------:R-:W-:Y:S01]  /*3640*/  FMUL.FTZ R142, R5, R142 ;  /* 0x0000008e058e7220 */ /* 0x000fe20000410000 */
[----:B------:R-:W-:Y:S01]  /*3650*/  FSEL R140, R140, RZ, P0 ;  /* 0x000000ff8c8c7208 */ /* 0x000fe20000000000 */
[----:B------:R-:W2:Y:S01]  /*3660*/  @P3 LDC R143, c[0x0][0x40c] ;  /* 0x00010300ff8f3b82 */ /* 0x000ea20000000800 */
[----:B------:R-:W-:Y:S01]  /*3670*/  FADD.FTZ R4, R153, -R4 ;  /* 0x8000000499047221 */ /* 0x000fe20000010000 */
[----:B------:R-:W-:Y:S02]  /*3680*/  FSEL R141, R141, RZ, P0 ;  /* 0x000000ff8d8d7208 */ /* 0x000fe40000000000 */
[----:B------:R-:W-:Y:S01]  /*3690*/  FSEL R142, R142, RZ, P0 ;  /* 0x000000ff8e8e7208 */ /* 0x000fe20000000000 */
[----:B------:R-:W-:Y:S01]  /*36a0*/  FMUL.FTZ R4, R5, R4 ;  /* 0x0000000405047220 */ /* 0x000fe20000410000 */
[----:B0-----:R-:W-:-:S04]  /*36b0*/  @P3 FMUL.FTZ R49, R140, R51 ;  /* 0x000000338c313220 */ /* 0x001fc80000410000 */
[-C--:B-----5:R-:W-:Y:S01]  /*36c0*/  @P3 FFMA.FTZ R44, R132, R49.reuse, R44 ;  /* 0x00000031842c3223 */ /* 0x0a0fe2000001002c */
[----:B------:R-:W-:Y:S01]  /*36d0*/  @P3 FMUL.FTZ R136, R76, R49 ;  /* 0x000000314c883220 */ /* 0x000fe20000410000 */
[----:B-1----:R-:W-:-:S04]  /*36e0*/  @P3 FMUL.FTZ R0, R141, R50 ;  /* 0x000000328d003220 */ /* 0x002fc80000410000 */
[-C--:B------:R-:W-:Y:S01]  /*36f0*/  @P3 FFMA.FTZ R45, R133, R0.reuse, R45 ;  /* 0x00000000852d3223 */ /* 0x080fe2000001002d */
[----:B------:R-:W-:Y:S01]  /*3700*/  @P3 FMUL.FTZ R137, R77, R0 ;  /* 0x000000004d893220 */ /* 0x000fe20000410000 */
        /* <DEDUP_REMOVED lines=9> */
.L_x_7507:
[----:B01----:R-:W0:Y:S01]  /*37a0*/  @P3 LDC R49, c[0x0][0x40c] ;  /* 0x00010300ff313b82 */ /* 0x003e220000000800 */
        /* <DEDUP_REMOVED lines=15> */
.L_x_7508:
        /* <DEDUP_REMOVED lines=9> */
.L_x_7509:
        /* <DEDUP_REMOVED lines=9> */
.L_x_7510:
[-C--:B-----5:R-:W-:Y:S01]  /*39c0*/  @P3 FFMA.FTZ R47, R135, R50.reuse, R47 ;  /* 0x00000032872f3223 */ /* 0x0a0fe2000001002f */
[----:B------:R-:W-:-:S07]  /*39d0*/  @P3 FMUL.FTZ R139, R79, R50 ;  /* 0x000000324f8b3220 */ /* 0x000fce0000410000 */
.L_x_7506:
        /* <DEDUP_REMOVED lines=12> */
.L_x_7475:
        /* <DEDUP_REMOVED lines=23> */
.L_x_7512:
        /* <DEDUP_REMOVED lines=15> */
.L_x_8153:


//--------------------- .text._ZN10layer_norm13ln_bwd_kernelINS_13Kernel_traitsIfffffjLj2048ELj1ELj1ELj4ELj16ENS_18Kernel_traits_baseILj2048EfffffjLj128EEEEELb1ELb0ELb0ELb0EEEvNS_9BwdParamsE --------------------------
	.section	.text._ZN10layer_norm13ln_bwd_kernelINS_13Kernel_traitsIfffffjLj2048ELj1ELj1ELj4ELj16ENS_18Kernel_traits_baseILj2048EfffffjLj128EEEEELb1ELb0ELb0ELb0EEEvNS_9BwdParamsE,"ax",@progbits
	.align	128
        .global         _ZN10layer_norm13ln_bwd_kernelINS_13Kernel_traitsIfffffjLj2048ELj1ELj1ELj4ELj16ENS_18Kernel_traits_baseILj2048EfffffjLj128EEEEELb1ELb0ELb0ELb0EEEvNS_9BwdParamsE
        .type           _ZN10layer_norm13ln_bwd_kernelINS_13Kernel_traitsIfffffjLj2048ELj1ELj1ELj4ELj16ENS_18Kernel_traits_baseILj2048EfffffjLj128EEEEELb1ELb0ELb0ELb0EEEvNS_9BwdParamsE,@function
        .size           _ZN10layer_norm13ln_bwd_kernelINS_13Kernel_traitsIfffffjLj2048ELj1ELj1ELj4ELj16ENS_18Kernel_traits_baseILj2048EfffffjLj128EEEEELb1ELb0ELb0ELb0EEEvNS_9BwdParamsE,(.L_x_8154 - _ZN10layer_norm13ln_bwd_kernelINS_13Kernel_traitsIfffffjLj2048ELj1ELj1ELj4ELj16ENS_18Kernel_traits_baseILj2048EfffffjLj128EEEEELb1ELb0ELb0ELb0EEEvNS_9BwdParamsE)
        .other          _ZN10layer_norm13ln_bwd_kernelINS_13Kernel_traitsIfffffjLj2048ELj1ELj1ELj4ELj16ENS_18Kernel_traits_baseILj2048EfffffjLj128EEEEELb1ELb0ELb0ELb0EEEvNS_9BwdParamsE,@"STO_CUDA_ENTRY STV_DEFAULT"
_ZN10layer_norm13ln_bwd_kernelINS_13Kernel_traitsIfffffjLj2048ELj1ELj1ELj4ELj16ENS_18Kernel_traits_baseILj2048EfffffjLj128EEEEELb1ELb0ELb0ELb0EEEvNS_9BwdParamsE:
.text._ZN10layer_norm13ln_bwd_kernelINS_13Kernel_traitsIfffffjLj2048ELj1ELj1ELj4ELj16ENS_18Kernel_traits_baseILj2048EfffffjLj128EEEEELb1ELb0ELb0ELb0EEEvNS_9BwdParamsE:
        /* <DEDUP_REMOVED lines=22> */
[----:B--2---:R1:W5:Y:S01]  /*0160*/  @P4 LDG.E.128 R16, desc[UR14][R2.64] ;  /* 0x0000000e02104981 */ /* 0x004362000c1e1d00 */
[C---:B---3--:R-:W-:Y:S01]  /*0170*/  @P3 IMAD.WIDE.U32 R6, R15.reuse, 0x10, R4 ;  /* 0x000000100f063825 */ /* 0x048fe200078e0004 */
[----:B------:R-:W-:-:S04]  /*0180*/  @P3 IADD3 R15, PT, PT, R15, 0x80, RZ ;  /* 0x000000800f0f3810 */ /* 0x000fc80007ffe0ff */
[----:B------:R1:W5:Y:S01]  /*0190*/  @P3 LDG.E.128 R20, desc[UR14][R6.64] ;  /* 0x0000000e06143981 */ /* 0x000362000c1e1d00 */
[C---:B----4-:R-:W-:Y:S01]  /*01a0*/  @P2 IMAD.WIDE.U32 R8, R15.reuse, 0x10, R8 ;  /* 0x000000100f082825 */ /* 0x050fe200078e0008 */
[----:B------:R-:W-:-:S04]  /*01b0*/  @P2 IADD3 R15, PT, PT, R15, 0x80, RZ ;  /* 0x000000800f0f2810 */ /* 0x000fc80007ffe0ff */
        /* <DEDUP_REMOVED lines=49> */
.L_x_7554:
        /* <DEDUP_REMOVED lines=13> */
[----:B-----5:R0:W5:Y:S01]  /*05a0*/  @P5 LDG.E R113, desc[UR14][R80.64] ;  /* 0x0000000e50715981 */ /* 0x020162000c1e1900 */
[----:B------:R-:W-:Y:S01]  /*05b0*/  UIMAD UR4, UR7, UR6, URZ ;  /* 0x00000006070472a4 */ /* 0x000fe2000f8e02ff */
[C---:B------:R-:W-:Y:S01]  /*05c0*/  ISETP.GE.U32.AND P4, PT, R10.reuse, 0x80, PT ;  /* 0x000000800a00780c */ /* 0x040fe20003f86070 */
[----:B------:R-:W-:Y:S01]  /*05d0*/  BSSY.RECONVERGENT B0, `(.L_x_7514) ;  /* 0x000003b000007945 */ /* 0x000fe20003800200 */
[----:B------:R-:W1:Y:S01]  /*05e0*/  S2R R11, SR_TID.X ;  /* 0x00000000000b7919 */ /* 0x000e620000002100 */
[----:B------:R-:W-:Y:S01]  /*05f0*/  USHF.R.S32.HI UR5, URZ, 0x1f, UR4 ;  /* 0x0000001fff057899 */ /* 0x000fe20008011404 */
[----:B--2---:R-:W-:Y:S01]  /*0600*/  ISETP.NE.AND P6, PT, RZ, UR16, PT ;  /* 0x00000010ff007c0c */ /* 0x004fe2000bfc5270 */
[----:B------:R-:W-:Y:S01]  /*0610*/  HFMA2 R119, -RZ, RZ, 0, 0 ;  /* 0x00000000ff777431 */ /* 0x000fe200000001ff */
[C---:B------:R-:W-:Y:S01]  /*0620*/  ISETP.GE.U32.AND P3, PT, R10.reuse, 0x100, PT ;  /* 0x000001000a00780c */ /* 0x040fe20003f66070 */
[----:B------:R-:W-:Y:S01]  /*0630*/  ULEA.HI UR5, UR5, UR4, URZ, 0x2 ;  /* 0x0000000405057291 */ /* 0x000fe2000f8f10ff */
[----:B------:R-:W-:-:S02]  /*0640*/  ISETP.GE.U32.AND P2, PT, R10, 0x180, PT ;  /* 0x000001800a00780c */ /* 0x000fc40003f46070 */
[----:B------:R-:W-:Y:S02]  /*0650*/  ISETP.GE.U32.AND P1, PT, R10, 0x200, PT ;  /* 0x000002000a00780c */ /* 0x000fe40003f26070 */
[----:B------:R-:W-:Y:S02]  /*0660*/  MOV R120, RZ ;  /* 0x000000ff00787202 */ /* 0x000fe40000000f00 */
        /* <DEDUP_REMOVED lines=18> */
[----:B0-----:R-:W-:-:S05]  /*0790*/  @P0 IMAD.WIDE.U32 R116, R111, 0x10, R116 ;  /* 0x000000106f740825 */ /* 0x001fca00078e0074 */
[----:B------:R0:W5:Y:S02]  /*07a0*/  @P0 LDG.E.128 R60, desc[UR14][R116.64] ;  /* 0x0000000e743c0981 */ /* 0x000164000c1e1d00 */
[----:B0-----:R-:W-:Y:S01]  /*07b0*/  IADD3 R117, PT, PT, R111, 0x80, RZ ;  /* 0x000000806f757810 */ /* 0x001fe20007ffe0ff */
[C---:B---3--:R-:W-:Y:S01]  /*07c0*/  FADD.FTZ R3, -R115.reuse, R80 ;  /* 0x0000005073037221 */ /* 0x048fe20000010100 */
[----:B------:R-:W-:-:S03]  /*07d0*/  FADD.FTZ R90, -R115, R81 ;  /* 0x00000051735a7221 */ /* 0x000fc60000010100 */
[----:B------:R-:W-:Y:S01]  /*07e0*/  FMUL.FTZ R3, R3, UR13 ;  /* 0x0000000d03037c20 */ /* 0x000fe20008410000 */
[----:B----4-:R-:W-:Y:S01]  /*07f0*/  FMUL.FTZ R98, R16, R84 ;  /* 0x0000005410627220 */ /* 0x010fe20000410000 */
[----:B------:R-:W-:Y:S01]  /*0800*/  FMUL.FTZ R105, R17, R85 ;  /* 0x0000005511697220 */ /* 0x000fe20000410000 */
[----:B------:R-:W-:Y:S01]  /*0810*/  FADD.FTZ R82, -R115, R82 ;  /* 0x0000005273527221 */ /* 0x000fe20000010100 */
[----:B------:R-:W-:Y:S01]  /*0820*/  FMUL.FTZ R90, R90, UR13 ;  /* 0x0000000d5a5a7c20 */ /* 0x000fe20008410000 */
[----:B------:R-:W-:Y:S01]  /*0830*/  FADD.FTZ R80, RZ, R98 ;  /* 0x00000062ff507221 */ /* 0x000fe20000010000 */
[----:B------:R-:W-:Y:S01]  /*0840*/  FFMA.FTZ R81, R3, R98, RZ ;  /* 0x0000006203517223 */ /* 0x000fe200000100ff */
[----:B------:R-:W-:Y:S01]  /*0850*/  FADD.FTZ R120, -R115, R83 ;  /* 0x0000005373787221 */ /* 0x000fe20000010100 */
[----:B------:R-:W-:Y:S01]  /*0860*/  FMUL.FTZ R103, R82, UR13 ;  /* 0x0000000d52677c20 */ /* 0x000fe20008410000 */
[----:B------:R-:W-:Y:S01]  /*0870*/  FADD.FTZ R83, R80, R105 ;  /* 0x0000006950537221 */ /* 0x000fe20000010000 */
[----:B------:R-:W-:Y:S01]  /*0880*/  FMUL.FTZ R118, R18, R86 ;  /* 0x0000005612767220 */ /* 0x000fe20000410000 */
        /* <DEDUP_REMOVED lines=15> */
.L_x_7515:
[----:B------:R-:W-:Y:S05]  /*0980*/  BSYNC.RECONVERGENT B0 ;  /* 0x0000000000007941 */ /* 0x000fea0003800200 */
.L_x_7514:
        /* <DEDUP_REMOVED lines=16> */
[----:B------:R-:W-:Y:S01]  /*0a90*/  IADD3 R117, PT, PT, R117, 0x80, RZ ;  /* 0x0000008075757810 */ /* 0x000fe20007ffe0ff */
[C---:B---3--:R-:W-:Y:S01]  /*0aa0*/  FADD.FTZ R89, -R115.reuse, R80 ;  /* 0x0000005073597221 */ /* 0x048fe20000010100 */
[----:B------:R-:W-:-:S03]  /*0ab0*/  FADD.FTZ R88, -R115, R81 ;  /* 0x0000005173587221 */ /* 0x000fc60000010100 */
[----:B------:R-:W-:Y:S01]  /*0ac0*/  FMUL.FTZ R89, R89, UR13 ;  /* 0x0000000d59597c20 */ /* 0x000fe20008410000 */
[----:B----4-:R-:W-:Y:S01]  /*0ad0*/  FMUL.FTZ R96, R20, R84 ;  /* 0x0000005414607220 */ /* 0x010fe20000410000 */
[----:B------:R-:W-:Y:S01]  /*0ae0*/  FMUL.FTZ R101, R21, R85 ;  /* 0x0000005515657220 */ /* 0x000fe20000410000 */
[----:B------:R-:W-:Y:S01]  /*0af0*/  FADD.FTZ R82, -R115, R82 ;  /* 0x0000005273527221 */ /* 0x000fe20000010100 */
[----:B------:R-:W-:Y:S01]  /*0b00*/  FMUL.FTZ R88, R88, UR13 ;  /* 0x0000000d58587c20 */ /* 0x000fe20008410000 */
[----:B------:R-:W-:Y:S01]  /*0b10*/  FADD.FTZ R80, R119, R96 ;  /* 0x0000006077507221 */ /* 0x000fe20000010000 */
[----:B------:R-:W-:Y:S01]  /*0b20*/  FFMA.FTZ R81, R89, R96, R120 ;  /* 0x0000006059517223 */ /* 0x000fe20000010078 */
        /* <DEDUP_REMOVED lines=19> */
.L_x_7517:
[----:B------:R-:W-:Y:S05]  /*0c60*/  BSYNC.RECONVERGENT B0 ;  /* 0x0000000000007941 */ /* 0x000fea0003800200 */
.L_x_7516:
        /* <DEDUP_REMOVED lines=28> */
[----:B------:R-:W-:Y:S01]  /*0e30*/  FADD.FTZ R86, -R115, R86 ;  /* 0x0000005673567221 */ /* 0x000fe20000010100 */
[----:B------:R-:W-:Y:S01]  /*0e40*/  FFMA.FTZ R81, R7, R94, R120 ;  /* 0x0000005e07517223 */ /* 0x000fe20000010078 */
[----:B------:R-:W-:Y:S01]  /*0e50*/  FADD.FTZ R87, -R115, R87 ;  /* 0x0000005773577221 */ /* 0x000fe20000010100 */
[----:B------:R-:W-:Y:S01]  /*0e60*/  FADD.FTZ R85, R80, R97 ;  /* 0x0000006150557221 */ /* 0x000fe20000010000 */
[----:B------:R-:W-:Y:S01]  /*0e70*/  FMUL.FTZ R95, R86, UR13 ;  /* 0x0000000d565f7c20 */ /* 0x000fe20008410000 */
        /* <DEDUP_REMOVED lines=12> */
.L_x_7519:
[----:B------:R-:W-:Y:S05]  /*0f40*/  BSYNC.RECONVERGENT B0 ;  /* 0x0000000000007941 */ /* 0x000fea0003800200 */
.L_x_7518:
        /* <DEDUP_REMOVED lines=44> */
.L_x_7521:
[----:B------:R-:W-:Y:S05]  /*1210*/  BSYNC.RECONVERGENT B0 ;  /* 0x0000000000007941 */ /* 0x000fea0003800200 */
.L_x_7520:
        /* <DEDUP_REMOVED lines=31> */
.L_x_7523:
[----:B------:R-:W-:Y:S05]  /*1410*/  BSYNC.RECONVERGENT B0 ;  /* 0x0000000000007941 */ /* 0x000fea0003800200 */
.L_x_7522:
        /* <DEDUP_REMOVED lines=56> */
[----:B------:R-:W-:Y:S01]  /*17a0*/  FMUL.FTZ R85, R85, UR22 ;  /* 0x0000001655557c20 */ /* 0x000fe20008410000 */
[----:B------:R-:W-:Y:S02]  /*17b0*/  SEL R81, R82, RZ, P5 ;  /* 0x000000ff52517207 */ /* 0x000fe40002800000 */
[----:B------:R-:W-:Y:S02]  /*17c0*/  ISETP.GE.U32.AND P5, PT, R9, 0x1000000, PT ;  /* 0x010000000900780c */ /* 0x000fe40003fa6070 */
[----:B------:R-:W-:Y:S02]  /*17d0*/  SEL R82, R83, RZ, P6 ;  /* 0x000000ff53527207 */ /* 0x000fe40003000000 */
[----:B------:R-:W-:Y:S01]  /*17e0*/  SEL R83, R85, RZ, P5 ;  /* 0x000000ff55537207 */ /* 0x000fe20002800000 */
[----:B------:R-:W-:Y:S08]  /*17f0*/  BRA `(.L_x_7529) ;  /* 0x0000000000707947 */ /* 0x000ff00003800000 */
.L_x_7528:
        /* <DEDUP_REMOVED lines=28> */
.L_x_7529:
[----:B------:R-:W0:Y:S08]  /*19c0*/  @P0 LDC.64 R120, c[0x0][0x478] ;  /* 0x00011e00ff780b82 */ /* 0x000e300000000a00 */
[----:B------:R-:W1:Y:S01]  /*19d0*/  LDC.64 R86, c[0x0][0x468] ;  /* 0x00011a00ff567b82 */ /* 0x000e620000000a00 */
[----:B0-----:R-:W-:-:S05]  /*19e0*/  @P0 IMAD.WIDE.U32 R120, R111, 0x10, R120 ;  /* 0x000000106f780825 */ /* 0x001fca00078e0078 */
[----:B------:R0:W-:Y:S01]  /*19f0*/  @P0 STG.E.128 desc[UR14][R120.64], R68 ;  /* 0x0000004478000986 */ /* 0x0001e2000c101d0e */
[C---:B-1----:R-:W-:Y:S01]  /*1a00*/  IMAD.WIDE.U32 R86, R111.reuse, 0x10, R86 ;  /* 0x000000106f567825 */ /* 0x042fe200078e0056 */
[----:B------:R-:W-:-:S04]  /*1a10*/  IADD3 R111, PT, PT, R111, 0x80, RZ ;  /* 0x000000806f6f7810 */ /* 0x000fc80007ffe0ff */
[----:B------:R0:W-:Y:S03]  /*1a20*/  STG.E.128 desc[UR14][R86.64], R80 ;  /* 0x0000005056007986 */ /* 0x0001e6000c101d0e */
.L_x_7527:
[----:B------:R-:W-:Y:S05]  /*1a30*/  BSYNC.RECONVERGENT B1 ;  /* 0x0000000000017941 */ /* 0x000fea0003800200 */
.L_x_7526:
        /* <DEDUP_REMOVED lines=34> */
.L_x_7532:
        /* <DEDUP_REMOVED lines=27> */
[----:B------:R-:W-:-:S09]  /*1e10*/  SEL R83, R85, RZ, P5 ;  /* 0x000000ff55537207 */ /* 0x000fd20002800000 */
.L_x_7533:
[----:B------:R-:W0:Y:S08]  /*1e20*/  @P0 LDC.64 R120, c[0x0][0x478] ;  /* 0x00011e00ff780b82 */ /* 0x000e300000000a00 */
[----:B------:R-:W1:Y:S01]  /*1e30*/  LDC.64 R86, c[0x0][0x468] ;  /* 0x00011a00ff567b82 */ /* 0x000e620000000a00 */
[----:B0-----:R-:W-:-:S05]  /*1e40*/  @P0 IMAD.WIDE.U32 R120, R111, 0x10, R120 ;  /* 0x000000106f780825 */ /* 0x001fca00078e0078 */
[----:B------:R2:W-:Y:S01]  /*1e50*/  @P0 STG.E.128 desc[UR14][R120.64], R68 ;  /* 0x0000004478000986 */ /* 0x0005e2000c101d0e */
[C---:B-1----:R-:W-:Y:S01]  /*1e60*/  IMAD.WIDE.U32 R86, R111.reuse, 0x10, R86 ;  /* 0x000000106f567825 */ /* 0x042fe200078e0056 */
[----:B------:R-:W-:-:S04]  /*1e70*/  IADD3 R111, PT, PT, R111, 0x80, RZ ;  /* 0x000000806f6f7810 */ /* 0x000fc80007ffe0ff */
[----:B------:R2:W-:Y:S03]  /*1e80*/  STG.E.128 desc[UR14][R86.64], R80 ;  /* 0x0000005056007986 */ /* 0x0005e6000c101d0e */
.L_x_7531:
[----:B------:R-:W-:Y:S05]  /*1e90*/  BSYNC.RECONVERGENT B1 ;  /* 0x0000000000017941 */ /* 0x000fea0003800200 */
.L_x_7530:
        /* <DEDUP_REMOVED lines=34> */
.L_x_7536:
        /* <DEDUP_REMOVED lines=28> */
.L_x_7537:
[----:B------:R-:W0:Y:S08]  /*2280*/  @P0 LDC.64 R120, c[0x0][0x478] ;  /* 0x00011e00ff780b82 */ /* 0x000e300000000a00 */
[----:B------:R-:W1:Y:S01]  /*2290*/  LDC.64 R86, c[0x0][0x468] ;  /* 0x00011a00ff567b82 */ /* 0x000e620000000a00 */
[----:B0-----:R-:W-:-:S05]  /*22a0*/  @P0 IMAD.WIDE.U32 R120, R111, 0x10, R120 ;  /* 0x000000106f780825 */ /* 0x001fca00078e0078 */
[----:B------:R3:W-:Y:S01]  /*22b0*/  @P0 STG.E.128 desc[UR14][R120.64], R68 ;  /* 0x0000004478000986 */ /* 0x0007e2000c101d0e */
[C---:B-1----:R-:W-:Y:S01]  /*22c0*/  IMAD.WIDE.U32 R86, R111.reuse, 0x10, R86 ;  /* 0x000000106f567825 */ /* 0x042fe200078e0056 */
[----:B------:R-:W-:-:S04]  /*22d0*/  IADD3 R111, PT, PT, R111, 0x80, RZ ;  /* 0x000000806f6f7810 */ /* 0x000fc80007ffe0ff */
[----:B------:R3:W-:Y:S03]  /*22e0*/  STG.E.128 desc[UR14][R86.64], R80 ;  /* 0x0000005056007986 */ /* 0x0007e6000c101d0e */
.L_x_7535:
[----:B------:R-:W-:Y:S05]  /*22f0*/  BSYNC.RECONVERGENT B1 ;  /* 0x0000000000017941 */ /* 0x000fea0003800200 */
.L_x_7534:
        /* <DEDUP_REMOVED lines=33> */
.L_x_7539:
        /* <DEDUP_REMOVED lines=28> */
.L_x_7540:
[----:B------:R-:W0:Y:S08]  /*26d0*/  @P0 LDC.64 R86, c[0x0][0x478] ;  /* 0x00011e00ff560b82 */ /* 0x000e300000000a00 */
[----:B------:R-:W1:Y:S01]  /*26e0*/  LDC.64 R84, c[0x0][0x468] ;  /* 0x00011a00ff547b82 */ /* 0x000e620000000a00 */
[----:B0-----:R-:W-:-:S05]  /*26f0*/  @P0 IMAD.WIDE.U32 R86, R111, 0x10, R86 ;  /* 0x000000106f560825 */ /* 0x001fca00078e0056 */
[----:B------:R4:W-:Y:S01]  /*2700*/  @P0 STG.E.128 desc[UR14][R86.64], R68 ;  /* 0x0000004456000986 */ /* 0x0009e2000c101d0e */
[----:B-1----:R-:W-:-:S05]  /*2710*/  IMAD.WIDE.U32 R84, R111, 0x10, R84 ;  /* 0x000000106f547825 */ /* 0x002fca00078e0054 */
[----:B------:R4:W-:Y:S01]  /*2720*/  STG.E.128 desc[UR14][R84.64], R80 ;  /* 0x0000005054007986 */ /* 0x0009e2000c101d0e */
[----:B------:R-:W-:Y:S05]  /*2730*/  BRA `(.L_x_7538) ;  /* 0x00000010008c7947 */ /* 0x000fea0003800000 */
.L_x_7525:
        /* <DEDUP_REMOVED lines=9> */
[--C-:B------:R-:W-:Y:S01]  /*27d0*/  FFMA.FTZ R83, R103, UR5, R84.reuse ;  /* 0x0000000567537c23 */ /* 0x100fe20008010054 */
        /* <DEDUP_REMOVED lines=28> */
.L_x_7543:
[----:B------:R-:W-:Y:S05]  /*29a0*/  BSYNC.RECONVERGENT B1 ;  /* 0x0000000000017941 */ /* 0x000fea0003800200 */
.L_x_7542:
[----:B------:R-:W-:Y:S04]  /*29b0*/  BSSY.RECONVERGENT B1, `(.L_x_7544) ;  /* 0x0000022000017945 */ /* 0x000fe80003800200 */
[----:B------:R-:W-:Y:S05]  /*29c0*/  @!P3 BRA `(.L_x_7545) ;  /* 0x000000000080b947 */ /* 0x000fea0003800000 */
[--C-:B0-----:R-:W-:Y:S01]  /*29d0*/  FFMA.FTZ R81, R89, UR5, R84.reuse ;  /* 0x0000000559517c23 */ /* 0x101fe20008010054 */
        /* <DEDUP_REMOVED lines=31> */
.L_x_7545:
[----:B------:R-:W-:Y:S05]  /*2bd0*/  BSYNC.RECONVERGENT B1 ;  /* 0x0000000000017941 */ /* 0x000fea0003800200 */
.L_x_7544:
[----:B------:R-:W-:Y:S04]  /*2be0*/  BSSY.RECONVERGENT B1, `(.L_x_7546) ;  /* 0x0000022000017945 */ /* 0x000fe80003800200 */
[----:B------:R-:W-:Y:S05]  /*2bf0*/  @!P2 BRA `(.L_x_7547) ;  /* 0x000000000080a947 */ /* 0x000fea0003800000 */
[--C-:B01----:R-:W-:Y:S01]  /*2c00*/  FFMA.FTZ R81, R7, UR5, R84.reuse ;  /* 0x0000000507517c23 */ /* 0x103fe20008010054 */
        /* <DEDUP_REMOVED lines=31> */
.L_x_7547:
[----:B------:R-:W-:Y:S05]  /*2e00*/  BSYNC.RECONVERGENT B1 ;  /* 0x0000000000017941 */ /* 0x000fea0003800200 */
.L_x_7546:
[----:B------:R-:W-:Y:S05]  /*2e10*/  @!P1 BRA `(.L_x_7538) ;  /* 0x0000000800d49947 */ /* 0x000fea0003800000 */
[--C-:B012---:R-:W-:Y:S01]  /*2e20*/  FFMA.FTZ R81, R5, UR5, R84.reuse ;  /* 0x0000000505517c23 */ /* 0x107fe20008010054 */
        /* <DEDUP_REMOVED lines=28> */
[----:B------:R-:W-:-:S05]  /*2ff0*/  SEL R83, R87, RZ, P6 ;  /* 0x000000ff57537207 */ /* 0x000fca0003000000 */
[----:B------:R0:W-:Y:S01]  /*3000*/  STG.E.128 desc[UR14][R84.64], R80 ;  /* 0x0000005054007986 */ /* 0x0001e2000c101d0e */
[----:B------:R-:W-:Y:S05]  /*3010*/  BRA `(.L_x_7538) ;  /* 0x0000000800547947 */ /* 0x000fea0003800000 */
.L_x_7541:
        /* <DEDUP_REMOVED lines=26> */
[----:B0-----:R-:W-:Y:S01]  /*31c0*/  IMAD.WIDE.U32 R80, R111, 0x10, R80 ;  /* 0x000000106f507825 */ /* 0x001fe200078e0050 */
[----:B------:R-:W-:-:S04]  /*31d0*/  LOP3.LUT P0, RZ, R9, 0xff0000, RZ, 0xc0, !PT ;  /* 0x00ff000009ff7812 */ /* 0x000fc8000780c0ff */
[----:B------:R0:W-:Y:S01]  /*31e0*/  STG.E.128 desc[UR14][R80.64], R68 ;  /* 0x0000004450007986 */ /* 0x0001e2000c101d0e */
[C---:B-1----:R-:W-:Y:S01]  /*31f0*/  IMAD.WIDE.U32 R86, R111.reuse, 0x10, R86 ;  /* 0x000000106f567825 */ /* 0x042fe200078e0056 */
[----:B------:R-:W-:Y:S02]  /*3200*/  IADD3 R111, PT, PT, R111, 0x80, RZ ;  /* 0x000000806f6f7810 */ /* 0x000fe40007ffe0ff */
[----:B0-----:R-:W-:Y:S02]  /*3210*/  SEL R80, R82, RZ, P6 ;  /* 0x000000ff52507207 */ /* 0x001fe40003000000 */
[----:B------:R-:W-:Y:S02]  /*3220*/  ISETP.GE.U32.AND P6, PT, R9, 0x1000000, PT ;  /* 0x010000000900780c */ /* 0x000fe40003fc6070 */
[----:B------:R-:W-:Y:S02]  /*3230*/  SEL R81, R83, RZ, P5 ;  /* 0x000000ff53517207 */ /* 0x000fe40002800000 */
[----:B------:R-:W-:-:S02]  /*3240*/  SEL R82, R85, RZ, P0 ;  /* 0x000000ff55527207 */ /* 0x000fc40000000000 */
[----:B------:R-:W-:-:S05]  /*3250*/  SEL R83, R113, RZ, P6 ;  /* 0x000000ff71537207 */ /* 0x000fca0003000000 */
[----:B------:R0:W-:Y:S02]  /*3260*/  STG.E.128 desc[UR14][R86.64], R80 ;  /* 0x0000005056007986 */ /* 0x0001e4000c101d0e */
.L_x_7549:
[----:B------:R-:W-:Y:S05]  /*3270*/  BSYNC.RECONVERGENT B1 ;  /* 0x0000000000017941 */ /* 0x000fea0003800200 */
.L_x_7548:
        /* <DEDUP_REMOVED lines=23> */
[C---:B------:R-:W-:Y:S01]  /*33f0*/  LOP3.LUT P5, RZ, R8.reuse, 0xff00, RZ, 0xc0, !PT ;  /* 0x0000ff0008ff7812 */ /* 0x040fe200078ac0ff */
        /* <DEDUP_REMOVED lines=13> */
.L_x_7551:
[----:B------:R-:W-:Y:S05]  /*34d0*/  BSYNC.RECONVERGENT B1 ;  /* 0x0000000000017941 */ /* 0x000fea0003800200 */
.L_x_7550:
        /* <DEDUP_REMOVED lines=37> */
.L_x_7553:
[----:B------:R-:W-:Y:S05]  /*3730*/  BSYNC.RECONVERGENT B1 ;  /* 0x0000000000017941 */ /* 0x000fea0003800200 */
.L_x_7552:
[----:B------:R-:W-:Y:S05]  /*3740*/  @!P1 BRA `(.L_x_7538) ;  /* 0x0000000000889947 */ /* 0x000fea0003800000 */
[--C-:B------:R-:W-:Y:S01]  /*3750*/  FFMA.FTZ R69, R5, UR5, R84.reuse ;  /* 0x0000000505457c23 */ /* 0x100fe20008010054 */
[----:B012---:R-:W0:Y:S01]  /*3760*/  LDC.64 R86, c[0x0][0x478] ;  /* 0x00011e00ff567b82 */ /* 0x007e220000000a00 */
[--C-:B------:R-:W-:Y:S01]  /*3770*/  FFMA.FTZ R68, R0, UR5, R84.reuse ;  /* 0x0000000500447c23 */ /* 0x100fe20008010054 */
[--C-:B------:R-:W-:Y:S01]  /*3780*/  FFMA.FTZ R71, R91, UR5, R84.reuse ;  /* 0x000000055b477c23 */ /* 0x100fe20008010054 */
        /* <DEDUP_REMOVED lines=20> */
[----:B------:R-:W-:Y:S01]  /*38d0*/  SEL R80, R80, RZ, P6 ;  /* 0x000000ff50507207 */ /* 0x000fe20003000000 */
[----:B0-----:R-:W-:Y:S01]  /*38e0*/  IMAD.WIDE.U32 R86, R111, 0x10, R86 ;  /* 0x000000106f567825 */ /* 0x001fe200078e0056 */
[----:B------:R-:W-:-:S02]  /*38f0*/  LOP3.LUT P0, RZ, R2, 0xff0000, RZ, 0xc0, !PT ;  /* 0x00ff000002ff7812 */ /* 0x000fc4000780c0ff */
[----:B------:R-:W-:Y:S02]  /*3900*/  ISETP.GE.U32.AND P6, PT, R2, 0x1000000, PT ;  /* 0x010000000200780c */ /* 0x000fe40003fc6070 */
[----:B------:R-:W-:Y:S01]  /*3910*/  SEL R81, R81, RZ, P5 ;  /* 0x000000ff51517207 */ /* 0x000fe20002800000 */
[----:B------:R0:W-:Y:S01]  /*3920*/  STG.E.128 desc[UR14][R86.64], R68 ;  /* 0x0000004456007986 */ /* 0x0001e2000c101d0e */
[----:B------:R-:W-:Y:S01]  /*3930*/  SEL R82, R82, RZ, P0 ;  /* 0x000000ff52527207 */ /* 0x000fe20000000000 */
[----:B-1----:R-:W-:Y:S01]  /*3940*/  IMAD.WIDE.U32 R120, R111, 0x10, R120 ;  /* 0x000000106f787825 */ /* 0x002fe200078e0078 */
[----:B------:R-:W-:-:S05]  /*3950*/  SEL R83, R83, RZ, P6 ;  /* 0x000000ff53537207 */ /* 0x000fca0003000000 */
[----:B------:R0:W-:Y:S02]  /*3960*/  STG.E.128 desc[UR14][R120.64], R80 ;  /* 0x0000005078007986 */ /* 0x0001e4000c101d0e */
.L_x_7538:
[----:B------:R-:W-:Y:S05]  /*3970*/  BSYNC.RECONVERGENT B0 ;  /* 0x0000000000007941 */ /* 0x000fea0003800200 */
.L_x_7524:
[----:B------:R-:W-:Y:S02]  /*3980*/  UIADD3 UR7, UPT, UPT, UR7, UR24, URZ ;  /* 0x0000001807077290 */ /* 0x000fe4000fffe0ff */
[----:B------:R-:W-:Y:S02]  /*3990*/  UPLOP3.LUT UP2, UPT, UPT, UPT, UP2, 0x40, 0x4 ;  /* 0x000000000004789c */ /* 0x000fe40003f4e820 */
[----:B------:R-:W-:-:S09]  /*39a0*/  UISETP.GE.AND UP1, UPT, UR7, UR25, UPT ;  /* 0x000000190700728c */ /* 0x000fd2000bf26270 */
[----:B------:R-:W-:Y:S05]  /*39b0*/  BRA.U !UP1, `(.L_x_7554) ;  /* 0xffffffc909c47547 */ /* 0x000fea000b83ffff */
.L_x_7513:
        /* <DEDUP_REMOVED lines=33> */
.L_x_7555:
        /* <DEDUP_REMOVED lines=11> */
.L_x_8154:


//--------------------- .text._ZN10layer_norm13ln_bwd_kernelINS_13Kernel_traitsIfffffjLj2048ELj1ELj1ELj4ELj16ENS_18Kernel_traits_baseILj2048EfffffjLj128EEEEELb1ELb0ELb0ELb1EEEvNS_9BwdParamsE --------------------------
	.section	.text._ZN10layer_norm13ln_bwd_kernelINS_13Kernel_traitsIfffffjLj2048ELj1ELj1ELj4ELj16ENS_18Kernel_traits_baseILj2048EfffffjLj128EEEEELb1ELb0ELb0ELb1EEEvNS_9BwdParamsE,"ax",@progbits
	.align	128
        .global         _ZN10layer_norm13ln_bwd_kernelINS_13Kernel_traitsIfffffjLj2048ELj1ELj1ELj4ELj16ENS_18Kernel_traits_baseILj2048EfffffjLj128EEEEELb1ELb0ELb0ELb1EEEvNS_9BwdParamsE
        .type           _ZN10layer_norm13ln_bwd_kernelINS_13Kernel_traitsIfffffjLj2048ELj1ELj1ELj4ELj16ENS_18Kernel_traits_baseILj2048EfffffjLj128EEEEELb1ELb0ELb0ELb1EEEvNS_9BwdParamsE,@function
        .size           _ZN10layer_norm13ln_bwd_kernelINS_13Kernel_traitsIfffffjLj2048ELj1ELj1ELj4ELj16ENS_18Kernel_traits_baseILj2048EfffffjLj128EEEEELb1ELb0ELb0ELb1EEEvNS_9BwdParamsE,(.L_x_8155 - _ZN10layer_norm13ln_bwd_kernelINS_13Kernel_traitsIfffffjLj2048ELj1ELj1ELj4ELj16ENS_18Kernel_traits_baseILj2048EfffffjLj128EEEEELb1ELb0ELb0ELb1EEEvNS_9BwdParamsE)
        .other          _ZN10layer_norm13ln_bwd_kernelINS_13Kernel_traitsIfffffjLj2048ELj1ELj1ELj4ELj16ENS_18Kernel_traits_baseILj2048EfffffjLj128EEEEELb1ELb0ELb0ELb1EEEvNS_9BwdParamsE,@"STO_CUDA_ENTRY STV_DEFAULT"
_ZN10layer_norm13ln_bwd_kernelINS_13Kernel_traitsIfffffjLj2048ELj1ELj1ELj4ELj16ENS_18Kernel_traits_baseILj2048EfffffjLj128EEEEELb1ELb0ELb0ELb1EEEvNS_9BwdParamsE:
.text._ZN10layer_norm13ln_bwd_kernelINS_13Kernel_traitsIfffffjLj2048ELj1ELj1ELj4ELj16ENS_18Kernel_traits_baseILj2048EfffffjLj128EEEEELb1ELb0ELb0ELb1EEEvNS_9BwdParamsE:
        /* <DEDUP_REMOVED lines=41> */
[----:B------:R-:W-:Y:S01]  /*0290*/  UPLOP3.LUT UP2, UPT, UPT, UPT, UPT, 0x40, 0x4 ;  /* 0x000000000004789c */ /* 0x000fe20003f4e870 */
[----:B------:R-:W3:Y:S01]  /*02a0*/  LDCU UR10, c[0x0][0x408] ;  /* 0x00008100ff0a77ac */ /* 0x000ee20008000800 */
[----:B0-----:R-:W-:Y:S01]  /*02b0*/  IMAD.WIDE.U32 R2, R0, 0x10, R2 ;  /* 0x0000001000027825 */ /* 0x001fe200078e0002 */
[----:B-1----:R-:W-:Y:S01]  /*02c0*/  UISETP.NE.U32.AND UP0, UPT, UR4, URZ, UPT ;  /* 0x000000ff0400728c */ /* 0x002fe2000bf05070 */
[----:B------:R-:W0:Y:S03]  /*02d0*/  LDCU UR24, c[0x0][0x388] ;  /* 0x00007100ff1877ac */ /* 0x000e260008000800 */
[----:B--2---:R-:W5:Y:S01]  /*02e0*/  LDG.E.128 R28, desc[UR20][R2.64] ;  /* 0x00000014021c7981 */ /* 0x004f62000c1e1d00 */
[----:B------:R-:W1:Y:S03]  /*02f0*/  LDCU.U8 UR11, c[0x0][0x410] ;  /* 0x00008200ff0b77ac */ /* 0x000e660008000000 */
[----:B------:R-:W5:Y:S01]  /*0300*/  LDG.E.128 R24, desc[UR20][R2.64+0x800] ;  /* 0x0008001402187981 */ /* 0x000f62000c1e1d00 */
[----:B------:R-:W2:Y:S03]  /*0310*/  LDCU UR25, c[0x0][0x400] ;  /* 0x00008000ff1977ac */ /* 0x000ea60008000800 */
[----:B------:R-:W5:Y:S01]  /*0320*/  LDG.E.128 R20, desc[UR20][R2.64+0x1000] ;  /* 0x0010001402147981 */ /* 0x000f62000c1e1d00 */
[----:B------:R-:W4:Y:S03]  /*0330*/  LDCU.64 UR26, c[0x0][0x478] ;  /* 0x00008f00ff1a77ac */ /* 0x000f260008000a00 */
[----:B------:R3:W5:Y:S01]  /*0340*/  LDG.E.128 R16, desc[UR20][R2.64+0x1800] ;  /* 0x0018001402107981 */ /* 0x000762000c1e1d00 */
[----:B------:R-:W-:Y:S01]  /*0350*/  UISETP.NE.AND.EX UP0, UPT, UR5, URZ, UPT, UP0 ;  /* 0x000000ff0500728c */ /* 0x000fe2000bf05300 */
[----:B------:R-:W0:Y:S01]  /*0360*/  LDCU.128 UR12, c[0x0][0x3c0] ;  /* 0x00007800ff0c77ac */ /* 0x000e220008000c00 */
[----:B------:R-:W0:Y:S01]  /*0370*/  LDCU.64 UR22, c[0x0][0x438] ;  /* 0x00008700ff1677ac */ /* 0x000e220008000a00 */
[----:B---3--:R-:W-:Y:S01]  /*0380*/  CS2R R2, SRZ ;  /* 0x0000000000027805 */ /* 0x008fe2000001ff00 */
[----:B------:R-:W3:Y:S01]  /*0390*/  LDCU.64 UR28, c[0x0][0x380] ;  /* 0x00007000ff1c77ac */ /* 0x000ee20008000a00 */
[----:B-12---:R-:W-:-:S06]  /*03a0*/  UMOV UR6, UR9 ;  /* 0x0000000900067c82 */ /* 0x006fcc0008000000 */
.L_x_7568:
[----:B-1----:R-:W1:Y:S01]  /*03b0*/  S2R R0, SR_TID.X ;  /* 0x0000000000007919 */ /* 0x002e620000002100 */
[----:B---3--:R-:W2:Y:S01]  /*03c0*/  LDC.64 R72, c[0x0][0x3a8] ;  /* 0x0000ea00ff487b82 */ /* 0x008ea20000000a00 */
[----:B0-----:R-:W-:Y:S01]  /*03d0*/  UIMAD UR7, UR6, UR24, URZ ;  /* 0x00000018060772a4 */ /* 0x001fe2000f8e02ff */
[----:B------:R-:W-:Y:S01]  /*03e0*/  PLOP3.LUT P0, PT, PT, PT, UP0, 0x80, 0x8 ;  /* 0x000000000008781c */ /* 0x000fe20003f0f008 */
[----:B------:R-:W-:Y:S02]  /*03f0*/  UIMAD.WIDE UR18, UR6, 0x4, UR14 ;  /* 0x00000004061278a5 */ /* 0x000fe4000f8e020e */
[----:B------:R-:W-:Y:S01]  /*0400*/  USHF.R.S32.HI UR8, URZ, 0x1f, UR7 ;  /* 0x0000001fff087899 */ /* 0x000fe20008011407 */
[----:B------:R-:W0:Y:S02]  /*0410*/  @UP0 LDCU.64 UR4, c[0x0][0x3e0] ;  /* 0x00007c00ff0407ac */ /* 0x000e240008000a00 */
[----:B------:R-:W4:Y:S01]  /*0420*/  LDC.64 R80, c[0x0][0x428] ;  /* 0x00010a00ff507b82 */ /* 0x000f220000000a00 */
[----:B------:R-:W-:Y:S01]  /*0430*/  MOV R60, UR18 ;  /* 0x00000012003c7c02 */ /* 0x000fe20008000f00 */
[----:B------:R-:W-:Y:S01]  /*0440*/  ULEA.HI UR8, UR8, UR7, URZ, 0x2 ;  /* 0x0000000708087291 */ /* 0x000fe2000f8f10ff */
[----:B------:R-:W-:Y:S01]  /*0450*/  MOV R61, UR19 ;  /* 0x00000013003d7c02 */ /* 0x000fe20008000f00 */
[----:B------:R-:W-:-:S04]  /*0460*/  UIMAD.WIDE UR16, UR6, 0x4, UR12 ;  /* 0x00000004061078a5 */ /* 0x000fc8000f8e020c */
[----:B------:R-:W-:Y:S01]  /*0470*/  MOV R106, UR8 ;  /* 0x00000008006a7c02 */ /* 0x000fe20008000f00 */
[----:B------:R-:W3:Y:S01]  /*0480*/  LDG.E R108, desc[UR20][R60.64] ;  /* 0x000000143c6c7981 */ /* 0x000ee2000c1e1900 */
[----:B------:R-:W-:Y:S02]  /*0490*/  MOV R62, UR16 ;  /* 0x00000010003e7c02 */ /* 0x000fe40008000f00 */
[----:B------:R-:W-:Y:S01]  /*04a0*/  MOV R63, UR17 ;  /* 0x00000011003f7c02 */ /* 0x000fe20008000f00 */
[----:B0-----:R-:W-:-:S04]  /*04b0*/  @UP0 UIMAD.WIDE UR4, UR6, 0x4, UR4 ;  /* 0x00000004060408a5 */ /* 0x001fc8000f8e0204 */
[----:B------:R-:W3:Y:S01]  /*04c0*/  LDG.E R109, desc[UR20][R62.64] ;  /* 0x000000143e6d7981 */ /* 0x000ee2000c1e1900 */
[----:B-1----:R-:W-:-:S04]  /*04d0*/  LOP3.LUT R53, R0, 0x60, RZ, 0xc0, !PT ;  /* 0x0000006000357812 */ /* 0x002fc800078ec0ff */
[----:B------:R-:W-:-:S04]  /*04e0*/  LOP3.LUT R53, R53, R102, RZ, 0xfc, !PT ;  /* 0x0000006635357212 */ /* 0x000fc800078efcff */
[----:B------:R-:W-:-:S05]  /*04f0*/  LEA.HI.SX32 R106, R106, R53, 0x1e ;  /* 0x000000356a6a7211 */ /* 0x000fca00078ff2ff */
[----:B--2---:R-:W-:-:S04]  /*0500*/  IMAD.WIDE.U32 R52, R106, 0x10, R72 ;  /* 0x000000106a347825 */ /* 0x004fc800078e0048 */
[C---:B----4-:R-:W-:Y:S02]  /*0510*/  IMAD.WIDE.U32 R56, R106.reuse, 0x10, R80 ;  /* 0x000000106a387825 */ /* 0x050fe400078e0050 */
[----:B------:R-:W2:Y:S04]  /*0520*/  LDG.E.128 R52, desc[UR20][R52.64] ;  /* 0x0000001434347981 */ /* 0x000ea8000c1e1d00 */
[----:B------:R-:W4:Y:S01]  /*0530*/  LDG.E.128 R56, desc[UR20][R56.64] ;  /* 0x0000001438387981 */ /* 0x000f22000c1e1d00 */
[----:B------:R-:W-:Y:S02]  /*0540*/  MOV R68, UR4 ;  /* 0x0000000400447c02 */ /* 0x000fe40008000f00 */
[----:B------:R-:W-:Y:S02]  /*0550*/  MOV R69, UR5 ;  /* 0x0000000500457c02 */ /* 0x000fe40008000f00 */
[----:B------:R-:W-:-:S02]  /*0560*/  IADD3 R104, PT, PT, R106, 0x100, RZ ;  /* 0x000001006a687810 */ /* 0x000fc40007ffe0ff */
[----:B------:R-:W-:Y:S01]  /*0570*/  IADD3 R105, PT, PT, R106, 0x80, RZ ;  /* 0x000000806a697810 */ /* 0x000fe20007ffe0ff */
[----:B------:R0:W4:Y:S02]  /*0580*/  @P0 LDG.E R107, desc[UR20][R68.64] ;  /* 0x00000014446b0981 */ /* 0x000124000c1e1900 */
[----:B------:R-:W-:-:S06]  /*0590*/  IMAD.WIDE.U32 R64, R104, 0x10, R72 ;  /* 0x0000001068407825 */ /* 0x000fcc00078e0048 */
[----:B------:R-:W4:Y:S01]  /*05a0*/  LDG.E.128 R64, desc[UR20][R64.64] ;  /* 0x0000001440407981 */ /* 0x000f22000c1e1d00 */
[----:B0-----:R-:W-:-:S06]  /*05b0*/  IMAD.WIDE.U32 R68, R105, 0x10, R80 ;  /* 0x0000001069447825 */ /* 0x001fcc00078e0050 */
[----:B------:R-:W4:Y:S01]  /*05c0*/  LDG.E.128 R68, desc[UR20][R68.64] ;  /* 0x0000001444447981 */ /* 0x000f22000c1e1d00 */
[----:B------:R-:W-:Y:S01]  /*05d0*/  IMAD.WIDE.U32 R60, R105, 0x10, R72 ;  /* 0x00000010693c7825 */ /* 0x000fe200078e0048 */
[----:B------:R-:W-:-:S03]  /*05e0*/  IADD3 R103, PT, PT, R106, 0x180, RZ ;  /* 0x000001806a677810 */ /* 0x000fc60007ffe0ff */
[----:B------:R-:W-:Y:S02]  /*05f0*/  IMAD.WIDE.U32 R76, R104, 0x10, R80 ;  /* 0x00000010684c7825 */ /* 0x000fe400078e0050 */
[----:B------:R-:W4:Y:S02]  /*0600*/  LDG.E.128 R60, desc[UR20][R60.64] ;  /* 0x000000143c3c7981 */ /* 0x000f24000c1e1d00 */
[C---:B------:R-:W-:Y:S02]  /*0610*/  IMAD.WIDE.U32 R72, R103.reuse, 0x10, R72 ;  /* 0x0000001067487825 */ /* 0x040fe400078e0048 */
[----:B------:R-:W4:Y:S04]  /*0620*/  LDG.E.128 R76, desc[UR20][R76.64] ;  /* 0x000000144c4c7981 */ /* 0x000f28000c1e1d00 */
[----:B------:R-:W4:Y:S01]  /*0630*/  LDG.E.128 R72, desc[UR20][R72.64] ;  /* 0x0000001448487981 */ /* 0x000f22000c1e1d00 */
[----:B------:R-:W-:-:S06]  /*0640*/  IMAD.WIDE.U32 R80, R103, 0x10, R80 ;  /* 0x0000001067507825 */ /* 0x000fcc00078e0050 */
[----:B------:R-:W4:Y:S01]  /*0650*/  LDG.E.128 R80, desc[UR20][R80.64] ;  /* 0x0000001450507981 */ /* 0x000f22000c1e1d00 */
        /* <DEDUP_REMOVED lines=8> */
[----:B---3--:R-:W-:Y:S02]  /*06e0*/  R2UR UR8, R108 ;  /* 0x000000006c0872ca */ /* 0x008fe400000e0000 */
[----:B------:R-:W-:-:S05]  /*06f0*/  FSEL R108, R109, RZ, !P1 ;  /* 0x000000ff6d6c7208 */ /* 0x000fca0004800000 */
[----:B--2---:R-:W-:Y:S01]  /*0700*/  FADD.FTZ R52, -R108, R52 ;  /* 0x000000346c347221 */ /* 0x004fe20000010100 */
[----:B----45:R-:W-:-:S05]  /*0710*/  FMUL.FTZ R122, R28, R56 ;  /* 0x000000381c7a7220 */ /* 0x030fca0000410000 */
        /* <DEDUP_REMOVED lines=30> */
[C---:B------:R-:W-:Y:S01]  /*0900*/  FADD.FTZ R112, -R108.reuse, R64 ;  /* 0x000000406c707221 */ /* 0x040fe20000010100 */
        /* <DEDUP_REMOVED lines=39> */
[C---:B------:R-:W-:Y:S01]  /*0b80*/  FADD.FTZ R66, -R108.reuse, R66 ;  /* 0x000000426c427221 */ /* 0x040fe20000010100 */
[----:B------:R-:W-:Y:S01]  /*0b90*/  FADD.FTZ R52, R53, R62 ;  /* 0x0000003e35347221 */ /* 0x000fe20000010000 */
[----:B------:R-:W-:Y:S01]  /*0ba0*/  FMUL.FTZ R61, R19, R83 ;  /* 0x00000053133d7220 */ /* 0x000fe20000410000 */
[C---:B------:R-:W-:Y:S01]  /*0bb0*/  FADD.FTZ R67, -R108.reuse, R67 ;  /* 0x000000436c437221 */ /* 0x040fe20000010100 */
[----:B------:R-:W-:Y:S01]  /*0bc0*/  FADD.FTZ R60, -R108, R73 ;  /* 0x000000496c3c7221 */ /* 0x000fe20000010100 */
[----:B------:R-:W-:Y:S01]  /*0bd0*/  FFMA.FTZ R55, R110, R107, R55 ;  /* 0x0000006b6e377223 */ /* 0x000fe20000010037 */
[----:B------:R-:W-:Y:S01]  /*0be0*/  MOV R54, UR4 ;  /* 0x0000000400367c02 */ /* 0x000fe20008000f00 */
[----:B------:R-:W-:Y:S01]  /*0bf0*/  FMUL.FTZ R108, R66, UR8 ;  /* 0x00000008426c7c20 */ /* 0x000fe20008410000 */
[----:B------:R-:W-:Y:S01]  /*0c00*/  FADD.FTZ R52, R52, R61 ;  /* 0x0000003d34347221 */ /* 0x000fe20000010000 */
[----:B------:R-:W-:-:S02]  /*0c10*/  @!P2 MOV R53, UR5 ;  /* 0x000000050035ac02 */ /* 0x000fc40008000f00 */
[----:B------:R-:W-:Y:S01]  /*0c20*/  @!P0 IADD3 R53, PT, PT, R54, 0x2000, RZ ;  /* 0x0000200036358810 */ /* 0x000fe20007ffe0ff */
[----:B------:R-:W-:Y:S01]  /*0c30*/  FFMA.FTZ R54, R108, R75, R55 ;  /* 0x0000004b6c367223 */ /* 0x000fe20000010037 */
[----:B------:R-:W-:Y:S01]  /*0c40*/  FMUL.FTZ R109, R67, UR8 ;  /* 0x00000008436d7c20 */ /* 0x000fe20008410000 */
[----:B------:R-:W0:Y:S01]  /*0c50*/  SHFL.DOWN PT, R55, R52, 0x10, 0x1f ;  /* 0x0a001f0034377f89 */ /* 0x000e2200000e0000 */
[----:B------:R-:W-:Y:S02]  /*0c60*/  FMUL.FTZ R59, R59, UR8 ;  /* 0x000000083b3b7c20 */ /* 0x000fe40008410000 */
        /* <DEDUP_REMOVED lines=222> */
.L_x_7558:
        /* <DEDUP_REMOVED lines=131> */
.L_x_7557:
        /* <DEDUP_REMOVED lines=32> */
.L_x_7560:
        /* <DEDUP_REMOVED lines=28> */
.L_x_7561:
        /* <DEDUP_REMOVED lines=36> */
.L_x_7562:
        /* <DEDUP_REMOVED lines=28> */
.L_x_7563:
        /* <DEDUP_REMOVED lines=35> */
.L_x_7564:
        /* <DEDUP_REMOVED lines=28> */
.L_x_7565:
        /* <DEDUP_REMOVED lines=35> */
.L_x_7566:
        /* <DEDUP_REMOVED lines=28> */
.L_x_7567:
[----:B------:R-:W0:Y:S01]  /*3220*/  @P0 LDC.64 R56, c[0x0][0x478] ;  /* 0x00011e00ff380b82 */ /* 0x000e220000000a00 */
[----:B------:R-:W-:-:S04]  /*3230*/  IMAD.WIDE.U32 R76, R103, 0x10, R76 ;  /* 0x00000010674c7825 */ /* 0x000fc800078e004c */
[----:B0-----:R-:W-:-:S05]  /*3240*/  @P0 IMAD.WIDE.U32 R56, R103, 0x10, R56 ;  /* 0x0000001067380825 */ /* 0x001fca00078e0038 */
[----:B------:R1:W-:Y:S04]  /*3250*/  @P0 STG.E.128 desc[UR20][R56.64], R48 ;  /* 0x0000003038000986 */ /* 0x0003e8000c101d14 */
[----:B------:R1:W-:Y:S02]  /*3260*/  STG.E.128 desc[UR20][R76.64], R52 ;  /* 0x000000344c007986 */ /* 0x0003e4000c101d14 */
.L_x_7559:
        /* <DEDUP_REMOVED lines=36> */
.L_x_7556:
[----:B------:R-:W4:Y:S08]  /*34b0*/  LDC R7, c[0x0][0x388] ;  /* 0x0000e200ff077b82 */ /* 0x000f300000000800 */
[----:B------:R-:W5:Y:S08]  /*34c0*/  LDC.64 R2, c[0x0][0x440] ;  /* 0x00011000ff027b82 */ /* 0x000f700000000a00 */
[----:B------:R-:W0:Y:S01]  /*34d0*/  LDC.64 R4, c[0x0][0x448] ;  /* 0x00011200ff047b82 */ /* 0x000e220000000a00 */
[----:B----4-:R-:W-:-:S05]  /*34e0*/  IMAD R7, R7, UR9, RZ ;  /* 0x0000000907077c24 */ /* 0x010fca000f8e02ff */
[----:B------:R-:W-:-:S05]  /*34f0*/  LEA.HI R7, R7, R0, RZ, 0x1e ;  /* 0x0000000007077211 */ /* 0x000fca00078ff0ff */
[----:B-----5:R-:W-:-:S05]  /*3500*/  IMAD.WIDE.U32 R2, R7, 0x10, R2 ;  /* 0x0000001007027825 */ /* 0x020fca00078e0002 */
[----:B--2---:R-:W-:Y:S01]  /*3510*/  STG.E.128 desc[UR20][R2.64], R20 ;  /* 0x0000001402007986 */ /* 0x004fe2000c101d14 */
[----:B0-----:R-:W-:-:S05]  /*3520*/  IMAD.WIDE.U32 R4, R7, 0x10, R4 ;  /* 0x0000001007047825 */ /* 0x001fca00078e0004 */
        /* <DEDUP_REMOVED lines=8> */
.L_x_7569:
        /* <DEDUP_REMOVED lines=13> */
.L_x_8155:


//--------------------- .text._ZN10layer_norm22ln_bwd_finalize_kernelINS_22Kernel_traits_finalizeILj2048EfffffjLb0ELj1024ELj4ENS_18Kernel_traits_baseILj2048EfffffjLj1024EEEEELb0ELb0EEEvNS_9BwdParamsE --------------------------
	.section	.text._ZN10layer_norm22ln_bwd_finalize_kernelINS_22Kernel_traits_finalizeILj2048EfffffjLb0ELj1024ELj4ENS_18Kernel_traits_baseILj2048EfffffjLj1024EEEEELb0ELb0EEEvNS_9BwdParamsE,"ax",@progbits
	.align	128
        .global         _ZN10layer_norm22ln_bwd_finalize_kernelINS_22Kernel_traits_finalizeILj2048EfffffjLb0ELj1024ELj4ENS_18Kernel_traits_baseILj2048EfffffjLj1024EEEEELb0ELb0EEEvNS_9BwdParamsE
        .type           _ZN10layer_norm22ln_bwd_finalize_kernelINS_22Kernel_traits_finalizeILj2048EfffffjLb0ELj1024ELj4ENS_18Kernel_traits_baseILj2048EfffffjLj1024EEEEELb0ELb0EEEvNS_9BwdParamsE,@function
        .size           _ZN10layer_norm22ln_bwd_finalize_kernelINS_22Kernel_traits_finalizeILj2048EfffffjLb0ELj1024ELj4ENS_18Kernel_traits_baseILj2048EfffffjLj1024EEEEELb0ELb0EEEvNS_9BwdParamsE,(.L_x_8156 - _ZN10layer_norm22ln_bwd_finalize_kernelINS_22Kernel_traits_finalizeILj2048EfffffjLb0ELj1024ELj4ENS_18Kernel_traits_baseILj2048EfffffjLj1024EEEEELb0ELb0EEEvNS_9BwdParamsE)
        .other          _ZN10layer_norm22ln_bwd_finalize_kernelINS_22Kernel_traits_finalizeILj2048EfffffjLb0ELj1024ELj4ENS_18Kernel_traits_baseILj2048EfffffjLj1024EEEEELb0ELb0EEEvNS_9BwdParamsE,@"STO_CUDA_ENTRY STV_DEFAULT"
_ZN10layer_norm22ln_bwd_finalize_kernelINS_22Kernel_traits_finalizeILj2048EfffffjLb0ELj1024ELj4ENS_18Kernel_traits_baseILj2048EfffffjLj1024EEEEELb0ELb0EEEvNS_9BwdParamsE:
.text._ZN10layer_norm22ln_bwd_finalize_kernelINS_22Kernel_traits_finalizeILj2048EfffffjLb0ELj1024ELj4ENS_18Kernel_traits_baseILj2048EfffffjLj1024EEEEELb0ELb0EEEvNS_9BwdParamsE:
        /* <DEDUP_REMOVED lines=82> */
.L_x_7574:
        /* <DEDUP_REMOVED lines=118> */
.L_x_7573:
[----:B------:R-:W-:Y:S05]  /*0c80*/  BSYNC.RECONVERGENT B1 ;  /* 0x0000000000017941 */ /* 0x000fea0003800200 */
.L_x_7572:
        /* <DEDUP_REMOVED lines=75> */
.L_x_7576:
[----:B------:R-:W-:Y:S05]  /*1140*/  BSYNC.RECONVERGENT B1 ;  /* 0x0000000000017941 */ /* 0x000fea0003800200 */
.L_x_7575:
        /* <DEDUP_REMOVED lines=37> */
.L_x_7578:
[----:B------:R-:W-:Y:S05]  /*13a0*/  BSYNC.RECONVERGENT B1 ;  /* 0x0000000000017941 */ /* 0x000fea0003800200 */
.L_x_7577:
[----:B------:R-:W-:Y:S05]  /*13b0*/  @!P1 BRA `(.L_x_7571) ;  /* 0x0000000000409947 */ /* 0x000fea0003800000 */
[----:B------:R-:W0:Y:S01]  /*13c0*/  LDC.64 R6, c[0x0][0x440] ;  /* 0x00011000ff067b82 */ /* 0x000e220000000a00 */
[----:B------:R-:W-:Y:S01]  /*13d0*/  IMAD R59, R2, R56, R59 ;  /* 0x00000038023b7224 */ /* 0x000fe200078e023b */
[----:B------:R-:W-:Y:S02]  /*13e0*/  LOP3.LUT R8, R8, 0x1f, RZ, 0xc0, !PT ;  /* 0x0000001f08087812 */ /* 0x000fe400078ec0ff */
[----:B------:R-:W-:Y:S02]  /*13f0*/  IADD3 R9, PT, PT, -R9, RZ, RZ ;  /* 0x000000ff09097210 */ /* 0x000fe40007ffe1ff */
[----:B------:R-:W-:Y:S02]  /*1400*/  IADD3 R59, PT, PT, R8, R59, RZ ;  /* 0x0000003b083b7210 */ /* 0x000fe40007ffe0ff */
[----:B------:R-:W1:Y:S05]  /*1410*/  LDC.64 R10, c[0x0][0x448] ;  /* 0x00011200ff0a7b82 */ /* 0x000e6a0000000a00 */
.L_x_7579:
        /* <DEDUP_REMOVED lines=10> */
.L_x_7571:
[----:B------:R-:W-:Y:S05]  /*14c0*/  BSYNC.RECONVERGENT B0 ;  /* 0x0000000000007941 */ /* 0x000fea0003800200 */
.L_x_7570:
        /* <DEDUP_REMOVED lines=57> */
.L_x_7580:
        /* <DEDUP_REMOVED lines=10> */
.L_x_8156:


//--------------------- .text._ZN10layer_norm13ln_bwd_kernelINS_13Kernel_traitsIfffffjLj2048ELj1ELj1ELj4ELj16ENS_18Kernel_traits_baseILj2048EfffffjLj128EEEEELb1ELb0ELb1ELb0EEEvNS_9BwdParamsE --------------------------
	.section	.text._ZN10layer_norm13ln_bwd_kernelINS_13Kernel_traitsIfffffjLj2048ELj1ELj1ELj4ELj16ENS_18Kernel_traits_baseILj2048EfffffjLj128EEEEELb1ELb0ELb1ELb0EEEvNS_9BwdParamsE,"ax",@progbits
	.align	128
        .global         _ZN10layer_norm13ln_bwd_kernelINS_13Kernel_traitsIfffffjLj2048ELj1ELj1ELj4ELj16ENS_18Kernel_traits_baseILj2048EfffffjLj128EEEEELb1ELb0ELb1ELb0EEEvNS_9BwdParamsE
        .type           _ZN10layer_norm13ln_bwd_kernelINS_13Kernel_traitsIfffffjLj2048ELj1ELj1ELj4ELj16ENS_18Kernel_traits_baseILj2048EfffffjLj128EEEEELb1ELb0ELb1ELb0EEEvNS_9BwdParamsE,@function
        .size           _ZN10layer_norm13ln_bwd_kernelINS_13Kernel_traitsIfffffjLj2048ELj1ELj1ELj4ELj16ENS_18Kernel_traits_baseILj2048EfffffjLj128EEEEELb1ELb0ELb1ELb0EEEvNS_9BwdParamsE,(.L_x_8157 - _ZN10layer_norm13ln_bwd_kernelINS_13Kernel_traitsIfffffjLj2048ELj1ELj1ELj4ELj16ENS_18Kernel_traits_baseILj2048EfffffjLj128EEEEELb1ELb0ELb1ELb0EEEvNS_9BwdParamsE)
        .other          _ZN10layer_norm13ln_bwd_kernelINS_13Kernel_traitsIfffffjLj2048ELj1ELj1ELj4ELj16ENS_18Kernel_traits_baseILj2048EfffffjLj128EEEEELb1ELb0ELb1ELb0EEEvNS_9BwdParamsE,@"STO_CUDA_ENTRY STV_DEFAULT"
_ZN10layer_norm13ln_bwd_kernelINS_13Kernel_traitsIfffffjLj2048ELj1ELj1ELj4ELj16ENS_18Kernel_traits_baseILj2048EfffffjLj128EEEEELb1ELb0ELb1ELb0EEEvNS_9BwdParamsE:
.text._ZN10layer_norm13ln_bwd_kernelINS_13Kernel_traitsIfffffjLj2048ELj1ELj1ELj4ELj16ENS_18Kernel_traits_baseILj2048EfffffjLj128EEEEELb1ELb0ELb1ELb0EEEvNS_9BwdParamsE:
        /* <DEDUP_REMOVED lines=75> */
.L_x_7642:
        /* <DEDUP_REMOVED lines=25> */
[----:B------:R-:W-:Y:S01]  /*0640*/  HFMA2 R122, -RZ, RZ, 0, 0 ;  /* 0x00000000ff7a7431 */ /* 0x000fe200000001ff */
[----:B-1----:R-:W-:Y:S01]  /*0650*/  ISETP.NE.AND P0, PT, RZ, UR27, PT ;  /* 0x0000001bff007c0c */ /* 0x002fe2000bf05270 */
[----:B------:R-:W-:Y:S01]  /*0660*/  BSSY.RECONVERGENT B1, `(.L_x_7584) ;  /* 0x0000044000017945 */ /* 0x000fe20003800200 */
[----:B------:R-:W-:Y:S01]  /*0670*/  MOV R86, UR6 ;  /* 0x0000000600567c02 */ /* 0x000fe20008000f00 */
[----:B------:R-:W-:Y:S01]  /*0680*/  UIMAD UR6, UR9, UR8, URZ ;  /* 0x00000008090672a4 */ /* 0x000fe2000f8e02ff */
[----:B------:R-:W-:-:S02]  /*0690*/  ISETP.GE.U32.AND P4, PT, R2, 0x100, PT ;  /* 0x000001000200780c */ /* 0x000fc40003f86070 */
[----:B------:R-:W-:Y:S02]  /*06a0*/  CS2R R124, SRZ ;  /* 0x00000000007c7805 */ /* 0x000fe4000001ff00 */
[----:B------:R-:W-:Y:S01]  /*06b0*/  ISETP.GE.U32.AND P3, PT, R2, 0x180, PT ;  /* 0x000001800200780c */ /* 0x000fe20003f66070 */
[----:B------:R-:W-:Y:S01]  /*06c0*/  USHF.R.S32.HI UR7, URZ, 0x1f, UR6 ;  /* 0x0000001fff077899 */ /* 0x000fe20008011406 */
[----:B------:R-:W-:Y:S01]  /*06d0*/  @P1 IADD3 R87, PT, PT, R119, -0x1, RZ ;  /* 0xffffffff77571810 */ /* 0x000fe20007ffe0ff */
[----:B------:R-:W-:Y:S01]  /*06e0*/  IMAD R86, R86, UR8, RZ ;  /* 0x0000000856567c24 */ /* 0x000fe2000f8e02ff */
[----:B------:R-:W-:Y:S01]  /*06f0*/  ISETP.GE.U32.AND P2, PT, R2, 0x200, PT ;  /* 0x000002000200780c */ /* 0x000fe20003f46070 */
[----:B------:R-:W-:Y:S02]  /*0700*/  ULEA.HI UR7, UR7, UR6, URZ, 0x2 ;  /* 0x0000000607077291 */ /* 0x000fe4000f8f10ff */
[----:B------:R-:W-:Y:S01]  /*0710*/  @P1 IMAD R88, R87, UR8, RZ ;  /* 0x0000000857581c24 */ /* 0x000fe2000f8e02ff */
[----:B------:R-:W-:-:S04]  /*0720*/  SHF.R.S32.HI R87, RZ, 0x1f, R86 ;  /* 0x0000001fff577819 */ /* 0x000fc80000011456 */
[----:B0-----:R-:W-:Y:S02]  /*0730*/  @P1 SHF.R.S32.HI R85, RZ, 0x1f, R88 ;  /* 0x0000001fff551819 */ /* 0x001fe40000011458 */
[----:B------:R-:W-:Y:S02]  /*0740*/  LEA.HI R87, R87, R86, RZ, 0x2 ;  /* 0x0000005657577211 */ /* 0x000fe400078f10ff */
[----:B------:R-:W-:-:S04]  /*0750*/  @P1 LEA.HI R85, R85, R88, RZ, 0x2 ;  /* 0x0000005855551211 */ /* 0x000fc800078f10ff */
[-C--:B---3--:R-:W-:Y:S02]  /*0760*/  @P1 LEA.HI.SX32 R122, R85, R4.reuse, 0x1e ;  /* 0x00000004557a1211 */ /* 0x088fe400078ff2ff */
[----:B------:R-:W-:Y:S02]  /*0770*/  MOV R85, UR7 ;  /* 0x0000000700557c02 */ /* 0x000fe40008000f00 */
[-C--:B------:R-:W-:Y:S02]  /*0780*/  LEA.HI.SX32 R126, R87, R4.reuse, 0x1e ;  /* 0x00000004577e7211 */ /* 0x080fe400078ff2ff */
[----:B------:R-:W-:-:S04]  /*0790*/  LEA.HI.SX32 R120, R85, R4, 0x1e ;  /* 0x0000000455787211 */ /* 0x000fc800078ff2ff */
[----:B------:R-:W-:Y:S02]  /*07a0*/  MOV R123, R120 ;  /* 0x00000078007b7202 */ /* 0x000fe40000000f00 */
        /* <DEDUP_REMOVED lines=14> */
[C---:B0-----:R-:W-:Y:S01]  /*0890*/  @P0 IMAD.WIDE.U32 R124, R123.reuse, 0x10, R124 ;  /* 0x000000107b7c0825 */ /* 0x041fe200078e007c */
[----:B------:R-:W-:Y:S02]  /*08a0*/  IADD3 R122, PT, PT, R122, 0x80, RZ ;  /* 0x000000807a7a7810 */ /* 0x000fe40007ffe0ff */
[----:B------:R-:W-:Y:S02]  /*08b0*/  IADD3 R126, PT, PT, R126, 0x80, RZ ;  /* 0x000000807e7e7810 */ /* 0x000fe40007ffe0ff */
[----:B------:R0:W5:Y:S01]  /*08c0*/  @P0 LDG.E.128 R64, desc[UR10][R124.64] ;  /* 0x0000000a7c400981 */ /* 0x000162000c1e1d00 */
[----:B------:R-:W-:Y:S01]  /*08d0*/  IADD3 R123, PT, PT, R123, 0x80, RZ ;  /* 0x000000807b7b7810 */ /* 0x000fe20007ffe0ff */
[C---:B---3--:R-:W-:Y:S01]  /*08e0*/  FADD.FTZ R3, -R121.reuse, R84 ;  /* 0x0000005479037221 */ /* 0x048fe20000010100 */
[C---:B------:R-:W-:Y:S01]  /*08f0*/  FADD.FTZ R94, -R121.reuse, R85 ;  /* 0x00000055795e7221 */ /* 0x040fe20000010100 */
[----:B------:R-:W-:-:S02]  /*0900*/  FADD.FTZ R87, -R121, R87 ;  /* 0x0000005779577221 */ /* 0x000fc40000010100 */
[----:B------:R-:W-:Y:S01]  /*0910*/  FMUL.FTZ R3, R3, UR29 ;  /* 0x0000001d03037c20 */ /* 0x000fe20008410000 */
[----:B----4-:R-:W-:Y:S01]  /*0920*/  FMUL.FTZ R102, R16, R88 ;  /* 0x0000005810667220 */ /* 0x010fe20000410000 */
[----:B------:R-:W-:Y:S01]  /*0930*/  FMUL.FTZ R109, R17, R89 ;  /* 0x00000059116d7220 */ /* 0x000fe20000410000 */
[----:B------:R-:W-:Y:S01]  /*0940*/  FADD.FTZ R86, -R121, R86 ;  /* 0x0000005679567221 */ /* 0x000fe20000010100 */
[----:B------:R-:W-:Y:S01]  /*0950*/  FMUL.FTZ R94, R94, UR29 ;  /* 0x0000001d5e5e7c20 */ /* 0x000fe20008410000 */
[----:B------:R-:W-:Y:S01]  /*0960*/  FADD.FTZ R84, RZ, R102 ;  /* 0x00000066ff547221 */ /* 0x000fe20000010000 */
[----:B------:R-:W-:Y:S01]  /*0970*/  FFMA.FTZ R85, R3, R102, RZ ;  /* 0x0000006603557223 */ /* 0x000fe200000100ff */
[----:B-1----:R-:W-:Y:S01]  /*0980*/  FMUL.FTZ R116, R87, UR29 ;  /* 0x0000001d57747c20 */ /* 0x002fe20008410000 */
[----:B------:R-:W-:Y:S01]  /*0990*/  FMUL.FTZ R101, R86, UR29 ;  /* 0x0000001d56657c20 */ /* 0x000fe20008410000 */
[----:B------:R-:W-:Y:S01]  /*09a0*/  FADD.FTZ R87, R84, R109 ;  /* 0x0000006d54577221 */ /* 0x000fe20000010000 */
[----:B------:R-:W-:Y:S01]  /*09b0*/  FMUL.FTZ R118, R18, R90 ;  /* 0x0000005a12767220 */ /* 0x000fe20000410000 */
[----:B------:R-:W-:Y:S01]  /*09c0*/  FFMA.FTZ R84, R94, R109, R85 ;  /* 0x0000006d5e547223 */ /* 0x000fe20000010055 */
[----:B------:R-:W-:-:S02]  /*09d0*/  FMUL.FTZ R117, R19, R91 ;  /* 0x0000005b13757220 */ /* 0x000fc40000410000 */
        /* <DEDUP_REMOVED lines=12> */
.L_x_7585:
[----:B----4-:R-:W-:Y:S05]  /*0aa0*/  BSYNC.RECONVERGENT B1 ;  /* 0x0000000000017941 */ /* 0x010fea0003800200 */
.L_x_7584:
        /* <DEDUP_REMOVED lines=15> */
[----:B------:R0:W5:Y:S01]  /*0ba0*/  @P0 LDG.E.128 R12, desc[UR10][R106.64] ;  /* 0x0000000a6a0c0981 */ /* 0x000162000c1e1d00 */
[----:B------:R-:W-:Y:S02]  /*0bb0*/  IADD3 R122, PT, PT, R122, 0x80, RZ ;  /* 0x000000807a7a7810 */ /* 0x000fe40007ffe0ff */
[----:B------:R-:W-:Y:S02]  /*0bc0*/  IADD3 R126, PT, PT, R126, 0x80, RZ ;  /* 0x000000807e7e7810 */ /* 0x000fe40007ffe0ff */
[----:B------:R-:W-:Y:S01]  /*0bd0*/  IADD3 R123, PT, PT, R123, 0x80, RZ ;  /* 0x000000807b7b7810 */ /* 0x000fe20007ffe0ff */
[C---:B---3--:R-:W-:Y:S01]  /*0be0*/  FADD.FTZ R93, -R121.reuse, R84 ;  /* 0x00000054795d7221 */ /* 0x048fe20000010100 */
[C---:B------:R-:W-:Y:S01]  /*0bf0*/  FADD.FTZ R92, -R121.reuse, R85 ;  /* 0x00000055795c7221 */ /* 0x040fe20000010100 */
[----:B------:R-:W-:Y:S02]  /*0c00*/  FADD.FTZ R87, -R121, R87 ;  /* 0x0000005779577221 */ /* 0x000fe40000010100 */
[----:B------:R-:W-:Y:S01]  /*0c10*/  FMUL.FTZ R93, R93, UR29 ;  /* 0x0000001d5d5d7c20 */ /* 0x000fe20008410000 */
[----:B----4-:R-:W-:Y:S01]  /*0c20*/  FMUL.FTZ R100, R20, R88 ;  /* 0x0000005814647220 */ /* 0x010fe20000410000 */
[----:B0-----:R-:W-:Y:S01]  /*0c30*/  FMUL.FTZ R107, R21, R89 ;  /* 0x00000059156b7220 */ /* 0x001fe20000410000 */
[----:B------:R-:W-:Y:S01]  /*0c40*/  FADD.FTZ R86, -R121, R86 ;  /* 0x0000005679567221 */ /* 0x000fe20000010100 */
[----:B------:R-:W-:Y:S01]  /*0c50*/  FMUL.FTZ R92, R92, UR29 ;  /* 0x0000001d5c5c7c20 */ /* 0x000fe20008410000 */
[----:B------:R-:W-:Y:S01]  /*0c60*/  FADD.FTZ R84, R125, R100 ;  /* 0x000000647d547221 */ /* 0x000fe20000010000 */
[----:B------:R-:W-:Y:S01]  /*0c70*/  FFMA.FTZ R85, R93, R100, R124 ;  /* 0x000000645d557223 */ /* 0x000fe2000001007c */
[----:B------:R-:W-:Y:S01]  /*0c80*/  FMUL.FTZ R106, R87, UR29 ;  /* 0x0000001d576a7c20 */ /* 0x000fe20008410000 */
        /* <DEDUP_REMOVED lines=17> */
.L_x_7587:
[----:B------:R-:W-:Y:S05]  /*0da0*/  BSYNC.RECONVERGENT B1 ;  /* 0x0000000000017941 */ /* 0x000fea0003800200 */
.L_x_7586:
        /* <DEDUP_REMOVED lines=24> */
[----:B-1----:R-:W-:Y:S01]  /*0f30*/  FMUL.FTZ R105, R25, R89 ;  /* 0x0000005919697220 */ /* 0x002fe20000410000 */
[----:B------:R-:W-:Y:S01]  /*0f40*/  FADD.FTZ R86, -R121, R86 ;  /* 0x0000005679567221 */ /* 0x000fe20000010100 */
[----:B------:R-:W-:Y:S01]  /*0f50*/  FMUL.FTZ R10, R10, UR29 ;  /* 0x0000001d0a0a7c20 */ /* 0x000fe20008410000 */
[----:B------:R-:W-:Y:S01]  /*0f60*/  FADD.FTZ R84, R125, R98 ;  /* 0x000000627d547221 */ /* 0x000fe20000010000 */
[----:B------:R-:W-:Y:S01]  /*0f70*/  FFMA.FTZ R85, R9, R98, R124 ;  /* 0x0000006209557223 */ /* 0x000fe2000001007c */
[----:B------:R-:W-:Y:S01]  /*0f80*/  FMUL.FTZ R104, R87, UR29 ;  /* 0x0000001d57687c20 */ /* 0x000fe20008410000 */
[----:B------:R-:W-:Y:S01]  /*0f90*/  FMUL.FTZ R97, R86, UR29 ;  /* 0x0000001d56617c20 */ /* 0x000fe20008410000 */
[----:B------:R-:W-:Y:S01]  /*0fa0*/  FADD.FTZ R87, R84, R105 ;  /* 0x0000006954577221 */ /* 0x000fe20000010000 */
[----:B0-----:R-:W-:Y:S01]  /*0fb0*/  FMUL.FTZ R112, R26, R90 ;  /* 0x0000005a1a707220 */ /* 0x001fe20000410000 */
        /* <DEDUP_REMOVED lines=14> */
.L_x_7589:
[----:B------:R-:W-:Y:S05]  /*10a0*/  BSYNC.RECONVERGENT B1 ;  /* 0x0000000000017941 */ /* 0x000fea0003800200 */
.L_x_7588:
[----:B------:R-:W-:Y:S05]  /*10b0*/  @!P2 BRA `(.L_x_7590) ;  /* 0x0000000400d4a947 */ /* 0x000fea0003800000 */
[----:B------:R-:W0:Y:S01]  /*10c0*/  LDC.64 R88, c[0x0][0x3a8] ;  /* 0x0000ea00ff587b82 */ /* 0x000e220000000a00 */
[----:B------:R-:W-:-:S04]  /*10d0*/  ISETP.NE.U32.AND P0, PT, RZ, UR22, PT ;  /* 0x00000016ff007c0c */ /* 0x000fc8000bf05070 */
        /* <DEDUP_REMOVED lines=8> */
[----:B0-----:R-:W-:-:S05]  /*1160*/  @P0 IMAD.WIDE.U32 R126, R123, 0x10, R126 ;  /* 0x000000107b7e0825 */ /* 0x001fca00078e007e */
[----:B------:R-:W5:Y:S01]  /*1170*/  @P0 LDG.E.128 R76, desc[UR10][R126.64] ;  /* 0x0000000a7e4c0981 */ /* 0x000f62000c1e1d00 */
[----:B--2---:R-:W-:-:S05]  /*1180*/  IMAD.WIDE.U32 R110, R122, 0x4, R110 ;  /* 0x000000047a6e7825 */ /* 0x004fca00078e006e */
[----:B------:R0:W5:Y:S01]  /*1190*/  LDG.E R7, desc[UR10][R110.64] ;  /* 0x0000000a6e077981 */ /* 0x000162000c1e1900 */
[C---:B---3--:R-:W-:Y:S01]  /*11a0*/  FADD.FTZ R11, -R121.reuse, R88 ;  /* 0x00000058790b7221 */ /* 0x048fe20000010100 */
[----:B------:R-:W-:-:S03]  /*11b0*/  FADD.FTZ R8, -R121, R89 ;  /* 0x0000005979087221 */ /* 0x000fc60000010100 */
[----:B------:R-:W-:Y:S01]  /*11c0*/  FMUL.FTZ R11, R11, UR29 ;  /* 0x0000001d0b0b7c20 */ /* 0x000fe20008410000 */
[----:B------:R-:W-:Y:S01]  /*11d0*/  FMUL.FTZ R8, R8, UR29 ;  /* 0x0000001d08087c20 */ /* 0x000fe20008410000 */
[----:B----4-:R-:W-:Y:S01]  /*11e0*/  FMUL.FTZ R96, R28, R84 ;  /* 0x000000541c607220 */ /* 0x010fe20000410000 */
[----:B------:R-:W-:Y:S01]  /*11f0*/  FADD.FTZ R60, R60, R84 ;  /* 0x000000543c3c7221 */ /* 0x000fe20000010000 */
[----:B------:R-:W-:Y:S01]  /*1200*/  FFMA.FTZ R44, R84, R11, R44 ;  /* 0x0000000b542c7223 */ /* 0x000fe2000001002c */
[----:B------:R-:W-:Y:S01]  /*1210*/  FADD.FTZ R90, -R121, R90 ;  /* 0x0000005a795a7221 */ /* 0x000fe20000010100 */
[----:B------:R-:W-:Y:S01]  /*1220*/  FADD.FTZ R61, R61, R85 ;  /* 0x000000553d3d7221 */ /* 0x000fe20000010000 */
[----:B------:R-:W-:Y:S01]  /*1230*/  FFMA.FTZ R45, R85, R8, R45 ;  /* 0x00000008552d7223 */ /* 0x000fe2000001002d */
[----:B------:R-:W-:Y:S01]  /*1240*/  FMUL.FTZ R103, R29, R85 ;  /* 0x000000551d677220 */ /* 0x000fe20000410000 */
[----:B------:R-:W-:Y:S01]  /*1250*/  FADD.FTZ R84, R125, R96 ;  /* 0x000000607d547221 */ /* 0x000fe20000010000 */
[----:B------:R-:W-:Y:S01]  /*1260*/  FFMA.FTZ R85, R11, R96, R124 ;  /* 0x000000600b557223 */ /* 0x000fe2000001007c */
[----:B------:R-:W-:Y:S01]  /*1270*/  FMUL.FTZ R99, R90, UR29 ;  /* 0x0000001d5a637c20 */ /* 0x000fe20008410000 */
[----:B------:R-:W-:Y:S01]  /*1280*/  FADD.FTZ R91, -R121, R91 ;  /* 0x0000005b795b7221 */ /* 0x000fe20000010100 */
[----:B------:R-:W-:Y:S01]  /*1290*/  FADD.FTZ R89, R84, R103 ;  /* 0x0000006754597221 */ /* 0x000fe20000010000 */
[----:B0-----:R-:W-:Y:S01]  /*12a0*/  FMUL.FTZ R110, R30, R86 ;  /* 0x000000561e6e7220 */ /* 0x001fe20000410000 */
        /* <DEDUP_REMOVED lines=12> */
.L_x_7583:
        /* <DEDUP_REMOVED lines=21> */
[----:B------:R-:W2:Y:S01]  /*14c0*/  @P4 LDC.64 R86, c[0x0][0x3b0] ;  /* 0x0000ec00ff564b82 */ /* 0x000ea20000000a00 */
[----:B0-----:R-:W-:-:S07]  /*14d0*/  @P5 IMAD.WIDE.U32 R88, R121, 0x4, R84 ;  /* 0x0000000479585825 */ /* 0x001fce00078e0054 */
[----:B------:R-:W0:Y:S01]  /*14e0*/  @P3 LDC.64 R84, c[0x0][0x3b0] ;  /* 0x0000ec00ff543b82 */ /* 0x000e220000000a00 */
[----:B------:R-:W-:Y:S01]  /*14f0*/  @P5 IADD3 R121, PT, PT, R121, 0x80, RZ ;  /* 0x0000008079795810 */ /* 0x000fe20007ffe0ff */
[----:B------:R3:W5:Y:S04]  /*1500*/  @P5 LDG.E R0, desc[UR10][R88.64] ;  /* 0x0000000a58005981 */ /* 0x000768000c1e1900 */
[C---:B--2---:R-:W-:Y:S01]  /*1510*/  @P4 IMAD.WIDE.U32 R86, R121.reuse, 0x4, R86 ;  /* 0x0000000479564825 */ /* 0x044fe200078e0056 */
[----:B------:R-:W-:-:S04]  /*1520*/  @P4 IADD3 R121, PT, PT, R121, 0x80, RZ ;  /* 0x0000008079794810 */ /* 0x000fc80007ffe0ff */
[----:B------:R3:W5:Y:S01]  /*1530*/  @P4 LDG.E R5, desc[UR10][R86.64] ;  /* 0x0000000a56054981 */ /* 0x000762000c1e1900 */
[----:B0-----:R-:W-:-:S05]  /*1540*/  @P3 IMAD.WIDE.U32 R84, R121, 0x4, R84 ;  /* 0x0000000479543825 */ /* 0x001fca00078e0054 */
[----:B------:R3:W5:Y:S01]  /*1550*/  @P3 LDG.E R6, desc[UR10][R84.64] ;  /* 0x0000000a54063981 */ /* 0x000762000c1e1900 */
[----:B------:R-:W-:Y:S02]  /*1560*/  ISETP.GE.U32.AND P2, PT, R2, 0x200, PT ;  /* 0x000002000200780c */ /* 0x000fe40003f46070 */
[----:B------:R-:W-:Y:S02]  /*1570*/  CS2R R124, SRZ ;  /* 0x00000000007c7805 */ /* 0x000fe4000001ff00 */
[----:B------:R-:W-:-:S09]  /*1580*/  @P3 IADD3 R121, PT, PT, R121, 0x80, RZ ;  /* 0x0000008079793810 */ /* 0x000fd20007ffe0ff */
[----:B---3--:R-:W-:Y:S05]  /*1590*/  @!P2 BRA `(.L_x_7590) ;  /* 0x00000000009ca947 */ /* 0x008fea0003800000 */
[----:B------:R-:W0:Y:S02]  /*15a0*/  LDC.64 R84, c[0x0][0x3b0] ;  /* 0x0000ec00ff547b82 */ /* 0x000e240000000a00 */
[----:B0-----:R-:W-:-:S05]  /*15b0*/  IMAD.WIDE.U32 R84, R121, 0x4, R84 ;  /* 0x0000000479547825 */ /* 0x001fca00078e0054 */
[----:B------:R0:W5:Y:S01]  /*15c0*/  LDG.E R7, desc[UR10][R84.64] ;  /* 0x0000000a54077981 */ /* 0x000162000c1e1900 */
[----:B------:R-:W-:Y:S05]  /*15d0*/  BRA `(.L_x_7590) ;  /* 0x00000000008c7947 */ /* 0x000fea0003800000 */
.L_x_7591:
[C---:B------:R-:W-:Y:S02]  /*15e0*/  ISETP.GE.U32.AND P5, PT, R2.reuse, 0x80, PT ;  /* 0x000000800200780c */ /* 0x040fe40003fa6070 */
[C---:B------:R-:W-:Y:S02]  /*15f0*/  ISETP.GE.U32.AND P4, PT, R2.reuse, 0x100, PT ;  /* 0x000001000200780c */ /* 0x040fe40003f86070 */
[----:B------:R-:W-:-:S09]  /*1600*/  ISETP.GE.U32.AND P3, PT, R2, 0x180, PT ;  /* 0x000001800200780c */ /* 0x000fd20003f66070 */
[----:B------:R-:W0:Y:S01]  /*1610*/  @P5 LDC.64 R86, c[0x0][0x438] ;  /* 0x00010e00ff565b82 */ /* 0x000e220000000a00 */
[----:B------:R-:W-:-:S07]  /*1620*/  ISETP.GE.U32.AND P2, PT, R2, 0x200, PT ;  /* 0x000002000200780c */ /* 0x000fce0003f46070 */
[----:B------:R-:W2:Y:S08]  /*1630*/  @P4 LDC.64 R88, c[0x0][0x438] ;  /* 0x00010e00ff584b82 */ /* 0x000eb00000000a00 */
[----:B------:R-:W3:Y:S01]  /*1640*/  @P2 LDC.64 R90, c[0x0][0x438] ;  /* 0x00010e00ff5a2b82 */ /* 0x000ee20000000a00 */
[----:B0-----:R-:W-:-:S07]  /*1650*/  @P5 IMAD.WIDE.U32 R122, R85, 0x10, R86 ;  /* 0x00000010557a5825 */ /* 0x001fce00078e0056 */
[----:B------:R-:W0:Y:S01]  /*1660*/  @P5 LDC.64 R126, c[0x0][0x3b0] ;  /* 0x0000ec00ff7e5b82 */ /* 0x000e220000000a00 */
[----:B------:R-:W-:Y:S01]  /*1670*/  @P5 IADD3 R85, PT, PT, R85, 0x80, RZ ;  /* 0x0000008055555810 */ /* 0x000fe20007ffe0ff */
[----:B------:R4:W5:Y:S04]  /*1680*/  @P5 LDG.E.128 R64, desc[UR10][R122.64] ;  /* 0x0000000a7a405981 */ /* 0x000968000c1e1d00 */
[C---:B--2---:R-:W-:Y:S02]  /*1690*/  @P4 IMAD.WIDE.U32 R88, R85.reuse, 0x10, R88 ;  /* 0x0000001055584825 */ /* 0x044fe400078e0058 */
[----:B------:R-:W2:Y:S01]  /*16a0*/  @P3 LDC.64 R86, c[0x0][0x438] ;  /* 0x00010e00ff563b82 */ /* 0x000ea20000000a00 */
[----:B------:R-:W-:Y:S02]  /*16b0*/  @P4 IADD3 R85, PT, PT, R85, 0x80, RZ ;  /* 0x0000008055554810 */ /* 0x000fe40007ffe0ff */
[----:B------:R-:W5:Y:S05]  /*16c0*/  @P4 LDG.E.128 R12, desc[UR10][R88.64] ;  /* 0x0000000a580c4981 */ /* 0x000f6a000c1e1d00 */
[----:B------:R-:W1:Y:S08]  /*16d0*/  @P4 LDC.64 R124, c[0x0][0x3b0] ;  /* 0x0000ec00ff7c4b82 */ /* 0x000e700000000a00 */
[----:B----4-:R-:W4:Y:S01]  /*16e0*/  @P3 LDC.64 R122, c[0x0][0x3b0] ;  /* 0x0000ec00ff7a3b82 */ /* 0x010f220000000a00 */
[----:B0-----:R-:W-:-:S04]  /*16f0*/  @P5 IMAD.WIDE.U32 R126, R121, 0x4, R126 ;  /* 0x00000004797e5825 */ /* 0x001fc800078e007e */
[C---:B--2---:R-:W-:Y:S01]  /*1700*/  @P3 IMAD.WIDE.U32 R86, R85.reuse, 0x10, R86 ;  /* 0x0000001055563825 */ /* 0x044fe200078e0056 */
[----:B------:R-:W-:Y:S01]  /*1710*/  @P3 IADD3 R85, PT, PT, R85, 0x80, RZ ;  /* 0x0000008055553810 */ /* 0x000fe20007ffe0ff */
[----:B------:R-:W5:Y:S04]  /*1720*/  @P5 LDG.E R0, desc[UR10][R126.64] ;  /* 0x0000000a7e005981 */ /* 0x000f68000c1e1900 */
[----:B---3--:R-:W-:Y:S01]  /*1730*/  @P2 IMAD.WIDE.U32 R90, R85, 0x10, R90 ;  /* 0x00000010555a2825 */ /* 0x008fe200078e005a */
[----:B------:R-:W-:Y:S01]  /*1740*/  @P5 IADD3 R121, PT, PT, R121, 0x80, RZ ;  /* 0x0000008079795810 */ /* 0x000fe20007ffe0ff */
[----:B------:R-:W0:Y:S01]  /*1750*/  @P2 LDC.64 R84, c[0x0][0x3b0] ;  /* 0x0000ec00ff542b82 */ /* 0x000e220000000a00 */
[----:B------:R-:W5:Y:S03]  /*1760*/  @P3 LDG.E.128 R72, desc[UR10][R86.64] ;  /* 0x0000000a56483981 */ /* 0x000f66000c1e1d00 */
[C---:B-1----:R-:W-:Y:S01]  /*1770*/  @P4 IMAD.WIDE.U32 R124, R121.reuse, 0x4, R124 ;  /* 0x00000004797c4825 */ /* 0x042fe200078e007c */
[----:B------:R-:W-:Y:S01]  /*1780*/  @P4 IADD3 R121, PT, PT, R121, 0x80, RZ ;  /* 0x0000008079794810 */ /* 0x000fe20007ffe0ff */
[----:B------:R-:W5:Y:S04]  /*1790*/  @P2 LDG.E.128 R76, desc[UR10][R90.64] ;  /* 0x0000000a5a4c2981 */ /* 0x000f68000c1e1d00 */
[C---:B----4-:R-:W-:Y:S01]  /*17a0*/  @P3 IMAD.WIDE.U32 R122, R121.reuse, 0x4, R122 ;  /* 0x00000004797a3825 */ /* 0x050fe200078e007a */
[----:B------:R-:W-:Y:S01]  /*17b0*/  @P3 IADD3 R121, PT, PT, R121, 0x80, RZ ;  /* 0x0000008079793810 */ /* 0x000fe20007ffe0ff */
[----:B------:R1:W5:Y:S04]  /*17c0*/  @P4 LDG.E R5, desc[UR10][R124.64] ;  /* 0x0000000a7c054981 */ /* 0x000368000c1e1900 */
[----:B------:R2:W5:Y:S01]  /*17d0*/  @P3 LDG.E R6, desc[UR10][R122.64] ;  /* 0x0000000a7a063981 */ /* 0x000562000c1e1900 */
[----:B0-----:R-:W-:-:S05]  /*17e0*/  @P2 IMAD.WIDE.U32 R84, R121, 0x4, R84 ;  /* 0x0000000479542825 */ /* 0x001fca00078e0054 */
[----:B------:R2:W5:Y:S01]  /*17f0*/  @P2 LDG.E R7, desc[UR10][R84.64] ;  /* 0x0000000a54072981 */ /* 0x000562000c1e1900 */
[----:B-1----:R-:W-:-:S07]  /*1800*/  CS2R R124, SRZ ;  /* 0x00000000007c7805 */ /* 0x002fce000001ff00 */
.L_x_7590:
[----:B-1----:R-:W-:Y:S05]  /*1810*/  BSYNC.RECONVERGENT B0 ;  /* 0x0000000000007941 */ /* 0x002fea0003800200 */
.L_x_7582:
        /* <DEDUP_REMOVED lines=31> */
.L_x_7593:
[----:B------:R-:W-:Y:S05]  /*1a10*/  BSYNC.RECONVERGENT B0 ;  /* 0x0000000000007941 */ /* 0x000fea0003800200 */
.L_x_7592:
        /* <DEDUP_REMOVED lines=47> */
.L_x_7598:
        /* <DEDUP_REMOVED lines=10> */
.L_x_7599:
        /* <DEDUP_REMOVED lines=10> */
.L_x_7600:
        /* <DEDUP_REMOVED lines=11> */
.L_x_7597:
        /* <DEDUP_REMOVED lines=10> */
.L_x_7602:
        /* <DEDUP_REMOVED lines=10> */
.L_x_7603:
        /* <DEDUP_REMOVED lines=10> */
.L_x_7604:
        /* <DEDUP_REMOVED lines=24> */
.L_x_7596:
[----:B------:R-:W-:-:S04]  /*2260*/  UISETP.NE.U32.AND UP0, UPT, UR4, URZ, UPT ;  /* 0x000000ff0400728c */ /* 0x000fc8000bf05070 */
[----:B------:R-:W-:-:S09]  /*2270*/  UISETP.NE.AND.EX UP0, UPT, UR5, URZ, UPT, UP0 ;  /* 0x000000ff0500728c */ /* 0x000fd2000bf05300 */
[----:B------:R-:W-:Y:S05]  /*2280*/  BRA.U UP0, `(.L_x_7605) ;  /* 0x0000000100c47547 */ /* 0x000fea000b800000 */
[----:B------:R-:W-:Y:S02]  /*2290*/  PLOP3.LUT P6, PT, PT, PT, UP2, 0x80, 0x8 ;  /* 0x000000000008781c */ /* 0x000fe40003fcf028 */
[----:B------:R-:W-:Y:S02]  /*22a0*/  PLOP3.LUT P0, PT, PT, PT, UP2, 0x80, 0x8 ;  /* 0x000000000008781c */ /* 0x000fe40003f0f028 */
[----:B-----5:R-:W-:Y:S02]  /*22b0*/  MOV R88, R65 ;  /* 0x0000004100587202 */ /* 0x020fe40000000f00 */
[----:B------:R-:W-:-:S07]  /*22c0*/  MOV R90, R66 ;  /* 0x00000042005a7202 */ /* 0x000fce0000000f00 */
[----:B------:R-:W-:Y:S01]  /*22d0*/  @P6 FFMA.FTZ R84, R94, UR6, R122 ;  /* 0x000000065e546c23 */ /* 0x000fe2000801007a */
[----:B------:R-:W-:-:S03]  /*22e0*/  PLOP3.LUT P6, PT, PT, PT, UP2, 0x80, 0x8 ;  /* 0x000000000008781c */ /* 0x000fc60003fcf028 */
[----:B------:R-:W-:Y:S01]  /*22f0*/  @P0 FADD.FTZ R84, R109, -R84 ;  /* 0x800000546d540221 */ /* 0x000fe20000010000 */
[----:B------:R-:W-:-:S09]  /*2300*/  PLOP3.LUT P0, PT, PT, PT, UP2, 0x80, 0x8 ;  /* 0x000000000008781c */ /* 0x000fd20003f0f028 */
[----:B------:R-:W-:Y:S01]  /*2310*/  @P6 FFMA.FTZ R88, R84, UR29, R65 ;  /* 0x0000001d54586c23 */ /* 0x000fe20008010041 */
[----:B------:R-:W-:Y:S01]  /*2320*/  PLOP3.LUT P6, PT, PT, PT, UP2, 0x80, 0x8 ;  /* 0x000000000008781c */ /* 0x000fe20003fcf028 */
[----:B------:R-:W0:-:S12]  /*2330*/  @P1 LDC.64 R84, c[0x0][0x408] ;  /* 0x00010200ff541b82 */ /* 0x000e180000000a00 */
[----:B------:R-:W-:Y:S01]  /*2340*/  @P6 FFMA.FTZ R87, R101, UR6, R122 ;  /* 0x0000000665576c23 */ /* 0x000fe2000801007a */
[----:B------:R-:W-:-:S03]  /*2350*/  PLOP3.LUT P6, PT, PT, PT, UP2, 0x80, 0x8 ;  /* 0x000000000008781c */ /* 0x000fc60003fcf028 */
[----:B------:R-:W-:Y:S01]  /*2360*/  @P0 FADD.FTZ R89, R118, -R87 ;  /* 0x8000005776590221 */ /* 0x000fe20000010000 */
[----:B------:R-:W-:Y:S01]  /*2370*/  PLOP3.LUT P0, PT, PT, PT, UP2, 0x80, 0x8 ;  /* 0x000000000008781c */ /* 0x000fe20003f0f028 */
[----:B------:R-:W1:Y:S01]  /*2380*/  @P1 LDC.64 R86, c[0x0][0x408] ;  /* 0x00010200ff561b82 */ /* 0x000e620000000a00 */
[----:B0-----:R-:W-:-:S07]  /*2390*/  @P1 FMUL.FTZ R85, R88, R85 ;  /* 0x0000005558551220 */ /* 0x001fce0000410000 */
[----:B------:R-:W-:Y:S01]  /*23a0*/  @P6 FFMA.FTZ R90, R89, UR29, R66 ;  /* 0x0000001d595a6c23 */ /* 0x000fe20008010042 */
[----:B------:R-:W-:Y:S01]  /*23b0*/  PLOP3.LUT P6, PT, PT, PT, UP2, 0x80, 0x8 ;  /* 0x000000000008781c */ /* 0x000fe20003fcf028 */
[----:B------:R-:W0:Y:S01]  /*23c0*/  @P1 LDC.64 R88, c[0x0][0x408] ;  /* 0x00010200ff581b82 */ /* 0x000e220000000a00 */
[----:B------:R-:W-:Y:S01]  /*23d0*/  @P1 FMUL.FTZ R84, R85, R84 ;  /* 0x0000005455541220 */ /* 0x000fe20000410000 */
[----:B------:R-:W-:Y:S01]  /*23e0*/  @P0 FFMA.FTZ R91, R3, UR6, R122 ;  /* 0x00000006035b0c23 */ /* 0x000fe2000801007a */
[----:B------:R-:W-:-:S09]  /*23f0*/  PLOP3.LUT P0, PT, PT, PT, UP2, 0x80, 0x8 ;  /* 0x000000000008781c */ /* 0x000fd20003f0f028 */
[----:B------:R-:W-:Y:S01]  /*2400*/  @P6 FADD.FTZ R91, R102, -R91 ;  /* 0x8000005b665b6221 */ /* 0x000fe20000010000 */
[----:B------:R-:W-:Y:S01]  /*2410*/  @P1 LOP3.LUT P6, RZ, R0, 0xff0000, RZ, 0xc0, !PT ;  /* 0x00ff000000ff1812 */ /* 0x000fe200078cc0ff */
[----:B-1----:R-:W-:Y:S01]  /*2420*/  @P1 FMUL.FTZ R87, R90, R87 ;  /* 0x000000575a571220 */ /* 0x002fe20000410000 */
[----:B------:R-:W-:Y:S01]  /*2430*/  MOV R90, R64 ;  /* 0x00000040005a7202 */ /* 0x000fe20000000f00 */
[----:B------:R-:W-:Y:S01]  /*2440*/  @P0 FFMA.FTZ R90, R91, UR29, R64 ;  /* 0x0000001d5b5a0c23 */ /* 0x000fe20008010040 */
[----:B------:R-:W-:Y:S01]  /*2450*/  @P1 LOP3.LUT P0, RZ, R0, 0xff00, RZ, 0xc0, !PT ;  /* 0x0000ff0000ff1812 */ /* 0x000fe2000780c0ff */
[----:B------:R-:W-:-:S03]  /*2460*/  @P1 FMUL.FTZ R86, R87, R86 ;  /* 0x0000005657561220 */ /* 0x000fc60000410000 */
[----:B------:R-:W-:Y:S02]  /*2470*/  @P1 SEL R81, R84, RZ, P0 ;  /* 0x000000ff54511207 */ /* 0x000fe40000000000 */
[----:B------:R-:W-:Y:S01]  /*2480*/  @P1 LOP3.LUT P0, RZ, R0, 0xff, RZ, 0xc0, !PT ;  /* 0x000000ff00ff1812 */ /* 0x000fe2000780c0ff */
[----:B0-----:R-:W-:Y:S01]  /*2490*/  @P1 FMUL.FTZ R89, R90, R89 ;  /* 0x000000595a591220 */ /* 0x001fe20000410000 */
[----:B------:R-:W-:-:S03]  /*24a0*/  @P1 SEL R82, R86, RZ, P6 ;  /* 0x000000ff56521207 */ /* 0x000fc60003000000 */
        /* <DEDUP_REMOVED lines=15> */
.L_x_7605:
        /* <DEDUP_REMOVED lines=19> */
[----:B------:R-:W-:Y:S01]  /*26d0*/  MOV R39, R67 ;  /* 0x0000004300277202 */ /* 0x000fe20000000f00 */
[----:B0-----:R-:W-:-:S04]  /*26e0*/  @P1 FMUL.FTZ R87, R38, R87 ;  /* 0x0000005726571220 */ /* 0x001fc80000410000 */
[----:B------:R-:W-:Y:S02]  /*26f0*/  @P1 FMUL.FTZ R86, R87, R86 ;  /* 0x0000005657561220 */ /* 0x000fe40000410000 */
        /* <DEDUP_REMOVED lines=9> */
[----:B-1----:R-:W-:-:S04]  /*2790*/  @P1 FMUL.FTZ R89, R39, R89 ;  /* 0x0000005927591220 */ /* 0x002fc80000410000 */
[----:B------:R-:W-:-:S04]  /*27a0*/  @P1 FMUL.FTZ R88, R89, R88 ;  /* 0x0000005859581220 */ /* 0x000fc80000410000 */
[----:B------:R-:W-:Y:S01]  /*27b0*/  @P0 FADD.FTZ R85, R102, -R85 ;  /* 0x8000005566550221 */ /* 0x000fe20000010000 */
[----:B------:R-:W-:-:S03]  /*27c0*/  @P1 LOP3.LUT P0, RZ, R0, 0xff00, RZ, 0xc0, !PT ;  /* 0x0000ff0000ff1812 */ /* 0x000fc6000780c0ff */
[----:B------:R-:W-:Y:S01]  /*27d0*/  @P6 FFMA.FTZ R36, R85, UR29, R64 ;  /* 0x0000001d55246c23 */ /* 0x000fe20008010040 */
[----:B------:R-:W-:Y:S01]  /*27e0*/  @P1 LOP3.LUT P6, RZ, R0, 0xff0000, RZ, 0xc0, !PT ;  /* 0x00ff000000ff1812 */ /* 0x000fe200078cc0ff */
[----:B------:R-:W0:Y:S02]  /*27f0*/  @P1 LDC.64 R84, c[0x0][0x408] ;  /* 0x00010200ff541b82 */ /* 0x000e240000000a00 */
[----:B--2---:R-:W-:Y:S01]  /*2800*/  @P1 FMUL.FTZ R91, R36, R91 ;  /* 0x0000005b245b1220 */ /* 0x004fe20000410000 */
[----:B------:R-:W-:Y:S02]  /*2810*/  @P1 SEL R82, R86, RZ, P6 ;  /* 0x000000ff56521207 */ /* 0x000fe40003000000 */
[----:B------:R-:W-:Y:S01]  /*2820*/  @P1 ISETP.GE.U32.AND P6, PT, R0, 0x1000000, PT ;  /* 0x010000000000180c */ /* 0x000fe20003fc6070 */
[----:B------:R-:W-:-:S03]  /*2830*/  @P1 FMUL.FTZ R90, R91, R90 ;  /* 0x0000005a5b5a1220 */ /* 0x000fc60000410000 */
[----:B------:R-:W-:Y:S01]  /*2840*/  @P1 SEL R83, R88, RZ, P6 ;  /* 0x000000ff58531207 */ /* 0x000fe20003000000 */
[----:B0-----:R-:W-:-:S04]  /*2850*/  @P1 FMUL.FTZ R85, R37, R85 ;  /* 0x0000005525551220 */ /* 0x001fc80000410000 */
[----:B------:R-:W-:-:S05]  /*2860*/  @P1 FMUL.FTZ R84, R85, R84 ;  /* 0x0000005455541220 */ /* 0x000fca0000410000 */
[----:B------:R-:W-:Y:S02]  /*2870*/  @P1 SEL R81, R84, RZ, P0 ;  /* 0x000000ff54511207 */ /* 0x000fe40000000000 */
[----:B------:R-:W-:-:S04]  /*2880*/  @P1 LOP3.LUT P0, RZ, R0, 0xff, RZ, 0xc0, !PT ;  /* 0x000000ff00ff1812 */ /* 0x000fc8000780c0ff */
[----:B------:R-:W-:-:S09]  /*2890*/  @P1 SEL R80, R90, RZ, P0 ;  /* 0x000000ff5a501207 */ /* 0x000fd20000000000 */
.L_x_7601:
        /* <DEDUP_REMOVED lines=10> */
.L_x_7595:
[----:B------:R-:W-:Y:S05]  /*2940*/  BSYNC.RECONVERGENT B0 ;  /* 0x0000000000007941 */ /* 0x000fea0003800200 */
.L_x_7594:
        /* <DEDUP_REMOVED lines=58> */
.L_x_7609:
        /* <DEDUP_REMOVED lines=49> */
.L_x_7608:
        /* <DEDUP_REMOVED lines=31> */
.L_x_7612:
        /* <DEDUP_REMOVED lines=10> */
.L_x_7613:
        /* <DEDUP_REMOVED lines=10> */
.L_x_7614:
[----:B------:R-:W-:Y:S05]  /*3330*/  @!P1 BRA `(.L_x_7610) ;  /* 0x0000000000b49947 */ /* 0x000fea0003800000 */
[----:B------:R-:W-:Y:S01]  /*3340*/  FMUL.FTZ R83, R39, UR21 ;  /* 0x0000001527537c20 */ /* 0x000fe20008410000 */
[----:B-----5:R-:W-:-:S03]  /*3350*/  ISETP.GE.U32.AND P6, PT, R5, 0x1000000, PT ;  /* 0x010000000500780c */ /* 0x020fc60003fc6070 */
[----:B------:R-:W-:-:S05]  /*3360*/  FMUL.FTZ R83, R83, UR20 ;  /* 0x0000001453537c20 */ /* 0x000fca0008410000 */
[----:B------:R-:W-:Y:S01]  /*3370*/  SEL R83, R83, RZ, P6 ;  /* 0x000000ff53537207 */ /* 0x000fe20003000000 */
[----:B------:R-:W-:Y:S06]  /*3380*/  BRA `(.L_x_7610) ;  /* 0x0000000000a07947 */ /* 0x000fec0003800000 */
.L_x_7611:
        /* <DEDUP_REMOVED lines=10> */
.L_x_7615:
        /* <DEDUP_REMOVED lines=10> */
.L_x_7616:
        /* <DEDUP_REMOVED lines=10> */
.L_x_7617:
        /* <DEDUP_REMOVED lines=10> */
.L_x_7610:
        /* <DEDUP_REMOVED lines=8> */
.L_x_7607:
[----:B------:R-:W-:Y:S05]  /*3690*/  BSYNC.RECONVERGENT B0 ;  /* 0x0000000000007941 */ /* 0x000fea0003800200 */
.L_x_7606:
        /* <DEDUP_REMOVED lines=58> */
.L_x_7621:
        /* <DEDUP_REMOVED lines=49> */
.L_x_7620:
        /* <DEDUP_REMOVED lines=31> */
.L_x_7624:
        /* <DEDUP_REMOVED lines=10> */
.L_x_7625:
        /* <DEDUP_REMOVED lines=10> */
.L_x_7626:
[----:B------:R-:W-:Y:S05]  /*4080*/  @!P1 BRA `(.L_x_7622) ;  /* 0x0000000000b49947 */ /* 0x000fea0003800000 */
[----:B------:R-:W-:Y:S01]  /*4090*/  FMUL.FTZ R83, R39, UR21 ;  /* 0x0000001527537c20 */ /* 0x000fe20008410000 */
[----:B-----5:R-:W-:-:S03]  /*40a0*/  ISETP.GE.U32.AND P6, PT, R6, 0x1000000, PT ;  /* 0x010000000600780c */ /* 0x020fc60003fc6070 */
[----:B------:R-:W-:-:S05]  /*40b0*/  FMUL.FTZ R83, R83, UR20 ;  /* 0x0000001453537c20 */ /* 0x000fca0008410000 */
[----:B------:R-:W-:Y:S01]  /*40c0*/  SEL R83, R83, RZ, P6 ;  /* 0x000000ff53537207 */ /* 0x000fe20003000000 */
[----:B------:R-:W-:Y:S06]  /*40d0*/  BRA `(.L_x_7622) ;  /* 0x0000000000a07947 */ /* 0x000fec0003800000 */
.L_x_7623:
        /* <DEDUP_REMOVED lines=10> */
.L_x_7627:
        /* <DEDUP_REMOVED lines=10> */
.L_x_7628:
        /* <DEDUP_REMOVED lines=10> */
.L_x_7629:
        /* <DEDUP_REMOVED lines=10> */
.L_x_7622:
        /* <DEDUP_REMOVED lines=8> */
.L_x_7619:
[----:B------:R-:W-:Y:S05]  /*43e0*/  BSYNC.RECONVERGENT B0 ;  /* 0x0000000000007941 */ /* 0x000fea0003800200 */
.L_x_7618:
        /* <DEDUP_REMOVED lines=58> */
.L_x_7633:
        /* <DEDUP_REMOVED lines=49> */
.L_x_7632:
        /* <DEDUP_REMOVED lines=31> */
.L_x_7636:
        /* <DEDUP_REMOVED lines=10> */
.L_x_7637:
        /* <DEDUP_REMOVED lines=10> */
.L_x_7638:
[----:B------:R-:W-:Y:S05]  /*4dd0*/  @!P1 BRA `(.L_x_7634) ;  /* 0x0000000000b49947 */ /* 0x000fea0003800000 */
[----:B------:R-:W-:Y:S01]  /*4de0*/  FMUL.FTZ R83, R39, UR21 ;  /* 0x0000001527537c20 */ /* 0x000fe20008410000 */
[----:B-----5:R-:W-:-:S03]  /*4df0*/  ISETP.GE.U32.AND P6, PT, R7, 0x1000000, PT ;  /* 0x010000000700780c */ /* 0x020fc60003fc6070 */
[----:B------:R-:W-:-:S05]  /*4e00*/  FMUL.FTZ R83, R83, UR20 ;  /* 0x0000001453537c20 */ /* 0x000fca0008410000 */
[----:B------:R-:W-:Y:S01]  /*4e10*/  SEL R83, R83, RZ, P6 ;  /* 0x000000ff53537207 */ /* 0x000fe20003000000 */
[----:B------:R-:W-:Y:S06]  /*4e20*/  BRA `(.L_x_7634) ;  /* 0x0000000000a07947 */ /* 0x000fec0003800000 */
.L_x_7635:
[----:B------:R-:W0:Y:S01]  /*4e30*/  @P1 LDC.64 R84, c[0x0][0x408] ;  /* 0x00010200ff541b82 */ /* 0x000e220000000a00 */
[----:B------:R-:W-:Y:S01]  /*4e40*/  FFMA.FTZ R86, R108, UR6, R122 ;  /* 0x000000066c567c23 */ /* 0x000fe2000801007a */
[----:B------:R-:W-:-:S03]  /*4e50*/  ISETP.LT.AND P6, PT, RZ, UR30, PT ;  /* 0x0000001eff007c0c */ /* 0x000fc6000bfc1270 */
[----:B------:R-:W-:-:S04]  /*4e60*/  FADD.FTZ R86, R111, -R86 ;  /* 0x800000566f567221 */ /* 0x000fc80000010000 */
[----:B------:R-:W-:-:S05]  /*4e70*/  FMUL.FTZ R86, R86, UR29 ;  /* 0x0000001d56567c20 */ /* 0x000fca0008410000 */
[----:B------:R-:W-:-:S05]  /*4e80*/  FSEL R86, R86, RZ, P6 ;  /* 0x000000ff56567208 */ /* 0x000fca0003000000 */
        /* <DEDUP_REMOVED lines=12> */
.L_x_7639:
        /* <DEDUP_REMOVED lines=10> */
.L_x_7640:
        /* <DEDUP_REMOVED lines=10> */
.L_x_7641:
[----:B-----5:R-:W-:-:S04]  /*5090*/  @P1 ISETP.GE.U32.AND P6, PT, R7, 0x1000000, PT ;  /* 0x010000000700180c */ /* 0x020fc80003fc6070 */
[----:B------:R-:W-:-:S09]  /*50a0*/  @P1 SEL R83, R84, RZ, P6 ;  /* 0x000000ff54531207 */ /* 0x000fd20003000000 */
.L_x_7634:
[----:B------:R-:W0:Y:S08]  /*50b0*/  @P0 LDC.64 R86, c[0x0][0x478] ;  /* 0x00011e00ff560b82 */ /* 0x000e300000000a00 */
[----:B------:R-:W1:Y:S01]  /*50c0*/  @P1 LDC.64 R84, c[0x0][0x468] ;  /* 0x00011a00ff541b82 */ /* 0x000e620000000a00 */
[----:B0-----:R-:W-:-:S05]  /*50d0*/  @P0 IMAD.WIDE.U32 R86, R120, 0x10, R86 ;  /* 0x0000001078560825 */ /* 0x001fca00078e0056 */
[----:B------:R4:W-:Y:S01]  /*50e0*/  @P0 STG.E.128 desc[UR10][R86.64], R36 ;  /* 0x0000002456000986 */ /* 0x0009e2000c101d0a */
[----:B-1----:R-:W-:-:S05]  /*50f0*/  @P1 IMAD.WIDE.U32 R84, R119, 0x10, R84 ;  /* 0x0000001077541825 */ /* 0x002fca00078e0054 */
[----:B------:R4:W-:Y:S02]  /*5100*/  @P1 STG.E.128 desc[UR10][R84.64], R80 ;  /* 0x0000005054001986 */ /* 0x0009e4000c101d0a */
.L_x_7631:
[----:B------:R-:W-:Y:S05]  /*5110*/  BSYNC.RECONVERGENT B0 ;  /* 0x0000000000007941 */ /* 0x000fea0003800200 */
.L_x_7630:
[----:B------:R-:W-:Y:S02]  /*5120*/  UIADD3 UR9, UPT, UPT, UR9, UR24, URZ ;  /* 0x0000001809097290 */ /* 0x000fe4000fffe0ff */
[----:B------:R-:W-:Y:S02]  /*5130*/  UPLOP3.LUT UP1, UPT, UPT, UPT, UP1, 0x40, 0x4 ;  /* 0x000000000004789c */ /* 0x000fe40003f2e810 */
[----:B------:R-:W-:-:S09]  /*5140*/  UISETP.GE.AND UP0, UPT, UR9, UR25, UPT ;  /* 0x000000190900728c */ /* 0x000fd2000bf06270 */
[----:B------:R-:W-:Y:S05]  /*5150*/  BRA.U !UP0, `(.L_x_7642) ;  /* 0xffffffb108d47547 */ /* 0x000fea000b83ffff */
.L_x_7581:
[----:B------:R-:W1:Y:S08]  /*5160*/  S2UR UR6, SR_CTAID.X ;  /* 0x00000000000679c3 */ /* 0x000e700000002500 */
[----:B------:R-:W0:Y:S08]  /*5170*/  LDC.64 R2, c[0x0][0x440] ;  /* 0x00011000ff027b82 */ /* 0x000e300000000a00 */
[----:B-----5:R-:W2:Y:S08]  /*5180*/  LDC.64 R6, c[0x0][0x448] ;  /* 0x00011200ff067b82 */ /* 0x020eb00000000a00 */
        /* <DEDUP_REMOVED lines=30> */
.L_x_7643:
        /* <DEDUP_REMOVED lines=9> */
.L_x_8157:


//--------------------- .text._ZN10layer_norm22ln_bwd_finalize_kernelINS_22Kernel_traits_finalizeILj2048EfffffjLb0ELj1024ELj4ENS_18Kernel_traits_baseILj2048EfffffjLj1024EEEEELb0ELb1EEEvNS_9BwdParamsE --------------------------
	.section	.text._ZN10layer_norm22ln_bwd_finalize_kernelINS_22Kernel_traits_finalizeILj2048EfffffjLb0ELj1024ELj4ENS_18Kernel_traits_baseILj2048EfffffjLj1024EEEEELb0ELb1EEEvNS_9BwdParamsE,"ax",@progbits
	.align	128
        .global         _ZN10layer_norm22ln_bwd_finalize_kernelINS_22Kernel_traits_finalizeILj2048EfffffjLb0ELj1024ELj4ENS_18Kernel_traits_baseILj2048EfffffjLj1024EEEEELb0ELb1EEEvNS_9BwdParamsE
        .type           _ZN10layer_norm22ln_bwd_finalize_kernelINS_22Kernel_traits_finalizeILj2048EfffffjLb0ELj1024ELj4ENS_18Kernel_traits_baseILj2048EfffffjLj1024EEEEELb0ELb1EEEvNS_9BwdParamsE,@function
        .size           _ZN10layer_norm22ln_bwd_finalize_kernelINS_22Kernel_traits_finalizeILj2048EfffffjLb0ELj1024ELj4ENS_18Kernel_traits_baseILj2048EfffffjLj1024EEEEELb0ELb1EEEvNS_9BwdParamsE,(.L_x_8158 - _ZN10layer_norm22ln_bwd_finalize_kernelINS_22Kernel_traits_finalizeILj2048EfffffjLb0ELj1024ELj4ENS_18Kernel_traits_baseILj2048EfffffjLj1024EEEEELb0ELb1EEEvNS_9BwdParamsE)
        .other          _ZN10layer_norm22ln_bwd_finalize_kernelINS_22Kernel_traits_finalizeILj2048EfffffjLb0ELj1024ELj4ENS_18Kernel_traits_baseILj2048EfffffjLj1024EEEEELb0ELb1EEEvNS_9BwdParamsE,@"STO_CUDA_ENTRY STV_DEFAULT"
_ZN10layer_norm22ln_bwd_finalize_kernelINS_22Kernel_traits_finalizeILj2048EfffffjLb0ELj1024ELj4ENS_18Kernel_traits_baseILj2048EfffffjLj1024EEEEELb0ELb1EEEvNS_9BwdParamsE:
.text._ZN10layer_norm22ln_bwd_finalize_kernelINS_22Kernel_traits_finalizeILj2048EfffffjLb0ELj1024ELj4ENS_18Kernel_traits_baseILj2048EfffffjLj1024EEEEELb0ELb1EEEvNS_9BwdParamsE:
        /* <DEDUP_REMOVED lines=81> */
.L_x_7648:
        /* <DEDUP_REMOVED lines=118> */
.L_x_7647:
[----:B------:R-:W-:Y:S05]  /*0c70*/  BSYNC.RECONVERGENT B1 ;  /* 0x0000000000017941 */ /* 0x000fea0003800200 */
.L_x_7646:
        /* <DEDUP_REMOVED lines=77> */
.L_x_7650:
[----:B------:R-:W-:Y:S05]  /*1150*/  BSYNC.RECONVERGENT B1 ;  /* 0x0000000000017941 */ /* 0x000fea0003800200 */
.L_x_7649:
        /* <DEDUP_REMOVED lines=38> */
.L_x_7652:
[----:B------:R-:W-:Y:S05]  /*13c0*/  BSYNC.RECONVERGENT B1 ;  /* 0x0000000000017941 */ /* 0x000fea0003800200 */
.L_x_7651:
        /* <DEDUP_REMOVED lines=8> */
.L_x_7653:
        /* <DEDUP_REMOVED lines=10> */
.L_x_7645:
[----:B------:R-:W-:Y:S05]  /*14f0*/  BSYNC.RECONVERGENT B0 ;  /* 0x0000000000007941 */ /* 0x000fea0003800200 */
.L_x_7644:
        /* <DEDUP_REMOVED lines=55> */
.L_x_7654:
        /* <DEDUP_REMOVED lines=9> */
.L_x_8158:


//--------------------- .text._ZN10layer_norm13ln_bwd_kernelINS_13Kernel_traitsIfffffjLj2048ELj1ELj1ELj4ELj16ENS_18Kernel_traits_baseILj2048EfffffjLj128EEEEELb1ELb0ELb1ELb1EEEvNS_9BwdParamsE --------------------------
	.section	.text._ZN10layer_norm13ln_bwd_kernelINS_13Kernel_traitsIfffffjLj2048ELj1ELj1ELj4ELj16ENS_18Kernel_traits_baseILj2048EfffffjLj128EEEEELb1ELb0ELb1ELb1EEEvNS_9BwdParamsE,"ax",@progbits
	.align	128
        .global         _ZN10layer_norm13ln_bwd_kernelINS_13Kernel_traitsIfffffjLj2048ELj1ELj1ELj4ELj16ENS_18Kernel_traits_baseILj2048EfffffjLj128EEEEELb1ELb0ELb1ELb1EEEvNS_9BwdParamsE
        .type           _ZN10layer_norm13ln_bwd_kernelINS_13Kernel_traitsIfffffjLj2048ELj1ELj1ELj4ELj16ENS_18Kernel_traits_baseILj2048EfffffjLj128EEEEELb1ELb0ELb1ELb1EEEvNS_9BwdParamsE,@function
        .size           _ZN10layer_norm13ln_bwd_kernelINS_13Kernel_traitsIfffffjLj2048ELj1ELj1ELj4ELj16ENS_18Kernel_traits_baseILj2048EfffffjLj128EEEEELb1ELb0ELb1ELb1EEEvNS_9BwdParamsE,(.L_x_8159 - _ZN10layer_norm13ln_bwd_kernelINS_13Kernel_traitsIfffffjLj2048ELj1ELj1ELj4ELj16ENS_18Kernel_traits_baseILj2048EfffffjLj128EEEEELb1ELb0ELb1ELb1EEEvNS_9BwdParamsE)
        .other          _ZN10layer_norm13ln_bwd_kernelINS_13Kernel_traitsIfffffjLj2048ELj1ELj1ELj4ELj16ENS_18Kernel_traits_baseILj2048EfffffjLj128EEEEELb1ELb0ELb1ELb1EEEvNS_9BwdParamsE,@"STO_CUDA_ENTRY STV_DEFAULT"
_ZN10layer_norm13ln_bwd_kernelINS_13Kernel_traitsIfffffjLj2048ELj1ELj1ELj4ELj16ENS_18Kernel_traits_baseILj2048EfffffjLj128EEEEELb1ELb0ELb1ELb1EEEvNS_9BwdParamsE:
.text._ZN10layer_norm13ln_bwd_kernelINS_13Kernel_traitsIfffffjLj2048ELj1ELj1ELj4ELj16ENS_18Kernel_traits_baseILj2048EfffffjLj128EEEEELb1ELb0ELb1ELb1EEEvNS_9BwdParamsE:
        /* <DEDUP_REMOVED lines=32> */
[----:B--2---:R2:W5:Y:S01]  /*0200*/  LDG.E.128 R36, desc[UR20][R2.64] ;  /* 0x0000001402247981 */ /* 0x004562000c1e1d00 */
[----:B------:R-:W0:Y:S03]  /*0210*/  LDCU.128 UR16, c[0x0][0x3f0] ;  /* 0x00007e00ff1077ac */ /* 0x000e260008000c00 */
[----:B------:R2:W5:Y:S01]  /*0220*/  LDG.E.128 R32, desc[UR20][R2.64+0x800] ;  /* 0x0008001402207981 */ /* 0x000562000c1e1d00 */
[----:B------:R-:W0:Y:S03]  /*0230*/  LDCU.64 UR24, c[0x0][0x380] ;  /* 0x00007000ff1877ac */ /* 0x000e260008000a00 */
[----:B------:R2:W5:Y:S04]  /*0240*/  LDG.E.128 R28, desc[UR20][R2.64+0x1000] ;  /* 0x00100014021c7981 */ /* 0x000568000c1e1d00 */
[----:B------:R2:W5:Y:S01]  /*0250*/  LDG.E.128 R24, desc[UR20][R2.64+0x1800] ;  /* 0x0018001402187981 */ /* 0x000562000c1e1d00 */
[----:B------:R-:W-:Y:S01]  /*0260*/  HFMA2 R68, -RZ, RZ, 0, 0 ;  /* 0x00000000ff447431 */ /* 0x000fe200000001ff */
[----:B-1-34-:R-:W-:-:S11]  /*0270*/  UPLOP3.LUT UP1, UPT, UPT, UPT, UPT, 0x40, 0x4 ;  /* 0x000000000004789c */ /* 0x01afd60003f2e870 */
.L_x_7701:
        /* <DEDUP_REMOVED lines=16> */
[----:B------:R-:W0:Y:S01]  /*0380*/  LDC R6, c[0x0][0x388] ;  /* 0x0000e200ff067b82 */ /* 0x000e220000000800 */
[----:B------:R-:W-:Y:S02]  /*0390*/  UIADD3 UR9, UPT, UPT, UR29, -0x1, URZ ;  /* 0xffffffff1d097890 */ /* 0x000fe4000fffe0ff */
[----:B------:R-:W-:-:S05]  /*03a0*/  UIMAD.WIDE UR10, UR8, 0x4, UR12 ;  /* 0x00000004080a78a5 */ /* 0x000fca000f8e020c */
[----:B--2---:R-:W1:Y:S01]  /*03b0*/  LDC.64 R2, c[0x0][0x3a8] ;  /* 0x0000ea00ff027b82 */ /* 0x004e620000000a00 */
[----:B------:R-:W-:Y:S02]  /*03c0*/  MOV R90, UR10 ;  /* 0x0000000a005a7c02 */ /* 0x000fe40008000f00 */
[----:B------:R-:W-:-:S05]  /*03d0*/  MOV R91, UR11 ;  /* 0x0000000b005b7c02 */ /* 0x000fca0008000f00 */
[----:B------:R-:W2:Y:S01]  /*03e0*/  LDC.64 R4, c[0x0][0x428] ;  /* 0x00010a00ff047b82 */ /* 0x000ea20000000a00 */
[----:B------:R-:W3:Y:S01]  /*03f0*/  LDG.E R116, desc[UR20][R90.64] ;  /* 0x000000145a747981 */ /* 0x000ee2000c1e1900 */
[C---:B0-----:R-:W-:Y:S02]  /*0400*/  IMAD R0, R6.reuse, UR8, RZ ;  /* 0x0000000806007c24 */ /* 0x041fe4000f8e02ff */
[----:B------:R-:W-:-:S03]  /*0410*/  IMAD R80, R6, UR9, RZ ;  /* 0x0000000906507c24 */ /* 0x000fc6000f8e02ff */
[----:B------:R-:W-:Y:S02]  /*0420*/  SHF.R.S32.HI R7, RZ, 0x1f, R0 ;  /* 0x0000001fff077819 */ /* 0x000fe40000011400 */
[----:B------:R-:W-:Y:S02]  /*0430*/  SHF.R.S32.HI R81, RZ, 0x1f, R80 ;  /* 0x0000001fff517819 */ /* 0x000fe40000011450 */
[----:B------:R-:W-:Y:S02]  /*0440*/  LEA.HI R7, R7, R0, RZ, 0x2 ;  /* 0x0000000007077211 */ /* 0x000fe400078f10ff */
[----:B------:R-:W-:Y:S02]  /*0450*/  LEA.HI R81, R81, R80, RZ, 0x2 ;  /* 0x0000005051517211 */ /* 0x000fe400078f10ff */
[-C--:B------:R-:W-:Y:S02]  /*0460*/  LEA.HI.SX32 R0, R7, R100.reuse, 0x1e ;  /* 0x0000006407007211 */ /* 0x080fe400078ff2ff */
[----:B------:R-:W-:-:S03]  /*0470*/  LEA.HI.SX32 R101, R81, R100, 0x1e ;  /* 0x0000006451657211 */ /* 0x000fc600078ff2ff */
[C---:B-1----:R-:W-:Y:S01]  /*0480*/  IMAD.WIDE.U32 R108, R0.reuse, 0x10, R2 ;  /* 0x00000010006c7825 */ /* 0x042fe200078e0002 */
[C---:B------:R-:W-:Y:S02]  /*0490*/  IADD3 R121, PT, PT, R0.reuse, 0x80, RZ ;  /* 0x0000008000797810 */ /* 0x040fe40007ffe0ff */
[----:B------:R-:W-:Y:S01]  /*04a0*/  IADD3 R123, PT, PT, R0, 0x100, RZ ;  /* 0x00000100007b7810 */ /* 0x000fe20007ffe0ff */
[----:B--2---:R-:W-:Y:S02]  /*04b0*/  IMAD.WIDE.U32 R80, R101, 0x10, R4 ;  /* 0x0000001065507825 */ /* 0x004fe400078e0004 */
[----:B------:R-:W2:Y:S02]  /*04c0*/  LDG.E.128 R108, desc[UR20][R108.64] ;  /* 0x000000146c6c7981 */ /* 0x000ea4000c1e1d00 */
[--C-:B------:R-:W-:Y:S01]  /*04d0*/  IMAD.WIDE.U32 R84, R121, 0x10, R2.reuse ;  /* 0x0000001079547825 */ /* 0x100fe200078e0002 */
[----:B------:R-:W-:Y:S01]  /*04e0*/  IADD3 R89, PT, PT, R101, 0x80, RZ ;  /* 0x0000008065597810 */ /* 0x000fe20007ffe0ff */
[----:B------:R-:W4:Y:S02]  /*04f0*/  LDG.E.128 R80, desc[UR20][R80.64] ;  /* 0x0000001450507981 */ /* 0x000f24000c1e1d00 */
[----:B------:R-:W-:-:S02]  /*0500*/  IMAD.WIDE.U32 R92, R123, 0x10, R2 ;  /* 0x000000107b5c7825 */ /* 0x000fc400078e0002 */
[----:B------:R-:W4:Y:S04]  /*0510*/  LDG.E.128 R84, desc[UR20][R84.64] ;  /* 0x0000001454547981 */ /* 0x000f28000c1e1d00 */
[----:B------:R-:W4:Y:S01]  /*0520*/  LDG.E.128 R92, desc[UR20][R92.64] ;  /* 0x000000145c5c7981 */ /* 0x000f22000c1e1d00 */
[----:B------:R-:W-:Y:S01]  /*0530*/  IMAD.WIDE.U32 R88, R89, 0x10, R4 ;  /* 0x0000001059587825 */ /* 0x000fe200078e0004 */
[----:B-----5:R-:W-:-:S05]  /*0540*/  ISETP.GE.AND P1, PT, R117, 0x1, PT ;  /* 0x000000017500780c */ /* 0x020fca0003f26270 */
[----:B------:R-:W4:Y:S01]  /*0550*/  LDG.E.128 R88, desc[UR20][R88.64] ;  /* 0x0000001458587981 */ /* 0x000f22000c1e1d00 */
[----:B------:R-:W-:Y:S02]  /*0560*/  IADD3 R97, PT, PT, R101, 0x100, RZ ;  /* 0x0000010065617810 */ /* 0x000fe40007ffe0ff */
[----:B------:R-:W-:-:S05]  /*0570*/  ISETP.NE.U32.AND P0, PT, RZ, UR4, PT ;  /* 0x00000004ff007c0c */ /* 0x000fca000bf05070 */
[----:B------:R-:W-:Y:S01]  /*0580*/  @P1 IADD3 R7, PT, PT, R117, -0x1, RZ ;  /* 0xffffffff75071810 */ /* 0x000fe20007ffe0ff */
[----:B------:R-:W-:Y:S01]  /*0590*/  IMAD.WIDE.U32 R96, R97, 0x10, R4 ;  /* 0x0000001061607825 */ /* 0x000fe200078e0004 */
[----:B------:R-:W-:-:S03]  /*05a0*/  ISETP.NE.AND.EX P0, PT, RZ, UR5, PT, P0 ;  /* 0x00000005ff007c0c */ /* 0x000fc6000bf05300 */
[----:B------:R-:W-:Y:S01]  /*05b0*/  @P1 IMAD R6, R7, R6, RZ ;  /* 0x0000000607061224 */ /* 0x000fe200078e02ff */
[----:B------:R-:W-:Y:S01]  /*05c0*/  IADD3 R7, PT, PT, R0, 0x180, RZ ;  /* 0x0000018000077810 */ /* 0x000fe20007ffe0ff */
[----:B------:R-:W4:Y:S03]  /*05d0*/  LDG.E.128 R96, desc[UR20][R96.64] ;  /* 0x0000001460607981 */ /* 0x000f26000c1e1d00 */
[----:B------:R-:W-:Y:S02]  /*05e0*/  @P1 SHF.R.S32.HI R103, RZ, 0x1f, R6 ;  /* 0x0000001fff671819 */ /* 0x000fe40000011406 */
[----:B------:R-:W-:Y:S02]  /*05f0*/  IADD3 R101, PT, PT, R101, 0x180, RZ ;  /* 0x0000018065657810 */ /* 0x000fe40007ffe0ff */
[----:B------:R-:W-:Y:S01]  /*0600*/  @P1 LEA.HI R105, R103, R6, RZ, 0x2 ;  /* 0x0000000667691211 */ /* 0x000fe200078f10ff */
[----:B------:R-:W-:Y:S01]  /*0610*/  IMAD.WIDE.U32 R102, R7, 0x10, R2 ;  /* 0x0000001007667825 */ /* 0x000fe200078e0002 */
[----:B------:R-:W-:Y:S01]  /*0620*/  MOV R125, RZ ;  /* 0x000000ff007d7202 */ /* 0x000fe20000000f00 */
[----:B------:R-:W0:Y:S01]  /*0630*/  @P0 LDC.64 R112, c[0x0][0x438] ;  /* 0x00010e00ff700b82 */ /* 0x000e220000000a00 */
[----:B------:R-:W-:Y:S01]  /*0640*/  @P1 LEA.HI.SX32 R125, R105, R100, 0x1e ;  /* 0x00000064697d1211 */ /* 0x000fe200078ff2ff */
[----:B------:R-:W-:-:S02]  /*0650*/  IMAD.WIDE.U32 R104, R101, 0x10, R4 ;  /* 0x0000001065687825 */ /* 0x000fc400078e0004 */
[----:B------:R-:W4:Y:S04]  /*0660*/  LDG.E.128 R100, desc[UR20][R102.64] ;  /* 0x0000001466647981 */ /* 0x000f28000c1e1d00 */
[----:B------:R-:W1:Y:S01]  /*0670*/  @P0 LDC.64 R118, c[0x0][0x438] ;  /* 0x00010e00ff760b82 */ /* 0x000e620000000a00 */
[----:B------:R-:W4:Y:S07]  /*0680*/  LDG.E.128 R104, desc[UR20][R104.64] ;  /* 0x0000001468687981 */ /* 0x000f2e000c1e1d00 */
[----:B------:R-:W1:Y:S08]  /*0690*/  @P0 LDC.64 R114, c[0x0][0x438] ;  /* 0x00010e00ff720b82 */ /* 0x000e700000000a00 */
[----:B------:R-:W1:Y:S01]  /*06a0*/  LDC.64 R4, c[0x0][0x3b0] ;  /* 0x0000ec00ff047b82 */ /* 0x000e620000000a00 */
[----:B0-----:R-:W-:-:S07]  /*06b0*/  @P0 IMAD.WIDE.U32 R112, R121, 0x10, R112 ;  /* 0x0000001079700825 */ /* 0x001fce00078e0070 */
[----:B------:R-:W0:Y:S01]  /*06c0*/  @P0 LDC.64 R2, c[0x0][0x438] ;  /* 0x00010e00ff020b82 */ /* 0x000e220000000a00 */
[----:B-1----:R-:W-:Y:S01]  /*06d0*/  @P0 IMAD.WIDE.U32 R118, R0, 0x10, R118 ;  /* 0x0000001000760825 */ /* 0x002fe200078e0076 */
[----:B------:R-:W-:Y:S01]  /*06e0*/  IADD3 R6, PT, PT, R125, 0x180, RZ ;  /* 0x000001807d067810 */ /* 0x000fe20007ffe0ff */
[----:B------:R-:W5:Y:S04]  /*06f0*/  @P0 LDG.E.128 R16, desc[UR20][R112.64] ;  /* 0x0000001470100981 */ /* 0x000f68000c1e1d00 */
[----:B------:R-:W5:Y:S01]  /*0700*/  @P0 LDG.E.128 R20, desc[UR20][R118.64] ;  /* 0x0000001476140981 */ /* 0x000f62000c1e1d00 */
[----:B------:R-:W-:-:S05]  /*0710*/  @P0 IMAD.WIDE.U32 R120, R123, 0x10, R114 ;  /* 0x000000107b780825 */ /* 0x000fca00078e0072 */
[----:B------:R1:W5:Y:S01]  /*0720*/  @P0 LDG.E.128 R12, desc[UR20][R120.64] ;  /* 0x00000014780c0981 */ /* 0x000362000c1e1d00 */
[----:B------:R-:W-:-:S05]  /*0730*/  IMAD.WIDE.U32 R122, R125, 0x4, R4 ;  /* 0x000000047d7a7825 */ /* 0x000fca00078e0004 */
[----:B------:R-:W5:Y:S01]  /*0740*/  LDG.E R119, desc[UR20][R122.64] ;  /* 0x000000147a777981 */ /* 0x000f62000c1e1900 */
[----:B-1----:R-:W-:-:S04]  /*0750*/  IMAD.WIDE.U32 R120, R6, 0x4, R4 ;  /* 0x0000000406787825 */ /* 0x002fc800078e0004 */
[----:B0-----:R-:W-:Y:S01]  /*0760*/  @P0 IMAD.WIDE.U32 R6, R7, 0x10, R2 ;  /* 0x0000001007060825 */ /* 0x001fe200078e0002 */
[C---:B------:R-:W-:Y:S01]  /*0770*/  IADD3 R0, PT, PT, R125.reuse, 0x100, RZ ;  /* 0x000001007d007810 */ /* 0x040fe20007ffe0ff */
[----:B------:R-:W5:Y:S04]  /*0780*/  LDG.E R2, desc[UR20][R120.64] ;  /* 0x0000001478027981 */ /* 0x000f68000c1e1900 */
[----:B------:R0:W5:Y:S01]  /*0790*/  @P0 LDG.E.128 R8, desc[UR20][R6.64] ;  /* 0x0000001406080981 */ /* 0x000162000c1e1d00 */
[----:B------:R-:W-:Y:S01]  /*07a0*/  ISETP.NE.AND P0, PT, RZ, UR26, PT ;  /* 0x0000001aff007c0c */ /* 0x000fe2000bf05270 */
[----:B------:R-:W-:Y:S01]  /*07b0*/  IMAD.WIDE.U32 R112, R0, 0x4, R4 ;  /* 0x0000000400707825 */ /* 0x000fe200078e0004 */
[----:B------:R-:W-:-:S05]  /*07c0*/  IADD3 R115, PT, PT, R125, 0x80, RZ ;  /* 0x000000807d737810 */ /* 0x000fca0007ffe0ff */
[----:B------:R-:W-:Y:S02]  /*07d0*/  IMAD.WIDE.U32 R114, R115, 0x4, R4 ;  /* 0x0000000473727825 */ /* 0x000fe400078e0004 */
[----:B------:R1:W5:Y:S04]  /*07e0*/  LDG.E R4, desc[UR20][R112.64] ;  /* 0x0000001470047981 */ /* 0x000368000c1e1900 */
[----:B------:R1:W5:Y:S01]  /*07f0*/  LDG.E R115, desc[UR20][R114.64] ;  /* 0x0000001472737981 */ /* 0x000362000c1e1900 */
[----:B---3--:R-:W-:-:S05]  /*0800*/  FSEL R116, R116, RZ, !P0 ;  /* 0x000000ff74747208 */ /* 0x008fca0004000000 */
[C---:B--2---:R-:W-:Y:S01]  /*0810*/  FADD.FTZ R3, -R116.reuse, R108 ;  /* 0x0000006c74037221 */ /* 0x044fe20000010100 */
[----:B------:R-:W-:-:S03]  /*0820*/  FADD.FTZ R0, -R116, R109 ;  /* 0x0000006d74007221 */ /* 0x000fc60000010100 */
[----:B------:R-:W-:Y:S01]  /*0830*/  FMUL.FTZ R3, R3, UR28 ;  /* 0x0000001c03037c20 */ /* 0x000fe20008410000 */
[----:B------:R-:W-:Y:S01]  /*0840*/  FADD.FTZ R5, -R116, R110 ;  /* 0x0000006e74057221 */ /* 0x000fe20000010100 */
[----:B----4-:R-:W-:Y:S01]  /*0850*/  FADD.FTZ R68, R68, R80 ;  /* 0x0000005044447221 */ /* 0x010fe20000010000 */
[----:B------:R-:W-:Y:S01]  /*0860*/  FMUL.FTZ R0, R0, UR28 ;  /* 0x0000001c00007c20 */ /* 0x000fe20008410000 */
[----:B0-----:R-:W-:Y:S01]  /*0870*/  FADD.FTZ R7, -R116, R84 ;  /* 0x0000005474077221 */ /* 0x001fe20000010100 */
[----:B------:R-:W-:Y:S01]  /*0880*/  FFMA.FTZ R40, R80, R3, R40 ;  /* 0x0000000350287223 */ /* 0x000fe20000010028 */
[----:B------:R-:W-:Y:S01]  /*0890*/  FMUL.FTZ R80, R36, R80 ;  /* 0x0000005024507220 */ /* 0x000fe20000410000 */
[C---:B------:R-:W-:Y:S01]  /*08a0*/  FADD.FTZ R92, -R116.reuse, R92 ;  /* 0x0000005c745c7221 */ /* 0x040fe20000010100 */
[C---:B------:R-:W-:Y:S01]  /*08b0*/  FADD.FTZ R84, -R116.reuse, R93 ;  /* 0x0000005d74547221 */ /* 0x040fe20000010100 */
[C---:B------:R-:W-:Y:S01]  /*08c0*/  FADD.FTZ R85, -R116.reuse, R85 ;  /* 0x0000005574557221 */ /* 0x040fe20000010100 */
[----:B------:R-:W-:Y:S01]  /*08d0*/  FADD.FTZ R111, -R116, R111 ;  /* 0x0000006f746f7221 */ /* 0x000fe20000010100 */
[----:B------:R-:W-:Y:S01]  /*08e0*/  FMUL.FTZ R93, R92, UR28 ;  /* 0x0000001c5c5d7c20 */ /* 0x000fe20008410000 */
[----:B------:R-:W-:Y:S01]  /*08f0*/  FADD.FTZ R69, R69, R81 ;  /* 0x0000005145457221 */ /* 0x000fe20000010000 */
[----:B------:R-:W-:Y:S01]  /*0900*/  FMUL.FTZ R5, R5, UR28 ;  /* 0x0000001c05057c20 */ /* 0x000fe20008410000 */
[----:B------:R-:W-:Y:S01]  /*0910*/  FFMA.FTZ R41, R81, R0, R41 ;  /* 0x0000000051297223 */ /* 0x000fe20000010029 */
[----:B------:R-:W-:Y:S01]  /*0920*/  FADD.FTZ R87, -R116, R87 ;  /* 0x0000005774577221 */ /* 0x000fe20000010100 */
[----:B------:R-:W-:Y:S01]  /*0930*/  FMUL.FTZ R92, R84, UR28 ;  /* 0x0000001c545c7c20 */ /* 0x000fe20008410000 */
[----:B------:R-:W-:Y:S01]  /*0940*/  FMUL.FTZ R81, R37, R81 ;  /* 0x0000005125517220 */ /* 0x000fe20000410000 */
[----:B------:R-:W-:Y:S01]  /*0950*/  FMUL.FTZ R108, R85, UR28 ;  /* 0x0000001c556c7c20 */ /* 0x000fe20008410000 */
[----:B------:R-:W-:Y:S01]  /*0960*/  FADD.FTZ R84, RZ, R80 ;  /* 0x00000050ff547221 */ /* 0x000fe20000010000 */
[----:B------:R-:W-:Y:S01]  /*0970*/  FFMA.FTZ R85, R3, R80, RZ ;  /* 0x0000005003557223 */ /* 0x000fe200000100ff */
[----:B------:R-:W-:Y:S01]  /*0980*/  FADD.FTZ R70, R70, R82 ;  /* 0x0000005246467221 */ /* 0x000fe20000010000 */
[----:B------:R-:W-:Y:S01]  /*0990*/  FMUL.FTZ R6, R111, UR28 ;  /* 0x0000001c6f067c20 */ /* 0x000fe20008410000 */
[----:B------:R-:W-:Y:S01]  /*09a0*/  FFMA.FTZ R42, R82, R5, R42 ;  /* 0x00000005522a7223 */ /* 0x000fe2000001002a */
[----:B------:R-:W-:Y:S01]  /*09b0*/  FMUL.FTZ R7, R7, UR28 ;  /* 0x0000001c07077c20 */ /* 0x000fe20008410000 */
[----:B-1----:R-:W-:Y:S01]  /*09c0*/  FMUL.FTZ R112, R87, UR28 ;  /* 0x0000001c57707c20 */ /* 0x002fe20008410000 */
[----:B------:R-:W-:Y:S01]  /*09d0*/  FMUL.FTZ R82, R38, R82 ;  /* 0x0000005226527220 */ /* 0x000fe20000410000 */
[----:B------:R-:W-:Y:S01]  /*09e0*/  FADD.FTZ R87, R81, R84 ;  /* 0x0000005451577221 */ /* 0x000fe20000010000 */
[----:B------:R-:W-:Y:S01]  /*09f0*/  FFMA.FTZ R84, R0, R81, R85 ;  /* 0x0000005100547223 */ /* 0x000fe20000010055 */
        /* <DEDUP_REMOVED lines=10> */
[C---:B------:R-:W-:Y:S01]  /*0aa0*/  FADD.FTZ R94, -R116.reuse, R94 ;  /* 0x0000005e745e7221 */ /* 0x040fe20000010100 */
[----:B------:R-:W-:Y:S01]  /*0ab0*/  FADD.FTZ R86, -R116, R95 ;  /* 0x0000005f74567221 */ /* 0x000fe20000010100 */
        /* <DEDUP_REMOVED lines=9> */
[----:B------:R-:W-:Y:S01]  /*0b50*/  FFMA.FTZ R84, R108, R111, R85 ;  /* 0x0000006f6c547223 */ /* 0x000fe20000010055 */
[----:B------:R-:W-:Y:S02]  /*0b60*/  FMUL.FTZ R113, R35, R91 ;  /* 0x0000005b23717220 */ /* 0x000fe40000410000 */
[----:B------:R-:W-:Y:S01]  /*0b70*/  FADD.FTZ R86, R114, R87 ;  /* 0x0000005772567221 */ /* 0x000fe20000010000 */
[----:B------:R-:W-:Y:S01]  /*0b80*/  FFMA.FTZ R85, R109, R114, R84 ;  /* 0x000000726d557223 */ /* 0x000fe20000010054 */
        /* <DEDUP_REMOVED lines=14> */
[C---:B------:R-:W-:Y:S01]  /*0c70*/  FADD.FTZ R100, -R116.reuse, R100 ;  /* 0x0000006474647221 */ /* 0x040fe20000010100 */
[----:B------:R-:W-:Y:S01]  /*0c80*/  FADD.FTZ R88, -R116, R101 ;  /* 0x0000006574587221 */ /* 0x000fe20000010100 */
[----:B------:R-:W-:Y:S01]  /*0c90*/  FMUL.FTZ R98, R30, R98 ;  /* 0x000000621e627220 */ /* 0x000fe20000410000 */
[----:B------:R-:W-:Y:S01]  /*0ca0*/  FADD.FTZ R87, R97, R86 ;  /* 0x0000005661577221 */ /* 0x000fe20000010000 */
[----:B------:R-:W-:Y:S01]  /*0cb0*/  FFMA.FTZ R86, R92, R97, R85 ;  /* 0x000000615c567223 */ /* 0x000fe20000010055 */
        /* <DEDUP_REMOVED lines=13> */
[----:B------:R-:W-:Y:S01]  /*0d90*/  FADD.FTZ R116, -R116, R103 ;  /* 0x0000006774747221 */ /* 0x000fe20000010100 */
[----:B------:R-:W-:Y:S01]  /*0da0*/  FADD.FTZ R57, R57, R105 ;  /* 0x0000006939397221 */ /* 0x000fe20000010000 */
[----:B------:R-:W-:Y:S01]  /*0db0*/  FFMA.FTZ R53, R105, R102, R53 ;  /* 0x0000006669357223 */ /* 0x000fe20000010035 */
[----:B------:R-:W-:Y:S01]  /*0dc0*/  FMUL.FTZ R103, R84, UR28 ;  /* 0x0000001c54677c20 */ /* 0x000fe20008410000 */
[----:B------:R-:W-:Y:S01]  /*0dd0*/  FMUL.FTZ R105, R25, R105 ;  /* 0x0000006919697220 */ /* 0x000fe20000410000 */
[----:B------:R-:W-:Y:S01]  /*0de0*/  FADD.FTZ R84, R104, R87 ;  /* 0x0000005768547221 */ /* 0x000fe20000010000 */
[----:B------:R-:W-:Y:S01]  /*0df0*/  FFMA.FTZ R85, R101, R104, R86 ;  /* 0x0000006865557223 */ /* 0x000fe20000010056 */
[----:B------:R-:W-:-:S02]  /*0e00*/  FMUL.FTZ R118, R26, R106 ;  /* 0x0000006a1a767220 */ /* 0x000fc40000410000 */
        /* <DEDUP_REMOVED lines=17> */
.L_x_7656:
[----:B-----5:R-:W-:Y:S01]  /*0f20*/  ISETP.GE.AND P1, PT, R117, 0x1, PT ;  /* 0x000000017500780c */ /* 0x020fe20003f26270 */
[----:B------:R-:W-:Y:S01]  /*0f30*/  UISETP.NE.U32.AND UP0, UPT, UR4, URZ, UPT ;  /* 0x000000ff0400728c */ /* 0x000fe2000bf05070 */
[----:B------:R-:W-:Y:S01]  /*0f40*/  HFMA2 R107, -RZ, RZ, 0, 0 ;  /* 0x00000000ff6b7431 */ /* 0x000fe200000001ff */
[----:B------:R-:W-:Y:S01]  /*0f50*/  MOV R120, RZ ;  /* 0x000000ff00787202 */ /* 0x000fe20000000f00 */
[----:B------:R-:W-:Y:S01]  /*0f60*/  HFMA2 R87, -RZ, RZ, 0, 0 ;  /* 0x00000000ff577431 */ /* 0x000fe200000001ff */
[----:B------:R-:W-:-:S08]  /*0f70*/  UISETP.NE.AND.EX UP0, UPT, UR5, URZ, UPT, UP0 ;  /* 0x000000ff0500728c */ /* 0x000fd0000bf05300 */
[----:B------:R-:W0:Y:S01]  /*0f80*/  @P1 LDC R85, c[0x0][0x388] ;  /* 0x0000e200ff551b82 */ /* 0x000e220000000800 */
[----:B--2---:R-:W-:-:S05]  /*0f90*/  @P1 IADD3 R2, PT, PT, R117, -0x1, RZ ;  /* 0xffffffff75021810 */ /* 0x004fca0007ffe0ff */
        /* <DEDUP_REMOVED lines=10> */
[----:B------:R-:W-:-:S04]  /*1040*/  IMAD.WIDE.U32 R88, R89, 0x4, R84 ;  /* 0x0000000459587825 */ /* 0x000fc800078e0054 */
[--C-:B------:R-:W-:Y:S01]  /*1050*/  IMAD.WIDE.U32 R86, R87, 0x4, R84.reuse ;  /* 0x0000000457567825 */ /* 0x100fe200078e0054 */
[----:B------:R0:W5:Y:S03]  /*1060*/  LDG.E R4, desc[UR20][R88.64] ;  /* 0x0000001458047981 */ /* 0x000166000c1e1900 */
[----:B------:R-:W-:Y:S01]  /*1070*/  IMAD.WIDE.U32 R84, R115, 0x4, R84 ;  /* 0x0000000473547825 */ /* 0x000fe200078e0054 */
[----:B------:R0:W5:Y:S04]  /*1080*/  LDG.E R119, desc[UR20][R86.64] ;  /* 0x0000001456777981 */ /* 0x000168000c1e1900 */
[----:B------:R0:W5:Y:S04]  /*1090*/  LDG.E R115, desc[UR20][R90.64] ;  /* 0x000000145a737981 */ /* 0x000168000c1e1900 */
[----:B------:R0:W5:Y:S01]  /*10a0*/  LDG.E R2, desc[UR20][R84.64] ;  /* 0x0000001454027981 */ /* 0x000162000c1e1900 */
[----:B------:R-:W-:Y:S05]  /*10b0*/  BRA `(.L_x_7657) ;  /* 0x0000000000747947 */ /* 0x000fea0003800000 */
.L_x_7658:
        /* <DEDUP_REMOVED lines=29> */
.L_x_7657:
        /* <DEDUP_REMOVED lines=32> */
.L_x_7660:
[----:B------:R-:W-:Y:S05]  /*1490*/  BSYNC.RECONVERGENT B0 ;  /* 0x0000000000007941 */ /* 0x000fea0003800200 */
.L_x_7659:
[----:B------:R-:W1:Y:S08]  /*14a0*/  S2UR UR10, SR_CgaCtaId ;  /* 0x00000000000a79c3 */ /* 0x000e700000008800 */
[----:B------:R-:W-:Y:S01]  /*14b0*/  BAR.SYNC.DEFER_BLOCKING 0x0 ;  /* 0x0000000000007b1d */ /* 0x000fe20000010000 */
[----:B------:R-:W-:Y:S01]  /*14c0*/  UISETP.NE.U32.AND UP0, UPT, UR4, URZ, UPT ;  /* 0x000000ff0400728c */ /* 0x000fe2000bf05070 */
[----:B------:R-:W-:-:S03]  /*14d0*/  ISETP.NE.AND P0, PT, RZ, UR26, PT ;  /* 0x0000001aff007c0c */ /* 0x000fc6000bf05270 */
[----:B------:R-:W-:Y:S01]  /*14e0*/  UISETP.NE.AND.EX UP0, UPT, UR5, URZ, UPT, UP0 ;  /* 0x000000ff0500728c */ /* 0x000fe2000bf05300 */
        /* <DEDUP_REMOVED lines=14> */
[----:B------:R-:W-:Y:S01]  /*15d0*/  MOV R117, RZ ;  /* 0x000000ff00757202 */ /* 0x000fe20000000f00 */
[----:B--2---:R-:W-:-:S02]  /*15e0*/  @P1 IMAD R86, R84, R107, RZ ;  /* 0x0000006b54561224 */ /* 0x004fc400078e02ff */
[----:B-1----:R-:W-:Y:S01]  /*15f0*/  FADD.FTZ R120, R120, R89 ;  /* 0x0000005978787221 */ /* 0x002fe20000010000 */
[----:B------:R-:W-:Y:S01]  /*1600*/  FADD.FTZ R85, R85, R88 ;  /* 0x0000005855557221 */ /* 0x000fe20000010000 */
[----:B------:R-:W-:Y:S02]  /*1610*/  IMAD R107, R107, UR8, RZ ;  /* 0x000000086b6b7c24 */ /* 0x000fe4000f8e02ff */
[----:B------:R-:W-:Y:S01]  /*1620*/  FADD.FTZ R91, R91, R120 ;  /* 0x000000785b5b7221 */ /* 0x000fe20000010000 */
[----:B------:R-:W-:Y:S01]  /*1630*/  FADD.FTZ R85, R90, R85 ;  /* 0x000000555a557221 */ /* 0x000fe20000010000 */
[----:B------:R-:W-:Y:S02]  /*1640*/  @P1 SHF.R.S32.HI R87, RZ, 0x1f, R86 ;  /* 0x0000001fff571819 */ /* 0x000fe40000011456 */
[----:B------:R-:W-:Y:S01]  /*1650*/  FMUL.FTZ R91, R91, UR27 ;  /* 0x0000001b5b5b7c20 */ /* 0x000fe20008410000 */
[----:B------:R-:W-:Y:S01]  /*1660*/  SHF.R.S32.HI R84, RZ, 0x1f, R107 ;  /* 0x0000001fff547819 */ /* 0x000fe2000001146b */
[----:B------:R-:W-:Y:S01]  /*1670*/  FMUL.FTZ R120, R85, UR27 ;  /* 0x0000001b55787c20 */ /* 0x000fe20008410000 */
[----:B------:R-:W-:-:S02]  /*1680*/  @P1 LEA.HI R87, R87, R86, RZ, 0x2 ;  /* 0x0000005657571211 */ /* 0x000fc400078f10ff */
[----:B------:R-:W-:Y:S02]  /*1690*/  R2UR UR9, R91 ;  /* 0x000000005b0972ca */ /* 0x000fe400000e0000 */
[----:B------:R-:W-:Y:S02]  /*16a0*/  LEA.HI R107, R84, R107, RZ, 0x2 ;  /* 0x0000006b546b7211 */ /* 0x000fe400078f10ff */
[-C--:B------:R-:W-:Y:S02]  /*16b0*/  @P1 LEA.HI.SX32 R117, R87, R100.reuse, 0x1e ;  /* 0x0000006457751211 */ /* 0x080fe400078ff2ff */
[----:B------:R-:W-:Y:S02]  /*16c0*/  LEA.HI.SX32 R107, R107, R100, 0x1e ;  /* 0x000000646b6b7211 */ /* 0x000fe400078ff2ff */
[----:B------:R-:W-:Y:S01]  /*16d0*/  FSEL R120, R120, RZ, !P0 ;  /* 0x000000ff78787208 */ /* 0x000fe20004000000 */
[----:B------:R-:W-:Y:S06]  /*16e0*/  BRA.U UP0, `(.L_x_7661) ;  /* 0x0000000500847547 */ /* 0x000fec000b800000 */
        /* <DEDUP_REMOVED lines=13> */
.L_x_7663:
        /* <DEDUP_REMOVED lines=10> */
.L_x_7664:
        /* <DEDUP_REMOVED lines=10> */
.L_x_7665:
        /* <DEDUP_REMOVED lines=11> */
.L_x_7662:
        /* <DEDUP_REMOVED lines=26> */
.L_x_7667:
        /* <DEDUP_REMOVED lines=10> */
.L_x_7668:
        /* <DEDUP_REMOVED lines=10> */
.L_x_7669:
[----:B------:R-:W-:Y:S01]  /*1c90*/  FSEL R76, R76, RZ, P0 ;  /* 0x000000ff4c4c7208 */ /* 0x000fe20000000000 */
[----:B------:R-:W-:Y:S06]  /*1ca0*/  @!P1 BRA `(.L_x_7666) ;  /* 0x00000004004c9947 */ /* 0x000fec0003800000 */
[----:B------:R-:W-:Y:S01]  /*1cb0*/  FMUL.FTZ R75, R79, UR23 ;  /* 0x000000174f4b7c20 */ /* 0x000fe20008410000 */
[----:B-----5:R-:W-:-:S03]  /*1cc0*/  ISETP.GE.U32.AND P0, PT, R119, 0x1000000, PT ;  /* 0x010000007700780c */ /* 0x020fc60003f06070 */
[----:B------:R-:W-:-:S05]  /*1cd0*/  FMUL.FTZ R75, R75, UR22 ;  /* 0x000000164b4b7c20 */ /* 0x000fca0008410000 */
[----:B------:R-:W-:Y:S01]  /*1ce0*/  SEL R75, R75, RZ, P0 ;  /* 0x000000ff4b4b7207 */ /* 0x000fe20000000000 */
[----:B------:R-:W-:Y:S06]  /*1cf0*/  BRA `(.L_x_7666) ;  /* 0x0000000400387947 */ /* 0x000fec0003800000 */
.L_x_7661:
[----:B------:R-:W-:-:S04]  /*1d00*/  UISETP.NE.U32.AND UP0, UPT, UR6, URZ, UPT ;  /* 0x000000ff0600728c */ /* 0x000fc8000bf05070 */
[----:B------:R-:W-:-:S09]  /*1d10*/  UISETP.NE.AND.EX UP0, UPT, UR7, URZ, UPT, UP0 ;  /* 0x000000ff0700728c */ /* 0x000fd2000bf05300 */
[----:B------:R-:W-:Y:S05]  /*1d20*/  BRA.U UP0, `(.L_x_7670) ;  /* 0x0000000100987547 */ /* 0x000fea000b800000 */
[----:B------:R-:W-:Y:S01]  /*1d30*/  PLOP3.LUT P4, PT, PT, PT, UP2, 0x80, 0x8 ;  /* 0x000000000008781c */ /* 0x000fe20003f8f028 */
[----:B------:R-:W0:Y:S01]  /*1d40*/  @P1 LDC.64 R86, c[0x0][0x408] ;  /* 0x00010200ff561b82 */ /* 0x000e220000000a00 */
        /* <DEDUP_REMOVED lines=15> */
[----:B0-----:R-:W-:-:S03]  /*1e40*/  @P1 FMUL.FTZ R87, R122, R87 ;  /* 0x000000577a571220 */ /* 0x001fc60000410000 */
[----:B------:R-:W-:Y:S01]  /*1e50*/  @P4 FFMA.FTZ R124, R85, UR28, R22 ;  /* 0x0000001c557c4c23 */ /* 0x000fe20008010016 */
[----:B------:R-:W-:Y:S01]  /*1e60*/  @P1 FMUL.FTZ R86, R87, R86 ;  /* 0x0000005657561220 */ /* 0x000fe20000410000 */
[----:B------:R-:W0:Y:S02]  /*1e70*/  @P1 LDC.64 R84, c[0x0][0x408] ;  /* 0x00010200ff541b82 */ /* 0x000e240000000a00 */
[----:B-1----:R-:W-:Y:S02]  /*1e80*/  @P1 FMUL.FTZ R89, R124, R89 ;  /* 0x000000597c591220 */ /* 0x002fe40000410000 */
[----:B------:R-:W-:Y:S02]  /*1e90*/  @P1 SEL R73, R86, RZ, P2 ;  /* 0x000000ff56491207 */ /* 0x000fe40001000000 */
[----:B------:R-:W-:-:S05]  /*1ea0*/  @P1 FMUL.FTZ R88, R89, R88 ;  /* 0x0000005859581220 */ /* 0x000fca0000410000 */
[----:B------:R-:W-:Y:S01]  /*1eb0*/  @P1 SEL R74, R88, RZ, P3 ;  /* 0x000000ff584a1207 */ /* 0x000fe20001800000 */
[----:B0-----:R-:W-:-:S04]  /*1ec0*/  @P1 FMUL.FTZ R85, R90, R85 ;  /* 0x000000555a551220 */ /* 0x001fc80000410000 */
        /* <DEDUP_REMOVED lines=12> */
.L_x_7670:
[----:B------:R-:W-:Y:S01]  /*1f90*/  PLOP3.LUT P5, PT, PT, PT, UP2, 0x80, 0x8 ;  /* 0x000000000008781c */ /* 0x000fe20003faf028 */
[----:B------:R-:W0:Y:S01]  /*1fa0*/  @P1 LDC.64 R84, c[0x0][0x408] ;  /* 0x00010200ff541b82 */ /* 0x000e220000000a00 */
[----:B-----5:R-:W-:Y:S02]  /*1fb0*/  MOV R79, R23 ;  /* 0x00000017004f7202 */ /* 0x020fe40000000f00 */
[C---:B------:R-:W-:Y:S02]  /*1fc0*/  @P1 LOP3.LUT P0, RZ, R119.reuse, 0xff, RZ, 0xc0, !PT ;  /* 0x000000ff77ff1812 */ /* 0x040fe4000780c0ff */
[C---:B------:R-:W-:Y:S02]  /*1fd0*/  @P1 LOP3.LUT P2, RZ, R119.reuse, 0xff00, RZ, 0xc0, !PT ;  /* 0x0000ff0077ff1812 */ /* 0x040fe4000784c0ff */
[C---:B------:R-:W-:Y:S01]  /*1fe0*/  @P1 LOP3.LUT P3, RZ, R119.reuse, 0xff0000, RZ, 0xc0, !PT ;  /* 0x00ff000077ff1812 */ /* 0x040fe2000786c0ff */
[----:B------:R-:W1:Y:S01]  /*1ff0*/  @P1 LDC.64 R86, c[0x0][0x408] ;  /* 0x00010200ff561b82 */ /* 0x000e620000000a00 */
[----:B------:R-:W-:-:S03]  /*2000*/  @P1 ISETP.GE.U32.AND P4, PT, R119, 0x1000000, PT ;  /* 0x010000007700180c */ /* 0x000fc60003f86070 */
[--C-:B------:R-:W-:Y:S01]  /*2010*/  @P5 FFMA.FTZ R76, R6, UR9, R120.reuse ;  /* 0x00000009064c5c23 */ /* 0x100fe20008010078 */
[--C-:B------:R-:W-:Y:S01]  /*2020*/  @P5 FFMA.FTZ R77, R3, UR9, R120.reuse ;  /* 0x00000009034d5c23 */ /* 0x100fe20008010078 */
[----:B------:R-:W-:Y:S02]  /*2030*/  @P5 FFMA.FTZ R119, R5, UR9, R120 ;  /* 0x0000000905775c23 */ /* 0x000fe40008010078 */
[----:B------:R-:W2:Y:S01]  /*2040*/  @P1 LDC.64 R88, c[0x0][0x408] ;  /* 0x00010200ff581b82 */ /* 0x000ea20000000a00 */
[----:B------:R-:W-:Y:S01]  /*2050*/  @P5 FADD.FTZ R78, R83, -R76 ;  /* 0x8000004c534e5221 */ /* 0x000fe20000010000 */
[----:B------:R-:W-:Y:S01]  /*2060*/  @P5 FADD.FTZ R77, R80, -R77 ;  /* 0x8000004d504d5221 */ /* 0x000fe20000010000 */
[----:B------:R-:W-:Y:S01]  /*2070*/  MOV R76, R20 ;  /* 0x00000014004c7202 */ /* 0x000fe20000000f00 */
[----:B------:R-:W-:Y:S01]  /*2080*/  @P5 FADD.FTZ R119, R82, -R119 ;  /* 0x8000007752775221 */ /* 0x000fe20000010000 */
        /* <DEDUP_REMOVED lines=21> */
.L_x_7666:
        /* <DEDUP_REMOVED lines=17> */
[----:B------:R-:W-:Y:S01]  /*22f0*/  @P1 LOP3.LUT P4, RZ, R115, 0xff0000, RZ, 0xc0, !PT ;  /* 0x00ff000073ff1812 */ /* 0x000fe2000788c0ff */
[----:B------:R-:W1:Y:S04]  /*2300*/  @P1 LDC.64 R86, c[0x0][0x408] ;  /* 0x00010200ff561b82 */ /* 0x000e680000000a00 */
[--C-:B------:R-:W-:Y:S01]  /*2310*/  @P2 FFMA.FTZ R79, R7, UR9, R120.reuse ;  /* 0x00000009074f2c23 */ /* 0x100fe20008010078 */
[--C-:B------:R-:W-:Y:S01]  /*2320*/  @P2 FFMA.FTZ R78, R108, UR9, R120.reuse ;  /* 0x000000096c4e2c23 */ /* 0x100fe20008010078 */
[----:B------:R-:W-:-:S02]  /*2330*/  @P2 FFMA.FTZ R90, R112, UR9, R120 ;  /* 0x00000009705a2c23 */ /* 0x000fc40008010078 */
        /* <DEDUP_REMOVED lines=8> */
[----:B0-----:R-:W-:Y:S01]  /*23c0*/  @P1 FMUL.FTZ R85, R76, R85 ;  /* 0x000000554c551220 */ /* 0x001fe20000410000 */
[----:B------:R-:W-:-:S03]  /*23d0*/  @P2 FADD.FTZ R79, R114, -R79 ;  /* 0x8000004f724f2221 */ /* 0x000fc60000010000 */
[----:B------:R-:W-:Y:S01]  /*23e0*/  @P1 FMUL.FTZ R84, R85, R84 ;  /* 0x0000005455541220 */ /* 0x000fe20000410000 */
[----:B------:R-:W-:Y:S01]  /*23f0*/  @P2 FFMA.FTZ R78, R79, UR28, R18 ;  /* 0x0000001c4f4e2c23 */ /* 0x000fe20008010012 */
[----:B------:R-:W-:Y:S01]  /*2400*/  MOV R79, R19 ;  /* 0x00000013004f7202 */ /* 0x000fe20000000f00 */
[----:B-1----:R-:W-:Y:S01]  /*2410*/  @P1 FMUL.FTZ R87, R77, R87 ;  /* 0x000000574d571220 */ /* 0x002fe20000410000 */
[----:B------:R-:W-:Y:S01]  /*2420*/  @P2 FFMA.FTZ R79, R90, UR28, R19 ;  /* 0x0000001c5a4f2c23 */ /* 0x000fe20008010013 */
[----:B------:R-:W-:Y:S02]  /*2430*/  @P1 LOP3.LUT P2, RZ, R115, 0xff, RZ, 0xc0, !PT ;  /* 0x000000ff73ff1812 */ /* 0x000fe4000784c0ff */
[----:B------:R-:W-:Y:S02]  /*2440*/  @P1 FMUL.FTZ R86, R87, R86 ;  /* 0x0000005657561220 */ /* 0x000fe40000410000 */
[----:B------:R-:W-:Y:S01]  /*2450*/  @P1 SEL R72, R84, RZ, P2 ;  /* 0x000000ff54481207 */ /* 0x000fe20001000000 */
[----:B--2---:R-:W-:-:S02]  /*2460*/  @P1 FMUL.FTZ R89, R78, R89 ;  /* 0x000000594e591220 */ /* 0x004fc40000410000 */
        /* <DEDUP_REMOVED lines=9> */
.L_x_7672:
        /* <DEDUP_REMOVED lines=11> */
[----:B------:R-:W-:Y:S01]  /*25b0*/  @P5 FADD.FTZ R85, R110, -R85 ;  /* 0x800000556e555221 */ /* 0x000fe20000010000 */
[----:B------:R-:W-:Y:S01]  /*25c0*/  @P5 FADD.FTZ R124, R111, -R84 ;  /* 0x800000546f7c5221 */ /* 0x000fe20000010000 */
[----:B------:R-:W-:Y:S02]  /*25d0*/  @P5 FADD.FTZ R91, R114, -R91 ;  /* 0x8000005b725b5221 */ /* 0x000fe40000010000 */
[----:B------:R-:W-:Y:S01]  /*25e0*/  @P5 FFMA.FTZ R90, R85, UR28, R16 ;  /* 0x0000001c555a5c23 */ /* 0x000fe20008010010 */
[----:B------:R-:W-:Y:S01]  /*25f0*/  @P5 FFMA.FTZ R122, R124, UR28, R17 ;  /* 0x0000001c7c7a5c23 */ /* 0x000fe20008010011 */
[----:B------:R-:W2:Y:S01]  /*2600*/  @P1 LDC.64 R84, c[0x0][0x408] ;  /* 0x00010200ff541b82 */ /* 0x000ea20000000a00 */
[----:B------:R-:W-:Y:S01]  /*2610*/  MOV R124, R18 ;  /* 0x00000012007c7202 */ /* 0x000fe20000000f00 */
[----:B------:R-:W-:Y:S01]  /*2620*/  @P5 FFMA.FTZ R124, R91, UR28, R18 ;  /* 0x0000001c5b7c5c23 */ /* 0x000fe20008010012 */
[----:B0-----:R-:W-:-:S04]  /*2630*/  @P1 FMUL.FTZ R87, R122, R87 ;  /* 0x000000577a571220 */ /* 0x001fc80000410000 */
[----:B------:R-:W-:Y:S01]  /*2640*/  @P1 FMUL.FTZ R86, R87, R86 ;  /* 0x0000005657561220 */ /* 0x000fe20000410000 */
[----:B-1----:R-:W-:-:S04]  /*2650*/  @P1 FMUL.FTZ R89, R124, R89 ;  /* 0x000000597c591220 */ /* 0x002fc80000410000 */
[----:B------:R-:W-:Y:S01]  /*2660*/  @P1 SEL R73, R86, RZ, P3 ;  /* 0x000000ff56491207 */ /* 0x000fe20001800000 */
[----:B------:R-:W-:-:S05]  /*2670*/  @P1 FMUL.FTZ R88, R89, R88 ;  /* 0x0000005859581220 */ /* 0x000fca0000410000 */
[----:B------:R-:W-:Y:S01]  /*2680*/  @P1 SEL R74, R88, RZ, P4 ;  /* 0x000000ff584a1207 */ /* 0x000fe20002000000 */
[----:B--2---:R-:W-:-:S04]  /*2690*/  @P1 FMUL.FTZ R85, R90, R85 ;  /* 0x000000555a551220 */ /* 0x004fc80000410000 */
        /* <DEDUP_REMOVED lines=12> */
.L_x_7671:
        /* <DEDUP_REMOVED lines=27> */
.L_x_7675:
        /* <DEDUP_REMOVED lines=10> */
.L_x_7676:
        /* <DEDUP_REMOVED lines=10> */
.L_x_7677:
[----:B------:R-:W-:Y:S01]  /*2a50*/  FSEL R76, R76, RZ, P2 ;  /* 0x000000ff4c4c7208 */ /* 0x000fe20001000000 */
[----:B------:R-:W-:Y:S06]  /*2a60*/  @!P1 BRA `(.L_x_7673) ;  /* 0x0000000000b49947 */ /* 0x000fec0003800000 */
[----:B------:R-:W-:Y:S01]  /*2a70*/  FMUL.FTZ R75, R79, UR23 ;  /* 0x000000174f4b7c20 */ /* 0x000fe20008410000 */
[----:B-----5:R-:W-:-:S03]  /*2a80*/  ISETP.GE.U32.AND P2, PT, R115, 0x1000000, PT ;  /* 0x010000007300780c */ /* 0x020fc60003f46070 */
[----:B------:R-:W-:-:S05]  /*2a90*/  FMUL.FTZ R75, R75, UR22 ;  /* 0x000000164b4b7c20 */ /* 0x000fca0008410000 */
[----:B------:R-:W-:Y:S01]  /*2aa0*/  SEL R75, R75, RZ, P2 ;  /* 0x000000ff4b4b7207 */ /* 0x000fe20001000000 */
[----:B------:R-:W-:Y:S06]  /*2ab0*/  BRA `(.L_x_7673) ;  /* 0x0000000000a07947 */ /* 0x000fec0003800000 */
.L_x_7674:
        /* <DEDUP_REMOVED lines=10> */
.L_x_7678:
        /* <DEDUP_REMOVED lines=10> */
.L_x_7679:
        /* <DEDUP_REMOVED lines=10> */
.L_x_7680:
        /* <DEDUP_REMOVED lines=10> */
.L_x_7673:
        /* <DEDUP_REMOVED lines=48> */
.L_x_7682:
        /* <DEDUP_REMOVED lines=38> */
.L_x_7681:
        /* <DEDUP_REMOVED lines=27> */
.L_x_7685:
        /* <DEDUP_REMOVED lines=10> */
.L_x_7686:
        /* <DEDUP_REMOVED lines=10> */
.L_x_7687:
[----:B------:R-:W-:Y:S01]  /*3590*/  FSEL R76, R76, RZ, P2 ;  /* 0x000000ff4c4c7208 */ /* 0x000fe20001000000 */
[----:B------:R-:W-:Y:S06]  /*35a0*/  @!P1 BRA `(.L_x_7683) ;  /* 0x0000000000b49947 */ /* 0x000fec0003800000 */
[----:B------:R-:W-:Y:S01]  /*35b0*/  FMUL.FTZ R75, R79, UR23 ;  /* 0x000000174f4b7c20 */ /* 0x000fe20008410000 */
[----:B-----5:R-:W-:-:S03]  /*35c0*/  ISETP.GE.U32.AND P2, PT, R4, 0x1000000, PT ;  /* 0x010000000400780c */ /* 0x020fc60003f46070 */
[----:B------:R-:W-:-:S05]  /*35d0*/  FMUL.FTZ R75, R75, UR22 ;  /* 0x000000164b4b7c20 */ /* 0x000fca0008410000 */
[----:B------:R-:W-:Y:S01]  /*35e0*/  SEL R75, R75, RZ, P2 ;  /* 0x000000ff4b4b7207 */ /* 0x000fe20001000000 */
[----:B------:R-:W-:Y:S06]  /*35f0*/  BRA `(.L_x_7683) ;  /* 0x0000000000a07947 */ /* 0x000fec0003800000 */
.L_x_7684:
        /* <DEDUP_REMOVED lines=10> */
.L_x_7688:
        /* <DEDUP_REMOVED lines=10> */
.L_x_7689:
        /* <DEDUP_REMOVED lines=10> */
.L_x_7690:
        /* <DEDUP_REMOVED lines=10> */
.L_x_7683:
        /* <DEDUP_REMOVED lines=26> */
[----:B------:R-:W-:Y:S02]  /*3a20*/  @P5 FFMA.FTZ R77, R4, UR28, R9 ;  /* 0x0000001c044d5c23 */ /* 0x000fe40008010009 */
[----:B0-----:R-:W-:Y:S01]  /*3a30*/  @P1 FMUL.FTZ R85, R76, R85 ;  /* 0x000000554c551220 */ /* 0x001fe20000410000 */
[----:B------:R-:W-:-:S03]  /*3a40*/  @P5 FADD.FTZ R79, R118, -R79 ;  /* 0x8000004f764f5221 */ /* 0x000fc60000010000 */
[----:B------:R-:W-:Y:S01]  /*3a50*/  @P1 FMUL.FTZ R84, R85, R84 ;  /* 0x0000005455541220 */ /* 0x000fe20000410000 */
[----:B------:R-:W-:Y:S01]  /*3a60*/  @P5 FFMA.FTZ R78, R79, UR28, R10 ;  /* 0x0000001c4f4e5c23 */ /* 0x000fe2000801000a */
[----:B------:R-:W-:Y:S01]  /*3a70*/  @P5 FFMA.FTZ R85, R116, UR9, R120 ;  /* 0x0000000974555c23 */ /* 0x000fe20008010078 */
[----:B-1----:R-:W-:Y:S01]  /*3a80*/  @P1 FMUL.FTZ R87, R77, R87 ;  /* 0x000000574d571220 */ /* 0x002fe20000410000 */
[----:B------:R-:W-:Y:S02]  /*3a90*/  MOV R79, R11 ;  /* 0x0000000b004f7202 */ /* 0x000fe40000000f00 */
[----:B------:R-:W-:Y:S01]  /*3aa0*/  @P5 FADD.FTZ R4, R106, -R85 ;  /* 0x800000556a045221 */ /* 0x000fe20000010000 */
[----:B------:R-:W-:Y:S01]  /*3ab0*/  @P1 FMUL.FTZ R86, R87, R86 ;  /* 0x0000005657561220 */ /* 0x000fe20000410000 */
[----:B------:R-:W-:Y:S02]  /*3ac0*/  @P1 SEL R72, R84, RZ, P2 ;  /* 0x000000ff54481207 */ /* 0x000fe40001000000 */
[----:B------:R-:W-:Y:S01]  /*3ad0*/  @P5 FFMA.FTZ R79, R4, UR28, R11 ;  /* 0x0000001c044f5c23 */ /* 0x000fe2000801000b */
[----:B--2---:R-:W-:Y:S01]  /*3ae0*/  @P1 FMUL.FTZ R89, R78, R89 ;  /* 0x000000594e591220 */ /* 0x004fe20000410000 */
[----:B------:R-:W-:-:S03]  /*3af0*/  @P1 SEL R73, R86, RZ, P3 ;  /* 0x000000ff56491207 */ /* 0x000fc60001800000 */
        /* <DEDUP_REMOVED lines=8> */
.L_x_7692:
        /* <DEDUP_REMOVED lines=12> */
[----:B------:R-:W-:Y:S01]  /*3c40*/  @P5 FADD.FTZ R91, R118, -R91 ;  /* 0x8000005b765b5221 */ /* 0x000fe20000010000 */
[----:B------:R-:W1:Y:S01]  /*3c50*/  @P1 LDC.64 R88, c[0x0][0x408] ;  /* 0x00010200ff581b82 */ /* 0x000e620000000a00 */
[----:B------:R-:W-:Y:S01]  /*3c60*/  @P5 FFMA.FTZ R4, R87, UR28, R8 ;  /* 0x0000001c57045c23 */ /* 0x000fe20008010008 */
[----:B------:R-:W-:-:S03]  /*3c70*/  @P5 FFMA.FTZ R90, R122, UR28, R9 ;  /* 0x0000001c7a5a5c23 */ /* 0x000fc60008010009 */
[----:B0-----:R-:W-:Y:S01]  /*3c80*/  @P1 FMUL.FTZ R85, R4, R85 ;  /* 0x0000005504551220 */ /* 0x001fe20000410000 */
[----:B------:R-:W-:Y:S01]  /*3c90*/  MOV R4, R10 ;  /* 0x0000000a00047202 */ /* 0x000fe20000000f00 */
[----:B------:R-:W-:Y:S01]  /*3ca0*/  @P5 FFMA.FTZ R4, R91, UR28, R10 ;  /* 0x0000001c5b045c23 */ /* 0x000fe2000801000a */
[----:B------:R-:W0:Y:S01]  /*3cb0*/  @P1 LDC.64 R86, c[0x0][0x408] ;  /* 0x00010200ff561b82 */ /* 0x000e220000000a00 */
        /* <DEDUP_REMOVED lines=18> */
.L_x_7691:
        /* <DEDUP_REMOVED lines=14> */
[----:B------:R-:W-:Y:S10]  /*3ec0*/  @!P1 BRA `(.L_x_7695) ;  /* 0x0000000000249947 */ /* 0x000ff40003800000 */
        /* <DEDUP_REMOVED lines=9> */
.L_x_7695:
        /* <DEDUP_REMOVED lines=10> */
.L_x_7696:
        /* <DEDUP_REMOVED lines=10> */
.L_x_7697:
        /* <DEDUP_REMOVED lines=10> */
.L_x_7694:
        /* <DEDUP_REMOVED lines=19> */
.L_x_7698:
        /* <DEDUP_REMOVED lines=10> */
.L_x_7699:
        /* <DEDUP_REMOVED lines=10> */
.L_x_7700:
[----:B------:R-:W-:-:S07]  /*43b0*/  @P1 SEL R75, R84, RZ, P2 ;  /* 0x000000ff544b1207 */ /* 0x000fce0001000000 */
.L_x_7693:
        /* <DEDUP_REMOVED lines=12> */
.L_x_7655:
[----:B------:R-:W0:Y:S08]  /*4480*/  S2UR UR9, SR_CTAID.X ;  /* 0x00000000000979c3 */ /* 0x000e300000002500 */
[----:B------:R-:W0:Y:S08]  /*4490*/  LDC R7, c[0x0][0x388] ;  /* 0x0000e200ff077b82 */ /* 0x000e300000000800 */
[----:B------:R-:W1:Y:S08]  /*44a0*/  LDC.64 R2, c[0x0][0x440] ;  /* 0x00011000ff027b82 */ /* 0x000e700000000a00 */
[----:B------:R-:W4:Y:S01]  /*44b0*/  LDC.64 R4, c[0x0][0x448] ;  /* 0x00011200ff047b82 */ /* 0x000f220000000a00 */
[----:B0-----:R-:W-:-:S05]  /*44c0*/  IMAD R7, R7, UR9, RZ ;  /* 0x0000000907077c24 */ /* 0x001fca000f8e02ff */
[----:B------:R-:W-:-:S05]  /*44d0*/  LEA.HI R7, R7, R100, RZ, 0x1e ;  /* 0x0000006407077211 */ /* 0x000fca00078ff0ff */
[----:B-1----:R-:W-:-:S05]  /*44e0*/  IMAD.WIDE.U32 R2, R7, 0x10, R2 ;  /* 0x0000001007027825 */ /* 0x002fca00078e0002 */
        /* <DEDUP_REMOVED lines=10> */
.L_x_7702:
        /* <DEDUP_REMOVED lines=15> */
.L_x_8159:


//--------------------- .text._ZN10layer_norm13ln_bwd_kernelINS_13Kernel_traitsIfffffjLj2048ELj1ELj1ELj4ELj16ENS_18Kernel_traits_baseILj2048EfffffjLj128EEEEELb1ELb1ELb0ELb0EEEvNS_9BwdParamsE --------------------------
	.section	.text._ZN10layer_norm13ln_bwd_kernelINS_13Kernel_traitsIfffffjLj2048ELj1ELj1ELj4ELj16ENS_18Kernel_traits_baseILj2048EfffffjLj128EEEEELb1ELb1ELb0ELb0EEEvNS_9BwdParamsE,"ax",@progbits
	.align	128
        .global         _ZN10layer_norm13ln_bwd_kernelINS_13Kernel_traitsIfffffjLj2048ELj1ELj1ELj4ELj16ENS_18Kernel_traits_baseILj2048EfffffjLj128EEEEELb1ELb1ELb0ELb0EEEvNS_9BwdParamsE
        .type           _ZN10layer_norm13ln_bwd_kernelINS_13Kernel_traitsIfffffjLj2048ELj1ELj1ELj4ELj16ENS_18Kernel_traits_baseILj2048EfffffjLj128EEEEELb1ELb1ELb0ELb0EEEvNS_9BwdParamsE,@function
        .size           _ZN10layer_norm13ln_bwd_kernelINS_13Kernel_traitsIfffffjLj2048ELj1ELj1ELj4ELj16ENS_18Kernel_traits_baseILj2048EfffffjLj128EEEEELb1ELb1ELb0ELb0EEEvNS_9BwdParamsE,(.L_x_8160 - _ZN10layer_norm13ln_bwd_kernelINS_13Kernel_traitsIfffffjLj2048ELj1ELj1ELj4ELj16ENS_18Kernel_traits_baseILj2048EfffffjLj128EEEEELb1ELb1ELb0ELb0EEEvNS_9BwdParamsE)
        .other          _ZN10layer_norm13ln_bwd_kernelINS_13Kernel_traitsIfffffjLj2048ELj1ELj1ELj4ELj16ENS_18Kernel_traits_baseILj2048EfffffjLj128EEEEELb1ELb1ELb0ELb0EEEvNS_9BwdParamsE,@"STO_CUDA_ENTRY STV_DEFAULT"
_ZN10layer_norm13ln_bwd_kernelINS_13Kernel_traitsIfffffjLj2048ELj1ELj1ELj4ELj16ENS_18Kernel_traits_baseILj2048EfffffjLj128EEEEELb1ELb1ELb0ELb0EEEvNS_9BwdParamsE:
.text._ZN10layer_norm13ln_bwd_kernelINS_13Kernel_traitsIfffffjLj2048ELj1ELj1ELj4ELj16ENS_18Kernel_traits_baseILj2048EfffffjLj128EEEEELb1ELb1ELb0ELb0EEEvNS_9BwdParamsE:
        /* <DEDUP_REMOVED lines=27> */
[----:B----4-:R-:W-:-:S05]  /*01b0*/  @P4 IMAD.WIDE.U32 R18, R13, 0x10, R10 ;  /* 0x000000100d124825 */ /* 0x010fca00078e000a */
[----:B------:R-:W5:Y:S02]  /*01c0*/  @P4 LDG.E.128 R28, desc[UR8][R18.64] ;  /* 0x00000008121c4981 */ /* 0x000f64000c1e1d00 */
[----:B------:R-:W2:Y:S01]  /*01d0*/  @P2 LDC.64 R4, c[0x0][0x3e8] ;  /* 0x0000fa00ff042b82 */ /* 0x000ea20000000a00 */
[C---:B---3--:R-:W-:Y:S01]  /*01e0*/  @P4 IMAD.WIDE.U32 R56, R13.reuse, 0x10, R16 ;  /* 0x000000100d384825 */ /* 0x048fe200078e0010 */
[----:B------:R-:W-:Y:S02]  /*01f0*/  @P4 IADD3 R13, PT, PT, R13, 0x80, RZ ;  /* 0x000000800d0d4810 */ /* 0x000fe40007ffe0ff */
[----:B------:R-:W-:Y:S02]  /*0200*/  CS2R R100, SRZ ;  /* 0x0000000000647805 */ /* 0x000fe4000001ff00 */
[----:B------:R-:W-:Y:S02]  /*0210*/  CS2R R102, SRZ ;  /* 0x0000000000667805 */ /* 0x000fe4000001ff00 */
[----:B------:R-:W-:Y:S01]  /*0220*/  CS2R R58, SRZ ;  /* 0x00000000003a7805 */ /* 0x000fe2000001ff00 */
[----:B------:R-:W5:Y:S01]  /*0230*/  @P4 LDG.E.128 R32, desc[UR8][R56.64] ;  /* 0x0000000838204981 */ /* 0x000f62000c1e1d00 */
[----:B0-----:R-:W-:Y:S01]  /*0240*/  @P3 IMAD.WIDE.U32 R16, R13, 0x10, R54 ;  /* 0x000000100d103825 */ /* 0x001fe200078e0036 */
[----:B------:R-:W0:Y:S04]  /*0250*/  @P3 LDC.64 R52, c[0x0][0x3d0] ;  /* 0x0000f400ff343b82 */ /* 0x000e280000000a00 */
[----:B------:R-:W5:Y:S01]  /*0260*/  @P3 LDG.E.128 R40, desc[UR8][R16.64] ;  /* 0x0000000810283981 */ /* 0x000f62000c1e1d00 */
[----:B-1----:R-:W-:-:S05]  /*0270*/  @P2 IMAD.WIDE.U32 R2, R149, 0x10, R2 ;  /* 0x0000001095022825 */ /* 0x002fca00078e0002 */
[----:B------:R-:W5:Y:S01]  /*0280*/  @P2 LDG.E.128 R44, desc[UR8][R2.64] ;  /* 0x00000008022c2981 */ /* 0x000f62000c1e1d00 */
[----:B--2---:R-:W-:-:S05]  /*0290*/  @P2 IMAD.WIDE.U32 R4, R149, 0x10, R4 ;  /* 0x0000001095042825 */ /* 0x004fca00078e0004 */
[----:B------:R-:W5:Y:S01]  /*02a0*/  @P2 LDG.E.128 R48, desc[UR8][R4.64] ;  /* 0x0000000804302981 */ /* 0x000f62000c1e1d00 */
[----:B------:R-:W1:Y:S01]  /*02b0*/  S2UR UR4, SR_CTAID.X ;  /* 0x00000000000479c3 */ /* 0x000e620000002500 */
[----:B0-----:R-:W-:-:S05]  /*02c0*/  @P3 IMAD.WIDE.U32 R10, R13, 0x10, R52 ;  /* 0x000000100d0a3825 */ /* 0x001fca00078e0034 */
[----:B------:R1:W5:Y:S02]  /*02d0*/  @P3 LDG.E.128 R36, desc[UR8][R10.64] ;  /* 0x000000080a243981 */ /* 0x000364000c1e1d00 */
        /* <DEDUP_REMOVED lines=53> */
[----:B------:R-:W1:Y:S01]  /*0630*/  LDCU.U8 UR7, c[0x0][0x410] ;  /* 0x00008200ff0777ac */ /* 0x000e620008000000 */
[----:B------:R-:W2:Y:S01]  /*0640*/  LDCU UR12, c[0x0][0x400] ;  /* 0x00008000ff0c77ac */ /* 0x000ea20008000800 */
[----:B------:R-:W3:Y:S01]  /*0650*/  LDCU.64 UR14, c[0x0][0x478] ;  /* 0x00008f00ff0e77ac */ /* 0x000ee20008000a00 */
[----:B------:R-:W4:Y:S08]  /*0660*/  LDCU.64 UR10, c[0x0][0x438] ;  /* 0x00008700ff0a77ac */ /* 0x000f300008000a00 */
.L_x_7745:
        /* <DEDUP_REMOVED lines=8> */
[----:B-----5:R1:W5:Y:S01]  /*06f0*/  @P0 LDG.E R145, desc[UR8][R118.64] ;  /* 0x0000000876910981 */ /* 0x020362000c1e1900 */
        /* <DEDUP_REMOVED lines=34> */
[C---:B-----5:R-:W-:Y:S01]  /*0920*/  FMUL.FTZ R3, R147.reuse, R126 ;  /* 0x0000007e93037220 */ /* 0x060fe20000410000 */
[----:B------:R-:W-:Y:S01]  /*0930*/  FMUL.FTZ R126, R147, R134 ;  /* 0x00000086937e7220 */ /* 0x000fe20000410000 */
[----:B----4-:R-:W-:Y:S01]  /*0940*/  FMUL.FTZ R134, R44, R120 ;  /* 0x000000782c867220 */ /* 0x010fe20000410000 */
[----:B------:R-:W-:Y:S01]  /*0950*/  FMUL.FTZ R137, R45, R121 ;  /* 0x000000792d897220 */ /* 0x000fe20000410000 */
[----:B------:R-:W-:Y:S02]  /*0960*/  FADD.FTZ R118, -R149, R118 ;  /* 0x0000007695767221 */ /* 0x000fe40000010100 */
[----:B------:R-:W-:Y:S01]  /*0970*/  FADD.FTZ R116, RZ, R134 ;  /* 0x00000086ff747221 */ /* 0x000fe20000010000 */
[----:B------:R-:W-:Y:S01]  /*0980*/  FFMA.FTZ R117, R3, R134, RZ ;  /* 0x0000008603757223 */ /* 0x000fe200000100ff */
[----:B------:R-:W-:Y:S01]  /*0990*/  FADD.FTZ R154, -R149, R119 ;  /* 0x00000077959a7221 */ /* 0x000fe20000010100 */
        /* <DEDUP_REMOVED lines=18> */
.L_x_7705:
[----:B----4-:R-:W-:Y:S05]  /*0ac0*/  BSYNC.RECONVERGENT B0 ;  /* 0x0000000000007941 */ /* 0x010fea0003800200 */
.L_x_7704:
        /* <DEDUP_REMOVED lines=19> */
[C---:B-----5:R-:W-:Y:S01]  /*0c00*/  FMUL.FTZ R13, R147.reuse, R124 ;  /* 0x0000007c930d7220 */ /* 0x060fe20000410000 */
[----:B------:R-:W-:Y:S01]  /*0c10*/  FMUL.FTZ R124, R147, R132 ;  /* 0x00000084937c7220 */ /* 0x000fe20000410000 */
[----:B----4-:R-:W-:Y:S01]  /*0c20*/  FMUL.FTZ R132, R20, R120 ;  /* 0x0000007814847220 */ /* 0x010fe20000410000 */
[----:B------:R-:W-:Y:S01]  /*0c30*/  FMUL.FTZ R133, R21, R121 ;  /* 0x0000007915857220 */ /* 0x000fe20000410000 */
[----:B------:R-:W-:Y:S02]  /*0c40*/  FADD.FTZ R118, -R149, R118 ;  /* 0x0000007695767221 */ /* 0x000fe40000010100 */
[----:B------:R-:W-:Y:S01]  /*0c50*/  FADD.FTZ R116, R153, R132 ;  /* 0x0000008499747221 */ /* 0x000fe20000010000 */
[----:B------:R-:W-:Y:S01]  /*0c60*/  FFMA.FTZ R117, R13, R132, R154 ;  /* 0x000000840d757223 */ /* 0x000fe2000001009a */
        /* <DEDUP_REMOVED lines=19> */
.L_x_7707:
[----:B------:R-:W-:Y:S05]  /*0da0*/  BSYNC.RECONVERGENT B0 ;  /* 0x0000000000007941 */ /* 0x000fea0003800200 */
.L_x_7706:
        /* <DEDUP_REMOVED lines=30> */
[----:B------:R-:W-:Y:S01]  /*0f90*/  FMUL.FTZ R15, R147, R122 ;  /* 0x0000007a930f7220 */ /* 0x000fe20000410000 */
[----:B------:R-:W-:Y:S01]  /*0fa0*/  FADD.FTZ R136, -R149, R123 ;  /* 0x0000007b95887221 */ /* 0x000fe20000010100 */
        /* <DEDUP_REMOVED lines=13> */
.L_x_7709:
[----:B------:R-:W-:Y:S05]  /*1080*/  BSYNC.RECONVERGENT B0 ;  /* 0x0000000000007941 */ /* 0x000fea0003800200 */
.L_x_7708:
        /* <DEDUP_REMOVED lines=18> */
[C---:B-----5:R-:W-:Y:S01]  /*11b0*/  FMUL.FTZ R5, R147.reuse, R0 ;  /* 0x0000000093057220 */ /* 0x060fe20000410000 */
        /* <DEDUP_REMOVED lines=12> */
[----:B------:R-:W-:Y:S01]  /*1280*/  FMUL.FTZ R125, R147, R122 ;  /* 0x0000007a937d7220 */ /* 0x000fe20000410000 */
        /* <DEDUP_REMOVED lines=12> */
.L_x_7711:
[----:B------:R-:W-:Y:S05]  /*1350*/  BSYNC.RECONVERGENT B0 ;  /* 0x0000000000007941 */ /* 0x000fea0003800200 */
.L_x_7710:
        /* <DEDUP_REMOVED lines=32> */
.L_x_7713:
[----:B------:R-:W-:Y:S05]  /*1560*/  BSYNC.RECONVERGENT B0 ;  /* 0x0000000000007941 */ /* 0x000fea0003800200 */
.L_x_7712:
        /* <DEDUP_REMOVED lines=34> */
[----:B------:R-:W-:Y:S01]  /*1790*/  LOP3.LUT P6, RZ, R9, 0xff, RZ, 0xc0, !PT ;  /* 0x000000ff09ff7812 */ /* 0x000fe200078cc0ff */
[-CC-:B------:R-:W-:Y:S01]  /*17a0*/  FFMA.FTZ R153, R135, R121.reuse, R120.reuse ;  /* 0x0000007987997223 */ /* 0x180fe20000010078 */
[----:B------:R-:W-:Y:S01]  /*17b0*/  FFMA.FTZ R154, R150, R121, R120 ;  /* 0x00000079969a7223 */ /* 0x000fe20000010078 */
[----:B------:R-:W-:-:S03]  /*17c0*/  FADD.FTZ R122, R134, -R123 ;  /* 0x8000007b867a7221 */ /* 0x000fc60000010000 */
[----:B------:R-:W-:Y:S01]  /*17d0*/  FADD.FTZ R154, R143, -R154 ;  /* 0x8000009a8f9a7221 */ /* 0x000fe20000010000 */
[----:B-----5:R-:W-:-:S03]  /*17e0*/  FMUL.FTZ R122, R147, R122 ;  /* 0x0000007a937a7220 */ /* 0x020fc60000410000 */
[----:B------:R-:W-:Y:S01]  /*17f0*/  FMUL.FTZ R154, R147, R154 ;  /* 0x0000009a939a7220 */ /* 0x000fe20000410000 */
[----:B------:R-:W-:-:S03]  /*1800*/  FMUL.FTZ R122, R122, R145 ;  /* 0x000000917a7a7220 */ /* 0x000fc60000410000 */
[----:B------:R-:W-:Y:S01]  /*1810*/  FMUL.FTZ R154, R154, R145 ;  /* 0x000000919a9a7220 */ /* 0x000fe20000410000 */
[----:B------:R-:W-:Y:S01]  /*1820*/  FMUL.FTZ R123, R122, UR13 ;  /* 0x0000000d7a7b7c20 */ /* 0x000fe20008410000 */
[----:B------:R-:W-:Y:S02]  /*1830*/  FFMA.FTZ R122, R126, R121, R120 ;  /* 0x000000797e7a7223 */ /* 0x000fe40000010078 */
[----:B------:R-:W-:Y:S01]  /*1840*/  FMUL.FTZ R154, R154, UR13 ;  /* 0x0000000d9a9a7c20 */ /* 0x000fe20008410000 */
[----:B------:R-:W-:Y:S01]  /*1850*/  FMUL.FTZ R116, R116, R123 ;  /* 0x0000007b74747220 */ /* 0x000fe20000410000 */
[----:B------:R-:W-:-:S04]  /*1860*/  FADD.FTZ R122, R137, -R122 ;  /* 0x8000007a897a7221 */ /* 0x000fc80000010000 */
[----:B------:R-:W-:Y:S01]  /*1870*/  FSEL R151, R116, RZ, P6 ;  /* 0x000000ff74977208 */ /* 0x000fe20003000000 */
[----:B------:R-:W-:Y:S01]  /*1880*/  FMUL.FTZ R122, R147, R122 ;  /* 0x0000007a937a7220 */ /* 0x000fe20000410000 */
[----:B------:R-:W-:-:S03]  /*1890*/  FMUL.FTZ R116, R48, R123 ;  /* 0x0000007b30747220 */ /* 0x000fc60000410000 */
[----:B------:R-:W-:Y:S01]  /*18a0*/  FADD.FTZ R151, R76, R151 ;  /* 0x000000974c977221 */ /* 0x000fe20000010000 */
[----:B------:R-:W-:Y:S01]  /*18b0*/  FADD.FTZ R76, R152, -R153 ;  /* 0x80000099984c7221 */ /* 0x000fe20000010000 */
[-C--:B------:R-:W-:Y:S01]  /*18c0*/  FMUL.FTZ R122, R122, R145.reuse ;  /* 0x000000917a7a7220 */ /* 0x080fe20000410000 */
[----:B------:R-:W-:Y:S02]  /*18d0*/  SEL R116, R116, RZ, P6 ;  /* 0x000000ff74747207 */ /* 0x000fe40003000000 */
[----:B------:R-:W-:Y:S01]  /*18e0*/  FMUL.FTZ R76, R147, R76 ;  /* 0x0000004c934c7220 */ /* 0x000fe20000410000 */
[----:B------:R-:W-:Y:S01]  /*18f0*/  FMUL.FTZ R122, R122, UR13 ;  /* 0x0000000d7a7a7c20 */ /* 0x000fe20008410000 */
[----:B------:R-:W-:Y:S02]  /*1900*/  LOP3.LUT P6, RZ, R9, 0xff00, RZ, 0xc0, !PT ;  /* 0x0000ff0009ff7812 */ /* 0x000fe400078cc0ff */
[----:B------:R-:W-:Y:S01]  /*1910*/  FMUL.FTZ R76, R76, R145 ;  /* 0x000000914c4c7220 */ /* 0x000fe20000410000 */
[-C--:B------:R-:W-:Y:S01]  /*1920*/  FMUL.FTZ R117, R117, R122.reuse ;  /* 0x0000007a75757220 */ /* 0x080fe20000410000 */
[----:B------:R-:W-:-:S02]  /*1930*/  FMUL.FTZ R122, R49, R122 ;  /* 0x0000007a317a7220 */ /* 0x000fc40000410000 */
[----:B------:R-:W-:Y:S02]  /*1940*/  FMUL.FTZ R123, R76, UR13 ;  /* 0x0000000d4c7b7c20 */ /* 0x000fe40008410000 */
[----:B------:R-:W-:Y:S02]  /*1950*/  FSEL R76, R117, RZ, P6 ;  /* 0x000000ff754c7208 */ /* 0x000fe40003000000 */
[----:B------:R-:W-:Y:S01]  /*1960*/  SEL R117, R122, RZ, P6 ;  /* 0x000000ff7a757207 */ /* 0x000fe20003000000 */
[-C--:B------:R-:W-:Y:S01]  /*1970*/  FMUL.FTZ R118, R118, R123.reuse ;  /* 0x0000007b76767220 */ /* 0x080fe20000410000 */
[----:B------:R-:W-:Y:S01]  /*1980*/  LOP3.LUT P6, RZ, R9, 0xff0000, RZ, 0xc0, !PT ;  /* 0x00ff000009ff7812 */ /* 0x000fe200078cc0ff */
[----:B------:R-:W-:Y:S01]  /*1990*/  FMUL.FTZ R123, R50, R123 ;  /* 0x0000007b327b7220 */ /* 0x000fe20000410000 */
[-C--:B------:R-:W-:Y:S01]  /*19a0*/  FMUL.FTZ R122, R119, R154.reuse ;  /* 0x0000009a777a7220 */ /* 0x080fe20000410000 */
[----:B------:R-:W-:Y:S01]  /*19b0*/  FMUL.FTZ R154, R51, R154 ;  /* 0x0000009a339a7220 */ /* 0x000fe20000410000 */
[----:B------:R-:W-:Y:S01]  /*19c0*/  FSEL R119, R118, RZ, P6 ;  /* 0x000000ff76777208 */ /* 0x000fe20003000000 */
[----:B------:R-:W-:Y:S01]  /*19d0*/  FADD.FTZ R153, R77, R76 ;  /* 0x0000004c4d997221 */ /* 0x000fe20000010000 */
[----:B------:R-:W-:-:S02]  /*19e0*/  SEL R118, R123, RZ, P6 ;  /* 0x000000ff7b767207 */ /* 0x000fc40003000000 */
[----:B------:R-:W-:Y:S01]  /*19f0*/  ISETP.GE.U32.AND P6, PT, R9, 0x1000000, PT ;  /* 0x010000000900780c */ /* 0x000fe20003fc6070 */
[----:B------:R-:W-:-:S03]  /*1a00*/  FADD.FTZ R156, R78, R119 ;  /* 0x000000774e9c7221 */ /* 0x000fc60000010000 */
[----:B------:R-:W-:Y:S02]  /*1a10*/  FSEL R122, R122, RZ, P6 ;  /* 0x000000ff7a7a7208 */ /* 0x000fe40003000000 */
[----:B------:R-:W-:-:S03]  /*1a20*/  SEL R119, R154, RZ, P6 ;  /* 0x000000ff9a777207 */ /* 0x000fc60003000000 */
[----:B------:R-:W-:Y:S01]  /*1a30*/  FADD.FTZ R157, R79, R122 ;  /* 0x0000007a4f9d7221 */ /* 0x000fe20000010000 */
[----:B------:R-:W-:Y:S06]  /*1a40*/  BRA `(.L_x_7719) ;  /* 0x0000000000b07947 */ /* 0x000fec0003800000 */
.L_x_7718:
[-CC-:B------:R-:W-:Y:S01]  /*1a50*/  FFMA.FTZ R105, R3, R121.reuse, R120.reuse ;  /* 0x0000007903697223 */ /* 0x180fe20000010078 */
[-CC-:B------:R-:W-:Y:S01]  /*1a60*/  FFMA.FTZ R106, R126, R121.reuse, R120.reuse ;  /* 0x000000797e6a7223 */ /* 0x180fe20000010078 */
[----:B------:R-:W-:Y:S01]  /*1a70*/  LOP3.LUT P6, RZ, R9, 0xff, RZ, 0xc0, !PT ;  /* 0x000000ff09ff7812 */ /* 0x000fe200078cc0ff */
[-C--:B------:R-:W-:Y:S01]  /*1a80*/  FFMA.FTZ R123, R135, R121.reuse, R120 ;  /* 0x00000079877b7223 */ /* 0x080fe20000010078 */
[----:B------:R-:W-:Y:S01]  /*1a90*/  FADD.FTZ R104, R134, -R105 ;  /* 0x8000006986687221 */ /* 0x000fe20000010000 */
[----:B------:R-:W-:Y:S01]  /*1aa0*/  FADD.FTZ R106, R137, -R106 ;  /* 0x8000006a896a7221 */ /* 0x000fe20000010000 */
[----:B------:R-:W-:Y:S02]  /*1ab0*/  FFMA.FTZ R122, R150, R121, R120 ;  /* 0x00000079967a7223 */ /* 0x000fe40000010078 */
[----:B-----5:R-:W-:Y:S02]  /*1ac0*/  FMUL.FTZ R104, R147, R104 ;  /* 0x0000006893687220 */ /* 0x020fe40000410000 */
[----:B------:R-:W-:-:S02]  /*1ad0*/  FADD.FTZ R122, R143, -R122 ;  /* 0x8000007a8f7a7221 */ /* 0x000fc40000010000 */
[----:B------:R-:W-:-:S04]  /*1ae0*/  FMUL.FTZ R105, R104, R145 ;  /* 0x0000009168697220 */ /* 0x000fc80000410000 */
[----:B------:R-:W-:Y:S01]  /*1af0*/  FMUL.FTZ R107, R105, UR13 ;  /* 0x0000000d696b7c20 */ /* 0x000fe20008410000 */
[C---:B------:R-:W-:Y:S01]  /*1b00*/  FMUL.FTZ R105, R147.reuse, R106 ;  /* 0x0000006a93697220 */ /* 0x040fe20000410000 */
[----:B------:R-:W-:Y:S02]  /*1b10*/  FADD.FTZ R106, R152, -R123 ;  /* 0x8000007b986a7221 */ /* 0x000fe40000010000 */
[-C--:B------:R-:W-:Y:S01]  /*1b20*/  FMUL.FTZ R116, R116, R107.reuse ;  /* 0x0000006b74747220 */ /* 0x080fe20000410000 */
[----:B------:R-:W-:Y:S01]  /*1b30*/  FMUL.FTZ R107, R48, R107 ;  /* 0x0000006b306b7220 */ /* 0x000fe20000410000 */
[----:B------:R-:W-:-:S03]  /*1b40*/  FMUL.FTZ R106, R147, R106 ;  /* 0x0000006a936a7220 */ /* 0x000fc60000410000 */
[----:B------:R-:W-:Y:S01]  /*1b50*/  FSEL R151, R116, RZ, P6 ;  /* 0x000000ff74977208 */ /* 0x000fe20003000000 */
[-C--:B------:R-:W-:Y:S01]  /*1b60*/  FMUL.FTZ R123, R106, R145.reuse ;  /* 0x000000916a7b7220 */ /* 0x080fe20000410000 */
[----:B------:R-:W-:Y:S01]  /*1b70*/  SEL R116, R107, RZ, P6 ;  /* 0x000000ff6b747207 */ /* 0x000fe20003000000 */
[----:B------:R-:W-:Y:S01]  /*1b80*/  FMUL.FTZ R107, R147, R122 ;  /* 0x0000007a936b7220 */ /* 0x000fe20000410000 */
[----:B------:R-:W-:Y:S01]  /*1b90*/  LOP3.LUT P6, RZ, R9, 0xff00, RZ, 0xc0, !PT ;  /* 0x0000ff0009ff7812 */ /* 0x000fe200078cc0ff */
[----:B------:R-:W-:Y:S01]  /*1ba0*/  FADD.FTZ R151, R76, R151 ;  /* 0x000000974c977221 */ /* 0x000fe20000010000 */
[-C--:B------:R-:W-:Y:S01]  /*1bb0*/  FMUL.FTZ R76, R105, R145.reuse ;  /* 0x00000091694c7220 */ /* 0x080fe20000410000 */
[----:B------:R-:W-:Y:S01]  /*1bc0*/  FMUL.FTZ R123, R123, UR13 ;  /* 0x0000000d7b7b7c20 */ /* 0x000fe20008410000 */
[----:B------:R-:W-:Y:S02]  /*1bd0*/  FMUL.FTZ R153, R107, R145 ;  /* 0x000000916b997220 */ /* 0x000fe40000410000 */
[----:B------:R-:W-:Y:S01]  /*1be0*/  FMUL.FTZ R76, R76, UR13 ;  /* 0x0000000d4c4c7c20 */ /* 0x000fe20008410000 */
[-C--:B------:R-:W-:Y:S01]  /*1bf0*/  FMUL.FTZ R118, R118, R123.reuse ;  /* 0x0000007b76767220 */ /* 0x080fe20000410000 */
[----:B------:R-:W-:-:S02]  /*1c00*/  FMUL.FTZ R123, R50, R123 ;  /* 0x0000007b327b7220 */ /* 0x000fc40000410000 */
[-C--:B------:R-:W-:Y:S01]  /*1c10*/  FMUL.FTZ R117, R117, R76.reuse ;  /* 0x0000004c75757220 */ /* 0x080fe20000410000 */
[----:B------:R-:W-:-:S04]  /*1c20*/  FMUL.FTZ R122, R49, R76 ;  /* 0x0000004c317a7220 */ /* 0x000fc80000410000 */
[----:B------:R-:W-:Y:S02]  /*1c30*/  FSEL R76, R117, RZ, P6 ;  /* 0x000000ff754c7208 */ /* 0x000fe40003000000 */
[----:B------:R-:W-:Y:S01]  /*1c40*/  SEL R117, R122, RZ, P6 ;  /* 0x000000ff7a757207 */ /* 0x000fe20003000000 */
[----:B------:R-:W-:Y:S01]  /*1c50*/  FMUL.FTZ R122, R153, UR13 ;  /* 0x0000000d997a7c20 */ /* 0x000fe20008410000 */
[----:B------:R-:W-:Y:S01]  /*1c60*/  LOP3.LUT P6, RZ, R9, 0xff0000, RZ, 0xc0, !PT ;  /* 0x00ff000009ff7812 */ /* 0x000fe200078cc0ff */
[----:B------:R-:W-:Y:S02]  /*1c70*/  FADD.FTZ R153, R77, R76 ;  /* 0x0000004c4d997221 */ /* 0x000fe40000010000 */
[-C--:B------:R-:W-:Y:S01]  /*1c80*/  FMUL.FTZ R154, R119, R122.reuse ;  /* 0x0000007a779a7220 */ /* 0x080fe20000410000 */
[----:B------:R-:W-:Y:S01]  /*1c90*/  FSEL R119, R118, RZ, P6 ;  /* 0x000000ff76777208 */ /* 0x000fe20003000000 */
[----:B------:R-:W-:Y:S01]  /*1ca0*/  FMUL.FTZ R122, R51, R122 ;  /* 0x0000007a337a7220 */ /* 0x000fe20000410000 */
[----:B------:R-:W-:-:S02]  /*1cb0*/  SEL R118, R123, RZ, P6 ;  /* 0x000000ff7b767207 */ /* 0x000fc40003000000 */
[----:B------:R-:W-:Y:S01]  /*1cc0*/  ISETP.GE.U32.AND P6, PT, R9, 0x1000000, PT ;  /* 0x010000000900780c */ /* 0x000fe20003fc6070 */
[----:B------:R-:W-:-:S03]  /*1cd0*/  FADD.FTZ R156, R78, R119 ;  /* 0x000000774e9c7221 */ /* 0x000fc60000010000 */
[----:B------:R-:W-:Y:S02]  /*1ce0*/  FSEL R154, R154, RZ, P6 ;  /* 0x000000ff9a9a7208 */ /* 0x000fe40003000000 */
[----:B------:R-:W-:-:S03]  /*1cf0*/  SEL R119, R122, RZ, P6 ;  /* 0x000000ff7a777207 */ /* 0x000fc60003000000 */
[----:B------:R-:W-:-:S07]  /*1d00*/  FADD.FTZ R157, R79, R154 ;  /* 0x0000009a4f9d7221 */ /* 0x000fce0000010000 */
.L_x_7719:
        /* <DEDUP_REMOVED lines=11> */
.L_x_7717:
[----:B------:R-:W-:Y:S05]  /*1dc0*/  BSYNC.RECONVERGENT B1 ;  /* 0x0000000000017941 */ /* 0x000fea0003800200 */
.L_x_7716:
        /* <DEDUP_REMOVED lines=51> */
[----:B------:R-:W-:Y:S01]  /*2100*/  FADD.FTZ R83, R83, R154 ;  /* 0x0000009a53537221 */ /* 0x000fe20000010000 */
[----:B------:R-:W-:Y:S06]  /*2110*/  BRA `(.L_x_7723) ;  /* 0x0000000000b07947 */ /* 0x000fec0003800000 */
.L_x_7722:
        /* <DEDUP_REMOVED lines=43> */
[----:B------:R-:W-:-:S07]  /*23d0*/  FADD.FTZ R83, R83, R122 ;  /* 0x0000007a53537221 */ /* 0x000fce0000010000 */
.L_x_7723:
        /* <DEDUP_REMOVED lines=9> */
.L_x_7721:
[----:B------:R-:W-:Y:S05]  /*2470*/  BSYNC.RECONVERGENT B1 ;  /* 0x0000000000017941 */ /* 0x000fea0003800200 */
.L_x_7720:
        /* <DEDUP_REMOVED lines=53> */
.L_x_7726:
        /* <DEDUP_REMOVED lines=44> */
.L_x_7727:
        /* <DEDUP_REMOVED lines=9> */
.L_x_7725:
[----:B------:R-:W-:Y:S05]  /*2b20*/  BSYNC.RECONVERGENT B1 ;  /* 0x0000000000017941 */ /* 0x000fea0003800200 */
.L_x_7724:
        /* <DEDUP_REMOVED lines=13> */
[----:B------:R-:W-:Y:S02]  /*2c00*/  LOP3.LUT P6, RZ, R2, 0xff, RZ, 0xc0, !PT ;  /* 0x000000ff02ff7812 */ /* 0x000fe400078cc0ff */
[C---:B-----5:R-:W-:Y:S01]  /*2c10*/  FMUL.FTZ R104, R147.reuse, R104 ;  /* 0x0000006893687220 */ /* 0x060fe20000410000 */
[----:B------:R-:W-:Y:S01]  /*2c20*/  FMUL.FTZ R105, R147, R122 ;  /* 0x0000007a93697220 */ /* 0x000fe20000410000 */
[----:B------:R-:W-:-:S02]  /*2c30*/  FADD.FTZ R122, R138, -R121 ;  /* 0x800000798a7a7221 */ /* 0x000fc40000010000 */
[-C--:B------:R-:W-:Y:S01]  /*2c40*/  FMUL.FTZ R106, R104, R145.reuse ;  /* 0x00000091686a7220 */ /* 0x080fe20000410000 */
[----:B------:R-:W-:-:S03]  /*2c50*/  FMUL.FTZ R121, R105, R145 ;  /* 0x0000009169797220 */ /* 0x000fc60000410000 */
[----:B------:R-:W-:Y:S01]  /*2c60*/  FMUL.FTZ R107, R106, UR13 ;  /* 0x0000000d6a6b7c20 */ /* 0x000fe20008410000 */
[----:B------:R-:W-:-:S03]  /*2c70*/  FADD.FTZ R106, R142, -R123 ;  /* 0x8000007b8e6a7221 */ /* 0x000fc60000010000 */
[-C--:B------:R-:W-:Y:S01]  /*2c80*/  FMUL.FTZ R116, R116, R107.reuse ;  /* 0x0000006b74747220 */ /* 0x080fe20000410000 */
[----:B------:R-:W-:Y:S01]  /*2c90*/  FMUL.FTZ R120, R40, R107 ;  /* 0x0000006b28787220 */ /* 0x000fe20000410000 */
[C---:B------:R-:W-:Y:S01]  /*2ca0*/  FMUL.FTZ R106, R147.reuse, R106 ;  /* 0x0000006a936a7220 */ /* 0x040fe20000410000 */
[----:B------:R-:W-:Y:S01]  /*2cb0*/  FMUL.FTZ R107, R147, R122 ;  /* 0x0000007a936b7220 */ /* 0x000fe20000410000 */
[----:B------:R-:W-:Y:S01]  /*2cc0*/  FMUL.FTZ R122, R121, UR13 ;  /* 0x0000000d797a7c20 */ /* 0x000fe20008410000 */
[----:B------:R-:W-:Y:S02]  /*2cd0*/  FSEL R121, R116, RZ, P6 ;  /* 0x000000ff74797208 */ /* 0x000fe40003000000 */
[----:B------:R-:W-:Y:S01]  /*2ce0*/  SEL R116, R120, RZ, P6 ;  /* 0x000000ff78747207 */ /* 0x000fe20003000000 */
[-C--:B------:R-:W-:Y:S01]  /*2cf0*/  FMUL.FTZ R120, R106, R145.reuse ;  /* 0x000000916a787220 */ /* 0x080fe20000410000 */
[-C--:B------:R-:W-:Y:S01]  /*2d00*/  FMUL.FTZ R117, R117, R122.reuse ;  /* 0x0000007a75757220 */ /* 0x080fe20000410000 */
[----:B------:R-:W-:Y:S01]  /*2d10*/  LOP3.LUT P6, RZ, R2, 0xff00, RZ, 0xc0, !PT ;  /* 0x0000ff0002ff7812 */ /* 0x000fe200078cc0ff */
[----:B------:R-:W-:Y:S01]  /*2d20*/  FMUL.FTZ R122, R41, R122 ;  /* 0x0000007a297a7220 */ /* 0x000fe20000410000 */
[----:B------:R-:W-:Y:S01]  /*2d30*/  FMUL.FTZ R145, R107, R145 ;  /* 0x000000916b917220 */ /* 0x000fe20000410000 */
[----:B------:R-:W-:Y:S01]  /*2d40*/  FMUL.FTZ R123, R120, UR13 ;  /* 0x0000000d787b7c20 */ /* 0x000fe20008410000 */
[----:B------:R-:W-:-:S02]  /*2d50*/  FSEL R120, R117, RZ, P6 ;  /* 0x000000ff75787208 */ /* 0x000fc40003000000 */
[----:B------:R-:W-:Y:S01]  /*2d60*/  SEL R117, R122, RZ, P6 ;  /* 0x000000ff7a757207 */ /* 0x000fe20003000000 */
[----:B------:R-:W-:Y:S01]  /*2d70*/  FMUL.FTZ R122, R145, UR13 ;  /* 0x0000000d917a7c20 */ /* 0x000fe20008410000 */
[-C--:B------:R-:W-:Y:S01]  /*2d80*/  FMUL.FTZ R118, R118, R123.reuse ;  /* 0x0000007b76767220 */ /* 0x080fe20000410000 */
[----:B------:R-:W-:Y:S01]  /*2d90*/  LOP3.LUT P6, RZ, R2, 0xff0000, RZ, 0xc0, !PT ;  /* 0x00ff000002ff7812 */ /* 0x000fe200078cc0ff */
[----:B------:R-:W-:Y:S01]  /*2da0*/  FMUL.FTZ R123, R42, R123 ;  /* 0x0000007b2a7b7220 */ /* 0x000fe20000410000 */
[-C--:B------:R-:W-:Y:S01]  /*2db0*/  FMUL.FTZ R145, R119, R122.reuse ;  /* 0x0000007a77917220 */ /* 0x080fe20000410000 */
[----:B------:R-:W-:Y:S01]  /*2dc0*/  FMUL.FTZ R122, R43, R122 ;  /* 0x0000007a2b7a7220 */ /* 0x000fe20000410000 */
[----:B------:R-:W-:Y:S01]  /*2dd0*/  FSEL R119, R118, RZ, P6 ;  /* 0x000000ff76777208 */ /* 0x000fe20003000000 */
[----:B------:R-:W-:Y:S01]  /*2de0*/  FADD.FTZ R147, R89, R120 ;  /* 0x0000007859937221 */ /* 0x000fe20000010000 */
[----:B------:R-:W-:Y:S02]  /*2df0*/  SEL R118, R123, RZ, P6 ;  /* 0x000000ff7b767207 */ /* 0x000fe40003000000 */
[----:B------:R-:W-:Y:S01]  /*2e00*/  ISETP.GE.U32.AND P6, PT, R2, 0x1000000, PT ;  /* 0x010000000200780c */ /* 0x000fe20003fc6070 */
[----:B------:R-:W-:-:S03]  /*2e10*/  FADD.FTZ R151, R90, R119 ;  /* 0x000000775a977221 */ /* 0x000fc60000010000 */
[----:B------:R-:W-:Y:S01]  /*2e20*/  FSEL R154, R145, RZ, P6 ;  /* 0x000000ff919a7208 */ /* 0x000fe20003000000 */
[----:B------:R-:W-:Y:S01]  /*2e30*/  FADD.FTZ R145, R88, R121 ;  /* 0x0000007958917221 */ /* 0x000fe20000010000 */
[----:B------:R-:W-:-:S03]  /*2e40*/  SEL R119, R122, RZ, P6 ;  /* 0x000000ff7a777207 */ /* 0x000fc60003000000 */
[----:B------:R-:W-:Y:S01]  /*2e50*/  FADD.FTZ R154, R91, R154 ;  /* 0x0000009a5b9a7221 */ /* 0x000fe20000010000 */
[----:B------:R-:W-:Y:S06]  /*2e60*/  BRA `(.L_x_7730) ;  /* 0x0000000000b07947 */ /* 0x000fec0003800000 */
.L_x_7729:
[-CC-:B------:R-:W-:Y:S01]  /*2e70*/  FFMA.FTZ R123, R5, R121.reuse, R120.reuse ;  /* 0x00000079057b7223 */ /* 0x180fe20000010078 */
[-CC-:B------:R-:W-:Y:S01]  /*2e80*/  FFMA.FTZ R154, R0, R121.reuse, R120.reuse ;  /* 0x00000079009a7223 */ /* 0x180fe20000010078 */
[----:B------:R-:W-:Y:S02]  /*2e90*/  LOP3.LUT P6, RZ, R2, 0xff, RZ, 0xc0, !PT ;  /* 0x000000ff02ff7812 */ /* 0x000fe400078cc0ff */
[----:B------:R-:W-:Y:S01]  /*2ea0*/  FADD.FTZ R122, R128, -R123 ;  /* 0x8000007b807a7221 */ /* 0x000fe20000010000 */
[-C--:B------:R-:W-:Y:S01]  /*2eb0*/  FFMA.FTZ R123, R125, R121.reuse, R120 ;  /* 0x000000797d7b7223 */ /* 0x080fe20000010078 */
[----:B------:R-:W-:Y:S01]  /*2ec0*/  FADD.FTZ R154, R127, -R154 ;  /* 0x8000009a7f9a7221 */ /* 0x000fe20000010000 */
[----:B------:R-:W-:Y:S01]  /*2ed0*/  FFMA.FTZ R121, R140, R121, R120 ;  /* 0x000000798c797223 */ /* 0x000fe20000010078 */
[C---:B-----5:R-:W-:Y:S01]  /*2ee0*/  FMUL.FTZ R122, R147.reuse, R122 ;  /* 0x0000007a937a7220 */ /* 0x060fe20000410000 */
[----:B------:R-:W-:Y:S01]  /*2ef0*/  FADD.FTZ R120, R142, -R123 ;  /* 0x8000007b8e787221 */ /* 0x000fe20000010000 */
[C---:B------:R-:W-:Y:S01]  /*2f00*/  FMUL.FTZ R154, R147.reuse, R154 ;  /* 0x0000009a939a7220 */ /* 0x040fe20000410000 */
[----:B------:R-:W-:Y:S01]  /*2f10*/  FADD.FTZ R158, R138, -R121 ;  /* 0x800000798a9e7221 */ /* 0x000fe20000010000 */
[-C--:B------:R-:W-:Y:S01]  /*2f20*/  FMUL.FTZ R122, R122, R145.reuse ;  /* 0x000000917a7a7220 */ /* 0x080fe20000410000 */
[C---:B------:R-:W-:Y:S01]  /*2f30*/  FMUL.FTZ R156, R147.reuse, R120 ;  /* 0x00000078939c7220 */ /* 0x040fe20000410000 */
[-C--:B------:R-:W-:Y:S01]  /*2f40*/  FMUL.FTZ R154, R154, R145.reuse ;  /* 0x000000919a9a7220 */ /* 0x080fe20000410000 */
[----:B------:R-:W-:Y:S01]  /*2f50*/  FMUL.FTZ R158, R147, R158 ;  /* 0x0000009e939e7220 */ /* 0x000fe20000410000 */
[----:B------:R-:W-:Y:S01]  /*2f60*/  FMUL.FTZ R121, R122, UR13 ;  /* 0x0000000d7a797c20 */ /* 0x000fe20008410000 */
[-C--:B------:R-:W-:Y:S01]  /*2f70*/  FMUL.FTZ R156, R156, R145.reuse ;  /* 0x000000919c9c7220 */ /* 0x080fe20000410000 */
[----:B------:R-:W-:Y:S01]  /*2f80*/  FMUL.FTZ R154, R154, UR13 ;  /* 0x0000000d9a9a7c20 */ /* 0x000fe20008410000 */
[----:B------:R-:W-:Y:S01]  /*2f90*/  FMUL.FTZ R158, R158, R145 ;  /* 0x000000919e9e7220 */ /* 0x000fe20000410000 */
[-C--:B------:R-:W-:Y:S01]  /*2fa0*/  FMUL.FTZ R116, R116, R121.reuse ;  /* 0x0000007974747220 */ /* 0x080fe20000410000 */
[----:B------:R-:W-:Y:S01]  /*2fb0*/  FMUL.FTZ R120, R40, R121 ;  /* 0x0000007928787220 */ /* 0x000fe20000410000 */
[-C--:B------:R-:W-:Y:S01]  /*2fc0*/  FMUL.FTZ R117, R117, R154.reuse ;  /* 0x0000009a75757220 */ /* 0x080fe20000410000 */
[----:B------:R-:W-:Y:S01]  /*2fd0*/  FMUL.FTZ R154, R41, R154 ;  /* 0x0000009a299a7220 */ /* 0x000fe20000410000 */
[----:B------:R-:W-:Y:S01]  /*2fe0*/  FMUL.FTZ R123, R156, UR13 ;  /* 0x0000000d9c7b7c20 */ /* 0x000fe20008410000 */
[----:B------:R-:W-:Y:S01]  /*2ff0*/  FSEL R121, R116, RZ, P6 ;  /* 0x000000ff74797208 */ /* 0x000fe20003000000 */
[----:B------:R-:W-:Y:S01]  /*3000*/  FMUL.FTZ R158, R158, UR13 ;  /* 0x0000000d9e9e7c20 */ /* 0x000fe20008410000 */
[----:B------:R-:W-:Y:S01]  /*3010*/  SEL R116, R120, RZ, P6 ;  /* 0x000000ff78747207 */ /* 0x000fe20003000000 */
[-C--:B------:R-:W-:Y:S01]  /*3020*/  FMUL.FTZ R118, R118, R123.reuse ;  /* 0x0000007b76767220 */ /* 0x080fe20000410000 */
[----:B------:R-:W-:Y:S01]  /*3030*/  LOP3.LUT P6, RZ, R2, 0xff00, RZ, 0xc0, !PT ;  /* 0x0000ff0002ff7812 */ /* 0x000fe200078cc0ff */
[----:B------:R-:W-:Y:S01]  /*3040*/  FMUL.FTZ R123, R42, R123 ;  /* 0x0000007b2a7b7220 */ /* 0x000fe20000410000 */
[----:B------:R-:W-:Y:S01]  /*3050*/  FMUL.FTZ R119, R119, R158 ;  /* 0x0000009e77777220 */ /* 0x000fe20000410000 */
[----:B------:R-:W-:Y:S01]  /*3060*/  FADD.FTZ R145, R88, R121 ;  /* 0x0000007958917221 */ /* 0x000fe20000010000 */
[----:B------:R-:W-:-:S02]  /*3070*/  FSEL R120, R117, RZ, P6 ;  /* 0x000000ff75787208 */ /* 0x000fc40003000000 */
[----:B------:R-:W-:Y:S02]  /*3080*/  SEL R117, R154, RZ, P6 ;  /* 0x000000ff9a757207 */ /* 0x000fe40003000000 */
[----:B------:R-:W-:Y:S01]  /*3090*/  LOP3.LUT P6, RZ, R2, 0xff0000, RZ, 0xc0, !PT ;  /* 0x00ff000002ff7812 */ /* 0x000fe200078cc0ff */
[----:B------:R-:W-:-:S03]  /*30a0*/  FADD.FTZ R147, R89, R120 ;  /* 0x0000007859937221 */ /* 0x000fc60000010000 */
[----:B------:R-:W-:Y:S02]  /*30b0*/  FSEL R151, R118, RZ, P6 ;  /* 0x000000ff76977208 */ /* 0x000fe40003000000 */
[----:B------:R-:W-:Y:S02]  /*30c0*/  SEL R118, R123, RZ, P6 ;  /* 0x000000ff7b767207 */ /* 0x000fe40003000000 */
[----:B------:R-:W-:Y:S01]  /*30d0*/  ISETP.GE.U32.AND P6, PT, R2, 0x1000000, PT ;  /* 0x010000000200780c */ /* 0x000fe20003fc6070 */
[----:B------:R-:W-:-:S03]  /*30e0*/  FADD.FTZ R151, R90, R151 ;  /* 0x000000975a977221 */ /* 0x000fc60000010000 */
[----:B------:R-:W-:Y:S01]  /*30f0*/  FSEL R154, R119, RZ, P6 ;  /* 0x000000ff779a7208 */ /* 0x000fe20003000000 */
[----:B------:R-:W-:-:S04]  /*3100*/  FMUL.FTZ R119, R43, R158 ;  /* 0x0000009e2b777220 */ /* 0x000fc80000410000 */
[----:B------:R-:W-:Y:S01]  /*3110*/  FADD.FTZ R154, R91, R154 ;  /* 0x0000009a5b9a7221 */ /* 0x000fe20000010000 */
[----:B------:R-:W-:-:S07]  /*3120*/  SEL R119, R119, RZ, P6 ;  /* 0x000000ff77777207 */ /* 0x000fce0003000000 */
.L_x_7730:
        /* <DEDUP_REMOVED lines=11> */
.L_x_7715:
        /* <DEDUP_REMOVED lines=9> */
[----:B------:R-:W-:Y:S01]  /*3270*/  FFMA.FTZ R154, R126, R121, R120 ;  /* 0x000000797e9a7223 */ /* 0x000fe20000010078 */
[----:B------:R-:W-:Y:S02]  /*3280*/  LOP3.LUT P6, RZ, R9, 0xff, RZ, 0xc0, !PT ;  /* 0x000000ff09ff7812 */ /* 0x000fe400078cc0ff */
[----:B------:R-:W-:Y:S01]  /*3290*/  FADD.FTZ R122, R134, -R123 ;  /* 0x8000007b867a7221 */ /* 0x000fe20000010000 */
[----:B------:R-:W-:Y:S01]  /*32a0*/  FADD.FTZ R154, R137, -R154 ;  /* 0x8000009a899a7221 */ /* 0x000fe20000010000 */
[----:B------:R-:W-:Y:S02]  /*32b0*/  LOP3.LUT P1, RZ, R9, 0xff00, RZ, 0xc0, !PT ;  /* 0x0000ff0009ff7812 */ /* 0x000fe4000782c0ff */
[C---:B-----5:R-:W-:Y:S01]  /*32c0*/  FFMA.FTZ R122, R147.reuse, R122, R96 ;  /* 0x0000007a937a7223 */ /* 0x060fe20000010060 */
[----:B------:R-:W-:-:S03]  /*32d0*/  FFMA.FTZ R154, R147, R154, R97 ;  /* 0x0000009a939a7223 */ /* 0x000fc60000010061 */
[-C--:B------:R-:W-:Y:S01]  /*32e0*/  FMUL.FTZ R122, R122, R145.reuse ;  /* 0x000000917a7a7220 */ /* 0x080fe20000410000 */
[----:B------:R-:W-:-:S03]  /*32f0*/  FMUL.FTZ R154, R154, R145 ;  /* 0x000000919a9a7220 */ /* 0x000fc60000410000 */
[----:B------:R-:W-:Y:S01]  /*3300*/  FMUL.FTZ R123, R122, UR13 ;  /* 0x0000000d7a7b7c20 */ /* 0x000fe20008410000 */
[----:B------:R-:W-:-:S03]  /*3310*/  FMUL.FTZ R122, R154, UR13 ;  /* 0x0000000d9a7a7c20 */ /* 0x000fc60008410000 */
[----:B------:R-:W-:Y:S01]  /*3320*/  FMUL.FTZ R116, R116, R123 ;  /* 0x0000007b74747220 */ /* 0x000fe20000410000 */
[----:B------:R-:W-:-:S04]  /*3330*/  FMUL.FTZ R117, R117, R122 ;  /* 0x0000007a75757220 */ /* 0x000fc80000410000 */
[----:B------:R-:W-:Y:S02]  /*3340*/  FSEL R151, R116, RZ, P6 ;  /* 0x000000ff74977208 */ /* 0x000fe40003000000 */
[----:B------:R-:W-:Y:S01]  /*3350*/  FSEL R116, R117, RZ, P1 ;  /* 0x000000ff75747208 */ /* 0x000fe20000800000 */
[----:B------:R-:W-:Y:S02]  /*3360*/  FMUL.FTZ R117, R49, R122 ;  /* 0x0000007a31757220 */ /* 0x000fe40000410000 */
[----:B------:R-:W-:Y:S02]  /*3370*/  FADD.FTZ R151, R76, R151 ;  /* 0x000000974c977221 */ /* 0x000fe40000010000 */
[----:B------:R-:W-:Y:S01]  /*3380*/  FADD.FTZ R153, R77, R116 ;  /* 0x000000744d997221 */ /* 0x000fe20000010000 */
[-CC-:B------:R-:W-:Y:S01]  /*3390*/  FFMA.FTZ R77, R135, R121.reuse, R120.reuse ;  /* 0x00000079874d7223 */ /* 0x180fe20000010078 */
[----:B------:R-:W-:Y:S01]  /*33a0*/  FFMA.FTZ R116, R150, R121, R120 ;  /* 0x0000007996747223 */ /* 0x000fe20000010078 */
[----:B------:R-:W-:-:S02]  /*33b0*/  SEL R117, R117, RZ, P1 ;  /* 0x000000ff75757207 */ /* 0x000fc40000800000 */
[----:B------:R-:W-:Y:S01]  /*33c0*/  FADD.FTZ R76, R152, -R77 ;  /* 0x8000004d984c7221 */ /* 0x000fe20000010000 */
[----:B------:R-:W-:Y:S01]  /*33d0*/  FADD.FTZ R116, R143, -R116 ;  /* 0x800000748f747221 */ /* 0x000fe20000010000 */
[----:B------:R-:W-:Y:S02]  /*33e0*/  ISETP.GE.U32.AND P1, PT, R9, 0x1000000, PT ;  /* 0x010000000900780c */ /* 0x000fe40003f26070 */
[C---:B------:R-:W-:Y:S01]  /*33f0*/  FFMA.FTZ R76, R147.reuse, R76, R98 ;  /* 0x0000004c934c7223 */ /* 0x040fe20000010062 */
[----:B------:R-:W-:Y:S01]  /*3400*/  FFMA.FTZ R154, R147, R116, R99 ;  /* 0x00000074939a7223 */ /* 0x000fe20000010063 */
[----:B------:R-:W-:Y:S02]  /*3410*/  FMUL.FTZ R116, R48, R123 ;  /* 0x0000007b30747220 */ /* 0x000fe40000410000 */
[-C--:B------:R-:W-:Y:S01]  /*3420*/  FMUL.FTZ R76, R76, R145.reuse ;  /* 0x000000914c4c7220 */ /* 0x080fe20000410000 */
[----:B------:R-:W-:Y:S02]  /*3430*/  FMUL.FTZ R154, R154, R145 ;  /* 0x000000919a9a7220 */ /* 0x000fe40000410000 */
[----:B------:R-:W-:Y:S01]  /*3440*/  SEL R116, R116, RZ, P6 ;  /* 0x000000ff74747207 */ /* 0x000fe20003000000 */
[----:B------:R-:W-:Y:S01]  /*3450*/  FMUL.FTZ R77, R76, UR13 ;  /* 0x0000000d4c4d7c20 */ /* 0x000fe20008410000 */
[----:B------:R-:W-:Y:S01]  /*3460*/  FMUL.FTZ R154, R154, UR13 ;  /* 0x0000000d9a9a7c20 */ /* 0x000fe20008410000 */
[----:B------:R-:W-:-:S02]  /*3470*/  LOP3.LUT P6, RZ, R9, 0xff0000, RZ, 0xc0, !PT ;  /* 0x00ff000009ff7812 */ /* 0x000fc400078cc0ff */
[-C--:B------:R-:W-:Y:S01]  /*3480*/  FMUL.FTZ R118, R118, R77.reuse ;  /* 0x0000004d76767220 */ /* 0x080fe20000410000 */
[----:B------:R-:W-:Y:S01]  /*3490*/  FMUL.FTZ R76, R119, R154 ;  /* 0x0000009a774c7220 */ /* 0x000fe20000410000 */
[----:B------:R-:W-:-:S03]  /*34a0*/  FMUL.FTZ R77, R50, R77 ;  /* 0x0000004d324d7220 */ /* 0x000fc60000410000 */
[----:B------:R-:W-:Y:S02]  /*34b0*/  FSEL R119, R118, RZ, P6 ;  /* 0x000000ff76777208 */ /* 0x000fe40003000000 */
[----:B------:R-:W-:Y:S02]  /*34c0*/  FSEL R76, R76, RZ, P1 ;  /* 0x000000ff4c4c7208 */ /* 0x000fe40000800000 */
[----:B------:R-:W-:Y:S01]  /*34d0*/  SEL R118, R77, RZ, P6 ;  /* 0x000000ff4d767207 */ /* 0x000fe20003000000 */
[----:B------:R-:W-:Y:S01]  /*34e0*/  FADD.FTZ R78, R78, R119 ;  /* 0x000000774e4e7221 */ /* 0x000fe20000010000 */
[----:B------:R-:W-:Y:S01]  /*34f0*/  FMUL.FTZ R119, R51, R154 ;  /* 0x0000009a33777220 */ /* 0x000fe20000410000 */
[----:B------:R-:W-:-:S04]  /*3500*/  FADD.FTZ R79, R79, R76 ;  /* 0x0000004c4f4f7221 */ /* 0x000fc80000010000 */
[----:B------:R-:W-:Y:S01]  /*3510*/  SEL R119, R119, RZ, P1 ;  /* 0x000000ff77777207 */ /* 0x000fe20000800000 */
[----:B------:R-:W-:Y:S06]  /*3520*/  BRA `(.L_x_7734) ;  /* 0x0000000000b07947 */ /* 0x000fec0003800000 */
.L_x_7733:
[-CC-:B------:R-:W-:Y:S01]  /*3530*/  FFMA.FTZ R105, R3, R121.reuse, R120.reuse ;  /* 0x0000007903697223 */ /* 0x180fe20000010078 */
[-CC-:B------:R-:W-:Y:S01]  /*3540*/  FFMA.FTZ R106, R126, R121.reuse, R120.reuse ;  /* 0x000000797e6a7223 */ /* 0x180fe20000010078 */
[----:B------:R-:W-:Y:S01]  /*3550*/  LOP3.LUT P6, RZ, R9, 0xff, RZ, 0xc0, !PT ;  /* 0x000000ff09ff7812 */ /* 0x000fe200078cc0ff */
[----:B------:R-:W-:Y:S01]  /*3560*/  FFMA.FTZ R107, R135, R121, R120 ;  /* 0x00000079876b7223 */ /* 0x000fe20000010078 */
[----:B------:R-:W-:Y:S01]  /*3570*/  FADD.FTZ R105, R134, -R105 ;  /* 0x8000006986697221 */ /* 0x000fe20000010000 */
[----:B------:R-:W-:Y:S01]  /*3580*/  FADD.FTZ R106, R137, -R106 ;  /* 0x8000006a896a7221 */ /* 0x000fe20000010000 */
[----:B------:R-:W-:Y:S01]  /*3590*/  LOP3.LUT P1, RZ, R9, 0xff00, RZ, 0xc0, !PT ;  /* 0x0000ff0009ff7812 */ /* 0x000fe2000782c0ff */
[----:B------:R-:W-:Y:S01]  /*35a0*/  FADD.FTZ R107, R152, -R107 ;  /* 0x8000006b986b7221 */ /* 0x000fe20000010000 */
[----:B-----5:R-:W-:-:S04]  /*35b0*/  FFMA.FTZ R104, R147, R105, R96 ;  /* 0x0000006993687223 */ /* 0x020fc80000010060 */
[----:B------:R-:W-:-:S04]  /*35c0*/  FMUL.FTZ R105, R104, R145 ;  /* 0x0000009168697220 */ /* 0x000fc80000410000 */
[----:B------:R-:W-:Y:S01]  /*35d0*/  FMUL.FTZ R123, R105, UR13 ;  /* 0x0000000d697b7c20 */ /* 0x000fe20008410000 */
[C---:B------:R-:W-:Y:S01]  /*35e0*/  FFMA.FTZ R105, R147.reuse, R106, R97 ;  /* 0x0000006a93697223 */ /* 0x040fe20000010061 */
[----:B------:R-:W-:Y:S02]  /*35f0*/  FFMA.FTZ R106, R147, R107, R98 ;  /* 0x0000006b936a7223 */ /* 0x000fe40000010062 */
[----:B------:R-:W-:Y:S01]  /*3600*/  FMUL.FTZ R116, R116, R123 ;  /* 0x0000007b74747220 */ /* 0x000fe20000410000 */
[----:B------:R-:W-:-:S04]  /*3610*/  FMUL.FTZ R122, R105, R145 ;  /* 0x00000091697a7220 */ /* 0x000fc80000410000 */
[----:B------:R-:W-:Y:S01]  /*3620*/  FMUL.FTZ R122, R122, UR13 ;  /* 0x0000000d7a7a7c20 */ /* 0x000fe20008410000 */
[----:B------:R-:W-:Y:S01]  /*3630*/  FSEL R151, R116, RZ, P6 ;  /* 0x000000ff74977208 */ /* 0x000fe20003000000 */
[----:B------:R-:W-:Y:S02]  /*3640*/  FFMA.FTZ R116, R150, R121, R120 ;  /* 0x0000007996747223 */ /* 0x000fe40000010078 */
[-C--:B------:R-:W-:Y:S02]  /*3650*/  FMUL.FTZ R117, R117, R122.reuse ;  /* 0x0000007a75757220 */ /* 0x080fe40000410000 */
[----:B------:R-:W-:Y:S01]  /*3660*/  FADD.FTZ R151, R76, R151 ;  /* 0x000000974c977221 */ /* 0x000fe20000010000 */
[----:B------:R-:W-:Y:S02]  /*3670*/  FADD.FTZ R116, R143, -R116 ;  /* 0x800000748f747221 */ /* 0x000fe40000010000 */
[----:B------:R-:W-:Y:S01]  /*3680*/  FSEL R76, R117, RZ, P1 ;  /* 0x000000ff754c7208 */ /* 0x000fe20000800000 */
[----:B------:R-:W-:Y:S01]  /*3690*/  FMUL.FTZ R117, R49, R122 ;  /* 0x0000007a31757220 */ /* 0x000fe20000410000 */
[----:B------:R-:W-:Y:S01]  /*36a0*/  FFMA.FTZ R107, R147, R116, R99 ;  /* 0x00000074936b7223 */ /* 0x000fe20000010063 */
[----:B------:R-:W-:-:S02]  /*36b0*/  FMUL.FTZ R116, R48, R123 ;  /* 0x0000007b30747220 */ /* 0x000fc40000410000 */
[----:B------:R-:W-:Y:S01]  /*36c0*/  FADD.FTZ R153, R77, R76 ;  /* 0x0000004c4d997221 */ /* 0x000fe20000010000 */
[-C--:B------:R-:W-:Y:S01]  /*36d0*/  FMUL.FTZ R76, R106, R145.reuse ;  /* 0x000000916a4c7220 */ /* 0x080fe20000410000 */
[----:B------:R-:W-:Y:S02]  /*36e0*/  SEL R117, R117, RZ, P1 ;  /* 0x000000ff75757207 */ /* 0x000fe40000800000 */
[----:B------:R-:W-:Y:S01]  /*36f0*/  SEL R116, R116, RZ, P6 ;  /* 0x000000ff74747207 */ /* 0x000fe20003000000 */
[----:B------:R-:W-:Y:S01]  /*3700*/  FMUL.FTZ R77, R76, UR13 ;  /* 0x0000000d4c4d7c20 */ /* 0x000fe20008410000 */
[----:B------:R-:W-:Y:S01]  /*3710*/  FMUL.FTZ R76, R107, R145 ;  /* 0x000000916b4c7220 */ /* 0x000fe20000410000 */
[C---:B------:R-:W-:Y:S02]  /*3720*/  LOP3.LUT P6, RZ, R9.reuse, 0xff0000, RZ, 0xc0, !PT ;  /* 0x00ff000009ff7812 */ /* 0x040fe400078cc0ff */
[-C--:B------:R-:W-:Y:S01]  /*3730*/  FMUL.FTZ R118, R118, R77.reuse ;  /* 0x0000004d76767220 */ /* 0x080fe20000410000 */
[----:B------:R-:W-:Y:S01]  /*3740*/  FMUL.FTZ R76, R76, UR13 ;  /* 0x0000000d4c4c7c20 */ /* 0x000fe20008410000 */
[----:B------:R-:W-:Y:S01]  /*3750*/  ISETP.GE.U32.AND P1, PT, R9, 0x1000000, PT ;  /* 0x010000000900780c */ /* 0x000fe20003f26070 */
[----:B------:R-:W-:-:S02]  /*3760*/  FMUL.FTZ R77, R50, R77 ;  /* 0x0000004d324d7220 */ /* 0x000fc40000410000 */
[-C--:B------:R-:W-:Y:S01]  /*3770*/  FMUL.FTZ R122, R119, R76.reuse ;  /* 0x0000004c777a7220 */ /* 0x080fe20000410000 */
[----:B------:R-:W-:Y:S01]  /*3780*/  FSEL R119, R118, RZ, P6 ;  /* 0x000000ff76777208 */ /* 0x000fe20003000000 */
[----:B------:R-:W-:Y:S01]  /*3790*/  FMUL.FTZ R76, R51, R76 ;  /* 0x0000004c334c7220 */ /* 0x000fe20000410000 */
[----:B------:R-:W-:Y:S02]  /*37a0*/  SEL R118, R77, RZ, P6 ;  /* 0x000000ff4d767207 */ /* 0x000fe40003000000 */
[----:B------:R-:W-:Y:S01]  /*37b0*/  FSEL R122, R122, RZ, P1 ;  /* 0x000000ff7a7a7208 */ /* 0x000fe20000800000 */
[----:B------:R-:W-:Y:S01]  /*37c0*/  FADD.FTZ R78, R78, R119 ;  /* 0x000000774e4e7221 */ /* 0x000fe20000010000 */
[----:B------:R-:W-:-:S03]  /*37d0*/  SEL R119, R76, RZ, P1 ;  /* 0x000000ff4c777207 */ /* 0x000fc60000800000 */
[----:B------:R-:W-:-:S07]  /*37e0*/  FADD.FTZ R79, R79, R122 ;  /* 0x0000007a4f4f7221 */ /* 0x000fce0000010000 */
.L_x_7734:
        /* <DEDUP_REMOVED lines=11> */
.L_x_7732:
[----:B------:R-:W-:Y:S05]  /*38a0*/  BSYNC.RECONVERGENT B1 ;  /* 0x0000000000017941 */ /* 0x000fea0003800200 */
.L_x_7731:
        /* <DEDUP_REMOVED lines=14> */
[----:B------:R-:W-:Y:S01]  /*3990*/  FFMA.FTZ R122, R146, R121, R120 ;  /* 0x00000079927a7223 */ /* 0x000fe20000010078 */
[----:B------:R-:W-:Y:S01]  /*39a0*/  FADD.FTZ R123, R148, -R123 ;  /* 0x8000007b947b7221 */ /* 0x000fe20000010000 */
[----:B-----5:R-:W-:Y:S02]  /*39b0*/  FFMA.FTZ R104, R147, R105, R16 ;  /* 0x0000006993687223 */ /* 0x020fe40000010010 */
[----:B------:R-:W-:-:S02]  /*39c0*/  FADD.FTZ R122, R141, -R122 ;  /* 0x8000007a8d7a7221 */ /* 0x000fc40000010000 */
[----:B------:R-:W-:-:S04]  /*39d0*/  FMUL.FTZ R105, R104, R145 ;  /* 0x0000009168697220 */ /* 0x000fc80000410000 */
[----:B------:R-:W-:Y:S01]  /*39e0*/  FMUL.FTZ R107, R105, UR13 ;  /* 0x0000000d696b7c20 */ /* 0x000fe20008410000 */
[C---:B------:R-:W-:Y:S01]  /*39f0*/  FFMA.FTZ R105, R147.reuse, R106, R17 ;  /* 0x0000006a93697223 */ /* 0x040fe20000010011 */
[----:B------:R-:W-:Y:S02]  /*3a00*/  FFMA.FTZ R106, R147, R123, R18 ;  /* 0x0000007b936a7223 */ /* 0x000fe40000010012 */
[-C--:B------:R-:W-:Y:S01]  /*3a10*/  FMUL.FTZ R116, R116, R107.reuse ;  /* 0x0000006b74747220 */ /* 0x080fe20000410000 */
[----:B------:R-:W-:Y:S01]  /*3a20*/  FMUL.FTZ R107, R24, R107 ;  /* 0x0000006b186b7220 */ /* 0x000fe20000410000 */
[----:B------:R-:W-:-:S03]  /*3a30*/  FMUL.FTZ R123, R106, R145 ;  /* 0x000000916a7b7220 */ /* 0x000fc60000410000 */
[----:B------:R-:W-:Y:S01]  /*3a40*/  FSEL R151, R116, RZ, P6 ;  /* 0x000000ff74977208 */ /* 0x000fe20003000000 */
[----:B------:R-:W-:Y:S01]  /*3a50*/  FMUL.FTZ R123, R123, UR13 ;  /* 0x0000000d7b7b7c20 */ /* 0x000fe20008410000 */
[----:B------:R-:W-:Y:S01]  /*3a60*/  SEL R116, R107, RZ, P6 ;  /* 0x000000ff6b747207 */ /* 0x000fe20003000000 */
[----:B------:R-:W-:Y:S01]  /*3a70*/  FFMA.FTZ R107, R147, R122, R19 ;  /* 0x0000007a936b7223 */ /* 0x000fe20000010013 */
[----:B------:R-:W-:Y:S01]  /*3a80*/  LOP3.LUT P6, RZ, R8, 0xff00, RZ, 0xc0, !PT ;  /* 0x0000ff0008ff7812 */ /* 0x000fe200078cc0ff */
[----:B------:R-:W-:Y:S01]  /*3a90*/  FADD.FTZ R151, R80, R151 ;  /* 0x0000009750977221 */ /* 0x000fe20000010000 */
[-C--:B------:R-:W-:Y:S01]  /*3aa0*/  FMUL.FTZ R80, R105, R145.reuse ;  /* 0x0000009169507220 */ /* 0x080fe20000410000 */
[----:B------:R-:W-:Y:S01]  /*3ab0*/  FMUL.FTZ R153, R107, R145 ;  /* 0x000000916b997220 */ /* 0x000fe20000410000 */
[-C--:B------:R-:W-:Y:S01]  /*3ac0*/  FMUL.FTZ R118, R118, R123.reuse ;  /* 0x0000007b76767220 */ /* 0x080fe20000410000 */
[----:B------:R-:W-:Y:S01]  /*3ad0*/  FMUL.FTZ R123, R26, R123 ;  /* 0x0000007b1a7b7220 */ /* 0x000fe20000410000 */
[----:B------:R-:W-:-:S04]  /*3ae0*/  FMUL.FTZ R80, R80, UR13 ;  /* 0x0000000d50507c20 */ /* 0x000fc80008410000 */
        /* <DEDUP_REMOVED lines=17> */
.L_x_7737:
[-CC-:B------:R-:W-:Y:S01]  /*3c00*/  FFMA.FTZ R123, R13, R121.reuse, R120.reuse ;  /* 0x000000790d7b7223 */ /* 0x180fe20000010078 */
[----:B------:R-:W-:Y:S01]  /*3c10*/  LOP3.LUT P6, RZ, R8, 0xff, RZ, 0xc0, !PT ;  /* 0x000000ff08ff7812 */ /* 0x000fe200078cc0ff */
[----:B------:R-:W-:Y:S02]  /*3c20*/  FFMA.FTZ R153, R131, R121, R120 ;  /* 0x0000007983997223 */ /* 0x000fe40000010078 */
[----:B------:R-:W-:Y:S02]  /*3c30*/  FADD.FTZ R123, R132, -R123 ;  /* 0x8000007b847b7221 */ /* 0x000fe40000010000 */
[----:B------:R-:W-:Y:S02]  /*3c40*/  FADD.FTZ R153, R148, -R153 ;  /* 0x8000009994997221 */ /* 0x000fe40000010000 */
[----:B-----5:R-:W-:-:S04]  /*3c50*/  FFMA.FTZ R122, R147, R123, R16 ;  /* 0x0000007b937a7223 */ /* 0x020fc80000010010 */
[----:B------:R-:W-:-:S04]  /*3c60*/  FMUL.FTZ R122, R122, R145 ;  /* 0x000000917a7a7220 */ /* 0x000fc80000410000 */
[----:B------:R-:W-:Y:S01]  /*3c70*/  FMUL.FTZ R123, R122, UR13 ;  /* 0x0000000d7a7b7c20 */ /* 0x000fe20008410000 */
[----:B------:R-:W-:-:S03]  /*3c80*/  FFMA.FTZ R122, R124, R121, R120 ;  /* 0x000000797c7a7223 */ /* 0x000fc60000010078 */
[----:B------:R-:W-:Y:S01]  /*3c90*/  FMUL.FTZ R116, R116, R123 ;  /* 0x0000007b74747220 */ /* 0x000fe20000410000 */
[----:B------:R-:W-:-:S04]  /*3ca0*/  FADD.FTZ R122, R133, -R122 ;  /* 0x8000007a857a7221 */ /* 0x000fc80000010000 */
[----:B------:R-:W-:Y:S01]  /*3cb0*/  FSEL R151, R116, RZ, P6 ;  /* 0x000000ff74977208 */ /* 0x000fe20003000000 */
[----:B------:R-:W-:Y:S01]  /*3cc0*/  FFMA.FTZ R122, R147, R122, R17 ;  /* 0x0000007a937a7223 */ /* 0x000fe20000010011 */
[----:B------:R-:W-:-:S03]  /*3cd0*/  FMUL.FTZ R116, R24, R123 ;  /* 0x0000007b18747220 */ /* 0x000fc60000410000 */
[----:B------:R-:W-:Y:S01]  /*3ce0*/  FADD.FTZ R151, R80, R151 ;  /* 0x0000009750977221 */ /* 0x000fe20000010000 */
[----:B------:R-:W-:Y:S01]  /*3cf0*/  FFMA.FTZ R80, R146, R121, R120 ;  /* 0x0000007992507223 */ /* 0x000fe20000010078 */
[----:B------:R-:W-:Y:S01]  /*3d00*/  FMUL.FTZ R122, R122, R145 ;  /* 0x000000917a7a7220 */ /* 0x000fe20000410000 */
[----:B------:R-:W-:Y:S02]  /*3d10*/  SEL R116, R116, RZ, P6 ;  /* 0x000000ff74747207 */ /* 0x000fe40003000000 */
[----:B------:R-:W-:Y:S01]  /*3d20*/  FADD.FTZ R154, R141, -R80 ;  /* 0x800000508d9a7221 */ /* 0x000fe20000010000 */
[C---:B------:R-:W-:Y:S01]  /*3d30*/  FFMA.FTZ R80, R147.reuse, R153, R18 ;  /* 0x0000009993507223 */ /* 0x040fe20000010012 */
[----:B------:R-:W-:Y:S01]  /*3d40*/  FMUL.FTZ R122, R122, UR13 ;  /* 0x0000000d7a7a7c20 */ /* 0x000fe20008410000 */
[----:B------:R-:W-:Y:S01]  /*3d50*/  LOP3.LUT P6, RZ, R8, 0xff00, RZ, 0xc0, !PT ;  /* 0x0000ff0008ff7812 */ /* 0x000fe200078cc0ff */
[----:B------:R-:W-:Y:S01]  /*3d60*/  FFMA.FTZ R154, R147, R154, R19 ;  /* 0x0000009a939a7223 */ /* 0x000fe20000010013 */
[-C--:B------:R-:W-:Y:S01]  /*3d70*/  FMUL.FTZ R80, R80, R145.reuse ;  /* 0x0000009150507220 */ /* 0x080fe20000410000 */
[-C--:B------:R-:W-:Y:S01]  /*3d80*/  FMUL.FTZ R117, R117, R122.reuse ;  /* 0x0000007a75757220 */ /* 0x080fe20000410000 */
[----:B------:R-:W-:Y:S01]  /*3d90*/  FMUL.FTZ R122, R25, R122 ;  /* 0x0000007a197a7220 */ /* 0x000fe20000410000 */
[----:B------:R-:W-:Y:S01]  /*3da0*/  FMUL.FTZ R154, R154, R145 ;  /* 0x000000919a9a7220 */ /* 0x000fe20000410000 */
[----:B------:R-:W-:-:S02]  /*3db0*/  FMUL.FTZ R123, R80, UR13 ;  /* 0x0000000d507b7c20 */ /* 0x000fc40008410000 */
[----:B------:R-:W-:Y:S01]  /*3dc0*/  FSEL R80, R117, RZ, P6 ;  /* 0x000000ff75507208 */ /* 0x000fe20003000000 */
[----:B------:R-:W-:Y:S01]  /*3dd0*/  FMUL.FTZ R154, R154, UR13 ;  /* 0x0000000d9a9a7c20 */ /* 0x000fe20008410000 */
        /* <DEDUP_REMOVED lines=14> */
.L_x_7738:
        /* <DEDUP_REMOVED lines=9> */
.L_x_7736:
[----:B------:R-:W-:Y:S05]  /*3f50*/  BSYNC.RECONVERGENT B1 ;  /* 0x0000000000017941 */ /* 0x000fea0003800200 */
.L_x_7735:
        /* <DEDUP_REMOVED lines=53> */
.L_x_7741:
        /* <DEDUP_REMOVED lines=44> */
.L_x_7742:
        /* <DEDUP_REMOVED lines=9> */
.L_x_7740:
[----:B------:R-:W-:Y:S05]  /*4600*/  BSYNC.RECONVERGENT B1 ;  /* 0x0000000000017941 */ /* 0x000fea0003800200 */
.L_x_7739:
        /* <DEDUP_REMOVED lines=14> */
[----:B------:R-:W-:Y:S01]  /*46f0*/  LOP3.LUT P6, RZ, R2, 0xff, RZ, 0xc0, !PT ;  /* 0x000000ff02ff7812 */ /* 0x000fe200078cc0ff */
[C---:B-----5:R-:W-:Y:S01]  /*4700*/  FFMA.FTZ R104, R147.reuse, R105, R112 ;  /* 0x0000006993687223 */ /* 0x060fe20000010070 */
[----:B------:R-:W-:Y:S01]  /*4710*/  FFMA.FTZ R105, R147, R122, R113 ;  /* 0x0000007a93697223 */ /* 0x000fe20000010071 */
[----:B------:R-:W-:-:S02]  /*4720*/  FADD.FTZ R122, R138, -R121 ;  /* 0x800000798a7a7221 */ /* 0x000fc40000010000 */
[-C--:B------:R-:W-:Y:S01]  /*4730*/  FMUL.FTZ R106, R104, R145.reuse ;  /* 0x00000091686a7220 */ /* 0x080fe20000410000 */
[----:B------:R-:W-:-:S03]  /*4740*/  FMUL.FTZ R121, R105, R145 ;  /* 0x0000009169797220 */ /* 0x000fc60000410000 */
[----:B------:R-:W-:Y:S01]  /*4750*/  FMUL.FTZ R107, R106, UR13 ;  /* 0x0000000d6a6b7c20 */ /* 0x000fe20008410000 */
[----:B------:R-:W-:-:S03]  /*4760*/  FFMA.FTZ R106, R147, R123, R114 ;  /* 0x0000007b936a7223 */ /* 0x000fc60000010072 */
[-C--:B------:R-:W-:Y:S01]  /*4770*/  FMUL.FTZ R116, R116, R107.reuse ;  /* 0x0000006b74747220 */ /* 0x080fe20000410000 */
[----:B------:R-:W-:Y:S01]  /*4780*/  FMUL.FTZ R120, R40, R107 ;  /* 0x0000006b28787220 */ /* 0x000fe20000410000 */
[----:B------:R-:W-:Y:S01]  /*4790*/  FFMA.FTZ R107, R147, R122, R115 ;  /* 0x0000007a936b7223 */ /* 0x000fe20000010073 */
[----:B------:R-:W-:Y:S02]  /*47a0*/  FMUL.FTZ R122, R121, UR13 ;  /* 0x0000000d797a7c20 */ /* 0x000fe40008410000 */
        /* <DEDUP_REMOVED lines=26> */
.L_x_7743:
        /* <DEDUP_REMOVED lines=11> */
[----:B------:R-:W-:Y:S01]  /*4a00*/  LOP3.LUT P6, RZ, R2, 0xff, RZ, 0xc0, !PT ;  /* 0x000000ff02ff7812 */ /* 0x000fe200078cc0ff */
[-C--:B------:R-:W-:Y:S01]  /*4a10*/  FMUL.FTZ R120, R120, R145.reuse ;  /* 0x0000009178787220 */ /* 0x080fe20000410000 */
[-C--:B------:R-:W-:Y:S01]  /*4a20*/  FMUL.FTZ R122, R122, R145.reuse ;  /* 0x000000917a7a7220 */ /* 0x080fe20000410000 */
[-C--:B------:R-:W-:Y:S01]  /*4a30*/  FMUL.FTZ R154, R154, R145.reuse ;  /* 0x000000919a9a7220 */ /* 0x080fe20000410000 */
[----:B------:R-:W-:Y:S01]  /*4a40*/  FFMA.FTZ R156, R147, R156, R115 ;  /* 0x0000009c939c7223 */ /* 0x000fe20000010073 */
[----:B------:R-:W-:Y:S01]  /*4a50*/  FMUL.FTZ R121, R120, UR13 ;  /* 0x0000000d78797c20 */ /* 0x000fe20008410000 */
[----:B------:R-:W-:Y:S01]  /*4a60*/  FMUL.FTZ R122, R122, UR13 ;  /* 0x0000000d7a7a7c20 */ /* 0x000fe20008410000 */
[----:B------:R-:W-:Y:S01]  /*4a70*/  FMUL.FTZ R123, R154, UR13 ;  /* 0x0000000d9a7b7c20 */ /* 0x000fe20008410000 */
[----:B------:R-:W-:Y:S01]  /*4a80*/  FMUL.FTZ R156, R156, R145 ;  /* 0x000000919c9c7220 */ /* 0x000fe20000410000 */
[-C--:B------:R-:W-:Y:S01]  /*4a90*/  FMUL.FTZ R116, R116, R121.reuse ;  /* 0x0000007974747220 */ /* 0x080fe20000410000 */
[----:B------:R-:W-:Y:S01]  /*4aa0*/  FMUL.FTZ R120, R40, R121 ;  /* 0x0000007928787220 */ /* 0x000fe20000410000 */
[-C--:B------:R-:W-:Y:S01]  /*4ab0*/  FMUL.FTZ R117, R117, R122.reuse ;  /* 0x0000007a75757220 */ /* 0x080fe20000410000 */
[----:B------:R-:W-:Y:S01]  /*4ac0*/  FMUL.FTZ R122, R41, R122 ;  /* 0x0000007a297a7220 */ /* 0x000fe20000410000 */
[-C--:B------:R-:W-:Y:S01]  /*4ad0*/  FMUL.FTZ R118, R118, R123.reuse ;  /* 0x0000007b76767220 */ /* 0x080fe20000410000 */
[----:B------:R-:W-:Y:S01]  /*4ae0*/  FSEL R121, R116, RZ, P6 ;  /* 0x000000ff74797208 */ /* 0x000fe20003000000 */
[----:B------:R-:W-:Y:S01]  /*4af0*/  FMUL.FTZ R123, R42, R123 ;  /* 0x0000007b2a7b7220 */ /* 0x000fe20000410000 */
[----:B------:R-:W-:Y:S01]  /*4b00*/  SEL R116, R120, RZ, P6 ;  /* 0x000000ff78747207 */ /* 0x000fe20003000000 */
[----:B------:R-:W-:Y:S01]  /*4b10*/  FMUL.FTZ R156, R156, UR13 ;  /* 0x0000000d9c9c7c20 */ /* 0x000fe20008410000 */
[----:B------:R-:W-:Y:S01]  /*4b20*/  LOP3.LUT P6, RZ, R2, 0xff00, RZ, 0xc0, !PT ;  /* 0x0000ff0002ff7812 */ /* 0x000fe200078cc0ff */
[----:B------:R-:W-:-:S02]  /*4b30*/  FADD.FTZ R145, R88, R121 ;  /* 0x0000007958917221 */ /* 0x000fc40000010000 */
[----:B------:R-:W-:Y:S01]  /*4b40*/  FMUL.FTZ R119, R119, R156 ;  /* 0x0000009c77777220 */ /* 0x000fe20000410000 */
[----:B------:R-:W-:Y:S02]  /*4b50*/  FSEL R120, R117, RZ, P6 ;  /* 0x000000ff75787208 */ /* 0x000fe40003000000 */
        /* <DEDUP_REMOVED lines=11> */
.L_x_7744:
        /* <DEDUP_REMOVED lines=10> */
.L_x_7728:
[----:B------:R-:W-:Y:S05]  /*4cb0*/  BSYNC.RECONVERGENT B0 ;  /* 0x0000000000007941 */ /* 0x000fea0003800200 */
.L_x_7714:
[----:B0-234-:R-:W0:Y:S01]  /*4cc0*/  LDC.64 R116, c[0x0][0x380] ;  /* 0x0000e000ff747b82 */ /* 0x01de220000000a00 */
[----:B------:R-:W-:Y:S01]  /*4cd0*/  UPLOP3.LUT UP1, UPT, UPT, UPT, UP1, 0x40, 0x4 ;  /* 0x000000000004789c */ /* 0x000fe20003f2e810 */
[----:B0-----:R-:W-:-:S04]  /*4ce0*/  IADD3 R11, PT, PT, R11, R116, RZ ;  /* 0x000000740b0b7210 */ /* 0x001fc80007ffe0ff */
[----:B------:R-:W-:-:S13]  /*4cf0*/  ISETP.GE.AND P1, PT, R11, R117, PT ;  /* 0x000000750b00720c */ /* 0x000fda0003f26270 */
[----:B------:R-:W-:Y:S05]  /*4d00*/  @!P1 BRA `(.L_x_7745) ;  /* 0xffffffb800589947 */ /* 0x000fea000383ffff */
.L_x_7703:
        /* <DEDUP_REMOVED lines=15> */
.L_x_7747:
[----:B------:R-:W-:Y:S05]  /*4e00*/  BSYNC.RECONVERGENT B0 ;  /* 0x0000000000007941 */ /* 0x000fea0003800200 */
.L_x_7746:
        /* <DEDUP_REMOVED lines=12> */
.L_x_7749:
[----:B------:R-:W-:Y:S05]  /*4ed0*/  BSYNC.RECONVERGENT B0 ;  /* 0x0000000000007941 */ /* 0x000fea0003800200 */
.L_x_7748:
        /* <DEDUP_REMOVED lines=12> */
.L_x_7751:
[----:B------:R-:W-:Y:S05]  /*4fa0*/  BSYNC.RECONVERGENT B0 ;  /* 0x0000000000007941 */ /* 0x000fea0003800200 */
.L_x_7750:
        /* <DEDUP_REMOVED lines=11> */
.L_x_7752:
        /* <DEDUP_REMOVED lines=10> */
.L_x_8160:


//--------------------- .text._ZN10layer_norm13ln_bwd_kernelINS_13Kernel_traitsIfffffjLj2048ELj1ELj1ELj4ELj16ENS_18Kernel_traits_baseILj2048EfffffjLj128EEEEELb1ELb1ELb0ELb1EEEvNS_9BwdParamsE --------------------------
	.section	.text._ZN10layer_norm13ln_bwd_kernelINS_13Kernel_traitsIfffffjLj2048ELj1ELj1ELj4ELj16ENS_18Kernel_traits_baseILj2048EfffffjLj128EEEEELb1ELb1ELb0ELb1EEEvNS_9BwdParamsE,"ax",@progbits
	.align	128
        .global         _ZN10layer_norm13ln_bwd_kernelINS_13Kernel_traitsIfffffjLj2048ELj1ELj1ELj4ELj16ENS_18Kernel_traits_baseILj2048EfffffjLj128EEEEELb1ELb1ELb0ELb1EEEvNS_9BwdParamsE
        .type           _ZN10layer_norm13ln_bwd_kernelINS_13Kernel_traitsIfffffjLj2048ELj1ELj1ELj4ELj16ENS_18Kernel_traits_baseILj2048EfffffjLj128EEEEELb1ELb1ELb0ELb1EEEvNS_9BwdParamsE,@function
        .size           _ZN10layer_norm13ln_bwd_kernelINS_13Kernel_traitsIfffffjLj2048ELj1ELj1ELj4ELj16ENS_18Kernel_traits_baseILj2048EfffffjLj128EEEEELb1ELb1ELb0ELb1EEEvNS_9BwdParamsE,(.L_x_8161 - _ZN10layer_norm13ln_bwd_kernelINS_13Kernel_traitsIfffffjLj2048ELj1ELj1ELj4ELj16ENS_18Kernel_traits_baseILj2048EfffffjLj128EEEEELb1ELb1ELb0ELb1EEEvNS_9BwdParamsE)
        .other          _ZN10layer_norm13ln_bwd_kernelINS_13Kernel_traitsIfffffjLj2048ELj1ELj1ELj4ELj16ENS_18Kernel_traits_baseILj2048EfffffjLj128EEEEELb1ELb1ELb0ELb1EEEvNS_9BwdParamsE,@"STO_CUDA_ENTRY STV_DEFAULT"
_ZN10layer_norm13ln_bwd_kernelINS_13Kernel_traitsIfffffjLj2048ELj1ELj1ELj4ELj16ENS_18Kernel_traits_baseILj2048EfffffjLj128EEEEELb1ELb1ELb0ELb1EEEvNS_9BwdParamsE:
.text._ZN10layer_norm13ln_bwd_kernelINS_13Kernel_traitsIfffffjLj2048ELj1ELj1ELj4ELj16ENS_18Kernel_traits_baseILj2048EfffffjLj128EEEEELb1ELb1ELb0ELb1EEEvNS_9BwdParamsE:
        /* <DEDUP_REMOVED lines=37> */
[----:B------:R-:W-:-:S02]  /*0250*/  CS2R R152, SRZ ;  /* 0x0000000000987805 */ /* 0x000fc4000001ff00 */
[----:B------:R-:W-:Y:S02]  /*0260*/  CS2R R150, SRZ ;  /* 0x0000000000967805 */ /* 0x000fe4000001ff00 */
[----:B------:R-:W-:Y:S02]  /*0270*/  CS2R R156, SRZ ;  /* 0x00000000009c7805 */ /* 0x000fe4000001ff00 */
[----:B------:R-:W-:Y:S01]  /*0280*/  CS2R R154, SRZ ;  /* 0x00000000009a7805 */ /* 0x000fe2000001ff00 */
[----:B-1----:R-:W-:-:S04]  /*0290*/  IMAD.WIDE.U32 R4, R3, 0x10, R4 ;  /* 0x0000001003047825 */ /* 0x002fc800078e0004 */
[----:B------:R-:W-:Y:S01]  /*02a0*/  HFMA2 R12, -RZ, RZ, 0, 0 ;  /* 0x00000000ff0c7431 */ /* 0x000fe200000001ff */
        /* <DEDUP_REMOVED lines=12> */
[----:B------:R-:W-:Y:S02]  /*0370*/  MOV R136, RZ ;  /* 0x000000ff00887202 */ /* 0x000fe40000000f00 */
        /* <DEDUP_REMOVED lines=11> */
[----:B------:R-:W-:-:S02]  /*0430*/  CS2R R8, SRZ ;  /* 0x0000000000087805 */ /* 0x000fc4000001ff00 */
[----:B0-----:R-:W-:Y:S02]  /*0440*/  CS2R R4, SRZ ;  /* 0x0000000000047805 */ /* 0x001fe4000001ff00 */
[----:B------:R-:W-:Y:S01]  /*0450*/  CS2R R10, SRZ ;  /* 0x00000000000a7805 */ /* 0x000fe2000001ff00 */
[----:B------:R-:W5:Y:S01]  /*0460*/  LDG.E.128 R48, desc[UR6][R6.64+0x800] ;  /* 0x0008000606307981 */ /* 0x000f62000c1e1d00 */
[----:B------:R-:W-:Y:S01]  /*0470*/  MOV R2, RZ ;  /* 0x000000ff00027202 */ /* 0x000fe20000000f00 */
[----:B------:R-:W0:Y:S01]  /*0480*/  LDCU UR4, c[0x0][0x408] ;  /* 0x00008100ff0477ac */ /* 0x000e220008000800 */
[----:B------:R-:W-:Y:S01]  /*0490*/  MOV R13, UR5 ;  /* 0x00000005000d7c02 */ /* 0x000fe20008000f00 */
[----:B------:R1:W5:Y:S01]  /*04a0*/  LDG.E.128 R52, desc[UR6][R6.64] ;  /* 0x0000000606347981 */ /* 0x000362000c1e1d00 */
[----:B------:R-:W2:Y:S01]  /*04b0*/  LDCU UR9, c[0x0][0x388] ;  /* 0x00007100ff0977ac */ /* 0x000ea20008000800 */
[----:B------:R-:W3:Y:S01]  /*04c0*/  LDCU.U8 UR8, c[0x0][0x410] ;  /* 0x00008200ff0877ac */ /* 0x000ee20008000000 */
[----:B-1----:R-:W-:Y:S01]  /*04d0*/  CS2R R6, SRZ ;  /* 0x0000000000067805 */ /* 0x002fe2000001ff00 */
[----:B------:R-:W1:Y:S01]  /*04e0*/  LDCU UR12, c[0x0][0x400] ;  /* 0x00008000ff0c77ac */ /* 0x000e620008000800 */
[----:B------:R-:W4:Y:S01]  /*04f0*/  LDCU.64 UR14, c[0x0][0x478] ;  /* 0x00008f00ff0e77ac */ /* 0x000f220008000a00 */
[----:B------:R-:W0:Y:S04]  /*0500*/  LDCU.64 UR10, c[0x0][0x438] ;  /* 0x00008700ff0a77ac */ /* 0x000e280008000a00 */
.L_x_7772:
[----:B0-----:R-:W3:Y:S01]  /*0510*/  LDC.64 R84, c[0x0][0x428] ;  /* 0x00010a00ff547b82 */ /* 0x001ee20000000a00 */
[----:B--2---:R-:W-:-:S05]  /*0520*/  IMAD R0, R13, UR9, RZ ;  /* 0x000000090d007c24 */ /* 0x004fca000f8e02ff */
[----:B------:R-:W-:Y:S02]  /*0530*/  SHF.R.S32.HI R19, RZ, 0x1f, R0 ;  /* 0x0000001fff137819 */ /* 0x000fe40000011400 */
[----:B------:R-:W2:Y:S02]  /*0540*/  LDC.64 R16, c[0x0][0x3c0] ;  /* 0x0000f000ff107b82 */ /* 0x000ea40000000a00 */
[----:B------:R-:W-:-:S04]  /*0550*/  LEA.HI R0, R19, R0, RZ, 0x2 ;  /* 0x0000000013007211 */ /* 0x000fc800078f10ff */
[----:B------:R-:W-:Y:S02]  /*0560*/  LEA.HI.SX32 R113, R0, R3, 0x1e ;  /* 0x0000000300717211 */ /* 0x000fe400078ff2ff */
[----:B------:R-:W1:Y:S08]  /*0570*/  LDC.64 R20, c[0x0][0x3a8] ;  /* 0x0000ea00ff147b82 */ /* 0x000e700000000a00 */
[----:B------:R-:W4:Y:S01]  /*0580*/  LDC.64 R14, c[0x0][0x3c8] ;  /* 0x0000f200ff0e7b82 */ /* 0x000f220000000a00 */
[----:B---3--:R-:W-:-:S04]  /*0590*/  IMAD.WIDE.U32 R88, R113, 0x10, R84 ;  /* 0x0000001071587825 */ /* 0x008fc800078e0054 */
[----:B--2---:R-:W-:Y:S02]  /*05a0*/  IMAD.WIDE R16, R13, 0x4, R16 ;  /* 0x000000040d107825 */ /* 0x004fe400078e0210 */
[----:B------:R-:W2:Y:S04]  /*05b0*/  LDG.E.128 R88, desc[UR6][R88.64] ;  /* 0x0000000658587981 */ /* 0x000ea8000c1e1d00 */
[----:B------:R3:W2:Y:S01]  /*05c0*/  LDG.E R0, desc[UR6][R16.64] ;  /* 0x0000000610007981 */ /* 0x0006a2000c1e1900 */
[C---:B-1----:R-:W-:Y:S01]  /*05d0*/  IMAD.WIDE.U32 R100, R113.reuse, 0x10, R20 ;  /* 0x0000001071647825 */ /* 0x042fe200078e0014 */
[----:B------:R-:W-:-:S05]  /*05e0*/  IADD3 R104, PT, PT, R113, 0x80, RZ ;  /* 0x0000008071687810 */ /* 0x000fca0007ffe0ff */
[----:B------:R-:W2:Y:S01]  /*05f0*/  LDG.E.128 R100, desc[UR6][R100.64] ;  /* 0x0000000664647981 */ /* 0x000ea2000c1e1d00 */
[----:B----4-:R-:W-:-:S06]  /*0600*/  IMAD.WIDE R14, R13, 0x4, R14 ;  /* 0x000000040d0e7825 */ /* 0x010fcc00078e020e */
[----:B------:R1:W4:Y:S01]  /*0610*/  LDG.E R14, desc[UR6][R14.64] ;  /* 0x000000060e0e7981 */ /* 0x000322000c1e1900 */
[----:B------:R-:W-:Y:S01]  /*0620*/  IMAD.WIDE.U32 R76, R104, 0x10, R84 ;  /* 0x00000010684c7825 */ /* 0x000fe200078e0054 */
[----:B---3--:R-:W-:-:S05]  /*0630*/  IADD3 R16, PT, PT, R113, 0x180, RZ ;  /* 0x0000018071107810 */ /* 0x008fca0007ffe0ff */
[----:B------:R-:W3:Y:S01]  /*0640*/  LDG.E.128 R76, desc[UR6][R76.64] ;  /* 0x000000064c4c7981 */ /* 0x000ee2000c1e1d00 */
[----:B-1----:R-:W-:-:S05]  /*0650*/  IADD3 R15, PT, PT, R113, 0x100, RZ ;  /* 0x00000100710f7810 */ /* 0x002fca0007ffe0ff */
[----:B------:R-:W-:-:S04]  /*0660*/  IMAD.WIDE.U32 R92, R15, 0x10, R20 ;  /* 0x000000100f5c7825 */ /* 0x000fc800078e0014 */
[--C-:B------:R-:W-:Y:S02]  /*0670*/  IMAD.WIDE.U32 R96, R104, 0x10, R20.reuse ;  /* 0x0000001068607825 */ /* 0x100fe400078e0014 */
[----:B------:R-:W3:Y:S02]  /*0680*/  LDG.E.128 R92, desc[UR6][R92.64] ;  /* 0x000000065c5c7981 */ /* 0x000ee4000c1e1d00 */
[C---:B------:R-:W-:Y:S02]  /*0690*/  IMAD.WIDE.U32 R20, R16.reuse, 0x10, R20 ;  /* 0x0000001010147825 */ /* 0x040fe400078e0014 */
[----:B------:R-:W3:Y:S02]  /*06a0*/  LDG.E.128 R96, desc[UR6][R96.64] ;  /* 0x0000000660607981 */ /* 0x000ee4000c1e1d00 */
[--C-:B------:R-:W-:Y:S02]  /*06b0*/  IMAD.WIDE.U32 R80, R15, 0x10, R84.reuse ;  /* 0x000000100f507825 */ /* 0x100fe400078e0054 */
[----:B------:R-:W3:Y:S04]  /*06c0*/  LDG.E.128 R20, desc[UR6][R20.64] ;  /* 0x0000000614147981 */ /* 0x000ee8000c1e1d00 */
[----:B------:R-:W3:Y:S01]  /*06d0*/  LDG.E.128 R80, desc[UR6][R80.64] ;  /* 0x0000000650507981 */ /* 0x000ee2000c1e1d00 */
[----:B------:R-:W-:-:S06]  /*06e0*/  IMAD.WIDE.U32 R84, R16, 0x10, R84 ;  /* 0x0000001010547825 */ /* 0x000fcc00078e0054 */
[----:B------:R-:W3:Y:S01]  /*06f0*/  LDG.E.128 R84, desc[UR6][R84.64] ;  /* 0x0000000654547981 */ /* 0x000ee2000c1e1d00 */
[----:B------:R-:W-:Y:S01]  /*0700*/  LOP3.LUT P3, RZ, R3, 0x1f, RZ, 0xc0, !PT ;  /* 0x0000001f03ff7812 */ /* 0x000fe2000786c0ff */
[----:B------:R-:W1:-:S12]  /*0710*/  S2R R17, SR_CgaCtaId ;  /* 0x0000000000117919 */ /* 0x000e580000008800 */
[----:B------:R-:W0:Y:S01]  /*0720*/  @!P3 S2R R3, SR_TID.X ;  /* 0x000000000003b919 */ /* 0x000e220000002100 */
[----:B------:R-:W-:Y:S02]  /*0730*/  PLOP3.LUT P0, PT, PT, PT, PT, 0x80, 0x8 ;  /* 0x000000000008781c */ /* 0x000fe40003f0f070 */
[----:B------:R-:W-:Y:S02]  /*0740*/  MOV R128, 0x400 ;  /* 0x0000040000807802 */ /* 0x000fe40000000f00 */
[----:B------:R-:W-:Y:S02]  /*0750*/  @!P3 PLOP3.LUT P0, PT, P2, PT, PT, 0x80, 0x8 ;  /* 0x000000000008b81c */ /* 0x000fe4000170f070 */
[----:B------:R-:W-:Y:S02]  /*0760*/  ISETP.NE.AND P4, PT, RZ, UR8, PT ;  /* 0x00000008ff007c0c */ /* 0x000fe4000bf85270 */
[----:B-1----:R-:W-:-:S04]  /*0770*/  LEA R128, R17, R128, 0x18 ;  /* 0x0000008011807211 */ /* 0x002fc800078ec0ff */
[----:B------:R-:W-:-:S04]  /*0780*/  IADD3 R122, PT, PT, R128, 0x2020, RZ ;  /* 0x00002020807a7810 */ /* 0x000fc80007ffe0ff */
[----:B------:R-:W-:Y:S02]  /*0790*/  @!P3 MOV R17, R122 ;  /* 0x0000007a0011b202 */ /* 0x000fe40000000f00 */
[----:B------:R-:W-:Y:S02]  /*07a0*/  @!P0 IADD3 R17, PT, PT, R128, 0x2000, RZ ;  /* 0x0000200080118810 */ /* 0x000fe40007ffe0ff */
[----:B0-----:R-:W-:Y:S01]  /*07b0*/  @!P3 SHF.R.U32.HI R18, RZ, 0x2, R3 ;  /* 0x00000002ff12b819 */ /* 0x001fe20000011603 */
[----:B--2--5:R-:W-:Y:S01]  /*07c0*/  FMUL.FTZ R114, R24, R88 ;  /* 0x0000005818727220 */ /* 0x024fe20000410000 */
[----:B------:R-:W-:Y:S01]  /*07d0*/  FMUL.FTZ R115, R25, R89 ;  /* 0x0000005919737220 */ /* 0x000fe20000410000 */
[----:B------:R-:W-:Y:S02]  /*07e0*/  FSEL R137, R0, RZ, !P4 ;  /* 0x000000ff00897208 */ /* 0x000fe40006000000 */
[----:B------:R-:W-:Y:S02]  /*07f0*/  @!P3 MOV R0, R17 ;  /* 0x000000110000b202 */ /* 0x000fe40000000f00 */
[----:B------:R-:W-:Y:S01]  /*0800*/  @!P3 LOP3.LUT R17, R18, 0x18, RZ, 0xc0, !PT ;  /* 0x000000181211b812 */ /* 0x000fe200078ec0ff */
[----:B------:R-:W-:Y:S01]  /*0810*/  FADD.FTZ R18, RZ, R114 ;  /* 0x00000072ff127221 */ /* 0x000fe20000010000 */
[----:B------:R-:W-:Y:S01]  /*0820*/  FMUL.FTZ R116, R26, R90 ;  /* 0x0000005a1a747220 */ /* 0x000fe20000410000 */
[----:B------:R-:W-:-:S02]  /*0830*/  FADD.FTZ R118, -R137, R101 ;  /* 0x0000006589767221 */ /* 0x000fc40000010100 */
[----:B------:R-:W-:Y:S01]  /*0840*/  FADD.FTZ R101, R115, R18 ;  /* 0x0000001273657221 */ /* 0x000fe20000010000 */
[----:B------:R-:W-:Y:S01]  /*0850*/  FADD.FTZ R105, -R137, R100 ;  /* 0x0000006489697221 */ /* 0x000fe20000010100 */
[----:B------:R-:W-:Y:S02]  /*0860*/  FMUL.FTZ R117, R27, R91 ;  /* 0x0000005b1b757220 */ /* 0x000fe40000410000 */
[----:B------:R-:W-:Y:S01]  /*0870*/  FADD.FTZ R18, R116, R101 ;  /* 0x0000006574127221 */ /* 0x000fe20000010000 */
[----:B------:R-:W-:Y:S01]  /*0880*/  @!P3 IADD3 R17, PT, PT, R17, R0, RZ ;  /* 0x000000001111b210 */ /* 0x000fe20007ffe0ff */
[----:B----4-:R-:W-:Y:S02]  /*0890*/  FMUL.FTZ R0, R14, R105 ;  /* 0x000000690e007220 */ /* 0x010fe40000410000 */
[----:B------:R-:W-:Y:S01]  /*08a0*/  FADD.FTZ R18, R117, R18 ;  /* 0x0000001275127221 */ /* 0x000fe20000010000 */
[----:B---3--:R-:W-:Y:S01]  /*08b0*/  FMUL.FTZ R105, R28, R76 ;  /* 0x0000004c1c697220 */ /* 0x008fe20000410000 */
[----:B------:R-:W-:Y:S01]  /*08c0*/  FMUL.FTZ R106, R29, R77 ;  /* 0x0000004d1d6a7220 */ /* 0x000fe20000410000 */
[----:B------:R-:W-:Y:S01]  /*08d0*/  FMUL.FTZ R107, R30, R78 ;  /* 0x0000004e1e6b7220 */ /* 0x000fe20000410000 */
[C---:B------:R-:W-:Y:S01]  /*08e0*/  FADD.FTZ R19, -R137.reuse, R103 ;  /* 0x0000006789137221 */ /* 0x040fe20000010100 */
[C---:B------:R-:W-:Y:S01]  /*08f0*/  FADD.FTZ R119, -R137.reuse, R102 ;  /* 0x0000006689777221 */ /* 0x040fe20000010100 */
[----:B------:R-:W-:Y:S01]  /*0900*/  FMUL.FTZ R118, R14, R118 ;  /* 0x000000760e767220 */ /* 0x000fe20000410000 */
[----:B------:R-:W-:Y:S01]  /*0910*/  FADD.FTZ R163, -R137, R93 ;  /* 0x0000005d89a37221 */ /* 0x000fe20000010100 */
[----:B------:R-:W-:Y:S01]  /*0920*/  FADD.FTZ R93, R105, R18 ;  /* 0x00000012695d7221 */ /* 0x000fe20000010000 */
[C---:B------:R-:W-:Y:S01]  /*0930*/  FADD.FTZ R165, -R137.reuse, R92 ;  /* 0x0000005c89a57221 */ /* 0x040fe20000010100 */
[----:B------:R-:W-:-:S02]  /*0940*/  FADD.FTZ R110, -R137, R97 ;  /* 0x00000061896e7221 */ /* 0x000fc40000010100 */
        /* <DEDUP_REMOVED lines=10> */
[----:B------:R-:W-:Y:S01]  /*09f0*/  FFMA.FTZ R21, R0, R114, RZ ;  /* 0x0000007200157223 */ /* 0x000fe200000100ff */
[----:B------:R-:W-:Y:S01]  /*0a00*/  FADD.FTZ R23, R107, R18 ;  /* 0x000000126b177221 */ /* 0x000fe20000010000 */
[----:B------:R-:W-:Y:S01]  /*0a10*/  FMUL.FTZ R108, R31, R79 ;  /* 0x0000004f1f6c7220 */ /* 0x000fe20000410000 */
        /* <DEDUP_REMOVED lines=10> */
[----:B------:R-:W-:Y:S01]  /*0ac0*/  FADD.FTZ R21, R19, R20 ;  /* 0x0000001413157221 */ /* 0x000fe20000010000 */
[----:B------:R-:W-:Y:S01]  /*0ad0*/  FMUL.FTZ R20, R34, R82 ;  /* 0x0000005222147220 */ /* 0x000fe20000410000 */
[----:B------:R-:W-:Y:S01]  /*0ae0*/  FFMA.FTZ R23, R109, R105, R22 ;  /* 0x000000696d177223 */ /* 0x000fe20000010016 */
[----:B------:R-:W-:Y:S02]  /*0af0*/  FMUL.FTZ R110, R14, R110 ;  /* 0x0000006e0e6e7220 */ /* 0x000fe40000410000 */
[----:B------:R-:W-:Y:S01]  /*0b00*/  FADD.FTZ R22, R20, R21 ;  /* 0x0000001514167221 */ /* 0x000fe20000010000 */
[----:B------:R-:W-:Y:S01]  /*0b10*/  FMUL.FTZ R21, R35, R83 ;  /* 0x0000005323157220 */ /* 0x000fe20000410000 */
[C---:B------:R-:W-:Y:S01]  /*0b20*/  FADD.FTZ R130, R88.reuse, R130 ;  /* 0x0000008258827221 */ /* 0x040fe20000010000 */
[----:B------:R-:W-:Y:S01]  /*0b30*/  FFMA.FTZ R2, R88, R0, R2 ;  /* 0x0000000058027223 */ /* 0x000fe20000010002 */
[----:B------:R-:W-:Y:S01]  /*0b40*/  FFMA.FTZ R88, R110, R106, R23 ;  /* 0x0000006a6e587223 */ /* 0x000fe20000010017 */
[----:B------:R-:W-:Y:S01]  /*0b50*/  FMUL.FTZ R111, R14, R111 ;  /* 0x0000006f0e6f7220 */ /* 0x000fe20000410000 */
[----:B------:R-:W-:Y:S01]  /*0b60*/  FADD.FTZ R23, R21, R22 ;  /* 0x0000001615177221 */ /* 0x000fe20000010000 */
[----:B------:R-:W-:Y:S01]  /*0b70*/  FMUL.FTZ R22, R36, R84 ;  /* 0x0000005424167220 */ /* 0x000fe20000410000 */
[----:B------:R-:W-:Y:S01]  /*0b80*/  FMUL.FTZ R112, R14, R112 ;  /* 0x000000700e707220 */ /* 0x000fe20000410000 */
[----:B------:R-:W-:-:S02]  /*0b90*/  FFMA.FTZ R93, R111, R107, R88 ;  /* 0x0000006b6f5d7223 */ /* 0x000fc40000010058 */
        /* <DEDUP_REMOVED lines=39> */
[----:B0-----:R-:W-:-:S04]  /*0e10*/  FADD.FTZ R163, R137, R102 ;  /* 0x0000006689a37221 */ /* 0x001fc80000010000 */
[----:B------:R-:W0:Y:S04]  /*0e20*/  SHFL.DOWN PT, R102, R165, 0x1, 0x1f ;  /* 0x08201f00a5667f89 */ /* 0x000e2800000e0000 */
[----:B------:R-:W1:Y:S01]  /*0e30*/  SHFL.DOWN PT, R103, R163, 0x1, 0x1f ;  /* 0x08201f00a3677f89 */ /* 0x000e6200000e0000 */
[----:B------:R-:W-:Y:S01]  /*0e40*/  ISETP.NE.U32.AND P0, PT, RZ, UR10, PT ;  /* 0x0000000aff007c0c */ /* 0x000fe2000bf05070 */
[----:B0-----:R-:W-:Y:S01]  /*0e50*/  FADD.FTZ R102, R165, R102 ;  /* 0x00000066a5667221 */ /* 0x001fe20000010000 */
[----:B-1----:R-:W-:Y:S02]  /*0e60*/  FADD.FTZ R103, R163, R103 ;  /* 0x00000067a3677221 */ /* 0x002fe40000010000 */
[----:B------:R-:W-:Y:S01]  /*0e70*/  ISETP.NE.AND.EX P0, PT, RZ, UR11, PT, P0 ;  /* 0x0000000bff007c0c */ /* 0x000fe2000bf05300 */
[----:B------:R-:W0:Y:S02]  /*0e80*/  LDC.64 R164, c[0x0][0x3b0] ;  /* 0x0000ec00ffa47b82 */ /* 0x000e240000000a00 */
[----:B------:R1:W-:Y:S06]  /*0e90*/  @!P3 STS.64 [R17], R102 ;  /* 0x000000661100b388 */ /* 0x0003ec0000000a00 */
[----:B-1----:R-:W1:Y:S01]  /*0ea0*/  @P1 LDC.64 R102, c[0x0][0x3e0] ;  /* 0x0000f800ff661b82 */ /* 0x002e620000000a00 */
[----:B------:R-:W-:Y:S01]  /*0eb0*/  MOV R17, 0x3f800000 ;  /* 0x3f80000000117802 */ /* 0x000fe20000000f00 */
[----:B-1----:R-:W-:-:S05]  /*0ec0*/  @P1 IMAD.WIDE R102, R13, 0x4, R102 ;  /* 0x000000040d661825 */ /* 0x002fca00078e0266 */
[----:B------:R1:W5:Y:S02]  /*0ed0*/  @P1 LDG.E R17, desc[UR6][R102.64] ;  /* 0x0000000666111981 */ /* 0x000364000c1e1900 */
[----:B-1----:R-:W1:Y:S02]  /*0ee0*/  @P0 LDC.64 R102, c[0x0][0x438] ;  /* 0x00010e00ff660b82 */ /* 0x002e640000000a00 */
[----:B-1----:R-:W-:-:S05]  /*0ef0*/  @P0 IMAD.WIDE.U32 R102, R113, 0x10, R102 ;  /* 0x0000001071660825 */ /* 0x002fca00078e0066 */
[----:B------:R1:W5:Y:S02]  /*0f00*/  @P0 LDG.E.128 R68, desc[UR6][R102.64] ;  /* 0x0000000666440981 */ /* 0x000364000c1e1d00 */
[----:B-1----:R-:W1:Y:S02]  /*0f10*/  @P0 LDC.64 R102, c[0x0][0x438] ;  /* 0x00010e00ff660b82 */ /* 0x002e640000000a00 */
[----:B-1----:R-:W-:-:S05]  /*0f20*/  @P0 IMAD.WIDE.U32 R102, R104, 0x10, R102 ;  /* 0x0000001068660825 */ /* 0x002fca00078e0066 */
[----:B------:R1:W5:Y:S02]  /*0f30*/  @P0 LDG.E.128 R72, desc[UR6][R102.64] ;  /* 0x0000000666480981 */ /* 0x000364000c1e1d00 */
[----:B-1----:R-:W1:Y:S01]  /*0f40*/  @P0 LDC.64 R102, c[0x0][0x438] ;  /* 0x00010e00ff660b82 */ /* 0x002e620000000a00 */
[C---:B------:R-:W-:Y:S01]  /*0f50*/  FADD.FTZ R131, R89.reuse, R131 ;  /* 0x0000008359837221 */ /* 0x040fe20000010000 */
[----:B------:R-:W-:Y:S01]  /*0f60*/  FFMA.FTZ R12, R89, R118, R12 ;  /* 0x00000076590c7223 */ /* 0x000fe2000001000c */
[----:B0-----:R-:W-:-:S05]  /*0f70*/  IMAD.WIDE.U32 R88, R113, 0x4, R164 ;  /* 0x0000000471587825 */ /* 0x001fca00078e00a4 */
[----:B------:R0:W5:Y:S02]  /*0f80*/  LDG.E R137, desc[UR6][R88.64] ;  /* 0x0000000658897981 */ /* 0x000164000c1e1900 */
[----:B0-----:R-:W-:-:S05]  /*0f90*/  IMAD.WIDE.U32 R88, R104, 0x4, R164 ;  /* 0x0000000468587825 */ /* 0x001fca00078e00a4 */
[----:B------:R0:W5:Y:S01]  /*0fa0*/  LDG.E R123, desc[UR6][R88.64] ;  /* 0x00000006587b7981 */ /* 0x000162000c1e1900 */
[----:B-1----:R-:W-:-:S05]  /*0fb0*/  @P0 IMAD.WIDE.U32 R102, R15, 0x10, R102 ;  /* 0x000000100f660825 */ /* 0x002fca00078e0066 */
[----:B------:R1:W5:Y:S01]  /*0fc0*/  @P0 LDG.E.128 R56, desc[UR6][R102.64] ;  /* 0x0000000666380981 */ /* 0x000362000c1e1d00 */
[----:B0-----:R-:W-:-:S04]  /*0fd0*/  IMAD.WIDE.U32 R88, R16, 0x4, R164 ;  /* 0x0000000410587825 */ /* 0x001fc800078e00a4 */
[----:B-1----:R-:W-:-:S06]  /*0fe0*/  IMAD.WIDE.U32 R102, R15, 0x4, R164 ;  /* 0x000000040f667825 */ /* 0x002fcc00078e00a4 */
[----:B------:R-:W5:Y:S04]  /*0ff0*/  LDG.E R102, desc[UR6][R102.64] ;  /* 0x0000000666667981 */ /* 0x000f68000c1e1900 */
[----:B------:R0:W5:Y:S02]  /*1000*/  LDG.E R103, desc[UR6][R88.64] ;  /* 0x0000000658677981 */ /* 0x000164000c1e1900 */
[----:B0-----:R-:W0:Y:S02]  /*1010*/  @P0 LDC.64 R88, c[0x0][0x438] ;  /* 0x00010e00ff580b82 */ /* 0x001e240000000a00 */
[----:B0-----:R-:W-:-:S05]  /*1020*/  @P0 IMAD.WIDE.U32 R88, R16, 0x10, R88 ;  /* 0x0000001010580825 */ /* 0x001fca00078e0058 */
[----:B------:R0:W5:Y:S01]  /*1030*/  @P0 LDG.E.128 R60, desc[UR6][R88.64] ;  /* 0x00000006583c0981 */ /* 0x000162000c1e1d00 */
[----:B------:R-:W-:Y:S01]  /*1040*/  @!P2 IADD3 R122, PT, PT, R128, 0x2000, RZ ;  /* 0x00002000807aa810 */ /* 0x000fe20007ffe0ff */
[C---:B------:R-:W-:Y:S01]  /*1050*/  FADD.FTZ R132, R90.reuse, R132 ;  /* 0x000000845a847221 */ /* 0x040fe20000010000 */
[----:B------:R-:W-:Y:S01]  /*1060*/  FFMA.FTZ R11, R90, R119, R11 ;  /* 0x000000775a0b7223 */ /* 0x000fe2000001000b */
[C---:B------:R-:W-:Y:S01]  /*1070*/  FADD.FTZ R133, R91.reuse, R133 ;  /* 0x000000855b857221 */ /* 0x040fe20000010000 */
[----:B------:R-:W-:Y:S01]  /*1080*/  FFMA.FTZ R10, R91, R120, R10 ;  /* 0x000000785b0a7223 */ /* 0x000fe2000001000a */
[----:B------:R-:W-:Y:S01]  /*1090*/  BAR.SYNC.DEFER_BLOCKING 0x0 ;  /* 0x0000000000007b1d */ /* 0x000fe20000010000 */
[C---:B------:R-:W-:Y:S02]  /*10a0*/  IADD3 R163, PT, PT, R128.reuse, 0x2030, RZ ;  /* 0x0000203080a37810 */ /* 0x040fe40007ffe0ff */
[----:B------:R-:W-:Y:S01]  /*10b0*/  @!P2 IADD3 R163, PT, PT, R128, 0x2010, RZ ;  /* 0x0000201080a3a810 */ /* 0x000fe20007ffe0ff */
        /* <DEDUP_REMOVED lines=8> */
[----:B0-----:R-:W0:Y:S04]  /*1140*/  LDS.128 R88, [R122] ;  /* 0x000000007a587984 */ /* 0x001e280000000c00 */
[----:B------:R-:W1:Y:S01]  /*1150*/  LDS.128 R76, [R163] ;  /* 0x00000000a34c7984 */ /* 0x000e620000000c00 */
[C---:B------:R-:W-:Y:S01]  /*1160*/  FADD.FTZ R140, R81.reuse, R140 ;  /* 0x0000008c518c7221 */ /* 0x040fe20000010000 */
[----:B------:R-:W-:Y:S01]  /*1170*/  FFMA.FTZ R4, R81, R94, R4 ;  /* 0x0000005e51047223 */ /* 0x000fe20000010004 */
[C---:B------:R-:W-:Y:S01]  /*1180*/  FADD.FTZ R139, R80.reuse, R139 ;  /* 0x0000008b508b7221 */ /* 0x040fe20000010000 */
[----:B------:R-:W-:Y:S01]  /*1190*/  FFMA.FTZ R5, R80, R92, R5 ;  /* 0x0000005c50057223 */ /* 0x000fe20000010005 */
[----:B------:R-:W-:-:S04]  /*11a0*/  UISETP.NE.U32.AND UP0, UPT, UR10, URZ, UPT ;  /* 0x000000ff0a00728c */ /* 0x000fc8000bf05070 */
[----:B------:R-:W-:Y:S01]  /*11b0*/  UISETP.NE.AND.EX UP0, UPT, UR11, URZ, UPT, UP0 ;  /* 0x000000ff0b00728c */ /* 0x000fe2000bf05300 */
[C---:B------:R-:W-:Y:S01]  /*11c0*/  FADD.FTZ R141, R82.reuse, R141 ;  /* 0x0000008d528d7221 */ /* 0x040fe20000010000 */
[----:B------:R-:W-:Y:S01]  /*11d0*/  FFMA.FTZ R121, R82, R96, R121 ;  /* 0x0000006052797223 */ /* 0x000fe20000010079 */
[C---:B------:R-:W-:Y:S01]  /*11e0*/  FADD.FTZ R142, R83.reuse, R142 ;  /* 0x0000008e538e7221 */ /* 0x040fe20000010000 */
[----:B------:R-:W-:Y:S01]  /*11f0*/  FFMA.FTZ R124, R83, R97, R124 ;  /* 0x00000061537c7223 */ /* 0x000fe2000001007c */
[C---:B------:R-:W-:Y:S01]  /*1200*/  FADD.FTZ R143, R84.reuse, R143 ;  /* 0x0000008f548f7221 */ /* 0x040fe20000010000 */
        /* <DEDUP_REMOVED lines=10> */
[C---:B------:R-:W-:Y:S01]  /*12b0*/  FADD.FTZ R144, R85.reuse, R144 ;  /* 0x0000009055907221 */ /* 0x040fe20000010000 */
[----:B------:R-:W-:Y:S01]  /*12c0*/  FFMA.FTZ R126, R85, R99, R126 ;  /* 0x00000063557e7223 */ /* 0x000fe2000001007e */
[C---:B------:R-:W-:Y:S01]  /*12d0*/  FADD.FTZ R145, R86.reuse, R145 ;  /* 0x0000009156917221 */ /* 0x040fe20000010000 */
[----:B------:R-:W-:Y:S01]  /*12e0*/  FFMA.FTZ R127, R86, R100, R127 ;  /* 0x00000064567f7223 */ /* 0x000fe2000001007f */
[C---:B------:R-:W-:Y:S01]  /*12f0*/  FADD.FTZ R146, R87.reuse, R146 ;  /* 0x0000009257927221 */ /* 0x040fe20000010000 */
[----:B------:R-:W-:Y:S01]  /*1300*/  FFMA.FTZ R129, R87, R101, R129 ;  /* 0x0000006557817223 */ /* 0x000fe20000010081 */
        /* <DEDUP_REMOVED lines=25> */
[----:B------:R-:W-:Y:S01]  /*14a0*/  FMUL.FTZ R82, R82, UR4 ;  /* 0x0000000452527c20 */ /* 0x000fe20008410000 */
[----:B------:R-:W-:Y:S01]  /*14b0*/  FMUL.FTZ R85, R84, UR4 ;  /* 0x0000000454557c20 */ /* 0x000fe20008410000 */
[----:B------:R-:W-:Y:S01]  /*14c0*/  FMUL.FTZ R83, R0, UR4 ;  /* 0x0000000400537c20 */ /* 0x000fe20008410000 */
[----:B------:R-:W-:Y:S01]  /*14d0*/  FMUL.FTZ R86, R86, UR4 ;  /* 0x0000000456567c20 */ /* 0x000fe20008410000 */
[----:B------:R-:W-:Y:S01]  /*14e0*/  FMUL.FTZ R77, R77, R82 ;  /* 0x000000524d4d7220 */ /* 0x000fe20000410000 */
[----:B------:R-:W-:Y:S01]  /*14f0*/  FMUL.FTZ R84, R78, R85 ;  /* 0x000000554e547220 */ /* 0x000fe20000410000 */
[----:B------:R-:W-:Y:S01]  /*1500*/  LOP3.LUT P4, RZ, R137, 0xff00, RZ, 0xc0, !PT ;  /* 0x0000ff0089ff7812 */ /* 0x000fe2000788c0ff */
[-C--:B------:R-:W-:Y:S01]  /*1510*/  FMUL.FTZ R0, R76, R83.reuse ;  /* 0x000000534c007220 */ /* 0x080fe20000410000 */
[----:B------:R-:W-:Y:S01]  /*1520*/  FMUL.FTZ R79, R79, R86 ;  /* 0x000000564f4f7220 */ /* 0x000fe20000410000 */
[----:B------:R-:W-:Y:S01]  /*1530*/  FMUL.FTZ R78, R53, R82 ;  /* 0x00000052354e7220 */ /* 0x000fe20000410000 */
[----:B------:R-:W-:Y:S01]  /*1540*/  ISETP.GE.U32.AND P6, PT, R137, 0x1000000, PT ;  /* 0x010000008900780c */ /* 0x000fe20003fc6070 */
[----:B------:R-:W-:Y:S01]  /*1550*/  FMUL.FTZ R76, R52, R83 ;  /* 0x00000053344c7220 */ /* 0x000fe20000410000 */
[----:B------:R-:W-:Y:S01]  /*1560*/  FMUL.FTZ R85, R54, R85 ;  /* 0x0000005536557220 */ /* 0x000fe20000410000 */
[----:B------:R-:W-:Y:S01]  /*1570*/  FMUL.FTZ R87, R55, R86 ;  /* 0x0000005637577220 */ /* 0x000fe20000410000 */
[----:B------:R-:W-:-:S02]  /*1580*/  LOP3.LUT P3, RZ, R137, 0xff, RZ, 0xc0, !PT ;  /* 0x000000ff89ff7812 */ /* 0x000fc4000786c0ff */
[----:B------:R-:W-:Y:S02]  /*1590*/  LOP3.LUT P5, RZ, R137, 0xff0000, RZ, 0xc0, !PT ;  /* 0x00ff000089ff7812 */ /* 0x000fe400078ac0ff */
[----:B------:R-:W-:Y:S02]  /*15a0*/  FSEL R82, R77, RZ, P4 ;  /* 0x000000ff4d527208 */ /* 0x000fe40002000000 */
[----:B------:R-:W-:Y:S02]  /*15b0*/  FSEL R86, R79, RZ, P6 ;  /* 0x000000ff4f567208 */ /* 0x000fe40003000000 */
[----:B------:R-:W-:Y:S02]  /*15c0*/  SEL R77, R78, RZ, P4 ;  /* 0x000000ff4e4d7207 */ /* 0x000fe40002000000 */
[----:B------:R-:W-:Y:S02]  /*15d0*/  FSEL R0, R0, RZ, P3 ;  /* 0x000000ff00007208 */ /* 0x000fe40001800000 */
[----:B------:R-:W-:-:S02]  /*15e0*/  FSEL R83, R84, RZ, P5 ;  /* 0x000000ff54537208 */ /* 0x000fc40002800000 */
[----:B------:R-:W-:Y:S02]  /*15f0*/  SEL R76, R76, RZ, P3 ;  /* 0x000000ff4c4c7207 */ /* 0x000fe40001800000 */
[----:B------:R-:W-:Y:S02]  /*1600*/  SEL R78, R85, RZ, P5 ;  /* 0x000000ff554e7207 */ /* 0x000fe40002800000 */
[----:B------:R-:W-:Y:S01]  /*1610*/  SEL R79, R87, RZ, P6 ;  /* 0x000000ff574f7207 */ /* 0x000fe20003000000 */
[----:B------:R-:W-:Y:S06]  /*1620*/  BRA `(.L_x_7756) ;  /* 0x0000000000a07947 */ /* 0x000fec0003800000 */
.L_x_7755:
        /* <DEDUP_REMOVED lines=20> */
[----:B------:R-:W-:Y:S01]  /*1770*/  LOP3.LUT P4, RZ, R137, 0xff00, RZ, 0xc0, !PT ;  /* 0x0000ff0089ff7812 */ /* 0x000fe2000788c0ff */
[----:B------:R-:W-:Y:S01]  /*1780*/  FMUL.FTZ R77, R77, R82 ;  /* 0x000000524d4d7220 */ /* 0x000fe20000410000 */
[----:B------:R-:W-:Y:S01]  /*1790*/  FMUL.FTZ R84, R78, R85 ;  /* 0x000000554e547220 */ /* 0x000fe20000410000 */
        /* <DEDUP_REMOVED lines=16> */
[----:B------:R-:W-:-:S07]  /*18a0*/  SEL R79, R87, RZ, P6 ;  /* 0x000000ff574f7207 */ /* 0x000fce0003000000 */
.L_x_7756:
[----:B------:R-:W0:Y:S08]  /*18b0*/  @P0 LDC.64 R84, c[0x0][0x478] ;  /* 0x00011e00ff540b82 */ /* 0x000e300000000a00 */
[----:B------:R-:W1:Y:S01]  /*18c0*/  LDC.64 R114, c[0x0][0x468] ;  /* 0x00011a00ff727b82 */ /* 0x000e620000000a00 */
[----:B0-----:R-:W-:-:S05]  /*18d0*/  @P0 IMAD.WIDE.U32 R84, R113, 0x10, R84 ;  /* 0x0000001071540825 */ /* 0x001fca00078e0054 */
[----:B------:R1:W-:Y:S02]  /*18e0*/  @P0 STG.E.128 desc[UR6][R84.64], R64 ;  /* 0x0000004054000986 */ /* 0x0003e4000c101d06 */
[----:B-1----:R-:W-:-:S05]  /*18f0*/  IMAD.WIDE.U32 R84, R113, 0x10, R114 ;  /* 0x0000001071547825 */ /* 0x002fca00078e0072 */
[----:B------:R0:W-:Y:S02]  /*1900*/  STG.E.128 desc[UR6][R84.64], R76 ;  /* 0x0000004c54007986 */ /* 0x0001e4000c101d06 */
[----:B0-----:R-:W-:-:S06]  /*1910*/  IMAD.WIDE.U32 R76, R104, 0x10, R164 ;  /* 0x00000010684c7825 */ /* 0x001fcc00078e00a4 */
        /* <DEDUP_REMOVED lines=23> */
[----:B-----5:R-:W-:Y:S01]  /*1a90*/  FMUL.FTZ R76, R76, R85 ;  /* 0x000000554c4c7220 */ /* 0x020fe20000410000 */
[-C--:B------:R-:W-:Y:S01]  /*1aa0*/  FMUL.FTZ R78, R78, R87.reuse ;  /* 0x000000574e4e7220 */ /* 0x080fe20000410000 */
[----:B------:R-:W-:Y:S01]  /*1ab0*/  FMUL.FTZ R106, R79, R88 ;  /* 0x000000584f6a7220 */ /* 0x000fe20000410000 */
[-C--:B------:R-:W-:Y:S01]  /*1ac0*/  FMUL.FTZ R77, R77, R84.reuse ;  /* 0x000000544d4d7220 */ /* 0x080fe20000410000 */
[----:B------:R-:W-:Y:S01]  /*1ad0*/  FMUL.FTZ R79, R50, R87 ;  /* 0x00000057324f7220 */ /* 0x000fe20000410000 */
[C---:B------:R-:W-:Y:S01]  /*1ae0*/  LOP3.LUT P3, RZ, R123.reuse, 0xff, RZ, 0xc0, !PT ;  /* 0x000000ff7bff7812 */ /* 0x040fe2000786c0ff */
[----:B------:R-:W-:Y:S01]  /*1af0*/  FMUL.FTZ R85, R48, R85 ;  /* 0x0000005530557220 */ /* 0x000fe20000410000 */
[----:B------:R-:W-:Y:S01]  /*1b00*/  LOP3.LUT P4, RZ, R123, 0xff00, RZ, 0xc0, !PT ;  /* 0x0000ff007bff7812 */ /* 0x000fe2000788c0ff */
[----:B------:R-:W-:Y:S01]  /*1b10*/  FMUL.FTZ R84, R49, R84 ;  /* 0x0000005431547220 */ /* 0x000fe20000410000 */
[----:B------:R-:W-:Y:S01]  /*1b20*/  FMUL.FTZ R88, R51, R88 ;  /* 0x0000005833587220 */ /* 0x000fe20000410000 */
[----:B------:R-:W-:-:S02]  /*1b30*/  ISETP.GE.U32.AND P6, PT, R123, 0x1000000, PT ;  /* 0x010000007b00780c */ /* 0x000fc40003fc6070 */
[----:B------:R-:W-:Y:S02]  /*1b40*/  FSEL R91, R78, RZ, P5 ;  /* 0x000000ff4e5b7208 */ /* 0x000fe40002800000 */
[----:B------:R-:W-:Y:S02]  /*1b50*/  FSEL R87, R76, RZ, P3 ;  /* 0x000000ff4c577208 */ /* 0x000fe40001800000 */
[----:B------:R-:W-:Y:S02]  /*1b60*/  FSEL R90, R77, RZ, P4 ;  /* 0x000000ff4d5a7208 */ /* 0x000fe40002000000 */
[----:B------:R-:W-:Y:S02]  /*1b70*/  SEL R78, R79, RZ, P5 ;  /* 0x000000ff4f4e7207 */ /* 0x000fe40002800000 */
[----:B------:R-:W-:Y:S02]  /*1b80*/  FSEL R106, R106, RZ, P6 ;  /* 0x000000ff6a6a7208 */ /* 0x000fe40003000000 */
[----:B------:R-:W-:-:S02]  /*1b90*/  SEL R76, R85, RZ, P3 ;  /* 0x000000ff554c7207 */ /* 0x000fc40001800000 */
[----:B------:R-:W-:Y:S02]  /*1ba0*/  SEL R77, R84, RZ, P4 ;  /* 0x000000ff544d7207 */ /* 0x000fe40002000000 */
[----:B------:R-:W-:Y:S01]  /*1bb0*/  SEL R79, R88, RZ, P6 ;  /* 0x000000ff584f7207 */ /* 0x000fe20003000000 */
[----:B------:R-:W-:Y:S06]  /*1bc0*/  BRA `(.L_x_7758) ;  /* 0x0000000000a07947 */ /* 0x000fec0003800000 */
.L_x_7757:
        /* <DEDUP_REMOVED lines=20> */
[----:B-----5:R-:W-:Y:S01]  /*1d10*/  FMUL.FTZ R78, R78, R87 ;  /* 0x000000574e4e7220 */ /* 0x020fe20000410000 */
[----:B------:R-:W-:Y:S01]  /*1d20*/  FMUL.FTZ R84, R79, R106 ;  /* 0x0000006a4f547220 */ /* 0x000fe20000410000 */
[----:B------:R-:W-:Y:S01]  /*1d30*/  LOP3.LUT P5, RZ, R123, 0xff0000, RZ, 0xc0, !PT ;  /* 0x00ff00007bff7812 */ /* 0x000fe200078ac0ff */
        /* <DEDUP_REMOVED lines=16> */
[----:B------:R-:W-:-:S07]  /*1e40*/  SEL R79, R89, RZ, P6 ;  /* 0x000000ff594f7207 */ /* 0x000fce0003000000 */
.L_x_7758:
[----:B------:R-:W0:Y:S01]  /*1e50*/  @P0 LDC.64 R84, c[0x0][0x478] ;  /* 0x00011e00ff540b82 */ /* 0x000e220000000a00 */
[----:B------:R-:W-:-:S04]  /*1e60*/  IMAD.WIDE.U32 R88, R15, 0x10, R164 ;  /* 0x000000100f587825 */ /* 0x000fc800078e00a4 */
[----:B0-----:R-:W-:-:S04]  /*1e70*/  @P0 IMAD.WIDE.U32 R84, R104, 0x10, R84 ;  /* 0x0000001068540825 */ /* 0x001fc800078e0054 */
[----:B------:R-:W-:Y:S01]  /*1e80*/  IMAD.WIDE.U32 R104, R104, 0x10, R114 ;  /* 0x0000001068687825 */ /* 0x000fe200078e0072 */
[----:B------:R-:W-:Y:S04]  /*1e90*/  @P0 STG.E.128 desc[UR6][R84.64], R64 ;  /* 0x0000004054000986 */ /* 0x000fe8000c101d06 */
[----:B------:R0:W-:Y:S04]  /*1ea0*/  STG.E.128 desc[UR6][R104.64], R76 ;  /* 0x0000004c68007986 */ /* 0x0001e8000c101d06 */
[----:B0-----:R0:W5:Y:S01]  /*1eb0*/  LDG.E.128 R76, desc[UR6][R88.64] ;  /* 0x00000006584c7981 */ /* 0x001162000c1e1d00 */
        /* <DEDUP_REMOVED lines=23> */
[----:B------:R-:W-:Y:S01]  /*2030*/  FMUL.FTZ R77, R77, R20 ;  /* 0x000000144d4d7220 */ /* 0x000fe20000410000 */
[----:B------:R-:W-:Y:S01]  /*2040*/  FMUL.FTZ R79, R79, R84 ;  /* 0x000000544f4f7220 */ /* 0x000fe20000410000 */
[----:B------:R-:W-:Y:S01]  /*2050*/  LOP3.LUT P3, RZ, R102, 0xff, RZ, 0xc0, !PT ;  /* 0x000000ff66ff7812 */ /* 0x000fe2000786c0ff */
[----:B------:R-:W-:Y:S01]  /*2060*/  FMUL.FTZ R19, R44, R19 ;  /* 0x000000132c137220 */ /* 0x000fe20000410000 */
[C---:B------:R-:W-:Y:S01]  /*2070*/  LOP3.LUT P4, RZ, R102.reuse, 0xff00, RZ, 0xc0, !PT ;  /* 0x0000ff0066ff7812 */ /* 0x040fe2000788c0ff */
[----:B------:R-:W-:Y:S01]  /*2080*/  FMUL.FTZ R20, R45, R20 ;  /* 0x000000142d147220 */ /* 0x000fe20000410000 */
[----:B------:R-:W-:Y:S01]  /*2090*/  LOP3.LUT P5, RZ, R102, 0xff0000, RZ, 0xc0, !PT ;  /* 0x00ff000066ff7812 */ /* 0x000fe200078ac0ff */
[----:B------:R-:W-:Y:S01]  /*20a0*/  FMUL.FTZ R21, R46, R21 ;  /* 0x000000152e157220 */ /* 0x000fe20000410000 */
[----:B------:R-:W-:Y:S01]  /*20b0*/  ISETP.GE.U32.AND P6, PT, R102, 0x1000000, PT ;  /* 0x010000006600780c */ /* 0x000fe20003fc6070 */
[----:B------:R-:W-:Y:S01]  /*20c0*/  FMUL.FTZ R84, R47, R84 ;  /* 0x000000542f547220 */ /* 0x000fe20000410000 */
[----:B0-----:R-:W-:-:S02]  /*20d0*/  FSEL R88, R76, RZ, P3 ;  /* 0x000000ff4c587208 */ /* 0x001fc40001800000 */
[----:B------:R-:W-:Y:S02]  /*20e0*/  FSEL R89, R77, RZ, P4 ;  /* 0x000000ff4d597208 */ /* 0x000fe40002000000 */
[----:B------:R-:W-:Y:S02]  /*20f0*/  FSEL R92, R78, RZ, P5 ;  /* 0x000000ff4e5c7208 */ /* 0x000fe40002800000 */
[----:B------:R-:W-:Y:S02]  /*2100*/  FSEL R94, R79, RZ, P6 ;  /* 0x000000ff4f5e7208 */ /* 0x000fe40003000000 */
[----:B------:R-:W-:Y:S02]  /*2110*/  SEL R76, R19, RZ, P3 ;  /* 0x000000ff134c7207 */ /* 0x000fe40001800000 */
[----:B------:R-:W-:Y:S02]  /*2120*/  SEL R77, R20, RZ, P4 ;  /* 0x000000ff144d7207 */ /* 0x000fe40002000000 */
[----:B------:R-:W-:-:S02]  /*2130*/  SEL R78, R21, RZ, P5 ;  /* 0x000000ff154e7207 */ /* 0x000fc40002800000 */
[----:B------:R-:W-:Y:S01]  /*2140*/  SEL R79, R84, RZ, P6 ;  /* 0x000000ff544f7207 */ /* 0x000fe20003000000 */
[----:B------:R-:W-:Y:S06]  /*2150*/  BRA `(.L_x_7760) ;  /* 0x0000000000a07947 */ /* 0x000fec0003800000 */
.L_x_7759:
        /* <DEDUP_REMOVED lines=32> */
[----:B------:R-:W-:-:S02]  /*2360*/  FSEL R88, R76, RZ, P3 ;  /* 0x000000ff4c587208 */ /* 0x000fc40001800000 */
[----:B------:R-:W-:Y:S02]  /*2370*/  FSEL R89, R77, RZ, P4 ;  /* 0x000000ff4d597208 */ /* 0x000fe40002000000 */
[----:B------:R-:W-:Y:S02]  /*2380*/  FSEL R92, R78, RZ, P5 ;  /* 0x000000ff4e5c7208 */ /* 0x000fe40002800000 */
[----:B------:R-:W-:Y:S02]  /*2390*/  FSEL R94, R79, RZ, P6 ;  /* 0x000000ff4f5e7208 */ /* 0x000fe40003000000 */
[----:B------:R-:W-:Y:S02]  /*23a0*/  SEL R76, R19, RZ, P3 ;  /* 0x000000ff134c7207 */ /* 0x000fe40001800000 */
[----:B------:R-:W-:Y:S02]  /*23b0*/  SEL R77, R20, RZ, P4 ;  /* 0x000000ff144d7207 */ /* 0x000fe40002000000 */
[----:B------:R-:W-:-:S02]  /*23c0*/  SEL R78, R21, RZ, P5 ;  /* 0x000000ff154e7207 */ /* 0x000fc40002800000 */
[----:B------:R-:W-:-:S07]  /*23d0*/  SEL R79, R18, RZ, P6 ;  /* 0x000000ff124f7207 */ /* 0x000fce0003000000 */
.L_x_7760:
[----:B------:R-:W0:Y:S01]  /*23e0*/  @P0 LDC.64 R18, c[0x0][0x478] ;  /* 0x00011e00ff120b82 */ /* 0x000e220000000a00 */
[----:B------:R-:W-:-:S04]  /*23f0*/  IMAD.WIDE.U32 R20, R15, 0x10, R114 ;  /* 0x000000100f147825 */ /* 0x000fc800078e0072 */
[----:B------:R-:W-:-:S04]  /*2400*/  IMAD.WIDE.U32 R84, R16, 0x10, R164 ;  /* 0x0000001010547825 */ /* 0x000fc800078e00a4 */
[----:B0-----:R-:W-:-:S05]  /*2410*/  @P0 IMAD.WIDE.U32 R18, R15, 0x10, R18 ;  /* 0x000000100f120825 */ /* 0x001fca00078e0012 */
        /* <DEDUP_REMOVED lines=27> */
[----:B------:R-:W-:Y:S01]  /*25d0*/  LOP3.LUT P4, RZ, R103, 0xff00, RZ, 0xc0, !PT ;  /* 0x0000ff0067ff7812 */ /* 0x000fe2000788c0ff */
[----:B------:R-:W-:Y:S01]  /*25e0*/  FMUL.FTZ R79, R79, R20 ;  /* 0x000000144f4f7220 */ /* 0x000fe20000410000 */
[----:B------:R-:W-:Y:S01]  /*25f0*/  FMUL.FTZ R15, R40, R15 ;  /* 0x0000000f280f7220 */ /* 0x000fe20000410000 */
[----:B------:R-:W-:Y:S01]  /*2600*/  FMUL.FTZ R21, R41, R18 ;  /* 0x0000001229157220 */ /* 0x000fe20000410000 */
[----:B------:R-:W-:Y:S01]  /*2610*/  FMUL.FTZ R17, R42, R17 ;  /* 0x000000112a117220 */ /* 0x000fe20000410000 */
[----:B------:R-:W-:Y:S01]  /*2620*/  FMUL.FTZ R23, R43, R20 ;  /* 0x000000142b177220 */ /* 0x000fe20000410000 */
[----:B------:R-:W-:-:S02]  /*2630*/  LOP3.LUT P3, RZ, R103, 0xff, RZ, 0xc0, !PT ;  /* 0x000000ff67ff7812 */ /* 0x000fc4000786c0ff */
[C---:B------:R-:W-:Y:S02]  /*2640*/  LOP3.LUT P5, RZ, R103.reuse, 0xff0000, RZ, 0xc0, !PT ;  /* 0x00ff000067ff7812 */ /* 0x040fe400078ac0ff */
[----:B------:R-:W-:Y:S02]  /*2650*/  ISETP.GE.U32.AND P6, PT, R103, 0x1000000, PT ;  /* 0x010000006700780c */ /* 0x000fe40003fc6070 */
[----:B------:R-:W-:Y:S02]  /*2660*/  FSEL R18, R77, RZ, P4 ;  /* 0x000000ff4d127208 */ /* 0x000fe40002000000 */
[----:B------:R-:W-:Y:S02]  /*2670*/  FSEL R19, R19, RZ, P3 ;  /* 0x000000ff13137208 */ /* 0x000fe40001800000 */
[----:B------:R-:W-:Y:S02]  /*2680*/  FSEL R77, R78, RZ, P5 ;  /* 0x000000ff4e4d7208 */ /* 0x000fe40002800000 */
[----:B------:R-:W-:-:S02]  /*2690*/  FSEL R76, R79, RZ, P6 ;  /* 0x000000ff4f4c7208 */ /* 0x000fc40003000000 */
[----:B------:R-:W-:Y:S02]  /*26a0*/  SEL R20, R15, RZ, P3 ;  /* 0x000000ff0f147207 */ /* 0x000fe40001800000 */
[----:B------:R-:W-:Y:S02]  /*26b0*/  SEL R21, R21, RZ, P4 ;  /* 0x000000ff15157207 */ /* 0x000fe40002000000 */
[----:B------:R-:W-:Y:S02]  /*26c0*/  SEL R22, R17, RZ, P5 ;  /* 0x000000ff11167207 */ /* 0x000fe40002800000 */
[----:B------:R-:W-:Y:S01]  /*26d0*/  SEL R23, R23, RZ, P6 ;  /* 0x000000ff17177207 */ /* 0x000fe20003000000 */
[----:B------:R-:W-:Y:S06]  /*26e0*/  BRA `(.L_x_7762) ;  /* 0x0000000000a07947 */ /* 0x000fec0003800000 */
.L_x_7761:
        /* <DEDUP_REMOVED lines=28> */
[----:B------:R-:W-:-:S02]  /*28b0*/  LOP3.LUT P3, RZ, R103, 0xff, RZ, 0xc0, !PT ;  /* 0x000000ff67ff7812 */ /* 0x000fc4000786c0ff */
[C---:B------:R-:W-:Y:S02]  /*28c0*/  LOP3.LUT P4, RZ, R103.reuse, 0xff00, RZ, 0xc0, !PT ;  /* 0x0000ff0067ff7812 */ /* 0x040fe4000788c0ff */
[C---:B------:R-:W-:Y:S02]  /*28d0*/  LOP3.LUT P5, RZ, R103.reuse, 0xff0000, RZ, 0xc0, !PT ;  /* 0x00ff000067ff7812 */ /* 0x040fe400078ac0ff */
[----:B------:R-:W-:Y:S02]  /*28e0*/  ISETP.GE.U32.AND P6, PT, R103, 0x1000000, PT ;  /* 0x010000006700780c */ /* 0x000fe40003fc6070 */
[----:B------:R-:W-:Y:S02]  /*28f0*/  FSEL R19, R19, RZ, P3 ;  /* 0x000000ff13137208 */ /* 0x000fe40001800000 */
[----:B------:R-:W-:Y:S02]  /*2900*/  FSEL R18, R18, RZ, P4 ;  /* 0x000000ff12127208 */ /* 0x000fe40002000000 */
[----:B------:R-:W-:-:S02]  /*2910*/  FSEL R77, R77, RZ, P5 ;  /* 0x000000ff4d4d7208 */ /* 0x000fc40002800000 */
[----:B------:R-:W-:Y:S02]  /*2920*/  FSEL R76, R76, RZ, P6 ;  /* 0x000000ff4c4c7208 */ /* 0x000fe40003000000 */
[----:B------:R-:W-:Y:S02]  /*2930*/  SEL R20, R15, RZ, P3 ;  /* 0x000000ff0f147207 */ /* 0x000fe40001800000 */
[----:B------:R-:W-:Y:S02]  /*2940*/  SEL R21, R21, RZ, P4 ;  /* 0x000000ff15157207 */ /* 0x000fe40002000000 */
[----:B------:R-:W-:Y:S02]  /*2950*/  SEL R22, R17, RZ, P5 ;  /* 0x000000ff11167207 */ /* 0x000fe40002800000 */
[----:B------:R-:W-:-:S07]  /*2960*/  SEL R23, R14, RZ, P6 ;  /* 0x000000ff0e177207 */ /* 0x000fce0003000000 */
.L_x_7762:
[----:B------:R-:W1:Y:S02]  /*2970*/  @P0 LDC.64 R14, c[0x0][0x478] ;  /* 0x00011e00ff0e0b82 */ /* 0x000e640000000a00 */
[----:B-1----:R-:W-:-:S04]  /*2980*/  @P0 IMAD.WIDE.U32 R14, R16, 0x10, R14 ;  /* 0x00000010100e0825 */ /* 0x002fc800078e000e */
[----:B------:R-:W-:Y:S01]  /*2990*/  IMAD.WIDE.U32 R16, R16, 0x10, R114 ;  /* 0x0000001010107825 */ /* 0x000fe200078e0072 */
[----:B------:R1:W-:Y:S04]  /*29a0*/  @P0 STG.E.128 desc[UR6][R14.64], R64 ;  /* 0x000000400e000986 */ /* 0x0003e8000c101d06 */
[----:B------:R1:W-:Y:S01]  /*29b0*/  STG.E.128 desc[UR6][R16.64], R20 ;  /* 0x0000001410007986 */ /* 0x0003e2000c101d06 */
[----:B------:R-:W-:Y:S05]  /*29c0*/  BRA `(.L_x_7763) ;  /* 0x0000001400a87947 */ /* 0x000fea0003800000 */
.L_x_7754:
        /* <DEDUP_REMOVED lines=47> */
.L_x_7764:
        /* <DEDUP_REMOVED lines=40> */
.L_x_7765:
[----:B------:R-:W-:Y:S01]  /*2f40*/  ISETP.NE.U32.AND P0, PT, RZ, UR14, PT ;  /* 0x0000000eff007c0c */ /* 0x000fe2000bf05070 */
[----:B------:R-:W0:Y:S03]  /*2f50*/  LDC.64 R114, c[0x0][0x468] ;  /* 0x00011a00ff727b82 */ /* 0x000e260000000a00 */
[----:B------:R-:W-:-:S13]  /*2f60*/  ISETP.NE.AND.EX P0, PT, RZ, UR15, PT, P0 ;  /* 0x0000000fff007c0c */ /* 0x000fda000bf05300 */
[----:B------:R-:W1:Y:S02]  /*2f70*/  @P0 LDC.64 R84, c[0x0][0x478] ;  /* 0x00011e00ff540b82 */ /* 0x000e640000000a00 */
[----:B-1----:R-:W-:-:S05]  /*2f80*/  @P0 IMAD.WIDE.U32 R84, R113, 0x10, R84 ;  /* 0x0000001071540825 */ /* 0x002fca00078e0054 */
[----:B------:R0:W-:Y:S02]  /*2f90*/  @P0 STG.E.128 desc[UR6][R84.64], R64 ;  /* 0x0000004054000986 */ /* 0x0001e4000c101d06 */
[----:B0-----:R-:W-:-:S05]  /*2fa0*/  IMAD.WIDE.U32 R84, R113, 0x10, R114 ;  /* 0x0000001071547825 */ /* 0x001fca00078e0072 */
        /* <DEDUP_REMOVED lines=45> */
.L_x_7766:
        /* <DEDUP_REMOVED lines=24> */
[----:B------:R-:W-:Y:S01]  /*3400*/  FMUL.FTZ R78, R49, R106 ;  /* 0x0000006a314e7220 */ /* 0x000fe20000410000 */
[----:B------:R-:W-:Y:S01]  /*3410*/  FMUL.FTZ R76, R76, R85 ;  /* 0x000000554c4c7220 */ /* 0x000fe20000410000 */
[----:B------:R-:W-:Y:S01]  /*3420*/  FMUL.FTZ R79, R50, R87 ;  /* 0x00000057324f7220 */ /* 0x000fe20000410000 */
[C---:B------:R-:W-:Y:S01]  /*3430*/  LOP3.LUT P3, RZ, R123.reuse, 0xff, RZ, 0xc0, !PT ;  /* 0x000000ff7bff7812 */ /* 0x040fe2000786c0ff */
[----:B------:R-:W-:Y:S01]  /*3440*/  FMUL.FTZ R85, R48, R85 ;  /* 0x0000005530557220 */ /* 0x000fe20000410000 */
[----:B------:R-:W-:Y:S01]  /*3450*/  LOP3.LUT P5, RZ, R123, 0xff0000, RZ, 0xc0, !PT ;  /* 0x00ff00007bff7812 */ /* 0x000fe200078ac0ff */
[----:B------:R-:W-:Y:S01]  /*3460*/  FMUL.FTZ R108, R51, R108 ;  /* 0x0000006c336c7220 */ /* 0x000fe20000410000 */
[----:B------:R-:W-:-:S02]  /*3470*/  ISETP.GE.U32.AND P6, PT, R123, 0x1000000, PT ;  /* 0x010000007b00780c */ /* 0x000fc40003fc6070 */
[----:B------:R-:W-:Y:S02]  /*3480*/  FSEL R90, R77, RZ, P4 ;  /* 0x000000ff4d5a7208 */ /* 0x000fe40002000000 */
[----:B------:R-:W-:Y:S02]  /*3490*/  SEL R77, R78, RZ, P4 ;  /* 0x000000ff4e4d7207 */ /* 0x000fe40002000000 */
[----:B------:R-:W-:Y:S02]  /*34a0*/  FSEL R87, R76, RZ, P3 ;  /* 0x000000ff4c577208 */ /* 0x000fe40001800000 */
[----:B------:R-:W-:Y:S02]  /*34b0*/  SEL R78, R79, RZ, P5 ;  /* 0x000000ff4f4e7207 */ /* 0x000fe40002800000 */
[----:B------:R-:W-:Y:S02]  /*34c0*/  FSEL R91, R91, RZ, P5 ;  /* 0x000000ff5b5b7208 */ /* 0x000fe40002800000 */
[----:B------:R-:W-:-:S02]  /*34d0*/  FSEL R106, R84, RZ, P6 ;  /* 0x000000ff546a7208 */ /* 0x000fc40003000000 */
[----:B------:R-:W-:Y:S02]  /*34e0*/  SEL R76, R85, RZ, P3 ;  /* 0x000000ff554c7207 */ /* 0x000fe40001800000 */
[----:B------:R-:W-:-:S07]  /*34f0*/  SEL R79, R108, RZ, P6 ;  /* 0x000000ff6c4f7207 */ /* 0x000fce0003000000 */
.L_x_7767:
        /* <DEDUP_REMOVED lines=49> */
.L_x_7768:
        /* <DEDUP_REMOVED lines=40> */
.L_x_7769:
        /* <DEDUP_REMOVED lines=49> */
.L_x_7770:
        /* <DEDUP_REMOVED lines=40> */
.L_x_7771:
[----:B------:R-:W1:Y:S02]  /*4020*/  @P0 LDC.64 R14, c[0x0][0x478] ;  /* 0x00011e00ff0e0b82 */ /* 0x000e640000000a00 */
[----:B-1----:R-:W-:-:S04]  /*4030*/  @P0 IMAD.WIDE.U32 R14, R16, 0x10, R14 ;  /* 0x00000010100e0825 */ /* 0x002fc800078e000e */
[----:B------:R-:W-:Y:S01]  /*4040*/  IMAD.WIDE.U32 R16, R16, 0x10, R114 ;  /* 0x0000001010107825 */ /* 0x000fe200078e0072 */
[----:B------:R2:W-:Y:S04]  /*4050*/  @P0 STG.E.128 desc[UR6][R14.64], R64 ;  /* 0x000000400e000986 */ /* 0x0005e8000c101d06 */
[----:B------:R2:W-:Y:S02]  /*4060*/  STG.E.128 desc[UR6][R16.64], R20 ;  /* 0x0000001410007986 */ /* 0x0005e4000c101d06 */
.L_x_7763:
[----:B-12---:R-:W1:Y:S01]  /*4070*/  LDC.64 R14, c[0x0][0x380] ;  /* 0x0000e000ff0e7b82 */ /* 0x006e620000000a00 */
        /* <DEDUP_REMOVED lines=17> */
[----:B-1----:R-:W-:-:S04]  /*4190*/  IADD3 R13, PT, PT, R13, R14, RZ ;  /* 0x0000000e0d0d7210 */ /* 0x002fc80007ffe0ff */
        /* <DEDUP_REMOVED lines=47> */
.L_x_7753:
        /* <DEDUP_REMOVED lines=22> */
.L_x_7773:
        /* <DEDUP_REMOVED lines=9> */
.L_x_8161:


//--------------------- .text._ZN10layer_norm22ln_bwd_finalize_kernelINS_22Kernel_traits_finalizeILj2048EfffffjLb1ELj1024ELj4ENS_18Kernel_traits_baseILj2048EfffffjLj1024EEEEELb1ELb0EEEvNS_9BwdParamsE --------------------------
	.section	.text._ZN10layer_norm22ln_bwd_finalize_kernelINS_22Kernel_traits_finalizeILj2048EfffffjLb1ELj1024ELj4ENS_18Kernel_traits_baseILj2048EfffffjLj1024EEEEELb1ELb0EEEvNS_9BwdParamsE,"ax",@progbits
	.align	128
        .global         _ZN10layer_norm22ln_bwd_finalize_kernelINS_22Kernel_traits_finalizeILj2048EfffffjLb1ELj1024ELj4ENS_18Kernel_traits_baseILj2048EfffffjLj1024EEEEELb1ELb0EEEvNS_9BwdParamsE
        .type           _ZN10layer_norm22ln_bwd_finalize_kernelINS_22Kernel_traits_finalizeILj2048EfffffjLb1ELj1024ELj4ENS_18Kernel_traits_baseILj2048EfffffjLj1024EEEEELb1ELb0EEEvNS_9BwdParamsE,@function
        .size           _ZN10layer_norm22ln_bwd_finalize_kernelINS_22Kernel_traits_finalizeILj2048EfffffjLb1ELj1024ELj4ENS_18Kernel_traits_baseILj2048EfffffjLj1024EEEEELb1ELb0EEEvNS_9BwdParamsE,(.L_x_8162 - _ZN10layer_norm22ln_bwd_finalize_kernelINS_22Kernel_traits_finalizeILj2048EfffffjLb1ELj1024ELj4ENS_18Kernel_traits_baseILj2048EfffffjLj1024EEEEELb1ELb0EEEvNS_9BwdParamsE)
        .other          _ZN10layer_norm22ln_bwd_finalize_kernelINS_22Kernel_traits_finalizeILj2048EfffffjLb1ELj1024ELj4ENS_18Kernel_traits_baseILj2048EfffffjLj1024EEEEELb1ELb0EEEvNS_9BwdParamsE,@"STO_CUDA_ENTRY STV_DEFAULT"
_ZN10layer_norm22ln_bwd_finalize_kernelINS_22Kernel_traits_finalizeILj2048EfffffjLb1ELj1024ELj4ENS_18Kernel_traits_baseILj2048EfffffjLj1024EEEEELb1ELb0EEEvNS_9BwdParamsE:
.text._ZN10layer_norm22ln_bwd_finalize_kernelINS_22Kernel_traits_finalizeILj2048EfffffjLb1ELj1024ELj4ENS_18Kernel_traits_baseILj2048EfffffjLj1024EEEEELb1ELb0EEEvNS_9BwdParamsE:
        /* <DEDUP_REMOVED lines=60> */
.L_x_7778:
        /* <DEDUP_REMOVED lines=87> */
.L_x_7777:
[----:B------:R-:W-:Y:S05]  /*0930*/  BSYNC.RECONVERGENT B1 ;  /* 0x0000000000017941 */ /* 0x000fea0003800200 */
.L_x_7776:
        /* <DEDUP_REMOVED lines=49> */
.L_x_7780:
[----:B------:R-:W-:Y:S05]  /*0c50*/  BSYNC.RECONVERGENT B1 ;  /* 0x0000000000017941 */ /* 0x000fea0003800200 */
.L_x_7779:
        /* <DEDUP_REMOVED lines=29> */
.L_x_7782:
[----:B------:R-:W-:Y:S05]  /*0e30*/  BSYNC.RECONVERGENT B1 ;  /* 0x0000000000017941 */ /* 0x000fea0003800200 */
.L_x_7781:
        /* <DEDUP_REMOVED lines=14> */
.L_x_7775:
[----:B------:R-:W-:Y:S05]  /*0f20*/  BSYNC.RECONVERGENT B0 ;  /* 0x0000000000007941 */ /* 0x000fea0003800200 */
.L_x_7774:
        /* <DEDUP_REMOVED lines=72> */
.L_x_7783:
        /* <DEDUP_REMOVED lines=13> */
.L_x_8162:


//--------------------- .text._ZN10layer_norm13ln_bwd_kernelINS_13Kernel_traitsIfffffjLj2048ELj1ELj1ELj4ELj16ENS_18Kernel_traits_baseILj2048EfffffjLj128EEEEELb1ELb1ELb1ELb0EEEvNS_9BwdParamsE --------------------------
	.section	.text._ZN10layer_norm13ln_bwd_kernelINS_13Kernel_traitsIfffffjLj2048ELj1ELj1ELj4ELj16ENS_18Kernel_traits_baseILj2048EfffffjLj128EEEEELb1ELb1ELb1ELb0EEEvNS_9BwdParamsE,"ax",@progbits
	.align	128
        .global         _ZN10layer_norm13ln_bwd_kernelINS_13Kernel_traitsIfffffjLj2048ELj1ELj1ELj4ELj16ENS_18Kernel_traits_baseILj2048EfffffjLj128EEEEELb1ELb1ELb1ELb0EEEvNS_9BwdParamsE
        .type           _ZN10layer_norm13ln_bwd_kernelINS_13Kernel_traitsIfffffjLj2048ELj1ELj1ELj4ELj16ENS_18Kernel_traits_baseILj2048EfffffjLj128EEEEELb1ELb1ELb1ELb0EEEvNS_9BwdParamsE,@function
        .size           _ZN10layer_norm13ln_bwd_kernelINS_13Kernel_traitsIfffffjLj2048ELj1ELj1ELj4ELj16ENS_18Kernel_traits_baseILj2048EfffffjLj128EEEEELb1ELb1ELb1ELb0EEEvNS_9BwdParamsE,(.L_x_8163 - _ZN10layer_norm13ln_bwd_kernelINS_13Kernel_traitsIfffffjLj2048ELj1ELj1ELj4ELj16ENS_18Kernel_traits_baseILj2048EfffffjLj128EEEEELb1ELb1ELb1ELb0EEEvNS_9BwdParamsE)
        .other          _ZN10layer_norm13ln_bwd_kernelINS_13Kernel_traitsIfffffjLj2048ELj1ELj1ELj4ELj16ENS_18Kernel_traits_baseILj2048EfffffjLj128EEEEELb1ELb1ELb1ELb0EEEvNS_9BwdParamsE,@"STO_CUDA_ENTRY STV_DEFAULT"
_ZN10layer_norm13ln_bwd_kernelINS_13Kernel_traitsIfffffjLj2048ELj1ELj1ELj4ELj16ENS_18Kernel_traits_baseILj2048EfffffjLj128EEEEELb1ELb1ELb1ELb0EEEvNS_9BwdParamsE:
.text._ZN10layer_norm13ln_bwd_kernelINS_13Kernel_traitsIfffffjLj2048ELj1ELj1ELj4ELj16ENS_18Kernel_traits_baseILj2048EfffffjLj128EEEEELb1ELb1ELb1ELb0EEEvNS_9BwdParamsE:
        /* <DEDUP_REMOVED lines=22> */
[----:B--2---:R-:W5:Y:S02]  /*0160*/  @P1 LDG.E.128 R16, desc[UR20][R8.64] ;  /* 0x0000001408101981 */ /* 0x004f64000c1e1d00 */
[----:B------:R-:W1:Y:S01]  /*0170*/  @P3 LDC.64 R48, c[0x0][0x3d0] ;  /* 0x0000f400ff303b82 */ /* 0x000e620000000a00 */
[C---:B---3--:R-:W-:Y:S01]  /*0180*/  @P1 IMAD.WIDE.U32 R10, R57.reuse, 0x10, R10 ;  /* 0x00000010390a1825 */ /* 0x048fe200078e000a */
[----:B------:R-:W-:-:S04]  /*0190*/  @P1 IADD3 R57, PT, PT, R57, 0x80, RZ ;  /* 0x0000008039391810 */ /* 0x000fc80007ffe0ff */
[----:B------:R-:W5:Y:S02]  /*01a0*/  @P1 LDG.E.128 R20, desc[UR20][R10.64] ;  /* 0x000000140a141981 */ /* 0x000f64000c1e1d00 */
[----:B------:R-:W2:Y:S01]  /*01b0*/  @P3 LDC.64 R54, c[0x0][0x3e8] ;  /* 0x0000fa00ff363b82 */ /* 0x000ea20000000a00 */
[C---:B----4-:R-:W-:Y:S01]  /*01c0*/  @P2 IMAD.WIDE.U32 R50, R57.reuse, 0x10, R12 ;  /* 0x0000001039322825 */ /* 0x050fe200078e000c */
[----:B0-----:R-:W-:Y:S01]  /*01d0*/  UISETP.GE.AND UP0, UPT, UR28, UR4, UPT ;  /* 0x000000041c00728c */ /* 0x001fe2000bf06270 */
[----:B------:R-:W-:Y:S02]  /*01e0*/  CS2R R100, SRZ ;  /* 0x0000000000647805 */ /* 0x000fe4000001ff00 */
[----:B------:R-:W-:Y:S02]  /*01f0*/  CS2R R102, SRZ ;  /* 0x0000000000667805 */ /* 0x000fe4000001ff00 */
[----:B------:R-:W-:Y:S01]  /*0200*/  CS2R R58, SRZ ;  /* 0x00000000003a7805 */ /* 0x000fe2000001ff00 */
[----:B------:R0:W5:Y:S01]  /*0210*/  @P2 LDG.E.128 R24, desc[UR20][R50.64] ;  /* 0x0000001432182981 */ /* 0x000162000c1e1d00 */
[----:B------:R-:W3:Y:S01]  /*0220*/  @P4 LDC.64 R2, c[0x0][0x3d0] ;  /* 0x0000f400ff024b82 */ /* 0x000ee20000000a00 */
[C---:B------:R-:W-:Y:S01]  /*0230*/  @P2 IMAD.WIDE.U32 R52, R57.reuse, 0x10, R14 ;  /* 0x0000001039342825 */ /* 0x040fe200078e000e */
[----:B------:R-:W-:-:S04]  /*0240*/  @P2 IADD3 R57, PT, PT, R57, 0x80, RZ ;  /* 0x0000008039392810 */ /* 0x000fc80007ffe0ff */
[----:B------:R4:W5:Y:S02]  /*0250*/  @P2 LDG.E.128 R28, desc[UR20][R52.64] ;  /* 0x00000014341c2981 */ /* 0x000964000c1e1d00 */
[----:B------:R-:W0:Y:S01]  /*0260*/  @P4 LDC.64 R6, c[0x0][0x3e8] ;  /* 0x0000fa00ff064b82 */ /* 0x000e220000000a00 */
[----:B-1----:R-:W-:-:S05]  /*0270*/  @P3 IMAD.WIDE.U32 R12, R57, 0x10, R48 ;  /* 0x00000010390c3825 */ /* 0x002fca00078e0030 */
[----:B------:R4:W5:Y:S01]  /*0280*/  @P3 LDG.E.128 R32, desc[UR20][R12.64] ;  /* 0x000000140c203981 */ /* 0x000962000c1e1d00 */
[----:B--2---:R-:W-:-:S05]  /*0290*/  @P3 IMAD.WIDE.U32 R14, R57, 0x10, R54 ;  /* 0x00000010390e3825 */ /* 0x004fca00078e0036 */
[----:B------:R4:W5:Y:S01]  /*02a0*/  @P3 LDG.E.128 R36, desc[UR20][R14.64] ;  /* 0x000000140e243981 */ /* 0x000962000c1e1d00 */
[----:B---3--:R-:W-:-:S05]  /*02b0*/  @P4 IMAD.WIDE.U32 R2, R153, 0x10, R2 ;  /* 0x0000001099024825 */ /* 0x008fca00078e0002 */
[----:B------:R4:W5:Y:S01]  /*02c0*/  @P4 LDG.E.128 R40, desc[UR20][R2.64] ;  /* 0x0000001402284981 */ /* 0x000962000c1e1d00 */
[----:B0-----:R-:W-:-:S05]  /*02d0*/  @P4 IMAD.WIDE.U32 R6, R153, 0x10, R6 ;  /* 0x0000001099064825 */ /* 0x001fca00078e0006 */
[----:B------:R4:W5:Y:S01]  /*02e0*/  @P4 LDG.E.128 R44, desc[UR20][R6.64] ;  /* 0x00000014062c4981 */ /* 0x000962000c1e1d00 */
        /* <DEDUP_REMOVED lines=21> */
[----:B----4-:R-:W-:Y:S06]  /*0440*/  BRA.U UP0, `(.L_x_7784) ;  /* 0x0000006100447547 */ /* 0x010fec000b800000 */
        /* <DEDUP_REMOVED lines=34> */
.L_x_7873:
[----:B0-----:R-:W-:Y:S02]  /*0670*/  UIMAD.WIDE UR6, UR28, 0x4, UR18 ;  /* 0x000000041c0678a5 */ /* 0x001fe4000f8e0212 */
[----:B------:R-:W-:-:S04]  /*0680*/  UIMAD.WIDE UR10, UR28, 0x4, UR16 ;  /* 0x000000041c0a78a5 */ /* 0x000fc8000f8e0210 */
[----:B---3--:R-:W-:Y:S02]  /*0690*/  MOV R124, UR6 ;  /* 0x00000006007c7c02 */ /* 0x008fe40008000f00 */
[----:B------:R-:W-:Y:S01]  /*06a0*/  MOV R125, UR7 ;  /* 0x00000007007d7c02 */ /* 0x000fe20008000f00 */
[----:B------:R-:W-:-:S04]  /*06b0*/  UIMAD.WIDE UR6, UR28, 0x4, UR14 ;  /* 0x000000041c0678a5 */ /* 0x000fc8000f8e020e */
[----:B--2---:R-:W2:Y:S01]  /*06c0*/  LDG.E R124, desc[UR20][R124.64] ;  /* 0x000000147c7c7981 */ /* 0x004ea2000c1e1900 */
        /* <DEDUP_REMOVED lines=19> */
[----:B------:R-:W-:Y:S01]  /*0800*/  HFMA2 R155, -RZ, RZ, 0, 0 ;  /* 0x00000000ff9b7431 */ /* 0x000fe200000001ff */
[----:B------:R-:W-:Y:S01]  /*0810*/  BSSY.RECONVERGENT B1, `(.L_x_7787) ;  /* 0x0000048000017945 */ /* 0x000fe20003800200 */
[----:B------:R-:W-:Y:S01]  /*0820*/  HFMA2 R160, -RZ, RZ, 0, 0 ;  /* 0x00000000ffa07431 */ /* 0x000fe200000001ff */
[----:B------:R-:W-:Y:S02]  /*0830*/  PLOP3.LUT P0, PT, PT, PT, UP3, 0x80, 0x8 ;  /* 0x000000000008781c */ /* 0x000fe40003f0f038 */
[----:B------:R-:W-:Y:S02]  /*0840*/  MOV R4, UR7 ;  /* 0x0000000700047c02 */ /* 0x000fe40008000f00 */
[C---:B------:R-:W-:Y:S01]  /*0850*/  ISETP.GE.U32.AND P1, PT, R5.reuse, 0x100, PT ;  /* 0x000001000500780c */ /* 0x040fe20003f26070 */
[----:B------:R-:W-:Y:S01]  /*0860*/  @UP3 UIADD3 UR6, UPT, UPT, UR10, -0x1, URZ ;  /* 0xffffffff0a063890 */ /* 0x000fe2000fffe0ff */
[C---:B------:R-:W-:Y:S01]  /*0870*/  ISETP.GE.U32.AND P2, PT, R5.reuse, 0x180, PT ;  /* 0x000001800500780c */ /* 0x040fe20003f46070 */
[----:B------:R-:W-:Y:S01]  /*0880*/  IMAD R4, R4, UR9, RZ ;  /* 0x0000000904047c24 */ /* 0x000fe2000f8e02ff */
[----:B------:R-:W-:Y:S01]  /*0890*/  ISETP.GE.U32.AND P3, PT, R5, 0x200, PT ;  /* 0x000002000500780c */ /* 0x000fe20003f66070 */
[----:B------:R-:W-:Y:S01]  /*08a0*/  @UP3 UIMAD UR6, UR6, UR9, URZ ;  /* 0x00000009060632a4 */ /* 0x000fe2000f8e02ff */
[----:B------:R-:W-:-:S02]  /*08b0*/  MOV R159, RZ ;  /* 0x000000ff009f7202 */ /* 0x000fc40000000f00 */
[----:B------:R-:W-:Y:S01]  /*08c0*/  SHF.R.S32.HI R123, RZ, 0x1f, R4 ;  /* 0x0000001fff7b7819 */ /* 0x000fe20000011404 */
[----:B------:R-:W-:-:S03]  /*08d0*/  @UP3 USHF.R.S32.HI UR7, URZ, 0x1f, UR6 ;  /* 0x0000001fff073899 */ /* 0x000fc60008011406 */
[----:B------:R-:W-:Y:S01]  /*08e0*/  LEA.HI R4, R123, R4, RZ, 0x2 ;  /* 0x000000047b047211 */ /* 0x000fe200078f10ff */
[----:B------:R-:W-:Y:S02]  /*08f0*/  @UP3 ULEA.HI UR8, UR7, UR6, URZ, 0x2 ;  /* 0x0000000607083291 */ /* 0x000fe4000f8f10ff */
[----:B------:R-:W-:Y:S01]  /*0900*/  UIMAD UR6, UR28, UR9, URZ ;  /* 0x000000091c0672a4 */ /* 0x000fe2000f8e02ff */
[----:B------:R-:W-:-:S03]  /*0910*/  LEA.HI.SX32 R158, R4, R153, 0x1e ;  /* 0x00000099049e7211 */ /* 0x000fc600078ff2ff */
[----:B------:R-:W-:Y:S01]  /*0920*/  USHF.R.S32.HI UR7, URZ, 0x1f, UR6 ;  /* 0x0000001fff077899 */ /* 0x000fe20008011406 */
[----:B------:R-:W-:-:S03]  /*0930*/  MOV R122, UR8 ;  /* 0x00000008007a7c02 */ /* 0x000fc60008000f00 */
[----:B------:R-:W-:Y:S01]  /*0940*/  ULEA.HI UR7, UR7, UR6, URZ, 0x2 ;  /* 0x0000000607077291 */ /* 0x000fe2000f8f10ff */
[----:B------:R-:W-:Y:S02]  /*0950*/  @P0 LEA.HI.SX32 R155, R122, R153, 0x1e ;  /* 0x000000997a9b0211 */ /* 0x000fe400078ff2ff */
[----:B-1----:R-:W-:-:S03]  /*0960*/  ISETP.NE.AND P0, PT, RZ, UR29, PT ;  /* 0x0000001dff007c0c */ /* 0x002fc6000bf05270 */
[----:B------:R-:W-:-:S04]  /*0970*/  MOV R122, UR7 ;  /* 0x00000007007a7c02 */ /* 0x000fc80008000f00 */
[----:B------:R-:W-:-:S04]  /*0980*/  LEA.HI.SX32 R4, R122, R153, 0x1e ;  /* 0x000000997a047211 */ /* 0x000fc800078ff2ff */
        /* <DEDUP_REMOVED lines=8> */
[----:B0-----:R-:W-:-:S07]  /*0a10*/  IMAD.WIDE.U32 R120, R157, 0x10, R2 ;  /* 0x000000109d787825 */ /* 0x001fce00078e0002 */
[----:B------:R-:W0:Y:S01]  /*0a20*/  LDC.64 R2, c[0x0][0x3b0] ;  /* 0x0000ec00ff027b82 */ /* 0x000e220000000a00 */
[----:B------:R-:W3:Y:S01]  /*0a30*/  LDG.E.128 R120, desc[UR20][R120.64] ;  /* 0x0000001478787981 */ /* 0x000ee2000c1e1d00 */
[----:B-1----:R-:W-:-:S06]  /*0a40*/  IMAD.WIDE.U32 R124, R158, 0x10, R124 ;  /* 0x000000109e7c7825 */ /* 0x002fcc00078e007c */
[----:B------:R-:W4:Y:S01]  /*0a50*/  LDG.E.128 R124, desc[UR20][R124.64] ;  /* 0x000000147c7c7981 */ /* 0x000f22000c1e1d00 */
[----:B--2---:R-:W-:-:S04]  /*0a60*/  @P0 IMAD.WIDE.U32 R160, R157, 0x10, R160 ;  /* 0x000000109da00825 */ /* 0x004fc800078e00a0 */
[C---:B0-----:R-:W-:Y:S01]  /*0a70*/  IMAD.WIDE.U32 R162, R155.reuse, 0x4, R2 ;  /* 0x000000049ba27825 */ /* 0x041fe200078e0002 */
[----:B------:R0:W5:Y:S04]  /*0a80*/  @P0 LDG.E.128 R96, desc[UR20][R160.64] ;  /* 0x00000014a0600981 */ /* 0x000168000c1e1d00 */
[----:B------:R1:W5:Y:S01]  /*0a90*/  LDG.E R2, desc[UR20][R162.64] ;  /* 0x00000014a2027981 */ /* 0x000362000c1e1900 */
        /* <DEDUP_REMOVED lines=30> */
[----:B01----:R-:W-:-:S07]  /*0c80*/  FFMA.FTZ R160, R154, R151, R121 ;  /* 0x000000979aa07223 */ /* 0x003fce0000010079 */
.L_x_7788:
[----:B------:R-:W-:Y:S05]  /*0c90*/  BSYNC.RECONVERGENT B1 ;  /* 0x0000000000017941 */ /* 0x000fea0003800200 */
.L_x_7787:
        /* <DEDUP_REMOVED lines=23> */
[----:B----45:R-:W-:Y:S01]  /*0e10*/  FMUL.FTZ R136, R16, R124 ;  /* 0x0000007c10887220 */ /* 0x030fe20000410000 */
        /* <DEDUP_REMOVED lines=23> */
.L_x_7790:
[----:B------:R-:W-:Y:S05]  /*0f90*/  BSYNC.RECONVERGENT B1 ;  /* 0x0000000000017941 */ /* 0x000fea0003800200 */
.L_x_7789:
        /* <DEDUP_REMOVED lines=12> */
[----:B0-----:R-:W-:-:S05]  /*1060*/  @P0 IMAD.WIDE.U32 R162, R157, 0x10, R162 ;  /* 0x000000109da20825 */ /* 0x001fca00078e00a2 */
[----:B------:R-:W5:Y:S01]  /*1070*/  @P0 LDG.E.128 R104, desc[UR20][R162.64] ;  /* 0x00000014a2680981 */ /* 0x000f62000c1e1d00 */
[----:B--2---:R-:W-:-:S05]  /*1080*/  IMAD.WIDE.U32 R140, R155, 0x4, R140 ;  /* 0x000000049b8c7825 */ /* 0x004fca00078e008c */
        /* <DEDUP_REMOVED lines=32> */
.L_x_7792:
[----:B------:R-:W-:Y:S05]  /*1290*/  BSYNC.RECONVERGENT B1 ;  /* 0x0000000000017941 */ /* 0x000fea0003800200 */
.L_x_7791:
        /* <DEDUP_REMOVED lines=44> */
.L_x_7786:
        /* <DEDUP_REMOVED lines=36> */
[----:B----4-:R-:W-:Y:S05]  /*17a0*/  @!P3 BRA `(.L_x_7793) ;  /* 0x0000000000a0b947 */ /* 0x010fea0003800000 */
[----:B------:R-:W0:Y:S02]  /*17b0*/  LDC.64 R120, c[0x0][0x3b0] ;  /* 0x0000ec00ff787b82 */ /* 0x000e240000000a00 */
[----:B0-----:R-:W-:-:S05]  /*17c0*/  IMAD.WIDE.U32 R120, R155, 0x4, R120 ;  /* 0x000000049b787825 */ /* 0x001fca00078e0078 */
[----:B------:R2:W5:Y:S01]  /*17d0*/  LDG.E R7, desc[UR20][R120.64] ;  /* 0x0000001478077981 */ /* 0x000562000c1e1900 */
[----:B------:R-:W-:Y:S05]  /*17e0*/  BRA `(.L_x_7793) ;  /* 0x0000000000907947 */ /* 0x000fea0003800000 */
.L_x_7794:
[C---:B------:R-:W-:Y:S02]  /*17f0*/  ISETP.GE.U32.AND P4, PT, R5.reuse, 0x80, PT ;  /* 0x000000800500780c */ /* 0x040fe40003f86070 */
[C---:B------:R-:W-:Y:S02]  /*1800*/  ISETP.GE.U32.AND P1, PT, R5.reuse, 0x100, PT ;  /* 0x000001000500780c */ /* 0x040fe40003f26070 */
[----:B------:R-:W-:-:S09]  /*1810*/  ISETP.GE.U32.AND P2, PT, R5, 0x180, PT ;  /* 0x000001800500780c */ /* 0x000fd20003f46070 */
[----:B------:R-:W0:Y:S08]  /*1820*/  @P4 LDC.64 R158, c[0x0][0x3b0] ;  /* 0x0000ec00ff9e4b82 */ /* 0x000e300000000a00 */
[----:B------:R-:W2:Y:S01]  /*1830*/  @P4 LDC.64 R126, c[0x0][0x438] ;  /* 0x00010e00ff7e4b82 */ /* 0x000ea20000000a00 */
[----:B------:R-:W-:-:S07]  /*1840*/  ISETP.GE.U32.AND P3, PT, R5, 0x200, PT ;  /* 0x000002000500780c */ /* 0x000fce0003f66070 */
[----:B------:R-:W3:Y:S01]  /*1850*/  @P1 LDC.64 R124, c[0x0][0x3b0] ;  /* 0x0000ec00ff7c1b82 */ /* 0x000ee20000000a00 */
[----:B0-----:R-:W-:-:S07]  /*1860*/  @P4 IMAD.WIDE.U32 R158, R155, 0x4, R158 ;  /* 0x000000049b9e4825 */ /* 0x001fce00078e009e */
[----:B------:R-:W0:Y:S01]  /*1870*/  @P1 LDC.64 R162, c[0x0][0x438] ;  /* 0x00010e00ffa21b82 */ /* 0x000e220000000a00 */
[----:B------:R4:W5:Y:S01]  /*1880*/  @P4 LDG.E R2, desc[UR20][R158.64] ;  /* 0x000000149e024981 */ /* 0x000962000c1e1900 */
[----:B------:R-:W-:-:S06]  /*1890*/  @P4 IADD3 R155, PT, PT, R155, 0x80, RZ ;  /* 0x000000809b9b4810 */ /* 0x000fcc0007ffe0ff */
[----:B------:R-:W1:Y:S01]  /*18a0*/  @P2 LDC.64 R122, c[0x0][0x3b0] ;  /* 0x0000ec00ff7a2b82 */ /* 0x000e620000000a00 */
[----:B--2---:R-:W-:-:S07]  /*18b0*/  @P4 IMAD.WIDE.U32 R160, R153, 0x10, R126 ;  /* 0x0000001099a04825 */ /* 0x004fce00078e007e */
[----:B----4-:R-:W2:Y:S01]  /*18c0*/  @P2 LDC.64 R158, c[0x0][0x438] ;  /* 0x00010e00ff9e2b82 */ /* 0x010ea20000000a00 */
[----:B------:R-:W-:Y:S01]  /*18d0*/  @P4 IADD3 R153, PT, PT, R153, 0x80, RZ ;  /* 0x0000008099994810 */ /* 0x000fe20007ffe0ff */
[C---:B---3--:R-:W-:Y:S01]  /*18e0*/  @P1 IMAD.WIDE.U32 R124, R155.reuse, 0x4, R124 ;  /* 0x000000049b7c1825 */ /* 0x048fe200078e007c */
[----:B------:R-:W-:Y:S01]  /*18f0*/  @P1 IADD3 R155, PT, PT, R155, 0x80, RZ ;  /* 0x000000809b9b1810 */ /* 0x000fe20007ffe0ff */
[----:B------:R-:W5:Y:S04]  /*1900*/  @P4 LDG.E.128 R96, desc[UR20][R160.64] ;  /* 0x00000014a0604981 */ /* 0x000f68000c1e1d00 */
[----:B------:R-:W3:Y:S08]  /*1910*/  @P3 LDC.64 R120, c[0x0][0x3b0] ;  /* 0x0000ec00ff783b82 */ /* 0x000ef00000000a00 */
[----:B------:R-:W4:Y:S01]  /*1920*/  @P3 LDC.64 R126, c[0x0][0x438] ;  /* 0x00010e00ff7e3b82 */ /* 0x000f220000000a00 */
[C---:B0-----:R-:W-:Y:S01]  /*1930*/  @P1 IMAD.WIDE.U32 R162, R153.reuse, 0x10, R162 ;  /* 0x0000001099a21825 */ /* 0x041fe200078e00a2 */
[----:B------:R-:W-:Y:S01]  /*1940*/  @P1 IADD3 R153, PT, PT, R153, 0x80, RZ ;  /* 0x0000008099991810 */ /* 0x000fe20007ffe0ff */
[----:B------:R2:W5:Y:S02]  /*1950*/  @P1 LDG.E R0, desc[UR20][R124.64] ;  /* 0x000000147c001981 */ /* 0x000564000c1e1900 */
[C---:B-1----:R-:W-:Y:S01]  /*1960*/  @P2 IMAD.WIDE.U32 R122, R155.reuse, 0x4, R122 ;  /* 0x000000049b7a2825 */ /* 0x042fe200078e007a */
[----:B------:R-:W-:Y:S01]  /*1970*/  @P2 IADD3 R155, PT, PT, R155, 0x80, RZ ;  /* 0x000000809b9b2810 */ /* 0x000fe20007ffe0ff */
[----:B------:R0:W5:Y:S04]  /*1980*/  @P1 LDG.E.128 R12, desc[UR20][R162.64] ;  /* 0x00000014a20c1981 */ /* 0x000168000c1e1d00 */
[----:B------:R0:W5:Y:S01]  /*1990*/  @P2 LDG.E R6, desc[UR20][R122.64] ;  /* 0x000000147a062981 */ /* 0x000162000c1e1900 */
[C---:B--2---:R-:W-:Y:S01]  /*19a0*/  @P2 IMAD.WIDE.U32 R124, R153.reuse, 0x10, R158 ;  /* 0x00000010997c2825 */ /* 0x044fe200078e009e */
[----:B------:R-:W-:-:S03]  /*19b0*/  @P2 IADD3 R153, PT, PT, R153, 0x80, RZ ;  /* 0x0000008099992810 */ /* 0x000fc60007ffe0ff */
[----:B---3--:R-:W-:Y:S01]  /*19c0*/  @P3 IMAD.WIDE.U32 R120, R155, 0x4, R120 ;  /* 0x000000049b783825 */ /* 0x008fe200078e0078 */
[----:B------:R0:W5:Y:S04]  /*19d0*/  @P2 LDG.E.128 R104, desc[UR20][R124.64] ;  /* 0x000000147c682981 */ /* 0x000168000c1e1d00 */
[----:B------:R0:W5:Y:S01]  /*19e0*/  @P3 LDG.E R7, desc[UR20][R120.64] ;  /* 0x0000001478073981 */ /* 0x000162000c1e1900 */
[----:B----4-:R-:W-:-:S05]  /*19f0*/  @P3 IMAD.WIDE.U32 R126, R153, 0x10, R126 ;  /* 0x00000010997e3825 */ /* 0x010fca00078e007e */
[----:B------:R0:W5:Y:S01]  /*1a00*/  @P3 LDG.E.128 R108, desc[UR20][R126.64] ;  /* 0x000000147e6c3981 */ /* 0x000162000c1e1d00 */
[----:B------:R-:W-:Y:S02]  /*1a10*/  MOV R159, RZ ;  /* 0x000000ff009f7202 */ /* 0x000fe40000000f00 */
[----:B------:R-:W-:-:S07]  /*1a20*/  MOV R160, RZ ;  /* 0x000000ff00a07202 */ /* 0x000fce0000000f00 */
.L_x_7793:
[----:B-1----:R-:W-:Y:S05]  /*1a30*/  BSYNC.RECONVERGENT B0 ;  /* 0x0000000000007941 */ /* 0x002fea0003800200 */
.L_x_7785:
[----:B0-2---:R-:W0:Y:S01]  /*1a40*/  SHFL.DOWN PT, R120, R159, 0x10, 0x1f ;  /* 0x0a001f009f787f89 */ /* 0x005e2200000e0000 */
        /* <DEDUP_REMOVED lines=31> */
.L_x_7796:
[----:B------:R-:W-:Y:S05]  /*1c40*/  BSYNC.RECONVERGENT B0 ;  /* 0x0000000000007941 */ /* 0x000fea0003800200 */
.L_x_7795:
        /* <DEDUP_REMOVED lines=39> */
.L_x_7799:
        /* <DEDUP_REMOVED lines=15> */
[----:B------:R-:W-:-:S04]  /*1fb0*/  FMUL.FTZ R116, R44, R121 ;  /* 0x000000792c747220 */ /* 0x000fc80000410000 */
[----:B------:R-:W-:Y:S01]  /*1fc0*/  FADD.FTZ R80, R80, R123 ;  /* 0x0000007b50507221 */ /* 0x000fe20000010000 */
[----:B------:R-:W-:-:S07]  /*1fd0*/  SEL R116, R116, RZ, P0 ;  /* 0x000000ff74747207 */ /* 0x000fce0000000000 */
.L_x_7802:
        /* <DEDUP_REMOVED lines=14> */
.L_x_7803:
        /* <DEDUP_REMOVED lines=14> */
.L_x_7804:
        /* <DEDUP_REMOVED lines=11> */
[----:B------:R-:W-:-:S04]  /*2250*/  FMUL.FTZ R119, R47, R120 ;  /* 0x000000782f777220 */ /* 0x000fc80000410000 */
[----:B------:R-:W-:Y:S01]  /*2260*/  FADD.FTZ R83, R83, R122 ;  /* 0x0000007a53537221 */ /* 0x000fe20000010000 */
[----:B------:R-:W-:Y:S01]  /*2270*/  SEL R119, R119, RZ, P0 ;  /* 0x000000ff77777207 */ /* 0x000fe20000000000 */
[----:B------:R-:W-:Y:S06]  /*2280*/  BRA `(.L_x_7805) ;  /* 0x0000000c00247947 */ /* 0x000fec0003800000 */
.L_x_7801:
        /* <DEDUP_REMOVED lines=30> */
.L_x_7806:
        /* <DEDUP_REMOVED lines=14> */
.L_x_7807:
        /* <DEDUP_REMOVED lines=14> */
.L_x_7808:
[----:B------:R-:W-:Y:S01]  /*2630*/  FSEL R52, R52, RZ, P0 ;  /* 0x000000ff34347208 */ /* 0x000fe20000000000 */
[----:B------:R-:W-:Y:S06]  /*2640*/  BRA.U !UP3, `(.L_x_7805) ;  /* 0x000000090b347547 */ /* 0x000fec000b800000 */
[----:B------:R-:W-:Y:S01]  /*2650*/  FMUL.FTZ R119, R55, UR23 ;  /* 0x0000001737777c20 */ /* 0x000fe20008410000 */
[----:B-----5:R-:W-:-:S03]  /*2660*/  ISETP.GE.U32.AND P0, PT, R2, 0x1000000, PT ;  /* 0x010000000200780c */ /* 0x020fc60003f06070 */
[----:B------:R-:W-:-:S04]  /*2670*/  FMUL.FTZ R120, R119, UR22 ;  /* 0x0000001677787c20 */ /* 0x000fc80008410000 */
[----:B------:R-:W-:-:S05]  /*2680*/  FMUL.FTZ R119, R115, R120 ;  /* 0x0000007873777220 */ /* 0x000fca0000410000 */
[----:B------:R-:W-:Y:S01]  /*2690*/  FSEL R122, R119, RZ, P0 ;  /* 0x000000ff777a7208 */ /* 0x000fe20000000000 */
[----:B------:R-:W-:-:S04]  /*26a0*/  FMUL.FTZ R119, R47, R120 ;  /* 0x000000782f777220 */ /* 0x000fc80000410000 */
[----:B------:R-:W-:Y:S01]  /*26b0*/  FADD.FTZ R83, R83, R122 ;  /* 0x0000007a53537221 */ /* 0x000fe20000010000 */
[----:B------:R-:W-:Y:S01]  /*26c0*/  SEL R119, R119, RZ, P0 ;  /* 0x000000ff77777207 */ /* 0x000fe20000000000 */
[----:B------:R-:W-:Y:S06]  /*26d0*/  BRA `(.L_x_7805) ;  /* 0x0000000800107947 */ /* 0x000fec0003800000 */
.L_x_7800:
[----:B------:R-:W-:-:S04]  /*26e0*/  UISETP.NE.U32.AND UP0, UPT, UR4, URZ, UPT ;  /* 0x000000ff0400728c */ /* 0x000fc8000bf05070 */
[----:B------:R-:W-:-:S09]  /*26f0*/  UISETP.NE.AND.EX UP0, UPT, UR5, URZ, UPT, UP0 ;  /* 0x000000ff0500728c */ /* 0x000fd2000bf05300 */
[----:B------:R-:W-:Y:S05]  /*2700*/  BRA.U UP0, `(.L_x_7809) ;  /* 0x0000000500047547 */ /* 0x000fea000b800000 */
        /* <DEDUP_REMOVED lines=9> */
[----:B------:R-:W-:-:S04]  /*27a0*/  FMUL.FTZ R116, R116, UR23 ;  /* 0x0000001774747c20 */ /* 0x000fc80008410000 */
[----:B------:R-:W-:-:S04]  /*27b0*/  FMUL.FTZ R121, R116, UR22 ;  /* 0x0000001674797c20 */ /* 0x000fc80008410000 */
[----:B------:R-:W-:-:S05]  /*27c0*/  FMUL.FTZ R116, R112, R121 ;  /* 0x0000007970747220 */ /* 0x000fca0000410000 */
[----:B------:R-:W-:Y:S01]  /*27d0*/  FSEL R123, R116, RZ, P0 ;  /* 0x000000ff747b7208 */ /* 0x000fe20000000000 */
[----:B------:R-:W-:-:S04]  /*27e0*/  FMUL.FTZ R116, R44, R121 ;  /* 0x000000792c747220 */ /* 0x000fc80000410000 */
[----:B------:R-:W-:Y:S01]  /*27f0*/  FADD.FTZ R80, R80, R123 ;  /* 0x0000007b50507221 */ /* 0x000fe20000010000 */
[----:B------:R-:W-:-:S07]  /*2800*/  SEL R116, R116, RZ, P0 ;  /* 0x000000ff74747207 */ /* 0x000fce0000000000 */
.L_x_7810:
        /* <DEDUP_REMOVED lines=16> */
.L_x_7811:
        /* <DEDUP_REMOVED lines=16> */
.L_x_7812:
        /* <DEDUP_REMOVED lines=17> */
.L_x_7809:
        /* <DEDUP_REMOVED lines=29> */
[----:B------:R-:W-:Y:S01]  /*2cf0*/  FMUL.FTZ R116, R52, UR23 ;  /* 0x0000001734747c20 */ /* 0x000fe20008410000 */
[----:B------:R-:W-:-:S03]  /*2d00*/  LOP3.LUT P0, RZ, R2, 0xff, RZ, 0xc0, !PT ;  /* 0x000000ff02ff7812 */ /* 0x000fc6000780c0ff */
[----:B------:R-:W-:-:S04]  /*2d10*/  FMUL.FTZ R121, R116, UR22 ;  /* 0x0000001674797c20 */ /* 0x000fc80008410000 */
[----:B------:R-:W-:-:S05]  /*2d20*/  FMUL.FTZ R116, R112, R121 ;  /* 0x0000007970747220 */ /* 0x000fca0000410000 */
[----:B------:R-:W-:Y:S01]  /*2d30*/  FSEL R123, R116, RZ, P0 ;  /* 0x000000ff747b7208 */ /* 0x000fe20000000000 */
[----:B------:R-:W-:-:S04]  /*2d40*/  FMUL.FTZ R116, R44, R121 ;  /* 0x000000792c747220 */ /* 0x000fc80000410000 */
[----:B------:R-:W-:Y:S01]  /*2d50*/  FADD.FTZ R80, R80, R123 ;  /* 0x0000007b50507221 */ /* 0x000fe20000010000 */
[----:B------:R-:W-:-:S07]  /*2d60*/  SEL R116, R116, RZ, P0 ;  /* 0x000000ff74747207 */ /* 0x000fce0000000000 */
.L_x_7813:
[----:B------:R-:W-:Y:S05]  /*2d70*/  BRA.U !UP3, `(.L_x_7814) ;  /* 0x000000010b207547 */ /* 0x000fea000b800000 */
        /* <DEDUP_REMOVED lines=8> */
.L_x_7814:
        /* <DEDUP_REMOVED lines=9> */
.L_x_7815:
[----:B------:R-:W-:Y:S05]  /*2e90*/  BRA.U !UP3, `(.L_x_7805) ;  /* 0x000000010b207547 */ /* 0x000fea000b800000 */
[----:B------:R-:W-:Y:S01]  /*2ea0*/  FMUL.FTZ R119, R55, UR23 ;  /* 0x0000001737777c20 */ /* 0x000fe20008410000 */
[----:B------:R-:W-:-:S03]  /*2eb0*/  ISETP.GE.U32.AND P0, PT, R2, 0x1000000, PT ;  /* 0x010000000200780c */ /* 0x000fc60003f06070 */
[----:B------:R-:W-:-:S04]  /*2ec0*/  FMUL.FTZ R120, R119, UR22 ;  /* 0x0000001677787c20 */ /* 0x000fc80008410000 */
[----:B------:R-:W-:-:S05]  /*2ed0*/  FMUL.FTZ R119, R115, R120 ;  /* 0x0000007873777220 */ /* 0x000fca0000410000 */
[----:B------:R-:W-:Y:S01]  /*2ee0*/  FSEL R122, R119, RZ, P0 ;  /* 0x000000ff777a7208 */ /* 0x000fe20000000000 */
[----:B------:R-:W-:-:S04]  /*2ef0*/  FMUL.FTZ R119, R47, R120 ;  /* 0x000000782f777220 */ /* 0x000fc80000410000 */
[----:B------:R-:W-:Y:S01]  /*2f00*/  FADD.FTZ R83, R83, R122 ;  /* 0x0000007a53537221 */ /* 0x000fe20000010000 */
[----:B------:R-:W-:-:S07]  /*2f10*/  SEL R119, R119, RZ, P0 ;  /* 0x000000ff77777207 */ /* 0x000fce0000000000 */
.L_x_7805:
        /* <DEDUP_REMOVED lines=8> */
[----:B------:R1:W-:Y:S01]  /*2fa0*/  @P0 STG.E.128 desc[UR20][R122.64], R52 ;  /* 0x000000347a000986 */ /* 0x0003e2000c101d14 */
[----:B------:R-:W-:Y:S02]  /*2fb0*/  PLOP3.LUT P0, PT, PT, PT, UP3, 0x80, 0x8 ;  /* 0x000000000008781c */ /* 0x000fe40003f0f038 */
[C---:B0-----:R-:W-:Y:S01]  /*2fc0*/  @P5 IMAD.WIDE.U32 R120, R124.reuse, R121, UR6 ;  /* 0x000000067c785e25 */ /* 0x041fe2000f8e0079 */
[----:B------:R-:W-:-:S10]  /*2fd0*/  IADD3 R124, PT, PT, R124, 0x80, RZ ;  /* 0x000000807c7c7810 */ /* 0x000fd40007ffe0ff */
[----:B------:R1:W-:Y:S02]  /*2fe0*/  @P0 STG.E.128 desc[UR20][R120.64], R116 ;  /* 0x0000007478000986 */ /* 0x0003e4000c101d14 */
.L_x_7798:
[----:B------:R-:W-:Y:S05]  /*2ff0*/  BSYNC.RECONVERGENT B0 ;  /* 0x0000000000007941 */ /* 0x000fea0003800200 */
.L_x_7797:
[----:B------:R-:W-:Y:S04]  /*3000*/  BSSY.RECONVERGENT B0, `(.L_x_7816) ;  /* 0x000011b000007945 */ /* 0x000fe80003800200 */
[----:B------:R-:W-:Y:S05]  /*3010*/  @!P1 BRA `(.L_x_7817) ;  /* 0x0000001000649947 */ /* 0x000fea0003800000 */
[----:B------:R-:W-:-:S04]  /*3020*/  UISETP.NE.U32.AND UP0, UPT, UR24, URZ, UPT ;  /* 0x000000ff1800728c */ /* 0x000fc8000bf05070 */
[----:B------:R-:W-:Y:S01]  /*3030*/  UISETP.NE.AND.EX UP0, UPT, UR25, URZ, UPT, UP0 ;  /* 0x000000ff1900728c */ /* 0x000fe2000bf05300 */
[----:B------:R-:W-:Y:S10]  /*3040*/  BRA.U !UP3, `(.L_x_7818) ;  /* 0x000000010b0c7547 */ /* 0x000ff4000b800000 */
[----:B-----5:R-:W0:Y:S02]  /*3050*/  LDC.64 R112, c[0x0][0x390] ;  /* 0x0000e400ff707b82 */ /* 0x020e240000000a00 */
[----:B0-----:R-:W-:-:S06]  /*3060*/  IMAD.WIDE.U32 R112, R124, 0x10, R112 ;  /* 0x000000107c707825 */ /* 0x001fcc00078e0070 */
[----:B------:R-:W5:Y:S02]  /*3070*/  LDG.E.128 R112, desc[UR20][R112.64] ;  /* 0x0000001470707981 */ /* 0x000f64000c1e1d00 */
.L_x_7818:
[----:B------:R-:W-:Y:S05]  /*3080*/  BRA.U !UP0, `(.L_x_7819) ;  /* 0x0000000908187547 */ /* 0x000fea000b800000 */
[----:B------:R-:W-:-:S04]  /*3090*/  UISETP.NE.U32.AND UP0, UPT, UR4, URZ, UPT ;  /* 0x000000ff0400728c */ /* 0x000fc8000bf05070 */
[----:B------:R-:W-:-:S06]  /*30a0*/  UISETP.NE.AND.EX UP0, UPT, UR5, URZ, UPT, UP0 ;  /* 0x000000ff0500728c */ /* 0x000fcc000bf05300 */
[----:B------:R-:W-:-:S13]  /*30b0*/  PLOP3.LUT P0, PT, PT, PT, UP0, 0x80, 0x8 ;  /* 0x000000000008781c */ /* 0x000fda0003f0f008 */
[----:B------:R-:W-:Y:S05]  /*30c0*/  @!P0 BRA `(.L_x_7820) ;  /* 0x0000000400048947 */ /* 0x000fea0003800000 */
[----:B------:R-:W-:Y:S02]  /*30d0*/  PLOP3.LUT P6, PT, PT, PT, UP2, 0x80, 0x8 ;  /* 0x000000000008781c */ /* 0x000fe40003fcf028 */
[----:B------:R-:W-:Y:S02]  /*30e0*/  PLOP3.LUT P5, PT, PT, PT, UP2, 0x80, 0x8 ;  /* 0x000000000008781c */ /* 0x000fe40003faf028 */
[----:B-1---5:R-:W-:-:S09]  /*30f0*/  MOV R54, R14 ;  /* 0x0000000e00367202 */ /* 0x022fd20000000f00 */
        /* <DEDUP_REMOVED lines=34> */
.L_x_7821:
        /* <DEDUP_REMOVED lines=9> */
.L_x_7822:
        /* <DEDUP_REMOVED lines=9> */
.L_x_7823:
        /* <DEDUP_REMOVED lines=8> */
[----:B------:R-:W-:Y:S01]  /*34c0*/  SEL R119, R119, RZ, P5 ;  /* 0x000000ff77777207 */ /* 0x000fe20002800000 */
[----:B------:R-:W-:Y:S06]  /*34d0*/  BRA `(.L_x_7824) ;  /* 0x0000000c00087947 */ /* 0x000fec0003800000 */
.L_x_7820:
[----:B------:R-:W-:Y:S05]  /*34e0*/  BRA.U !UP3, `(.L_x_7825) ;  /* 0x000000010b3c7547 */ /* 0x000fea000b800000 */
[----:B------:R-:W-:Y:S02]  /*34f0*/  PLOP3.LUT P6, PT, PT, PT, UP2, 0x80, 0x8 ;  /* 0x000000000008781c */ /* 0x000fe40003fcf028 */
[----:B------:R-:W-:Y:S02]  /*3500*/  PLOP3.LUT P5, PT, PT, PT, UP2, 0x80, 0x8 ;  /* 0x000000000008781c */ /* 0x000fe40003faf028 */
[----:B-1---5:R-:W-:-:S09]  /*3510*/  MOV R116, R12 ;  /* 0x0000000c00747202 */ /* 0x022fd20000000f00 */
[----:B------:R-:W-:Y:S01]  /*3520*/  @P6 FFMA.FTZ R121, R129, UR8, R126 ;  /* 0x0000000881796c23 */ /* 0x000fe2000801007e */
[----:B------:R-:W-:-:S03]  /*3530*/  PLOP3.LUT P6, PT, PT, PT, UP2, 0x80, 0x8 ;  /* 0x000000000008781c */ /* 0x000fc60003fcf028 */
[----:B------:R-:W-:Y:S01]  /*3540*/  @P5 FADD.FTZ R121, R136, -R121 ;  /* 0x8000007988795221 */ /* 0x000fe20000010000 */
[----:B------:R-:W-:-:S09]  /*3550*/  LOP3.LUT P5, RZ, R0, 0xff, RZ, 0xc0, !PT ;  /* 0x000000ff00ff7812 */ /* 0x000fd200078ac0ff */
        /* <DEDUP_REMOVED lines=8> */
.L_x_7825:
        /* <DEDUP_REMOVED lines=16> */
.L_x_7826:
        /* <DEDUP_REMOVED lines=16> */
.L_x_7827:
[----:B------:R-:W-:Y:S05]  /*37e0*/  BRA.U !UP3, `(.L_x_7824) ;  /* 0x000000090b447547 */ /* 0x000fea000b800000 */
[----:B------:R-:W-:Y:S02]  /*37f0*/  PLOP3.LUT P6, PT, PT, PT, UP2, 0x80, 0x8 ;  /* 0x000000000008781c */ /* 0x000fe40003fcf028 */
[----:B------:R-:W-:Y:S02]  /*3800*/  PLOP3.LUT P5, PT, PT, PT, UP2, 0x80, 0x8 ;  /* 0x000000000008781c */ /* 0x000fe40003faf028 */
[----:B-1---5:R-:W-:-:S09]  /*3810*/  MOV R119, R15 ;  /* 0x0000000f00777202 */ /* 0x022fd20000000f00 */
        /* <DEDUP_REMOVED lines=13> */
.L_x_7819:
[----:B-1----:R-:W0:Y:S02]  /*38f0*/  LDC.64 R120, c[0x0][0x478] ;  /* 0x00011e00ff787b82 */ /* 0x002e240000000a00 */
[----:B0-----:R-:W-:-:S04]  /*3900*/  ISETP.NE.U32.AND P0, PT, R120, RZ, PT ;  /* 0x000000ff7800720c */ /* 0x001fc80003f05070 */
[----:B------:R-:W-:-:S13]  /*3910*/  ISETP.NE.AND.EX P0, PT, R121, RZ, PT, P0 ;  /* 0x000000ff7900720c */ /* 0x000fda0003f05300 */
[----:B------:R-:W-:Y:S05]  /*3920*/  @!P0 BRA `(.L_x_7828) ;  /* 0x0000000400148947 */ /* 0x000fea0003800000 */
        /* <DEDUP_REMOVED lines=9> */
[-C--:B------:R-:W-:Y:S01]  /*39c0*/  FMUL.FTZ R52, R112, R53.reuse ;  /* 0x0000003570347220 */ /* 0x080fe20000410000 */
[----:B------:R-:W-:-:S04]  /*39d0*/  FMUL.FTZ R116, R20, R53 ;  /* 0x0000003514747220 */ /* 0x000fc80000410000 */
[----:B------:R-:W-:Y:S02]  /*39e0*/  FSEL R53, R52, RZ, P5 ;  /* 0x000000ff34357208 */ /* 0x000fe40002800000 */
[----:B------:R-:W-:-:S03]  /*39f0*/  SEL R116, R116, RZ, P5 ;  /* 0x000000ff74747207 */ /* 0x000fc60002800000 */
[----:B------:R-:W-:-:S07]  /*3a00*/  FADD.FTZ R84, R84, R53 ;  /* 0x0000003554547221 */ /* 0x000fce0000010000 */
.L_x_7829:
        /* <DEDUP_REMOVED lines=14> */
.L_x_7830:
        /* <DEDUP_REMOVED lines=14> */
.L_x_7831:
        /* <DEDUP_REMOVED lines=27> */
.L_x_7828:
        /* <DEDUP_REMOVED lines=14> */
.L_x_7832:
        /* <DEDUP_REMOVED lines=14> */
.L_x_7833:
        /* <DEDUP_REMOVED lines=14> */
.L_x_7834:
        /* <DEDUP_REMOVED lines=13> */
[----:B------:R-:W-:-:S07]  /*40f0*/  SEL R119, R119, RZ, P5 ;  /* 0x000000ff77777207 */ /* 0x000fce0002800000 */
.L_x_7824:
[----:B-1----:R-:W0:Y:S01]  /*4100*/  @P0 LDC.64 R122, c[0x0][0x478] ;  /* 0x00011e00ff7a0b82 */ /* 0x002e220000000a00 */
[----:B------:R-:W1:Y:S01]  /*4110*/  @UP3 LDCU.64 UR6, c[0x0][0x468] ;  /* 0x00008d00ff0637ac */ /* 0x000e620008000a00 */
[----:B------:R-:W-:Y:S01]  /*4120*/  PLOP3.LUT P5, PT, PT, PT, UP3, 0x80, 0x8 ;  /* 0x000000000008781c */ /* 0x000fe20003faf038 */
[----:B------:R-:W-:-:S12]  /*4130*/  HFMA2 R121, -RZ, RZ, 0, 9.5367431640625e-07 ;  /* 0x00000010ff797431 */ /* 0x000fd800000001ff */
[C---:B-1----:R-:W-:Y:S01]  /*4140*/  @P5 IMAD.WIDE.U32 R120, R124.reuse, R121, UR6 ;  /* 0x000000067c785e25 */ /* 0x042fe2000f8e0079 */
[----:B------:R-:W-:-:S03]  /*4150*/  IADD3 R124, PT, PT, R124, 0x80, RZ ;  /* 0x000000807c7c7810 */ /* 0x000fc60007ffe0ff */
[C---:B0-----:R-:W-:Y:S01]  /*4160*/  @P0 IMAD.WIDE.U32 R122, R4.reuse, 0x10, R122 ;  /* 0x00000010047a0825 */ /* 0x041fe200078e007a */
[----:B------:R-:W-:-:S04]  /*4170*/  IADD3 R4, PT, PT, R4, 0x80, RZ ;  /* 0x0000008004047810 */ /* 0x000fc80007ffe0ff */
[----:B------:R0:W-:Y:S01]  /*4180*/  @P0 STG.E.128 desc[UR20][R122.64], R52 ;  /* 0x000000347a000986 */ /* 0x0001e2000c101d14 */
[----:B------:R-:W-:-:S13]  /*4190*/  PLOP3.LUT P0, PT, PT, PT, UP3, 0x80, 0x8 ;  /* 0x000000000008781c */ /* 0x000fda0003f0f038 */
[----:B------:R0:W-:Y:S02]  /*41a0*/  @P0 STG.E.128 desc[UR20][R120.64], R116 ;  /* 0x0000007478000986 */ /* 0x0001e4000c101d14 */
.L_x_7817:
[----:B------:R-:W-:Y:S05]  /*41b0*/  BSYNC.RECONVERGENT B0 ;  /* 0x0000000000007941 */ /* 0x000fea0003800200 */
.L_x_7816:
        /* <DEDUP_REMOVED lines=8> */
.L_x_7837:
        /* <DEDUP_REMOVED lines=42> */
.L_x_7840:
        /* <DEDUP_REMOVED lines=9> */
.L_x_7841:
        /* <DEDUP_REMOVED lines=9> */
.L_x_7842:
        /* <DEDUP_REMOVED lines=10> */
.L_x_7839:
[----:B------:R-:W-:Y:S05]  /*46a0*/  BRA.U !UP3, `(.L_x_7844) ;  /* 0x000000010b3c7547 */ /* 0x000fea000b800000 */
[----:B------:R-:W-:Y:S02]  /*46b0*/  PLOP3.LUT P6, PT, PT, PT, UP2, 0x80, 0x8 ;  /* 0x000000000008781c */ /* 0x000fe40003fcf028 */
[----:B------:R-:W-:Y:S02]  /*46c0*/  PLOP3.LUT P5, PT, PT, PT, UP2, 0x80, 0x8 ;  /* 0x000000000008781c */ /* 0x000fe40003faf028 */
[----:B01---5:R-:W-:-:S09]  /*46d0*/  MOV R116, R104 ;  /* 0x0000006800747202 */ /* 0x023fd20000000f00 */
        /* <DEDUP_REMOVED lines=12> */
.L_x_7844:
        /* <DEDUP_REMOVED lines=16> */
.L_x_7845:
        /* <DEDUP_REMOVED lines=16> */
.L_x_7846:
[----:B------:R-:W-:Y:S05]  /*49a0*/  BRA.U !UP3, `(.L_x_7843) ;  /* 0x000000090b447547 */ /* 0x000fea000b800000 */
[----:B------:R-:W-:Y:S02]  /*49b0*/  PLOP3.LUT P6, PT, PT, PT, UP2, 0x80, 0x8 ;  /* 0x000000000008781c */ /* 0x000fe40003fcf028 */
        /* <DEDUP_REMOVED lines=15> */
.L_x_7838:
[----:B01----:R-:W0:Y:S02]  /*4ab0*/  LDC.64 R120, c[0x0][0x478] ;  /* 0x00011e00ff787b82 */ /* 0x003e240000000a00 */
        /* <DEDUP_REMOVED lines=17> */
.L_x_7848:
        /* <DEDUP_REMOVED lines=14> */
.L_x_7849:
        /* <DEDUP_REMOVED lines=14> */
.L_x_7850:
        /* <DEDUP_REMOVED lines=27> */
.L_x_7847:
        /* <DEDUP_REMOVED lines=14> */
.L_x_7851:
        /* <DEDUP_REMOVED lines=14> */
.L_x_7852:
        /* <DEDUP_REMOVED lines=14> */
.L_x_7853:
        /* <DEDUP_REMOVED lines=14> */
.L_x_7843:
[----:B01----:R-:W0:Y:S01]  /*52c0*/  @P0 LDC.64 R122, c[0x0][0x478] ;  /* 0x00011e00ff7a0b82 */ /* 0x003e220000000a00 */
        /* <DEDUP_REMOVED lines=10> */
.L_x_7836:
[----:B------:R-:W-:Y:S05]  /*5370*/  BSYNC.RECONVERGENT B0 ;  /* 0x0000000000007941 */ /* 0x000fea0003800200 */
.L_x_7835:
        /* <DEDUP_REMOVED lines=8> */
.L_x_7856:
        /* <DEDUP_REMOVED lines=31> */
[----:B------:R-:W-:-:S04]  /*55f0*/  @P6 FADD.FTZ R120, R144, -R121 ;  /* 0x8000007990786221 */ /* 0x000fc80000010000 */
        /* <DEDUP_REMOVED lines=10> */
.L_x_7859:
        /* <DEDUP_REMOVED lines=9> */
.L_x_7860:
[----:B------:R-:W-:Y:S05]  /*5730*/  BRA.U !UP3, `(.L_x_7861) ;  /* 0x000000010b207547 */ /* 0x000fea000b800000 */
[----:B------:R-:W-:Y:S01]  /*5740*/  FMUL.FTZ R118, R54, UR23 ;  /* 0x0000001736767c20 */ /* 0x000fe20008410000 */
[----:B------:R-:W-:-:S03]  /*5750*/  LOP3.LUT P5, RZ, R7, 0xff0000, RZ, 0xc0, !PT ;  /* 0x00ff000007ff7812 */ /* 0x000fc600078ac0ff */
[----:B------:R-:W-:-:S04]  /*5760*/  FMUL.FTZ R121, R118, UR22 ;  /* 0x0000001676797c20 */ /* 0x000fc80008410000 */
[-C--:B------:R-:W-:Y:S01]  /*5770*/  FMUL.FTZ R118, R114, R121.reuse ;  /* 0x0000007972767220 */ /* 0x080fe20000410000 */
[----:B------:R-:W-:-:S04]  /*5780*/  FMUL.FTZ R120, R38, R121 ;  /* 0x0000007926787220 */ /* 0x000fc80000410000 */
[----:B------:R-:W-:Y:S02]  /*5790*/  FSEL R121, R118, RZ, P5 ;  /* 0x000000ff76797208 */ /* 0x000fe40002800000 */
[----:B------:R-:W-:-:S03]  /*57a0*/  SEL R118, R120, RZ, P5 ;  /* 0x000000ff78767207 */ /* 0x000fc60002800000 */
[----:B------:R-:W-:-:S07]  /*57b0*/  FADD.FTZ R94, R94, R121 ;  /* 0x000000795e5e7221 */ /* 0x000fce0000010000 */
.L_x_7861:
[----:B------:R-:W-:Y:S05]  /*57c0*/  BRA.U !UP3, `(.L_x_7862) ;  /* 0x0000000d0b2c7547 */ /* 0x000fea000b800000 */
[----:B------:R-:W-:Y:S01]  /*57d0*/  FMUL.FTZ R119, R55, UR23 ;  /* 0x0000001737777c20 */ /* 0x000fe20008410000 */
[----:B------:R-:W-:-:S03]  /*57e0*/  ISETP.GE.U32.AND P5, PT, R7, 0x1000000, PT ;  /* 0x010000000700780c */ /* 0x000fc60003fa6070 */
[----:B------:R-:W-:-:S04]  /*57f0*/  FMUL.FTZ R120, R119, UR22 ;  /* 0x0000001677787c20 */ /* 0x000fc80008410000 */
[-C--:B------:R-:W-:Y:S01]  /*5800*/  FMUL.FTZ R119, R115, R120.reuse ;  /* 0x0000007873777220 */ /* 0x080fe20000410000 */
[----:B------:R-:W-:-:S04]  /*5810*/  FMUL.FTZ R121, R39, R120 ;  /* 0x0000007827797220 */ /* 0x000fc80000410000 */
[----:B------:R-:W-:Y:S02]  /*5820*/  FSEL R120, R119, RZ, P5 ;  /* 0x000000ff77787208 */ /* 0x000fe40002800000 */
[----:B------:R-:W-:-:S03]  /*5830*/  SEL R119, R121, RZ, P5 ;  /* 0x000000ff79777207 */ /* 0x000fc60002800000 */
[----:B------:R-:W-:Y:S01]  /*5840*/  FADD.FTZ R95, R95, R120 ;  /* 0x000000785f5f7221 */ /* 0x000fe20000010000 */
[----:B------:R-:W-:Y:S06]  /*5850*/  BRA `(.L_x_7862) ;  /* 0x0000000c00087947 */ /* 0x000fec0003800000 */
.L_x_7858:
[----:B------:R-:W-:Y:S05]  /*5860*/  BRA.U !UP3, `(.L_x_7863) ;  /* 0x000000010b3c7547 */ /* 0x000fea000b800000 */
[----:B------:R-:W-:Y:S02]  /*5870*/  PLOP3.LUT P6, PT, PT, PT, UP2, 0x80, 0x8 ;  /* 0x000000000008781c */ /* 0x000fe40003fcf028 */
[----:B------:R-:W-:Y:S02]  /*5880*/  PLOP3.LUT P5, PT, PT, PT, UP2, 0x80, 0x8 ;  /* 0x000000000008781c */ /* 0x000fe40003faf028 */
[----:B012--5:R-:W-:-:S09]  /*5890*/  MOV R116, R108 ;  /* 0x0000006c00747202 */ /* 0x027fd20000000f00 */
        /* <DEDUP_REMOVED lines=12> */
.L_x_7863:
        /* <DEDUP_REMOVED lines=16> */
.L_x_7864:
        /* <DEDUP_REMOVED lines=16> */
.L_x_7865:
[----:B------:R-:W-:Y:S05]  /*5b60*/  BRA.U !UP3, `(.L_x_7862) ;  /* 0x000000090b447547 */ /* 0x000fea000b800000 */
[----:B------:R-:W-:Y:S02]  /*5b70*/  PLOP3.LUT P6, PT, PT, PT, UP2, 0x80, 0x8 ;  /* 0x000000000008781c */ /* 0x000fe40003fcf028 */
        /* <DEDUP_REMOVED lines=9> */
[-C--:B------:R-:W-:Y:S01]  /*5c10*/  FMUL.FTZ R119, R115, R120.reuse ;  /* 0x0000007873777220 */ /* 0x080fe20000410000 */
[----:B------:R-:W-:-:S04]  /*5c20*/  FMUL.FTZ R121, R39, R120 ;  /* 0x0000007827797220 */ /* 0x000fc80000410000 */
[----:B------:R-:W-:Y:S02]  /*5c30*/  FSEL R120, R119, RZ, P5 ;  /* 0x000000ff77787208 */ /* 0x000fe40002800000 */
[----:B------:R-:W-:-:S03]  /*5c40*/  SEL R119, R121, RZ, P5 ;  /* 0x000000ff79777207 */ /* 0x000fc60002800000 */
[----:B------:R-:W-:Y:S01]  /*5c50*/  FADD.FTZ R95, R95, R120 ;  /* 0x000000785f5f7221 */ /* 0x000fe20000010000 */
[----:B------:R-:W-:Y:S06]  /*5c60*/  BRA `(.L_x_7862) ;  /* 0x0000000800047947 */ /* 0x000fec0003800000 */
.L_x_7857:
[----:B012---:R-:W0:Y:S02]  /*5c70*/  LDC.64 R120, c[0x0][0x478] ;  /* 0x00011e00ff787b82 */ /* 0x007e240000000a00 */
        /* <DEDUP_REMOVED lines=17> */
.L_x_7867:
        /* <DEDUP_REMOVED lines=14> */
.L_x_7868:
        /* <DEDUP_REMOVED lines=14> */
.L_x_7869:
        /* <DEDUP_REMOVED lines=21> */
[-C--:B------:R-:W-:Y:S01]  /*60a0*/  FMUL.FTZ R119, R115, R120.reuse ;  /* 0x0000007873777220 */ /* 0x080fe20000410000 */
[----:B------:R-:W-:-:S04]  /*60b0*/  FMUL.FTZ R121, R39, R120 ;  /* 0x0000007827797220 */ /* 0x000fc80000410000 */
[----:B------:R-:W-:Y:S02]  /*60c0*/  FSEL R120, R119, RZ, P5 ;  /* 0x000000ff77787208 */ /* 0x000fe40002800000 */
[----:B------:R-:W-:-:S03]  /*60d0*/  SEL R119, R121, RZ, P5 ;  /* 0x000000ff79777207 */ /* 0x000fc60002800000 */
[----:B------:R-:W-:Y:S01]  /*60e0*/  FADD.FTZ R95, R95, R120 ;  /* 0x000000785f5f7221 */ /* 0x000fe20000010000 */
[----:B------:R-:W-:Y:S06]  /*60f0*/  BRA `(.L_x_7862) ;  /* 0x0000000000e07947 */ /* 0x000fec0003800000 */
.L_x_7866:
        /* <DEDUP_REMOVED lines=14> */
.L_x_7870:
        /* <DEDUP_REMOVED lines=14> */
.L_x_7871:
        /* <DEDUP_REMOVED lines=14> */
.L_x_7872:
        /* <DEDUP_REMOVED lines=9> */
[-C--:B------:R-:W-:Y:S01]  /*6430*/  FMUL.FTZ R119, R115, R120.reuse ;  /* 0x0000007873777220 */ /* 0x080fe20000410000 */
[----:B------:R-:W-:-:S04]  /*6440*/  FMUL.FTZ R121, R39, R120 ;  /* 0x0000007827797220 */ /* 0x000fc80000410000 */
[----:B------:R-:W-:Y:S02]  /*6450*/  FSEL R120, R119, RZ, P5 ;  /* 0x000000ff77787208 */ /* 0x000fe40002800000 */
[----:B------:R-:W-:-:S03]  /*6460*/  SEL R119, R121, RZ, P5 ;  /* 0x000000ff79777207 */ /* 0x000fc60002800000 */
[----:B------:R-:W-:-:S07]  /*6470*/  FADD.FTZ R95, R95, R120 ;  /* 0x000000785f5f7221 */ /* 0x000fce0000010000 */
.L_x_7862:
        /* <DEDUP_REMOVED lines=9> */
.L_x_7855:
[----:B------:R-:W-:Y:S05]  /*6510*/  BSYNC.RECONVERGENT B0 ;  /* 0x0000000000007941 */ /* 0x000fea0003800200 */
.L_x_7854:
[----:B------:R-:W-:Y:S02]  /*6520*/  UIADD3 UR28, UPT, UPT, UR28, UR26, URZ ;  /* 0x0000001a1c1c7290 */ /* 0x000fe4000fffe0ff */
[----:B------:R-:W-:Y:S02]  /*6530*/  UPLOP3.LUT UP1, UPT, UPT, UPT, UP1, 0x40, 0x4 ;  /* 0x000000000004789c */ /* 0x000fe40003f2e810 */
[----:B------:R-:W-:-:S09]  /*6540*/  UISETP.GE.AND UP0, UPT, UR28, UR27, UPT ;  /* 0x0000001b1c00728c */ /* 0x000fd2000bf06270 */
[----:B------:R-:W-:Y:S05]  /*6550*/  BRA.U !UP0, `(.L_x_7873) ;  /* 0xffffffa108447547 */ /* 0x000fea000b83ffff */
.L_x_7784:
        /* <DEDUP_REMOVED lines=16> */
.L_x_7875:
[----:B------:R-:W-:Y:S05]  /*6660*/  BSYNC.RECONVERGENT B0 ;  /* 0x0000000000007941 */ /* 0x000fea0003800200 */
.L_x_7874:
        /* <DEDUP_REMOVED lines=12> */
.L_x_7877:
[----:B------:R-:W-:Y:S05]  /*6730*/  BSYNC.RECONVERGENT B0 ;  /* 0x0000000000007941 */ /* 0x000fea0003800200 */
.L_x_7876:
        /* <DEDUP_REMOVED lines=12> */
.L_x_7879:
[----:B------:R-:W-:Y:S05]  /*6800*/  BSYNC.RECONVERGENT B0 ;  /* 0x0000000000007941 */ /* 0x000fea0003800200 */
.L_x_7878:
        /* <DEDUP_REMOVED lines=11> */
.L_x_7880:
        /* <DEDUP_REMOVED lines=12> */
.L_x_8163:


//--------------------- .text._ZN10layer_norm22ln_bwd_finalize_kernelINS_22Kernel_traits_finalizeILj2048EfffffjLb1ELj1024ELj4ENS_18Kernel_traits_baseILj2048EfffffjLj1024EEEEELb1ELb1EEEvNS_9BwdParamsE --------------------------
	.section	.text._ZN10layer_norm22ln_bwd_finalize_kernelINS_22Kernel_traits_finalizeILj2048EfffffjLb1ELj1024ELj4ENS_18Kernel_traits_baseILj2048EfffffjLj1024EEEEELb1ELb1EEEvNS_9BwdParamsE,"ax",@progbits
	.align	128
        .global         _ZN10layer_norm22ln_bwd_finalize_kernelINS_22Kernel_traits_finalizeILj2048EfffffjLb1ELj1024ELj4ENS_18Kernel_traits_baseILj2048EfffffjLj1024EEEEELb1ELb1EEEvNS_9BwdParamsE
        .type           _ZN10layer_norm22ln_bwd_finalize_kernelINS_22Kernel_traits_finalizeILj2048EfffffjLb1ELj1024ELj4ENS_18Kernel_traits_baseILj2048EfffffjLj1024EEEEELb1ELb1EEEvNS_9BwdParamsE,@function
        .size           _ZN10layer_norm22ln_bwd_finalize_kernelINS_22Kernel_traits_finalizeILj2048EfffffjLb1ELj1024ELj4ENS_18Kernel_traits_baseILj2048EfffffjLj1024EEEEELb1ELb1EEEvNS_9BwdParamsE,(.L_x_8164 - _ZN10layer_norm22ln_bwd_finalize_kernelINS_22Kernel_traits_finalizeILj2048EfffffjLb1ELj1024ELj4ENS_18Kernel_traits_baseILj2048EfffffjLj1024EEEEELb1ELb1EEEvNS_9BwdParamsE)
        .other          _ZN10layer_norm22ln_bwd_finalize_kernelINS_22Kernel_traits_finalizeILj2048EfffffjLb1ELj1024ELj4ENS_18Kernel_traits_baseILj2048EfffffjLj1024EEEEELb1ELb1EEEvNS_9BwdParamsE,@"STO_CUDA_ENTRY STV_DEFAULT"
_ZN10layer_norm22ln_bwd_finalize_kernelINS_22Kernel_traits_finalizeILj2048EfffffjLb1ELj1024ELj4ENS_18Kernel_traits_baseILj2048EfffffjLj1024EEEEELb1ELb1EEEvNS_9BwdParamsE:
.text._ZN10layer_norm22ln_bwd_finalize_kernelINS_22Kernel_traits_finalizeILj2048EfffffjLb1ELj1024ELj4ENS_18Kernel_traits_baseILj2048EfffffjLj1024EEEEELb1ELb1EEEvNS_9BwdParamsE:
        /* <DEDUP_REMOVED lines=60> */
.L_x_7885:
        /* <DEDUP_REMOVED lines=87> */
.L_x_7884:
[----:B------:R-:W-:Y:S05]  /*0930*/  BSYNC.RECONVERGENT B1 ;  /* 0x0000000000017941 */ /* 0x000fea0003800200 */
.L_x_7883:
        /* <DEDUP_REMOVED lines=50> */
.L_x_7887:
[----:B------:R-:W-:Y:S05]  /*0c60*/  BSYNC.RECONVERGENT B1 ;  /* 0x0000000000017941 */ /* 0x000fea0003800200 */
.L_x_7886:
        /* <DEDUP_REMOVED lines=30> */
.L_x_7889:
[----:B------:R-:W-:Y:S05]  /*0e50*/  BSYNC.RECONVERGENT B1 ;  /* 0x0000000000017941 */ /* 0x000fea0003800200 */
.L_x_7888:
        /* <DEDUP_REMOVED lines=15> */
.L_x_7882:
[----:B------:R-:W-:Y:S05]  /*0f50*/  BSYNC.RECONVERGENT B0 ;  /* 0x0000000000007941 */ /* 0x000fea0003800200 */
.L_x_7881:
        /* <DEDUP_REMOVED lines=70> */
.L_x_7890:
        /* <DEDUP_REMOVED lines=12> */
.L_x_8164:


//--------------------- .text._ZN10layer_norm13ln_bwd_kernelINS_13Kernel_traitsIfffffjLj2048ELj1ELj1ELj4ELj16ENS_18Kernel_traits_baseILj2048EfffffjLj128EEEEELb1ELb1ELb1ELb1EEEvNS_9BwdParamsE --------------------------
	.section	.text._ZN10layer_norm13ln_bwd_kernelINS_13Kernel_traitsIfffffjLj2048ELj1ELj1ELj4ELj16ENS_18Kernel_traits_baseILj2048EfffffjLj128EEEEELb1ELb1ELb1ELb1EEEvNS_9BwdParamsE,"ax",@progbits
	.align	128
        .global         _ZN10layer_norm13ln_bwd_kernelINS_13Kernel_traitsIfffffjLj2048ELj1ELj1ELj4ELj16ENS_18Kernel_traits_baseILj2048EfffffjLj128EEEEELb1ELb1ELb1ELb1EEEvNS_9BwdParamsE
        .type           _ZN10layer_norm13ln_bwd_kernelINS_13Kernel_traitsIfffffjLj2048ELj1ELj1ELj4ELj16ENS_18Kernel_traits_baseILj2048EfffffjLj128EEEEELb1ELb1ELb1ELb1EEEvNS_9BwdParamsE,@function
        .size           _ZN10layer_norm13ln_bwd_kernelINS_13Kernel_traitsIfffffjLj2048ELj1ELj1ELj4ELj16ENS_18Kernel_traits_baseILj2048EfffffjLj128EEEEELb1ELb1ELb1ELb1EEEvNS_9BwdParamsE,(.L_x_8165 - _ZN10layer_norm13ln_bwd_kernelINS_13Kernel_traitsIfffffjLj2048ELj1ELj1ELj4ELj16ENS_18Kernel_traits_baseILj2048EfffffjLj128EEEEELb1ELb1ELb1ELb1EEEvNS_9BwdParamsE)
        .other          _ZN10layer_norm13ln_bwd_kernelINS_13Kernel_traitsIfffffjLj2048ELj1ELj1ELj4ELj16ENS_18Kernel_traits_baseILj2048EfffffjLj128EEEEELb1ELb1ELb1ELb1EEEvNS_9BwdParamsE,@"STO_CUDA_ENTRY STV_DEFAULT"
_ZN10layer_norm13ln_bwd_kernelINS_13Kernel_traitsIfffffjLj2048ELj1ELj1ELj4ELj16ENS_18Kernel_traits_baseILj2048EfffffjLj128EEEEELb1ELb1ELb1ELb1EEEvNS_9BwdParamsE:
.text._ZN10layer_norm13ln_bwd_kernelINS_13Kernel_traitsIfffffjLj2048ELj1ELj1ELj4ELj16ENS_18Kernel_traits_baseILj2048EfffffjLj128EEEEELb1ELb1ELb1ELb1EEEvNS_9BwdParamsE:
        /* <DEDUP_REMOVED lines=52> */
.L_x_7964:
        /* <DEDUP_REMOVED lines=14> */
[----:B------:R-:W-:-:S05]  /*0420*/  IMAD.WIDE R4, R149, 0x4, R4 ;  /* 0x0000000495047825 */ /* 0x000fca00078e0204 */
[----:B------:R1:W2:Y:S01]  /*0430*/  LDG.E R151, desc[UR10][R4.64] ;  /* 0x0000000a04977981 */ /* 0x0002a2000c1e1900 */
[----:B------:R-:W3:Y:S01]  /*0440*/  LDC.64 R116, c[0x0][0x3a8] ;  /* 0x0000ea00ff747b82 */ /* 0x000ee20000000a00 */
[-C--:B0-----:R-:W-:Y:S02]  /*0450*/  IMAD R2, R149, R0.reuse, RZ ;  /* 0x0000000095027224 */ /* 0x081fe400078e02ff */
[----:B------:R-:W-:-:S03]  /*0460*/  IMAD R119, R119, R0, RZ ;  /* 0x0000000077777224 */ /* 0x000fc600078e02ff */
[----:B------:R-:W-:-:S04]  /*0470*/  SHF.R.S32.HI R3, RZ, 0x1f, R2 ;  /* 0x0000001fff037819 */ /* 0x000fc80000011402 */
[----:B------:R-:W-:Y:S02]  /*0480*/  LEA.HI R155, R3, R2, RZ, 0x2 ;  /* 0x00000002039b7211 */ /* 0x000fe400078f10ff */
[----:B------:R-:W0:Y:S01]  /*0490*/  LDC.64 R2, c[0x0][0x428] ;  /* 0x00010a00ff027b82 */ /* 0x000e220000000a00 */
[----:B------:R-:W-:Y:S02]  /*04a0*/  SHF.R.S32.HI R6, RZ, 0x1f, R119 ;  /* 0x0000001fff067819 */ /* 0x000fe40000011477 */
[----:B------:R-:W-:Y:S02]  /*04b0*/  LEA.HI.SX32 R155, R155, R128, 0x1e ;  /* 0x000000809b9b7211 */ /* 0x000fe400078ff2ff */
[----:B------:R-:W-:Y:S02]  /*04c0*/  LEA.HI R119, R6, R119, RZ, 0x2 ;  /* 0x0000007706777211 */ /* 0x000fe400078f10ff */
[C---:B------:R-:W-:Y:S01]  /*04d0*/  IADD3 R165, PT, PT, R155.reuse, 0x80, RZ ;  /* 0x000000809ba57810 */ /* 0x040fe20007ffe0ff */
[C---:B---3--:R-:W-:Y:S01]  /*04e0*/  IMAD.WIDE.U32 R132, R155.reuse, 0x10, R116 ;  /* 0x000000109b847825 */ /* 0x048fe200078e0074 */
[----:B------:R-:W-:-:S02]  /*04f0*/  IADD3 R159, PT, PT, R155, 0x100, RZ ;  /* 0x000001009b9f7810 */ /* 0x000fc40007ffe0ff */
[----:B------:R-:W-:Y:S02]  /*0500*/  IADD3 R163, PT, PT, R155, 0x180, RZ ;  /* 0x000001809ba37810 */ /* 0x000fe40007ffe0ff */
[----:B-1----:R-:W-:Y:S01]  /*0510*/  LEA.HI.SX32 R5, R119, R128, 0x1e ;  /* 0x0000008077057211 */ /* 0x002fe200078ff2ff */
[--C-:B------:R-:W-:Y:S01]  /*0520*/  IMAD.WIDE.U32 R136, R165, 0x10, R116.reuse ;  /* 0x00000010a5887825 */ /* 0x100fe200078e0074 */
[----:B------:R-:W3:Y:S03]  /*0530*/  LDG.E.128 R132, desc[UR10][R132.64] ;  /* 0x0000000a84847981 */ /* 0x000ee6000c1e1d00 */
[--C-:B------:R-:W-:Y:S02]  /*0540*/  IMAD.WIDE.U32 R140, R159, 0x10, R116.reuse ;  /* 0x000000109f8c7825 */ /* 0x100fe400078e0074 */
[----:B------:R-:W4:Y:S02]  /*0550*/  LDG.E.128 R136, desc[UR10][R136.64] ;  /* 0x0000000a88887981 */ /* 0x000f24000c1e1d00 */
[----:B------:R-:W-:Y:S01]  /*0560*/  IMAD.WIDE.U32 R144, R163, 0x10, R116 ;  /* 0x00000010a3907825 */ /* 0x000fe200078e0074 */
[C---:B------:R-:W-:Y:S01]  /*0570*/  IADD3 R121, PT, PT, R5.reuse, 0x80, RZ ;  /* 0x0000008005797810 */ /* 0x040fe20007ffe0ff */
[----:B------:R-:W4:Y:S02]  /*0580*/  LDG.E.128 R140, desc[UR10][R140.64] ;  /* 0x0000000a8c8c7981 */ /* 0x000f24000c1e1d00 */
[--C-:B0-----:R-:W-:Y:S01]  /*0590*/  IMAD.WIDE.U32 R116, R5, 0x10, R2.reuse ;  /* 0x0000001005747825 */ /* 0x101fe200078e0002 */
[----:B-----5:R-:W-:Y:S01]  /*05a0*/  ISETP.GE.AND P3, PT, R150, 0x1, PT ;  /* 0x000000019600780c */ /* 0x020fe20003f66270 */
[----:B------:R-:W4:Y:S04]  /*05b0*/  LDG.E.128 R144, desc[UR10][R144.64] ;  /* 0x0000000a90907981 */ /* 0x000f28000c1e1d00 */
[----:B------:R-:W4:Y:S01]  /*05c0*/  LDG.E.128 R116, desc[UR10][R116.64] ;  /* 0x0000000a74747981 */ /* 0x000f22000c1e1d00 */
[----:B------:R-:W-:Y:S01]  /*05d0*/  IMAD.WIDE.U32 R120, R121, 0x10, R2 ;  /* 0x0000001079787825 */ /* 0x000fe200078e0002 */
[----:B------:R-:W-:-:S05]  /*05e0*/  IADD3 R125, PT, PT, R5, 0x100, RZ ;  /* 0x00000100057d7810 */ /* 0x000fca0007ffe0ff */
[----:B------:R-:W4:Y:S01]  /*05f0*/  LDG.E.128 R120, desc[UR10][R120.64] ;  /* 0x0000000a78787981 */ /* 0x000f22000c1e1d00 */
[----:B------:R-:W-:Y:S01]  /*0600*/  @P3 IADD3 R127, PT, PT, R150, -0x1, RZ ;  /* 0xffffffff967f3810 */ /* 0x000fe20007ffe0ff */
[----:B------:R-:W-:-:S04]  /*0610*/  IMAD.WIDE.U32 R124, R125, 0x10, R2 ;  /* 0x000000107d7c7825 */ /* 0x000fc800078e0002 */
[----:B------:R-:W-:Y:S02]  /*0620*/  @P3 IMAD R0, R127, R0, RZ ;  /* 0x000000007f003224 */ /* 0x000fe400078e02ff */
[----:B------:R-:W4:Y:S03]  /*0630*/  LDG.E.128 R124, desc[UR10][R124.64] ;  /* 0x0000000a7c7c7981 */ /* 0x000f26000c1e1d00 */
[----:B------:R-:W-:-:S04]  /*0640*/  @P3 SHF.R.S32.HI R129, RZ, 0x1f, R0 ;  /* 0x0000001fff813819 */ /* 0x000fc80000011400 */
[----:B------:R-:W-:Y:S02]  /*0650*/  @P3 LEA.HI R129, R129, R0, RZ, 0x2 ;  /* 0x0000000081813211 */ /* 0x000fe400078f10ff */
[----:B------:R-:W-:Y:S02]  /*0660*/  MOV R161, RZ ;  /* 0x000000ff00a17202 */ /* 0x000fe40000000f00 */
[----:B------:R-:W-:Y:S02]  /*0670*/  @P3 LEA.HI.SX32 R161, R129, R128, 0x1e ;  /* 0x0000008081a13211 */ /* 0x000fe400078ff2ff */
[----:B------:R-:W-:-:S05]  /*0680*/  IADD3 R129, PT, PT, R5, 0x180, RZ ;  /* 0x0000018005817810 */ /* 0x000fca0007ffe0ff */
[----:B------:R-:W-:-:S06]  /*0690*/  IMAD.WIDE.U32 R128, R129, 0x10, R2 ;  /* 0x0000001081807825 */ /* 0x000fcc00078e0002 */
[----:B------:R-:W4:Y:S01]  /*06a0*/  LDG.E.128 R128, desc[UR10][R128.64] ;  /* 0x0000000a80807981 */ /* 0x000f22000c1e1d00 */
[----:B------:R-:W-:Y:S02]  /*06b0*/  MOV R6, UR7 ;  /* 0x0000000700067c02 */ /* 0x000fe40008000f00 */
[----:B------:R-:W-:-:S04]  /*06c0*/  ISETP.NE.U32.AND P0, PT, RZ, UR6, PT ;  /* 0x00000006ff007c0c */ /* 0x000fc8000bf05070 */
[----:B------:R-:W-:-:S13]  /*06d0*/  ISETP.NE.AND.EX P0, PT, R6, RZ, PT, P0 ;  /* 0x000000ff0600720c */ /* 0x000fda0003f05300 */
[----:B------:R-:W0:Y:S08]  /*06e0*/  @P0 LDC.64 R156, c[0x0][0x438] ;  /* 0x00010e00ff9c0b82 */ /* 0x000e300000000a00 */
[----:B------:R-:W1:Y:S08]  /*06f0*/  @P0 LDC.64 R152, c[0x0][0x438] ;  /* 0x00010e00ff980b82 */ /* 0x000e700000000a00 */
[----:B------:R-:W1:Y:S08]  /*0700*/  @P0 LDC.64 R4, c[0x0][0x438] ;  /* 0x00010e00ff040b82 */ /* 0x000e700000000a00 */
[----:B------:R-:W1:Y:S01]  /*0710*/  @P0 LDC.64 R2, c[0x0][0x438] ;  /* 0x00010e00ff020b82 */ /* 0x000e620000000a00 */
[----:B0-----:R-:W-:Y:S01]  /*0720*/  @P0 IMAD.WIDE.U32 R156, R155, 0x10, R156 ;  /* 0x000000109b9c0825 */ /* 0x001fe200078e009c */
[----:B------:R-:W-:-:S04]  /*0730*/  IADD3 R0, PT, PT, R161, 0x180, RZ ;  /* 0x00000180a1007810 */ /* 0x000fc80007ffe0ff */
[----:B------:R0:W5:Y:S02]  /*0740*/  @P0 LDG.E.128 R20, desc[UR10][R156.64] ;  /* 0x0000000a9c140981 */ /* 0x000164000c1e1d00 */
[----:B------:R-:W0:Y:S01]  /*0750*/  LDC.64 R154, c[0x0][0x3b0] ;  /* 0x0000ec00ff9a7b82 */ /* 0x000e220000000a00 */
[----:B-1----:R-:W-:-:S05]  /*0760*/  @P0 IMAD.WIDE.U32 R152, R165, 0x10, R152 ;  /* 0x00000010a5980825 */ /* 0x002fca00078e0098 */
[----:B------:R1:W5:Y:S01]  /*0770*/  @P0 LDG.E.128 R16, desc[UR10][R152.64] ;  /* 0x0000000a98100981 */ /* 0x000362000c1e1d00 */
[----:B------:R-:W-:Y:S01]  /*0780*/  @P0 IMAD.WIDE.U32 R158, R159, 0x10, R4 ;  /* 0x000000109f9e0825 */ /* 0x000fe200078e0004 */
[----:B------:R-:W-:-:S04]  /*0790*/  IADD3 R5, PT, PT, R161, 0x100, RZ ;  /* 0x00000100a1057810 */ /* 0x000fc80007ffe0ff */
[----:B------:R-:W5:Y:S01]  /*07a0*/  @P0 LDG.E.128 R12, desc[UR10][R158.64] ;  /* 0x0000000a9e0c0981 */ /* 0x000f62000c1e1d00 */
[----:B------:R-:W-:Y:S01]  /*07b0*/  @P0 IMAD.WIDE.U32 R162, R163, 0x10, R2 ;  /* 0x00000010a3a20825 */ /* 0x000fe200078e0002 */
[----:B------:R-:W-:-:S04]  /*07c0*/  IADD3 R3, PT, PT, R161, 0x80, RZ ;  /* 0x00000080a1037810 */ /* 0x000fc80007ffe0ff */
[----:B------:R-:W5:Y:S01]  /*07d0*/  @P0 LDG.E.128 R8, desc[UR10][R162.64] ;  /* 0x0000000aa2080981 */ /* 0x000f62000c1e1d00 */
[----:B------:R-:W-:Y:S01]  /*07e0*/  ISETP.NE.AND P0, PT, RZ, UR12, PT ;  /* 0x0000000cff007c0c */ /* 0x000fe2000bf05270 */
[----:B0-----:R-:W-:-:S04]  /*07f0*/  IMAD.WIDE.U32 R156, R0, 0x4, R154 ;  /* 0x00000004009c7825 */ /* 0x001fc800078e009a */
[--C-:B-1----:R-:W-:Y:S01]  /*0800*/  IMAD.WIDE.U32 R152, R3, 0x4, R154.reuse ;  /* 0x0000000403987825 */ /* 0x102fe200078e009a */
[----:B------:R0:W5:Y:S03]  /*0810*/  LDG.E R0, desc[UR10][R156.64] ;  /* 0x0000000a9c007981 */ /* 0x000166000c1e1900 */
[--C-:B------:R-:W-:Y:S01]  /*0820*/  IMAD.WIDE.U32 R2, R5, 0x4, R154.reuse ;  /* 0x0000000405027825 */ /* 0x100fe200078e009a */
[----:B------:R-:W5:Y:S05]  /*0830*/  LDG.E R4, desc[UR10][R152.64] ;  /* 0x0000000a98047981 */ /* 0x000f6a000c1e1900 */
[----:B------:R1:W5:Y:S01]  /*0840*/  LDG.E R2, desc[UR10][R2.64] ;  /* 0x0000000a02027981 */ /* 0x000362000c1e1900 */
[----:B------:R-:W-:-:S05]  /*0850*/  IMAD.WIDE.U32 R164, R161, 0x4, R154 ;  /* 0x00000004a1a47825 */ /* 0x000fca00078e009a */
[----:B------:R4:W5:Y:S01]  /*0860*/  LDG.E R5, desc[UR10][R164.64] ;  /* 0x0000000aa4057981 */ /* 0x000962000c1e1900 */
[----:B--2---:R-:W-:-:S05]  /*0870*/  FSEL R160, R151, RZ, !P0 ;  /* 0x000000ff97a07208 */ /* 0x004fca0004000000 */
[C---:B---3--:R-:W-:Y:S01]  /*0880*/  FADD.FTZ R132, -R160.reuse, R132 ;  /* 0x00000084a0847221 */ /* 0x048fe20000010100 */
[C---:B0-----:R-:W-:Y:S01]  /*0890*/  FADD.FTZ R157, -R160.reuse, R133 ;  /* 0x00000085a09d7221 */ /* 0x041fe20000010100 */
[C---:B------:R-:W-:Y:S01]  /*08a0*/  FADD.FTZ R133, -R160.reuse, R134 ;  /* 0x00000086a0857221 */ /* 0x040fe20000010100 */
[C---:B------:R-:W-:Y:S01]  /*08b0*/  FADD.FTZ R163, -R160.reuse, R135 ;  /* 0x00000087a0a37221 */ /* 0x040fe20000010100 */
[C---:B-1----:R-:W-:Y:S01]  /*08c0*/  FMUL.FTZ R3, R7.reuse, R132 ;  /* 0x0000008407037220 */ /* 0x042fe20000410000 */
[C---:B------:R-:W-:Y:S01]  /*08d0*/  FMUL.FTZ R132, R7.reuse, R157 ;  /* 0x0000009d07847220 */ /* 0x040fe20000410000 */
[C---:B----4-:R-:W-:Y:S01]  /*08e0*/  FADD.FTZ R161, -R160.reuse, R136 ;  /* 0x00000088a0a17221 */ /* 0x050fe20000010100 */
[C---:B------:R-:W-:Y:S01]  /*08f0*/  FMUL.FTZ R136, R7.reuse, R163 ;  /* 0x000000a307887220 */ /* 0x040fe20000410000 */
[C---:B------:R-:W-:Y:S01]  /*0900*/  FADD.FTZ R153, -R160.reuse, R139 ;  /* 0x0000008ba0997221 */ /* 0x040fe20000010100 */
[----:B------:R-:W-:Y:S01]  /*0910*/  FADD.FTZ R155, -R160, R138 ;  /* 0x0000008aa09b7221 */ /* 0x000fe20000010100 */
[----:B------:R-:W-:Y:S01]  /*0920*/  FMUL.FTZ R133, R7, R133 ;  /* 0x0000008507857220 */ /* 0x000fe20000410000 */
[----:B------:R-:W-:Y:S01]  /*0930*/  FMUL.FTZ R134, R60, R116 ;  /* 0x000000743c867220 */ /* 0x000fe20000410000 */
[----:B------:R-:W-:Y:S01]  /*0940*/  FADD.FTZ R92, R92, R116 ;  /* 0x000000745c5c7221 */ /* 0x000fe20000010000 */
[----:B------:R-:W-:Y:S01]  /*0950*/  FFMA.FTZ R96, R116, R3, R96 ;  /* 0x0000000374607223 */ /* 0x000fe20000010060 */
[----:B------:R-:W-:Y:S01]  /*0960*/  FADD.FTZ R93, R93, R117 ;  /* 0x000000755d5d7221 */ /* 0x000fe20000010000 */
[----:B------:R-:W-:Y:S01]  /*0970*/  FFMA.FTZ R97, R117, R132, R97 ;  /* 0x0000008475617223 */ /* 0x000fe20000010061 */
[----:B------:R-:W-:Y:S01]  /*0980*/  FMUL.FTZ R135, R61, R117 ;  /* 0x000000753d877220 */ /* 0x000fe20000410000 */
[----:B------:R-:W-:Y:S01]  /*0990*/  FADD.FTZ R116, RZ, R134 ;  /* 0x00000086ff747221 */ /* 0x000fe20000010000 */
[----:B------:R-:W-:Y:S01]  /*09a0*/  FFMA.FTZ R117, R3, R134, RZ ;  /* 0x0000008603757223 */ /* 0x000fe200000100ff */
        /* <DEDUP_REMOVED lines=14> */
[----:B------:R-:W-:Y:S01]  /*0a90*/  FMUL.FTZ R137, R7, R161 ;  /* 0x000000a107897220 */ /* 0x000fe20000410000 */
        /* <DEDUP_REMOVED lines=11> */
[C---:B------:R-:W-:Y:S01]  /*0b50*/  FMUL.FTZ R141, R7.reuse, R155 ;  /* 0x0000009b078d7220 */ /* 0x040fe20000410000 */
[----:B------:R-:W-:Y:S01]  /*0b60*/  FFMA.FTZ R116, R140, R143, R117 ;  /* 0x0000008f8c747223 */ /* 0x000fe20000010075 */
[C---:B------:R-:W-:Y:S01]  /*0b70*/  FADD.FTZ R158, -R160.reuse, R144 ;  /* 0x00000090a09e7221 */ /* 0x040fe20000010100 */
[C---:B------:R-:W-:Y:S01]  /*0b80*/  FADD.FTZ R156, -R160.reuse, R145 ;  /* 0x00000091a09c7221 */ /* 0x040fe20000010100 */
[----:B------:R-:W-:Y:S01]  /*0b90*/  FADD.FTZ R160, -R160, R147 ;  /* 0x00000093a0a07221 */ /* 0x000fe20000010100 */
[----:B------:R-:W-:Y:S01]  /*0ba0*/  FMUL.FTZ R145, R7, R152 ;  /* 0x0000009807917220 */ /* 0x000fe20000410000 */
[----:B------:R-:W-:Y:S01]  /*0bb0*/  FMUL.FTZ R147, R67, R123 ;  /* 0x0000007b43937220 */ /* 0x000fe20000410000 */
        /* <DEDUP_REMOVED lines=13> */
[----:B------:R-:W-:Y:S01]  /*0c90*/  FMUL.FTZ R125, R7, R154 ;  /* 0x0000009a077d7220 */ /* 0x000fe20000410000 */
[----:B------:R-:W-:Y:S01]  /*0ca0*/  FFMA.FTZ R117, R145, R152, R118 ;  /* 0x0000009891757223 */ /* 0x000fe20000010076 */
[----:B------:R-:W-:Y:S01]  /*0cb0*/  FMUL.FTZ R154, R70, R126 ;  /* 0x0000007e469a7220 */ /* 0x000fe20000410000 */
[----:B------:R-:W-:Y:S01]  /*0cc0*/  FADD.FTZ R119, R116, R151 ;  /* 0x0000009774777221 */ /* 0x000fe20000010000 */
[----:B------:R-:W-:Y:S01]  /*0cd0*/  FADD.FTZ R110, R110, R126 ;  /* 0x0000007e6e6e7221 */ /* 0x000fe20000010000 */
[----:B------:R-:W-:Y:S01]  /*0ce0*/  FFMA.FTZ R50, R126, R125, R50 ;  /* 0x0000007d7e327223 */ /* 0x000fe20000010032 */
[----:B------:R-:W-:Y:S01]  /*0cf0*/  FFMA.FTZ R116, R124, R151, R117 ;  /* 0x000000977c747223 */ /* 0x000fe20000010075 */
        /* <DEDUP_REMOVED lines=41> */
.L_x_7892:
[----:B-----5:R-:W-:Y:S01]  /*0f90*/  ISETP.GE.AND P3, PT, R150, 0x1, PT ;  /* 0x000000019600780c */ /* 0x020fe20003f66270 */
[----:B------:R-:W-:Y:S01]  /*0fa0*/  HFMA2 R157, -RZ, RZ, 0, 0 ;  /* 0x00000000ff9d7431 */ /* 0x000fe200000001ff */
[----:B------:R-:W-:Y:S01]  /*0fb0*/  MOV R6, UR7 ;  /* 0x0000000700067c02 */ /* 0x000fe20008000f00 */
[----:B------:R-:W-:Y:S01]  /*0fc0*/  HFMA2 R119, -RZ, RZ, 0, 0 ;  /* 0x00000000ff777431 */ /* 0x000fe200000001ff */
[----:B------:R-:W-:Y:S02]  /*0fd0*/  ISETP.NE.U32.AND P0, PT, RZ, UR6, PT ;  /* 0x00000006ff007c0c */ /* 0x000fe4000bf05070 */
[----:B------:R-:W-:Y:S02]  /*0fe0*/  MOV R159, RZ ;  /* 0x000000ff009f7202 */ /* 0x000fe40000000f00 */
[----:B------:R-:W-:-:S05]  /*0ff0*/  ISETP.NE.AND.EX P0, PT, R6, RZ, PT, P0 ;  /* 0x000000ff0600720c */ /* 0x000fca0003f05300 */
        /* <DEDUP_REMOVED lines=20> */
.L_x_7894:
        /* <DEDUP_REMOVED lines=28> */
.L_x_7893:
[----:B0-----:R-:W0:Y:S01]  /*1300*/  SHFL.DOWN PT, R116, R159, 0x10, 0x1f ;  /* 0x0a001f009f747f89 */ /* 0x001e2200000e0000 */
[----:B------:R-:W1:Y:S01]  /*1310*/  LDC R162, c[0x0][0x388] ;  /* 0x0000e200ffa27b82 */ /* 0x000e620000000800 */
[----:B------:R-:W-:Y:S02]  /*1320*/  BSSY.RECONVERGENT B0, `(.L_x_7895) ;  /* 0x0000026000007945 */ /* 0x000fe40003800200 */
[----:B------:R-:W2:Y:S01]  /*1330*/  SHFL.DOWN PT, R118, R157, 0x10, 0x1f ;  /* 0x0a001f009d767f89 */ /* 0x000ea200000e0000 */
[----:B------:R-:W3:Y:S01]  /*1340*/  S2R R128, SR_TID.X ;  /* 0x0000000000807919 */ /* 0x000ee20000002100 */
[----:B0-----:R-:W-:Y:S01]  /*1350*/  FADD.FTZ R116, R116, R159 ;  /* 0x0000009f74747221 */ /* 0x001fe20000010000 */
[----:B--2---:R-:W-:-:S04]  /*1360*/  FADD.FTZ R118, R118, R157 ;  /* 0x0000009d76767221 */ /* 0x004fc80000010000 */
[----:B------:R-:W0:Y:S01]  /*1370*/  SHFL.DOWN PT, R117, R116, 0x8, 0x1f ;  /* 0x09001f0074757f89 */ /* 0x000e2200000e0000 */
[----:B------:R-:W-:-:S03]  /*1380*/  @P3 IADD3 R157, PT, PT, R150, -0x1, RZ ;  /* 0xffffffff969d3810 */ /* 0x000fc60007ffe0ff */
[----:B------:R-:W2:Y:S02]  /*1390*/  SHFL.DOWN PT, R119, R118, 0x8, 0x1f ;  /* 0x09001f0076777f89 */ /* 0x000ea400000e0000 */
[----:B-1----:R-:W-:Y:S01]  /*13a0*/  @P3 IMAD R157, R157, R162, RZ ;  /* 0x000000a29d9d3224 */ /* 0x002fe200078e02ff */
[----:B---3--:R-:W-:Y:S01]  /*13b0*/  LOP3.LUT P0, RZ, R128, 0x1f, RZ, 0xc0, !PT ;  /* 0x0000001f80ff7812 */ /* 0x008fe2000780c0ff */
[----:B0-----:R-:W-:Y:S01]  /*13c0*/  FADD.FTZ R117, R116, R117 ;  /* 0x0000007574757221 */ /* 0x001fe20000010000 */
[----:B--2---:R-:W-:-:S04]  /*13d0*/  FADD.FTZ R119, R118, R119 ;  /* 0x0000007776777221 */ /* 0x004fc80000010000 */
[----:B------:R-:W0:Y:S04]  /*13e0*/  SHFL.DOWN PT, R120, R117, 0x4, 0x1f ;  /* 0x08801f0075787f89 */ /* 0x000e2800000e0000 */
[----:B------:R-:W1:Y:S01]  /*13f0*/  SHFL.DOWN PT, R122, R119, 0x4, 0x1f ;  /* 0x08801f00777a7f89 */ /* 0x000e6200000e0000 */
[----:B0-----:R-:W-:Y:S02]  /*1400*/  FADD.FTZ R120, R117, R120 ;  /* 0x0000007875787221 */ /* 0x001fe40000010000 */
[----:B------:R-:W0:Y:S01]  /*1410*/  @P3 LDC.64 R116, c[0x0][0x390] ;  /* 0x0000e400ff743b82 */ /* 0x000e220000000a00 */
[----:B-1----:R-:W-:Y:S02]  /*1420*/  FADD.FTZ R122, R119, R122 ;  /* 0x0000007a777a7221 */ /* 0x002fe40000010000 */
[----:B------:R-:W1:Y:S04]  /*1430*/  SHFL.DOWN PT, R121, R120, 0x2, 0x1f ;  /* 0x08401f0078797f89 */ /* 0x000e6800000e0000 */
[----:B------:R-:W2:Y:S01]  /*1440*/  SHFL.DOWN PT, R123, R122, 0x2, 0x1f ;  /* 0x08401f007a7b7f89 */ /* 0x000ea200000e0000 */
[----:B-1----:R-:W-:Y:S01]  /*1450*/  FADD.FTZ R121, R120, R121 ;  /* 0x0000007978797221 */ /* 0x002fe20000010000 */
[----:B------:R-:W-:Y:S01]  /*1460*/  @P3 SHF.R.S32.HI R120, RZ, 0x1f, R157 ;  /* 0x0000001fff783819 */ /* 0x000fe2000001149d */
[----:B--2---:R-:W-:-:S03]  /*1470*/  FADD.FTZ R123, R122, R123 ;  /* 0x0000007b7a7b7221 */ /* 0x004fc60000010000 */
[----:B------:R-:W1:Y:S01]  /*1480*/  SHFL.DOWN PT, R118, R121, 0x1, 0x1f ;  /* 0x08201f0079767f89 */ /* 0x000e6200000e0000 */
[----:B------:R-:W-:Y:S02]  /*1490*/  @P3 LEA.HI R119, R120, R157, RZ, 0x2 ;  /* 0x0000009d78773211 */ /* 0x000fe400078f10ff */
[----:B------:R-:W-:Y:S01]  /*14a0*/  MOV R157, RZ ;  /* 0x000000ff009d7202 */ /* 0x000fe20000000f00 */
[----:B------:R-:W2:Y:S01]  /*14b0*/  SHFL.DOWN PT, R150, R123, 0x1, 0x1f ;  /* 0x08201f007b967f89 */ /* 0x000ea200000e0000 */
[----:B------:R-:W-:Y:S01]  /*14c0*/  @P3 LEA.HI.SX32 R157, R119, R128, 0x1e ;  /* 0x00000080779d3211 */ /* 0x000fe200078ff2ff */
[----:B-1----:R-:W-:Y:S01]  /*14d0*/  FADD.FTZ R118, R121, R118 ;  /* 0x0000007679767221 */ /* 0x002fe20000010000 */
[----:B--2---:R-:W-:Y:S01]  /*14e0*/  FADD.FTZ R119, R123, R150 ;  /* 0x000000967b777221 */ /* 0x004fe20000010000 */
[----:B0-----:R-:W-:Y:S06]  /*14f0*/  @P0 BRA `(.L_x_7896) ;  /* 0x0000000000200947 */ /* 0x001fec0003800000 */
        /* <DEDUP_REMOVED lines=8> */
.L_x_7896:
[----:B------:R-:W-:Y:S05]  /*1580*/  BSYNC.RECONVERGENT B0 ;  /* 0x0000000000007941 */ /* 0x000fea0003800200 */
.L_x_7895:
[----:B------:R-:W1:Y:S08]  /*1590*/  S2UR UR5, SR_CgaCtaId ;  /* 0x00000000000579c3 */ /* 0x000e700000008800 */
[----:B------:R-:W-:Y:S01]  /*15a0*/  BAR.SYNC.DEFER_BLOCKING 0x0 ;  /* 0x0000000000007b1d */ /* 0x000fe20000010000 */
[----:B0-----:R-:W-:-:S05]  /*15b0*/  @P3 IMAD.WIDE.U32 R120, R157, 0x10, R116 ;  /* 0x000000109d783825 */ /* 0x001fca00078e0074 */
[----:B------:R-:W-:Y:S02]  /*15c0*/  UMOV UR4, 0x400 ;  /* 0x0000040000047882 */ /* 0x000fe40000000000 */
[----:B-1----:R-:W-:Y:S01]  /*15d0*/  ULEA UR4, UR5, UR4, 0x18 ;  /* 0x0000000405047291 */ /* 0x002fe2000f8ec0ff */
[----:B------:R0:W5:Y:S01]  /*15e0*/  @P3 LDG.E.128 R56, desc[UR10][R120.64] ;  /* 0x0000000a78383981 */ /* 0x000162000c1e1d00 */
[----:B------:R-:W-:Y:S01]  /*15f0*/  ISETP.NE.U32.AND P0, PT, RZ, UR6, PT ;  /* 0x00000006ff007c0c */ /* 0x000fe2000bf05070 */
[----:B------:R-:W-:Y:S01]  /*1600*/  IMAD R162, R149, R162, RZ ;  /* 0x000000a295a27224 */ /* 0x000fe200078e02ff */
[----:B------:R-:W-:Y:S01]  /*1610*/  UIADD3 UR5, UPT, UPT, UR4, 0x2020, URZ ;  /* 0x0000202004057890 */ /* 0x000fe2000fffe0ff */
[----:B------:R-:W-:Y:S01]  /*1620*/  ISETP.NE.AND P1, PT, RZ, UR12, PT ;  /* 0x0000000cff007c0c */ /* 0x000fe2000bf25270 */
[----:B------:R-:W-:Y:S01]  /*1630*/  @!UP1 UIADD3 UR5, UPT, UPT, UR4, 0x2000, URZ ;  /* 0x0000200004059890 */ /* 0x000fe2000fffe0ff */
[----:B------:R-:W-:-:S08]  /*1640*/  ISETP.NE.AND.EX P0, PT, R6, RZ, PT, P0 ;  /* 0x000000ff0600720c */ /* 0x000fd00003f05300 */
[----:B------:R-:W1:Y:S01]  /*1650*/  LDS.128 R116, [UR5] ;  /* 0x00000005ff747984 */ /* 0x000e620008000c00 */
[----:B------:R-:W-:Y:S02]  /*1660*/  UIADD3 UR5, UPT, UPT, UR4, 0x2030, URZ ;  /* 0x0000203004057890 */ /* 0x000fe4000fffe0ff */
[----:B------:R-:W-:Y:S01]  /*1670*/  @!UP1 UIADD3 UR5, UPT, UPT, UR4, 0x2010, URZ ;  /* 0x0000201004059890 */ /* 0x000fe2000fffe0ff */
[----:B-1----:R-:W-:Y:S01]  /*1680*/  FADD.FTZ R123, RZ, R116 ;  /* 0x00000074ff7b7221 */ /* 0x002fe20000010000 */
[----:B------:R-:W-:Y:S01]  /*1690*/  FADD.FTZ R116, RZ, R117 ;  /* 0x00000075ff747221 */ /* 0x000fe20000010000 */
[----:B------:R-:W-:Y:S02]  /*16a0*/  SHF.R.S32.HI R117, RZ, 0x1f, R162 ;  /* 0x0000001fff757819 */ /* 0x000fe400000114a2 */
[----:B------:R-:W-:Y:S01]  /*16b0*/  FADD.FTZ R159, R118, R123 ;  /* 0x0000007b769f7221 */ /* 0x000fe20000010000 */
[----:B------:R-:W-:-:S03]  /*16c0*/  FADD.FTZ R116, R119, R116 ;  /* 0x0000007477747221 */ /* 0x000fc60000010000 */
[----:B0-----:R-:W0:Y:S01]  /*16d0*/  LDS.128 R120, [UR5] ;  /* 0x00000005ff787984 */ /* 0x001e220008000c00 */
[----:B------:R-:W-:Y:S01]  /*16e0*/  LEA.HI R117, R117, R162, RZ, 0x2 ;  /* 0x000000a275757211 */ /* 0x000fe200078f10ff */
[----:B0-----:R-:W-:Y:S01]  /*16f0*/  FADD.FTZ R159, R159, R120 ;  /* 0x000000789f9f7221 */ /* 0x001fe20000010000 */
[----:B------:R-:W-:Y:S02]  /*1700*/  FADD.FTZ R116, R116, R121 ;  /* 0x0000007974747221 */ /* 0x000fe40000010000 */
[----:B------:R-:W-:Y:S01]  /*1710*/  LEA.HI.SX32 R121, R117, R128, 0x1e ;  /* 0x0000008075797211 */ /* 0x000fe200078ff2ff */
[----:B------:R-:W-:Y:S01]  /*1720*/  FADD.FTZ R122, R122, R159 ;  /* 0x0000009f7a7a7221 */ /* 0x000fe20000010000 */
[----:B------:R-:W-:-:S03]  /*1730*/  FADD.FTZ R116, R123, R116 ;  /* 0x000000747b747221 */ /* 0x000fc60000010000 */
[----:B------:R-:W-:Y:S01]  /*1740*/  FMUL.FTZ R123, R122, UR13 ;  /* 0x0000000d7a7b7c20 */ /* 0x000fe20008410000 */
[----:B------:R-:W-:-:S04]  /*1750*/  FMUL.FTZ R120, R116, UR13 ;  /* 0x0000000d74787c20 */ /* 0x000fc80008410000 */
        /* <DEDUP_REMOVED lines=21> */
.L_x_7899:
        /* <DEDUP_REMOVED lines=14> */
.L_x_7900:
        /* <DEDUP_REMOVED lines=14> */
.L_x_7901:
[----:B------:R-:W-:Y:S05]  /*1a70*/  @!P3 BRA `(.L_x_7902) ;  /* 0x0000000800c8b947 */ /* 0x000fea0003800000 */
[----:B------:R-:W-:Y:S01]  /*1a80*/  FFMA.FTZ R116, R136, R120, R123 ;  /* 0x0000007888747223 */ /* 0x000fe2000001007b */
[----:B------:R-:W-:-:S03]  /*1a90*/  ISETP.GT.AND P0, PT, R148, RZ, PT ;  /* 0x000000ff9400720c */ /* 0x000fc60003f04270 */
[----:B------:R-:W-:-:S04]  /*1aa0*/  FADD.FTZ R116, R139, -R116 ;  /* 0x800000748b747221 */ /* 0x000fc80000010000 */
[----:B------:R-:W-:-:S05]  /*1ab0*/  FMUL.FTZ R116, R7, R116 ;  /* 0x0000007407747220 */ /* 0x000fca0000410000 */
        /* <DEDUP_REMOVED lines=10> */
.L_x_7898:
[-CC-:B------:R-:W-:Y:S01]  /*1b60*/  FFMA.FTZ R44, R132, R120.reuse, R123.reuse ;  /* 0x00000078842c7223 */ /* 0x180fe2000001007b */
[-CC-:B------:R-:W-:Y:S01]  /*1b70*/  FFMA.FTZ R47, R133, R120.reuse, R123.reuse ;  /* 0x00000078852f7223 */ /* 0x180fe2000001007b */
[-CC-:B------:R-:W-:Y:S01]  /*1b80*/  FFMA.FTZ R45, R3, R120.reuse, R123.reuse ;  /* 0x00000078032d7223 */ /* 0x180fe2000001007b */
[----:B------:R-:W-:Y:S01]  /*1b90*/  ISETP.GT.AND P0, PT, R148, RZ, PT ;  /* 0x000000ff9400720c */ /* 0x000fe20003f04270 */
[----:B------:R-:W-:Y:S01]  /*1ba0*/  FADD.FTZ R46, R135, -R44 ;  /* 0x8000002c872e7221 */ /* 0x000fe20000010000 */
[----:B------:R-:W-:Y:S01]  /*1bb0*/  FFMA.FTZ R44, R136, R120, R123 ;  /* 0x00000078882c7223 */ /* 0x000fe2000001007b */
[----:B------:R-:W-:-:S03]  /*1bc0*/  FADD.FTZ R116, R138, -R47 ;  /* 0x8000002f8a747221 */ /* 0x000fc60000010000 */
[----:B------:R-:W-:Y:S01]  /*1bd0*/  FADD.FTZ R118, R139, -R44 ;  /* 0x8000002c8b767221 */ /* 0x000fe20000010000 */
[----:B------:R-:W-:Y:S01]  /*1be0*/  FADD.FTZ R44, R134, -R45 ;  /* 0x8000002d862c7221 */ /* 0x000fe20000010000 */
[C---:B------:R-:W-:Y:S01]  /*1bf0*/  FMUL.FTZ R45, R7.reuse, R46 ;  /* 0x0000002e072d7220 */ /* 0x040fe20000410000 */
[C---:B------:R-:W-:Y:S01]  /*1c00*/  FMUL.FTZ R46, R7.reuse, R116 ;  /* 0x00000074072e7220 */ /* 0x040fe20000410000 */
[C---:B------:R-:W-:Y:S01]  /*1c10*/  FMUL.FTZ R47, R7.reuse, R118 ;  /* 0x00000076072f7220 */ /* 0x040fe20000410000 */
[----:B------:R-:W-:Y:S02]  /*1c20*/  FMUL.FTZ R44, R7, R44 ;  /* 0x0000002c072c7220 */ /* 0x000fe40000410000 */
[----:B------:R-:W-:Y:S02]  /*1c30*/  FSEL R45, R45, RZ, P0 ;  /* 0x000000ff2d2d7208 */ /* 0x000fe40000000000 */
[----:B------:R-:W-:Y:S02]  /*1c40*/  FSEL R46, R46, RZ, P0 ;  /* 0x000000ff2e2e7208 */ /* 0x000fe40000000000 */
[----:B------:R-:W-:-:S02]  /*1c50*/  FSEL R47, R47, RZ, P0 ;  /* 0x000000ff2f2f7208 */ /* 0x000fc40000000000 */
[----:B------:R-:W-:Y:S01]  /*1c60*/  FSEL R44, R44, RZ, P0 ;  /* 0x000000ff2c2c7208 */ /* 0x000fe20000000000 */
[----:B------:R-:W-:Y:S06]  /*1c70*/  @!P3 BRA `(.L_x_7903) ;  /* 0x000000000020b947 */ /* 0x000fec0003800000 */
[----:B------:R-:W-:Y:S01]  /*1c80*/  FMUL.FTZ R52, R44, UR15 ;  /* 0x0000000f2c347c20 */ /* 0x000fe20008410000 */
[----:B-----5:R-:W-:-:S03]  /*1c90*/  LOP3.LUT P0, RZ, R5, 0xff, RZ, 0xc0, !PT ;  /* 0x000000ff05ff7812 */ /* 0x020fc6000780c0ff */
[----:B------:R-:W-:-:S04]  /*1ca0*/  FMUL.FTZ R117, R52, UR14 ;  /* 0x0000000e34757c20 */ /* 0x000fc80008410000 */
[----:B------:R-:W-:-:S05]  /*1cb0*/  FMUL.FTZ R52, R56, R117 ;  /* 0x0000007538347220 */ /* 0x000fca0000410000 */
[----:B------:R-:W-:Y:S01]  /*1cc0*/  FSEL R119, R52, RZ, P0 ;  /* 0x000000ff34777208 */ /* 0x000fe20000000000 */
[----:B------:R-:W-:-:S04]  /*1cd0*/  FMUL.FTZ R52, R88, R117 ;  /* 0x0000007558347220 */ /* 0x000fc80000410000 */
[----:B------:R-:W-:Y:S01]  /*1ce0*/  FADD.FTZ R24, R24, R119 ;  /* 0x0000007718187221 */ /* 0x000fe20000010000 */
[----:B------:R-:W-:-:S07]  /*1cf0*/  SEL R52, R52, RZ, P0 ;  /* 0x000000ff34347207 */ /* 0x000fce0000000000 */
.L_x_7903:
[----:B------:R-:W-:Y:S05]  /*1d00*/  @!P3 BRA `(.L_x_7904) ;  /* 0x000000000020b947 */ /* 0x000fea0003800000 */
        /* <DEDUP_REMOVED lines=8> */
.L_x_7904:
        /* <DEDUP_REMOVED lines=9> */
.L_x_7905:
[----:B------:R-:W-:Y:S05]  /*1e20*/  @!P3 BRA `(.L_x_7902) ;  /* 0x0000000400dcb947 */ /* 0x000fea0003800000 */
        /* <DEDUP_REMOVED lines=9> */
.L_x_7897:
        /* <DEDUP_REMOVED lines=12> */
[----:B------:R-:W-:-:S04]  /*1f80*/  FMUL.FTZ R117, R52, UR14 ;  /* 0x0000000e34757c20 */ /* 0x000fc80008410000 */
[----:B------:R-:W-:-:S05]  /*1f90*/  FMUL.FTZ R52, R56, R117 ;  /* 0x0000007538347220 */ /* 0x000fca0000410000 */
[----:B------:R-:W-:Y:S01]  /*1fa0*/  FSEL R119, R52, RZ, P0 ;  /* 0x000000ff34777208 */ /* 0x000fe20000000000 */
[----:B------:R-:W-:-:S04]  /*1fb0*/  FMUL.FTZ R52, R88, R117 ;  /* 0x0000007558347220 */ /* 0x000fc80000410000 */
[----:B------:R-:W-:Y:S01]  /*1fc0*/  FADD.FTZ R24, R24, R119 ;  /* 0x0000007718187221 */ /* 0x000fe20000010000 */
[----:B------:R-:W-:-:S07]  /*1fd0*/  SEL R52, R52, RZ, P0 ;  /* 0x000000ff34347207 */ /* 0x000fce0000000000 */
.L_x_7907:
        /* <DEDUP_REMOVED lines=13> */
.L_x_7908:
        /* <DEDUP_REMOVED lines=13> */
.L_x_7909:
        /* <DEDUP_REMOVED lines=14> */
.L_x_7906:
[-CC-:B------:R-:W-:Y:S01]  /*2260*/  @P2 FFMA.FTZ R44, R132, R120.reuse, R123.reuse ;  /* 0x00000078842c2223 */ /* 0x180fe2000001007b */
[----:B-----5:R-:W-:Y:S01]  /*2270*/  MOV R45, R21 ;  /* 0x00000015002d7202 */ /* 0x020fe20000000f00 */
[-CC-:B------:R-:W-:Y:S01]  /*2280*/  @P2 FFMA.FTZ R47, R133, R120.reuse, R123.reuse ;  /* 0x00000078852f2223 */ /* 0x180fe2000001007b */
[----:B------:R-:W-:Y:S01]  /*2290*/  @P2 FFMA.FTZ R117, R3, R120, R123 ;  /* 0x0000007803752223 */ /* 0x000fe2000001007b */
[----:B------:R-:W-:Y:S01]  /*22a0*/  @P2 FADD.FTZ R44, R135, -R44 ;  /* 0x8000002c872c2221 */ /* 0x000fe20000010000 */
[----:B------:R-:W-:Y:S01]  /*22b0*/  MOV R46, R22 ;  /* 0x00000016002e7202 */ /* 0x000fe20000000f00 */
[----:B------:R-:W-:Y:S01]  /*22c0*/  @P2 FADD.FTZ R47, R138, -R47 ;  /* 0x8000002f8a2f2221 */ /* 0x000fe20000010000 */
[----:B------:R-:W-:Y:S01]  /*22d0*/  @P2 FADD.FTZ R117, R134, -R117 ;  /* 0x8000007586752221 */ /* 0x000fe20000010000 */
[C---:B------:R-:W-:Y:S01]  /*22e0*/  @P2 FFMA.FTZ R45, R7.reuse, R44, R21 ;  /* 0x0000002c072d2223 */ /* 0x040fe20000010015 */
[----:B------:R-:W-:Y:S01]  /*22f0*/  @P2 FFMA.FTZ R44, R136, R120, R123 ;  /* 0x00000078882c2223 */ /* 0x000fe2000001007b */
[----:B------:R-:W-:Y:S01]  /*2300*/  @P2 FFMA.FTZ R46, R7, R47, R22 ;  /* 0x0000002f072e2223 */ /* 0x000fe20000010016 */
[----:B------:R-:W-:-:S02]  /*2310*/  MOV R47, R23 ;  /* 0x00000017002f7202 */ /* 0x000fc40000000f00 */
[----:B------:R-:W-:-:S04]  /*2320*/  @P2 FADD.FTZ R44, R139, -R44 ;  /* 0x8000002c8b2c2221 */ /* 0x000fc80000010000 */
[C---:B------:R-:W-:Y:S01]  /*2330*/  @P2 FFMA.FTZ R47, R7.reuse, R44, R23 ;  /* 0x0000002c072f2223 */ /* 0x040fe20000010017 */
[----:B------:R-:W-:Y:S01]  /*2340*/  MOV R44, R20 ;  /* 0x00000014002c7202 */ /* 0x000fe20000000f00 */
[----:B------:R-:W-:Y:S01]  /*2350*/  @P2 FFMA.FTZ R44, R7, R117, R20 ;  /* 0x00000075072c2223 */ /* 0x000fe20000010014 */
[----:B------:R-:W-:Y:S06]  /*2360*/  @!P3 BRA `(.L_x_7910) ;  /* 0x000000000020b947 */ /* 0x000fec0003800000 */
        /* <DEDUP_REMOVED lines=8> */
.L_x_7910:
[----:B------:R-:W-:Y:S05]  /*23f0*/  @!P3 BRA `(.L_x_7911) ;  /* 0x000000000020b947 */ /* 0x000fea0003800000 */
        /* <DEDUP_REMOVED lines=8> */
.L_x_7911:
        /* <DEDUP_REMOVED lines=9> */
.L_x_7912:
[----:B------:R-:W-:Y:S05]  /*2510*/  @!P3 BRA `(.L_x_7902) ;  /* 0x000000000020b947 */ /* 0x000fea0003800000 */
[----:B------:R-:W-:Y:S01]  /*2520*/  FMUL.FTZ R55, R47, UR15 ;  /* 0x0000000f2f377c20 */ /* 0x000fe20008410000 */
[----:B------:R-:W-:-:S03]  /*2530*/  ISETP.GE.U32.AND P0, PT, R5, 0x1000000, PT ;  /* 0x010000000500780c */ /* 0x000fc60003f06070 */
[----:B------:R-:W-:-:S04]  /*2540*/  FMUL.FTZ R116, R55, UR14 ;  /* 0x0000000e37747c20 */ /* 0x000fc80008410000 */
[-C--:B------:R-:W-:Y:S01]  /*2550*/  FMUL.FTZ R5, R59, R116.reuse ;  /* 0x000000743b057220 */ /* 0x080fe20000410000 */
[----:B------:R-:W-:-:S04]  /*2560*/  FMUL.FTZ R55, R91, R116 ;  /* 0x000000745b377220 */ /* 0x000fc80000410000 */
[----:B------:R-:W-:Y:S02]  /*2570*/  FSEL R118, R5, RZ, P0 ;  /* 0x000000ff05767208 */ /* 0x000fe40000000000 */
[----:B------:R-:W-:-:S03]  /*2580*/  SEL R55, R55, RZ, P0 ;  /* 0x000000ff37377207 */ /* 0x000fc60000000000 */
[----:B------:R-:W-:-:S07]  /*2590*/  FADD.FTZ R27, R27, R118 ;  /* 0x000000761b1b7221 */ /* 0x000fce0000010000 */
.L_x_7902:
        /* <DEDUP_REMOVED lines=15> */
.L_x_7913:
[----:B------:R-:W-:Y:S05]  /*2690*/  @!P1 BRA `(.L_x_7914) ;  /* 0x0000000400ac9947 */ /* 0x000fea0003800000 */
[----:B------:R-:W-:Y:S05]  /*26a0*/  @!P0 BRA `(.L_x_7915) ;  /* 0x0000000000d48947 */ /* 0x000fea0003800000 */
[-CC-:B------:R-:W-:Y:S01]  /*26b0*/  @P2 FFMA.FTZ R6, R140, R120.reuse, R123.reuse ;  /* 0x000000788c062223 */ /* 0x180fe2000001007b */
[----:B-----5:R-:W-:Y:S01]  /*26c0*/  @P2 FFMA.FTZ R5, R141, R120, R123 ;  /* 0x000000788d052223 */ /* 0x020fe2000001007b */
[----:B0-----:R-:W-:Y:S02]  /*26d0*/  MOV R45, R17 ;  /* 0x00000011002d7202 */ /* 0x001fe40000000f00 */
        /* <DEDUP_REMOVED lines=22> */
.L_x_7916:
[----:B------:R-:W-:Y:S05]  /*2840*/  @!P3 BRA `(.L_x_7917) ;  /* 0x000000000020b947 */ /* 0x000fea0003800000 */
        /* <DEDUP_REMOVED lines=8> */
.L_x_7917:
        /* <DEDUP_REMOVED lines=9> */
.L_x_7918:
        /* <DEDUP_REMOVED lines=10> */
.L_x_7915:
[----:B------:R-:W-:Y:S05]  /*2a00*/  @!P3 BRA `(.L_x_7920) ;  /* 0x000000000030b947 */ /* 0x000fea0003800000 */
[----:B-----5:R-:W-:Y:S01]  /*2a10*/  @P2 FFMA.FTZ R5, R137, R120, R123 ;  /* 0x0000007889052223 */ /* 0x020fe2000001007b */
[----:B------:R-:W-:-:S03]  /*2a20*/  LOP3.LUT P4, RZ, R4, 0xff, RZ, 0xc0, !PT ;  /* 0x000000ff04ff7812 */ /* 0x000fc6000788c0ff */
[----:B------:R-:W-:Y:S01]  /*2a30*/  @P2 FADD.FTZ R6, R142, -R5 ;  /* 0x800000058e062221 */ /* 0x000fe20000010000 */
[----:B------:R-:W-:-:S03]  /*2a40*/  MOV R5, R16 ;  /* 0x0000001000057202 */ /* 0x000fc60000000f00 */
[----:B------:R-:W-:-:S04]  /*2a50*/  @P2 FFMA.FTZ R5, R7, R6, R16 ;  /* 0x0000000607052223 */ /* 0x000fc80000010010 */
[----:B------:R-:W-:-:S04]  /*2a60*/  FMUL.FTZ R5, R5, UR15 ;  /* 0x0000000f05057c20 */ /* 0x000fc80008410000 */
[----:B------:R-:W-:-:S04]  /*2a70*/  FMUL.FTZ R5, R5, UR14 ;  /* 0x0000000e05057c20 */ /* 0x000fc80008410000 */
[-C--:B------:R-:W-:Y:S01]  /*2a80*/  FMUL.FTZ R6, R56, R5.reuse ;  /* 0x0000000538067220 */ /* 0x080fe20000410000 */
[----:B------:R-:W-:-:S04]  /*2a90*/  FMUL.FTZ R5, R84, R5 ;  /* 0x0000000554057220 */ /* 0x000fc80000410000 */
[----:B0-----:R-:W-:Y:S02]  /*2aa0*/  FSEL R117, R6, RZ, P4 ;  /* 0x000000ff06757208 */ /* 0x001fe40002000000 */
[----:B------:R-:W-:-:S03]  /*2ab0*/  SEL R52, R5, RZ, P4 ;  /* 0x000000ff05347207 */ /* 0x000fc60002000000 */
[----:B------:R-:W-:-:S07]  /*2ac0*/  FADD.FTZ R28, R28, R117 ;  /* 0x000000751c1c7221 */ /* 0x000fce0000010000 */
.L_x_7920:
        /* <DEDUP_REMOVED lines=13> */
.L_x_7921:
        /* <DEDUP_REMOVED lines=13> */
.L_x_7922:
        /* <DEDUP_REMOVED lines=11> */
[----:B0-----:R-:W-:-:S03]  /*2d20*/  SEL R55, R6, RZ, P4 ;  /* 0x000000ff06377207 */ /* 0x001fc60002000000 */
[----:B------:R-:W-:Y:S01]  /*2d30*/  FADD.FTZ R31, R31, R4 ;  /* 0x000000041f1f7221 */ /* 0x000fe20000010000 */
[----:B------:R-:W-:Y:S06]  /*2d40*/  BRA `(.L_x_7919) ;  /* 0x0000000400bc7947 */ /* 0x000fec0003800000 */
.L_x_7914:
[----:B------:R-:W-:Y:S05]  /*2d50*/  @!P0 BRA `(.L_x_7923) ;  /* 0x0000000000d88947 */ /* 0x000fea0003800000 */
[-CC-:B0-----:R-:W-:Y:S01]  /*2d60*/  FFMA.FTZ R44, R144, R120.reuse, R123.reuse ;  /* 0x00000078902c7223 */ /* 0x181fe2000001007b */
[-CC-:B------:R-:W-:Y:S01]  /*2d70*/  FFMA.FTZ R6, R140, R120.reuse, R123.reuse ;  /* 0x000000788c067223 */ /* 0x180fe2000001007b */
[-CC-:B------:R-:W-:Y:S01]  /*2d80*/  FFMA.FTZ R45, R141, R120.reuse, R123.reuse ;  /* 0x000000788d2d7223 */ /* 0x180fe2000001007b */
[----:B-----5:R-:W-:Y:S01]  /*2d90*/  FFMA.FTZ R5, R137, R120, R123 ;  /* 0x0000007889057223 */ /* 0x020fe2000001007b */
        /* <DEDUP_REMOVED lines=22> */
.L_x_7924:
        /* <DEDUP_REMOVED lines=9> */
.L_x_7925:
        /* <DEDUP_REMOVED lines=9> */
.L_x_7926:
        /* <DEDUP_REMOVED lines=10> */
.L_x_7923:
[----:B------:R-:W-:Y:S05]  /*30c0*/  @!P3 BRA `(.L_x_7927) ;  /* 0x000000000034b947 */ /* 0x000fea0003800000 */
[----:B-----5:R-:W-:Y:S01]  /*30d0*/  FFMA.FTZ R5, R137, R120, R123 ;  /* 0x0000007889057223 */ /* 0x020fe2000001007b */
[----:B------:R-:W-:-:S03]  /*30e0*/  ISETP.GT.AND P4, PT, R148, RZ, PT ;  /* 0x000000ff9400720c */ /* 0x000fc60003f84270 */
[----:B------:R-:W-:-:S04]  /*30f0*/  FADD.FTZ R6, R142, -R5 ;  /* 0x800000058e067221 */ /* 0x000fc80000010000 */
[----:B------:R-:W-:-:S05]  /*3100*/  FMUL.FTZ R5, R7, R6 ;  /* 0x0000000607057220 */ /* 0x000fca0000410000 */
[----:B------:R-:W-:Y:S02]  /*3110*/  FSEL R5, R5, RZ, P4 ;  /* 0x000000ff05057208 */ /* 0x000fe40002000000 */
[----:B------:R-:W-:-:S03]  /*3120*/  LOP3.LUT P4, RZ, R4, 0xff, RZ, 0xc0, !PT ;  /* 0x000000ff04ff7812 */ /* 0x000fc6000788c0ff */
[----:B------:R-:W-:-:S04]  /*3130*/  FMUL.FTZ R5, R5, UR15 ;  /* 0x0000000f05057c20 */ /* 0x000fc80008410000 */
[----:B------:R-:W-:-:S04]  /*3140*/  FMUL.FTZ R5, R5, UR14 ;  /* 0x0000000e05057c20 */ /* 0x000fc80008410000 */
[-C--:B------:R-:W-:Y:S01]  /*3150*/  FMUL.FTZ R6, R56, R5.reuse ;  /* 0x0000000538067220 */ /* 0x080fe20000410000 */
[----:B------:R-:W-:-:S04]  /*3160*/  FMUL.FTZ R5, R84, R5 ;  /* 0x0000000554057220 */ /* 0x000fc80000410000 */
[----:B0-----:R-:W-:Y:S02]  /*3170*/  FSEL R117, R6, RZ, P4 ;  /* 0x000000ff06757208 */ /* 0x001fe40002000000 */
[----:B------:R-:W-:-:S03]  /*3180*/  SEL R52, R5, RZ, P4 ;  /* 0x000000ff05347207 */ /* 0x000fc60002000000 */
[----:B------:R-:W-:-:S07]  /*3190*/  FADD.FTZ R28, R28, R117 ;  /* 0x000000751c1c7221 */ /* 0x000fce0000010000 */
.L_x_7927:
[----:B------:R-:W-:Y:S05]  /*31a0*/  @!P3 BRA `(.L_x_7928) ;  /* 0x000000000034b947 */ /* 0x000fea0003800000 */
[----:B------:R-:W-:Y:S01]  /*31b0*/  FFMA.FTZ R6, R140, R120, R123 ;  /* 0x000000788c067223 */ /* 0x000fe2000001007b */
[----:B------:R-:W-:-:S03]  /*31c0*/  ISETP.GT.AND P4, PT, R148, RZ, PT ;  /* 0x000000ff9400720c */ /* 0x000fc60003f84270 */
[----:B------:R-:W-:-:S04]  /*31d0*/  FADD.FTZ R6, R143, -R6 ;  /* 0x800000068f067221 */ /* 0x000fc80000010000 */
[----:B-----5:R-:W-:-:S05]  /*31e0*/  FMUL.FTZ R5, R7, R6 ;  /* 0x0000000607057220 */ /* 0x020fca0000410000 */
        /* <DEDUP_REMOVED lines=9> */
.L_x_7928:
        /* <DEDUP_REMOVED lines=14> */
.L_x_7929:
[----:B------:R-:W-:Y:S05]  /*3360*/  @!P3 BRA `(.L_x_7919) ;  /* 0x000000000034b947 */ /* 0x000fea0003800000 */
[----:B------:R-:W-:Y:S01]  /*3370*/  FFMA.FTZ R6, R144, R120, R123 ;  /* 0x0000007890067223 */ /* 0x000fe2000001007b */
[----:B------:R-:W-:-:S03]  /*3380*/  ISETP.GT.AND P4, PT, R148, RZ, PT ;  /* 0x000000ff9400720c */ /* 0x000fc60003f84270 */
[----:B------:R-:W-:-:S04]  /*3390*/  FADD.FTZ R6, R147, -R6 ;  /* 0x8000000693067221 */ /* 0x000fc80000010000 */
[----:B-----5:R-:W-:-:S05]  /*33a0*/  FMUL.FTZ R5, R7, R6 ;  /* 0x0000000607057220 */ /* 0x020fca0000410000 */
[----:B------:R-:W-:Y:S02]  /*33b0*/  FSEL R5, R5, RZ, P4 ;  /* 0x000000ff05057208 */ /* 0x000fe40002000000 */
[----:B------:R-:W-:-:S03]  /*33c0*/  ISETP.GE.U32.AND P4, PT, R4, 0x1000000, PT ;  /* 0x010000000400780c */ /* 0x000fc60003f86070 */
[----:B------:R-:W-:-:S04]  /*33d0*/  FMUL.FTZ R5, R5, UR15 ;  /* 0x0000000f05057c20 */ /* 0x000fc80008410000 */
[----:B------:R-:W-:-:S04]  /*33e0*/  FMUL.FTZ R6, R5, UR14 ;  /* 0x0000000e05067c20 */ /* 0x000fc80008410000 */
[-C--:B------:R-:W-:Y:S01]  /*33f0*/  FMUL.FTZ R4, R59, R6.reuse ;  /* 0x000000063b047220 */ /* 0x080fe20000410000 */
[----:B------:R-:W-:-:S04]  /*3400*/  FMUL.FTZ R6, R87, R6 ;  /* 0x0000000657067220 */ /* 0x000fc80000410000 */
[----:B------:R-:W-:Y:S02]  /*3410*/  FSEL R4, R4, RZ, P4 ;  /* 0x000000ff04047208 */ /* 0x000fe40002000000 */
[----:B0-----:R-:W-:-:S03]  /*3420*/  SEL R55, R6, RZ, P4 ;  /* 0x000000ff06377207 */ /* 0x001fc60002000000 */
[----:B------:R-:W-:-:S07]  /*3430*/  FADD.FTZ R31, R31, R4 ;  /* 0x000000041f1f7221 */ /* 0x000fce0000010000 */
.L_x_7919:
        /* <DEDUP_REMOVED lines=13> */
.L_x_7930:
[----:B------:R-:W-:Y:S05]  /*3510*/  @!P1 BRA `(.L_x_7931) ;  /* 0x0000000400ac9947 */ /* 0x000fea0003800000 */
[----:B------:R-:W-:Y:S05]  /*3520*/  @!P0 BRA `(.L_x_7932) ;  /* 0x0000000000d48947 */ /* 0x000fea0003800000 */
[--C-:B01----:R-:W-:Y:S01]  /*3530*/  @P2 FFMA.FTZ R5, R125, R120, R123.reuse ;  /* 0x000000787d052223 */ /* 0x103fe2000001007b */
[----:B------:R-:W-:Y:S01]  /*3540*/  MOV R46, R14 ;  /* 0x0000000e002e7202 */ /* 0x000fe20000000f00 */
[-CC-:B------:R-:W-:Y:S01]  /*3550*/  @P2 FFMA.FTZ R4, R124, R120.reuse, R123.reuse ;  /* 0x000000787c042223 */ /* 0x180fe2000001007b */
[-C--:B------:R-:W-:Y:S01]  /*3560*/  @P2 FFMA.FTZ R6, R126, R120.reuse, R123 ;  /* 0x000000787e062223 */ /* 0x080fe2000001007b */
[----:B------:R-:W-:Y:S01]  /*3570*/  @P2 FADD.FTZ R5, R154, -R5 ;  /* 0x800000059a052221 */ /* 0x000fe20000010000 */
[----:B------:R-:W-:Y:S01]  /*3580*/  MOV R45, R13 ;  /* 0x0000000d002d7202 */ /* 0x000fe20000000f00 */
[----:B------:R-:W-:Y:S01]  /*3590*/  @P2 FADD.FTZ R4, R151, -R4 ;  /* 0x8000000497042221 */ /* 0x000fe20000010000 */
[----:B------:R-:W-:Y:S01]  /*35a0*/  @P2 FADD.FTZ R6, R153, -R6 ;  /* 0x8000000699062221 */ /* 0x000fe20000010000 */
[----:B------:R-:W-:Y:S01]  /*35b0*/  @P2 FFMA.FTZ R46, R7, R5, R14 ;  /* 0x00000005072e2223 */ /* 0x000fe2000001000e */
[----:B------:R-:W-:Y:S01]  /*35c0*/  @P2 FFMA.FTZ R5, R145, R120, R123 ;  /* 0x0000007891052223 */ /* 0x000fe2000001007b */
[----:B------:R-:W-:Y:S01]  /*35d0*/  MOV R47, R15 ;  /* 0x0000000f002f7202 */ /* 0x000fe20000000f00 */
[C---:B------:R-:W-:Y:S01]  /*35e0*/  @P2 FFMA.FTZ R45, R7.reuse, R4, R13 ;  /* 0x00000004072d2223 */ /* 0x040fe2000001000d */
[----:B------:R-:W-:Y:S01]  /*35f0*/  MOV R44, R12 ;  /* 0x0000000c002c7202 */ /* 0x000fe20000000f00 */
[----:B------:R-:W-:Y:S01]  /*3600*/  @P2 FADD.FTZ R5, R152, -R5 ;  /* 0x8000000598052221 */ /* 0x000fe20000010000 */
[----:B------:R-:W-:-:S03]  /*3610*/  @P2 FFMA.FTZ R47, R7, R6, R15 ;  /* 0x00000006072f2223 */ /* 0x000fc6000001000f */
[----:B------:R-:W-:Y:S01]  /*3620*/  @P2 FFMA.FTZ R44, R7, R5, R12 ;  /* 0x00000005072c2223 */ /* 0x000fe2000001000c */
[----:B------:R-:W-:Y:S06]  /*3630*/  @!P3 BRA `(.L_x_7933) ;  /* 0x000000000020b947 */ /* 0x000fec0003800000 */
[----:B------:R-:W-:Y:S01]  /*3640*/  FMUL.FTZ R4, R44, UR15 ;  /* 0x0000000f2c047c20 */ /* 0x000fe20008410000 */
[----:B------:R-:W-:-:S03]  /*3650*/  LOP3.LUT P4, RZ, R2, 0xff, RZ, 0xc0, !PT ;  /* 0x000000ff02ff7812 */ /* 0x000fc6000788c0ff */
[----:B------:R-:W-:-:S04]  /*3660*/  FMUL.FTZ R5, R4, UR14 ;  /* 0x0000000e04057c20 */ /* 0x000fc80008410000 */
[-C--:B-----5:R-:W-:Y:S01]  /*3670*/  FMUL.FTZ R4, R56, R5.reuse ;  /* 0x0000000538047220 */ /* 0x0a0fe20000410000 */
[----:B------:R-:W-:-:S04]  /*3680*/  FMUL.FTZ R5, R80, R5 ;  /* 0x0000000550057220 */ /* 0x000fc80000410000 */
[----:B------:R-:W-:Y:S02]  /*3690*/  FSEL R117, R4, RZ, P4 ;  /* 0x000000ff04757208 */ /* 0x000fe40002000000 */
[----:B------:R-:W-:-:S03]  /*36a0*/  SEL R52, R5, RZ, P4 ;  /* 0x000000ff05347207 */ /* 0x000fc60002000000 */
[----:B------:R-:W-:-:S07]  /*36b0*/  FADD.FTZ R32, R32, R117 ;  /* 0x0000007520207221 */ /* 0x000fce0000010000 */
.L_x_7933:
[----:B------:R-:W-:Y:S05]  /*36c0*/  @!P3 BRA `(.L_x_7934) ;  /* 0x000000000020b947 */ /* 0x000fea0003800000 */
        /* <DEDUP_REMOVED lines=8> */
.L_x_7934:
        /* <DEDUP_REMOVED lines=9> */
.L_x_7935:
[----:B------:R-:W-:Y:S05]  /*37e0*/  @!P3 BRA `(.L_x_7936) ;  /* 0x0000000800b4b947 */ /* 0x000fea0003800000 */
[----:B------:R-:W-:Y:S01]  /*37f0*/  FMUL.FTZ R4, R47, UR15 ;  /* 0x0000000f2f047c20 */ /* 0x000fe20008410000 */
[----:B------:R-:W-:-:S03]  /*3800*/  ISETP.GE.U32.AND P4, PT, R2, 0x1000000, PT ;  /* 0x010000000200780c */ /* 0x000fc60003f86070 */
[----:B------:R-:W-:-:S04]  /*3810*/  FMUL.FTZ R4, R4, UR14 ;  /* 0x0000000e04047c20 */ /* 0x000fc80008410000 */
[-C--:B-----5:R-:W-:Y:S01]  /*3820*/  FMUL.FTZ R2, R59, R4.reuse ;  /* 0x000000043b027220 */ /* 0x0a0fe20000410000 */
[----:B------:R-:W-:-:S04]  /*3830*/  FMUL.FTZ R4, R83, R4 ;  /* 0x0000000453047220 */ /* 0x000fc80000410000 */
[----:B------:R-:W-:Y:S02]  /*3840*/  FSEL R2, R2, RZ, P4 ;  /* 0x000000ff02027208 */ /* 0x000fe40002000000 */
[----:B------:R-:W-:-:S03]  /*3850*/  SEL R55, R4, RZ, P4 ;  /* 0x000000ff04377207 */ /* 0x000fc60002000000 */
[----:B------:R-:W-:Y:S01]  /*3860*/  FADD.FTZ R35, R35, R2 ;  /* 0x0000000223237221 */ /* 0x000fe20000010000 */
[----:B------:R-:W-:Y:S06]  /*3870*/  BRA `(.L_x_7936) ;  /* 0x0000000800907947 */ /* 0x000fec0003800000 */
.L_x_7932:
[----:B------:R-:W-:Y:S05]  /*3880*/  @!P3 BRA `(.L_x_7937) ;  /* 0x000000000030b947 */ /* 0x000fea0003800000 */
[----:B01----:R-:W-:Y:S01]  /*3890*/  @P2 FFMA.FTZ R5, R145, R120, R123 ;  /* 0x0000007891052223 */ /* 0x003fe2000001007b */
[----:B------:R-:W-:Y:S02]  /*38a0*/  MOV R4, R12 ;  /* 0x0000000c00047202 */ /* 0x000fe40000000f00 */
[----:B------:R-:W-:Y:S01]  /*38b0*/  LOP3.LUT P4, RZ, R2, 0xff, RZ, 0xc0, !PT ;  /* 0x000000ff02ff7812 */ /* 0x000fe2000788c0ff */
[----:B------:R-:W-:-:S04]  /*38c0*/  @P2 FADD.FTZ R5, R152, -R5 ;  /* 0x8000000598052221 */ /* 0x000fc80000010000 */
[----:B------:R-:W-:-:S04]  /*38d0*/  @P2 FFMA.FTZ R4, R7, R5, R12 ;  /* 0x0000000507042223 */ /* 0x000fc8000001000c */
[----:B------:R-:W-:-:S04]  /*38e0*/  FMUL.FTZ R4, R4, UR15 ;  /* 0x0000000f04047c20 */ /* 0x000fc80008410000 */
[----:B------:R-:W-:-:S04]  /*38f0*/  FMUL.FTZ R5, R4, UR14 ;  /* 0x0000000e04057c20 */ /* 0x000fc80008410000 */
[-C--:B-----5:R-:W-:Y:S01]  /*3900*/  FMUL.FTZ R4, R56, R5.reuse ;  /* 0x0000000538047220 */ /* 0x0a0fe20000410000 */
[----:B------:R-:W-:-:S04]  /*3910*/  FMUL.FTZ R5, R80, R5 ;  /* 0x0000000550057220 */ /* 0x000fc80000410000 */
[----:B------:R-:W-:Y:S02]  /*3920*/  FSEL R117, R4, RZ, P4 ;  /* 0x000000ff04757208 */ /* 0x000fe40002000000 */
[----:B------:R-:W-:-:S03]  /*3930*/  SEL R52, R5, RZ, P4 ;  /* 0x000000ff05347207 */ /* 0x000fc60002000000 */
[----:B------:R-:W-:-:S07]  /*3940*/  FADD.FTZ R32, R32, R117 ;  /* 0x0000007520207221 */ /* 0x000fce0000010000 */
.L_x_7937:
[----:B------:R-:W-:Y:S05]  /*3950*/  @!P3 BRA `(.L_x_7938) ;  /* 0x000000000030b947 */ /* 0x000fea0003800000 */
[----:B01----:R-:W-:Y:S01]  /*3960*/  @P2 FFMA.FTZ R4, R124, R120, R123 ;  /* 0x000000787c042223 */ /* 0x003fe2000001007b */
[----:B------:R-:W-:-:S03]  /*3970*/  LOP3.LUT P4, RZ, R2, 0xff00, RZ, 0xc0, !PT ;  /* 0x0000ff0002ff7812 */ /* 0x000fc6000788c0ff */
[----:B------:R-:W-:Y:S01]  /*3980*/  @P2 FADD.FTZ R6, R151, -R4 ;  /* 0x8000000497062221 */ /* 0x000fe20000010000 */
[----:B------:R-:W-:-:S03]  /*3990*/  MOV R4, R13 ;  /* 0x0000000d00047202 */ /* 0x000fc60000000f00 */
        /* <DEDUP_REMOVED lines=8> */
.L_x_7938:
        /* <DEDUP_REMOVED lines=13> */
.L_x_7939:
[----:B------:R-:W-:Y:S05]  /*3af0*/  @!P3 BRA `(.L_x_7936) ;  /* 0x0000000400f0b947 */ /* 0x000fea0003800000 */
[----:B01----:R-:W-:Y:S01]  /*3b00*/  @P2 FFMA.FTZ R4, R126, R120, R123 ;  /* 0x000000787e042223 */ /* 0x003fe2000001007b */
[----:B------:R-:W-:-:S03]  /*3b10*/  ISETP.GE.U32.AND P4, PT, R2, 0x1000000, PT ;  /* 0x010000000200780c */ /* 0x000fc60003f86070 */
        /* <DEDUP_REMOVED lines=9> */
[----:B------:R-:W-:Y:S01]  /*3bb0*/  FADD.FTZ R35, R35, R2 ;  /* 0x0000000223237221 */ /* 0x000fe20000010000 */
[----:B------:R-:W-:Y:S06]  /*3bc0*/  BRA `(.L_x_7936) ;  /* 0x0000000400bc7947 */ /* 0x000fec0003800000 */
.L_x_7931:
        /* <DEDUP_REMOVED lines=27> */
.L_x_7941:
        /* <DEDUP_REMOVED lines=9> */
.L_x_7942:
        /* <DEDUP_REMOVED lines=9> */
.L_x_7943:
        /* <DEDUP_REMOVED lines=10> */
.L_x_7940:
[----:B------:R-:W-:Y:S05]  /*3f40*/  @!P3 BRA `(.L_x_7944) ;  /* 0x000000000034b947 */ /* 0x000fea0003800000 */
[----:B01----:R-:W-:Y:S01]  /*3f50*/  FFMA.FTZ R5, R145, R120, R123 ;  /* 0x0000007891057223 */ /* 0x003fe2000001007b */
[----:B------:R-:W-:-:S03]  /*3f60*/  ISETP.GT.AND P4, PT, R148, RZ, PT ;  /* 0x000000ff9400720c */ /* 0x000fc60003f84270 */
[----:B------:R-:W-:-:S04]  /*3f70*/  FADD.FTZ R4, R152, -R5 ;  /* 0x8000000598047221 */ /* 0x000fc80000010000 */
[----:B------:R-:W-:-:S05]  /*3f80*/  FMUL.FTZ R4, R7, R4 ;  /* 0x0000000407047220 */ /* 0x000fca0000410000 */
[----:B------:R-:W-:Y:S02]  /*3f90*/  FSEL R4, R4, RZ, P4 ;  /* 0x000000ff04047208 */ /* 0x000fe40002000000 */
[----:B------:R-:W-:-:S03]  /*3fa0*/  LOP3.LUT P4, RZ, R2, 0xff, RZ, 0xc0, !PT ;  /* 0x000000ff02ff7812 */ /* 0x000fc6000788c0ff */
[----:B------:R-:W-:-:S04]  /*3fb0*/  FMUL.FTZ R4, R4, UR15 ;  /* 0x0000000f04047c20 */ /* 0x000fc80008410000 */
[----:B------:R-:W-:-:S04]  /*3fc0*/  FMUL.FTZ R5, R4, UR14 ;  /* 0x0000000e04057c20 */ /* 0x000fc80008410000 */
[-C--:B-----5:R-:W-:Y:S01]  /*3fd0*/  FMUL.FTZ R4, R56, R5.reuse ;  /* 0x0000000538047220 */ /* 0x0a0fe20000410000 */
[----:B------:R-:W-:-:S04]  /*3fe0*/  FMUL.FTZ R5, R80, R5 ;  /* 0x0000000550057220 */ /* 0x000fc80000410000 */
[----:B------:R-:W-:Y:S02]  /*3ff0*/  FSEL R117, R4, RZ, P4 ;  /* 0x000000ff04757208 */ /* 0x000fe40002000000 */
[----:B------:R-:W-:-:S03]  /*4000*/  SEL R52, R5, RZ, P4 ;  /* 0x000000ff05347207 */ /* 0x000fc60002000000 */
[----:B------:R-:W-:-:S07]  /*4010*/  FADD.FTZ R32, R32, R117 ;  /* 0x0000007520207221 */ /* 0x000fce0000010000 */
.L_x_7944:
        /* <DEDUP_REMOVED lines=14> */
.L_x_7945:
        /* <DEDUP_REMOVED lines=14> */
.L_x_7946:
[----:B------:R-:W-:Y:S05]  /*41e0*/  @!P3 BRA `(.L_x_7936) ;  /* 0x000000000034b947 */ /* 0x000fea0003800000 */
[----:B01----:R-:W-:Y:S01]  /*41f0*/  FFMA.FTZ R4, R126, R120, R123 ;  /* 0x000000787e047223 */ /* 0x003fe2000001007b */
[----:B------:R-:W-:-:S03]  /*4200*/  ISETP.GT.AND P4, PT, R148, RZ, PT ;  /* 0x000000ff9400720c */ /* 0x000fc60003f84270 */
[----:B------:R-:W-:-:S04]  /*4210*/  FADD.FTZ R4, R153, -R4 ;  /* 0x8000000499047221 */ /* 0x000fc80000010000 */
[----:B------:R-:W-:-:S05]  /*4220*/  FMUL.FTZ R4, R7, R4 ;  /* 0x0000000407047220 */ /* 0x000fca0000410000 */
[----:B------:R-:W-:Y:S02]  /*4230*/  FSEL R4, R4, RZ, P4 ;  /* 0x000000ff04047208 */ /* 0x000fe40002000000 */
[----:B------:R-:W-:-:S03]  /*4240*/  ISETP.GE.U32.AND P4, PT, R2, 0x1000000, PT ;  /* 0x010000000200780c */ /* 0x000fc60003f86070 */
[----:B------:R-:W-:-:S04]  /*4250*/  FMUL.FTZ R4, R4, UR15 ;  /* 0x0000000f04047c20 */ /* 0x000fc80008410000 */
[----:B------:R-:W-:-:S04]  /*4260*/  FMUL.FTZ R4, R4, UR14 ;  /* 0x0000000e04047c20 */ /* 0x000fc80008410000 */
[-C--:B-----5:R-:W-:Y:S01]  /*4270*/  FMUL.FTZ R2, R59, R4.reuse ;  /* 0x000000043b027220 */ /* 0x0a0fe20000410000 */
[----:B------:R-:W-:-:S04]  /*4280*/  FMUL.FTZ R4, R83, R4 ;  /* 0x0000000453047220 */ /* 0x000fc80000410000 */
[----:B------:R-:W-:Y:S02]  /*4290*/  FSEL R2, R2, RZ, P4 ;  /* 0x000000ff02027208 */ /* 0x000fe40002000000 */
[----:B------:R-:W-:-:S03]  /*42a0*/  SEL R55, R4, RZ, P4 ;  /* 0x000000ff04377207 */ /* 0x000fc60002000000 */
[----:B------:R-:W-:-:S07]  /*42b0*/  FADD.FTZ R35, R35, R2 ;  /* 0x0000000223237221 */ /* 0x000fce0000010000 */
.L_x_7936:
        /* <DEDUP_REMOVED lines=13> */
.L_x_7947:
[----:B------:R-:W-:Y:S05]  /*4390*/  @!P1 BRA `(.L_x_7948) ;  /* 0x0000000400ac9947 */ /* 0x000fea0003800000 */
[----:B------:R-:W-:Y:S05]  /*43a0*/  @!P0 BRA `(.L_x_7949) ;  /* 0x0000000000d48947 */ /* 0x000fea0003800000 */
[-CC-:B01----:R-:W-:Y:S01]  /*43b0*/  @P2 FFMA.FTZ R5, R129, R120.reuse, R123.reuse ;  /* 0x0000007881052223 */ /* 0x183fe2000001007b */
[----:B------:R-:W-:Y:S01]  /*43c0*/  @P2 FFMA.FTZ R2, R156, R120, R123 ;  /* 0x000000789c022223 */ /* 0x000fe2000001007b */
[----:B------:R-:W-:Y:S02]  /*43d0*/  MOV R46, R10 ;  /* 0x0000000a002e7202 */ /* 0x000fe40000000f00 */
[----:B------:R-:W-:Y:S01]  /*43e0*/  @P2 FADD.FTZ R4, R130, -R5 ;  /* 0x8000000582042221 */ /* 0x000fe20000010000 */
[-CC-:B------:R-:W-:Y:S01]  /*43f0*/  @P2 FFMA.FTZ R5, R127, R120.reuse, R123.reuse ;  /* 0x000000787f052223 */ /* 0x180fe2000001007b */
[----:B------:R-:W-:Y:S01]  /*4400*/  @P2 FFMA.FTZ R120, R160, R120, R123 ;  /* 0x00000078a0782223 */ /* 0x000fe2000001007b */
[----:B------:R-:W-:Y:S01]  /*4410*/  @P2 FADD.FTZ R2, R155, -R2 ;  /* 0x800000029b022221 */ /* 0x000fe20000010000 */
[----:B------:R-:W-:Y:S01]  /*4420*/  MOV R45, R9 ;  /* 0x00000009002d7202 */ /* 0x000fe20000000f00 */
[----:B------:R-:W-:Y:S01]  /*4430*/  @P2 FADD.FTZ R5, R158, -R5 ;  /* 0x800000059e052221 */ /* 0x000fe20000010000 */
[----:B------:R-:W-:Y:S01]  /*4440*/  @P2 FADD.FTZ R120, R131, -R120 ;  /* 0x8000007883782221 */ /* 0x000fe20000010000 */
[----:B------:R-:W-:Y:S01]  /*4450*/  MOV R47, R11 ;  /* 0x0000000b002f7202 */ /* 0x000fe20000000f00 */
[C---:B------:R-:W-:Y:S01]  /*4460*/  @P2 FFMA.FTZ R46, R7.reuse, R4, R10 ;  /* 0x00000004072e2223 */ /* 0x040fe2000001000a */
[----:B------:R-:W-:Y:S01]  /*4470*/  MOV R44, R8 ;  /* 0x00000008002c7202 */ /* 0x000fe20000000f00 */
[C---:B------:R-:W-:Y:S01]  /*4480*/  @P2 FFMA.FTZ R45, R7.reuse, R2, R9 ;  /* 0x00000002072d2223 */ /* 0x040fe20000010009 */
[C---:B------:R-:W-:Y:S01]  /*4490*/  @P2 FFMA.FTZ R47, R7.reuse, R120, R11 ;  /* 0x00000078072f2223 */ /* 0x040fe2000001000b */
        /* <DEDUP_REMOVED lines=10> */
.L_x_7950:
        /* <DEDUP_REMOVED lines=9> */
.L_x_7951:
        /* <DEDUP_REMOVED lines=9> */
.L_x_7952:
        /* <DEDUP_REMOVED lines=10> */
.L_x_7949:
        /* <DEDUP_REMOVED lines=13> */
.L_x_7954:
        /* <DEDUP_REMOVED lines=13> */
.L_x_7955:
        /* <DEDUP_REMOVED lines=13> */
.L_x_7956:
[----:B------:R-:W-:Y:S05]  /*4970*/  @!P3 BRA `(.L_x_7953) ;  /* 0x0000000400f0b947 */ /* 0x000fea0003800000 */
[----:B------:R-:W-:Y:S01]  /*4980*/  @P2 FFMA.FTZ R120, R160, R120, R123 ;  /* 0x00000078a0782223 */ /* 0x000fe2000001007b */
[----:B------:R-:W-:Y:S02]  /*4990*/  MOV R2, R11 ;  /* 0x0000000b00027202 */ /* 0x000fe40000000f00 */
[----:B------:R-:W-:Y:S01]  /*49a0*/  ISETP.GE.U32.AND P1, PT, R0, 0x1000000, PT ;  /* 0x010000000000780c */ /* 0x000fe20003f26070 */
[----:B------:R-:W-:-:S04]  /*49b0*/  @P2 FADD.FTZ R120, R131, -R120 ;  /* 0x8000007883782221 */ /* 0x000fc80000010000 */
[----:B------:R-:W-:-:S04]  /*49c0*/  @P2 FFMA.FTZ R2, R7, R120, R11 ;  /* 0x0000007807022223 */ /* 0x000fc8000001000b */
[----:B------:R-:W-:-:S04]  /*49d0*/  FMUL.FTZ R2, R2, UR15 ;  /* 0x0000000f02027c20 */ /* 0x000fc80008410000 */
[----:B------:R-:W-:-:S04]  /*49e0*/  FMUL.FTZ R2, R2, UR14 ;  /* 0x0000000e02027c20 */ /* 0x000fc80008410000 */
[-C--:B01---5:R-:W-:Y:S01]  /*49f0*/  FMUL.FTZ R4, R59, R2.reuse ;  /* 0x000000023b047220 */ /* 0x0a3fe20000410000 */
[----:B------:R-:W-:-:S04]  /*4a00*/  FMUL.FTZ R2, R79, R2 ;  /* 0x000000024f027220 */ /* 0x000fc80000410000 */
[----:B------:R-:W-:Y:S02]  /*4a10*/  FSEL R4, R4, RZ, P1 ;  /* 0x000000ff04047208 */ /* 0x000fe40000800000 */
[----:B------:R-:W-:-:S03]  /*4a20*/  SEL R55, R2, RZ, P1 ;  /* 0x000000ff02377207 */ /* 0x000fc60000800000 */
[----:B------:R-:W-:Y:S01]  /*4a30*/  FADD.FTZ R39, R39, R4 ;  /* 0x0000000427277221 */ /* 0x000fe20000010000 */
[----:B------:R-:W-:Y:S06]  /*4a40*/  BRA `(.L_x_7953) ;  /* 0x0000000400bc7947 */ /* 0x000fec0003800000 */
.L_x_7948:
        /* <DEDUP_REMOVED lines=27> */
.L_x_7958:
        /* <DEDUP_REMOVED lines=9> */
.L_x_7959:
        /* <DEDUP_REMOVED lines=9> */
.L_x_7960:
        /* <DEDUP_REMOVED lines=10> */
.L_x_7957:
        /* <DEDUP_REMOVED lines=14> */
.L_x_7961:
        /* <DEDUP_REMOVED lines=8> */
[----:B------:R-:W-:-:S04]  /*4f20*/  FMUL.FTZ R2, R2, UR14 ;  /* 0x0000000e02027c20 */ /* 0x000fc80008410000 */
[-C--:B01---5:R-:W-:Y:S01]  /*4f30*/  FMUL.FTZ R4, R57, R2.reuse ;  /* 0x0000000239047220 */ /* 0x0a3fe20000410000 */
[----:B------:R-:W-:-:S04]  /*4f40*/  FMUL.FTZ R2, R77, R2 ;  /* 0x000000024d027220 */ /* 0x000fc80000410000 */
[----:B------:R-:W-:Y:S02]  /*4f50*/  FSEL R4, R4, RZ, P1 ;  /* 0x000000ff04047208 */ /* 0x000fe40000800000 */
[----:B------:R-:W-:-:S03]  /*4f60*/  SEL R53, R2, RZ, P1 ;  /* 0x000000ff02357207 */ /* 0x000fc60000800000 */
[----:B------:R-:W-:-:S07]  /*4f70*/  FADD.FTZ R37, R37, R4 ;  /* 0x0000000425257221 */ /* 0x000fce0000010000 */
.L_x_7962:
        /* <DEDUP_REMOVED lines=14> */
.L_x_7963:
[----:B------:R-:W-:Y:S05]  /*5060*/  @!P3 BRA `(.L_x_7953) ;  /* 0x000000000034b947 */ /* 0x000fea0003800000 */
[----:B------:R-:W-:Y:S01]  /*5070*/  FFMA.FTZ R120, R160, R120, R123 ;  /* 0x00000078a0787223 */ /* 0x000fe2000001007b */
[----:B------:R-:W-:-:S03]  /*5080*/  ISETP.GT.AND P1, PT, R148, RZ, PT ;  /* 0x000000ff9400720c */ /* 0x000fc60003f24270 */
[----:B------:R-:W-:-:S04]  /*5090*/  FADD.FTZ R120, R131, -R120 ;  /* 0x8000007883787221 */ /* 0x000fc80000010000 */
[----:B------:R-:W-:-:S05]  /*50a0*/  FMUL.FTZ R2, R7, R120 ;  /* 0x0000007807027220 */ /* 0x000fca0000410000 */
[----:B------:R-:W-:Y:S02]  /*50b0*/  FSEL R2, R2, RZ, P1 ;  /* 0x000000ff02027208 */ /* 0x000fe40000800000 */
[----:B------:R-:W-:-:S03]  /*50c0*/  ISETP.GE.U32.AND P1, PT, R0, 0x1000000, PT ;  /* 0x010000000000780c */ /* 0x000fc60003f26070 */
[----:B------:R-:W-:-:S04]  /*50d0*/  FMUL.FTZ R2, R2, UR15 ;  /* 0x0000000f02027c20 */ /* 0x000fc80008410000 */
[----:B------:R-:W-:-:S04]  /*50e0*/  FMUL.FTZ R2, R2, UR14 ;  /* 0x0000000e02027c20 */ /* 0x000fc80008410000 */
[-C--:B01---5:R-:W-:Y:S01]  /*50f0*/  FMUL.FTZ R4, R59, R2.reuse ;  /* 0x000000023b047220 */ /* 0x0a3fe20000410000 */
[----:B------:R-:W-:-:S04]  /*5100*/  FMUL.FTZ R2, R79, R2 ;  /* 0x000000024f027220 */ /* 0x000fc80000410000 */
[----:B------:R-:W-:Y:S02]  /*5110*/  FSEL R4, R4, RZ, P1 ;  /* 0x000000ff04047208 */ /* 0x000fe40000800000 */
[----:B------:R-:W-:-:S03]  /*5120*/  SEL R55, R2, RZ, P1 ;  /* 0x000000ff02377207 */ /* 0x000fc60000800000 */
[----:B------:R-:W-:-:S07]  /*5130*/  FADD.FTZ R39, R39, R4 ;  /* 0x0000000427277221 */ /* 0x000fce0000010000 */
.L_x_7953:
        /* <DEDUP_REMOVED lines=12> */
.L_x_7891:
        /* <DEDUP_REMOVED lines=23> */
.L_x_7965:
        /* <DEDUP_REMOVED lines=9> */
.L_x_8165:


//--------------------- .nv.shared._ZN10layer_norm13ln_bwd_kernelINS_13Kernel_traitsI13__nv_bfloat16S2_S2_S2_fjLj2048ELj1ELj1ELj4ELj16ENS_18Kernel_traits_baseILj2048ES2_S2_S2_S2_fjLj128EEEEELb0ELb0ELb0ELb0EEEvNS_9BwdParamsE --------------------------
	.section	.nv.shared._ZN10layer_norm13ln_bwd_kernelINS_13Kernel_traitsI13__nv_bfloat16S2_S2_S2_fjLj2048ELj1ELj1ELj4ELj16ENS_18Kernel_traits_baseILj2048ES2_S2_S2_S2_fjLj128EEEEELb0ELb0ELb0ELb0EEEvNS_9BwdParamsE,"aw",@nobits
	.sectionflags	@""
	.align	16
	.zero		1024


//--------------------- .nv.shared.reserved.0     --------------------------
	.section	.nv.shared.reserved.0,"aw",@nobits
	.weak		__nv_reservedSMEM_offset_0_alias
	.size		__nv_reservedSMEM_offset_0_alias, 0, 64
	.other		__nv_reservedSMEM_offset_0_alias,@"STO_CUDA_RESERVED_SHARED STV_DEFAULT"
__nv_reservedSMEM_offset_0_alias:
	.zero		0
	.zero		64


//--------------------- .nv.shared._ZN10layer_norm13ln_bwd_kernelINS_13Kernel_traitsI13__nv_bfloat16S2_S2_S2_fjLj2048ELj1ELj1ELj4ELj16ENS_18Kernel_traits_baseILj2048ES2_S2_S2_S2_fjLj128EEEEELb0ELb0ELb0ELb1EEEvNS_9BwdParamsE --------------------------
	.section	.nv.shared._ZN10layer_norm13ln_bwd_kernelINS_13Kernel_traitsI13__nv_bfloat16S2_S2_S2_fjLj2048ELj1ELj1ELj4ELj16ENS_18Kernel_traits_baseILj2048ES2_S2_S2_S2_fjLj128EEEEELb0ELb0ELb0ELb1EEEvNS_9BwdParamsE,"aw",@nobits
	.sectionflags	@""
	.align	16
	.zero		1024


//--------------------- .nv.shared._ZN10layer_norm13ln_bwd_kernelINS_13Kernel_traitsI13__nv_bfloat16S2_S2_S2_fjLj2048ELj1ELj1ELj4ELj16ENS_18Kernel_traits_baseILj2048ES2_S2_S2_S2_fjLj128EEEEELb0ELb0ELb1ELb0EEEvNS_9BwdParamsE --------------------------
	.section	.nv.shared._ZN10layer_norm13ln_bwd_kernelINS_13Kernel_traitsI13__nv_bfloat16S2_S2_S2_fjLj2048ELj1ELj1ELj4ELj16ENS_18Kernel_traits_baseILj2048ES2_S2_S2_S2_fjLj128EEEEELb0ELb0ELb1ELb0EEEvNS_9BwdParamsE,"aw",@nobits
	.sectionflags	@""
	.align	16
	.zero		1024


//--------------------- .nv.shared._ZN10layer_norm13ln_bwd_kernelINS_13Kernel_traitsI13__nv_bfloat16S2_S2_S2_fjLj2048ELj1ELj1ELj4ELj16ENS_18Kernel_traits_baseILj2048ES2_S2_S2_S2_fjLj128EEEEELb0ELb0ELb1ELb1EEEvNS_9BwdParamsE --------------------------
	.section	.nv.shared._ZN10layer_norm13ln_bwd_kernelINS_13Kernel_traitsI13__nv_bfloat16S2_S2_S2_fjLj2048ELj1ELj1ELj4ELj16ENS_18Kernel_traits_baseILj2048ES2_S2_S2_S2_fjLj128EEEEELb0ELb0ELb1ELb1EEEvNS_9BwdParamsE,"aw",@nobits
	.sectionflags	@""
	.align	16
	.zero		1024


//--------------------- .nv.shared._ZN10layer_norm13ln_bwd_kernelINS_13Kernel_traitsI13__nv_bfloat16S2_S2_S2_fjLj2048ELj1ELj1ELj4ELj16ENS_18Kernel_traits_baseILj2048ES2_S2_S2_S2_fjLj128EEEEELb0ELb1ELb0ELb0EEEvNS_9BwdParamsE --------------------------
	.section	.nv.shared._ZN10layer_norm13ln_bwd_kernelINS_13Kernel_traitsI13__nv_bfloat16S2_S2_S2_fjLj2048ELj1ELj1ELj4ELj16ENS_18Kernel_traits_baseILj2048ES2_S2_S2_S2_fjLj128EEEEELb0ELb1ELb0ELb0EEEvNS_9BwdParamsE,"aw",@nobits
	.sectionflags	@""
	.align	16
	.zero		1024


//--------------------- .nv.shared._ZN10layer_norm13ln_bwd_kernelINS_13Kernel_traitsI13__nv_bfloat16S2_S2_S2_fjLj2048ELj1ELj1ELj4ELj16ENS_18Kernel_traits_baseILj2048ES2_S2_S2_S2_fjLj128EEEEELb0ELb1ELb0ELb1EEEvNS_9BwdParamsE --------------------------
	.section	.nv.shared._ZN10layer_norm13ln_bwd_kernelINS_13Kernel_traitsI13__nv_bfloat16S2_S2_S2_fjLj2048ELj1ELj1ELj4ELj16ENS_18Kernel_traits_baseILj2048ES2_S2_S2_S2_fjLj128EEEEELb0ELb1ELb0ELb1EEEvNS_9BwdParamsE,"aw",@nobits
	.sectionflags	@""
	.align	16
	.zero		1024


//--------------------- .nv.shared._ZN10layer_norm13ln_bwd_kernelINS_13Kernel_traitsI13__nv_bfloat16S2_S2_S2_fjLj2048ELj1ELj1ELj4ELj16ENS_18Kernel_traits_baseILj2048ES2_S2_S2_S2_fjLj128EEEEELb0ELb1ELb1ELb0EEEvNS_9BwdParamsE --------------------------
	.section	.nv.shared._ZN10layer_norm13ln_bwd_kernelINS_13Kernel_traitsI13__nv_bfloat16S2_S2_S2_fjLj2048ELj1ELj1ELj4ELj16ENS_18Kernel_traits_baseILj2048ES2_S2_S2_S2_fjLj128EEEEELb0ELb1ELb1ELb0EEEvNS_9BwdParamsE,"aw",@nobits
	.sectionflags	@""
	.align	16
	.zero		1024


//--------------------- .nv.shared._ZN10layer_norm13ln_bwd_kernelINS_13Kernel_traitsI13__nv_bfloat16S2_S2_S2_fjLj2048ELj1ELj1ELj4ELj16ENS_18Kernel_traits_baseILj2048ES2_S2_S2_S2_fjLj128EEEEELb0ELb1ELb1ELb1EEEvNS_9BwdParamsE --------------------------
	.section	.nv.shared._ZN10layer_norm13ln_bwd_kernelINS_13Kernel_traitsI13__nv_bfloat16S2_S2_S2_fjLj2048ELj1ELj1ELj4ELj16ENS_18Kernel_traits_baseILj2048ES2_S2_S2_S2_fjLj128EEEEELb0ELb1ELb1ELb1EEEvNS_9BwdParamsE,"aw",@nobits
	.sectionflags	@""
	.align	16
	.zero		1024


//--------------------- .nv.shared._ZN10layer_norm13ln_bwd_kernelINS_13Kernel_traitsI13__nv_bfloat16S2_S2_S2_fjLj2048ELj1ELj1ELj4ELj16ENS_18Kernel_traits_baseILj2048ES2_S2_S2_S2_fjLj128EEEEELb1ELb0ELb0ELb0EEEvNS_9BwdParamsE --------------------------
	.section	.nv.shared._ZN10layer_norm13ln_bwd_kernelINS_13Kernel_traitsI13__nv_bfloat16S2_S2_S2_fjLj2048ELj1ELj1ELj4ELj16ENS_18Kernel_traits_baseILj2048ES2_S2_S2_S2_fjLj128EEEEELb1ELb0ELb0ELb0EEEvNS_9BwdParamsE,"aw",@nobits
	.sectionflags	@""
	.align	16
	.zero		1024


//--------------------- .nv.shared._ZN10layer_norm13ln_bwd_kernelINS_13Kernel_traitsI13__nv_bfloat16S2_S2_S2_fjLj2048ELj1ELj1ELj4ELj16ENS_18Kernel_traits_baseILj2048ES2_S2_S2_S2_fjLj128EEEEELb1ELb0ELb0ELb1EEEvNS_9BwdParamsE --------------------------
	.section	.nv.shared._ZN10layer_norm13ln_bwd_kernelINS_13Kernel_traitsI13__nv_bfloat16S2_S2_S2_fjLj2048ELj1ELj1ELj4ELj16ENS_18Kernel_traits_baseILj2048ES2_S2_S2_S2_fjLj128EEEEELb1ELb0ELb0ELb1EEEvNS_9BwdParamsE,"aw",@nobits
	.sectionflags	@""
	.align	16
	.zero		1024


//--------------------- .nv.shared._ZN10layer_norm22ln_bwd_finalize_kernelINS_22Kernel_traits_finalizeILj2048E13__nv_bfloat16S2_S2_S2_fjLb0ELj1024ELj4ENS_18Kernel_traits_baseILj2048ES2_S2_S2_S2_fjLj1024EEEEELb0ELb0EEEvNS_9BwdParamsE --------------------------
	.section	.nv.shared._ZN10layer_norm22ln_bwd_finalize_kernelINS_22Kernel_traits_finalizeILj2048E13__nv_bfloat16S2_S2_S2_fjLb0ELj1024ELj4ENS_18Kernel_traits_baseILj2048ES2_S2_S2_S2_fjLj1024EEEEELb0ELb0EEEvNS_9BwdParamsE,"aw",@nobits
	.sectionflags	@""
	.align	16
.nv.shared._ZN10layer_norm22ln_bwd_finalize_kernelINS_22Kernel_traits_finalizeILj2048E13__nv_bfloat16S2_S2_S2_fjLb0ELj1024ELj4ENS_18Kernel_traits_baseILj2048ES2_S2_S2_S2_fjLj1024EEEEELb0ELb0EEEvNS_9BwdParamsE:
	.zero		9472


//--------------------- .nv.shared._ZN10layer_norm13ln_bwd_kernelINS_13Kernel_traitsI13__nv_bfloat16S2_S2_S2_fjLj2048ELj1ELj1ELj4ELj16ENS_18Kernel_traits_baseILj2048ES2_S2_S2_S2_fjLj128EEEEELb1ELb0ELb1ELb0EEEvNS_9BwdParamsE --------------------------
	.section	.nv.shared._ZN10layer_norm13ln_bwd_kernelINS_13Kernel_traitsI13__nv_bfloat16S2_S2_S2_fjLj2048ELj1ELj1ELj4ELj16ENS_18Kernel_traits_baseILj2048ES2_S2_S2_S2_fjLj128EEEEELb1ELb0ELb1ELb0EEEvNS_9BwdParamsE,"aw",@nobits
	.sectionflags	@""
	.align	16
	.zero		1024


//--------------------- .nv.shared._ZN10layer_norm22ln_bwd_finalize_kernelINS_22Kernel_traits_finalizeILj2048E13__nv_bfloat16S2_S2_S2_fjLb0ELj1024ELj4ENS_18Kernel_traits_baseILj2048ES2_S2_S2_S2_fjLj1024EEEEELb0ELb1EEEvNS_9BwdParamsE --------------------------
	.section	.nv.shared._ZN10layer_norm22ln_bwd_finalize_kernelINS_22Kernel_traits_finalizeILj2048E13__nv_bfloat16S2_S2_S2_fjLb0ELj1024ELj4ENS_18Kernel_traits_baseILj2048ES2_S2_S2_S2_fjLj1024EEEEELb0ELb1EEEvNS_9BwdParamsE,"aw",@nobits
	.sectionflags	@""
	.align	16
.nv.shared._ZN10layer_norm22ln_bwd_finalize_kernelINS_22Kernel_traits_finalizeILj2048E13__nv_bfloat16S2_S2_S2_fjLb0ELj1024ELj4ENS_18Kernel_traits_baseILj2048ES2_S2_S2_S2_fjLj1024EEEEELb0ELb1EEEvNS_9BwdParamsE:
	.zero		9472


//--------------------- .nv.shared._ZN10layer_norm13ln_bwd_kernelINS_13Kernel_traitsI13__nv_bfloat16S2_S2_S2_fjLj2048ELj1ELj1ELj4ELj16ENS_18Kernel_traits_baseILj2048ES2_S2_S2_S2_fjLj128EEEEELb1ELb0ELb1ELb1EEEvNS_9BwdParamsE --------------------------
	.section	.nv.shared._ZN10layer_norm13ln_bwd_kernelINS_13Kernel_traitsI13__nv_bfloat16S2_S2_S2_fjLj2048ELj1ELj1ELj4ELj16ENS_18Kernel_traits_baseILj2048ES2_S2_S2_S2_fjLj128EEEEELb1ELb0ELb1ELb1EEEvNS_9BwdParamsE,"aw",@nobits
	.sectionflags	@""
	.align	16
	.zero		1024


//--------------------- .nv.shared._ZN10layer_norm13ln_bwd_kernelINS_13Kernel_traitsI13__nv_bfloat16S2_S2_S2_fjLj2048ELj1ELj1ELj4ELj16ENS_18Kernel_traits_baseILj2048ES2_S2_S2_S2_fjLj128EEEEELb1ELb1ELb0ELb0EEEvNS_9BwdParamsE --------------------------
	.section	.nv.shared._ZN10layer_norm13ln_bwd_kernelINS_13Kernel_traitsI13__nv_bfloat16S2_S2_S2_fjLj2048ELj1ELj1ELj4ELj16ENS_18Kernel_traits_baseILj2048ES2_S2_S2_S2_fjLj128EEEEELb1ELb1ELb0ELb0EEEvNS_9BwdParamsE,"aw",@nobits
	.sectionflags	@""
	.align	16
	.zero		1024


//--------------------- .nv.shared._ZN10layer_norm13ln_bwd_kernelINS_13Kernel_traitsI13__nv_bfloat16S2_S2_S2_fjLj2048ELj1ELj1ELj4ELj16ENS_18Kernel_traits_baseILj2048ES2_S2_S2_S2_fjLj128EEEEELb1ELb1ELb0ELb1EEEvNS_9BwdParamsE --------------------------
	.section	.nv.shared._ZN10layer_norm13ln_bwd_kernelINS_13Kernel_traitsI13__nv_bfloat16S2_S2_S2_fjLj2048ELj1ELj1ELj4ELj16ENS_18Kernel_traits_baseILj2048ES2_S2_S2_S2_fjLj128EEEEELb1ELb1ELb0ELb1EEEvNS_9BwdParamsE,"aw",@nobits
	.sectionflags	@""
	.align	16
	.zero		1024


//--------------------- .nv.shared._ZN10layer_norm22ln_bwd_finalize_kernelINS_22Kernel_traits_finalizeILj2048E13__nv_bfloat16S2_S2_S2_fjLb1ELj1024ELj4ENS_18Kernel_traits_baseILj2048ES2_S2_S2_S2_fjLj1024EEEEELb1ELb0EEEvNS_9BwdParamsE --------------------------
	.section	.nv.shared._ZN10layer_norm22ln_bwd_finalize_kernelINS_22Kernel_traits_finalizeILj2048E13__nv_bfloat16S2_S2_S2_fjLb1ELj1024ELj4ENS_18Kernel_traits_baseILj2048ES2_S2_S2_S2_fjLj1024EEEEELb1ELb0EEEvNS_9BwdParamsE,"aw",@nobits
	.sectionflags	@""
	.align	16
.nv.shared._ZN10layer_norm22ln_bwd_finalize_kernelINS_22Kernel_traits_finalizeILj2048E13__nv_bfloat16S2_S2_S2_fjLb1ELj1024ELj4ENS_18Kernel_traits_baseILj2048ES2_S2_S2_S2_fjLj1024EEEEELb1ELb0EEEvNS_9BwdParamsE:
	.zero		13696


//--------------------- .nv.shared._ZN10layer_norm13ln_bwd_kernelINS_13Kernel_traitsI13__nv_bfloat16S2_S2_S2_fjLj2048ELj1ELj1ELj4ELj16ENS_18Kernel_traits_baseILj2048ES2_S2_S2_S2_fjLj128EEEEELb1ELb1ELb1ELb0EEEvNS_9BwdParamsE --------------------------
	.section	.nv.shared._ZN10layer_norm13ln_bwd_kernelINS_13Kernel_traitsI13__nv_bfloat16S2_S2_S2_fjLj2048ELj1ELj1ELj4ELj16ENS_18Kernel_traits_baseILj2048ES2_S2_S2_S2_fjLj128EEEEELb1ELb1ELb1ELb0EEEvNS_9BwdParamsE,"aw",@nobits
	.sectionflags	@""
	.align	16
	.zero		1024


//--------------------- .nv.shared._ZN10layer_norm22ln_bwd_finalize_kernelINS_22Kernel_traits_finalizeILj2048E13__nv_bfloat16S2_S2_S2_fjLb1ELj1024ELj4ENS_18Kernel_traits_baseILj2048ES2_S2_S2_S2_fjLj1024EEEEELb1ELb1EEEvNS_9BwdParamsE --------------------------
	.section	.nv.shared._ZN10layer_norm22ln_bwd_finalize_kernelINS_22Kernel_traits_finalizeILj2048E13__nv_bfloat16S2_S2_S2_fjLb1ELj1024ELj4ENS_18Kernel_traits_baseILj2048ES2_S2_S2_S2_fjLj1024EEEEELb1ELb1EEEvNS_9BwdParamsE,"aw",@nobits
	.sectionflags	@""
	.align	16
.nv.shared._ZN10layer_norm22ln_bwd_finalize_kernelINS_22Kernel_traits_finalizeILj2048E13__nv_bfloat16S2_S2_S2_fjLb1ELj1024ELj4ENS_18Kernel_traits_baseILj2048ES2_S2_S2_S2_fjLj1024EEEEELb1ELb1EEEvNS_9BwdParamsE:
	.zero		13696


//--------------------- .nv.shared._ZN10layer_norm13ln_bwd_kernelINS_13Kernel_traitsI13__nv_bfloat16S2_S2_S2_fjLj2048ELj1ELj1ELj4ELj16ENS_18Kernel_traits_baseILj2048ES2_S2_S2_S2_fjLj128EEEEELb1ELb1ELb1ELb1EEEvNS_9BwdParamsE --------------------------
	.section	.nv.shared._ZN10layer_norm13ln_bwd_kernelINS_13Kernel_traitsI13__nv_bfloat16S2_S2_S2_fjLj2048ELj1ELj1ELj4ELj16ENS_18Kernel_traits_baseILj2048ES2_S2_S2_S2_fjLj128EEEEELb1ELb1ELb1ELb1EEEvNS_9BwdParamsE,"aw",@nobits
	.sectionflags	@""
	.align	16
	.zero		1024


//--------------------- .nv.shared._ZN10layer_norm13ln_bwd_kernelINS_13Kernel_traitsI6__halfS2_S2_S2_fjLj2048ELj1ELj1ELj4ELj16ENS_18Kernel_traits_baseILj2048ES2_S2_S2_S2_fjLj128EEEEELb0ELb0ELb0ELb0EEEvNS_9BwdParamsE --------------------------
	.section	.nv.shared._ZN10layer_norm13ln_bwd_kernelINS_13Kernel_traitsI6__halfS2_S2_S2_fjLj2048ELj1ELj1ELj4ELj16ENS_18Kernel_traits_baseILj2048ES2_S2_S2_S2_fjLj128EEEEELb0ELb0ELb0ELb0EEEvNS_9BwdParamsE,"aw",@nobits
	.sectionflags	@""
	.align	16
	.zero		1024


//--------------------- .nv.shared._ZN10layer_norm13ln_bwd_kernelINS_13Kernel_traitsI6__halfS2_S2_S2_fjLj2048ELj1ELj1ELj4ELj16ENS_18Kernel_traits_baseILj2048ES2_S2_S2_S2_fjLj128EEEEELb0ELb0ELb0ELb1EEEvNS_9BwdParamsE --------------------------
	.section	.nv.shared._ZN10layer_norm13ln_bwd_kernelINS_13Kernel_traitsI6__halfS2_S2_S2_fjLj2048ELj1ELj1ELj4ELj16ENS_18Kernel_traits_baseILj2048ES2_S2_S2_S2_fjLj128EEEEELb0ELb0ELb0ELb1EEEvNS_9BwdParamsE,"aw",@nobits
	.sectionflags	@""
	.align	16
	.zero		1024


//--------------------- .nv.shared._ZN10layer_norm13ln_bwd_kernelINS_13Kernel_traitsI6__halfS2_S2_S2_fjLj2048ELj1ELj1ELj4ELj16ENS_18Kernel_traits_baseILj2048ES2_S2_S2_S2_fjLj128EEEEELb0ELb0ELb1ELb0EEEvNS_9BwdParamsE --------------------------
	.section	.nv.shared._ZN10layer_norm13ln_bwd_kernelINS_13Kernel_traitsI6__halfS2_S2_S2_fjLj2048ELj1ELj1ELj4ELj16ENS_18Kernel_traits_baseILj2048ES2_S2_S2_S2_fjLj128EEEEELb0ELb0ELb1ELb0EEEvNS_9BwdParamsE,"aw",@nobits
	.sectionflags	@""
	.align	16
	.zero		1024


//--------------------- .nv.shared._ZN10layer_norm13ln_bwd_kernelINS_13Kernel_traitsI6__halfS2_S2_S2_fjLj2048ELj1ELj1ELj4ELj16ENS_18Kernel_traits_baseILj2048ES2_S2_S2_S2_fjLj128EEEEELb0ELb0ELb1ELb1EEEvNS_9BwdParamsE --------------------------
	.section	.nv.shared._ZN10layer_norm13ln_bwd_kernelINS_13Kernel_traitsI6__halfS2_S2_S2_fjLj2048ELj1ELj1ELj4ELj16ENS_18Kernel_traits_baseILj2048ES2_S2_S2_S2_fjLj128EEEEELb0ELb0ELb1ELb1EEEvNS_9BwdParamsE,"aw",@nobits
	.sectionflags	@""
	.align	16
	.zero		1024


//--------------------- .nv.shared._ZN10layer_norm13ln_bwd_kernelINS_13Kernel_traitsI6__halfS2_S2_S2_fjLj2048ELj1ELj1ELj4ELj16ENS_18Kernel_traits_baseILj2048ES2_S2_S2_S2_fjLj128EEEEELb0ELb1ELb0ELb0EEEvNS_9BwdParamsE --------------------------
	.section	.nv.shared._ZN10layer_norm13ln_bwd_kernelINS_13Kernel_traitsI6__halfS2_S2_S2_fjLj2048ELj1ELj1ELj4ELj16ENS_18Kernel_traits_baseILj2048ES2_S2_S2_S2_fjLj128EEEEELb0ELb1ELb0ELb0EEEvNS_9BwdParamsE,"aw",@nobits
	.sectionflags	@""
	.align	16
	.zero		1024


//--------------------- .nv.shared._ZN10layer_norm13ln_bwd_kernelINS_13Kernel_traitsI6__halfS2_S2_S2_fjLj2048ELj1ELj1ELj4ELj16ENS_18Kernel_traits_baseILj2048ES2_S2_S2_S2_fjLj128EEEEELb0ELb1ELb0ELb1EEEvNS_9BwdParamsE --------------------------
	.section	.nv.shared._ZN10layer_norm13ln_bwd_kernelINS_13Kernel_traitsI6__halfS2_S2_S2_fjLj2048ELj1ELj1ELj4ELj16ENS_18Kernel_traits_baseILj2048ES2_S2_S2_S2_fjLj128EEEEELb0ELb1ELb0ELb1EEEvNS_9BwdParamsE,"aw",@nobits
	.sectionflags	@""
	.align	16
	.zero		1024


//--------------------- .nv.shared._ZN10layer_norm13ln_bwd_kernelINS_13Kernel_traitsI6__halfS2_S2_S2_fjLj2048ELj1ELj1ELj4ELj16ENS_18Kernel_traits_baseILj2048ES2_S2_S2_S2_fjLj128EEEEELb0ELb1ELb1ELb0EEEvNS_9BwdParamsE --------------------------
	.section	.nv.shared._ZN10layer_norm13ln_bwd_kernelINS_13Kernel_traitsI6__halfS2_S2_S2_fjLj2048ELj1ELj1ELj4ELj16ENS_18Kernel_traits_baseILj2048ES2_S2_S2_S2_fjLj128EEEEELb0ELb1ELb1ELb0EEEvNS_9BwdParamsE,"aw",@nobits
	.sectionflags	@""
	.align	16
	.zero		1024


//--------------------- .nv.shared._ZN10layer_norm13ln_bwd_kernelINS_13Kernel_traitsI6__halfS2_S2_S2_fjLj2048ELj1ELj1ELj4ELj16ENS_18Kernel_traits_baseILj2048ES2_S2_S2_S2_fjLj128EEEEELb0ELb1ELb1ELb1EEEvNS_9BwdParamsE --------------------------
	.section	.nv.shared._ZN10layer_norm13ln_bwd_kernelINS_13Kernel_traitsI6__halfS2_S2_S2_fjLj2048ELj1ELj1ELj4ELj16ENS_18Kernel_traits_baseILj2048ES2_S2_S2_S2_fjLj128EEEEELb0ELb1ELb1ELb1EEEvNS_9BwdParamsE,"aw",@nobits
	.sectionflags	@""
	.align	16
	.zero		1024


//--------------------- .nv.shared._ZN10layer_norm13ln_bwd_kernelINS_13Kernel_traitsI6__halfS2_S2_S2_fjLj2048ELj1ELj1ELj4ELj16ENS_18Kernel_traits_baseILj2048ES2_S2_S2_S2_fjLj128EEEEELb1ELb0ELb0ELb0EEEvNS_9BwdParamsE --------------------------
	.section	.nv.shared._ZN10layer_norm13ln_bwd_kernelINS_13Kernel_traitsI6__halfS2_S2_S2_fjLj2048ELj1ELj1ELj4ELj16ENS_18Kernel_traits_baseILj2048ES2_S2_S2_S2_fjLj128EEEEELb1ELb0ELb0ELb0EEEvNS_9BwdParamsE,"aw",@nobits
	.sectionflags	@""
	.align	16
	.zero		1024


//--------------------- .nv.shared._ZN10layer_norm13ln_bwd_kernelINS_13Kernel_traitsI6__halfS2_S2_S2_fjLj2048ELj1ELj1ELj4ELj16ENS_18Kernel_traits_baseILj2048ES2_S2_S2_S2_fjLj128EEEEELb1ELb0ELb0ELb1EEEvNS_9BwdParamsE --------------------------
	.section	.nv.shared._ZN10layer_norm13ln_bwd_kernelINS_13Kernel_traitsI6__halfS2_S2_S2_fjLj2048ELj1ELj1ELj4ELj16ENS_18Kernel_traits_baseILj2048ES2_S2_S2_S2_fjLj128EEEEELb1ELb0ELb0ELb1EEEvNS_9BwdParamsE,"aw",@nobits
	.sectionflags	@""
	.align	16
	.zero		1024


//--------------------- .nv.shared._ZN10layer_norm22ln_bwd_finalize_kernelINS_22Kernel_traits_finalizeILj2048E6__halfS2_S2_S2_fjLb0ELj1024ELj4ENS_18Kernel_traits_baseILj2048ES2_S2_S2_S2_fjLj1024EEEEELb0ELb0EEEvNS_9BwdParamsE --------------------------
	.section	.nv.shared._ZN10layer_norm22ln_bwd_finalize_kernelINS_22Kernel_traits_finalizeILj2048E6__halfS2_S2_S2_fjLb0ELj1024ELj4ENS_18Kernel_traits_baseILj2048ES2_S2_S2_S2_fjLj1024EEEEELb0ELb0EEEvNS_9BwdParamsE,"aw",@nobits
	.sectionflags	@""
	.align	16
.nv.shared._ZN10layer_norm22ln_bwd_finalize_kernelINS_22Kernel_traits_finalizeILj2048E6__halfS2_S2_S2_fjLb0ELj1024ELj4ENS_18Kernel_traits_baseILj2048ES2_S2_S2_S2_fjLj1024EEEEELb0ELb0EEEvNS_9BwdParamsE:
	.zero		9472


//--------------------- .nv.shared._ZN10layer_norm13ln_bwd_kernelINS_13Kernel_traitsI6__halfS2_S2_S2_fjLj2048ELj1ELj1ELj4ELj16ENS_18Kernel_traits_baseILj2048ES2_S2_S2_S2_fjLj128EEEEELb1ELb0ELb1ELb0EEEvNS_9BwdParamsE --------------------------
	.section	.nv.shared._ZN10layer_norm13ln_bwd_kernelINS_13Kernel_traitsI6__halfS2_S2_S2_fjLj2048ELj1ELj1ELj4ELj16ENS_18Kernel_traits_baseILj2048ES2_S2_S2_S2_fjLj128EEEEELb1ELb0ELb1ELb0EEEvNS_9BwdParamsE,"aw",@nobits
	.sectionflags	@""
	.align	16
	.zero		1024


//--------------------- .nv.shared._ZN10layer_norm22ln_bwd_finalize_kernelINS_22Kernel_traits_finalizeILj2048E6__halfS2_S2_S2_fjLb0ELj1024ELj4ENS_18Kernel_traits_baseILj2048ES2_S2_S2_S2_fjLj1024EEEEELb0ELb1EEEvNS_9BwdParamsE --------------------------
	.section	.nv.shared._ZN10layer_norm22ln_bwd_finalize_kernelINS_22Kernel_traits_finalizeILj2048E6__halfS2_S2_S2_fjLb0ELj1024ELj4ENS_18Kernel_traits_baseILj2048ES2_S2_S2_S2_fjLj1024EEEEELb0ELb1EEEvNS_9BwdParamsE,"aw",@nobits
	.sectionflags	@""
	.align	16
.nv.shared._ZN10layer_norm22ln_bwd_finalize_kernelINS_22Kernel_traits_finalizeILj2048E6__halfS2_S2_S2_fjLb0ELj1024ELj4ENS_18Kernel_traits_baseILj2048ES2_S2_S2_S2_fjLj1024EEEEELb0ELb1EEEvNS_9BwdParamsE:
	.zero		9472


//--------------------- .nv.shared._ZN10layer_norm13ln_bwd_kernelINS_13Kernel_traitsI6__halfS2_S2_S2_fjLj2048ELj1ELj1ELj4ELj16ENS_18Kernel_traits_baseILj2048ES2_S2_S2_S2_fjLj128EEEEELb1ELb0ELb1ELb1EEEvNS_9BwdParamsE --------------------------
	.section	.nv.shared._ZN10layer_norm13ln_bwd_kernelINS_13Kernel_traitsI6__halfS2_S2_S2_fjLj2048ELj1ELj1ELj4ELj16ENS_18Kernel_traits_baseILj2048ES2_S2_S2_S2_fjLj128EEEEELb1ELb0ELb1ELb1EEEvNS_9BwdParamsE,"aw",@nobits
	.sectionflags	@""
	.align	16
	.zero		1024


//--------------------- .nv.shared._ZN10layer_norm13ln_bwd_kernelINS_13Kernel_traitsI6__halfS2_S2_S2_fjLj2048ELj1ELj1ELj4ELj16ENS_18Kernel_traits_baseILj2048ES2_S2_S2_S2_fjLj128EEEEELb1ELb1ELb0ELb0EEEvNS_9BwdParamsE --------------------------
	.section	.nv.shared._ZN10layer_norm13ln_bwd_kernelINS_13Kernel_traitsI6__halfS2_S2_S2_fjLj2048ELj1ELj1ELj4ELj16ENS_18Kernel_traits_baseILj2048ES2_S2_S2_S2_fjLj128EEEEELb1ELb1ELb0ELb0EEEvNS_9BwdParamsE,"aw",@nobits
	.sectionflags	@""
	.align	16
	.zero		1024


//--------------------- .nv.shared._ZN10layer_norm13ln_bwd_kernelINS_13Kernel_traitsI6__halfS2_S2_S2_fjLj2048ELj1ELj1ELj4ELj16ENS_18Kernel_traits_baseILj2048ES2_S2_S2_S2_fjLj128EEEEELb1ELb1ELb0ELb1EEEvNS_9BwdParamsE --------------------------
	.section	.nv.shared._ZN10layer_norm13ln_bwd_kernelINS_13Kernel_traitsI6__halfS2_S2_S2_fjLj2048ELj1ELj1ELj4ELj16ENS_18Kernel_traits_baseILj2048ES2_S2_S2_S2_fjLj128EEEEELb1ELb1ELb0ELb1EEEvNS_9BwdParamsE,"aw",@nobits
	.sectionflags	@""
	.align	16
	.zero		1024


//--------------------- .nv.shared._ZN10layer_norm22ln_bwd_finalize_kernelINS_22Kernel_traits_finalizeILj2048E6__halfS2_S2_S2_fjLb1ELj1024ELj4ENS_18Kernel_traits_baseILj2048ES2_S2_S2_S2_fjLj1024EEEEELb1ELb0EEEvNS_9BwdParamsE --------------------------
	.section	.nv.shared._ZN10layer_norm22ln_bwd_finalize_kernelINS_22Kernel_traits_finalizeILj2048E6__halfS2_S2_S2_fjLb1ELj1024ELj4ENS_18Kernel_traits_baseILj2048ES2_S2_S2_S2_fjLj1024EEEEELb1ELb0EEEvNS_9BwdParamsE,"aw",@nobits
	.sectionflags	@""
	.align	16
.nv.shared._ZN10layer_norm22ln_bwd_finalize_kernelINS_22Kernel_traits_finalizeILj2048E6__halfS2_S2_S2_fjLb1ELj1024ELj4ENS_18Kernel_traits_baseILj2048ES2_S2_S2_S2_fjLj1024EEEEELb1ELb0EEEvNS_9BwdParamsE:
	.zero		13696


//--------------------- .nv.shared._ZN10layer_norm13ln_bwd_kernelINS_13Kernel_traitsI6__halfS2_S2_S2_fjLj2048ELj1ELj1ELj4ELj16ENS_18Kernel_traits_baseILj2048ES2_S2_S2_S2_fjLj128EEEEELb1ELb1ELb1ELb0EEEvNS_9BwdParamsE --------------------------
	.section	.nv.shared._ZN10layer_norm13ln_bwd_kernelINS_13Kernel_traitsI6__halfS2_S2_S2_fjLj2048ELj1ELj1ELj4ELj16ENS_18Kernel_traits_baseILj2048ES2_S2_S2_S2_fjLj128EEEEELb1ELb1ELb1ELb0EEEvNS_9BwdParamsE,"aw",@nobits
	.sectionflags	@""
	.align	16
	.zero		1024


//--------------------- .nv.shared._ZN10layer_norm22ln_bwd_finalize_kernelINS_22Kernel_traits_finalizeILj2048E6__halfS2_S2_S2_fjLb1ELj1024ELj4ENS_18Kernel_traits_baseILj2048ES2_S2_S2_S2_fjLj1024EEEEELb1ELb1EEEvNS_9BwdParamsE --------------------------
	.section	.nv.shared._ZN10layer_norm22ln_bwd_finalize_kernelINS_22Kernel_traits_finalizeILj2048E6__halfS2_S2_S2_fjLb1ELj1024ELj4ENS_18Kernel_traits_baseILj2048ES2_S2_S2_S2_fjLj1024EEEEELb1ELb1EEEvNS_9BwdParamsE,"aw",@nobits
	.sectionflags	@""
	.align	16
.nv.shared._ZN10layer_norm22ln_bwd_finalize_kernelINS_22Kernel_traits_finalizeILj2048E6__halfS2_S2_S2_fjLb1ELj1024ELj4ENS_18Kernel_traits_baseILj2048ES2_S2_S2_S2_fjLj1024EEEEELb1ELb1EEEvNS_9BwdParamsE:
	.zero		13696


//--------------------- .nv.shared._ZN10layer_norm13ln_bwd_kernelINS_13Kernel_traitsI6__halfS2_S2_S2_fjLj2048ELj1ELj1ELj4ELj16ENS_18Kernel_traits_baseILj2048ES2_S2_S2_S2_fjLj128EEEEELb1ELb1ELb1ELb1EEEvNS_9BwdParamsE --------------------------
	.section	.nv.shared._ZN10layer_norm13ln_bwd_kernelINS_13Kernel_traitsI6__halfS2_S2_S2_fjLj2048ELj1ELj1ELj4ELj16ENS_18Kernel_traits_baseILj2048ES2_S2_S2_S2_fjLj128EEEEELb1ELb1ELb1ELb1EEEvNS_9BwdParamsE,"aw",@nobits
	.sectionflags	@""
	.align	16
	.zero		1024


//--------------------- .nv.shared._ZN10layer_norm13ln_bwd_kernelINS_13Kernel_traitsIf13__nv_bfloat16S2_S2_fjLj2048ELj1ELj1ELj4ELj16ENS_18Kernel_traits_baseILj2048EfS2_S2_S2_fjLj128EEEEELb0ELb0ELb0ELb0EEEvNS_9BwdParamsE --------------------------
	.section	.nv.shared._ZN10layer_norm13ln_bwd_kernelINS_13Kernel_traitsIf13__nv_bfloat16S2_S2_fjLj2048ELj1ELj1ELj4ELj16ENS_18Kernel_traits_baseILj2048EfS2_S2_S2_fjLj128EEEEELb0ELb0ELb0ELb0EEEvNS_9BwdParamsE,"aw",@nobits
	.sectionflags	@""
	.align	16
	.zero		1024


//--------------------- .nv.shared._ZN10layer_norm13ln_bwd_kernelINS_13Kernel_traitsIf13__nv_bfloat16S2_S2_fjLj2048ELj1ELj1ELj4ELj16ENS_18Kernel_traits_baseILj2048EfS2_S2_S2_fjLj128EEEEELb0ELb0ELb0ELb1EEEvNS_9BwdParamsE --------------------------
	.section	.nv.shared._ZN10layer_norm13ln_bwd_kernelINS_13Kernel_traitsIf13__nv_bfloat16S2_S2_fjLj2048ELj1ELj1ELj4ELj16ENS_18Kernel_traits_baseILj2048EfS2_S2_S2_fjLj128EEEEELb0ELb0ELb0ELb1EEEvNS_9BwdParamsE,"aw",@nobits
	.sectionflags	@""
	.align	16
	.zero		1024


//--------------------- .nv.shared._ZN10layer_norm13ln_bwd_kernelINS_13Kernel_traitsIf13__nv_bfloat16S2_S2_fjLj2048ELj1ELj1ELj4ELj16ENS_18Kernel_traits_baseILj2048EfS2_S2_S2_fjLj128EEEEELb0ELb0ELb1ELb0EEEvNS_9BwdParamsE --------------------------
	.section	.nv.shared._ZN10layer_norm13ln_bwd_kernelINS_13Kernel_traitsIf13__nv_bfloat16S2_S2_fjLj2048ELj1ELj1ELj4ELj16ENS_18Kernel_traits_baseILj2048EfS2_S2_S2_fjLj128EEEEELb0ELb0ELb1ELb0EEEvNS_9BwdParamsE,"aw",@nobits
	.sectionflags	@""
	.align	16
	.zero		1024


//--------------------- .nv.shared._ZN10layer_norm13ln_bwd_kernelINS_13Kernel_traitsIf13__nv_bfloat16S2_S2_fjLj2048ELj1ELj1ELj4ELj16ENS_18Kernel_traits_baseILj2048EfS2_S2_S2_fjLj128EEEEELb0ELb0ELb1ELb1EEEvNS_9BwdParamsE --------------------------
	.section	.nv.shared._ZN10layer_norm13ln_bwd_kernelINS_13Kernel_traitsIf13__nv_bfloat16S2_S2_fjLj2048ELj1ELj1ELj4ELj16ENS_18Kernel_traits_baseILj2048EfS2_S2_S2_fjLj128EEEEELb0ELb0ELb1ELb1EEEvNS_9BwdParamsE,"aw",@nobits
	.sectionflags	@""
	.align	16
	.zero		1024


//--------------------- .nv.shared._ZN10layer_norm13ln_bwd_kernelINS_13Kernel_traitsIf13__nv_bfloat16S2_S2_fjLj2048ELj1ELj1ELj4ELj16ENS_18Kernel_traits_baseILj2048EfS2_S2_S2_fjLj128EEEEELb0ELb1ELb0ELb0EEEvNS_9BwdParamsE --------------------------
	.section	.nv.shared._ZN10layer_norm13ln_bwd_kernelINS_13Kernel_traitsIf13__nv_bfloat16S2_S2_fjLj2048ELj1ELj1ELj4ELj16ENS_18Kernel_traits_baseILj2048EfS2_S2_S2_fjLj128EEEEELb0ELb1ELb0ELb0EEEvNS_9BwdParamsE,"aw",@nobits
	.sectionflags	@""
	.align	16
	.zero		1024


//--------------------- .nv.shared._ZN10layer_norm13ln_bwd_kernelINS_13Kernel_traitsIf13__nv_bfloat16S2_S2_fjLj2048ELj1ELj1ELj4ELj16ENS_18Kernel_traits_baseILj2048EfS2_S2_S2_fjLj128EEEEELb0ELb1ELb0ELb1EEEvNS_9BwdParamsE --------------------------
	.section	.nv.shared._ZN10layer_norm13ln_bwd_kernelINS_13Kernel_traitsIf13__nv_bfloat16S2_S2_fjLj2048ELj1ELj1ELj4ELj16ENS_18Kernel_traits_baseILj2048EfS2_S2_S2_fjLj128EEEEELb0ELb1ELb0ELb1EEEvNS_9BwdParamsE,"aw",@nobits
	.sectionflags	@""
	.align	16
	.zero		1024


//--------------------- .nv.shared._ZN10layer_norm13ln_bwd_kernelINS_13Kernel_traitsIf13__nv_bfloat16S2_S2_fjLj2048ELj1ELj1ELj4ELj16ENS_18Kernel_traits_baseILj2048EfS2_S2_S2_fjLj128EEEEELb0ELb1ELb1ELb0EEEvNS_9BwdParamsE --------------------------
	.section	.nv.shared._ZN10layer_norm13ln_bwd_kernelINS_13Kernel_traitsIf13__nv_bfloat16S2_S2_fjLj2048ELj1ELj1ELj4ELj16ENS_18Kernel_traits_baseILj2048EfS2_S2_S2_fjLj128EEEEELb0ELb1ELb1ELb0EEEvNS_9BwdParamsE,"aw",@nobits
	.sectionflags	@""
	.align	16
	.zero		1024


//--------------------- .nv.shared._ZN10layer_norm13ln_bwd_kernelINS_13Kernel_traitsIf13__nv_bfloat16S2_S2_fjLj2048ELj1ELj1ELj4ELj16ENS_18Kernel_traits_baseILj2048EfS2_S2_S2_fjLj128EEEEELb0ELb1ELb1ELb1EEEvNS_9BwdParamsE --------------------------
	.section	.nv.shared._ZN10layer_norm13ln_bwd_kernelINS_13Kernel_traitsIf13__nv_bfloat16S2_S2_fjLj2048ELj1ELj1ELj4ELj16ENS_18Kernel_traits_baseILj2048EfS2_S2_S2_fjLj128EEEEELb0ELb1ELb1ELb1EEEvNS_9BwdParamsE,"aw",@nobits
	.sectionflags	@""
	.align	16
	.zero		1024


//--------------------- .nv.shared._ZN10layer_norm13ln_bwd_kernelINS_13Kernel_traitsIf13__nv_bfloat16S2_S2_fjLj2048ELj1ELj1ELj4ELj16ENS_18Kernel_traits_baseILj2048EfS2_S2_S2_fjLj128EEEEELb1ELb0ELb0ELb0EEEvNS_9BwdParamsE --------------------------
	.section	.nv.shared._ZN10layer_norm13ln_bwd_kernelINS_13Kernel_traitsIf13__nv_bfloat16S2_S2_fjLj2048ELj1ELj1ELj4ELj16ENS_18Kernel_traits_baseILj2048EfS2_S2_S2_fjLj128EEEEELb1ELb0ELb0ELb0EEEvNS_9BwdParamsE,"aw",@nobits
	.sectionflags	@""
	.align	16
	.zero		1024


//--------------------- .nv.shared._ZN10layer_norm13ln_bwd_kernelINS_13Kernel_traitsIf13__nv_bfloat16S2_S2_fjLj2048ELj1ELj1ELj4ELj16ENS_18Kernel_traits_baseILj2048EfS2_S2_S2_fjLj128EEEEELb1ELb0ELb0ELb1EEEvNS_9BwdParamsE --------------------------
	.section	.nv.shared._ZN10layer_norm13ln_bwd_kernelINS_13Kernel_traitsIf13__nv_bfloat16S2_S2_fjLj2048ELj1ELj1ELj4ELj16ENS_18Kernel_traits_baseILj2048EfS2_S2_S2_fjLj128EEEEELb1ELb0ELb0ELb1EEEvNS_9BwdParamsE,"aw",@nobits
	.sectionflags	@""
	.align	16
	.zero		1024


//--------------------- .nv.shared._ZN10layer_norm22ln_bwd_finalize_kernelINS_22Kernel_traits_finalizeILj2048Ef13__nv_bfloat16S2_S2_fjLb0ELj1024ELj4ENS_18Kernel_traits_baseILj2048EfS2_S2_S2_fjLj1024EEEEELb0ELb0EEEvNS_9BwdParamsE --------------------------
	.section	.nv.shared._ZN10layer_norm22ln_bwd_finalize_kernelINS_22Kernel_traits_finalizeILj2048Ef13__nv_bfloat16S2_S2_fjLb0ELj1024ELj4ENS_18Kernel_traits_baseILj2048EfS2_S2_S2_fjLj1024EEEEELb0ELb0EEEvNS_9BwdParamsE,"aw",@nobits
	.sectionflags	@""
	.align	16
.nv.shared._ZN10layer_norm22ln_bwd_finalize_kernelINS_22Kernel_traits_finalizeILj2048Ef13__nv_bfloat16S2_S2_fjLb0ELj1024ELj4ENS_18Kernel_traits_baseILj2048EfS2_S2_S2_fjLj1024EEEEELb0ELb0EEEvNS_9BwdParamsE:
	.zero		9472


//--------------------- .nv.shared._ZN10layer_norm13ln_bwd_kernelINS_13Kernel_traitsIf13__nv_bfloat16S2_S2_fjLj2048ELj1ELj1ELj4ELj16ENS_18Kernel_traits_baseILj2048EfS2_S2_S2_fjLj128EEEEELb1ELb0ELb1ELb0EEEvNS_9BwdParamsE --------------------------
	.section	.nv.shared._ZN10layer_norm13ln_bwd_kernelINS_13Kernel_traitsIf13__nv_bfloat16S2_S2_fjLj2048ELj1ELj1ELj4ELj16ENS_18Kernel_traits_baseILj2048EfS2_S2_S2_fjLj128EEEEELb1ELb0ELb1ELb0EEEvNS_9BwdParamsE,"aw",@nobits
	.sectionflags	@""
	.align	16
	.zero		1024


//--------------------- .nv.shared._ZN10layer_norm22ln_bwd_finalize_kernelINS_22Kernel_traits_finalizeILj2048Ef13__nv_bfloat16S2_S2_fjLb0ELj1024ELj4ENS_18Kernel_traits_baseILj2048EfS2_S2_S2_fjLj1024EEEEELb0ELb1EEEvNS_9BwdParamsE --------------------------
	.section	.nv.shared._ZN10layer_norm22ln_bwd_finalize_kernelINS_22Kernel_traits_finalizeILj2048Ef13__nv_bfloat16S2_S2_fjLb0ELj1024ELj4ENS_18Kernel_traits_baseILj2048EfS2_S2_S2_fjLj1024EEEEELb0ELb1EEEvNS_9BwdParamsE,"aw",@nobits
	.sectionflags	@""
	.align	16
.nv.shared._ZN10layer_norm22ln_bwd_finalize_kernelINS_22Kernel_traits_finalizeILj2048Ef13__nv_bfloat16S2_S2_fjLb0ELj1024ELj4ENS_18Kernel_traits_baseILj2048EfS2_S2_S2_fjLj1024EEEEELb0ELb1EEEvNS_9BwdParamsE:
	.zero		9472


//--------------------- .nv.shared._ZN10layer_norm13ln_bwd_kernelINS_13Kernel_traitsIf13__nv_bfloat16S2_S2_fjLj2048ELj1ELj1ELj4ELj16ENS_18Kernel_traits_baseILj2048EfS2_S2_S2_fjLj128EEEEELb1ELb0ELb1ELb1EEEvNS_9BwdParamsE --------------------------
	.section	.nv.shared._ZN10layer_norm13ln_bwd_kernelINS_13Kernel_traitsIf13__nv_bfloat16S2_S2_fjLj2048ELj1ELj1ELj4ELj16ENS_18Kernel_traits_baseILj2048EfS2_S2_S2_fjLj128EEEEELb1ELb0ELb1ELb1EEEvNS_9BwdParamsE,"aw",@nobits
	.sectionflags	@""
	.align	16
	.zero		1024


//--------------------- .nv.shared._ZN10layer_norm13ln_bwd_kernelINS_13Kernel_traitsIf13__nv_bfloat16S2_S2_fjLj2048ELj1ELj1ELj4ELj16ENS_18Kernel_traits_baseILj2048EfS2_S2_S2_fjLj128EEEEELb1ELb1ELb0ELb0EEEvNS_9BwdParamsE --------------------------
	.section	.nv.shared._ZN10layer_norm13ln_bwd_kernelINS_13Kernel_traitsIf13__nv_bfloat16S2_S2_fjLj2048ELj1ELj1ELj4ELj16ENS_18Kernel_traits_baseILj2048EfS2_S2_S2_fjLj128EEEEELb1ELb1ELb0ELb0EEEvNS_9BwdParamsE,"aw",@nobits
	.sectionflags	@""
	.align	16
	.zero		1024


//--------------------- .nv.shared._ZN10layer_norm13ln_bwd_kernelINS_13Kernel_traitsIf13__nv_bfloat16S2_S2_fjLj2048ELj1ELj1ELj4ELj16ENS_18Kernel_traits_baseILj2048EfS2_S2_S2_fjLj128EEEEELb1ELb1ELb0ELb1EEEvNS_9BwdParamsE --------------------------
	.section	.nv.shared._ZN10layer_norm13ln_bwd_kernelINS_13Kernel_traitsIf13__nv_bfloat16S2_S2_fjLj2048ELj1ELj1ELj4ELj16ENS_18Kernel_traits_baseILj2048EfS2_S2_S2_fjLj128EEEEELb1ELb1ELb0ELb1EEEvNS_9BwdParamsE,"aw",@nobits
	.sectionflags	@""
	.align	16
	.zero		1024


//--------------------- .nv.shared._ZN10layer_norm22ln_bwd_finalize_kernelINS_22Kernel_traits_finalizeILj2048Ef13__nv_bfloat16S2_S2_fjLb1ELj1024ELj4ENS_18Kernel_traits_baseILj2048EfS2_S2_S2_fjLj1024EEEEELb1ELb0EEEvNS_9BwdParamsE --------------------------
	.section	.nv.shared._ZN10layer_norm22ln_bwd_finalize_kernelINS_22Kernel_traits_finalizeILj2048Ef13__nv_bfloat16S2_S2_fjLb1ELj1024ELj4ENS_18Kernel_traits_baseILj2048EfS2_S2_S2_fjLj1024EEEEELb1ELb0EEEvNS_9BwdParamsE,"aw",@nobits
	.sectionflags	@""
	.align	16
.nv.shared._ZN10layer_norm22ln_bwd_finalize_kernelINS_22Kernel_traits_finalizeILj2048Ef13__nv_bfloat16S2_S2_fjLb1ELj1024ELj4ENS_18Kernel_traits_baseILj2048EfS2_S2_S2_fjLj1024EEEEELb1ELb0EEEvNS_9BwdParamsE:
	.zero		13696


//--------------------- .nv.shared._ZN10layer_norm13ln_bwd_kernelINS_13Kernel_traitsIf13__nv_bfloat16S2_S2_fjLj2048ELj1ELj1ELj4ELj16ENS_18Kernel_traits_baseILj2048EfS2_S2_S2_fjLj128EEEEELb1ELb1ELb1ELb0EEEvNS_9BwdParamsE --------------------------
	.section	.nv.shared._ZN10layer_norm13ln_bwd_kernelINS_13Kernel_traitsIf13__nv_bfloat16S2_S2_fjLj2048ELj1ELj1ELj4ELj16ENS_18Kernel_traits_baseILj2048EfS2_S2_S2_fjLj128EEEEELb1ELb1ELb1ELb0EEEvNS_9BwdParamsE,"aw",@nobits
	.sectionflags	@""
	.align	16
	.zero		1024


//--------------------- .nv.shared._ZN10layer_norm22ln_bwd_finalize_kernelINS_22Kernel_traits_finalizeILj2048Ef13__nv_bfloat16S2_S2_fjLb1ELj1024ELj4ENS_18Kernel_traits_baseILj2048EfS2_S2_S2_fjLj1024EEEEELb1ELb1EEEvNS_9BwdParamsE --------------------------
	.section	.nv.shared._ZN10layer_norm22ln_bwd_finalize_kernelINS_22Kernel_traits_finalizeILj2048Ef13__nv_bfloat16S2_S2_fjLb1ELj1024ELj4ENS_18Kernel_traits_baseILj2048EfS2_S2_S2_fjLj1024EEEEELb1ELb1EEEvNS_9BwdParamsE,"aw",@nobits
	.sectionflags	@""
	.align	16
.nv.shared._ZN10layer_norm22ln_bwd_finalize_kernelINS_22Kernel_traits_finalizeILj2048Ef13__nv_bfloat16S2_S2_fjLb1ELj1024ELj4ENS_18Kernel_traits_baseILj2048EfS2_S2_S2_fjLj1024EEEEELb1ELb1EEEvNS_9BwdParamsE:
	.zero		13696


//--------------------- .nv.shared._ZN10layer_norm13ln_bwd_kernelINS_13Kernel_traitsIf13__nv_bfloat16S2_S2_fjLj2048ELj1ELj1ELj4ELj16ENS_18Kernel_traits_baseILj2048EfS2_S2_S2_fjLj128EEEEELb1ELb1ELb1ELb1EEEvNS_9BwdParamsE --------------------------
	.section	.nv.shared._ZN10layer_norm13ln_bwd_kernelINS_13Kernel_traitsIf13__nv_bfloat16S2_S2_fjLj2048ELj1ELj1ELj4ELj16ENS_18Kernel_traits_baseILj2048EfS2_S2_S2_fjLj128EEEEELb1ELb1ELb1ELb1EEEvNS_9BwdParamsE,"aw",@nobits
	.sectionflags	@""
	.align	16
	.zero		1024


//--------------------- .nv.shared._ZN10layer_norm13ln_bwd_kernelINS_13Kernel_traitsI13__nv_bfloat16S2_fS2_fjLj2048ELj1ELj1ELj4ELj16ENS_18Kernel_traits_baseILj2048ES2_S2_fS2_fjLj128EEEEELb0ELb0ELb0ELb0EEEvNS_9BwdParamsE --------------------------
	.section	.nv.shared._ZN10layer_norm13ln_bwd_kernelINS_13Kernel_traitsI13__nv_bfloat16S2_fS2_fjLj2048ELj1ELj1ELj4ELj16ENS_18Kernel_traits_baseILj2048ES2_S2_fS2_fjLj128EEEEELb0ELb0ELb0ELb0EEEvNS_9BwdParamsE,"aw",@nobits
	.sectionflags	@""
	.align	16
	.zero		1024


//--------------------- .nv.shared._ZN10layer_norm13ln_bwd_kernelINS_13Kernel_traitsI13__nv_bfloat16S2_fS2_fjLj2048ELj1ELj1ELj4ELj16ENS_18Kernel_traits_baseILj2048ES2_S2_fS2_fjLj128EEEEELb0ELb0ELb0ELb1EEEvNS_9BwdParamsE --------------------------
	.section	.nv.shared._ZN10layer_norm13ln_bwd_kernelINS_13Kernel_traitsI13__nv_bfloat16S2_fS2_fjLj2048ELj1ELj1ELj4ELj16ENS_18Kernel_traits_baseILj2048ES2_S2_fS2_fjLj128EEEEELb0ELb0ELb0ELb1EEEvNS_9BwdParamsE,"aw",@nobits
	.sectionflags	@""
	.align	16
	.zero		1024


//--------------------- .nv.shared._ZN10layer_norm13ln_bwd_kernelINS_13Kernel_traitsI13__nv_bfloat16S2_fS2_fjLj2048ELj1ELj1ELj4ELj16ENS_18Kernel_traits_baseILj2048ES2_S2_fS2_fjLj128EEEEELb0ELb0ELb1ELb0EEEvNS_9BwdParamsE --------------------------
	.section	.nv.shared._ZN10layer_norm13ln_bwd_kernelINS_13Kernel_traitsI13__nv_bfloat16S2_fS2_fjLj2048ELj1ELj1ELj4ELj16ENS_18Kernel_traits_baseILj2048ES2_S2_fS2_fjLj128EEEEELb0ELb0ELb1ELb0EEEvNS_9BwdParamsE,"aw",@nobits
	.sectionflags	@""
	.align	16
	.zero		1024


//--------------------- .nv.shared._ZN10layer_norm13ln_bwd_kernelINS_13Kernel_traitsI13__nv_bfloat16S2_fS2_fjLj2048ELj1ELj1ELj4ELj16ENS_18Kernel_traits_baseILj2048ES2_S2_fS2_fjLj128EEEEELb0ELb0ELb1ELb1EEEvNS_9BwdParamsE --------------------------
	.section	.nv.shared._ZN10layer_norm13ln_bwd_kernelINS_13Kernel_traitsI13__nv_bfloat16S2_fS2_fjLj2048ELj1ELj1ELj4ELj16ENS_18Kernel_traits_baseILj2048ES2_S2_fS2_fjLj128EEEEELb0ELb0ELb1ELb1EEEvNS_9BwdParamsE,"aw",@nobits
	.sectionflags	@""
	.align	16
	.zero		1024


//--------------------- .nv.shared._ZN10layer_norm13ln_bwd_kernelINS_13Kernel_traitsI13__nv_bfloat16S2_fS2_fjLj2048ELj1ELj1ELj4ELj16ENS_18Kernel_traits_baseILj2048ES2_S2_fS2_fjLj128EEEEELb0ELb1ELb0ELb0EEEvNS_9BwdParamsE --------------------------
	.section	.nv.shared._ZN10layer_norm13ln_bwd_kernelINS_13Kernel_traitsI13__nv_bfloat16S2_fS2_fjLj2048ELj1ELj1ELj4ELj16ENS_18Kernel_traits_baseILj2048ES2_S2_fS2_fjLj128EEEEELb0ELb1ELb0ELb0EEEvNS_9BwdParamsE,"aw",@nobits
	.sectionflags	@""
	.align	16
	.zero		1024


//--------------------- .nv.shared._ZN10layer_norm13ln_bwd_kernelINS_13Kernel_traitsI13__nv_bfloat16S2_fS2_fjLj2048ELj1ELj1ELj4ELj16ENS_18Kernel_traits_baseILj2048ES2_S2_fS2_fjLj128EEEEELb0ELb1ELb0ELb1EEEvNS_9BwdParamsE --------------------------
	.section	.nv.shared._ZN10layer_norm13ln_bwd_kernelINS_13Kernel_traitsI13__nv_bfloat16S2_fS2_fjLj2048ELj1ELj1ELj4ELj16ENS_18Kernel_traits_baseILj2048ES2_S2_fS2_fjLj128EEEEELb0ELb1ELb0ELb1EEEvNS_9BwdParamsE,"aw",@nobits
	.sectionflags	@""
	.align	16
	.zero		1024


//--------------------- .nv.shared._ZN10layer_norm13ln_bwd_kernelINS_13Kernel_traitsI13__nv_bfloat16S2_fS2_fjLj2048ELj1ELj1ELj4ELj16ENS_18Kernel_traits_baseILj2048ES2_S2_fS2_fjLj128EEEEELb0ELb1ELb1ELb0EEEvNS_9BwdParamsE --------------------------
	.section	.nv.shared._ZN10layer_norm13ln_bwd_kernelINS_13Kernel_traitsI13__nv_bfloat16S2_fS2_fjLj2048ELj1ELj1ELj4ELj16ENS_18Kernel_traits_baseILj2048ES2_S2_fS2_fjLj128EEEEELb0ELb1ELb1ELb0EEEvNS_9BwdParamsE,"aw",@nobits
	.sectionflags	@""
	.align	16
	.zero		1024


//--------------------- .nv.shared._ZN10layer_norm13ln_bwd_kernelINS_13Kernel_traitsI13__nv_bfloat16S2_fS2_fjLj2048ELj1ELj1ELj4ELj16ENS_18Kernel_traits_baseILj2048ES2_S2_fS2_fjLj128EEEEELb0ELb1ELb1ELb1EEEvNS_9BwdParamsE --------------------------
	.section	.nv.shared._ZN10layer_norm13ln_bwd_kernelINS_13Kernel_traitsI13__nv_bfloat16S2_fS2_fjLj2048ELj1ELj1ELj4ELj16ENS_18Kernel_traits_baseILj2048ES2_S2_fS2_fjLj128EEEEELb0ELb1ELb1ELb1EEEvNS_9BwdParamsE,"aw",@nobits
	.sectionflags	@""
	.align	16
	.zero		1024


//--------------------- .nv.shared._ZN10layer_norm13ln_bwd_kernelINS_13Kernel_traitsI13__nv_bfloat16S2_fS2_fjLj2048ELj1ELj1ELj4ELj16ENS_18Kernel_traits_baseILj2048ES2_S2_fS2_fjLj128EEEEELb1ELb0ELb0ELb0EEEvNS_9BwdParamsE --------------------------
	.section	.nv.shared._ZN10layer_norm13ln_bwd_kernelINS_13Kernel_traitsI13__nv_bfloat16S2_fS2_fjLj2048ELj1ELj1ELj4ELj16ENS_18Kernel_traits_baseILj2048ES2_S2_fS2_fjLj128EEEEELb1ELb0ELb0ELb0EEEvNS_9BwdParamsE,"aw",@nobits
	.sectionflags	@""
	.align	16
	.zero		1024


//--------------------- .nv.shared._ZN10layer_norm13ln_bwd_kernelINS_13Kernel_traitsI13__nv_bfloat16S2_fS2_fjLj2048ELj1ELj1ELj4ELj16ENS_18Kernel_traits_baseILj2048ES2_S2_fS2_fjLj128EEEEELb1ELb0ELb0ELb1EEEvNS_9BwdParamsE --------------------------
	.section	.nv.shared._ZN10layer_norm13ln_bwd_kernelINS_13Kernel_traitsI13__nv_bfloat16S2_fS2_fjLj2048ELj1ELj1ELj4ELj16ENS_18Kernel_traits_baseILj2048ES2_S2_fS2_fjLj128EEEEELb1ELb0ELb0ELb1EEEvNS_9BwdParamsE,"aw",@nobits
	.sectionflags	@""
	.align	16
	.zero		1024


//--------------------- .nv.shared._ZN10layer_norm22ln_bwd_finalize_kernelINS_22Kernel_traits_finalizeILj2048E13__nv_bfloat16S2_fS2_fjLb0ELj1024ELj4ENS_18Kernel_traits_baseILj2048ES2_S2_fS2_fjLj1024EEEEELb0ELb0EEEvNS_9BwdParamsE --------------------------
	.section	.nv.shared._ZN10layer_norm22ln_bwd_finalize_kernelINS_22Kernel_traits_finalizeILj2048E13__nv_bfloat16S2_fS2_fjLb0ELj1024ELj4ENS_18Kernel_traits_baseILj2048ES2_S2_fS2_fjLj1024EEEEELb0ELb0EEEvNS_9BwdParamsE,"aw",@nobits
	.sectionflags	@""
	.align	16
.nv.shared._ZN10layer_norm22ln_bwd_finalize_kernelINS_22Kernel_traits_finalizeILj2048E13__nv_bfloat16S2_fS2_fjLb0ELj1024ELj4ENS_18Kernel_traits_baseILj2048ES2_S2_fS2_fjLj1024EEEEELb0ELb0EEEvNS_9BwdParamsE:
	.zero		9472


//--------------------- .nv.shared._ZN10layer_norm13ln_bwd_kernelINS_13Kernel_traitsI13__nv_bfloat16S2_fS2_fjLj2048ELj1ELj1ELj4ELj16ENS_18Kernel_traits_baseILj2048ES2_S2_fS2_fjLj128EEEEELb1ELb0ELb1ELb0EEEvNS_9BwdParamsE --------------------------
	.section	.nv.shared._ZN10layer_norm13ln_bwd_kernelINS_13Kernel_traitsI13__nv_bfloat16S2_fS2_fjLj2048ELj1ELj1ELj4ELj16ENS_18Kernel_traits_baseILj2048ES2_S2_fS2_fjLj128EEEEELb1ELb0ELb1ELb0EEEvNS_9BwdParamsE,"aw",@nobits
	.sectionflags	@""
	.align	16
	.zero		1024


//--------------------- .nv.shared._ZN10layer_norm22ln_bwd_finalize_kernelINS_22Kernel_traits_finalizeILj2048E13__nv_bfloat16S2_fS2_fjLb0ELj1024ELj4ENS_18Kernel_traits_baseILj2048ES2_S2_fS2_fjLj1024EEEEELb0ELb1EEEvNS_9BwdParamsE --------------------------
	.section	.nv.shared._ZN10layer_norm22ln_bwd_finalize_kernelINS_22Kernel_traits_finalizeILj2048E13__nv_bfloat16S2_fS2_fjLb0ELj1024ELj4ENS_18Kernel_traits_baseILj2048ES2_S2_fS2_fjLj1024EEEEELb0ELb1EEEvNS_9BwdParamsE,"aw",@nobits
	.sectionflags	@""
	.align	16
.nv.shared._ZN10layer_norm22ln_bwd_finalize_kernelINS_22Kernel_traits_finalizeILj2048E13__nv_bfloat16S2_fS2_fjLb0ELj1024ELj4ENS_18Kernel_traits_baseILj2048ES2_S2_fS2_fjLj1024EEEEELb0ELb1EEEvNS_9BwdParamsE:
	.zero		9472


//--------------------- .nv.shared._ZN10layer_norm13ln_bwd_kernelINS_13Kernel_traitsI13__nv_bfloat16S2_fS2_fjLj2048ELj1ELj1ELj4ELj16ENS_18Kernel_traits_baseILj2048ES2_S2_fS2_fjLj128EEEEELb1ELb0ELb1ELb1EEEvNS_9BwdParamsE --------------------------
	.section	.nv.shared._ZN10layer_norm13ln_bwd_kernelINS_13Kernel_traitsI13__nv_bfloat16S2_fS2_fjLj2048ELj1ELj1ELj4ELj16ENS_18Kernel_traits_baseILj2048ES2_S2_fS2_fjLj128EEEEELb1ELb0ELb1ELb1EEEvNS_9BwdParamsE,"aw",@nobits
	.sectionflags	@""
	.align	16
	.zero		1024


//--------------------- .nv.shared._ZN10layer_norm13ln_bwd_kernelINS_13Kernel_traitsI13__nv_bfloat16S2_fS2_fjLj2048ELj1ELj1ELj4ELj16ENS_18Kernel_traits_baseILj2048ES2_S2_fS2_fjLj128EEEEELb1ELb1ELb0ELb0EEEvNS_9BwdParamsE --------------------------
	.section	.nv.shared._ZN10layer_norm13ln_bwd_kernelINS_13Kernel_traitsI13__nv_bfloat16S2_fS2_fjLj2048ELj1ELj1ELj4ELj16ENS_18Kernel_traits_baseILj2048ES2_S2_fS2_fjLj128EEEEELb1ELb1ELb0ELb0EEEvNS_9BwdParamsE,"aw",@nobits
	.sectionflags	@""
	.align	16
	.zero		1024


//--------------------- .nv.shared._ZN10layer_norm13ln_bwd_kernelINS_13Kernel_traitsI13__nv_bfloat16S2_fS2_fjLj2048ELj1ELj1ELj4ELj16ENS_18Kernel_traits_baseILj2048ES2_S2_fS2_fjLj128EEEEELb1ELb1ELb0ELb1EEEvNS_9BwdParamsE --------------------------
	.section	.nv.shared._ZN10layer_norm13ln_bwd_kernelINS_13Kernel_traitsI13__nv_bfloat16S2_fS2_fjLj2048ELj1ELj1ELj4ELj16ENS_18Kernel_traits_baseILj2048ES2_S2_fS2_fjLj128EEEEELb1ELb1ELb0ELb1EEEvNS_9BwdParamsE,"aw",@nobits
	.sectionflags	@""
	.align	16
	.zero		1024


//--------------------- .nv.shared._ZN10layer_norm22ln_bwd_finalize_kernelINS_22Kernel_traits_finalizeILj2048E13__nv_bfloat16S2_fS2_fjLb1ELj1024ELj4ENS_18Kernel_traits_baseILj2048ES2_S2_fS2_fjLj1024EEEEELb1ELb0EEEvNS_9BwdParamsE --------------------------
	.section	.nv.shared._ZN10layer_norm22ln_bwd_finalize_kernelINS_22Kernel_traits_finalizeILj2048E13__nv_bfloat16S2_fS2_fjLb1ELj1024ELj4ENS_18Kernel_traits_baseILj2048ES2_S2_fS2_fjLj1024EEEEELb1ELb0EEEvNS_9BwdParamsE,"aw",@nobits
	.sectionflags	@""
	.align	16
.nv.shared._ZN10layer_norm22ln_bwd_finalize_kernelINS_22Kernel_traits_finalizeILj2048E13__nv_bfloat16S2_fS2_fjLb1ELj1024ELj4ENS_18Kernel_traits_baseILj2048ES2_S2_fS2_fjLj1024EEEEELb1ELb0EEEvNS_9BwdParamsE:
	.zero		13696


//--------------------- .nv.shared._ZN10layer_norm13ln_bwd_kernelINS_13Kernel_traitsI13__nv_bfloat16S2_fS2_fjLj2048ELj1ELj1ELj4ELj16ENS_18Kernel_traits_baseILj2048ES2_S2_fS2_fjLj128EEEEELb1ELb1ELb1ELb0EEEvNS_9BwdParamsE --------------------------
	.section	.nv.shared._ZN10layer_norm13ln_bwd_kernelINS_13Kernel_traitsI13__nv_bfloat16S2_fS2_fjLj2048ELj1ELj1ELj4ELj16ENS_18Kernel_traits_baseILj2048ES2_S2_fS2_fjLj128EEEEELb1ELb1ELb1ELb0EEEvNS_9BwdParamsE,"aw",@nobits
	.sectionflags	@""
	.align	16
	.zero		1024


//--------------------- .nv.shared._ZN10layer_norm22ln_bwd_finalize_kernelINS_22Kernel_traits_finalizeILj2048E13__nv_bfloat16S2_fS2_fjLb1ELj1024ELj4ENS_18Kernel_traits_baseILj2048ES2_S2_fS2_fjLj1024EEEEELb1ELb1EEEvNS_9BwdParamsE --------------------------
	.section	.nv.shared._ZN10layer_norm22ln_bwd_finalize_kernelINS_22Kernel_traits_finalizeILj2048E13__nv_bfloat16S2_fS2_fjLb1ELj1024ELj4ENS_18Kernel_traits_baseILj2048ES2_S2_fS2_fjLj1024EEEEELb1ELb1EEEvNS_9BwdParamsE,"aw",@nobits
	.sectionflags	@""
	.align	16
.nv.shared._ZN10layer_norm22ln_bwd_finalize_kernelINS_22Kernel_traits_finalizeILj2048E13__nv_bfloat16S2_fS2_fjLb1ELj1024ELj4ENS_18Kernel_traits_baseILj2048ES2_S2_fS2_fjLj1024EEEEELb1ELb1EEEvNS_9BwdParamsE:
	.zero		13696


//--------------------- .nv.shared._ZN10layer_norm13ln_bwd_kernelINS_13Kernel_traitsI13__nv_bfloat16S2_fS2_fjLj2048ELj1ELj1ELj4ELj16ENS_18Kernel_traits_baseILj2048ES2_S2_fS2_fjLj128EEEEELb1ELb1ELb1ELb1EEEvNS_9BwdParamsE --------------------------
	.section	.nv.shared._ZN10layer_norm13ln_bwd_kernelINS_13Kernel_traitsI13__nv_bfloat16S2_fS2_fjLj2048ELj1ELj1ELj4ELj16ENS_18Kernel_traits_baseILj2048ES2_S2_fS2_fjLj128EEEEELb1ELb1ELb1ELb1EEEvNS_9BwdParamsE,"aw",@nobits
	.sectionflags	@""
	.align	16
	.zero		1024


//--------------------- .nv.shared._ZN10layer_norm13ln_bwd_kernelINS_13Kernel_traitsIf13__nv_bfloat16fS2_fjLj2048ELj1ELj1ELj4ELj16ENS_18Kernel_traits_baseILj2048EfS2_fS2_fjLj128EEEEELb0ELb0ELb0ELb0EEEvNS_9BwdParamsE --------------------------
	.section	.nv.shared._ZN10layer_norm13ln_bwd_kernelINS_13Kernel_traitsIf13__nv_bfloat16fS2_fjLj2048ELj1ELj1ELj4ELj16ENS_18Kernel_traits_baseILj2048EfS2_fS2_fjLj128EEEEELb0ELb0ELb0ELb0EEEvNS_9BwdParamsE,"aw",@nobits
	.sectionflags	@""
	.align	16
	.zero		1024


//--------------------- .nv.shared._ZN10layer_norm13ln_bwd_kernelINS_13Kernel_traitsIf13__nv_bfloat16fS2_fjLj2048ELj1ELj1ELj4ELj16ENS_18Kernel_traits_baseILj2048EfS2_fS2_fjLj128EEEEELb0ELb0ELb0ELb1EEEvNS_9BwdParamsE --------------------------
	.section	.nv.shared._ZN10layer_norm13ln_bwd_kernelINS_13Kernel_traitsIf13__nv_bfloat16fS2_fjLj2048ELj1ELj1ELj4ELj16ENS_18Kernel_traits_baseILj2048EfS2_fS2_fjLj128EEEEELb0ELb0ELb0ELb1EEEvNS_9BwdParamsE,"aw",@nobits
	.sectionflags	@""
	.align	16
	.zero		1024


//--------------------- .nv.shared._ZN10layer_norm13ln_bwd_kernelINS_13Kernel_traitsIf13__nv_bfloat16fS2_fjLj2048ELj1ELj1ELj4ELj16ENS_18Kernel_traits_baseILj2048EfS2_fS2_fjLj128EEEEELb0ELb0ELb1ELb0EEEvNS_9BwdParamsE --------------------------
	.section	.nv.shared._ZN10layer_norm13ln_bwd_kernelINS_13Kernel_traitsIf13__nv_bfloat16fS2_fjLj2048ELj1ELj1ELj4ELj16ENS_18Kernel_traits_baseILj2048EfS2_fS2_fjLj128EEEEELb0ELb0ELb1ELb0EEEvNS_9BwdParamsE,"aw",@nobits
	.sectionflags	@""
	.align	16
	.zero		1024


//--------------------- .nv.shared._ZN10layer_norm13ln_bwd_kernelINS_13Kernel_traitsIf13__nv_bfloat16fS2_fjLj2048ELj1ELj1ELj4ELj16ENS_18Kernel_traits_baseILj2048EfS2_fS2_fjLj128EEEEELb0ELb0ELb1ELb1EEEvNS_9BwdParamsE --------------------------
	.section	.nv.shared._ZN10layer_norm13ln_bwd_kernelINS_13Kernel_traitsIf13__nv_bfloat16fS2_fjLj2048ELj1ELj1ELj4ELj16ENS_18Kernel_traits_baseILj2048EfS2_fS2_fjLj128EEEEELb0ELb0ELb1ELb1EEEvNS_9BwdParamsE,"aw",@nobits
	.sectionflags	@""
	.align	16
	.zero		1024


//--------------------- .nv.shared._ZN10layer_norm13ln_bwd_kernelINS_13Kernel_traitsIf13__nv_bfloat16fS2_fjLj2048ELj1ELj1ELj4ELj16ENS_18Kernel_traits_baseILj2048EfS2_fS2_fjLj128EEEEELb0ELb1ELb0ELb0EEEvNS_9BwdParamsE --------------------------
	.section	.nv.shared._ZN10layer_norm13ln_bwd_kernelINS_13Kernel_traitsIf13__nv_bfloat16fS2_fjLj2048ELj1ELj1ELj4ELj16ENS_18Kernel_traits_baseILj2048EfS2_fS2_fjLj128EEEEELb0ELb1ELb0ELb0EEEvNS_9BwdParamsE,"aw",@nobits
	.sectionflags	@""
	.align	16
	.zero		1024


//--------------------- .nv.shared._ZN10layer_norm13ln_bwd_kernelINS_13Kernel_traitsIf13__nv_bfloat16fS2_fjLj2048ELj1ELj1ELj4ELj16ENS_18Kernel_traits_baseILj2048EfS2_fS2_fjLj128EEEEELb0ELb1ELb0ELb1EEEvNS_9BwdParamsE --------------------------
	.section	.nv.shared._ZN10layer_norm13ln_bwd_kernelINS_13Kernel_traitsIf13__nv_bfloat16fS2_fjLj2048ELj1ELj1ELj4ELj16ENS_18Kernel_traits_baseILj2048EfS2_fS2_fjLj128EEEEELb0ELb1ELb0ELb1EEEvNS_9BwdParamsE,"aw",@nobits
	.sectionflags	@""
	.align	16
	.zero		1024


//--------------------- .nv.shared._ZN10layer_norm13ln_bwd_kernelINS_13Kernel_traitsIf13__nv_bfloat16fS2_fjLj2048ELj1ELj1ELj4ELj16ENS_18Kernel_traits_baseILj2048EfS2_fS2_fjLj128EEEEELb0ELb1ELb1ELb0EEEvNS_9BwdParamsE --------------------------
	.section	.nv.shared._ZN10layer_norm13ln_bwd_kernelINS_13Kernel_traitsIf13__nv_bfloat16fS2_fjLj2048ELj1ELj1ELj4ELj16ENS_18Kernel_traits_baseILj2048EfS2_fS2_fjLj128EEEEELb0ELb1ELb1ELb0EEEvNS_9BwdParamsE,"aw",@nobits
	.sectionflags	@""
	.align	16
	.zero		1024


//--------------------- .nv.shared._ZN10layer_norm13ln_bwd_kernelINS_13Kernel_traitsIf13__nv_bfloat16fS2_fjLj2048ELj1ELj1ELj4ELj16ENS_18Kernel_traits_baseILj2048EfS2_fS2_fjLj128EEEEELb0ELb1ELb1ELb1EEEvNS_9BwdParamsE --------------------------
	.section	.nv.shared._ZN10layer_norm13ln_bwd_kernelINS_13Kernel_traitsIf13__nv_bfloat16fS2_fjLj2048ELj1ELj1ELj4ELj16ENS_18Kernel_traits_baseILj2048EfS2_fS2_fjLj128EEEEELb0ELb1ELb1ELb1EEEvNS_9BwdParamsE,"aw",@nobits
	.sectionflags	@""
	.align	16
	.zero		1024


//--------------------- .nv.shared._ZN10layer_norm13ln_bwd_kernelINS_13Kernel_traitsIf13__nv_bfloat16fS2_fjLj2048ELj1ELj1ELj4ELj16ENS_18Kernel_traits_baseILj2048EfS2_fS2_fjLj128EEEEELb1ELb0ELb0ELb0EEEvNS_9BwdParamsE --------------------------
	.section	.nv.shared._ZN10layer_norm13ln_bwd_kernelINS_13Kernel_traitsIf13__nv_bfloat16fS2_fjLj2048ELj1ELj1ELj4ELj16ENS_18Kernel_traits_baseILj2048EfS2_fS2_fjLj128EEEEELb1ELb0ELb0ELb0EEEvNS_9BwdParamsE,"aw",@nobits
	.sectionflags	@""
	.align	16
	.zero		1024


//--------------------- .nv.shared._ZN10layer_norm13ln_bwd_kernelINS_13Kernel_traitsIf13__nv_bfloat16fS2_fjLj2048ELj1ELj1ELj4ELj16ENS_18Kernel_traits_baseILj2048EfS2_fS2_fjLj128EEEEELb1ELb0ELb0ELb1EEEvNS_9BwdParamsE --------------------------
	.section	.nv.shared._ZN10layer_norm13ln_bwd_kernelINS_13Kernel_traitsIf13__nv_bfloat16fS2_fjLj2048ELj1ELj1ELj4ELj16ENS_18Kernel_traits_baseILj2048EfS2_fS2_fjLj128EEEEELb1ELb0ELb0ELb1EEEvNS_9BwdParamsE,"aw",@nobits
	.sectionflags	@""
	.align	16
	.zero		1024


//--------------------- .nv.shared._ZN10layer_norm22ln_bwd_finalize_kernelINS_22Kernel_traits_finalizeILj2048Ef13__nv_bfloat16fS2_fjLb0ELj1024ELj4ENS_18Kernel_traits_baseILj2048EfS2_fS2_fjLj1024EEEEELb0ELb0EEEvNS_9BwdParamsE --------------------------
	.section	.nv.shared._ZN10layer_norm22ln_bwd_finalize_kernelINS_22Kernel_traits_finalizeILj2048Ef13__nv_bfloat16fS2_fjLb0ELj1024ELj4ENS_18Kernel_traits_baseILj2048EfS2_fS2_fjLj1024EEEEELb0ELb0EEEvNS_9BwdParamsE,"aw",@nobits
	.sectionflags	@""
	.align	16
.nv.shared._ZN10layer_norm22ln_bwd_finalize_kernelINS_22Kernel_traits_finalizeILj2048Ef13__nv_bfloat16fS2_fjLb0ELj1024ELj4ENS_18Kernel_traits_baseILj2048EfS2_fS2_fjLj1024EEEEELb0ELb0EEEvNS_9BwdParamsE:
	.zero		9472


//--------------------- .nv.shared._ZN10layer_norm13ln_bwd_kernelINS_13Kernel_traitsIf13__nv_bfloat16fS2_fjLj2048ELj1ELj1ELj4ELj16ENS_18Kernel_traits_baseILj2048EfS2_fS2_fjLj128EEEEELb1ELb0ELb1ELb0EEEvNS_9BwdParamsE --------------------------
	.section	.nv.shared._ZN10layer_norm13ln_bwd_kernelINS_13Kernel_traitsIf13__nv_bfloat16fS2_fjLj2048ELj1ELj1ELj4ELj16ENS_18Kernel_traits_baseILj2048EfS2_fS2_fjLj128EEEEELb1ELb0ELb1ELb0EEEvNS_9BwdParamsE,"aw",@nobits
	.sectionflags	@""
	.align	16
	.zero		1024


//--------------------- .nv.shared._ZN10layer_norm22ln_bwd_finalize_kernelINS_22Kernel_traits_finalizeILj2048Ef13__nv_bfloat16fS2_fjLb0ELj1024ELj4ENS_18Kernel_traits_baseILj2048EfS2_fS2_fjLj1024EEEEELb0ELb1EEEvNS_9BwdParamsE --------------------------
	.section	.nv.shared._ZN10layer_norm22ln_bwd_finalize_kernelINS_22Kernel_traits_finalizeILj2048Ef13__nv_bfloat16fS2_fjLb0ELj1024ELj4ENS_18Kernel_traits_baseILj2048EfS2_fS2_fjLj1024EEEEELb0ELb1EEEvNS_9BwdParamsE,"aw",@nobits
	.sectionflags	@""
	.align	16
.nv.shared._ZN10layer_norm22ln_bwd_finalize_kernelINS_22Kernel_traits_finalizeILj2048Ef13__nv_bfloat16fS2_fjLb0ELj1024ELj4ENS_18Kernel_traits_baseILj2048EfS2_fS2_fjLj1024EEEEELb0ELb1EEEvNS_9BwdParamsE:
	.zero		9472


//--------------------- .nv.shared._ZN10layer_norm13ln_bwd_kernelINS_13Kernel_traitsIf13__nv_bfloat16fS2_fjLj2048ELj1ELj1ELj4ELj16ENS_18Kernel_traits_baseILj2048EfS2_fS2_fjLj128EEEEELb1ELb0ELb1ELb1EEEvNS_9BwdParamsE --------------------------
	.section	.nv.shared._ZN10layer_norm13ln_bwd_kernelINS_13Kernel_traitsIf13__nv_bfloat16fS2_fjLj2048ELj1ELj1ELj4ELj16ENS_18Kernel_traits_baseILj2048EfS2_fS2_fjLj128EEEEELb1ELb0ELb1ELb1EEEvNS_9BwdParamsE,"aw",@nobits
	.sectionflags	@""
	.align	16
	.zero		1024


//--------------------- .nv.shared._ZN10layer_norm13ln_bwd_kernelINS_13Kernel_traitsIf13__nv_bfloat16fS2_fjLj2048ELj1ELj1ELj4ELj16ENS_18Kernel_traits_baseILj2048EfS2_fS2_fjLj128EEEEELb1ELb1ELb0ELb0EEEvNS_9BwdParamsE --------------------------
	.section	.nv.shared._ZN10layer_norm13ln_bwd_kernelINS_13Kernel_traitsIf13__nv_bfloat16fS2_fjLj2048ELj1ELj1ELj4ELj16ENS_18Kernel_traits_baseILj2048EfS2_fS2_fjLj128EEEEELb1ELb1ELb0ELb0EEEvNS_9BwdParamsE,"aw",@nobits
	.sectionflags	@""
	.align	16
	.zero		1024


//--------------------- .nv.shared._ZN10layer_norm13ln_bwd_kernelINS_13Kernel_traitsIf13__nv_bfloat16fS2_fjLj2048ELj1ELj1ELj4ELj16ENS_18Kernel_traits_baseILj2048EfS2_fS2_fjLj128EEEEELb1ELb1ELb0ELb1EEEvNS_9BwdParamsE --------------------------
	.section	.nv.shared._ZN10layer_norm13ln_bwd_kernelINS_13Kernel_traitsIf13__nv_bfloat16fS2_fjLj2048ELj1ELj1ELj4ELj16ENS_18Kernel_traits_baseILj2048EfS2_fS2_fjLj128EEEEELb1ELb1ELb0ELb1EEEvNS_9BwdParamsE,"aw",@nobits
	.sectionflags	@""
	.align	16
	.zero		1024


//--------------------- .nv.shared._ZN10layer_norm22ln_bwd_finalize_kernelINS_22Kernel_traits_finalizeILj2048Ef13__nv_bfloat16fS2_fjLb1ELj1024ELj4ENS_18Kernel_traits_baseILj2048EfS2_fS2_fjLj1024EEEEELb1ELb0EEEvNS_9BwdParamsE --------------------------
	.section	.nv.shared._ZN10layer_norm22ln_bwd_finalize_kernelINS_22Kernel_traits_finalizeILj2048Ef13__nv_bfloat16fS2_fjLb1ELj1024ELj4ENS_18Kernel_traits_baseILj2048EfS2_fS2_fjLj1024EEEEELb1ELb0EEEvNS_9BwdParamsE,"aw",@nobits
	.sectionflags	@""
	.align	16
.nv.shared._ZN10layer_norm22ln_bwd_finalize_kernelINS_22Kernel_traits_finalizeILj2048Ef13__nv_bfloat16fS2_fjLb1ELj1024ELj4ENS_18Kernel_traits_baseILj2048EfS2_fS2_fjLj1024EEEEELb1ELb0EEEvNS_9BwdParamsE:
	.zero		13696


//--------------------- .nv.shared._ZN10layer_norm13ln_bwd_kernelINS_13Kernel_traitsIf13__nv_bfloat16fS2_fjLj2048ELj1ELj1ELj4ELj16ENS_18Kernel_traits_baseILj2048EfS2_fS2_fjLj128EEEEELb1ELb1ELb1ELb0EEEvNS_9BwdParamsE --------------------------
	.section	.nv.shared._ZN10layer_norm13ln_bwd_kernelINS_13Kernel_traitsIf13__nv_bfloat16fS2_fjLj2048ELj1ELj1ELj4ELj16ENS_18Kernel_traits_baseILj2048EfS2_fS2_fjLj128EEEEELb1ELb1ELb1ELb0EEEvNS_9BwdParamsE,"aw",@nobits
	.sectionflags	@""
	.align	16
	.zero		1024


//--------------------- .nv.shared._ZN10layer_norm22ln_bwd_finalize_kernelINS_22Kernel_traits_finalizeILj2048Ef13__nv_bfloat16fS2_fjLb1ELj1024ELj4ENS_18Kernel_traits_baseILj2048EfS2_fS2_fjLj1024EEEEELb1ELb1EEEvNS_9BwdParamsE --------------------------
	.section	.nv.shared._ZN10layer_norm22ln_bwd_finalize_kernelINS_22Kernel_traits_finalizeILj2048Ef13__nv_bfloat16fS2_fjLb1ELj1024ELj4ENS_18Kernel_traits_baseILj2048EfS2_fS2_fjLj1024EEEEELb1ELb1EEEvNS_9BwdParamsE,"aw",@nobits
	.sectionflags	@""
	.align	16
.nv.shared._ZN10layer_norm22ln_bwd_finalize_kernelINS_22Kernel_traits_finalizeILj2048Ef13__nv_bfloat16fS2_fjLb1ELj1024ELj4ENS_18Kernel_traits_baseILj2048EfS2_fS2_fjLj1024EEEEELb1ELb1EEEvNS_9BwdParamsE:
	.zero		13696


//--------------------- .nv.shared._ZN10layer_norm13ln_bwd_kernelINS_13Kernel_traitsIf13__nv_bfloat16fS2_fjLj2048ELj1ELj1ELj4ELj16ENS_18Kernel_traits_baseILj2048EfS2_fS2_fjLj128EEEEELb1ELb1ELb1ELb1EEEvNS_9BwdParamsE --------------------------
	.section	.nv.shared._ZN10layer_norm13ln_bwd_kernelINS_13Kernel_traitsIf13__nv_bfloat16fS2_fjLj2048ELj1ELj1ELj4ELj16ENS_18Kernel_traits_baseILj2048EfS2_fS2_fjLj128EEEEELb1ELb1ELb1ELb1EEEvNS_9BwdParamsE,"aw",@nobits
	.sectionflags	@""
	.align	16
	.zero		1024


//--------------------- .nv.shared._ZN10layer_norm13ln_bwd_kernelINS_13Kernel_traitsIf6__halfS2_S2_fjLj2048ELj1ELj1ELj4ELj16ENS_18Kernel_traits_baseILj2048EfS2_S2_S2_fjLj128EEEEELb0ELb0ELb0ELb0EEEvNS_9BwdParamsE --------------------------
	.section	.nv.shared._ZN10layer_norm13ln_bwd_kernelINS_13Kernel_traitsIf6__halfS2_S2_fjLj2048ELj1ELj1ELj4ELj16ENS_18Kernel_traits_baseILj2048EfS2_S2_S2_fjLj128EEEEELb0ELb0ELb0ELb0EEEvNS_9BwdParamsE,"aw",@nobits
	.sectionflags	@""
	.align	16
	.zero		1024


//--------------------- .nv.shared._ZN10layer_norm13ln_bwd_kernelINS_13Kernel_traitsIf6__halfS2_S2_fjLj2048ELj1ELj1ELj4ELj16ENS_18Kernel_traits_baseILj2048EfS2_S2_S2_fjLj128EEEEELb0ELb0ELb0ELb1EEEvNS_9BwdParamsE --------------------------
	.section	.nv.shared._ZN10layer_norm13ln_bwd_kernelINS_13Kernel_traitsIf6__halfS2_S2_fjLj2048ELj1ELj1ELj4ELj16ENS_18Kernel_traits_baseILj2048EfS2_S2_S2_fjLj128EEEEELb0ELb0ELb0ELb1EEEvNS_9BwdParamsE,"aw",@nobits
	.sectionflags	@""
	.align	16
	.zero		1024


//--------------------- .nv.shared._ZN10layer_norm13ln_bwd_kernelINS_13Kernel_traitsIf6__halfS2_S2_fjLj2048ELj1ELj1ELj4ELj16ENS_18Kernel_traits_baseILj2048EfS2_S2_S2_fjLj128EEEEELb0ELb0ELb1ELb0EEEvNS_9BwdParamsE --------------------------
	.section	.nv.shared._ZN10layer_norm13ln_bwd_kernelINS_13Kernel_traitsIf6__halfS2_S2_fjLj2048ELj1ELj1ELj4ELj16ENS_18Kernel_traits_baseILj2048EfS2_S2_S2_fjLj128EEEEELb0ELb0ELb1ELb0EEEvNS_9BwdParamsE,"aw",@nobits
	.sectionflags	@""
	.align	16
	.zero		1024


//--------------------- .nv.shared._ZN10layer_norm13ln_bwd_kernelINS_13Kernel_traitsIf6__halfS2_S2_fjLj2048ELj1ELj1ELj4ELj16ENS_18Kernel_traits_baseILj2048EfS2_S2_S2_fjLj128EEEEELb0ELb0ELb1ELb1EEEvNS_9BwdParamsE --------------------------
	.section	.nv.shared._ZN10layer_norm13ln_bwd_kernelINS_13Kernel_traitsIf6__halfS2_S2_fjLj2048ELj1ELj1ELj4ELj16ENS_18Kernel_traits_baseILj2048EfS2_S2_S2_fjLj128EEEEELb0ELb0ELb1ELb1EEEvNS_9BwdParamsE,"aw",@nobits
	.sectionflags	@""
	.align	16
	.zero		1024


//--------------------- .nv.shared._ZN10layer_norm13ln_bwd_kernelINS_13Kernel_traitsIf6__halfS2_S2_fjLj2048ELj1ELj1ELj4ELj16ENS_18Kernel_traits_baseILj2048EfS2_S2_S2_fjLj128EEEEELb0ELb1ELb0ELb0EEEvNS_9BwdParamsE --------------------------
	.section	.nv.shared._ZN10layer_norm13ln_bwd_kernelINS_13Kernel_traitsIf6__halfS2_S2_fjLj2048ELj1ELj1ELj4ELj16ENS_18Kernel_traits_baseILj2048EfS2_S2_S2_fjLj128EEEEELb0ELb1ELb0ELb0EEEvNS_9BwdParamsE,"aw",@nobits
	.sectionflags	@""
	.align	16
	.zero		1024


//--------------------- .nv.shared._ZN10layer_norm13ln_bwd_kernelINS_13Kernel_traitsIf6__halfS2_S2_fjLj2048ELj1ELj1ELj4ELj16ENS_18Kernel_traits_baseILj2048EfS2_S2_S2_fjLj128EEEEELb0ELb1ELb0ELb1EEEvNS_9BwdParamsE --------------------------
	.section	.nv.shared._ZN10layer_norm13ln_bwd_kernelINS_13Kernel_traitsIf6__halfS2_S2_fjLj2048ELj1ELj1ELj4ELj16ENS_18Kernel_traits_baseILj2048EfS2_S2_S2_fjLj128EEEEELb0ELb1ELb0ELb1EEEvNS_9BwdParamsE,"aw",@nobits
	.sectionflags	@""
	.align	16
	.zero		1024


//--------------------- .nv.shared._ZN10layer_norm13ln_bwd_kernelINS_13Kernel_traitsIf6__halfS2_S2_fjLj2048ELj1ELj1ELj4ELj16ENS_18Kernel_traits_baseILj2048EfS2_S2_S2_fjLj128EEEEELb0ELb1ELb1ELb0EEEvNS_9BwdParamsE --------------------------
	.section	.nv.shared._ZN10layer_norm13ln_bwd_kernelINS_13Kernel_traitsIf6__halfS2_S2_fjLj2048ELj1ELj1ELj4ELj16ENS_18Kernel_traits_baseILj2048EfS2_S2_S2_fjLj128EEEEELb0ELb1ELb1ELb0EEEvNS_9BwdParamsE,"aw",@nobits
	.sectionflags	@""
	.align	16
	.zero		1024


//--------------------- .nv.shared._ZN10layer_norm13ln_bwd_kernelINS_13Kernel_traitsIf6__halfS2_S2_fjLj2048ELj1ELj1ELj4ELj16ENS_18Kernel_traits_baseILj2048EfS2_S2_S2_fjLj128EEEEELb0ELb1ELb1ELb1EEEvNS_9BwdParamsE --------------------------
	.section	.nv.shared._ZN10layer_norm13ln_bwd_kernelINS_13Kernel_traitsIf6__halfS2_S2_fjLj2048ELj1ELj1ELj4ELj16ENS_18Kernel_traits_baseILj2048EfS2_S2_S2_fjLj128EEEEELb0ELb1ELb1ELb1EEEvNS_9BwdParamsE,"aw",@nobits
	.sectionflags	@""
	.align	16
	.zero		1024


//--------------------- .nv.shared._ZN10layer_norm13ln_bwd_kernelINS_13Kernel_traitsIf6__halfS2_S2_fjLj2048ELj1ELj1ELj4ELj16ENS_18Kernel_traits_baseILj2048EfS2_S2_S2_fjLj128EEEEELb1ELb0ELb0ELb0EEEvNS_9BwdParamsE --------------------------
	.section	.nv.shared._ZN10layer_norm13ln_bwd_kernelINS_13Kernel_traitsIf6__halfS2_S2_fjLj2048ELj1ELj1ELj4ELj16ENS_18Kernel_traits_baseILj2048EfS2_S2_S2_fjLj128EEEEELb1ELb0ELb0ELb0EEEvNS_9BwdParamsE,"aw",@nobits
	.sectionflags	@""
	.align	16
	.zero		1024


//--------------------- .nv.shared._ZN10layer_norm13ln_bwd_kernelINS_13Kernel_traitsIf6__halfS2_S2_fjLj2048ELj1ELj1ELj4ELj16ENS_18Kernel_traits_baseILj2048EfS2_S2_S2_fjLj128EEEEELb1ELb0ELb0ELb1EEEvNS_9BwdParamsE --------------------------
	.section	.nv.shared._ZN10layer_norm13ln_bwd_kernelINS_13Kernel_traitsIf6__halfS2_S2_fjLj2048ELj1ELj1ELj4ELj16ENS_18Kernel_traits_baseILj2048EfS2_S2_S2_fjLj128EEEEELb1ELb0ELb0ELb1EEEvNS_9BwdParamsE,"aw",@nobits
	.sectionflags	@""
	.align	16
	.zero		1024


//--------------------- .nv.shared._ZN10layer_norm22ln_bwd_finalize_kernelINS_22Kernel_traits_finalizeILj2048Ef6__halfS2_S2_fjLb0ELj1024ELj4ENS_18Kernel_traits_baseILj2048EfS2_S2_S2_fjLj1024EEEEELb0ELb0EEEvNS_9BwdParamsE --------------------------
	.section	.nv.shared._ZN10layer_norm22ln_bwd_finalize_kernelINS_22Kernel_traits_finalizeILj2048Ef6__halfS2_S2_fjLb0ELj1024ELj4ENS_18Kernel_traits_baseILj2048EfS2_S2_S2_fjLj1024EEEEELb0ELb0EEEvNS_9BwdParamsE,"aw",@nobits
	.sectionflags	@""
	.align	16
.nv.shared._ZN10layer_norm22ln_bwd_finalize_kernelINS_22Kernel_traits_finalizeILj2048Ef6__halfS2_S2_fjLb0ELj1024ELj4ENS_18Kernel_traits_baseILj2048EfS2_S2_S2_fjLj1024EEEEELb0ELb0EEEvNS_9BwdParamsE:
	.zero		9472


//--------------------- .nv.shared._ZN10layer_norm13ln_bwd_kernelINS_13Kernel_traitsIf6__halfS2_S2_fjLj2048ELj1ELj1ELj4ELj16ENS_18Kernel_traits_baseILj2048EfS2_S2_S2_fjLj128EEEEELb1ELb0ELb1ELb0EEEvNS_9BwdParamsE --------------------------
	.section	.nv.shared._ZN10layer_norm13ln_bwd_kernelINS_13Kernel_traitsIf6__halfS2_S2_fjLj2048ELj1ELj1ELj4ELj16ENS_18Kernel_traits_baseILj2048EfS2_S2_S2_fjLj128EEEEELb1ELb0ELb1ELb0EEEvNS_9BwdParamsE,"aw",@nobits
	.sectionflags	@""
	.align	16
	.zero		1024


//--------------------- .nv.shared._ZN10layer_norm22ln_bwd_finalize_kernelINS_22Kernel_traits_finalizeILj2048Ef6__halfS2_S2_fjLb0ELj1024ELj4ENS_18Kernel_traits_baseILj2048EfS2_S2_S2_fjLj1024EEEEELb0ELb1EEEvNS_9BwdParamsE --------------------------
	.section	.nv.shared._ZN10layer_norm22ln_bwd_finalize_kernelINS_22Kernel_traits_finalizeILj2048Ef6__halfS2_S2_fjLb0ELj1024ELj4ENS_18Kernel_traits_baseILj2048EfS2_S2_S2_fjLj1024EEEEELb0ELb1EEEvNS_9BwdParamsE,"aw",@nobits
	.sectionflags	@""
	.align	16
.nv.shared._ZN10layer_norm22ln_bwd_finalize_kernelINS_22Kernel_traits_finalizeILj2048Ef6__halfS2_S2_fjLb0ELj1024ELj4ENS_18Kernel_traits_baseILj2048EfS2_S2_S2_fjLj1024EEEEELb0ELb1EEEvNS_9BwdParamsE:
	.zero		9472


//--------------------- .nv.shared._ZN10layer_norm13ln_bwd_kernelINS_13Kernel_traitsIf6__halfS2_S2_fjLj2048ELj1ELj1ELj4ELj16ENS_18Kernel_traits_baseILj2048EfS2_S2_S2_fjLj128EEEEELb1ELb0ELb1ELb1EEEvNS_9BwdParamsE --------------------------
	.section	.nv.shared._ZN10layer_norm13ln_bwd_kernelINS_13Kernel_traitsIf6__halfS2_S2_fjLj2048ELj1ELj1ELj4ELj16ENS_18Kernel_traits_baseILj2048EfS2_S2_S2_fjLj128EEEEELb1ELb0ELb1ELb1EEEvNS_9BwdParamsE,"aw",@nobits
	.sectionflags	@""
	.align	16
	.zero		1024


//--------------------- .nv.shared._ZN10layer_norm13ln_bwd_kernelINS_13Kernel_traitsIf6__halfS2_S2_fjLj2048ELj1ELj1ELj4ELj16ENS_18Kernel_traits_baseILj2048EfS2_S2_S2_fjLj128EEEEELb1ELb1ELb0ELb0EEEvNS_9BwdParamsE --------------------------
	.section	.nv.shared._ZN10layer_norm13ln_bwd_kernelINS_13Kernel_traitsIf6__halfS2_S2_fjLj2048ELj1ELj1ELj4ELj16ENS_18Kernel_traits_baseILj2048EfS2_S2_S2_fjLj128EEEEELb1ELb1ELb0ELb0EEEvNS_9BwdParamsE,"aw",@nobits
	.sectionflags	@""
	.align	16
	.zero		1024


//--------------------- .nv.shared._ZN10layer_norm13ln_bwd_kernelINS_13Kernel_traitsIf6__halfS2_S2_fjLj2048ELj1ELj1ELj4ELj16ENS_18Kernel_traits_baseILj2048EfS2_S2_S2_fjLj128EEEEELb1ELb1ELb0ELb1EEEvNS_9BwdParamsE --------------------------
	.section	.nv.shared._ZN10layer_norm13ln_bwd_kernelINS_13Kernel_traitsIf6__halfS2_S2_fjLj2048ELj1ELj1ELj4ELj16ENS_18Kernel_traits_baseILj2048EfS2_S2_S2_fjLj128EEEEELb1ELb1ELb0ELb1EEEvNS_9BwdParamsE,"aw",@nobits
	.sectionflags	@""
	.align	16
	.zero		1024


//--------------------- .nv.shared._ZN10layer_norm22ln_bwd_finalize_kernelINS_22Kernel_traits_finalizeILj2048Ef6__halfS2_S2_fjLb1ELj1024ELj4ENS_18Kernel_traits_baseILj2048EfS2_S2_S2_fjLj1024EEEEELb1ELb0EEEvNS_9BwdParamsE --------------------------
	.section	.nv.shared._ZN10layer_norm22ln_bwd_finalize_kernelINS_22Kernel_traits_finalizeILj2048Ef6__halfS2_S2_fjLb1ELj1024ELj4ENS_18Kernel_traits_baseILj2048EfS2_S2_S2_fjLj1024EEEEELb1ELb0EEEvNS_9BwdParamsE,"aw",@nobits
	.sectionflags	@""
	.align	16
.nv.shared._ZN10layer_norm22ln_bwd_finalize_kernelINS_22Kernel_traits_finalizeILj2048Ef6__halfS2_S2_fjLb1ELj1024ELj4ENS_18Kernel_traits_baseILj2048EfS2_S2_S2_fjLj1024EEEEELb1ELb0EEEvNS_9BwdParamsE:
	.zero		13696


//--------------------- .nv.shared._ZN10layer_norm13ln_bwd_kernelINS_13Kernel_traitsIf6__halfS2_S2_fjLj2048ELj1ELj1ELj4ELj16ENS_18Kernel_traits_baseILj2048EfS2_S2_S2_fjLj128EEEEELb1ELb1ELb1ELb0EEEvNS_9BwdParamsE --------------------------
	.section	.nv.shared._ZN10layer_norm13ln_bwd_kernelINS_13Kernel_traitsIf6__halfS2_S2_fjLj2048ELj1ELj1ELj4ELj16ENS_18Kernel_traits_baseILj2048EfS2_S2_S2_fjLj128EEEEELb1ELb1ELb1ELb0EEEvNS_9BwdParamsE,"aw",@nobits
	.sectionflags	@""
	.align	16
	.zero		1024


//--------------------- .nv.shared._ZN10layer_norm22ln_bwd_finalize_kernelINS_22Kernel_traits_finalizeILj2048Ef6__halfS2_S2_fjLb1ELj1024ELj4ENS_18Kernel_traits_baseILj2048EfS2_S2_S2_fjLj1024EEEEELb1ELb1EEEvNS_9BwdParamsE --------------------------
	.section	.nv.shared._ZN10layer_norm22ln_bwd_finalize_kernelINS_22Kernel_traits_finalizeILj2048Ef6__halfS2_S2_fjLb1ELj1024ELj4ENS_18Kernel_traits_baseILj2048EfS2_S2_S2_fjLj1024EEEEELb1ELb1EEEvNS_9BwdParamsE,"aw",@nobits
	.sectionflags	@""
	.align	16
.nv.shared._ZN10layer_norm22ln_bwd_finalize_kernelINS_22Kernel_traits_finalizeILj2048Ef6__halfS2_S2_fjLb1ELj1024ELj4ENS_18Kernel_traits_baseILj2048EfS2_S2_S2_fjLj1024EEEEELb1ELb1EEEvNS_9BwdParamsE:
	.zero		13696


//--------------------- .nv.shared._ZN10layer_norm13ln_bwd_kernelINS_13Kernel_traitsIf6__halfS2_S2_fjLj2048ELj1ELj1ELj4ELj16ENS_18Kernel_traits_baseILj2048EfS2_S2_S2_fjLj128EEEEELb1ELb1ELb1ELb1EEEvNS_9BwdParamsE --------------------------
	.section	.nv.shared._ZN10layer_norm13ln_bwd_kernelINS_13Kernel_traitsIf6__halfS2_S2_fjLj2048ELj1ELj1ELj4ELj16ENS_18Kernel_traits_baseILj2048EfS2_S2_S2_fjLj128EEEEELb1ELb1ELb1ELb1EEEvNS_9BwdParamsE,"aw",@nobits
	.sectionflags	@""
	.align	16
	.zero		1024


//--------------------- .nv.shared._ZN10layer_norm13ln_bwd_kernelINS_13Kernel_traitsI6__halfS2_fS2_fjLj2048ELj1ELj1ELj4ELj16ENS_18Kernel_traits_baseILj2048ES2_S2_fS2_fjLj128EEEEELb0ELb0ELb0ELb0EEEvNS_9BwdParamsE --------------------------
	.section	.nv.shared._ZN10layer_norm13ln_bwd_kernelINS_13Kernel_traitsI6__halfS2_fS2_fjLj2048ELj1ELj1ELj4ELj16ENS_18Kernel_traits_baseILj2048ES2_S2_fS2_fjLj128EEEEELb0ELb0ELb0ELb0EEEvNS_9BwdParamsE,"aw",@nobits
	.sectionflags	@""
	.align	16
	.zero		1024


//--------------------- .nv.shared._ZN10layer_norm13ln_bwd_kernelINS_13Kernel_traitsI6__halfS2_fS2_fjLj2048ELj1ELj1ELj4ELj16ENS_18Kernel_traits_baseILj2048ES2_S2_fS2_fjLj128EEEEELb0ELb0ELb0ELb1EEEvNS_9BwdParamsE --------------------------
	.section	.nv.shared._ZN10layer_norm13ln_bwd_kernelINS_13Kernel_traitsI6__halfS2_fS2_fjLj2048ELj1ELj1ELj4ELj16ENS_18Kernel_traits_baseILj2048ES2_S2_fS2_fjLj128EEEEELb0ELb0ELb0ELb1EEEvNS_9BwdParamsE,"aw",@nobits
	.sectionflags	@""
	.align	16
	.zero		1024


//--------------------- .nv.shared._ZN10layer_norm13ln_bwd_kernelINS_13Kernel_traitsI6__halfS2_fS2_fjLj2048ELj1ELj1ELj4ELj16ENS_18Kernel_traits_baseILj2048ES2_S2_fS2_fjLj128EEEEELb0ELb0ELb1ELb0EEEvNS_9BwdParamsE --------------------------
	.section	.nv.shared._ZN10layer_norm13ln_bwd_kernelINS_13Kernel_traitsI6__halfS2_fS2_fjLj2048ELj1ELj1ELj4ELj16ENS_18Kernel_traits_baseILj2048ES2_S2_fS2_fjLj128EEEEELb0ELb0ELb1ELb0EEEvNS_9BwdParamsE,"aw",@nobits
	.sectionflags	@""
	.align	16
	.zero		1024


//--------------------- .nv.shared._ZN10layer_norm13ln_bwd_kernelINS_13Kernel_traitsI6__halfS2_fS2_fjLj2048ELj1ELj1ELj4ELj16ENS_18Kernel_traits_baseILj2048ES2_S2_fS2_fjLj128EEEEELb0ELb0ELb1ELb1EEEvNS_9BwdParamsE --------------------------
	.section	.nv.shared._ZN10layer_norm13ln_bwd_kernelINS_13Kernel_traitsI6__halfS2_fS2_fjLj2048ELj1ELj1ELj4ELj16ENS_18Kernel_traits_baseILj2048ES2_S2_fS2_fjLj128EEEEELb0ELb0ELb1ELb1EEEvNS_9BwdParamsE,"aw",@nobits
	.sectionflags	@""
	.align	16
	.zero		1024


//--------------------- .nv.shared._ZN10layer_norm13ln_bwd_kernelINS_13Kernel_traitsI6__halfS2_fS2_fjLj2048ELj1ELj1ELj4ELj16ENS_18Kernel_traits_baseILj2048ES2_S2_fS2_fjLj128EEEEELb0ELb1ELb0ELb0EEEvNS_9BwdParamsE --------------------------
	.section	.nv.shared._ZN10layer_norm13ln_bwd_kernelINS_13Kernel_traitsI6__halfS2_fS2_fjLj2048ELj1ELj1ELj4ELj16ENS_18Kernel_traits_baseILj2048ES2_S2_fS2_fjLj128EEEEELb0ELb1ELb0ELb0EEEvNS_9BwdParamsE,"aw",@nobits
	.sectionflags	@""
	.align	16
	.zero		1024


//--------------------- .nv.shared._ZN10layer_norm13ln_bwd_kernelINS_13Kernel_traitsI6__halfS2_fS2_fjLj2048ELj1ELj1ELj4ELj16ENS_18Kernel_traits_baseILj2048ES2_S2_fS2_fjLj128EEEEELb0ELb1ELb0ELb1EEEvNS_9BwdParamsE --------------------------
	.section	.nv.shared._ZN10layer_norm13ln_bwd_kernelINS_13Kernel_traitsI6__halfS2_fS2_fjLj2048ELj1ELj1ELj4ELj16ENS_18Kernel_traits_baseILj2048ES2_S2_fS2_fjLj128EEEEELb0ELb1ELb0ELb1EEEvNS_9BwdParamsE,"aw",@nobits
	.sectionflags	@""
	.align	16
	.zero		1024


//--------------------- .nv.shared._ZN10layer_norm13ln_bwd_kernelINS_13Kernel_traitsI6__halfS2_fS2_fjLj2048ELj1ELj1ELj4ELj16ENS_18Kernel_traits_baseILj2048ES2_S2_fS2_fjLj128EEEEELb0ELb1ELb1ELb0EEEvNS_9BwdParamsE --------------------------
	.section	.nv.shared._ZN10layer_norm13ln_bwd_kernelINS_13Kernel_traitsI6__halfS2_fS2_fjLj2048ELj1ELj1ELj4ELj16ENS_18Kernel_traits_baseILj2048ES2_S2_fS2_fjLj128EEEEELb0ELb1ELb1ELb0EEEvNS_9BwdParamsE,"aw",@nobits
	.sectionflags	@""
	.align	16
	.zero		1024


//--------------------- .nv.shared._ZN10layer_norm13ln_bwd_kernelINS_13Kernel_traitsI6__halfS2_fS2_fjLj2048ELj1ELj1ELj4ELj16ENS_18Kernel_traits_baseILj2048ES2_S2_fS2_fjLj128EEEEELb0ELb1ELb1ELb1EEEvNS_9BwdParamsE --------------------------
	.section	.nv.shared._ZN10layer_norm13ln_bwd_kernelINS_13Kernel_traitsI6__halfS2_fS2_fjLj2048ELj1ELj1ELj4ELj16ENS_18Kernel_traits_baseILj2048ES2_S2_fS2_fjLj128EEEEELb0ELb1ELb1ELb1EEEvNS_9BwdParamsE,"aw",@nobits
	.sectionflags	@""
	.align	16
	.zero		1024


//--------------------- .nv.shared._ZN10layer_norm13ln_bwd_kernelINS_13Kernel_traitsI6__halfS2_fS2_fjLj2048ELj1ELj1ELj4ELj16ENS_18Kernel_traits_baseILj2048ES2_S2_fS2_fjLj128EEEEELb1ELb0ELb0ELb0EEEvNS_9BwdParamsE --------------------------
	.section	.nv.shared._ZN10layer_norm13ln_bwd_kernelINS_13Kernel_traitsI6__halfS2_fS2_fjLj2048ELj1ELj1ELj4ELj16ENS_18Kernel_traits_baseILj2048ES2_S2_fS2_fjLj128EEEEELb1ELb0ELb0ELb0EEEvNS_9BwdParamsE,"aw",@nobits
	.sectionflags	@""
	.align	16
	.zero		1024


//--------------------- .nv.shared._ZN10layer_norm13ln_bwd_kernelINS_13Kernel_traitsI6__halfS2_fS2_fjLj2048ELj1ELj1ELj4ELj16ENS_18Kernel_traits_baseILj2048ES2_S2_fS2_fjLj128EEEEELb1ELb0ELb0ELb1EEEvNS_9BwdParamsE --------------------------
	.section	.nv.shared._ZN10layer_norm13ln_bwd_kernelINS_13Kernel_traitsI6__halfS2_fS2_fjLj2048ELj1ELj1ELj4ELj16ENS_18Kernel_traits_baseILj2048ES2_S2_fS2_fjLj128EEEEELb1ELb0ELb0ELb1EEEvNS_9BwdParamsE,"aw",@nobits
	.sectionflags	@""
	.align	16
	.zero		1024


//--------------------- .nv.shared._ZN10layer_norm22ln_bwd_finalize_kernelINS_22Kernel_traits_finalizeILj2048E6__halfS2_fS2_fjLb0ELj1024ELj4ENS_18Kernel_traits_baseILj2048ES2_S2_fS2_fjLj1024EEEEELb0ELb0EEEvNS_9BwdParamsE --------------------------
	.section	.nv.shared._ZN10layer_norm22ln_bwd_finalize_kernelINS_22Kernel_traits_finalizeILj2048E6__halfS2_fS2_fjLb0ELj1024ELj4ENS_18Kernel_traits_baseILj2048ES2_S2_fS2_fjLj1024EEEEELb0ELb0EEEvNS_9BwdParamsE,"aw",@nobits
	.sectionflags	@""
	.align	16
.nv.shared._ZN10layer_norm22ln_bwd_finalize_kernelINS_22Kernel_traits_finalizeILj2048E6__halfS2_fS2_fjLb0ELj1024ELj4ENS_18Kernel_traits_baseILj2048ES2_S2_fS2_fjLj1024EEEEELb0ELb0EEEvNS_9BwdParamsE:
	.zero		9472


//--------------------- .nv.shared._ZN10layer_norm13ln_bwd_kernelINS_13Kernel_traitsI6__halfS2_fS2_fjLj2048ELj1ELj1ELj4ELj16ENS_18Kernel_traits_baseILj2048ES2_S2_fS2_fjLj128EEEEELb1ELb0ELb1ELb0EEEvNS_9BwdParamsE --------------------------
	.section	.nv.shared._ZN10layer_norm13ln_bwd_kernelINS_13Kernel_traitsI6__halfS2_fS2_fjLj2048ELj1ELj1ELj4ELj16ENS_18Kernel_traits_baseILj2048ES2_S2_fS2_fjLj128EEEEELb1ELb0ELb1ELb0EEEvNS_9BwdParamsE,"aw",@nobits
	.sectionflags	@""
	.align	16
	.zero		1024


//--------------------- .nv.shared._ZN10layer_norm22ln_bwd_finalize_kernelINS_22Kernel_traits_finalizeILj2048E6__halfS2_fS2_fjLb0ELj1024ELj4ENS_18Kernel_traits_baseILj2048ES2_S2_fS2_fjLj1024EEEEELb0ELb1EEEvNS_9BwdParamsE --------------------------
	.section	.nv.shared._ZN10layer_norm22ln_bwd_finalize_kernelINS_22Kernel_traits_finalizeILj2048E6__halfS2_fS2_fjLb0ELj1024ELj4ENS_18Kernel_traits_baseILj2048ES2_S2_fS2_fjLj1024EEEEELb0ELb1EEEvNS_9BwdParamsE,"aw",@nobits
	.sectionflags	@""
	.align	16
.nv.shared._ZN10layer_norm22ln_bwd_finalize_kernelINS_22Kernel_traits_finalizeILj2048E6__halfS2_fS2_fjLb0ELj1024ELj4ENS_18Kernel_traits_baseILj2048ES2_S2_fS2_fjLj1024EEEEELb0ELb1EEEvNS_9BwdParamsE:
	.zero		9472


//--------------------- .nv.shared._ZN10layer_norm13ln_bwd_kernelINS_13Kernel_traitsI6__halfS2_fS2_fjLj2048ELj1ELj1ELj4ELj16ENS_18Kernel_traits_baseILj2048ES2_S2_fS2_fjLj128EEEEELb1ELb0ELb1ELb1EEEvNS_9BwdParamsE --------------------------
	.section	.nv.shared._ZN10layer_norm13ln_bwd_kernelINS_13Kernel_traitsI6__halfS2_fS2_fjLj2048ELj1ELj1ELj4ELj16ENS_18Kernel_traits_baseILj2048ES2_S2_fS2_fjLj128EEEEELb1ELb0ELb1ELb1EEEvNS_9BwdParamsE,"aw",@nobits
	.sectionflags	@""
	.align	16
	.zero		1024


//--------------------- .nv.shared._ZN10layer_norm13ln_bwd_kernelINS_13Kernel_traitsI6__halfS2_fS2_fjLj2048ELj1ELj1ELj4ELj16ENS_18Kernel_traits_baseILj2048ES2_S2_fS2_fjLj128EEEEELb1ELb1ELb0ELb0EEEvNS_9BwdParamsE --------------------------
	.section	.nv.shared._ZN10layer_norm13ln_bwd_kernelINS_13Kernel_traitsI6__halfS2_fS2_fjLj2048ELj1ELj1ELj4ELj16ENS_18Kernel_traits_baseILj2048ES2_S2_fS2_fjLj128EEEEELb1ELb1ELb0ELb0EEEvNS_9BwdParamsE,"aw",@nobits
	.sectionflags	@""
	.align	16
	.zero		1024


//--------------------- .nv.shared._ZN10layer_norm13ln_bwd_kernelINS_13Kernel_traitsI6__halfS2_fS2_fjLj2048ELj1ELj1ELj4ELj16ENS_18Kernel_traits_baseILj2048ES2_S2_fS2_fjLj128EEEEELb1ELb1ELb0ELb1EEEvNS_9BwdParamsE --------------------------
	.section	.nv.shared._ZN10layer_norm13ln_bwd_kernelINS_13Kernel_traitsI6__halfS2_fS2_fjLj2048ELj1ELj1ELj4ELj16ENS_18Kernel_traits_baseILj2048ES2_S2_fS2_fjLj128EEEEELb1ELb1ELb0ELb1EEEvNS_9BwdParamsE,"aw",@nobits
	.sectionflags	@""
	.align	16
	.zero		1024


//--------------------- .nv.shared._ZN10layer_norm22ln_bwd_finalize_kernelINS_22Kernel_traits_finalizeILj2048E6__halfS2_fS2_fjLb1ELj1024ELj4ENS_18Kernel_traits_baseILj2048ES2_S2_fS2_fjLj1024EEEEELb1ELb0EEEvNS_9BwdParamsE --------------------------
	.section	.nv.shared._ZN10layer_norm22ln_bwd_finalize_kernelINS_22Kernel_traits_finalizeILj2048E6__halfS2_fS2_fjLb1ELj1024ELj4ENS_18Kernel_traits_baseILj2048ES2_S2_fS2_fjLj1024EEEEELb1ELb0EEEvNS_9BwdParamsE,"aw",@nobits
	.sectionflags	@""
	.align	16
.nv.shared._ZN10layer_norm22ln_bwd_finalize_kernelINS_22Kernel_traits_finalizeILj2048E6__halfS2_fS2_fjLb1ELj1024ELj4ENS_18Kernel_traits_baseILj2048ES2_S2_fS2_fjLj1024EEEEELb1ELb0EEEvNS_9BwdParamsE:
	.zero		13696


//--------------------- .nv.shared._ZN10layer_norm13ln_bwd_kernelINS_13Kernel_traitsI6__halfS2_fS2_fjLj2048ELj1ELj1ELj4ELj16ENS_18Kernel_traits_baseILj2048ES2_S2_fS2_fjLj128EEEEELb1ELb1ELb1ELb0EEEvNS_9BwdParamsE --------------------------
	.section	.nv.shared._ZN10layer_norm13ln_bwd_kernelINS_13Kernel_traitsI6__halfS2_fS2_fjLj2048ELj1ELj1ELj4ELj16ENS_18Kernel_traits_baseILj2048ES2_S2_fS2_fjLj128EEEEELb1ELb1ELb1ELb0EEEvNS_9BwdParamsE,"aw",@nobits
	.sectionflags	@""
	.align	16
	.zero		1024


//--------------------- .nv.shared._ZN10layer_norm22ln_bwd_finalize_kernelINS_22Kernel_traits_finalizeILj2048E6__halfS2_fS2_fjLb1ELj1024ELj4ENS_18Kernel_traits_baseILj2048ES2_S2_fS2_fjLj1024EEEEELb1ELb1EEEvNS_9BwdParamsE --------------------------
	.section	.nv.shared._ZN10layer_norm22ln_bwd_finalize_kernelINS_22Kernel_traits_finalizeILj2048E6__halfS2_fS2_fjLb1ELj1024ELj4ENS_18Kernel_traits_baseILj2048ES2_S2_fS2_fjLj1024EEEEELb1ELb1EEEvNS_9BwdParamsE,"aw",@nobits
	.sectionflags	@""
	.align	16
.nv.shared._ZN10layer_norm22ln_bwd_finalize_kernelINS_22Kernel_traits_finalizeILj2048E6__halfS2_fS2_fjLb1ELj1024ELj4ENS_18Kernel_traits_baseILj2048ES2_S2_fS2_fjLj1024EEEEELb1ELb1EEEvNS_9BwdParamsE:
	.zero		13696


//--------------------- .nv.shared._ZN10layer_norm13ln_bwd_kernelINS_13Kernel_traitsI6__halfS2_fS2_fjLj2048ELj1ELj1ELj4ELj16ENS_18Kernel_traits_baseILj2048ES2_S2_fS2_fjLj128EEEEELb1ELb1ELb1ELb1EEEvNS_9BwdParamsE --------------------------
	.section	.nv.shared._ZN10layer_norm13ln_bwd_kernelINS_13Kernel_traitsI6__halfS2_fS2_fjLj2048ELj1ELj1ELj4ELj16ENS_18Kernel_traits_baseILj2048ES2_S2_fS2_fjLj128EEEEELb1ELb1ELb1ELb1EEEvNS_9BwdParamsE,"aw",@nobits
	.sectionflags	@""
	.align	16
	.zero		1024


//--------------------- .nv.shared._ZN10layer_norm13ln_bwd_kernelINS_13Kernel_traitsIf6__halffS2_fjLj2048ELj1ELj1ELj4ELj16ENS_18Kernel_traits_baseILj2048EfS2_fS2_fjLj128EEEEELb0ELb0ELb0ELb0EEEvNS_9BwdParamsE --------------------------
	.section	.nv.shared._ZN10layer_norm13ln_bwd_kernelINS_13Kernel_traitsIf6__halffS2_fjLj2048ELj1ELj1ELj4ELj16ENS_18Kernel_traits_baseILj2048EfS2_fS2_fjLj128EEEEELb0ELb0ELb0ELb0EEEvNS_9BwdParamsE,"aw",@nobits
	.sectionflags	@""
	.align	16
	.zero		1024


//--------------------- .nv.shared._ZN10layer_norm13ln_bwd_kernelINS_13Kernel_traitsIf6__halffS2_fjLj2048ELj1ELj1ELj4ELj16ENS_18Kernel_traits_baseILj2048EfS2_fS2_fjLj128EEEEELb0ELb0ELb0ELb1EEEvNS_9BwdParamsE --------------------------
	.section	.nv.shared._ZN10layer_norm13ln_bwd_kernelINS_13Kernel_traitsIf6__halffS2_fjLj2048ELj1ELj1ELj4ELj16ENS_18Kernel_traits_baseILj2048EfS2_fS2_fjLj128EEEEELb0ELb0ELb0ELb1EEEvNS_9BwdParamsE,"aw",@nobits
	.sectionflags	@""
	.align	16
	.zero		1024


//--------------------- .nv.shared._ZN10layer_norm13ln_bwd_kernelINS_13Kernel_traitsIf6__halffS2_fjLj2048ELj1ELj1ELj4ELj16ENS_18Kernel_traits_baseILj2048EfS2_fS2_fjLj128EEEEELb0ELb0ELb1ELb0EEEvNS_9BwdParamsE --------------------------
	.section	.nv.shared._ZN10layer_norm13ln_bwd_kernelINS_13Kernel_traitsIf6__halffS2_fjLj2048ELj1ELj1ELj4ELj16ENS_18Kernel_traits_baseILj2048EfS2_fS2_fjLj128EEEEELb0ELb0ELb1ELb0EEEvNS_9BwdParamsE,"aw",@nobits
	.sectionflags	@""
	.align	16
	.zero		1024


//--------------------- .nv.shared._ZN10layer_norm13ln_bwd_kernelINS_13Kernel_traitsIf6__halffS2_fjLj2048ELj1ELj1ELj4ELj16ENS_18Kernel_traits_baseILj2048EfS2_fS2_fjLj128EEEEELb0ELb0ELb1ELb1EEEvNS_9BwdParamsE --------------------------
	.section	.nv.shared._ZN10layer_norm13ln_bwd_kernelINS_13Kernel_traitsIf6__halffS2_fjLj2048ELj1ELj1ELj4ELj16ENS_18Kernel_traits_baseILj2048EfS2_fS2_fjLj128EEEEELb0ELb0ELb1ELb1EEEvNS_9BwdParamsE,"aw",@nobits
	.sectionflags	@""
	.align	16
	.zero		1024


//--------------------- .nv.shared._ZN10layer_norm13ln_bwd_kernelINS_13Kernel_traitsIf6__halffS2_fjLj2048ELj1ELj1ELj4ELj16ENS_18Kernel_traits_baseILj2048EfS2_fS2_fjLj128EEEEELb0ELb1ELb0ELb0EEEvNS_9BwdParamsE --------------------------
	.section	.nv.shared._ZN10layer_norm13ln_bwd_kernelINS_13Kernel_traitsIf6__halffS2_fjLj2048ELj1ELj1ELj4ELj16ENS_18Kernel_traits_baseILj2048EfS2_fS2_fjLj128EEEEELb0ELb1ELb0ELb0EEEvNS_9BwdParamsE,"aw",@nobits
	.sectionflags	@""
	.align	16
	.zero		1024


//--------------------- .nv.shared._ZN10layer_norm13ln_bwd_kernelINS_13Kernel_traitsIf6__halffS2_fjLj2048ELj1ELj1ELj4ELj16ENS_18Kernel_traits_baseILj2048EfS2_fS2_fjLj128EEEEELb0ELb1ELb0ELb1EEEvNS_9BwdParamsE --------------------------
	.section	.nv.shared._ZN10layer_norm13ln_bwd_kernelINS_13Kernel_traitsIf6__halffS2_fjLj2048ELj1ELj1ELj4ELj16ENS_18Kernel_traits_baseILj2048EfS2_fS2_fjLj128EEEEELb0ELb1ELb0ELb1EEEvNS_9BwdParamsE,"aw",@nobits
	.sectionflags	@""
	.align	16
	.zero		1024


//--------------------- .nv.shared._ZN10layer_norm13ln_bwd_kernelINS_13Kernel_traitsIf6__halffS2_fjLj2048ELj1ELj1ELj4ELj16ENS_18Kernel_traits_baseILj2048EfS2_fS2_fjLj128EEEEELb0ELb1ELb1ELb0EEEvNS_9BwdParamsE --------------------------
	.section	.nv.shared._ZN10layer_norm13ln_bwd_kernelINS_13Kernel_traitsIf6__halffS2_fjLj2048ELj1ELj1ELj4ELj16ENS_18Kernel_traits_baseILj2048EfS2_fS2_fjLj128EEEEELb0ELb1ELb1ELb0EEEvNS_9BwdParamsE,"aw",@nobits
	.sectionflags	@""
	.align	16
	.zero		1024


//--------------------- .nv.shared._ZN10layer_norm13ln_bwd_kernelINS_13Kernel_traitsIf6__halffS2_fjLj2048ELj1ELj1ELj4ELj16ENS_18Kernel_traits_baseILj2048EfS2_fS2_fjLj128EEEEELb0ELb1ELb1ELb1EEEvNS_9BwdParamsE --------------------------
	.section	.nv.shared._ZN10layer_norm13ln_bwd_kernelINS_13Kernel_traitsIf6__halffS2_fjLj2048ELj1ELj1ELj4ELj16ENS_18Kernel_traits_baseILj2048EfS2_fS2_fjLj128EEEEELb0ELb1ELb1ELb1EEEvNS_9BwdParamsE,"aw",@nobits
	.sectionflags	@""
	.align	16
	.zero		1024


//--------------------- .nv.shared._ZN10layer_norm13ln_bwd_kernelINS_13Kernel_traitsIf6__halffS2_fjLj2048ELj1ELj1ELj4ELj16ENS_18Kernel_traits_baseILj2048EfS2_fS2_fjLj128EEEEELb1ELb0ELb0ELb0EEEvNS_9BwdParamsE --------------------------
	.section	.nv.shared._ZN10layer_norm13ln_bwd_kernelINS_13Kernel_traitsIf6__halffS2_fjLj2048ELj1ELj1ELj4ELj16ENS_18Kernel_traits_baseILj2048EfS2_fS2_fjLj128EEEEELb1ELb0ELb0ELb0EEEvNS_9BwdParamsE,"aw",@nobits
	.sectionflags	@""
	.align	16
	.zero		1024


//--------------------- .nv.shared._ZN10layer_norm13ln_bwd_kernelINS_13Kernel_traitsIf6__halffS2_fjLj2048ELj1ELj1ELj4ELj16ENS_18Kernel_traits_baseILj2048EfS2_fS2_fjLj128EEEEELb1ELb0ELb0ELb1EEEvNS_9BwdParamsE --------------------------
	.section	.nv.shared._ZN10layer_norm13ln_bwd_kernelINS_13Kernel_traitsIf6__halffS2_fjLj2048ELj1ELj1ELj4ELj16ENS_18Kernel_traits_baseILj2048EfS2_fS2_fjLj128EEEEELb1ELb0ELb0ELb1EEEvNS_9BwdParamsE,"aw",@nobits
	.sectionflags	@""
	.align	16
	.zero		1024


//--------------------- .nv.shared._ZN10layer_norm22ln_bwd_finalize_kernelINS_22Kernel_traits_finalizeILj2048Ef6__halffS2_fjLb0ELj1024ELj4ENS_18Kernel_traits_baseILj2048EfS2_fS2_fjLj1024EEEEELb0ELb0EEEvNS_9BwdParamsE --------------------------
	.section	.nv.shared._ZN10layer_norm22ln_bwd_finalize_kernelINS_22Kernel_traits_finalizeILj2048Ef6__halffS2_fjLb0ELj1024ELj4ENS_18Kernel_traits_baseILj2048EfS2_fS2_fjLj1024EEEEELb0ELb0EEEvNS_9BwdParamsE,"aw",@nobits
	.sectionflags	@""
	.align	16
.nv.shared._ZN10layer_norm22ln_bwd_finalize_kernelINS_22Kernel_traits_finalizeILj2048Ef6__halffS2_fjLb0ELj1024ELj4ENS_18Kernel_traits_baseILj2048EfS2_fS2_fjLj1024EEEEELb0ELb0EEEvNS_9BwdParamsE:
	.zero		9472


//--------------------- .nv.shared._ZN10layer_norm13ln_bwd_kernelINS_13Kernel_traitsIf6__halffS2_fjLj2048ELj1ELj1ELj4ELj16ENS_18Kernel_traits_baseILj2048EfS2_fS2_fjLj128EEEEELb1ELb0ELb1ELb0EEEvNS_9BwdParamsE --------------------------
	.section	.nv.shared._ZN10layer_norm13ln_bwd_kernelINS_13Kernel_traitsIf6__halffS2_fjLj2048ELj1ELj1ELj4ELj16ENS_18Kernel_traits_baseILj2048EfS2_fS2_fjLj128EEEEELb1ELb0ELb1ELb0EEEvNS_9BwdParamsE,"aw",@nobits
	.sectionflags	@""
	.align	16
	.zero		1024


//--------------------- .nv.shared._ZN10layer_norm22ln_bwd_finalize_kernelINS_22Kernel_traits_finalizeILj2048Ef6__halffS2_fjLb0ELj1024ELj4ENS_18Kernel_traits_baseILj2048EfS2_fS2_fjLj1024EEEEELb0ELb1EEEvNS_9BwdParamsE --------------------------
	.section	.nv.shared._ZN10layer_norm22ln_bwd_finalize_kernelINS_22Kernel_traits_finalizeILj2048Ef6__halffS2_fjLb0ELj1024ELj4ENS_18Kernel_traits_baseILj2048EfS2_fS2_fjLj1024EEEEELb0ELb1EEEvNS_9BwdParamsE,"aw",@nobits
	.sectionflags	@""
	.align	16
.nv.shared._ZN10layer_norm22ln_bwd_finalize_kernelINS_22Kernel_traits_finalizeILj2048Ef6__halffS2_fjLb0ELj1024ELj4ENS_18Kernel_traits_baseILj2048EfS2_fS2_fjLj1024EEEEELb0ELb1EEEvNS_9BwdParamsE:
	.zero		9472


//--------------------- .nv.shared._ZN10layer_norm13ln_bwd_kernelINS_13Kernel_traitsIf6__halffS2_fjLj2048ELj1ELj1ELj4ELj16ENS_18Kernel_traits_baseILj2048EfS2_fS2_fjLj128EEEEELb1ELb0ELb1ELb1EEEvNS_9BwdParamsE --------------------------
	.section	.nv.shared._ZN10layer_norm13ln_bwd_kernelINS_13Kernel_traitsIf6__halffS2_fjLj2048ELj1ELj1ELj4ELj16ENS_18Kernel_traits_baseILj2048EfS2_fS2_fjLj128EEEEELb1ELb0ELb1ELb1EEEvNS_9BwdParamsE,"aw",@nobits
	.sectionflags	@""
	.align	16
	.zero		1024


//--------------------- .nv.shared._ZN10layer_norm13ln_bwd_kernelINS_13Kernel_traitsIf6__halffS2_fjLj2048ELj1ELj1ELj4ELj16ENS_18Kernel_traits_baseILj2048EfS2_fS2_fjLj128EEEEELb1ELb1ELb0ELb0EEEvNS_9BwdParamsE --------------------------
	.section	.nv.shared._ZN10layer_norm13ln_bwd_kernelINS_13Kernel_traitsIf6__halffS2_fjLj2048ELj1ELj1ELj4ELj16ENS_18Kernel_traits_baseILj2048EfS2_fS2_fjLj128EEEEELb1ELb1ELb0ELb0EEEvNS_9BwdParamsE,"aw",@nobits
	.sectionflags	@""
	.align	16
	.zero		1024


//--------------------- .nv.shared._ZN10layer_norm13ln_bwd_kernelINS_13Kernel_traitsIf6__halffS2_fjLj2048ELj1ELj1ELj4ELj16ENS_18Kernel_traits_baseILj2048EfS2_fS2_fjLj128EEEEELb1ELb1ELb0ELb1EEEvNS_9BwdParamsE --------------------------
	.section	.nv.shared._ZN10layer_norm13ln_bwd_kernelINS_13Kernel_traitsIf6__halffS2_fjLj2048ELj1ELj1ELj4ELj16ENS_18Kernel_traits_baseILj2048EfS2_fS2_fjLj128EEEEELb1ELb1ELb0ELb1EEEvNS_9BwdParamsE,"aw",@nobits
	.sectionflags	@""
	.align	16
	.zero		1024


//--------------------- .nv.shared._ZN10layer_norm22ln_bwd_finalize_kernelINS_22Kernel_traits_finalizeILj2048Ef6__halffS2_fjLb1ELj1024ELj4ENS_18Kernel_traits_baseILj2048EfS2_fS2_fjLj1024EEEEELb1ELb0EEEvNS_9BwdParamsE --------------------------
	.section	.nv.shared._ZN10layer_norm22ln_bwd_finalize_kernelINS_22Kernel_traits_finalizeILj2048Ef6__halffS2_fjLb1ELj1024ELj4ENS_18Kernel_traits_baseILj2048EfS2_fS2_fjLj1024EEEEELb1ELb0EEEvNS_9BwdParamsE,"aw",@nobits
	.sectionflags	@""
	.align	16
.nv.shared._ZN10layer_norm22ln_bwd_finalize_kernelINS_22Kernel_traits_finalizeILj2048Ef6__halffS2_fjLb1ELj1024ELj4ENS_18Kernel_traits_baseILj2048EfS2_fS2_fjLj1024EEEEELb1ELb0EEEvNS_9BwdParamsE:
	.zero		13696


//--------------------- .nv.shared._ZN10layer_norm13ln_bwd_kernelINS_13Kernel_traitsIf6__halffS2_fjLj2048ELj1ELj1ELj4ELj16ENS_18Kernel_traits_baseILj2048EfS2_fS2_fjLj128EEEEELb1ELb1ELb1ELb0EEEvNS_9BwdParamsE --------------------------
	.section	.nv.shared._ZN10layer_norm13ln_bwd_kernelINS_13Kernel_traitsIf6__halffS2_fjLj2048ELj1ELj1ELj4ELj16ENS_18Kernel_traits_baseILj2048EfS2_fS2_fjLj128EEEEELb1ELb1ELb1ELb0EEEvNS_9BwdParamsE,"aw",@nobits
	.sectionflags	@""
	.align	16
	.zero		1024


//--------------------- .nv.shared._ZN10layer_norm22ln_bwd_finalize_kernelINS_22Kernel_traits_finalizeILj2048Ef6__halffS2_fjLb1ELj1024ELj4ENS_18Kernel_traits_baseILj2048EfS2_fS2_fjLj1024EEEEELb1ELb1EEEvNS_9BwdParamsE --------------------------
	.section	.nv.shared._ZN10layer_norm22ln_bwd_finalize_kernelINS_22Kernel_traits_finalizeILj2048Ef6__halffS2_fjLb1ELj1024ELj4ENS_18Kernel_traits_baseILj2048EfS2_fS2_fjLj1024EEEEELb1ELb1EEEvNS_9BwdParamsE,"aw",@nobits
	.sectionflags	@""
	.align	16
.nv.shared._ZN10layer_norm22ln_bwd_finalize_kernelINS_22Kernel_traits_finalizeILj2048Ef6__halffS2_fjLb1ELj1024ELj4ENS_18Kernel_traits_baseILj2048EfS2_fS2_fjLj1024EEEEELb1ELb1EEEvNS_9BwdParamsE:
	.zero		13696


//--------------------- .nv.shared._ZN10layer_norm13ln_bwd_kernelINS_13Kernel_traitsIf6__halffS2_fjLj2048ELj1ELj1ELj4ELj16ENS_18Kernel_traits_baseILj2048EfS2_fS2_fjLj128EEEEELb1ELb1ELb1ELb1EEEvNS_9BwdParamsE --------------------------
	.section	.nv.shared._ZN10layer_norm13ln_bwd_kernelINS_13Kernel_traitsIf6__halffS2_fjLj2048ELj1ELj1ELj4ELj16ENS_18Kernel_traits_baseILj2048EfS2_fS2_fjLj128EEEEELb1ELb1ELb1ELb1EEEvNS_9BwdParamsE,"aw",@nobits
	.sectionflags	@""
	.align	16
	.zero		1024


//--------------------- .nv.shared._ZN10layer_norm13ln_bwd_kernelINS_13Kernel_traitsI6__halfffffjLj2048ELj1ELj1ELj4ELj16ENS_18Kernel_traits_baseILj2048ES2_ffffjLj128EEEEELb0ELb0ELb0ELb0EEEvNS_9BwdParamsE --------------------------
	.section	.nv.shared._ZN10layer_norm13ln_bwd_kernelINS_13Kernel_traitsI6__halfffffjLj2048ELj1ELj1ELj4ELj16ENS_18Kernel_traits_baseILj2048ES2_ffffjLj128EEEEELb0ELb0ELb0ELb0EEEvNS_9BwdParamsE,"aw",@nobits
	.sectionflags	@""
	.align	16
	.zero		1024


//--------------------- .nv.shared._ZN10layer_norm13ln_bwd_kernelINS_13Kernel_traitsI6__halfffffjLj2048ELj1ELj1ELj4ELj16ENS_18Kernel_traits_baseILj2048ES2_ffffjLj128EEEEELb0ELb0ELb0ELb1EEEvNS_9BwdParamsE --------------------------
	.section	.nv.shared._ZN10layer_norm13ln_bwd_kernelINS_13Kernel_traitsI6__halfffffjLj2048ELj1ELj1ELj4ELj16ENS_18Kernel_traits_baseILj2048ES2_ffffjLj128EEEEELb0ELb0ELb0ELb1EEEvNS_9BwdParamsE,"aw",@nobits
	.sectionflags	@""
	.align	16
	.zero		1024


//--------------------- .nv.shared._ZN10layer_norm13ln_bwd_kernelINS_13Kernel_traitsI6__halfffffjLj2048ELj1ELj1ELj4ELj16ENS_18Kernel_traits_baseILj2048ES2_ffffjLj128EEEEELb0ELb0ELb1ELb0EEEvNS_9BwdParamsE --------------------------
	.section	.nv.shared._ZN10layer_norm13ln_bwd_kernelINS_13Kernel_traitsI6__halfffffjLj2048ELj1ELj1ELj4ELj16ENS_18Kernel_traits_baseILj2048ES2_ffffjLj128EEEEELb0ELb0ELb1ELb0EEEvNS_9BwdParamsE,"aw",@nobits
	.sectionflags	@""
	.align	16
	.zero		1024


//--------------------- .nv.shared._ZN10layer_norm13ln_bwd_kernelINS_13Kernel_traitsI6__halfffffjLj2048ELj1ELj1ELj4ELj16ENS_18Kernel_traits_baseILj2048ES2_ffffjLj128EEEEELb0ELb0ELb1ELb1EEEvNS_9BwdParamsE --------------------------
	.section	.nv.shared._ZN10layer_norm13ln_bwd_kernelINS_13Kernel_traitsI6__halfffffjLj2048ELj1ELj1ELj4ELj16ENS_18Kernel_traits_baseILj2048ES2_ffffjLj128EEEEELb0ELb0ELb1ELb1EEEvNS_9BwdParamsE,"aw",@nobits
	.sectionflags	@""
	.align	16
	.zero		1024


//--------------------- .nv.shared._ZN10layer_norm13ln_bwd_kernelINS_13Kernel_traitsI6__halfffffjLj2048ELj1ELj1ELj4ELj16ENS_18Kernel_traits_baseILj2048ES2_ffffjLj128EEEEELb0ELb1ELb0ELb0EEEvNS_9BwdParamsE --------------------------
	.section	.nv.shared._ZN10layer_norm13ln_bwd_kernelINS_13Kernel_traitsI6__halfffffjLj2048ELj1ELj1ELj4ELj16ENS_18Kernel_traits_baseILj2048ES2_ffffjLj128EEEEELb0ELb1ELb0ELb0EEEvNS_9BwdParamsE,"aw",@nobits
	.sectionflags	@""
	.align	16
	.zero		1024


//--------------------- .nv.shared._ZN10layer_norm13ln_bwd_kernelINS_13Kernel_traitsI6__halfffffjLj2048ELj1ELj1ELj4ELj16ENS_18Kernel_traits_baseILj2048ES2_ffffjLj128EEEEELb0ELb1ELb0ELb1EEEvNS_9BwdParamsE --------------------------
	.section	.nv.shared._ZN10layer_norm13ln_bwd_kernelINS_13Kernel_traitsI6__halfffffjLj2048ELj1ELj1ELj4ELj16ENS_18Kernel_traits_baseILj2048ES2_ffffjLj128EEEEELb0ELb1ELb0ELb1EEEvNS_9BwdParamsE,"aw",@nobits
	.sectionflags	@""
	.align	16
	.zero		1024


//--------------------- .nv.shared._ZN10layer_norm13ln_bwd_kernelINS_13Kernel_traitsI6__halfffffjLj2048ELj1ELj1ELj4ELj16ENS_18Kernel_traits_baseILj2048ES2_ffffjLj128EEEEELb0ELb1ELb1ELb0EEEvNS_9BwdParamsE --------------------------
	.section	.nv.shared._ZN10layer_norm13ln_bwd_kernelINS_13Kernel_traitsI6__halfffffjLj2048ELj1ELj1ELj4ELj16ENS_18Kernel_traits_baseILj2048ES2_ffffjLj128EEEEELb0ELb1ELb1ELb0EEEvNS_9BwdParamsE,"aw",@nobits
	.sectionflags	@""
	.align	16
	.zero		1024


//--------------------- .nv.shared._ZN10layer_norm13ln_bwd_kernelINS_13Kernel_traitsI6__halfffffjLj2048ELj1ELj1ELj4ELj16ENS_18Kernel_traits_baseILj2048ES2_ffffjLj128EEEEELb0ELb1ELb1ELb1EEEvNS_9BwdParamsE --------------------------
	.section	.nv.shared._ZN10layer_norm13ln_bwd_kernelINS_13Kernel_traitsI6__halfffffjLj2048ELj1ELj1ELj4ELj16ENS_18Kernel_traits_baseILj2048ES2_ffffjLj128EEEEELb0ELb1ELb1ELb1EEEvNS_9BwdParamsE,"aw",@nobits
	.sectionflags	@""
	.align	16
	.zero		1024


//--------------------- .nv.shared._ZN10layer_norm13ln_bwd_kernelINS_13Kernel_traitsI6__halfffffjLj2048ELj1ELj1ELj4ELj16ENS_18Kernel_traits_baseILj2048ES2_ffffjLj128EEEEELb1ELb0ELb0ELb0EEEvNS_9BwdParamsE --------------------------
	.section	.nv.shared._ZN10layer_norm13ln_bwd_kernelINS_13Kernel_traitsI6__halfffffjLj2048ELj1ELj1ELj4ELj16ENS_18Kernel_traits_baseILj2048ES2_ffffjLj128EEEEELb1ELb0ELb0ELb0EEEvNS_9BwdParamsE,"aw",@nobits
	.sectionflags	@""
	.align	16
	.zero		1024


//--------------------- .nv.shared._ZN10layer_norm13ln_bwd_kernelINS_13Kernel_traitsI6__halfffffjLj2048ELj1ELj1ELj4ELj16ENS_18Kernel_traits_baseILj2048ES2_ffffjLj128EEEEELb1ELb0ELb0ELb1EEEvNS_9BwdParamsE --------------------------
	.section	.nv.shared._ZN10layer_norm13ln_bwd_kernelINS_13Kernel_traitsI6__halfffffjLj2048ELj1ELj1ELj4ELj16ENS_18Kernel_traits_baseILj2048ES2_ffffjLj128EEEEELb1ELb0ELb0ELb1EEEvNS_9BwdParamsE,"aw",@nobits
	.sectionflags	@""
	.align	16
	.zero		1024


//--------------------- .nv.shared._ZN10layer_norm22ln_bwd_finalize_kernelINS_22Kernel_traits_finalizeILj2048E6__halfffffjLb0ELj1024ELj4ENS_18Kernel_traits_baseILj2048ES2_ffffjLj1024EEEEELb0ELb0EEEvNS_9BwdParamsE --------------------------
	.section	.nv.shared._ZN10layer_norm22ln_bwd_finalize_kernelINS_22Kernel_traits_finalizeILj2048E6__halfffffjLb0ELj1024ELj4ENS_18Kernel_traits_baseILj2048ES2_ffffjLj1024EEEEELb0ELb0EEEvNS_9BwdParamsE,"aw",@nobits
	.sectionflags	@""
	.align	16
.nv.shared._ZN10layer_norm22ln_bwd_finalize_kernelINS_22Kernel_traits_finalizeILj2048E6__halfffffjLb0ELj1024ELj4ENS_18Kernel_traits_baseILj2048ES2_ffffjLj1024EEEEELb0ELb0EEEvNS_9BwdParamsE:
	.zero		9472


//--------------------- .nv.shared._ZN10layer_norm13ln_bwd_kernelINS_13Kernel_traitsI6__halfffffjLj2048ELj1ELj1ELj4ELj16ENS_18Kernel_traits_baseILj2048ES2_ffffjLj128EEEEELb1ELb0ELb1ELb0EEEvNS_9BwdParamsE --------------------------
	.section	.nv.shared._ZN10layer_norm13ln_bwd_kernelINS_13Kernel_traitsI6__halfffffjLj2048ELj1ELj1ELj4ELj16ENS_18Kernel_traits_baseILj2048ES2_ffffjLj128EEEEELb1ELb0ELb1ELb0EEEvNS_9BwdParamsE,"aw",@nobits
	.sectionflags	@""
	.align	16
	.zero		1024


//--------------------- .nv.shared._ZN10layer_norm22ln_bwd_finalize_kernelINS_22Kernel_traits_finalizeILj2048E6__halfffffjLb0ELj1024ELj4ENS_18Kernel_traits_baseILj2048ES2_ffffjLj1024EEEEELb0ELb1EEEvNS_9BwdParamsE --------------------------
	.section	.nv.shared._ZN10layer_norm22ln_bwd_finalize_kernelINS_22Kernel_traits_finalizeILj2048E6__halfffffjLb0ELj1024ELj4ENS_18Kernel_traits_baseILj2048ES2_ffffjLj1024EEEEELb0ELb1EEEvNS_9BwdParamsE,"aw",@nobits
	.sectionflags	@""
	.align	16
.nv.shared._ZN10layer_norm22ln_bwd_finalize_kernelINS_22Kernel_traits_finalizeILj2048E6__halfffffjLb0ELj1024ELj4ENS_18Kernel_traits_baseILj2048ES2_ffffjLj1024EEEEELb0ELb1EEEvNS_9BwdParamsE:
	.zero		9472


//--------------------- .nv.shared._ZN10layer_norm13ln_bwd_kernelINS_13Kernel_traitsI6__halfffffjLj2048ELj1ELj1ELj4ELj16ENS_18Kernel_traits_baseILj2048ES2_ffffjLj128EEEEELb1ELb0ELb1ELb1EEEvNS_9BwdParamsE --------------------------
	.section	.nv.shared._ZN10layer_norm13ln_bwd_kernelINS_13Kernel_traitsI6__halfffffjLj2048ELj1ELj1ELj4ELj16ENS_18Kernel_traits_baseILj2048ES2_ffffjLj128EEEEELb1ELb0ELb1ELb1EEEvNS_9BwdParamsE,"aw",@nobits
	.sectionflags	@""
	.align	16
	.zero		1024


//--------------------- .nv.shared._ZN10layer_norm13ln_bwd_kernelINS_13Kernel_traitsI6__halfffffjLj2048ELj1ELj1ELj4ELj16ENS_18Kernel_traits_baseILj2048ES2_ffffjLj128EEEEELb1ELb1ELb0ELb0EEEvNS_9BwdParamsE --------------------------
	.section	.nv.shared._ZN10layer_norm13ln_bwd_kernelINS_13Kernel_traitsI6__halfffffjLj2048ELj1ELj1ELj4ELj16ENS_18Kernel_traits_baseILj2048ES2_ffffjLj128EEEEELb1ELb1ELb0ELb0EEEvNS_9BwdParamsE,"aw",@nobits
	.sectionflags	@""
	.align	16
	.zero		1024


//--------------------- .nv.shared._ZN10layer_norm13ln_bwd_kernelINS_13Kernel_traitsI6__halfffffjLj2048ELj1ELj1ELj4ELj16ENS_18Kernel_traits_baseILj2048ES2_ffffjLj128EEEEELb1ELb1ELb0ELb1EEEvNS_9BwdParamsE --------------------------
	.section	.nv.shared._ZN10layer_norm13ln_bwd_kernelINS_13Kernel_traitsI6__halfffffjLj2048ELj1ELj1ELj4ELj16ENS_18Kernel_traits_baseILj2048ES2_ffffjLj128EEEEELb1ELb1ELb0ELb1EEEvNS_9BwdParamsE,"aw",@nobits
	.sectionflags	@""
	.align	16
	.zero		1024


//--------------------- .nv.shared._ZN10layer_norm22ln_bwd_finalize_kernelINS_22Kernel_traits_finalizeILj2048E6__halfffffjLb1ELj1024ELj4ENS_18Kernel_traits_baseILj2048ES2_ffffjLj1024EEEEELb1ELb0EEEvNS_9BwdParamsE --------------------------
	.section	.nv.shared._ZN10layer_norm22ln_bwd_finalize_kernelINS_22Kernel_traits_finalizeILj2048E6__halfffffjLb1ELj1024ELj4ENS_18Kernel_traits_baseILj2048ES2_ffffjLj1024EEEEELb1ELb0EEEvNS_9BwdParamsE,"aw",@nobits
	.sectionflags	@""
	.align	16
.nv.shared._ZN10layer_norm22ln_bwd_finalize_kernelINS_22Kernel_traits_finalizeILj2048E6__halfffffjLb1ELj1024ELj4ENS_18Kernel_traits_baseILj2048ES2_ffffjLj1024EEEEELb1ELb0EEEvNS_9BwdParamsE:
	.zero		13696


//--------------------- .nv.shared._ZN10layer_norm13ln_bwd_kernelINS_13Kernel_traitsI6__halfffffjLj2048ELj1ELj1ELj4ELj16ENS_18Kernel_traits_baseILj2048ES2_ffffjLj128EEEEELb1ELb1ELb1ELb0EEEvNS_9BwdParamsE --------------------------
	.section	.nv.shared._ZN10layer_norm13ln_bwd_kernelINS_13Kernel_traitsI6__halfffffjLj2048ELj1ELj1ELj4ELj16ENS_18Kernel_traits_baseILj2048ES2_ffffjLj128EEEEELb1ELb1ELb1ELb0EEEvNS_9BwdParamsE,"aw",@nobits
	.sectionflags	@""
	.align	16
	.zero		1024


//--------------------- .nv.shared._ZN10layer_norm22ln_bwd_finalize_kernelINS_22Kernel_traits_finalizeILj2048E6__halfffffjLb1ELj1024ELj4ENS_18Kernel_traits_baseILj2048ES2_ffffjLj1024EEEEELb1ELb1EEEvNS_9BwdParamsE --------------------------
	.section	.nv.shared._ZN10layer_norm22ln_bwd_finalize_kernelINS_22Kernel_traits_finalizeILj2048E6__halfffffjLb1ELj1024ELj4ENS_18Kernel_traits_baseILj2048ES2_ffffjLj1024EEEEELb1ELb1EEEvNS_9BwdParamsE,"aw",@nobits
	.sectionflags	@""
	.align	16
.nv.shared._ZN10layer_norm22ln_bwd_finalize_kernelINS_22Kernel_traits_finalizeILj2048E6__halfffffjLb1ELj1024ELj4ENS_18Kernel_traits_baseILj2048ES2_ffffjLj1024EEEEELb1ELb1EEEvNS_9BwdParamsE:
	.zero		13696


//--------------------- .nv.shared._ZN10layer_norm13ln_bwd_kernelINS_13Kernel_traitsI6__halfffffjLj2048ELj1ELj1ELj4ELj16ENS_18Kernel_traits_baseILj2048ES2_ffffjLj128EEEEELb1ELb1ELb1ELb1EEEvNS_9BwdParamsE --------------------------
	.section	.nv.shared._ZN10layer_norm13ln_bwd_kernelINS_13Kernel_traitsI6__halfffffjLj2048ELj1ELj1ELj4ELj16ENS_18Kernel_traits_baseILj2048ES2_ffffjLj128EEEEELb1ELb1ELb1ELb1EEEvNS_9BwdParamsE,"aw",@nobits
	.sectionflags	@""
	.align	16
	.zero		1024


//--------------------- .nv.shared._ZN10layer_norm13ln_bwd_kernelINS_13Kernel_traitsIfffffjLj2048ELj1ELj1ELj4ELj16ENS_18Kernel_traits_baseILj2048EfffffjLj128EEEEELb0ELb0ELb0ELb0EEEvNS_9BwdParamsE --------------------------
	.section	.nv.shared._ZN10layer_norm13ln_bwd_kernelINS_13Kernel_traitsIfffffjLj2048ELj1ELj1ELj4ELj16ENS_18Kernel_traits_baseILj2048EfffffjLj128EEEEELb0ELb0ELb0ELb0EEEvNS_9BwdParamsE,"aw",@nobits
	.sectionflags	@""
	.align	16
	.zero		1024


//--------------------- .nv.shared._ZN10layer_norm13ln_bwd_kernelINS_13Kernel_traitsIfffffjLj2048ELj1ELj1ELj4ELj16ENS_18Kernel_traits_baseILj2048EfffffjLj128EEEEELb0ELb0ELb0ELb1EEEvNS_9BwdParamsE --------------------------
	.section	.nv.shared._ZN10layer_norm13ln_bwd_kernelINS_13Kernel_traitsIfffffjLj2048ELj1ELj1ELj4ELj16ENS_18Kernel_traits_baseILj2048EfffffjLj128EEEEELb0ELb0ELb0ELb1EEEvNS_9BwdParamsE,"aw",@nobits
	.sectionflags	@""
	.align	16
	.zero		1024


//--------------------- .nv.shared._ZN10layer_norm13ln_bwd_kernelINS_13Kernel_traitsIfffffjLj2048ELj1ELj1ELj4ELj16ENS_18Kernel_traits_baseILj2048EfffffjLj128EEEEELb0ELb0ELb1ELb0EEEvNS_9BwdParamsE --------------------------
	.section	.nv.shared._ZN10layer_norm13ln_bwd_kernelINS_13Kernel_traitsIfffffjLj2048ELj1ELj1ELj4ELj16ENS_18Kernel_traits_baseILj2048EfffffjLj128EEEEELb0ELb0ELb1ELb0EEEvNS_9BwdParamsE,"aw",@nobits
	.sectionflags	@""
	.align	16
	.zero		1024


//--------------------- .nv.shared._ZN10layer_norm13ln_bwd_kernelINS_13Kernel_traitsIfffffjLj2048ELj1ELj1ELj4ELj16ENS_18Kernel_traits_baseILj2048EfffffjLj128EEEEELb0ELb0ELb1ELb1EEEvNS_9BwdParamsE --------------------------
	.section	.nv.shared._ZN10layer_norm13ln_bwd_kernelINS_13Kernel_traitsIfffffjLj2048ELj1ELj1ELj4ELj16ENS_18Kernel_traits_baseILj2048EfffffjLj128EEEEELb0ELb0ELb1ELb1EEEvNS_9BwdParamsE,"aw",@nobits
	.sectionflags	@""
	.align	16
	.zero		1024


//--------------------- .nv.shared._ZN10layer_norm13ln_bwd_kernelINS_13Kernel_traitsIfffffjLj2048ELj1ELj1ELj4ELj16ENS_18Kernel_traits_baseILj2048EfffffjLj128EEEEELb0ELb1ELb0ELb0EEEvNS_9BwdParamsE --------------------------
	.section	.nv.shared._ZN10layer_norm13ln_bwd_kernelINS_13Kernel_traitsIfffffjLj2048ELj1ELj1ELj4ELj16ENS_18Kernel_traits_baseILj2048EfffffjLj128EEEEELb0ELb1ELb0ELb0EEEvNS_9BwdParamsE,"aw",@nobits
	.sectionflags	@""
	.align	16
	.zero		1024


//--------------------- .nv.shared._ZN10layer_norm13ln_bwd_kernelINS_13Kernel_traitsIfffffjLj2048ELj1ELj1ELj4ELj16ENS_18Kernel_traits_baseILj2048EfffffjLj128EEEEELb0ELb1ELb0ELb1EEEvNS_9BwdParamsE --------------------------
	.section	.nv.shared._ZN10layer_norm13ln_bwd_kernelINS_13Kernel_traitsIfffffjLj2048ELj1ELj1ELj4ELj16ENS_18Kernel_traits_baseILj2048EfffffjLj128EEEEELb0ELb1ELb0ELb1EEEvNS_9BwdParamsE,"aw",@nobits
	.sectionflags	@""
	.align	16
	.zero		1024


//--------------------- .nv.shared._ZN10layer_norm13ln_bwd_kernelINS_13Kernel_traitsIfffffjLj2048ELj1ELj1ELj4ELj16ENS_18Kernel_traits_baseILj2048EfffffjLj128EEEEELb0ELb1ELb1ELb0EEEvNS_9BwdParamsE --------------------------
	.section	.nv.shared._ZN10layer_norm13ln_bwd_kernelINS_13Kernel_traitsIfffffjLj2048ELj1ELj1ELj4ELj16ENS_18Kernel_traits_baseILj2048EfffffjLj128EEEEELb0ELb1ELb1ELb0EEEvNS_9BwdParamsE,"aw",@nobits
	.sectionflags	@""
	.align	16
	.zero		1024


//--------------------- .nv.shared._ZN10layer_norm13ln_bwd_kernelINS_13Kernel_traitsIfffffjLj2048ELj1ELj1ELj4ELj16ENS_18Kernel_traits_baseILj2048EfffffjLj128EEEEELb0ELb1ELb1ELb1EEEvNS_9BwdParamsE --------------------------
	.section	.nv.shared._ZN10layer_norm13ln_bwd_kernelINS_13Kernel_traitsIfffffjLj2048ELj1ELj1ELj4ELj16ENS_18Kernel_traits_baseILj2048EfffffjLj128EEEEELb0ELb1ELb1ELb1EEEvNS_9BwdParamsE,"aw",@nobits
	.sectionflags	@""
	.align	16
	.zero		1024


//--------------------- .nv.shared._ZN10layer_norm13ln_bwd_kernelINS_13Kernel_traitsIfffffjLj2048ELj1ELj1ELj4ELj16ENS_18Kernel_traits_baseILj2048EfffffjLj128EEEEELb1ELb0ELb0ELb0EEEvNS_9BwdParamsE --------------------------
	.section	.nv.shared._ZN10layer_norm13ln_bwd_kernelINS_13Kernel_traitsIfffffjLj2048ELj1ELj1ELj4ELj16ENS_18Kernel_traits_baseILj2048EfffffjLj128EEEEELb1ELb0ELb0ELb0EEEvNS_9BwdParamsE,"aw",@nobits
	.sectionflags	@""
	.align	16
	.zero		1024


//--------------------- .nv.shared._ZN10layer_norm13ln_bwd_kernelINS_13Kernel_traitsIfffffjLj2048ELj1ELj1ELj4ELj16ENS_18Kernel_traits_baseILj2048EfffffjLj128EEEEELb1ELb0ELb0ELb1EEEvNS_9BwdParamsE --------------------------
	.section	.nv.shared._ZN10layer_norm13ln_bwd_kernelINS_13Kernel_traitsIfffffjLj2048ELj1ELj1ELj4ELj16ENS_18Kernel_traits_baseILj2048EfffffjLj128EEEEELb1ELb0ELb0ELb1EEEvNS_9BwdParamsE,"aw",@nobits
	.sectionflags	@""
	.align	16
	.zero		1024


//--------------------- .nv.shared._ZN10layer_norm22ln_bwd_finalize_kernelINS_22Kernel_traits_finalizeILj2048EfffffjLb0ELj1024ELj4ENS_18Kernel_traits_baseILj2048EfffffjLj1024EEEEELb0ELb0EEEvNS_9BwdParamsE --------------------------
	.section	.nv.shared._ZN10layer_norm22ln_bwd_finalize_kernelINS_22Kernel_traits_finalizeILj2048EfffffjLb0ELj1024ELj4ENS_18Kernel_traits_baseILj2048EfffffjLj1024EEEEELb0ELb0EEEvNS_9BwdParamsE,"aw",@nobits
	.sectionflags	@""
	.align	16
.nv.shared._ZN10layer_norm22ln_bwd_finalize_kernelINS_22Kernel_traits_finalizeILj2048EfffffjLb0ELj1024ELj4ENS_18Kernel_traits_baseILj2048EfffffjLj1024EEEEELb0ELb0EEEvNS_9BwdParamsE:
	.zero		9472


//--------------------- .nv.shared._ZN10layer_norm13ln_bwd_kernelINS_13Kernel_traitsIfffffjLj2048ELj1ELj1ELj4ELj16ENS_18Kernel_traits_baseILj2048EfffffjLj128EEEEELb1ELb0ELb1ELb0EEEvNS_9BwdParamsE --------------------------
	.section	.nv.shared._ZN10layer_norm13ln_bwd_kernelINS_13Kernel_traitsIfffffjLj2048ELj1ELj1ELj4ELj16ENS_18Kernel_traits_baseILj2048EfffffjLj128EEEEELb1ELb0ELb1ELb0EEEvNS_9BwdParamsE,"aw",@nobits
	.sectionflags	@""
	.align	16
	.zero		1024


//--------------------- .nv.shared._ZN10layer_norm22ln_bwd_finalize_kernelINS_22Kernel_traits_finalizeILj2048EfffffjLb0ELj1024ELj4ENS_18Kernel_traits_baseILj2048EfffffjLj1024EEEEELb0ELb1EEEvNS_9BwdParamsE --------------------------
	.section	.nv.shared._ZN10layer_norm22ln_bwd_finalize_kernelINS_22Kernel_traits_finalizeILj2048EfffffjLb0ELj1024ELj4ENS_18Kernel_traits_baseILj2048EfffffjLj1024EEEEELb0ELb1EEEvNS_9BwdParamsE,"aw",@nobits
	.sectionflags	@""
	.align	16
.nv.shared._ZN10layer_norm22ln_bwd_finalize_kernelINS_22Kernel_traits_finalizeILj2048EfffffjLb0ELj1024ELj4ENS_18Kernel_traits_baseILj2048EfffffjLj1024EEEEELb0ELb1EEEvNS_9BwdParamsE:
	.zero		9472


//--------------------- .nv.shared._ZN10layer_norm13ln_bwd_kernelINS_13Kernel_traitsIfffffjLj2048ELj1ELj1ELj4ELj16ENS_18Kernel_traits_baseILj2048EfffffjLj128EEEEELb1ELb0ELb1ELb1EEEvNS_9BwdParamsE --------------------------
	.section	.nv.shared._ZN10layer_norm13ln_bwd_kernelINS_13Kernel_traitsIfffffjLj2048ELj1ELj1ELj4ELj16ENS_18Kernel_traits_baseILj2048EfffffjLj128EEEEELb1ELb0ELb1ELb1EEEvNS_9BwdParamsE,"aw",@nobits
	.sectionflags	@""
	.align	16
	.zero		1024


//--------------------- .nv.shared._ZN10layer_norm13ln_bwd_kernelINS_13Kernel_traitsIfffffjLj2048ELj1ELj1ELj4ELj16ENS_18Kernel_traits_baseILj2048EfffffjLj128EEEEELb1ELb1ELb0ELb0EEEvNS_9BwdParamsE --------------------------
	.section	.nv.shared._ZN10layer_norm13ln_bwd_kernelINS_13Kernel_traitsIfffffjLj2048ELj1ELj1ELj4ELj16ENS_18Kernel_traits_baseILj2048EfffffjLj128EEEEELb1ELb1ELb0ELb0EEEvNS_9BwdParamsE,"aw",@nobits
	.sectionflags	@""
	.align	16
	.zero		1024


//--------------------- .nv.shared._ZN10layer_norm13ln_bwd_kernelINS_13Kernel_traitsIfffffjLj2048ELj1ELj1ELj4ELj16ENS_18Kernel_traits_baseILj2048EfffffjLj128EEEEELb1ELb1ELb0ELb1EEEvNS_9BwdParamsE --------------------------
	.section	.nv.shared._ZN10layer_norm13ln_bwd_kernelINS_13Kernel_traitsIfffffjLj2048ELj1ELj1ELj4ELj16ENS_18Kernel_traits_baseILj2048EfffffjLj128EEEEELb1ELb1ELb0ELb1EEEvNS_9BwdParamsE,"aw",@nobits
	.sectionflags	@""
	.align	16
	.zero		1024


//--------------------- .nv.shared._ZN10layer_norm22ln_bwd_finalize_kernelINS_22Kernel_traits_finalizeILj2048EfffffjLb1ELj1024ELj4ENS_18Kernel_traits_baseILj2048EfffffjLj1024EEEEELb1ELb0EEEvNS_9BwdParamsE --------------------------
	.section	.nv.shared._ZN10layer_norm22ln_bwd_finalize_kernelINS_22Kernel_traits_finalizeILj2048EfffffjLb1ELj1024ELj4ENS_18Kernel_traits_baseILj2048EfffffjLj1024EEEEELb1ELb0EEEvNS_9BwdParamsE,"aw",@nobits
	.sectionflags	@""
	.align	16
.nv.shared._ZN10layer_norm22ln_bwd_finalize_kernelINS_22Kernel_traits_finalizeILj2048EfffffjLb1ELj1024ELj4ENS_18Kernel_traits_baseILj2048EfffffjLj1024EEEEELb1ELb0EEEvNS_9BwdParamsE:
	.zero		13696


//--------------------- .nv.shared._ZN10layer_norm13ln_bwd_kernelINS_13Kernel_traitsIfffffjLj2048ELj1ELj1ELj4ELj16ENS_18Kernel_traits_baseILj2048EfffffjLj128EEEEELb1ELb1ELb1ELb0EEEvNS_9BwdParamsE --------------------------
	.section	.nv.shared._ZN10layer_norm13ln_bwd_kernelINS_13Kernel_traitsIfffffjLj2048ELj1ELj1ELj4ELj16ENS_18Kernel_traits_baseILj2048EfffffjLj128EEEEELb1ELb1ELb1ELb0EEEvNS_9BwdParamsE,"aw",@nobits
	.sectionflags	@""
	.align	16
	.zero		1024


//--------------------- .nv.shared._ZN10layer_norm22ln_bwd_finalize_kernelINS_22Kernel_traits_finalizeILj2048EfffffjLb1ELj1024ELj4ENS_18Kernel_traits_baseILj2048EfffffjLj1024EEEEELb1ELb1EEEvNS_9BwdParamsE --------------------------
	.section	.nv.shared._ZN10layer_norm22ln_bwd_finalize_kernelINS_22Kernel_traits_finalizeILj2048EfffffjLb1ELj1024ELj4ENS_18Kernel_traits_baseILj2048EfffffjLj1024EEEEELb1ELb1EEEvNS_9BwdParamsE,"aw",@nobits
	.sectionflags	@""
	.align	16
.nv.shared._ZN10layer_norm22ln_bwd_finalize_kernelINS_22Kernel_traits_finalizeILj2048EfffffjLb1ELj1024ELj4ENS_18Kernel_traits_baseILj2048EfffffjLj1024EEEEELb1ELb1EEEvNS_9BwdParamsE:
	.zero		13696


//--------------------- .nv.shared._ZN10layer_norm13ln_bwd_kernelINS_13Kernel_traitsIfffffjLj2048ELj1ELj1ELj4ELj16ENS_18Kernel_traits_baseILj2048EfffffjLj128EEEEELb1ELb1ELb1ELb1EEEvNS_9BwdParamsE --------------------------
	.section	.nv.shared._ZN10layer_norm13ln_bwd_kernelINS_13Kernel_traitsIfffffjLj2048ELj1ELj1ELj4ELj16ENS_18Kernel_traits_baseILj2048EfffffjLj128EEEEELb1ELb1ELb1ELb1EEEvNS_9BwdParamsE,"aw",@nobits
	.sectionflags	@""
	.align	16
	.zero		1024


//--------------------- .nv.constant0._ZN10layer_norm13ln_bwd_kernelINS_13Kernel_traitsI13__nv_bfloat16S2_S2_S2_fjLj2048ELj1ELj1ELj4ELj16ENS_18Kernel_traits_baseILj2048ES2_S2_S2_S2_fjLj128EEEEELb0ELb0ELb0ELb0EEEvNS_9BwdParamsE --------------------------
	.section	.nv.constant0._ZN10layer_norm13ln_bwd_kernelINS_13Kernel_traitsI13__nv_bfloat16S2_S2_S2_fjLj2048ELj1ELj1ELj4ELj16ENS_18Kernel_traits_baseILj2048ES2_S2_S2_S2_fjLj128EEEEELb0ELb0ELb0ELb0EEEvNS_9BwdParamsE,"a",@progbits
	.sectionflags	@""
	.align	4
.nv.constant0._ZN10layer_norm13ln_bwd_kernelINS_13Kernel_traitsI13__nv_bfloat16S2_S2_S2_fjLj2048ELj1ELj1ELj4ELj16ENS_18Kernel_traits_baseILj2048ES2_S2_S2_S2_fjLj128EEEEELb0ELb0ELb0ELb0EEEvNS_9BwdParamsE:
	.zero		1192


//--------------------- .nv.constant0._ZN10layer_norm13ln_bwd_kernelINS_13Kernel_traitsI13__nv_bfloat16S2_S2_S2_fjLj2048ELj1ELj1ELj4ELj16ENS_18Kernel_traits_baseILj2048ES2_S2_S2_S2_fjLj128EEEEELb0ELb0ELb0ELb1EEEvNS_9BwdParamsE --------------------------
	.section	.nv.constant0._ZN10layer_norm13ln_bwd_kernelINS_13Kernel_traitsI13__nv_bfloat16S2_S2_S2_fjLj2048ELj1ELj1ELj4ELj16ENS_18Kernel_traits_baseILj2048ES2_S2_S2_S2_fjLj128EEEEELb0ELb0ELb0ELb1EEEvNS_9BwdParamsE,"a",@progbits
	.sectionflags	@""
	.align	4
.nv.constant0._ZN10layer_norm13ln_bwd_kernelINS_13Kernel_traitsI13__nv_bfloat16S2_S2_S2_fjLj2048ELj1ELj1ELj4ELj16ENS_18Kernel_traits_baseILj2048ES2_S2_S2_S2_fjLj128EEEEELb0ELb0ELb0ELb1EEEvNS_9BwdParamsE:
	.zero		1192


//--------------------- .nv.constant0._ZN10layer_norm13ln_bwd_kernelINS_13Kernel_traitsI13__nv_bfloat16S2_S2_S2_fjLj2048ELj1ELj1ELj4ELj16ENS_18Kernel_traits_baseILj2048ES2_S2_S2_S2_fjLj128EEEEELb0ELb0ELb1ELb0EEEvNS_9BwdParamsE --------------------------
	.section	.nv.constant0._ZN10layer_norm13ln_bwd_kernelINS_13Kernel_traitsI13__nv_bfloat16S2_S2_S2_fjLj2048ELj1ELj1ELj4ELj16ENS_18Kernel_traits_baseILj2048ES2_S2_S2_S2_fjLj128EEEEELb0ELb0ELb1ELb0EEEvNS_9BwdParamsE,"a",@progbits
	.sectionflags	@""
	.align	4
.nv.constant0._ZN10layer_norm13ln_bwd_kernelINS_13Kernel_traitsI13__nv_bfloat16S2_S2_S2_fjLj2048ELj1ELj1ELj4ELj16ENS_18Kernel_traits_baseILj2048ES2_S2_S2_S2_fjLj128EEEEELb0ELb0ELb1ELb0EEEvNS_9BwdParamsE:
	.zero		1192


//--------------------- .nv.constant0._ZN10layer_norm13ln_bwd_kernelINS_13Kernel_traitsI13__nv_bfloat16S2_S2_S2_fjLj2048ELj1ELj1ELj4ELj16ENS_18Kernel_traits_baseILj2048ES2_S2_S2_S2_fjLj128EEEEELb0ELb0ELb1ELb1EEEvNS_9BwdParamsE --------------------------
	.section	.nv.constant0._ZN10layer_norm13ln_bwd_kernelINS_13Kernel_traitsI13__nv_bfloat16S2_S2_S2_fjLj2048ELj1ELj1ELj4ELj16ENS_18Kernel_traits_baseILj2048ES2_S2_S2_S2_fjLj128EEEEELb0ELb0ELb1ELb1EEEvNS_9BwdParamsE,"a",@progbits
	.sectionflags	@""
	.align	4
.nv.constant0._ZN10layer_norm13ln_bwd_kernelINS_13Kernel_traitsI13__nv_bfloat16S2_S2_S2_fjLj2048ELj1ELj1ELj4ELj16ENS_18Kernel_traits_baseILj2048ES2_S2_S2_S2_fjLj128EEEEELb0ELb0ELb1ELb1EEEvNS_9BwdParamsE:
	.zero		1192


//--------------------- .nv.constant0._ZN10layer_norm13ln_bwd_kernelINS_13Kernel_traitsI13__nv_bfloat16S2_S2_S2_fjLj2048ELj1ELj1ELj4ELj16ENS_18Kernel_traits_baseILj2048ES2_S2_S2_S2_fjLj128EEEEELb0ELb1ELb0ELb0EEEvNS_9BwdParamsE --------------------------
	.section	.nv.constant0._ZN10layer_norm13ln_bwd_kernelINS_13Kernel_traitsI13__nv_bfloat16S2_S2_S2_fjLj2048ELj1ELj1ELj4ELj16ENS_18Kernel_traits_baseILj2048ES2_S2_S2_S2_fjLj128EEEEELb0ELb1ELb0ELb0EEEvNS_9BwdParamsE,"a",@progbits
	.sectionflags	@""
	.align	4
.nv.constant0._ZN10layer_norm13ln_bwd_kernelINS_13Kernel_traitsI13__nv_bfloat16S2_S2_S2_fjLj2048ELj1ELj1ELj4ELj16ENS_18Kernel_traits_baseILj2048ES2_S2_S2_S2_fjLj128EEEEELb0ELb1ELb0ELb0EEEvNS_9BwdParamsE:
	.zero		1192


//--------------------- .nv.constant0._ZN10layer_norm13ln_bwd_kernelINS_13Kernel_traitsI13__nv_bfloat16S2_S2_S2_fjLj2048ELj1ELj1ELj4ELj16ENS_18Kernel_traits_baseILj2048ES2_S2_S2_S2_fjLj128EEEEELb0ELb1ELb0ELb1EEEvNS_9BwdParamsE --------------------------
	.section	.nv.constant0._ZN10layer_norm13ln_bwd_kernelINS_13Kernel_traitsI13__nv_bfloat16S2_S2_S2_fjLj2048ELj1ELj1ELj4ELj16ENS_18Kernel_traits_baseILj2048ES2_S2_S2_S2_fjLj128EEEEELb0ELb1ELb0ELb1EEEvNS_9BwdParamsE,"a",@progbits
	.sectionflags	@""
	.align	4
.nv.constant0._ZN10layer_norm13ln_bwd_kernelINS_13Kernel_traitsI13__nv_bfloat16S2_S2_S2_fjLj2048ELj1ELj1ELj4ELj16ENS_18Kernel_traits_baseILj2048ES2_S2_S2_S2_fjLj128EEEEELb0ELb1ELb0ELb1EEEvNS_9BwdParamsE:
	.zero		1192


//--------------------- .nv.constant0._ZN10layer_norm13ln_bwd_kernelINS_13Kernel_traitsI13__nv_bfloat16S2_S2_S2_fjLj2048ELj1ELj1ELj4ELj16ENS_18Kernel_traits_baseILj2048ES2_S2_S2_S2_fjLj128EEEEELb0ELb1ELb1ELb0EEEvNS_9BwdParamsE --------------------------
	.section	.nv.constant0._ZN10layer_norm13ln_bwd_kernelINS_13Kernel_traitsI13__nv_bfloat16S2_S2_S2_fjLj2048ELj1ELj1ELj4ELj16ENS_18Kernel_traits_baseILj2048ES2_S2_S2_S2_fjLj128EEEEELb0ELb1ELb1ELb0EEEvNS_9BwdParamsE,"a",@progbits
	.sectionflags	@""
	.align	4
.nv.constant0._ZN10layer_norm13ln_bwd_kernelINS_13Kernel_traitsI13__nv_bfloat16S2_S2_S2_fjLj2048ELj1ELj1ELj4ELj16ENS_18Kernel_traits_baseILj2048ES2_S2_S2_S2_fjLj128EEEEELb0ELb1ELb1ELb0EEEvNS_9BwdParamsE:
	.zero		1192


//--------------------- .nv.constant0._ZN10layer_norm13ln_bwd_kernelINS_13Kernel_traitsI13__nv_bfloat16S2_S2_S2_fjLj2048ELj1ELj1ELj4ELj16ENS_18Kernel_traits_baseILj2048ES2_S2_S2_S2_fjLj128EEEEELb0ELb1ELb1ELb1EEEvNS_9BwdParamsE --------------------------
	.section	.nv.constant0._ZN10layer_norm13ln_bwd_kernelINS_13Kernel_traitsI13__nv_bfloat16S2_S2_S2_fjLj2048ELj1ELj1ELj4ELj16ENS_18Kernel_traits_baseILj2048ES2_S2_S2_S2_fjLj128EEEEELb0ELb1ELb1ELb1EEEvNS_9BwdParamsE,"a",@progbits
	.sectionflags	@""
	.align	4
.nv.constant0._ZN10layer_norm13ln_bwd_kernelINS_13Kernel_traitsI13__nv_bfloat16S2_S2_S2_fjLj2048ELj1ELj1ELj4ELj16ENS_18Kernel_traits_baseILj2048ES2_S2_S2_S2_fjLj128EEEEELb0ELb1ELb1ELb1EEEvNS_9BwdParamsE:
	.zero		1192


//--------------------- .nv.constant0._ZN10layer_norm13ln_bwd_kernelINS_13Kernel_traitsI13__nv_bfloat16S2_S2_S2_fjLj2048ELj1ELj1ELj4ELj16ENS_18Kernel_traits_baseILj2048ES2_S2_S2_S2_fjLj128EEEEELb1ELb0ELb0ELb0EEEvNS_9BwdParamsE --------------------------
	.section	.nv.constant0._ZN10layer_norm13ln_bwd_kernelINS_13Kernel_traitsI13__nv_bfloat16S2_S2_S2_fjLj2048ELj1ELj1ELj4ELj16ENS_18Kernel_traits_baseILj2048ES2_S2_S2_S2_fjLj128EEEEELb1ELb0ELb0ELb0EEEvNS_9BwdParamsE,"a",@progbits
	.sectionflags	@""
	.align	4
.nv.constant0._ZN10layer_norm13ln_bwd_kernelINS_13Kernel_traitsI13__nv_bfloat16S2_S2_S2_fjLj2048ELj1ELj1ELj4ELj16ENS_18Kernel_traits_baseILj2048ES2_S2_S2_S2_fjLj128EEEEELb1ELb0ELb0ELb0EEEvNS_9BwdParamsE:
	.zero		1192


//--------------------- .nv.constant0._ZN10layer_norm13ln_bwd_kernelINS_13Kernel_traitsI13__nv_bfloat16S2_S2_S2_fjLj2048ELj1ELj1ELj4ELj16ENS_18Kernel_traits_baseILj2048ES2_S2_S2_S2_fjLj128EEEEELb1ELb0ELb0ELb1EEEvNS_9BwdParamsE --------------------------
	.section	.nv.constant0._ZN10layer_norm13ln_bwd_kernelINS_13Kernel_traitsI13__nv_bfloat16S2_S2_S2_fjLj2048ELj1ELj1ELj4ELj16ENS_18Kernel_traits_baseILj2048ES2_S2_S2_S2_fjLj128EEEEELb1ELb0ELb0ELb1EEEvNS_9BwdParamsE,"a",@progbits
	.sectionflags	@""
	.align	4
.nv.constant0._ZN10layer_norm13ln_bwd_kernelINS_13Kernel_traitsI13__nv_bfloat16S2_S2_S2_fjLj2048ELj1ELj1ELj4ELj16ENS_18Kernel_traits_baseILj2048ES2_S2_S2_S2_fjLj128EEEEELb1ELb0ELb0ELb1EEEvNS_9BwdParamsE:
	.zero		1192


//--------------------- .nv.constant0._ZN10layer_norm22ln_bwd_finalize_kernelINS_22Kernel_traits_finalizeILj2048E13__nv_bfloat16S2_S2_S2_fjLb0ELj1024ELj4ENS_18Kernel_traits_baseILj2048ES2_S2_S2_S2_fjLj1024EEEEELb0ELb0EEEvNS_9BwdParamsE --------------------------
	.section	.nv.constant0._ZN10layer_norm22ln_bwd_finalize_kernelINS_22Kernel_traits_finalizeILj2048E13__nv_bfloat16S2_S2_S2_fjLb0ELj1024ELj4ENS_18Kernel_traits_baseILj2048ES2_S2_S2_S2_fjLj1024EEEEELb0ELb0EEEvNS_9BwdParamsE,"a",@progbits
	.sectionflags	@""
	.align	4
.nv.constant0._ZN10layer_norm22ln_bwd_finalize_kernelINS_22Kernel_traits_finalizeILj2048E13__nv_bfloat16S2_S2_S2_fjLb0ELj1024ELj4ENS_18Kernel_traits_baseILj2048ES2_S2_S2_S2_fjLj1024EEEEELb0ELb0EEEvNS_9BwdParamsE:
	.zero		1192


//--------------------- .nv.constant0._ZN10layer_norm13ln_bwd_kernelINS_13Kernel_traitsI13__nv_bfloat16S2_S2_S2_fjLj2048ELj1ELj1ELj4ELj16ENS_18Kernel_traits_baseILj2048ES2_S2_S2_S2_fjLj128EEEEELb1ELb0ELb1ELb0EEEvNS_9BwdParamsE --------------------------
	.section	.nv.constant0._ZN10layer_norm13ln_bwd_kernelINS_13Kernel_traitsI13__nv_bfloat16S2_S2_S2_fjLj2048ELj1ELj1ELj4ELj16ENS_18Kernel_traits_baseILj2048ES2_S2_S2_S2_fjLj128EEEEELb1ELb0ELb1ELb0EEEvNS_9BwdParamsE,"a",@progbits
	.sectionflags	@""
	.align	4
.nv.constant0._ZN10layer_norm13ln_bwd_kernelINS_13Kernel_traitsI13__nv_bfloat16S2_S2_S2_fjLj2048ELj1ELj1ELj4ELj16ENS_18Kernel_traits_baseILj2048ES2_S2_S2_S2_fjLj128EEEEELb1ELb0ELb1ELb0EEEvNS_9BwdParamsE:
	.zero		1192


//--------------------- .nv.constant0._ZN10layer_norm22ln_bwd_finalize_kernelINS_22Kernel_traits_finalizeILj2048E13__nv_bfloat16S2_S2_S2_fjLb0ELj1024ELj4ENS_18Kernel_traits_baseILj2048ES2_S2_S2_S2_fjLj1024EEEEELb0ELb1EEEvNS_9BwdParamsE --------------------------
	.section	.nv.constant0._ZN10layer_norm22ln_bwd_finalize_kernelINS_22Kernel_traits_finalizeILj2048E13__nv_bfloat16S2_S2_S2_fjLb0ELj1024ELj4ENS_18Kernel_traits_baseILj2048ES2_S2_S2_S2_fjLj1024EEEEELb0ELb1EEEvNS_9BwdParamsE,"a",@progbits
	.sectionflags	@""
	.align	4
.nv.constant0._ZN10layer_norm22ln_bwd_finalize_kernelINS_22Kernel_traits_finalizeILj2048E13__nv_bfloat16S2_S2_S2_fjLb0ELj1024ELj4ENS_18Kernel_traits_baseILj2048ES2_S2_S2_S2_fjLj1024EEEEELb0ELb1EEEvNS_9BwdParamsE:
	.zero		1192


//--------------------- .nv.constant0._ZN10layer_norm13ln_bwd_kernelINS_13Kernel_traitsI13__nv_bfloat16S2_S2_S2_fjLj2048ELj1ELj1ELj4ELj16ENS_18Kernel_traits_baseILj2048ES2_S2_S2_S2_fjLj128EEEEELb1ELb0ELb1ELb1EEEvNS_9BwdParamsE --------------------------
	.section	.nv.constant0._ZN10layer_norm13ln_bwd_kernelINS_13Kernel_traitsI13__nv_bfloat16S2_S2_S2_fjLj2048ELj1ELj1ELj4ELj16ENS_18Kernel_traits_baseILj2048ES2_S2_S2_S2_fjLj128EEEEELb1ELb0ELb1ELb1EEEvNS_9BwdParamsE,"a",@progbits
	.sectionflags	@""
	.align	4
.nv.constant0._ZN10layer_norm13ln_bwd_kernelINS_13Kernel_traitsI13__nv_bfloat16S2_S2_S2_fjLj2048ELj1ELj1ELj4ELj16ENS_18Kernel_traits_baseILj2048ES2_S2_S2_S2_fjLj128EEEEELb1ELb0ELb1ELb1EEEvNS_9BwdParamsE:
	.zero		1192


//--------------------- .nv.constant0._ZN10layer_norm13ln_bwd_kernelINS_13Kernel_traitsI13__nv_bfloat16S2_S2_S2_fjLj2048ELj1ELj1ELj4ELj16ENS_18Kernel_traits_baseILj2048ES2_S2_S2_S2_fjLj128EEEEELb1ELb1ELb0ELb0EEEvNS_9BwdParamsE --------------------------
	.section	.nv.constant0._ZN10layer_norm13ln_bwd_kernelINS_13Kernel_traitsI13__nv_bfloat16S2_S2_S2_fjLj2048ELj1ELj1ELj4ELj16ENS_18Kernel_traits_baseILj2048ES2_S2_S2_S2_fjLj128EEEEELb1ELb1ELb0ELb0EEEvNS_9BwdParamsE,"a",@progbits
	.sectionflags	@""
	.align	4
.nv.constant0._ZN10layer_norm13ln_bwd_kernelINS_13Kernel_traitsI13__nv_bfloat16S2_S2_S2_fjLj2048ELj1ELj1ELj4ELj16ENS_18Kernel_traits_baseILj2048ES2_S2_S2_S2_fjLj128EEEEELb1ELb1ELb0ELb0EEEvNS_9BwdParamsE:
	.zero		1192


//--------------------- .nv.constant0._ZN10layer_norm13ln_bwd_kernelINS_13Kernel_traitsI13__nv_bfloat16S2_S2_S2_fjLj2048ELj1ELj1ELj4ELj16ENS_18Kernel_traits_baseILj2048ES2_S2_S2_S2_fjLj128EEEEELb1ELb1ELb0ELb1EEEvNS_9BwdParamsE --------------------------
	.section	.nv.constant0._ZN10layer_norm13ln_bwd_kernelINS_13Kernel_traitsI13__nv_bfloat16S2_S2_S2_fjLj2048ELj1ELj1ELj4ELj16ENS_18Kernel_traits_baseILj2048ES2_S2_S2_S2_fjLj128EEEEELb1ELb1ELb0ELb1EEEvNS_9BwdParamsE,"a",@progbits
	.sectionflags	@""
	.align	4
.nv.constant0._ZN10layer_norm13ln_bwd_kernelINS_13Kernel_traitsI13__nv_bfloat16S2_S2_S2_fjLj2048ELj1ELj1ELj4ELj16ENS_18Kernel_traits_baseILj2048ES2_S2_S2_S2_fjLj128EEEEELb1ELb1ELb0ELb1EEEvNS_9BwdParamsE:
	.zero		1192


//--------------------- .nv.constant0._ZN10layer_norm22ln_bwd_finalize_kernelINS_22Kernel_traits_finalizeILj2048E13__nv_bfloat16S2_S2_S2_fjLb1ELj1024ELj4ENS_18Kernel_traits_baseILj2048ES2_S2_S2_S2_fjLj1024EEEEELb1ELb0EEEvNS_9BwdParamsE --------------------------
	.section	.nv.constant0._ZN10layer_norm22ln_bwd_finalize_kernelINS_22Kernel_traits_finalizeILj2048E13__nv_bfloat16S2_S2_S2_fjLb1ELj1024ELj4ENS_18Kernel_traits_baseILj2048ES2_S2_S2_S2_fjLj1024EEEEELb1ELb0EEEvNS_9BwdParamsE,"a",@progbits
	.sectionflags	@""
	.align	4
.nv.constant0._ZN10layer_norm22ln_bwd_finalize_kernelINS_22Kernel_traits_finalizeILj2048E13__nv_bfloat16S2_S2_S2_fjLb1ELj1024ELj4ENS_18Kernel_traits_baseILj2048ES2_S2_S2_S2_fjLj1024EEEEELb1ELb0EEEvNS_9BwdParamsE:
	.zero		1192


//--------------------- .nv.constant0._ZN10layer_norm13ln_bwd_kernelINS_13Kernel_traitsI13__nv_bfloat16S2_S2_S2_fjLj2048ELj1ELj1ELj4ELj16ENS_18Kernel_traits_baseILj2048ES2_S2_S2_S2_fjLj128EEEEELb1ELb1ELb1ELb0EEEvNS_9BwdParamsE --------------------------
	.section	.nv.constant0._ZN10layer_norm13ln_bwd_kernelINS_13Kernel_traitsI13__nv_bfloat16S2_S2_S2_fjLj2048ELj1ELj1ELj4ELj16ENS_18Kernel_traits_baseILj2048ES2_S2_S2_S2_fjLj128EEEEELb1ELb1ELb1ELb0EEEvNS_9BwdParamsE,"a",@progbits
	.sectionflags	@""
	.align	4
.nv.constant0._ZN10layer_norm13ln_bwd_kernelINS_13Kernel_traitsI13__nv_bfloat16S2_S2_S2_fjLj2048ELj1ELj1ELj4ELj16ENS_18Kernel_traits_baseILj2048ES2_S2_S2_S2_fjLj128EEEEELb1ELb1ELb1ELb0EEEvNS_9BwdParamsE:
	.zero		1192


//--------------------- .nv.constant0._ZN10layer_norm22ln_bwd_finalize_kernelINS_22Kernel_traits_finalizeILj2048E13__nv_bfloat16S2_S2_S2_fjLb1ELj1024ELj4ENS_18Kernel_traits_baseILj2048ES2_S2_S2_S2_fjLj1024EEEEELb1ELb1EEEvNS_9BwdParamsE --------------------------
	.section	.nv.constant0._ZN10layer_norm22ln_bwd_finalize_kernelINS_22Kernel_traits_finalizeILj2048E13__nv_bfloat16S2_S2_S2_fjLb1ELj1024ELj4ENS_18Kernel_traits_baseILj2048ES2_S2_S2_S2_fjLj1024EEEEELb1ELb1EEEvNS_9BwdParamsE,"a",@progbits
	.sectionflags	@""
	.align	4
.nv.constant0._ZN10layer_norm22ln_bwd_finalize_kernelINS_22Kernel_traits_finalizeILj2048E13__nv_bfloat16S2_S2_S2_fjLb1ELj1024ELj4ENS_18Kernel_traits_baseILj2048ES2_S2_S2_S2_fjLj1024EEEEELb1ELb1EEEvNS_9BwdParamsE:
	.zero		1192


//--------------------- .nv.constant0._ZN10layer_norm13ln_bwd_kernelINS_13Kernel_traitsI13__nv_bfloat16S2_S2_S2_fjLj2048ELj1ELj1ELj4ELj16ENS_18Kernel_traits_baseILj2048ES2_S2_S2_S2_fjLj128EEEEELb1ELb1ELb1ELb1EEEvNS_9BwdParamsE --------------------------
	.section	.nv.constant0._ZN10layer_norm13ln_bwd_kernelINS_13Kernel_traitsI13__nv_bfloat16S2_S2_S2_fjLj2048ELj1ELj1ELj4ELj16ENS_18Kernel_traits_baseILj2048ES2_S2_S2_S2_fjLj128EEEEELb1ELb1ELb1ELb1EEEvNS_9BwdParamsE,"a",@progbits
	.sectionflags	@""
	.align	4
.nv.constant0._ZN10layer_norm13ln_bwd_kernelINS_13Kernel_traitsI13__nv_bfloat16S2_S2_S2_fjLj2048ELj1ELj1ELj4ELj16ENS_18Kernel_traits_baseILj2048ES2_S2_S2_S2_fjLj128EEEEELb1ELb1ELb1ELb1EEEvNS_9BwdParamsE:
	.zero		1192


//--------------------- .nv.constant0._ZN10layer_norm13ln_bwd_kernelINS_13Kernel_traitsI6__halfS2_S2_S2_fjLj2048ELj1ELj1ELj4ELj16ENS_18Kernel_traits_baseILj2048ES2_S2_S2_S2_fjLj128EEEEELb0ELb0ELb0ELb0EEEvNS_9BwdParamsE --------------------------
	.section	.nv.constant0._ZN10layer_norm13ln_bwd_kernelINS_13Kernel_traitsI6__halfS2_S2_S2_fjLj2048ELj1ELj1ELj4ELj16ENS_18Kernel_traits_baseILj2048ES2_S2_S2_S2_fjLj128EEEEELb0ELb0ELb0ELb0EEEvNS_9BwdParamsE,"a",@progbits
	.sectionflags	@""
	.align	4
.nv.constant0._ZN10layer_norm13ln_bwd_kernelINS_13Kernel_traitsI6__halfS2_S2_S2_fjLj2048ELj1ELj1ELj4ELj16ENS_18Kernel_traits_baseILj2048ES2_S2_S2_S2_fjLj128EEEEELb0ELb0ELb0ELb0EEEvNS_9BwdParamsE:
	.zero		1192


//--------------------- .nv.constant0._ZN10layer_norm13ln_bwd_kernelINS_13Kernel_traitsI6__halfS2_S2_S2_fjLj2048ELj1ELj1ELj4ELj16ENS_18Kernel_traits_baseILj2048ES2_S2_S2_S2_fjLj128EEEEELb0ELb0ELb0ELb1EEEvNS_9BwdParamsE --------------------------
	.section	.nv.constant0._ZN10layer_norm13ln_bwd_kernelINS_13Kernel_traitsI6__halfS2_S2_S2_fjLj2048ELj1ELj1ELj4ELj16ENS_18Kernel_traits_baseILj2048ES2_S2_S2_S2_fjLj128EEEEELb0ELb0ELb0ELb1EEEvNS_9BwdParamsE,"a",@progbits
	.sectionflags	@""
	.align	4
.nv.constant0._ZN10layer_norm13ln_bwd_kernelINS_13Kernel_traitsI6__halfS2_S2_S2_fjLj2048ELj1ELj1ELj4ELj16ENS_18Kernel_traits_baseILj2048ES2_S2_S2_S2_fjLj128EEEEELb0ELb0ELb0ELb1EEEvNS_9BwdParamsE:
	.zero		1192


//--------------------- .nv.constant0._ZN10layer_norm13ln_bwd_kernelINS_13Kernel_traitsI6__halfS2_S2_S2_fjLj2048ELj1ELj1ELj4ELj16ENS_18Kernel_traits_baseILj2048ES2_S2_S2_S2_fjLj128EEEEELb0ELb0ELb1ELb0EEEvNS_9BwdParamsE --------------------------
	.section	.nv.constant0._ZN10layer_norm13ln_bwd_kernelINS_13Kernel_traitsI6__halfS2_S2_S2_fjLj2048ELj1ELj1ELj4ELj16ENS_18Kernel_traits_baseILj2048ES2_S2_S2_S2_fjLj128EEEEELb0ELb0ELb1ELb0EEEvNS_9BwdParamsE,"a",@progbits
	.sectionflags	@""
	.align	4
.nv.constant0._ZN10layer_norm13ln_bwd_kernelINS_13Kernel_traitsI6__halfS2_S2_S2_fjLj2048ELj1ELj1ELj4ELj16ENS_18Kernel_traits_baseILj2048ES2_S2_S2_S2_fjLj128EEEEELb0ELb0ELb1ELb0EEEvNS_9BwdParamsE:
	.zero		1192


//--------------------- .nv.constant0._ZN10layer_norm13ln_bwd_kernelINS_13Kernel_traitsI6__halfS2_S2_S2_fjLj2048ELj1ELj1ELj4ELj16ENS_18Kernel_traits_baseILj2048ES2_S2_S2_S2_fjLj128EEEEELb0ELb0ELb1ELb1EEEvNS_9BwdParamsE --------------------------
	.section	.nv.constant0._ZN10layer_norm13ln_bwd_kernelINS_13Kernel_traitsI6__halfS2_S2_S2_fjLj2048ELj1ELj1ELj4ELj16ENS_18Kernel_traits_baseILj2048ES2_S2_S2_S2_fjLj128EEEEELb0ELb0ELb1ELb1EEEvNS_9BwdParamsE,"a",@progbits
	.sectionflags	@""
	.align	4
.nv.constant0._ZN10layer_norm13ln_bwd_kernelINS_13Kernel_traitsI6__halfS2_S2_S2_fjLj2048ELj1ELj1ELj4ELj16ENS_18Kernel_traits_baseILj2048ES2_S2_S2_S2_fjLj128EEEEELb0ELb0ELb1ELb1EEEvNS_9BwdParamsE:
	.zero		1192


//--------------------- .nv.constant0._ZN10layer_norm13ln_bwd_kernelINS_13Kernel_traitsI6__halfS2_S2_S2_fjLj2048ELj1ELj1ELj4ELj16ENS_18Kernel_traits_baseILj2048ES2_S2_S2_S2_fjLj128EEEEELb0ELb1ELb0ELb0EEEvNS_9BwdParamsE --------------------------
	.section	.nv.constant0._ZN10layer_norm13ln_bwd_kernelINS_13Kernel_traitsI6__halfS2_S2_S2_fjLj2048ELj1ELj1ELj4ELj16ENS_18Kernel_traits_baseILj2048ES2_S2_S2_S2_fjLj128EEEEELb0ELb1ELb0ELb0EEEvNS_9BwdParamsE,"a",@progbits
	.sectionflags	@""
	.align	4
.nv.constant0._ZN10layer_norm13ln_bwd_kernelINS_13Kernel_traitsI6__halfS2_S2_S2_fjLj2048ELj1ELj1ELj4ELj16ENS_18Kernel_traits_baseILj2048ES2_S2_S2_S2_fjLj128EEEEELb0ELb1ELb0ELb0EEEvNS_9BwdParamsE:
	.zero		1192


//--------------------- .nv.constant0._ZN10layer_norm13ln_bwd_kernelINS_13Kernel_traitsI6__halfS2_S2_S2_fjLj2048ELj1ELj1ELj4ELj16ENS_18Kernel_traits_baseILj2048ES2_S2_S2_S2_fjLj128EEEEELb0ELb1ELb0ELb1EEEvNS_9BwdParamsE --------------------------
	.section	.nv.constant0._ZN10layer_norm13ln_bwd_kernelINS_13Kernel_traitsI6__halfS2_S2_S2_fjLj2048ELj1ELj1ELj4ELj16ENS_18Kernel_traits_baseILj2048ES2_S2_S2_S2_fjLj128EEEEELb0ELb1ELb0ELb1EEEvNS_9BwdParamsE,"a",@progbits
	.sectionflags	@""
	.align	4
.nv.constant0._ZN10layer_norm13ln_bwd_kernelINS_13Kernel_traitsI6__halfS2_S2_S2_fjLj2048ELj1ELj1ELj4ELj16ENS_18Kernel_traits_baseILj2048ES2_S2_S2_S2_fjLj128EEEEELb0ELb1ELb0ELb1EEEvNS_9BwdParamsE:
	.zero		1192


//--------------------- .nv.constant0._ZN10layer_norm13ln_bwd_kernelINS_13Kernel_traitsI6__halfS2_S2_S2_fjLj2048ELj1ELj1ELj4ELj16ENS_18Kernel_traits_baseILj2048ES2_S2_S2_S2_fjLj128EEEEELb0ELb1ELb1ELb0EEEvNS_9BwdParamsE --------------------------
	.section	.nv.constant0._ZN10layer_norm13ln_bwd_kernelINS_13Kernel_traitsI6__halfS2_S2_S2_fjLj2048ELj1ELj1ELj4ELj16ENS_18Kernel_traits_baseILj2048ES2_S2_S2_S2_fjLj128EEEEELb0ELb1ELb1ELb0EEEvNS_9BwdParamsE,"a",@progbits
	.sectionflags	@""
	.align	4
.nv.constant0._ZN10layer_norm13ln_bwd_kernelINS_13Kernel_traitsI6__halfS2_S2_S2_fjLj2048ELj1ELj1ELj4ELj16ENS_18Kernel_traits_baseILj2048ES2_S2_S2_S2_fjLj128EEEEELb0ELb1ELb1ELb0EEEvNS_9BwdParamsE:
	.zero		1192


//--------------------- .nv.constant0._ZN10layer_norm13ln_bwd_kernelINS_13Kernel_traitsI6__halfS2_S2_S2_fjLj2048ELj1ELj1ELj4ELj16ENS_18Kernel_traits_baseILj2048ES2_S2_S2_S2_fjLj128EEEEELb0ELb1ELb1ELb1EEEvNS_9BwdParamsE --------------------------
	.section	.nv.constant0._ZN10layer_norm13ln_bwd_kernelINS_13Kernel_traitsI6__halfS2_S2_S2_fjLj2048ELj1ELj1ELj4ELj16ENS_18Kernel_traits_baseILj2048ES2_S2_S2_S2_fjLj128EEEEELb0ELb1ELb1ELb1EEEvNS_9BwdParamsE,"a",@progbits
	.sectionflags	@""
	.align	4
.nv.constant0._ZN10layer_norm13ln_bwd_kernelINS_13Kernel_traitsI6__halfS2_S2_S2_fjLj2048ELj1ELj1ELj4ELj16ENS_18Kernel_traits_baseILj2048ES2_S2_S2_S2_fjLj128EEEEELb0ELb1ELb1ELb1EEEvNS_9BwdParamsE:
	.zero		1192


//--------------------- .nv.constant0._ZN10layer_norm13ln_bwd_kernelINS_13Kernel_traitsI6__halfS2_S2_S2_fjLj2048ELj1ELj1ELj4ELj16ENS_18Kernel_traits_baseILj2048ES2_S2_S2_S2_fjLj128EEEEELb1ELb0ELb0ELb0EEEvNS_9BwdParamsE --------------------------
	.section	.nv.constant0._ZN10layer_norm13ln_bwd_kernelINS_13Kernel_traitsI6__halfS2_S2_S2_fjLj2048ELj1ELj1ELj4ELj16ENS_18Kernel_traits_baseILj2048ES2_S2_S2_S2_fjLj128EEEEELb1ELb0ELb0ELb0EEEvNS_9BwdParamsE,"a",@progbits
	.sectionflags	@""
	.align	4
.nv.constant0._ZN10layer_norm13ln_bwd_kernelINS_13Kernel_traitsI6__halfS2_S2_S2_fjLj2048ELj1ELj1ELj4ELj16ENS_18Kernel_traits_baseILj2048ES2_S2_S2_S2_fjLj128EEEEELb1ELb0ELb0ELb0EEEvNS_9BwdParamsE:
	.zero		1192


//--------------------- .nv.constant0._ZN10layer_norm13ln_bwd_kernelINS_13Kernel_traitsI6__halfS2_S2_S2_fjLj2048ELj1ELj1ELj4ELj16ENS_18Kernel_traits_baseILj2048ES2_S2_S2_S2_fjLj128EEEEELb1ELb0ELb0ELb1EEEvNS_9BwdParamsE --------------------------
	.section	.nv.constant0._ZN10layer_norm13ln_bwd_kernelINS_13Kernel_traitsI6__halfS2_S2_S2_fjLj2048ELj1ELj1ELj4ELj16ENS_18Kernel_traits_baseILj2048ES2_S2_S2_S2_fjLj128EEEEELb1ELb0ELb0ELb1EEEvNS_9BwdParamsE,"a",@progbits
	.sectionflags	@""
	.align	4
.nv.constant0._ZN10layer_norm13ln_bwd_kernelINS_13Kernel_traitsI6__halfS2_S2_S2_fjLj2048ELj1ELj1ELj4ELj16ENS_18Kernel_traits_baseILj2048ES2_S2_S2_S2_fjLj128EEEEELb1ELb0ELb0ELb1EEEvNS_9BwdParamsE:
	.zero		1192


//--------------------- .nv.constant0._ZN10layer_norm22ln_bwd_finalize_kernelINS_22Kernel_traits_finalizeILj2048E6__halfS2_S2_S2_fjLb0ELj1024ELj4ENS_18Kernel_traits_baseILj2048ES2_S2_S2_S2_fjLj1024EEEEELb0ELb0EEEvNS_9BwdParamsE --------------------------
	.section	.nv.constant0._ZN10layer_norm22ln_bwd_finalize_kernelINS_22Kernel_traits_finalizeILj2048E6__halfS2_S2_S2_fjLb0ELj1024ELj4ENS_18Kernel_traits_baseILj2048ES2_S2_S2_S2_fjLj1024EEEEELb0ELb0EEEvNS_9BwdParamsE,"a",@progbits
	.sectionflags	@""
	.align	4
.nv.constant0._ZN10layer_norm22ln_bwd_finalize_kernelINS_22Kernel_traits_finalizeILj2048E6__halfS2_S2_S2_fjLb0ELj1024ELj4ENS_18Kernel_traits_baseILj2048ES2_S2_S2_S2_fjLj1024EEEEELb0ELb0EEEvNS_9BwdParamsE:
	.zero		1192


//--------------------- .nv.constant0._ZN10layer_norm13ln_bwd_kernelINS_13Kernel_traitsI6__halfS2_S2_S2_fjLj2048ELj1ELj1ELj4ELj16ENS_18Kernel_traits_baseILj2048ES2_S2_S2_S2_fjLj128EEEEELb1ELb0ELb1ELb0EEEvNS_9BwdParamsE --------------------------
	.section	.nv.constant0._ZN10layer_norm13ln_bwd_kernelINS_13Kernel_traitsI6__halfS2_S2_S2_fjLj2048ELj1ELj1ELj4ELj16ENS_18Kernel_traits_baseILj2048ES2_S2_S2_S2_fjLj128EEEEELb1ELb0ELb1ELb0EEEvNS_9BwdParamsE,"a",@progbits
	.sectionflags	@""
	.align	4
.nv.constant0._ZN10layer_norm13ln_bwd_kernelINS_13Kernel_traitsI6__halfS2_S2_S2_fjLj2048ELj1ELj1ELj4ELj16ENS_18Kernel_traits_baseILj2048ES2_S2_S2_S2_fjLj128EEEEELb1ELb0ELb1ELb0EEEvNS_9BwdParamsE:
	.zero		1192


//--------------------- .nv.constant0._ZN10layer_norm22ln_bwd_finalize_kernelINS_22Kernel_traits_finalizeILj2048E6__halfS2_S2_S2_fjLb0ELj1024ELj4ENS_18Kernel_traits_baseILj2048ES2_S2_S2_S2_fjLj1024EEEEELb0ELb1EEEvNS_9BwdParamsE --------------------------
	.section	.nv.constant0._ZN10layer_norm22ln_bwd_finalize_kernelINS_22Kernel_traits_finalizeILj2048E6__halfS2_S2_S2_fjLb0ELj1024ELj4ENS_18Kernel_traits_baseILj2048ES2_S2_S2_S2_fjLj1024EEEEELb0ELb1EEEvNS_9BwdParamsE,"a",@progbits
	.sectionflags	@""
	.align	4
.nv.constant0._ZN10layer_norm22ln_bwd_finalize_kernelINS_22Kernel_traits_finalizeILj2048E6__halfS2_S2_S2_fjLb0ELj1024ELj4ENS_18Kernel_traits_baseILj2048ES2_S2_S2_S2_fjLj1024EEEEELb0ELb1EEEvNS_9BwdParamsE:
	.zero		1192


//--------------------- .nv.constant0._ZN10layer_norm13ln_bwd_kernelINS_13Kernel_traitsI6__halfS2_S2_S2_fjLj2048ELj1ELj1ELj4ELj16ENS_18Kernel_traits_baseILj2048ES2_S2_S2_S2_fjLj128EEEEELb1ELb0ELb1ELb1EEEvNS_9BwdParamsE --------------------------
	.section	.nv.constant0._ZN10layer_norm13ln_bwd_kernelINS_13Kernel_traitsI6__halfS2_S2_S2_fjLj2048ELj1ELj1ELj4ELj16ENS_18Kernel_traits_baseILj2048ES2_S2_S2_S2_fjLj128EEEEELb1ELb0ELb1ELb1EEEvNS_9BwdParamsE,"a",@progbits
	.sectionflags	@""
	.align	4
.nv.constant0._ZN10layer_norm13ln_bwd_kernelINS_13Kernel_traitsI6__halfS2_S2_S2_fjLj2048ELj1ELj1ELj4ELj16ENS_18Kernel_traits_baseILj2048ES2_S2_S2_S2_fjLj128EEEEELb1ELb0ELb1ELb1EEEvNS_9BwdParamsE:
	.zero		1192


//--------------------- .nv.constant0._ZN10layer_norm13ln_bwd_kernelINS_13Kernel_traitsI6__halfS2_S2_S2_fjLj2048ELj1ELj1ELj4ELj16ENS_18Kernel_traits_baseILj2048ES2_S2_S2_S2_fjLj128EEEEELb1ELb1ELb0ELb0EEEvNS_9BwdParamsE --------------------------
	.section	.nv.constant0._ZN10layer_norm13ln_bwd_kernelINS_13Kernel_traitsI6__halfS2_S2_S2_fjLj2048ELj1ELj1ELj4ELj16ENS_18Kernel_traits_baseILj2048ES2_S2_S2_S2_fjLj128EEEEELb1ELb1ELb0ELb0EEEvNS_9BwdParamsE,"a",@progbits
	.sectionflags	@""
	.align	4
.nv.constant0._ZN10layer_norm13ln_bwd_kernelINS_13Kernel_traitsI6__halfS2_S2_S2_fjLj2048ELj1ELj1ELj4ELj16ENS_18Kernel_traits_baseILj2048ES2_S2_S2_S2_fjLj128EEEEELb1ELb1ELb0ELb0EEEvNS_9BwdParamsE:
	.zero		1192


//--------------------- .nv.constant0._ZN10layer_norm13ln_bwd_kernelINS_13Kernel_traitsI6__halfS2_S2_S2_fjLj2048ELj1ELj1ELj4ELj16ENS_18Kernel_traits_baseILj2048ES2_S2_S2_S2_fjLj128EEEEELb1ELb1ELb0ELb1EEEvNS_9BwdParamsE --------------------------
	.section	.nv.constant0._ZN10layer_norm13ln_bwd_kernelINS_13Kernel_traitsI6__halfS2_S2_S2_fjLj2048ELj1ELj1ELj4ELj16ENS_18Kernel_traits_baseILj2048ES2_S2_S2_S2_fjLj128EEEEELb1ELb1ELb0ELb1EEEvNS_9BwdParamsE,"a",@progbits
	.sectionflags	@""
	.align	4
.nv.constant0._ZN10layer_norm13ln_bwd_kernelINS_13Kernel_traitsI6__halfS2_S2_S2_fjLj2048ELj1ELj1ELj4ELj16ENS_18Kernel_traits_baseILj2048ES2_S2_S2_S2_fjLj128EEEEELb1ELb1ELb0ELb1EEEvNS_9BwdParamsE:
	.zero		1192


//--------------------- .nv.constant0._ZN10layer_norm22ln_bwd_finalize_kernelINS_22Kernel_traits_finalizeILj2048E6__halfS2_S2_S2_fjLb1ELj1024ELj4ENS_18Kernel_traits_baseILj2048ES2_S2_S2_S2_fjLj1024EEEEELb1ELb0EEEvNS_9BwdParamsE --------------------------
	.section	.nv.constant0._ZN10layer_norm22ln_bwd_finalize_kernelINS_22Kernel_traits_finalizeILj2048E6__halfS2_S2_S2_fjLb1ELj1024ELj4ENS_18Kernel_traits_baseILj2048ES2_S2_S2_S2_fjLj1024EEEEELb1ELb0EEEvNS_9BwdParamsE,"a",@progbits
	.sectionflags	@""
	.align	4
.nv.constant0._ZN10layer_norm22ln_bwd_finalize_kernelINS_22Kernel_traits_finalizeILj2048E6__halfS2_S2_S2_fjLb1ELj1024ELj4ENS_18Kernel_traits_baseILj2048ES2_S2_S2_S2_fjLj1024EEEEELb1ELb0EEEvNS_9BwdParamsE:
	.zero		1192


//--------------------- .nv.constant0._ZN10layer_norm13ln_bwd_kernelINS_13Kernel_traitsI6__halfS2_S2_S2_fjLj2048ELj1ELj1ELj4ELj16ENS_18Kernel_traits_baseILj2048ES2_S2_S2_S2_fjLj128EEEEELb1ELb1ELb1ELb0EEEvNS_9BwdParamsE --------------------------
	.section	.nv.constant0._ZN10layer_norm13ln_bwd_kernelINS_13Kernel_traitsI6__halfS2_S2_S2_fjLj2048ELj1ELj1ELj4ELj16ENS_18Kernel_traits_baseILj2048ES2_S2_S2_S2_fjLj128EEEEELb1ELb1ELb1ELb0EEEvNS_9BwdParamsE,"a",@progbits
	.sectionflags	@""
	.align	4
.nv.constant0._ZN10layer_norm13ln_bwd_kernelINS_13Kernel_traitsI6__halfS2_S2_S2_fjLj2048ELj1ELj1ELj4ELj16ENS_18Kernel_traits_baseILj2048ES2_S2_S2_S2_fjLj128EEEEELb1ELb1ELb1ELb0EEEvNS_9BwdParamsE:
	.zero		1192


//--------------------- .nv.constant0._ZN10layer_norm22ln_bwd_finalize_kernelINS_22Kernel_traits_finalizeILj2048E6__halfS2_S2_S2_fjLb1ELj1024ELj4ENS_18Kernel_traits_baseILj2048ES2_S2_S2_S2_fjLj1024EEEEELb1ELb1EEEvNS_9BwdParamsE --------------------------
	.section	.nv.constant0._ZN10layer_norm22ln_bwd_finalize_kernelINS_22Kernel_traits_finalizeILj2048E6__halfS2_S2_S2_fjLb1ELj1024ELj4ENS_18Kernel_traits_baseILj2048ES2_S2_S2_S2_fjLj1024EEEEELb1ELb1EEEvNS_9BwdParamsE,"a",@progbits
	.sectionflags	@""
	.align	4
.nv.constant0._ZN10layer_norm22ln_bwd_finalize_kernelINS_22Kernel_traits_finalizeILj2048E6__halfS2_S2_S2_fjLb1ELj1024ELj4ENS_18Kernel_traits_baseILj2048ES2_S2_S2_S2_fjLj1024EEEEELb1ELb1EEEvNS_9BwdParamsE:
	.zero		1192


//--------------------- .nv.constant0._ZN10layer_norm13ln_bwd_kernelINS_13Kernel_traitsI6__halfS2_S2_S2_fjLj2048ELj1ELj1ELj4ELj16ENS_18Kernel_traits_baseILj2048ES2_S2_S2_S2_fjLj128EEEEELb1ELb1ELb1ELb1EEEvNS_9BwdParamsE --------------------------
	.section	.nv.constant0._ZN10layer_norm13ln_bwd_kernelINS_13Kernel_traitsI6__halfS2_S2_S2_fjLj2048ELj1ELj1ELj4ELj16ENS_18Kernel_traits_baseILj2048ES2_S2_S2_S2_fjLj128EEEEELb1ELb1ELb1ELb1EEEvNS_9BwdParamsE,"a",@progbits
	.sectionflags	@""
	.align	4
.nv.constant0._ZN10layer_norm13ln_bwd_kernelINS_13Kernel_traitsI6__halfS2_S2_S2_fjLj2048ELj1ELj1ELj4ELj16ENS_18Kernel_traits_baseILj2048ES2_S2_S2_S2_fjLj128EEEEELb1ELb1ELb1ELb1EEEvNS_9BwdParamsE:
	.zero		1192


//--------------------- .nv.constant0._ZN10layer_norm13ln_bwd_kernelINS_13Kernel_traitsIf13__nv_bfloat16S2_S2_fjLj2048ELj1ELj1ELj4ELj16ENS_18Kernel_traits_baseILj2048EfS2_S2_S2_fjLj128EEEEELb0ELb0ELb0ELb0EEEvNS_9BwdParamsE --------------------------
	.section	.nv.constant0._ZN10layer_norm13ln_bwd_kernelINS_13Kernel_traitsIf13__nv_bfloat16S2_S2_fjLj2048ELj1ELj1ELj4ELj16ENS_18Kernel_traits_baseILj2048EfS2_S2_S2_fjLj128EEEEELb0ELb0ELb0ELb0EEEvNS_9BwdParamsE,"a",@progbits
	.sectionflags	@""
	.align	4
.nv.constant0._ZN10layer_norm13ln_bwd_kernelINS_13Kernel_traitsIf13__nv_bfloat16S2_S2_fjLj2048ELj1ELj1ELj4ELj16ENS_18Kernel_traits_baseILj2048EfS2_S2_S2_fjLj128EEEEELb0ELb0ELb0ELb0EEEvNS_9BwdParamsE:
	.zero		1192


//--------------------- .nv.constant0._ZN10layer_norm13ln_bwd_kernelINS_13Kernel_traitsIf13__nv_bfloat16S2_S2_fjLj2048ELj1ELj1ELj4ELj16ENS_18Kernel_traits_baseILj2048EfS2_S2_S2_fjLj128EEEEELb0ELb0ELb0ELb1EEEvNS_9BwdParamsE --------------------------
	.section	.nv.constant0._ZN10layer_norm13ln_bwd_kernelINS_13Kernel_traitsIf13__nv_bfloat16S2_S2_fjLj2048ELj1ELj1ELj4ELj16ENS_18Kernel_traits_baseILj2048EfS2_S2_S2_fjLj128EEEEELb0ELb0ELb0ELb1EEEvNS_9BwdParamsE,"a",@progbits
	.sectionflags	@""
	.align	4
.nv.constant0._ZN10layer_norm13ln_bwd_kernelINS_13Kernel_traitsIf13__nv_bfloat16S2_S2_fjLj2048ELj1ELj1ELj4ELj16ENS_18Kernel_traits_baseILj2048EfS2_S2_S2_fjLj128EEEEELb0ELb0ELb0ELb1EEEvNS_9BwdParamsE:
	.zero		1192


//--------------------- .nv.constant0._ZN10layer_norm13ln_bwd_kernelINS_13Kernel_traitsIf13__nv_bfloat16S2_S2_fjLj2048ELj1ELj1ELj4ELj16ENS_18Kernel_traits_baseILj2048EfS2_S2_S2_fjLj128EEEEELb0ELb0ELb1ELb0EEEvNS_9BwdParamsE --------------------------
	.section	.nv.constant0._ZN10layer_norm13ln_bwd_kernelINS_13Kernel_traitsIf13__nv_bfloat16S2_S2_fjLj2048ELj1ELj1ELj4ELj16ENS_18Kernel_traits_baseILj2048EfS2_S2_S2_fjLj128EEEEELb0ELb0ELb1ELb0EEEvNS_9BwdParamsE,"a",@progbits
	.sectionflags	@""
	.align	4
.nv.constant0._ZN10layer_norm13ln_bwd_kernelINS_13Kernel_traitsIf13__nv_bfloat16S2_S2_fjLj2048ELj1ELj1ELj4ELj16ENS_18Kernel_traits_baseILj2048EfS2_S2_S2_fjLj128EEEEELb0ELb0ELb1ELb0EEEvNS_9BwdParamsE:
	.zero		1192


//--------------------- .nv.constant0._ZN10layer_norm13ln_bwd_kernelINS_13Kernel_traitsIf13__nv_bfloat16S2_S2_fjLj2048ELj1ELj1ELj4ELj16ENS_18Kernel_traits_baseILj2048EfS2_S2_S2_fjLj128EEEEELb0ELb0ELb1ELb1EEEvNS_9BwdParamsE --------------------------
	.section	.nv.constant0._ZN10layer_norm13ln_bwd_kernelINS_13Kernel_traitsIf13__nv_bfloat16S2_S2_fjLj2048ELj1ELj1ELj4ELj16ENS_18Kernel_traits_baseILj2048EfS2_S2_S2_fjLj128EEEEELb0ELb0ELb1ELb1EEEvNS_9BwdParamsE,"a",@progbits
	.sectionflags	@""
	.align	4
.nv.constant0._ZN10layer_norm13ln_bwd_kernelINS_13Kernel_traitsIf13__nv_bfloat16S2_S2_fjLj2048ELj1ELj1ELj4ELj16ENS_18Kernel_traits_baseILj2048EfS2_S2_S2_fjLj128EEEEELb0ELb0ELb1ELb1EEEvNS_9BwdParamsE:
	.zero		1192


//--------------------- .nv.constant0._ZN10layer_norm13ln_bwd_kernelINS_13Kernel_traitsIf13__nv_bfloat16S2_S2_fjLj2048ELj1ELj1ELj4ELj16ENS_18Kernel_traits_baseILj2048EfS2_S2_S2_fjLj128EEEEELb0ELb1ELb0ELb0EEEvNS_9BwdParamsE --------------------------
	.section	.nv.constant0._ZN10layer_norm13ln_bwd_kernelINS_13Kernel_traitsIf13__nv_bfloat16S2_S2_fjLj2048ELj1ELj1ELj4ELj16ENS_18Kernel_traits_baseILj2048EfS2_S2_S2_fjLj128EEEEELb0ELb1ELb0ELb0EEEvNS_9BwdParamsE,"a",@progbits
	.sectionflags	@""
	.align	4
.nv.constant0._ZN10layer_norm13ln_bwd_kernelINS_13Kernel_traitsIf13__nv_bfloat16S2_S2_fjLj2048ELj1ELj1ELj4ELj16ENS_18Kernel_traits_baseILj2048EfS2_S2_S2_fjLj128EEEEELb0ELb1ELb0ELb0EEEvNS_9BwdParamsE:
	.zero		1192


//--------------------- .nv.constant0._ZN10layer_norm13ln_bwd_kernelINS_13Kernel_traitsIf13__nv_bfloat16S2_S2_fjLj2048ELj1ELj1ELj4ELj16ENS_18Kernel_traits_baseILj2048EfS2_S2_S2_fjLj128EEEEELb0ELb1ELb0ELb1EEEvNS_9BwdParamsE --------------------------
	.section	.nv.constant0._ZN10layer_norm13ln_bwd_kernelINS_13Kernel_traitsIf13__nv_bfloat16S2_S2_fjLj2048ELj1ELj1ELj4ELj16ENS_18Kernel_traits_baseILj2048EfS2_S2_S2_fjLj128EEEEELb0ELb1ELb0ELb1EEEvNS_9BwdParamsE,"a",@progbits
	.sectionflags	@""
	.align	4
.nv.constant0._ZN10layer_norm13ln_bwd_kernelINS_13Kernel_traitsIf13__nv_bfloat16S2_S2_fjLj2048ELj1ELj1ELj4ELj16ENS_18Kernel_traits_baseILj2048EfS2_S2_S2_fjLj128EEEEELb0ELb1ELb0ELb1EEEvNS_9BwdParamsE:
	.zero		1192


//--------------------- .nv.constant0._ZN10layer_norm13ln_bwd_kernelINS_13Kernel_traitsIf13__nv_bfloat16S2_S2_fjLj2048ELj1ELj1ELj4ELj16ENS_18Kernel_traits_baseILj2048EfS2_S2_S2_fjLj128EEEEELb0ELb1ELb1ELb0EEEvNS_9BwdParamsE --------------------------
	.section	.nv.constant0._ZN10layer_norm13ln_bwd_kernelINS_13Kernel_traitsIf13__nv_bfloat16S2_S2_fjLj2048ELj1ELj1ELj4ELj16ENS_18Kernel_traits_baseILj2048EfS2_S2_S2_fjLj128EEEEELb0ELb1ELb1ELb0EEEvNS_9BwdParamsE,"a",@progbits
	.sectionflags	@""
	.align	4
.nv.constant0._ZN10layer_norm13ln_bwd_kernelINS_13Kernel_traitsIf13__nv_bfloat16S2_S2_fjLj2048ELj1ELj1ELj4ELj16ENS_18Kernel_traits_baseILj2048EfS2_S2_S2_fjLj128EEEEELb0ELb1ELb1ELb0EEEvNS_9BwdParamsE:
	.zero		1192


//--------------------- .nv.constant0._ZN10layer_norm13ln_bwd_kernelINS_13Kernel_traitsIf13__nv_bfloat16S2_S2_fjLj2048ELj1ELj1ELj4ELj16ENS_18Kernel_traits_baseILj2048EfS2_S2_S2_fjLj128EEEEELb0ELb1ELb1ELb1EEEvNS_9BwdParamsE --------------------------
	.section	.nv.constant0._ZN10layer_norm13ln_bwd_kernelINS_13Kernel_traitsIf13__nv_bfloat16S2_S2_fjLj2048ELj1ELj1ELj4ELj16ENS_18Kernel_traits_baseILj2048EfS2_S2_S2_fjLj128EEEEELb0ELb1ELb1ELb1EEEvNS_9BwdParamsE,"a",@progbits
	.sectionflags	@""
	.align	4
.nv.constant0._ZN10layer_norm13ln_bwd_kernelINS_13Kernel_traitsIf13__nv_bfloat16S2_S2_fjLj2048ELj1ELj1ELj4ELj16ENS_18Kernel_traits_baseILj2048EfS2_S2_S2_fjLj128EEEEELb0ELb1ELb1ELb1EEEvNS_9BwdParamsE:
	.zero		1192


//--------------------- .nv.constant0._ZN10layer_norm13ln_bwd_kernelINS_13Kernel_traitsIf13__nv_bfloat16S2_S2_fjLj2048ELj1ELj1ELj4ELj16ENS_18Kernel_traits_baseILj2048EfS2_S2_S2_fjLj128EEEEELb1ELb0ELb0ELb0EEEvNS_9BwdParamsE --------------------------
	.section	.nv.constant0._ZN10layer_norm13ln_bwd_kernelINS_13Kernel_traitsIf13__nv_bfloat16S2_S2_fjLj2048ELj1ELj1ELj4ELj16ENS_18Kernel_traits_baseILj2048EfS2_S2_S2_fjLj128EEEEELb1ELb0ELb0ELb0EEEvNS_9BwdParamsE,"a",@progbits
	.sectionflags	@""
	.align	4
.nv.constant0._ZN10layer_norm13ln_bwd_kernelINS_13Kernel_traitsIf13__nv_bfloat16S2_S2_fjLj2048ELj1ELj1ELj4ELj16ENS_18Kernel_traits_baseILj2048EfS2_S2_S2_fjLj128EEEEELb1ELb0ELb0ELb0EEEvNS_9BwdParamsE:
	.zero		1192


//--------------------- .nv.constant0._ZN10layer_norm13ln_bwd_kernelINS_13Kernel_traitsIf13__nv_bfloat16S2_S2_fjLj2048ELj1ELj1ELj4ELj16ENS_18Kernel_traits_baseILj2048EfS2_S2_S2_fjLj128EEEEELb1ELb0ELb0ELb1EEEvNS_9BwdParamsE --------------------------
	.section	.nv.constant0._ZN10layer_norm13ln_bwd_kernelINS_13Kernel_traitsIf13__nv_bfloat16S2_S2_fjLj2048ELj1ELj1ELj4ELj16ENS_18Kernel_traits_baseILj2048EfS2_S2_S2_fjLj128EEEEELb1ELb0ELb0ELb1EEEvNS_9BwdParamsE,"a",@progbits
	.sectionflags	@""
	.align	4
.nv.constant0._ZN10layer_norm13ln_bwd_kernelINS_13Kernel_traitsIf13__nv_bfloat16S2_S2_fjLj2048ELj1ELj1ELj4ELj16ENS_18Kernel_traits_baseILj2048EfS2_S2_S2_fjLj128EEEEELb1ELb0ELb0ELb1EEEvNS_9BwdParamsE:
	.zero		1192


//--------------------- .nv.constant0._ZN10layer_norm22ln_bwd_finalize_kernelINS_22Kernel_traits_finalizeILj2048Ef13__nv_bfloat16S2_S2_fjLb0ELj1024ELj4ENS_18Kernel_traits_baseILj2048EfS2_S2_S2_fjLj1024EEEEELb0ELb0EEEvNS_9BwdParamsE --------------------------
	.section	.nv.constant0._ZN10layer_norm22ln_bwd_finalize_kernelINS_22Kernel_traits_finalizeILj2048Ef13__nv_bfloat16S2_S2_fjLb0ELj1024ELj4ENS_18Kernel_traits_baseILj2048EfS2_S2_S2_fjLj1024EEEEELb0ELb0EEEvNS_9BwdParamsE,"a",@progbits
	.sectionflags	@""
	.align	4
.nv.constant0._ZN10layer_norm22ln_bwd_finalize_kernelINS_22Kernel_traits_finalizeILj2048Ef13__nv_bfloat16S2_S2_fjLb0ELj1024ELj4ENS_18Kernel_traits_baseILj2048EfS2_S2_S2_fjLj1024EEEEELb0ELb0EEEvNS_9BwdParamsE:
	.zero		1192


//--------------------- .nv.constant0._ZN10layer_norm13ln_bwd_kernelINS_13Kernel_traitsIf13__nv_bfloat16S2_S2_fjLj2048ELj1ELj1ELj4ELj16ENS_18Kernel_traits_baseILj2048EfS2_S2_S2_fjLj128EEEEELb1ELb0ELb1ELb0EEEvNS_9BwdParamsE --------------------------
	.section	.nv.constant0._ZN10layer_norm13ln_bwd_kernelINS_13Kernel_traitsIf13__nv_bfloat16S2_S2_fjLj2048ELj1ELj1ELj4ELj16ENS_18Kernel_traits_baseILj2048EfS2_S2_S2_fjLj128EEEEELb1ELb0ELb1ELb0EEEvNS_9BwdParamsE,"a",@progbits
	.sectionflags	@""
	.align	4
.nv.constant0._ZN10layer_norm13ln_bwd_kernelINS_13Kernel_traitsIf13__nv_bfloat16S2_S2_fjLj2048ELj1ELj1ELj4ELj16ENS_18Kernel_traits_baseILj2048EfS2_S2_S2_fjLj128EEEEELb1ELb0ELb1ELb0EEEvNS_9BwdParamsE:
	.zero		1192


//--------------------- .nv.constant0._ZN10layer_norm22ln_bwd_finalize_kernelINS_22Kernel_traits_finalizeILj2048Ef13__nv_bfloat16S2_S2_fjLb0ELj1024ELj4ENS_18Kernel_traits_baseILj2048EfS2_S2_S2_fjLj1024EEEEELb0ELb1EEEvNS_9BwdParamsE --------------------------
	.section	.nv.constant0._ZN10layer_norm22ln_bwd_finalize_kernelINS_22Kernel_traits_finalizeILj2048Ef13__nv_bfloat16S2_S2_fjLb0ELj1024ELj4ENS_18Kernel_traits_baseILj2048EfS2_S2_S2_fjLj1024EEEEELb0ELb1EEEvNS_9BwdParamsE,"a",@progbits
	.sectionflags	@""
	.align	4
.nv.constant0._ZN10layer_norm22ln_bwd_finalize_kernelINS_22Kernel_traits_finalizeILj2048Ef13__nv_bfloat16S2_S2_fjLb0ELj1024ELj4ENS_18Kernel_traits_baseILj2048EfS2_S2_S2_fjLj1024EEEEELb0ELb1EEEvNS_9BwdParamsE:
	.zero		1192


//--------------------- .nv.constant0._ZN10layer_norm13ln_bwd_kernelINS_13Kernel_traitsIf13__nv_bfloat16S2_S2_fjLj2048ELj1ELj1ELj4ELj16ENS_18Kernel_traits_baseILj2048EfS2_S2_S2_fjLj128EEEEELb1ELb0ELb1ELb1EEEvNS_9BwdParamsE --------------------------
	.section	.nv.constant0._ZN10layer_norm13ln_bwd_kernelINS_13Kernel_traitsIf13__nv_bfloat16S2_S2_fjLj2048ELj1ELj1ELj4ELj16ENS_18Kernel_traits_baseILj2048EfS2_S2_S2_fjLj128EEEEELb1ELb0ELb1ELb1EEEvNS_9BwdParamsE,"a",@progbits
	.sectionflags	@""
	.align	4
.nv.constant0._ZN10layer_norm13ln_bwd_kernelINS_13Kernel_traitsIf13__nv_bfloat16S2_S2_fjLj2048ELj1ELj1ELj4ELj16ENS_18Kernel_traits_baseILj2048EfS2_S2_S2_fjLj128EEEEELb1ELb0ELb1ELb1EEEvNS_9BwdParamsE:
	.zero		1192


//--------------------- .nv.constant0._ZN10layer_norm13ln_bwd_kernelINS_13Kernel_traitsIf13__nv_bfloat16S2_S2_fjLj2048ELj1ELj1ELj4ELj16ENS_18Kernel_traits_baseILj2048EfS2_S2_S2_fjLj128EEEEELb1ELb1ELb0ELb0EEEvNS_9BwdParamsE --------------------------
	.section	.nv.constant0._ZN10layer_norm13ln_bwd_kernelINS_13Kernel_traitsIf13__nv_bfloat16S2_S2_fjLj2048ELj1ELj1ELj4ELj16ENS_18Kernel_traits_baseILj2048EfS2_S2_S2_fjLj128EEEEELb1ELb1ELb0ELb0EEEvNS_9BwdParamsE,"a",@progbits
	.sectionflags	@""
	.align	4
.nv.constant0._ZN10layer_norm13ln_bwd_kernelINS_13Kernel_traitsIf13__nv_bfloat16S2_S2_fjLj2048ELj1ELj1ELj4ELj16ENS_18Kernel_traits_baseILj2048EfS2_S2_S2_fjLj128EEEEELb1ELb1ELb0ELb0EEEvNS_9BwdParamsE:
	.zero		1192


//--------------------- .nv.constant0._ZN10layer_norm13ln_bwd_kernelINS_13Kernel_traitsIf13__nv_bfloat16S2_S2_fjLj2048ELj1ELj1ELj4ELj16ENS_18Kernel_traits_baseILj2048EfS2_S2_S2_fjLj128EEEEELb1ELb1ELb0ELb1EEEvNS_9BwdParamsE --------------------------
	.section	.nv.constant0._ZN10layer_norm13ln_bwd_kernelINS_13Kernel_traitsIf13__nv_bfloat16S2_S2_fjLj2048ELj1ELj1ELj4ELj16ENS_18Kernel_traits_baseILj2048EfS2_S2_S2_fjLj128EEEEELb1ELb1ELb0ELb1EEEvNS_9BwdParamsE,"a",@progbits
	.sectionflags	@""
	.align	4
.nv.constant0._ZN10layer_norm13ln_bwd_kernelINS_13Kernel_traitsIf13__nv_bfloat16S2_S2_fjLj2048ELj1ELj1ELj4ELj16ENS_18Kernel_traits_baseILj2048EfS2_S2_S2_fjLj128EEEEELb1ELb1ELb0ELb1EEEvNS_9BwdParamsE:
	.zero		1192


//--------------------- .nv.constant0._ZN10layer_norm22ln_bwd_finalize_kernelINS_22Kernel_traits_finalizeILj2048Ef13__nv_bfloat16S2_S2_fjLb1ELj1024ELj4ENS_18Kernel_traits_baseILj2048EfS2_S2_S2_fjLj1024EEEEELb1ELb0EEEvNS_9BwdParamsE --------------------------
	.section	.nv.constant0._ZN10layer_norm22ln_bwd_finalize_kernelINS_22Kernel_traits_finalizeILj2048Ef13__nv_bfloat16S2_S2_fjLb1ELj1024ELj4ENS_18Kernel_traits_baseILj2048EfS2_S2_S2_fjLj1024EEEEELb1ELb0EEEvNS_9BwdParamsE,"a",@progbits
	.sectionflags	@""
	.align	4
.nv.constant0._ZN10layer_norm22ln_bwd_finalize_kernelINS_22Kernel_traits_finalizeILj2048Ef13__nv_bfloat16S2_S2_fjLb1ELj1024ELj4ENS_18Kernel_traits_baseILj2048EfS2_S2_S2_fjLj1024EEEEELb1ELb0EEEvNS_9BwdParamsE:
	.zero		1192


//--------------------- .nv.constant0._ZN10layer_norm13ln_bwd_kernelINS_13Kernel_traitsIf13__nv_bfloat16S2_S2_fjLj2048ELj1ELj1ELj4ELj16ENS_18Kernel_traits_baseILj2048EfS2_S2_S2_fjLj128EEEEELb1ELb1ELb1ELb0EEEvNS_9BwdParamsE --------------------------
	.section	.nv.constant0._ZN10layer_norm13ln_bwd_kernelINS_13Kernel_traitsIf13__nv_bfloat16S2_S2_fjLj2048ELj1ELj1ELj4ELj16ENS_18Kernel_traits_baseILj2048EfS2_S2_S2_fjLj128EEEEELb1ELb1ELb1ELb0EEEvNS_9BwdParamsE,"a",@progbits
	.sectionflags	@""
	.align	4
.nv.constant0._ZN10layer_norm13ln_bwd_kernelINS_13Kernel_traitsIf13__nv_bfloat16S2_S2_fjLj2048ELj1ELj1ELj4ELj16ENS_18Kernel_traits_baseILj2048EfS2_S2_S2_fjLj128EEEEELb1ELb1ELb1ELb0EEEvNS_9BwdParamsE:
	.zero		1192


//--------------------- .nv.constant0._ZN10layer_norm22ln_bwd_finalize_kernelINS_22Kernel_traits_finalizeILj2048Ef13__nv_bfloat16S2_S2_fjLb1ELj1024ELj4ENS_18Kernel_traits_baseILj2048EfS2_S2_S2_fjLj1024EEEEELb1ELb1EEEvNS_9BwdParamsE --------------------------
	.section	.nv.constant0._ZN10layer_norm22ln_bwd_finalize_kernelINS_22Kernel_traits_finalizeILj2048Ef13__nv_bfloat16S2_S2_fjLb1ELj1024ELj4ENS_18Kernel_traits_baseILj2048EfS2_S2_S2_fjLj1024EEEEELb1ELb1EEEvNS_9BwdParamsE,"a",@progbits
	.sectionflags	@""
	.align	4
.nv.constant0._ZN10layer_norm22ln_bwd_finalize_kernelINS_22Kernel_traits_finalizeILj2048Ef13__nv_bfloat16S2_S2_fjLb1ELj1024ELj4ENS_18Kernel_traits_baseILj2048EfS2_S2_S2_fjLj1024EEEEELb1ELb1EEEvNS_9BwdParamsE:
	.zero		1192


//--------------------- .nv.constant0._ZN10layer_norm13ln_bwd_kernelINS_13Kernel_traitsIf13__nv_bfloat16S2_S2_fjLj2048ELj1ELj1ELj4ELj16ENS_18Kernel_traits_baseILj2048EfS2_S2_S2_fjLj128EEEEELb1ELb1ELb1ELb1EEEvNS_9BwdParamsE --------------------------
	.section	.nv.constant0._ZN10layer_norm13ln_bwd_kernelINS_13Kernel_traitsIf13__nv_bfloat16S2_S2_fjLj2048ELj1ELj1ELj4ELj16ENS_18Kernel_traits_baseILj2048EfS2_S2_S2_fjLj128EEEEELb1ELb1ELb1ELb1EEEvNS_9BwdParamsE,"a",@progbits
	.sectionflags	@""
	.align	4
.nv.constant0._ZN10layer_norm13ln_bwd_kernelINS_13Kernel_traitsIf13__nv_bfloat16S2_S2_fjLj2048ELj1ELj1ELj4ELj16ENS_18Kernel_traits_baseILj2048EfS2_S2_S2_fjLj128EEEEELb1ELb1ELb1ELb1EEEvNS_9BwdParamsE:
	.zero		1192


//--------------------- .nv.constant0._ZN10layer_norm13ln_bwd_kernelINS_13Kernel_traitsI13__nv_bfloat16S2_fS2_fjLj2048ELj1ELj1ELj4ELj16ENS_18Kernel_traits_baseILj2048ES2_S2_fS2_fjLj128EEEEELb0ELb0ELb0ELb0EEEvNS_9BwdParamsE --------------------------
	.section	.nv.constant0._ZN10layer_norm13ln_bwd_kernelINS_13Kernel_traitsI13__nv_bfloat16S2_fS2_fjLj2048ELj1ELj1ELj4ELj16ENS_18Kernel_traits_baseILj2048ES2_S2_fS2_fjLj128EEEEELb0ELb0ELb0ELb0EEEvNS_9BwdParamsE,"a",@progbits
	.sectionflags	@""
	.align	4
.nv.constant0._ZN10layer_norm13ln_bwd_kernelINS_13Kernel_traitsI13__nv_bfloat16S2_fS2_fjLj2048ELj1ELj1ELj4ELj16ENS_18Kernel_traits_baseILj2048ES2_S2_fS2_fjLj128EEEEELb0ELb0ELb0ELb0EEEvNS_9BwdParamsE:
	.zero		1192


//--------------------- .nv.constant0._ZN10layer_norm13ln_bwd_kernelINS_13Kernel_traitsI13__nv_bfloat16S2_fS2_fjLj2048ELj1ELj1ELj4ELj16ENS_18Kernel_traits_baseILj2048ES2_S2_fS2_fjLj128EEEEELb0ELb0ELb0ELb1EEEvNS_9BwdParamsE --------------------------
	.section	.nv.constant0._ZN10layer_norm13ln_bwd_kernelINS_13Kernel_traitsI13__nv_bfloat16S2_fS2_fjLj2048ELj1ELj1ELj4ELj16ENS_18Kernel_traits_baseILj2048ES2_S2_fS2_fjLj128EEEEELb0ELb0ELb0ELb1EEEvNS_9BwdParamsE,"a",@progbits
	.sectionflags	@""
	.align	4
.nv.constant0._ZN10layer_norm13ln_bwd_kernelINS_13Kernel_traitsI13__nv_bfloat16S2_fS2_fjLj2048ELj1ELj1ELj4ELj16ENS_18Kernel_traits_baseILj2048ES2_S2_fS2_fjLj128EEEEELb0ELb0ELb0ELb1EEEvNS_9BwdParamsE:
	.zero		1192


//--------------------- .nv.constant0._ZN10layer_norm13ln_bwd_kernelINS_13Kernel_traitsI13__nv_bfloat16S2_fS2_fjLj2048ELj1ELj1ELj4ELj16ENS_18Kernel_traits_baseILj2048ES2_S2_fS2_fjLj128EEEEELb0ELb0ELb1ELb0EEEvNS_9BwdParamsE --------------------------
	.section	.nv.constant0._ZN10layer_norm13ln_bwd_kernelINS_13Kernel_traitsI13__nv_bfloat16S2_fS2_fjLj2048ELj1ELj1ELj4ELj16ENS_18Kernel_traits_baseILj2048ES2_S2_fS2_fjLj128EEEEELb0ELb0ELb1ELb0EEEvNS_9BwdParamsE,"a",@progbits
	.sectionflags	@""
	.align	4
.nv.constant0._ZN10layer_norm13ln_bwd_kernelINS_13Kernel_traitsI13__nv_bfloat16S2_fS2_fjLj2048ELj1ELj1ELj4ELj16ENS_18Kernel_traits_baseILj2048ES2_S2_fS2_fjLj128EEEEELb0ELb0ELb1ELb0EEEvNS_9BwdParamsE:
	.zero		1192


//--------------------- .nv.constant0._ZN10layer_norm13ln_bwd_kernelINS_13Kernel_traitsI13__nv_bfloat16S2_fS2_fjLj2048ELj1ELj1ELj4ELj16ENS_18Kernel_traits_baseILj2048ES2_S2_fS2_fjLj128EEEEELb0ELb0ELb1ELb1EEEvNS_9BwdParamsE --------------------------
	.section	.nv.constant0._ZN10layer_norm13ln_bwd_kernelINS_13Kernel_traitsI13__nv_bfloat16S2_fS2_fjLj2048ELj1ELj1ELj4ELj16ENS_18Kernel_traits_baseILj2048ES2_S2_fS2_fjLj128EEEEELb0ELb0ELb1ELb1EEEvNS_9BwdParamsE,"a",@progbits
	.sectionflags	@""
	.align	4
.nv.constant0._ZN10layer_norm13ln_bwd_kernelINS_13Kernel_traitsI13__nv_bfloat16S2_fS2_fjLj2048ELj1ELj1ELj4ELj16ENS_18Kernel_traits_baseILj2048ES2_S2_fS2_fjLj128EEEEELb0ELb0ELb1ELb1EEEvNS_9BwdParamsE:
	.zero		1192


//--------------------- .nv.constant0._ZN10layer_norm13ln_bwd_kernelINS_13Kernel_traitsI13__nv_bfloat16S2_fS2_fjLj2048ELj1ELj1ELj4ELj16ENS_18Kernel_traits_baseILj2048ES2_S2_fS2_fjLj128EEEEELb0ELb1ELb0ELb0EEEvNS_9BwdParamsE --------------------------
	.section	.nv.constant0._ZN10layer_norm13ln_bwd_kernelINS_13Kernel_traitsI13__nv_bfloat16S2_fS2_fjLj2048ELj1ELj1ELj4ELj16ENS_18Kernel_traits_baseILj2048ES2_S2_fS2_fjLj128EEEEELb0ELb1ELb0ELb0EEEvNS_9BwdParamsE,"a",@progbits
	.sectionflags	@""
	.align	4
.nv.constant0._ZN10layer_norm13ln_bwd_kernelINS_13Kernel_traitsI13__nv_bfloat16S2_fS2_fjLj2048ELj1ELj1ELj4ELj16ENS_18Kernel_traits_baseILj2048ES2_S2_fS2_fjLj128EEEEELb0ELb1ELb0ELb0EEEvNS_9BwdParamsE:
	.zero		1192


//--------------------- .nv.constant0._ZN10layer_norm13ln_bwd_kernelINS_13Kernel_traitsI13__nv_bfloat16S2_fS2_fjLj2048ELj1ELj1ELj4ELj16ENS_18Kernel_traits_baseILj2048ES2_S2_fS2_fjLj128EEEEELb0ELb1ELb0ELb1EEEvNS_9BwdParamsE --------------------------
	.section	.nv.constant0._ZN10layer_norm13ln_bwd_kernelINS_13Kernel_traitsI13__nv_bfloat16S2_fS2_fjLj2048ELj1ELj1ELj4ELj16ENS_18Kernel_traits_baseILj2048ES2_S2_fS2_fjLj128EEEEELb0ELb1ELb0ELb1EEEvNS_9BwdParamsE,"a",@progbits
	.sectionflags	@""
	.align	4
.nv.constant0._ZN10layer_norm13ln_bwd_kernelINS_13Kernel_traitsI13__nv_bfloat16S2_fS2_fjLj2048ELj1ELj1ELj4ELj16ENS_18Kernel_traits_baseILj2048ES2_S2_fS2_fjLj128EEEEELb0ELb1ELb0ELb1EEEvNS_9BwdParamsE:
	.zero		1192


//--------------------- .nv.constant0._ZN10layer_norm13ln_bwd_kernelINS_13Kernel_traitsI13__nv_bfloat16S2_fS2_fjLj2048ELj1ELj1ELj4ELj16ENS_18Kernel_traits_baseILj2048ES2_S2_fS2_fjLj128EEEEELb0ELb1ELb1ELb0EEEvNS_9BwdParamsE --------------------------
	.section	.nv.constant0._ZN10layer_norm13ln_bwd_kernelINS_13Kernel_traitsI13__nv_bfloat16S2_fS2_fjLj2048ELj1ELj1ELj4ELj16ENS_18Kernel_traits_baseILj2048ES2_S2_fS2_fjLj128EEEEELb0ELb1ELb1ELb0EEEvNS_9BwdParamsE,"a",@progbits
	.sectionflags	@""
	.align	4
.nv.constant0._ZN10layer_norm13ln_bwd_kernelINS_13Kernel_traitsI13__nv_bfloat16S2_fS2_fjLj2048ELj1ELj1ELj4ELj16ENS_18Kernel_traits_baseILj2048ES2_S2_fS2_fjLj128EEEEELb0ELb1ELb1ELb0EEEvNS_9BwdParamsE:
	.zero		1192


//--------------------- .nv.constant0._ZN10layer_norm13ln_bwd_kernelINS_13Kernel_traitsI13__nv_bfloat16S2_fS2_fjLj2048ELj1ELj1ELj4ELj16ENS_18Kernel_traits_baseILj2048ES2_S2_fS2_fjLj128EEEEELb0ELb1ELb1ELb1EEEvNS_9BwdParamsE --------------------------
	.section	.nv.constant0._ZN10layer_norm13ln_bwd_kernelINS_13Kernel_traitsI13__nv_bfloat16S2_fS2_fjLj2048ELj1ELj1ELj4ELj16ENS_18Kernel_traits_baseILj2048ES2_S2_fS2_fjLj128EEEEELb0ELb1ELb1ELb1EEEvNS_9BwdParamsE,"a",@progbits
	.sectionflags	@""
	.align	4
.nv.constant0._ZN10layer_norm13ln_bwd_kernelINS_13Kernel_traitsI13__nv_bfloat16S2_fS2_fjLj2048ELj1ELj1ELj4ELj16ENS_18Kernel_traits_baseILj2048ES2_S2_fS2_fjLj128EEEEELb0ELb1ELb1ELb1EEEvNS_9BwdParamsE:
	.zero		1192


//--------------------- .nv.constant0._ZN10layer_norm13ln_bwd_kernelINS_13Kernel_traitsI13__nv_bfloat16S2_fS2_fjLj2048ELj1ELj1ELj4ELj16ENS_18Kernel_traits_baseILj2048ES2_S2_fS2_fjLj128EEEEELb1ELb0ELb0ELb0EEEvNS_9BwdParamsE --------------------------
	.section	.nv.constant0._ZN10layer_norm13ln_bwd_kernelINS_13Kernel_traitsI13__nv_bfloat16S2_fS2_fjLj2048ELj1ELj1ELj4ELj16ENS_18Kernel_traits_baseILj2048ES2_S2_fS2_fjLj128EEEEELb1ELb0ELb0ELb0EEEvNS_9BwdParamsE,"a",@progbits
	.sectionflags	@""
	.align	4
.nv.constant0._ZN10layer_norm13ln_bwd_kernelINS_13Kernel_traitsI13__nv_bfloat16S2_fS2_fjLj2048ELj1ELj1ELj4ELj16ENS_18Kernel_traits_baseILj2048ES2_S2_fS2_fjLj128EEEEELb1ELb0ELb0ELb0EEEvNS_9BwdParamsE:
	.zero		1192


//--------------------- .nv.constant0._ZN10layer_norm13ln_bwd_kernelINS_13Kernel_traitsI13__nv_bfloat16S2_fS2_fjLj2048ELj1ELj1ELj4ELj16ENS_18Kernel_traits_baseILj2048ES2_S2_fS2_fjLj128EEEEELb1ELb0ELb0ELb1EEEvNS_9BwdParamsE --------------------------
	.section	.nv.constant0._ZN10layer_norm13ln_bwd_kernelINS_13Kernel_traitsI13__nv_bfloat16S2_fS2_fjLj2048ELj1ELj1ELj4ELj16ENS_18Kernel_traits_baseILj2048ES2_S2_fS2_fjLj128EEEEELb1ELb0ELb0ELb1EEEvNS_9BwdParamsE,"a",@progbits
	.sectionflags	@""
	.align	4
.nv.constant0._ZN10layer_norm13ln_bwd_kernelINS_13Kernel_traitsI13__nv_bfloat16S2_fS2_fjLj2048ELj1ELj1ELj4ELj16ENS_18Kernel_traits_baseILj2048ES2_S2_fS2_fjLj128EEEEELb1ELb0ELb0ELb1EEEvNS_9BwdParamsE:
	.zero		1192


//--------------------- .nv.constant0._ZN10layer_norm22ln_bwd_finalize_kernelINS_22Kernel_traits_finalizeILj2048E13__nv_bfloat16S2_fS2_fjLb0ELj1024ELj4ENS_18Kernel_traits_baseILj2048ES2_S2_fS2_fjLj1024EEEEELb0ELb0EEEvNS_9BwdParamsE --------------------------
	.section	.nv.constant0._ZN10layer_norm22ln_bwd_finalize_kernelINS_22Kernel_traits_finalizeILj2048E13__nv_bfloat16S2_fS2_fjLb0ELj1024ELj4ENS_18Kernel_traits_baseILj2048ES2_S2_fS2_fjLj1024EEEEELb0ELb0EEEvNS_9BwdParamsE,"a",@progbits
	.sectionflags	@""
	.align	4
.nv.constant0._ZN10layer_norm22ln_bwd_finalize_kernelINS_22Kernel_traits_finalizeILj2048E13__nv_bfloat16S2_fS2_fjLb0ELj1024ELj4ENS_18Kernel_traits_baseILj2048ES2_S2_fS2_fjLj1024EEEEELb0ELb0EEEvNS_9BwdParamsE:
	.zero		1192


//--------------------- .nv.constant0._ZN10layer_norm13ln_bwd_kernelINS_13Kernel_traitsI13__nv_bfloat16S2_fS2_fjLj2048ELj1ELj1ELj4ELj16ENS_18Kernel_traits_baseILj2048ES2_S2_fS2_fjLj128EEEEELb1ELb0ELb1ELb0EEEvNS_9BwdParamsE --------------------------
	.section	.nv.constant0._ZN10layer_norm13ln_bwd_kernelINS_13Kernel_traitsI13__nv_bfloat16S2_fS2_fjLj2048ELj1ELj1ELj4ELj16ENS_18Kernel_traits_baseILj2048ES2_S2_fS2_fjLj128EEEEELb1ELb0ELb1ELb0EEEvNS_9BwdParamsE,"a",@progbits
	.sectionflags	@""
	.align	4
.nv.constant0._ZN10layer_norm13ln_bwd_kernelINS_13Kernel_traitsI13__nv_bfloat16S2_fS2_fjLj2048ELj1ELj1ELj4ELj16ENS_18Kernel_traits_baseILj2048ES2_S2_fS2_fjLj128EEEEELb1ELb0ELb1ELb0EEEvNS_9BwdParamsE:
	.zero		1192


//--------------------- .nv.constant0._ZN10layer_norm22ln_bwd_finalize_kernelINS_22Kernel_traits_finalizeILj2048E13__nv_bfloat16S2_fS2_fjLb0ELj1024ELj4ENS_18Kernel_traits_baseILj2048ES2_S2_fS2_fjLj1024EEEEELb0ELb1EEEvNS_9BwdParamsE --------------------------
	.section	.nv.constant0._ZN10layer_norm22ln_bwd_finalize_kernelINS_22Kernel_traits_finalizeILj2048E13__nv_bfloat16S2_fS2_fjLb0ELj1024ELj4ENS_18Kernel_traits_baseILj2048ES2_S2_fS2_fjLj1024EEEEELb0ELb1EEEvNS_9BwdParamsE,"a",@progbits
	.sectionflags	@""
	.align	4
.nv.constant0._ZN10layer_norm22ln_bwd_finalize_kernelINS_22Kernel_traits_finalizeILj2048E13__nv_bfloat16S2_fS2_fjLb0ELj1024ELj4ENS_18Kernel_traits_baseILj2048ES2_S2_fS2_fjLj1024EEEEELb0ELb1EEEvNS_9BwdParamsE:
	.zero		1192


//--------------------- .nv.constant0._ZN10layer_norm13ln_bwd_kernelINS_13Kernel_traitsI13__nv_bfloat16S2_fS2_fjLj2048ELj1ELj1ELj4ELj16ENS_18Kernel_traits_baseILj2048ES2_S2_fS2_fjLj128EEEEELb1ELb0ELb1ELb1EEEvNS_9BwdParamsE --------------------------
	.section	.nv.constant0._ZN10layer_norm13ln_bwd_kernelINS_13Kernel_traitsI13__nv_bfloat16S2_fS2_fjLj2048ELj1ELj1ELj4ELj16ENS_18Kernel_traits_baseILj2048ES2_S2_fS2_fjLj128EEEEELb1ELb0ELb1ELb1EEEvNS_9BwdParamsE,"a",@progbits
	.sectionflags	@""
	.align	4
.nv.constant0._ZN10layer_norm13ln_bwd_kernelINS_13Kernel_traitsI13__nv_bfloat16S2_fS2_fjLj2048ELj1ELj1ELj4ELj16ENS_18Kernel_traits_baseILj2048ES2_S2_fS2_fjLj128EEEEELb1ELb0ELb1ELb1EEEvNS_9BwdParamsE:
	.zero		1192


//--------------------- .nv.constant0._ZN10layer_norm13ln_bwd_kernelINS_13Kernel_traitsI13__nv_bfloat16S2_fS2_fjLj2048ELj1ELj1ELj4ELj16ENS_18Kernel_traits_baseILj2048ES2_S2_fS2_fjLj128EEEEELb1ELb1ELb0ELb0EEEvNS_9BwdParamsE --------------------------
	.section	.nv.constant0._ZN10layer_norm13ln_bwd_kernelINS_13Kernel_traitsI13__nv_bfloat16S2_fS2_fjLj2048ELj1ELj1ELj4ELj16ENS_18Kernel_traits_baseILj2048ES2_S2_fS2_fjLj128EEEEELb1ELb1ELb0ELb0EEEvNS_9BwdParamsE,"a",@progbits
	.sectionflags	@""
	.align	4
.nv.constant0._ZN10layer_norm13ln_bwd_kernelINS_13Kernel_traitsI13__nv_bfloat16S2_fS2_fjLj2048ELj1ELj1ELj4ELj16ENS_18Kernel_traits_baseILj2048ES2_S2_fS2_fjLj128EEEEELb1ELb1ELb0ELb0EEEvNS_9BwdParamsE:
	.zero		1192


//--------------------- .nv.constant0._ZN10layer_norm13ln_bwd_kernelINS_13Kernel_traitsI13__nv_bfloat16S2_fS2_fjLj2048ELj1ELj1ELj4ELj16ENS_18Kernel_traits_baseILj2048ES2_S2_fS2_fjLj128EEEEELb1ELb1ELb0ELb1EEEvNS_9BwdParamsE --------------------------
	.section	.nv.constant0._ZN10layer_norm13ln_bwd_kernelINS_13Kernel_traitsI13__nv_bfloat16S2_fS2_fjLj2048ELj1ELj1ELj4ELj16ENS_18Kernel_traits_baseILj2048ES2_S2_fS2_fjLj128EEEEELb1ELb1ELb0ELb1EEEvNS_9BwdParamsE,"a",@progbits
	.sectionflags	@""
	.align	4
.nv.constant0._ZN10layer_norm13ln_bwd_kernelINS_13Kernel_traitsI13__nv_bfloat16S2_fS2_fjLj2048ELj1ELj1ELj4ELj16ENS_18Kernel_traits_baseILj2048ES2_S2_fS2_fjLj128EEEEELb1ELb1ELb0ELb1EEEvNS_9BwdParamsE:
	.zero		1192


//--------------------- .nv.constant0._ZN10layer_norm22ln_bwd_finalize_kernelINS_22Kernel_traits_finalizeILj2048E13__nv_bfloat16S2_fS2_fjLb1ELj1024ELj4ENS_18Kernel_traits_baseILj2048ES2_S2_fS2_fjLj1024EEEEELb1ELb0EEEvNS_9BwdParamsE --------------------------
	.section	.nv.constant0._ZN10layer_norm22ln_bwd_finalize_kernelINS_22Kernel_traits_finalizeILj2048E13__nv_bfloat16S2_fS2_fjLb1ELj1024ELj4ENS_18Kernel_traits_baseILj2048ES2_S2_fS2_fjLj1024EEEEELb1ELb0EEEvNS_9BwdParamsE,"a",@progbits
	.sectionflags	@""
	.align	4
.nv.constant0._ZN10layer_norm22ln_bwd_finalize_kernelINS_22Kernel_traits_finalizeILj2048E13__nv_bfloat16S2_fS2_fjLb1ELj1024ELj4ENS_18Kernel_traits_baseILj2048ES2_S2_fS2_fjLj1024EEEEELb1ELb0EEEvNS_9BwdParamsE:
	.zero		1192


//--------------------- .nv.constant0._ZN10layer_norm13ln_bwd_kernelINS_13Kernel_traitsI13__nv_bfloat16S2_fS2_fjLj2048ELj1ELj1ELj4ELj16ENS_18Kernel_traits_baseILj2048ES2_S2_fS2_fjLj128EEEEELb1ELb1ELb1ELb0EEEvNS_9BwdParamsE --------------------------
	.section	.nv.constant0._ZN10layer_norm13ln_bwd_kernelINS_13Kernel_traitsI13__nv_bfloat16S2_fS2_fjLj2048ELj1ELj1ELj4ELj16ENS_18Kernel_traits_baseILj2048ES2_S2_fS2_fjLj128EEEEELb1ELb1ELb1ELb0EEEvNS_9BwdParamsE,"a",@progbits
	.sectionflags	@""
	.align	4
.nv.constant0._ZN10layer_norm13ln_bwd_kernelINS_13Kernel_traitsI13__nv_bfloat16S2_fS2_fjLj2048ELj1ELj1ELj4ELj16ENS_18Kernel_traits_baseILj2048ES2_S2_fS2_fjLj128EEEEELb1ELb1ELb1ELb0EEEvNS_9BwdParamsE:
	.zero		1192


//--------------------- .nv.constant0._ZN10layer_norm22ln_bwd_finalize_kernelINS_22Kernel_traits_finalizeILj2048E13__nv_bfloat16S2_fS2_fjLb1ELj1024ELj4ENS_18Kernel_traits_baseILj2048ES2_S2_fS2_fjLj1024EEEEELb1ELb1EEEvNS_9BwdParamsE --------------------------
	.section	.nv.constant0._ZN10layer_norm22ln_bwd_finalize_kernelINS_22Kernel_traits_finalizeILj2048E13__nv_bfloat16S2_fS2_fjLb1ELj1024ELj4ENS_18Kernel_traits_baseILj2048ES2_S2_fS2_fjLj1024EEEEELb1ELb1EEEvNS_9BwdParamsE,"a",@progbits
	.sectionflags	@""
	.align	4
.nv.constant0._ZN10layer_norm22ln_bwd_finalize_kernelINS_22Kernel_traits_finalizeILj2048E13__nv_bfloat16S2_fS2_fjLb1ELj1024ELj4ENS_18Kernel_traits_baseILj2048ES2_S2_fS2_fjLj1024EEEEELb1ELb1EEEvNS_9BwdParamsE:
	.zero		1192


//--------------------- .nv.constant0._ZN10layer_norm13ln_bwd_kernelINS_13Kernel_traitsI13__nv_bfloat16S2_fS2_fjLj2048ELj1ELj1ELj4ELj16ENS_18Kernel_traits_baseILj2048ES2_S2_fS2_fjLj128EEEEELb1ELb1ELb1ELb1EEEvNS_9BwdParamsE --------------------------
	.section	.nv.constant0._ZN10layer_norm13ln_bwd_kernelINS_13Kernel_traitsI13__nv_bfloat16S2_fS2_fjLj2048ELj1ELj1ELj4ELj16ENS_18Kernel_traits_baseILj2048ES2_S2_fS2_fjLj128EEEEELb1ELb1ELb1ELb1EEEvNS_9BwdParamsE,"a",@progbits
	.sectionflags	@""
	.align	4
.nv.constant0._ZN10layer_norm13ln_bwd_kernelINS_13Kernel_traitsI13__nv_bfloat16S2_fS2_fjLj2048ELj1ELj1ELj4ELj16ENS_18Kernel_traits_baseILj2048ES2_S2_fS2_fjLj128EEEEELb1ELb1ELb1ELb1EEEvNS_9BwdParamsE:
	.zero		1192


//--------------------- .nv.constant0._ZN10layer_norm13ln_bwd_kernelINS_13Kernel_traitsIf13__nv_bfloat16fS2_fjLj2048ELj1ELj1ELj4ELj16ENS_18Kernel_traits_baseILj2048EfS2_fS2_fjLj128EEEEELb0ELb0ELb0ELb0EEEvNS_9BwdParamsE --------------------------
	.section	.nv.constant0._ZN10layer_norm13ln_bwd_kernelINS_13Kernel_traitsIf13__nv_bfloat16fS2_fjLj2048ELj1ELj1ELj4ELj16ENS_18Kernel_traits_baseILj2048EfS2_fS2_fjLj128EEEEELb0ELb0ELb0ELb0EEEvNS_9BwdParamsE,"a",@progbits
	.sectionflags	@""
	.align	4
.nv.constant0._ZN10layer_norm13ln_bwd_kernelINS_13Kernel_traitsIf13__nv_bfloat16fS2_fjLj2048ELj1ELj1ELj4ELj16ENS_18Kernel_traits_baseILj2048EfS2_fS2_fjLj128EEEEELb0ELb0ELb0ELb0EEEvNS_9BwdParamsE:
	.zero		1192


//--------------------- .nv.constant0._ZN10layer_norm13ln_bwd_kernelINS_13Kernel_traitsIf13__nv_bfloat16fS2_fjLj2048ELj1ELj1ELj4ELj16ENS_18Kernel_traits_baseILj2048EfS2_fS2_fjLj128EEEEELb0ELb0ELb0ELb1EEEvNS_9BwdParamsE --------------------------
	.section	.nv.constant0._ZN10layer_norm13ln_bwd_kernelINS_13Kernel_traitsIf13__nv_bfloat16fS2_fjLj2048ELj1ELj1ELj4ELj16ENS_18Kernel_traits_baseILj2048EfS2_fS2_fjLj128EEEEELb0ELb0ELb0ELb1EEEvNS_9BwdParamsE,"a",@progbits
	.sectionflags	@""
	.align	4
.nv.constant0._ZN10layer_norm13ln_bwd_kernelINS_13Kernel_traitsIf13__nv_bfloat16fS2_fjLj2048ELj1ELj1ELj4ELj16ENS_18Kernel_traits_baseILj2048EfS2_fS2_fjLj128EEEEELb0ELb0ELb0ELb1EEEvNS_9BwdParamsE:
	.zero		1192


//--------------------- .nv.constant0._ZN10layer_norm13ln_bwd_kernelINS_13Kernel_traitsIf13__nv_bfloat16fS2_fjLj2048ELj1ELj1ELj4ELj16ENS_18Kernel_traits_baseILj2048EfS2_fS2_fjLj128EEEEELb0ELb0ELb1ELb0EEEvNS_9BwdParamsE --------------------------
	.section	.nv.constant0._ZN10layer_norm13ln_bwd_kernelINS_13Kernel_traitsIf13__nv_bfloat16fS2_fjLj2048ELj1ELj1ELj4ELj16ENS_18Kernel_traits_baseILj2048EfS2_fS2_fjLj128EEEEELb0ELb0ELb1ELb0EEEvNS_9BwdParamsE,"a",@progbits
	.sectionflags	@""
	.align	4
.nv.constant0._ZN10layer_norm13ln_bwd_kernelINS_13Kernel_traitsIf13__nv_bfloat16fS2_fjLj2048ELj1ELj1ELj4ELj16ENS_18Kernel_traits_baseILj2048EfS2_fS2_fjLj128EEEEELb0ELb0ELb1ELb0EEEvNS_9BwdParamsE:
	.zero		1192


//--------------------- .nv.constant0._ZN10layer_norm13ln_bwd_kernelINS_13Kernel_traitsIf13__nv_bfloat16fS2_fjLj2048ELj1ELj1ELj4ELj16ENS_18Kernel_traits_baseILj2048EfS2_fS2_fjLj128EEEEELb0ELb0ELb1ELb1EEEvNS_9BwdParamsE --------------------------
	.section	.nv.constant0._ZN10layer_norm13ln_bwd_kernelINS_13Kernel_traitsIf13__nv_bfloat16fS2_fjLj2048ELj1ELj1ELj4ELj16ENS_18Kernel_traits_baseILj2048EfS2_fS2_fjLj128EEEEELb0ELb0ELb1ELb1EEEvNS_9BwdParamsE,"a",@progbits
	.sectionflags	@""
	.align	4
.nv.constant0._ZN10layer_norm13ln_bwd_kernelINS_13Kernel_traitsIf13__nv_bfloat16fS2_fjLj2048ELj1ELj1ELj4ELj16ENS_18Kernel_traits_baseILj2048EfS2_fS2_fjLj128EEEEELb0ELb0ELb1ELb1EEEvNS_9BwdParamsE:
	.zero		1192


//--------------------- .nv.constant0._ZN10layer_norm13ln_bwd_kernelINS_13Kernel_traitsIf13__nv_bfloat16fS2_fjLj2048ELj1ELj1ELj4ELj16ENS_18Kernel_traits_baseILj2048EfS2_fS2_fjLj128EEEEELb0ELb1ELb0ELb0EEEvNS_9BwdParamsE --------------------------
	.section	.nv.constant0._ZN10layer_norm13ln_bwd_kernelINS_13Kernel_traitsIf13__nv_bfloat16fS2_fjLj2048ELj1ELj1ELj4ELj16ENS_18Kernel_traits_baseILj2048EfS2_fS2_fjLj128EEEEELb0ELb1ELb0ELb0EEEvNS_9BwdParamsE,"a",@progbits
	.sectionflags	@""
	.align	4
.nv.constant0._ZN10layer_norm13ln_bwd_kernelINS_13Kernel_traitsIf13__nv_bfloat16fS2_fjLj2048ELj1ELj1ELj4ELj16ENS_18Kernel_traits_baseILj2048EfS2_fS2_fjLj128EEEEELb0ELb1ELb0ELb0EEEvNS_9BwdParamsE:
	.zero		1192


//--------------------- .nv.constant0._ZN10layer_norm13ln_bwd_kernelINS_13Kernel_traitsIf13__nv_bfloat16fS2_fjLj2048ELj1ELj1ELj4ELj16ENS_18Kernel_traits_baseILj2048EfS2_fS2_fjLj128EEEEELb0ELb1ELb0ELb1EEEvNS_9BwdParamsE --------------------------
	.section	.nv.constant0._ZN10layer_norm13ln_bwd_kernelINS_13Kernel_traitsIf13__nv_bfloat16fS2_fjLj2048ELj1ELj1ELj4ELj16ENS_18Kernel_traits_baseILj2048EfS2_fS2_fjLj128EEEEELb0ELb1ELb0ELb1EEEvNS_9BwdParamsE,"a",@progbits
	.sectionflags	@""
	.align	4
.nv.constant0._ZN10layer_norm13ln_bwd_kernelINS_13Kernel_traitsIf13__nv_bfloat16fS2_fjLj2048ELj1ELj1ELj4ELj16ENS_18Kernel_traits_baseILj2048EfS2_fS2_fjLj128EEEEELb0ELb1ELb0ELb1EEEvNS_9BwdParamsE:
	.zero		1192


//--------------------- .nv.constant0._ZN10layer_norm13ln_bwd_kernelINS_13Kernel_traitsIf13__nv_bfloat16fS2_fjLj2048ELj1ELj1ELj4ELj16ENS_18Kernel_traits_baseILj2048EfS2_fS2_fjLj128EEEEELb0ELb1ELb1ELb0EEEvNS_9BwdParamsE --------------------------
	.section	.nv.constant0._ZN10layer_norm13ln_bwd_kernelINS_13Kernel_traitsIf13__nv_bfloat16fS2_fjLj2048ELj1ELj1ELj4ELj16ENS_18Kernel_traits_baseILj2048EfS2_fS2_fjLj128EEEEELb0ELb1ELb1ELb0EEEvNS_9BwdParamsE,"a",@progbits
	.sectionflags	@""
	.align	4
.nv.constant0._ZN10layer_norm13ln_bwd_kernelINS_13Kernel_traitsIf13__nv_bfloat16fS2_fjLj2048ELj1ELj1ELj4ELj16ENS_18Kernel_traits_baseILj2048EfS2_fS2_fjLj128EEEEELb0ELb1ELb1ELb0EEEvNS_9BwdParamsE:
	.zero		1192


//--------------------- .nv.constant0._ZN10layer_norm13ln_bwd_kernelINS_13Kernel_traitsIf13__nv_bfloat16fS2_fjLj2048ELj1ELj1ELj4ELj16ENS_18Kernel_traits_baseILj2048EfS2_fS2_fjLj128EEEEELb0ELb1ELb1ELb1EEEvNS_9BwdParamsE --------------------------
	.section	.nv.constant0._ZN10layer_norm13ln_bwd_kernelINS_13Kernel_traitsIf13__nv_bfloat16fS2_fjLj2048ELj1ELj1ELj4ELj16ENS_18Kernel_traits_baseILj2048EfS2_fS2_fjLj128EEEEELb0ELb1ELb1ELb1EEEvNS_9BwdParamsE,"a",@progbits
	.sectionflags	@""
	.align	4
.nv.constant0._ZN10layer_norm13ln_bwd_kernelINS_13Kernel_traitsIf13__nv_bfloat16fS2_fjLj2048ELj1ELj1ELj4ELj16ENS_18Kernel_traits_baseILj2048EfS2_fS2_fjLj128EEEEELb0ELb1ELb1ELb1EEEvNS_9BwdParamsE:
	.zero		1192


//--------------------- .nv.constant0._ZN10layer_norm13ln_bwd_kernelINS_13Kernel_traitsIf13__nv_bfloat16fS2_fjLj2048ELj1ELj1ELj4ELj16ENS_18Kernel_traits_baseILj2048EfS2_fS2_fjLj128EEEEELb1ELb0ELb0ELb0EEEvNS_9BwdParamsE --------------------------
	.section	.nv.constant0._ZN10layer_norm13ln_bwd_kernelINS_13Kernel_traitsIf13__nv_bfloat16fS2_fjLj2048ELj1ELj1ELj4ELj16ENS_18Kernel_traits_baseILj2048EfS2_fS2_fjLj128EEEEELb1ELb0ELb0ELb0EEEvNS_9BwdParamsE,"a",@progbits
	.sectionflags	@""
	.align	4
.nv.constant0._ZN10layer_norm13ln_bwd_kernelINS_13Kernel_traitsIf13__nv_bfloat16fS2_fjLj2048ELj1ELj1ELj4ELj16ENS_18Kernel_traits_baseILj2048EfS2_fS2_fjLj128EEEEELb1ELb0ELb0ELb0EEEvNS_9BwdParamsE:
	.zero		1192


//--------------------- .nv.constant0._ZN10layer_norm13ln_bwd_kernelINS_13Kernel_traitsIf13__nv_bfloat16fS2_fjLj2048ELj1ELj1ELj4ELj16ENS_18Kernel_traits_baseILj2048EfS2_fS2_fjLj128EEEEELb1ELb0ELb0ELb1EEEvNS_9BwdParamsE --------------------------
	.section	.nv.constant0._ZN10layer_norm13ln_bwd_kernelINS_13Kernel_traitsIf13__nv_bfloat16fS2_fjLj2048ELj1ELj1ELj4ELj16ENS_18Kernel_traits_baseILj2048EfS2_fS2_fjLj128EEEEELb1ELb0ELb0ELb1EEEvNS_9BwdParamsE,"a",@progbits
	.sectionflags	@""
	.align	4
.nv.constant0._ZN10layer_norm13ln_bwd_kernelINS_13Kernel_traitsIf13__nv_bfloat16fS2_fjLj2048ELj1ELj1ELj4ELj16ENS_18Kernel_traits_baseILj2048EfS2_fS2_fjLj128EEEEELb1ELb0ELb0ELb1EEEvNS_9BwdParamsE:
	.zero		1192


//--------------------- .nv.constant0._ZN10layer_norm22ln_bwd_finalize_kernelINS_22Kernel_traits_finalizeILj2048Ef13__nv_bfloat16fS2_fjLb0ELj1024ELj4ENS_18Kernel_traits_baseILj2048EfS2_fS2_fjLj1024EEEEELb0ELb0EEEvNS_9BwdParamsE --------------------------
	.section	.nv.constant0._ZN10layer_norm22ln_bwd_finalize_kernelINS_22Kernel_traits_finalizeILj2048Ef13__nv_bfloat16fS2_fjLb0ELj1024ELj4ENS_18Kernel_traits_baseILj2048EfS2_fS2_fjLj1024EEEEELb0ELb0EEEvNS_9BwdParamsE,"a",@progbits
	.sectionflags	@""
	.align	4
.nv.constant0._ZN10layer_norm22ln_bwd_finalize_kernelINS_22Kernel_traits_finalizeILj2048Ef13__nv_bfloat16fS2_fjLb0ELj1024ELj4ENS_18Kernel_traits_baseILj2048EfS2_fS2_fjLj1024EEEEELb0ELb0EEEvNS_9BwdParamsE:
	.zero		1192


//--------------------- .nv.constant0._ZN10layer_norm13ln_bwd_kernelINS_13Kernel_traitsIf13__nv_bfloat16fS2_fjLj2048ELj1ELj1ELj4ELj16ENS_18Kernel_traits_baseILj2048EfS2_fS2_fjLj128EEEEELb1ELb0ELb1ELb0EEEvNS_9BwdParamsE --------------------------
	.section	.nv.constant0._ZN10layer_norm13ln_bwd_kernelINS_13Kernel_traitsIf13__nv_bfloat16fS2_fjLj2048ELj1ELj1ELj4ELj16ENS_18Kernel_traits_baseILj2048EfS2_fS2_fjLj128EEEEELb1ELb0ELb1ELb0EEEvNS_9BwdParamsE,"a",@progbits
	.sectionflags	@""
	.align	4
.nv.constant0._ZN10layer_norm13ln_bwd_kernelINS_13Kernel_traitsIf13__nv_bfloat16fS2_fjLj2048ELj1ELj1ELj4ELj16ENS_18Kernel_traits_baseILj2048EfS2_fS2_fjLj128EEEEELb1ELb0ELb1ELb0EEEvNS_9BwdParamsE:
	.zero		1192


//--------------------- .nv.constant0._ZN10layer_norm22ln_bwd_finalize_kernelINS_22Kernel_traits_finalizeILj2048Ef13__nv_bfloat16fS2_fjLb0ELj1024ELj4ENS_18Kernel_traits_baseILj2048EfS2_fS2_fjLj1024EEEEELb0ELb1EEEvNS_9BwdParamsE --------------------------
	.section	.nv.constant0._ZN10layer_norm22ln_bwd_finalize_kernelINS_22Kernel_traits_finalizeILj2048Ef13__nv_bfloat16fS2_fjLb0ELj1024ELj4ENS_18Kernel_traits_baseILj2048EfS2_fS2_fjLj1024EEEEELb0ELb1EEEvNS_9BwdParamsE,"a",@progbits
	.sectionflags	@""
	.align	4
.nv.constant0._ZN10layer_norm22ln_bwd_finalize_kernelINS_22Kernel_traits_finalizeILj2048Ef13__nv_bfloat16fS2_fjLb0ELj1024ELj4ENS_18Kernel_traits_baseILj2048EfS2_fS2_fjLj1024EEEEELb0ELb1EEEvNS_9BwdParamsE:
	.zero		1192


//--------------------- .nv.constant0._ZN10layer_norm13ln_bwd_kernelINS_13Kernel_traitsIf13__nv_bfloat16fS2_fjLj2048ELj1ELj1ELj4ELj16ENS_18Kernel_traits_baseILj2048EfS2_fS2_fjLj128EEEEELb1ELb0ELb1ELb1EEEvNS_9BwdParamsE --------------------------
	.section	.nv.constant0._ZN10layer_norm13ln_bwd_kernelINS_13Kernel_traitsIf13__nv_bfloat16fS2_fjLj2048ELj1ELj1ELj4ELj16ENS_18Kernel_traits_baseILj2048EfS2_fS2_fjLj128EEEEELb1ELb0ELb1ELb1EEEvNS_9BwdParamsE,"a",@progbits
	.sectionflags	@""
	.align	4
.nv.constant0._ZN10layer_norm13ln_bwd_kernelINS_13Kernel_traitsIf13__nv_bfloat16fS2_fjLj2048ELj1ELj1ELj4ELj16ENS_18Kernel_traits_baseILj2048EfS2_fS2_fjLj128EEEEELb1ELb0ELb1ELb1EEEvNS_9BwdParamsE:
	.zero		1192


//--------------------- .nv.constant0._ZN10layer_norm13ln_bwd_kernelINS_13Kernel_traitsIf13__nv_bfloat16fS2_fjLj2048ELj1ELj1ELj4ELj16ENS_18Kernel_traits_baseILj2048EfS2_fS2_fjLj128EEEEELb1ELb1ELb0ELb0EEEvNS_9BwdParamsE --------------------------
	.section	.nv.constant0._ZN10layer_norm13ln_bwd_kernelINS_13Kernel_traitsIf13__nv_bfloat16fS2_fjLj2048ELj1ELj1ELj4ELj16ENS_18Kernel_traits_baseILj2048EfS2_fS2_fjLj128EEEEELb1ELb1ELb0ELb0EEEvNS_9BwdParamsE,"a",@progbits
	.sectionflags	@""
	.align	4
.nv.constant0._ZN10layer_norm13ln_bwd_kernelINS_13Kernel_traitsIf13__nv_bfloat16fS2_fjLj2048ELj1ELj1ELj4ELj16ENS_18Kernel_traits_baseILj2048EfS2_fS2_fjLj128EEEEELb1ELb1ELb0ELb0EEEvNS_9BwdParamsE:
	.zero		1192


//--------------------- .nv.constant0._ZN10layer_norm13ln_bwd_kernelINS_13Kernel_traitsIf13__nv_bfloat16fS2_fjLj2048ELj1ELj1ELj4ELj16ENS_18Kernel_traits_baseILj2048EfS2_fS2_fjLj128EEEEELb1ELb1ELb0ELb1EEEvNS_9BwdParamsE --------------------------
	.section	.nv.constant0._ZN10layer_norm13ln_bwd_kernelINS_13Kernel_traitsIf13__nv_bfloat16fS2_fjLj2048ELj1ELj1ELj4ELj16ENS_18Kernel_traits_baseILj2048EfS2_fS2_fjLj128EEEEELb1ELb1ELb0ELb1EEEvNS_9BwdParamsE,"a",@progbits
	.sectionflags	@""
	.align	4
.nv.constant0._ZN10layer_norm13ln_bwd_kernelINS_13Kernel_traitsIf13__nv_bfloat16fS2_fjLj2048ELj1ELj1ELj4ELj16ENS_18Kernel_traits_baseILj2048EfS2_fS2_fjLj128EEEEELb1ELb1ELb0ELb1EEEvNS_9BwdParamsE:
	.zero		1192


//--------------------- .nv.constant0._ZN10layer_norm22ln_bwd_finalize_kernelINS_22Kernel_traits_finalizeILj2048Ef13__nv_bfloat16fS2_fjLb1ELj1024ELj4ENS_18Kernel_traits_baseILj2048EfS2_fS2_fjLj1024EEEEELb1ELb0EEEvNS_9BwdParamsE --------------------------
	.section	.nv.constant0._ZN10layer_norm22ln_bwd_finalize_kernelINS_22Kernel_traits_finalizeILj2048Ef13__nv_bfloat16fS2_fjLb1ELj1024ELj4ENS_18Kernel_traits_baseILj2048EfS2_fS2_fjLj1024EEEEELb1ELb0EEEvNS_9BwdParamsE,"a",@progbits
	.sectionflags	@""
	.align	4
.nv.constant0._ZN10layer_norm22ln_bwd_finalize_kernelINS_22Kernel_traits_finalizeILj2048Ef13__nv_bfloat16fS2_fjLb1ELj1024ELj4ENS_18Kernel_traits_baseILj2048EfS2_fS2_fjLj1024EEEEELb1ELb0EEEvNS_9BwdParamsE:
	.zero		1192


//--------------------- .nv.constant0._ZN10layer_norm13ln_bwd_kernelINS_13Kernel_traitsIf13__nv_bfloat16fS2_fjLj2048ELj1ELj1ELj4ELj16ENS_18Kernel_traits_baseILj2048EfS2_fS2_fjLj128EEEEELb1ELb1ELb1ELb0EEEvNS_9BwdParamsE --------------------------
	.section	.nv.constant0._ZN10layer_norm13ln_bwd_kernelINS_13Kernel_traitsIf13__nv_bfloat16fS2_fjLj2048ELj1ELj1ELj4ELj16ENS_18Kernel_traits_baseILj2048EfS2_fS2_fjLj128EEEEELb1ELb1ELb1ELb0EEEvNS_9BwdParamsE,"a",@progbits
	.sectionflags	@""
	.align	4
.nv.constant0._ZN10layer_norm13ln_bwd_kernelINS_13Kernel_traitsIf13__nv_bfloat16fS2_fjLj2048ELj1ELj1ELj4ELj16ENS_18Kernel_traits_baseILj2048EfS2_fS2_fjLj128EEEEELb1ELb1ELb1ELb0EEEvNS_9BwdParamsE:
	.zero		1192


//--------------------- .nv.constant0._ZN10layer_norm22ln_bwd_finalize_kernelINS_22Kernel_traits_finalizeILj2048Ef13__nv_bfloat16fS2_fjLb1ELj1024ELj4ENS_18Kernel_traits_baseILj2048EfS2_fS2_fjLj1024EEEEELb1ELb1EEEvNS_9BwdParamsE --------------------------
	.section	.nv.constant0._ZN10layer_norm22ln_bwd_finalize_kernelINS_22Kernel_traits_finalizeILj2048Ef13__nv_bfloat16fS2_fjLb1ELj1024ELj4ENS_18Kernel_traits_baseILj2048EfS2_fS2_fjLj1024EEEEELb1ELb1EEEvNS_9BwdParamsE,"a",@progbits
	.sectionflags	@""
	.align	4
.nv.constant0._ZN10layer_norm22ln_bwd_finalize_kernelINS_22Kernel_traits_finalizeILj2048Ef13__nv_bfloat16fS2_fjLb1ELj1024ELj4ENS_18Kernel_traits_baseILj2048EfS2_fS2_fjLj1024EEEEELb1ELb1EEEvNS_9BwdParamsE:
	.zero		1192


//--------------------- .nv.constant0._ZN10layer_norm13ln_bwd_kernelINS_13Kernel_traitsIf13__nv_bfloat16fS2_fjLj2048ELj1ELj1ELj4ELj16ENS_18Kernel_traits_baseILj2048EfS2_fS2_fjLj128EEEEELb1ELb1ELb1ELb1EEEvNS_9BwdParamsE --------------------------
	.section	.nv.constant0._ZN10layer_norm13ln_bwd_kernelINS_13Kernel_traitsIf13__nv_bfloat16fS2_fjLj2048ELj1ELj1ELj4ELj16ENS_18Kernel_traits_baseILj2048EfS2_fS2_fjLj128EEEEELb1ELb1ELb1ELb1EEEvNS_9BwdParamsE,"a",@progbits
	.sectionflags	@""
	.align	4
.nv.constant0._ZN10layer_norm13ln_bwd_kernelINS_13Kernel_traitsIf13__nv_bfloat16fS2_fjLj2048ELj1ELj1ELj4ELj16ENS_18Kernel_traits_baseILj2048EfS2_fS2_fjLj128EEEEELb1ELb1ELb1ELb1EEEvNS_9BwdParamsE:
	.zero		1192


//--------------------- .nv.constant0._ZN10layer_norm13ln_bwd_kernelINS_13Kernel_traitsIf6__halfS2_S2_fjLj2048ELj1ELj1ELj4ELj16ENS_18Kernel_traits_baseILj2048EfS2_S2_S2_fjLj128EEEEELb0ELb0ELb0ELb0EEEvNS_9BwdParamsE --------------------------
	.section	.nv.constant0._ZN10layer_norm13ln_bwd_kernelINS_13Kernel_traitsIf6__halfS2_S2_fjLj2048ELj1ELj1ELj4ELj16ENS_18Kernel_traits_baseILj2048EfS2_S2_S2_fjLj128EEEEELb0ELb0ELb0ELb0EEEvNS_9BwdParamsE,"a",@progbits
	.sectionflags	@""
	.align	4
.nv.constant0._ZN10layer_norm13ln_bwd_kernelINS_13Kernel_traitsIf6__halfS2_S2_fjLj2048ELj1ELj1ELj4ELj16ENS_18Kernel_traits_baseILj2048EfS2_S2_S2_fjLj128EEEEELb0ELb0ELb0ELb0EEEvNS_9BwdParamsE:
	.zero		1192


//--------------------- .nv.constant0._ZN10layer_norm13ln_bwd_kernelINS_13Kernel_traitsIf6__halfS2_S2_fjLj2048ELj1ELj1ELj4ELj16ENS_18Kernel_traits_baseILj2048EfS2_S2_S2_fjLj128EEEEELb0ELb0ELb0ELb1EEEvNS_9BwdParamsE --------------------------
	.section	.nv.constant0._ZN10layer_norm13ln_bwd_kernelINS_13Kernel_traitsIf6__halfS2_S2_fjLj2048ELj1ELj1ELj4ELj16ENS_18Kernel_traits_baseILj2048EfS2_S2_S2_fjLj128EEEEELb0ELb0ELb0ELb1EEEvNS_9BwdParamsE,"a",@progbits
	.sectionflags	@""
	.align	4
.nv.constant0._ZN10layer_norm13ln_bwd_kernelINS_13Kernel_traitsIf6__halfS2_S2_fjLj2048ELj1ELj1ELj4ELj16ENS_18Kernel_traits_baseILj2048EfS2_S2_S2_fjLj128EEEEELb0ELb0ELb0ELb1EEEvNS_9BwdParamsE:
	.zero		1192


//--------------------- .nv.constant0._ZN10layer_norm13ln_bwd_kernelINS_13Kernel_traitsIf6__halfS2_S2_fjLj2048ELj1ELj1ELj4ELj16ENS_18Kernel_traits_baseILj2048EfS2_S2_S2_fjLj128EEEEELb0ELb0ELb1ELb0EEEvNS_9BwdParamsE --------------------------
	.section	.nv.constant0._ZN10layer_norm13ln_bwd_kernelINS_13Kernel_traitsIf6__halfS2_S2_fjLj2048ELj1ELj1ELj4ELj16ENS_18Kernel_traits_baseILj2048EfS2_S2_S2_fjLj128EEEEELb0ELb0ELb1ELb0EEEvNS_9BwdParamsE,"a",@progbits
	.sectionflags	@""
	.align	4
.nv.constant0._ZN10layer_norm13ln_bwd_kernelINS_13Kernel_traitsIf6__halfS2_S2_fjLj2048ELj1ELj1ELj4ELj16ENS_18Kernel_traits_baseILj2048EfS2_S2_S2_fjLj128EEEEELb0ELb0ELb1ELb0EEEvNS_9BwdParamsE:
	.zero		1192


//--------------------- .nv.constant0._ZN10layer_norm13ln_bwd_kernelINS_13Kernel_traitsIf6__halfS2_S2_fjLj2048ELj1ELj1ELj4ELj16ENS_18Kernel_traits_baseILj2048EfS2_S2_S2_fjLj128EEEEELb0ELb0ELb1ELb1EEEvNS_9BwdParamsE --------------------------
	.section	.nv.constant0._ZN10layer_norm13ln_bwd_kernelINS_13Kernel_traitsIf6__halfS2_S2_fjLj2048ELj1ELj1ELj4ELj16ENS_18Kernel_traits_baseILj2048EfS2_S2_S2_fjLj128EEEEELb0ELb0ELb1ELb1EEEvNS_9BwdParamsE,"a",@progbits
	.sectionflags	@""
	.align	4
.nv.constant0._ZN10layer_norm13ln_bwd_kernelINS_13Kernel_traitsIf6__halfS2_S2_fjLj2048ELj1ELj1ELj4ELj16ENS_18Kernel_traits_baseILj2048EfS2_S2_S2_fjLj128EEEEELb0ELb0ELb1ELb1EEEvNS_9BwdParamsE:
	.zero		1192


//--------------------- .nv.constant0._ZN10layer_norm13ln_bwd_kernelINS_13Kernel_traitsIf6__halfS2_S2_fjLj2048ELj1ELj1ELj4ELj16ENS_18Kernel_traits_baseILj2048EfS2_S2_S2_fjLj128EEEEELb0ELb1ELb0ELb0EEEvNS_9BwdParamsE --------------------------
	.section	.nv.constant0._ZN10layer_norm13ln_bwd_kernelINS_13Kernel_traitsIf6__halfS2_S2_fjLj2048ELj1ELj1ELj4ELj16ENS_18Kernel_traits_baseILj2048EfS2_S2_S2_fjLj128EEEEELb0ELb1ELb0ELb0EEEvNS_9BwdParamsE,"a",@progbits
	.sectionflags	@""
	.align	4
.nv.constant0._ZN10layer_norm13ln_bwd_kernelINS_13Kernel_traitsIf6__halfS2_S2_fjLj2048ELj1ELj1ELj4ELj16ENS_18Kernel_traits_baseILj2048EfS2_S2_S2_fjLj128EEEEELb0ELb1ELb0ELb0EEEvNS_9BwdParamsE:
	.zero		1192


//--------------------- .nv.constant0._ZN10layer_norm13ln_bwd_kernelINS_13Kernel_traitsIf6__halfS2_S2_fjLj2048ELj1ELj1ELj4ELj16ENS_18Kernel_traits_baseILj2048EfS2_S2_S2_fjLj128EEEEELb0ELb1ELb0ELb1EEEvNS_9BwdParamsE --------------------------
	.section	.nv.constant0._ZN10layer_norm13ln_bwd_kernelINS_13Kernel_traitsIf6__halfS2_S2_fjLj2048ELj1ELj1ELj4ELj16ENS_18Kernel_traits_baseILj2048EfS2_S2_S2_fjLj128EEEEELb0ELb1ELb0ELb1EEEvNS_9BwdParamsE,"a",@progbits
	.sectionflags	@""
	.align	4
.nv.constant0._ZN10layer_norm13ln_bwd_kernelINS_13Kernel_traitsIf6__halfS2_S2_fjLj2048ELj1ELj1ELj4ELj16ENS_18Kernel_traits_baseILj2048EfS2_S2_S2_fjLj128EEEEELb0ELb1ELb0ELb1EEEvNS_9BwdParamsE:
	.zero		1192


//--------------------- .nv.constant0._ZN10layer_norm13ln_bwd_kernelINS_13Kernel_traitsIf6__halfS2_S2_fjLj2048ELj1ELj1ELj4ELj16ENS_18Kernel_traits_baseILj2048EfS2_S2_S2_fjLj128EEEEELb0ELb1ELb1ELb0EEEvNS_9BwdParamsE --------------------------
	.section	.nv.constant0._ZN10layer_norm13ln_bwd_kernelINS_13Kernel_traitsIf6__halfS2_S2_fjLj2048ELj1ELj1ELj4ELj16ENS_18Kernel_traits_baseILj2048EfS2_S2_S2_fjLj128EEEEELb0ELb1ELb1ELb0EEEvNS_9BwdParamsE,"a",@progbits
	.sectionflags	@""
	.align	4
.nv.constant0._ZN10layer_norm13ln_bwd_kernelINS_13Kernel_traitsIf6__halfS2_S2_fjLj2048ELj1ELj1ELj4ELj16ENS_18Kernel_traits_baseILj2048EfS2_S2_S2_fjLj128EEEEELb0ELb1ELb1ELb0EEEvNS_9BwdParamsE:
	.zero		1192


//--------------------- .nv.constant0._ZN10layer_norm13ln_bwd_kernelINS_13Kernel_traitsIf6__halfS2_S2_fjLj2048ELj1ELj1ELj4ELj16ENS_18Kernel_traits_baseILj2048EfS2_S2_S2_fjLj128EEEEELb0ELb1ELb1ELb1EEEvNS_9BwdParamsE --------------------------
	.section	.nv.constant0._ZN10layer_norm13ln_bwd_kernelINS_13Kernel_traitsIf6__halfS2_S2_fjLj2048ELj1ELj1ELj4ELj16ENS_18Kernel_traits_baseILj2048EfS2_S2_S2_fjLj128EEEEELb0ELb1ELb1ELb1EEEvNS_9BwdParamsE,"a",@progbits
	.sectionflags	@""
	.align	4
.nv.constant0._ZN10layer_norm13ln_bwd_kernelINS_13Kernel_traitsIf6__halfS2_S2_fjLj2048ELj1ELj1ELj4ELj16ENS_18Kernel_traits_baseILj2048EfS2_S2_S2_fjLj128EEEEELb0ELb1ELb1ELb1EEEvNS_9BwdParamsE:
	.zero		1192


//--------------------- .nv.constant0._ZN10layer_norm13ln_bwd_kernelINS_13Kernel_traitsIf6__halfS2_S2_fjLj2048ELj1ELj1ELj4ELj16ENS_18Kernel_traits_baseILj2048EfS2_S2_S2_fjLj128EEEEELb1ELb0ELb0ELb0EEEvNS_9BwdParamsE --------------------------
	.section	.nv.constant0._ZN10layer_norm13ln_bwd_kernelINS_13Kernel_traitsIf6__halfS2_S2_fjLj2048ELj1ELj1ELj4ELj16ENS_18Kernel_traits_baseILj2048EfS2_S2_S2_fjLj128EEEEELb1ELb0ELb0ELb0EEEvNS_9BwdParamsE,"a",@progbits
	.sectionflags	@""
	.align	4
.nv.constant0._ZN10layer_norm13ln_bwd_kernelINS_13Kernel_traitsIf6__halfS2_S2_fjLj2048ELj1ELj1ELj4ELj16ENS_18Kernel_traits_baseILj2048EfS2_S2_S2_fjLj128EEEEELb1ELb0ELb0ELb0EEEvNS_9BwdParamsE:
	.zero		1192


//--------------------- .nv.constant0._ZN10layer_norm13ln_bwd_kernelINS_13Kernel_traitsIf6__halfS2_S2_fjLj2048ELj1ELj1ELj4ELj16ENS_18Kernel_traits_baseILj2048EfS2_S2_S2_fjLj128EEEEELb1ELb0ELb0ELb1EEEvNS_9BwdParamsE --------------------------
	.section	.nv.constant0._ZN10layer_norm13ln_bwd_kernelINS_13Kernel_traitsIf6__halfS2_S2_fjLj2048ELj1ELj1ELj4ELj16ENS_18Kernel_traits_baseILj2048EfS2_S2_S2_fjLj128EEEEELb1ELb0ELb0ELb1EEEvNS_9BwdParamsE,"a",@progbits
	.sectionflags	@""
	.align	4
.nv.constant0._ZN10layer_norm13ln_bwd_kernelINS_13Kernel_traitsIf6__halfS2_S2_fjLj2048ELj1ELj1ELj4ELj16ENS_18Kernel_traits_baseILj2048EfS2_S2_S2_fjLj128EEEEELb1ELb0ELb0ELb1EEEvNS_9BwdParamsE:
	.zero		1192


//--------------------- .nv.constant0._ZN10layer_norm22ln_bwd_finalize_kernelINS_22Kernel_traits_finalizeILj2048Ef6__halfS2_S2_fjLb0ELj1024ELj4ENS_18Kernel_traits_baseILj2048EfS2_S2_S2_fjLj1024EEEEELb0ELb0EEEvNS_9BwdParamsE --------------------------
	.section	.nv.constant0._ZN10layer_norm22ln_bwd_finalize_kernelINS_22Kernel_traits_finalizeILj2048Ef6__halfS2_S2_fjLb0ELj1024ELj4ENS_18Kernel_traits_baseILj2048EfS2_S2_S2_fjLj1024EEEEELb0ELb0EEEvNS_9BwdParamsE,"a",@progbits
	.sectionflags	@""
	.align	4
.nv.constant0._ZN10layer_norm22ln_bwd_finalize_kernelINS_22Kernel_traits_finalizeILj2048Ef6__halfS2_S2_fjLb0ELj1024ELj4ENS_18Kernel_traits_baseILj2048EfS2_S2_S2_fjLj1024EEEEELb0ELb0EEEvNS_9BwdParamsE:
	.zero		1192


//--------------------- .nv.constant0._ZN10layer_norm13ln_bwd_kernelINS_13Kernel_traitsIf6__halfS2_S2_fjLj2048ELj1ELj1ELj4ELj16ENS_18Kernel_traits_baseILj2048EfS2_S2_S2_fjLj128EEEEELb1ELb0ELb1ELb0EEEvNS_9BwdParamsE --------------------------
	.section	.nv.constant0._ZN10layer_norm13ln_bwd_kernelINS_13Kernel_traitsIf6__halfS2_S2_fjLj2048ELj1ELj1ELj4ELj16ENS_18Kernel_traits_baseILj2048EfS2_S2_S2_fjLj128EEEEELb1ELb0ELb1ELb0EEEvNS_9BwdParamsE,"a",@progbits
	.sectionflags	@""
	.align	4
.nv.constant0._ZN10layer_norm13ln_bwd_kernelINS_13Kernel_traitsIf6__halfS2_S2_fjLj2048ELj1ELj1ELj4ELj16ENS_18Kernel_traits_baseILj2048EfS2_S2_S2_fjLj128EEEEELb1ELb0ELb1ELb0EEEvNS_9BwdParamsE:
	.zero		1192


//--------------------- .nv.constant0._ZN10layer_norm22ln_bwd_finalize_kernelINS_22Kernel_traits_finalizeILj2048Ef6__halfS2_S2_fjLb0ELj1024ELj4ENS_18Kernel_traits_baseILj2048EfS2_S2_S2_fjLj1024EEEEELb0ELb1EEEvNS_9BwdParamsE --------------------------
	.section	.nv.constant0._ZN10layer_norm22ln_bwd_finalize_kernelINS_22Kernel_traits_finalizeILj2048Ef6__halfS2_S2_fjLb0ELj1024ELj4ENS_18Kernel_traits_baseILj2048EfS2_S2_S2_fjLj1024EEEEELb0ELb1EEEvNS_9BwdParamsE,"a",@progbits
	.sectionflags	@""
	.align	4
.nv.constant0._ZN10layer_norm22ln_bwd_finalize_kernelINS_22Kernel_traits_finalizeILj2048Ef6__halfS2_S2_fjLb0ELj1024ELj4ENS_18Kernel_traits_baseILj2048EfS2_S2_S2_fjLj1024EEEEELb0ELb1EEEvNS_9BwdParamsE:
	.zero		1192


//--------------------- .nv.constant0._ZN10layer_norm13ln_bwd_kernelINS_13Kernel_traitsIf6__halfS2_S2_fjLj2048ELj1ELj1ELj4ELj16ENS_18Kernel_traits_baseILj2048EfS2_S2_S2_fjLj128EEEEELb1ELb0ELb1ELb1EEEvNS_9BwdParamsE --------------------------
	.section	.nv.constant0._ZN10layer_norm13ln_bwd_kernelINS_13Kernel_traitsIf6__halfS2_S2_fjLj2048ELj1ELj1ELj4ELj16ENS_18Kernel_traits_baseILj2048EfS2_S2_S2_fjLj128EEEEELb1ELb0ELb1ELb1EEEvNS_9BwdParamsE,"a",@progbits
	.sectionflags	@""
	.align	4
.nv.constant0._ZN10layer_norm13ln_bwd_kernelINS_13Kernel_traitsIf6__halfS2_S2_fjLj2048ELj1ELj1ELj4ELj16ENS_18Kernel_traits_baseILj2048EfS2_S2_S2_fjLj128EEEEELb1ELb0ELb1ELb1EEEvNS_9BwdParamsE:
	.zero		1192


//--------------------- .nv.constant0._ZN10layer_norm13ln_bwd_kernelINS_13Kernel_traitsIf6__halfS2_S2_fjLj2048ELj1ELj1ELj4ELj16ENS_18Kernel_traits_baseILj2048EfS2_S2_S2_fjLj128EEEEELb1ELb1ELb0ELb0EEEvNS_9BwdParamsE --------------------------
	.section	.nv.constant0._ZN10layer_norm13ln_bwd_kernelINS_13Kernel_traitsIf6__halfS2_S2_fjLj2048ELj1ELj1ELj4ELj16ENS_18Kernel_traits_baseILj2048EfS2_S2_S2_fjLj128EEEEELb1ELb1ELb0ELb0EEEvNS_9BwdParamsE,"a",@progbits
	.sectionflags	@""
	.align	4
.nv.constant0._ZN10layer_norm13ln_bwd_kernelINS_13Kernel_traitsIf6__halfS2_S2_fjLj2048ELj1ELj1ELj4ELj16ENS_18Kernel_traits_baseILj2048EfS2_S2_S2_fjLj128EEEEELb1ELb1ELb0ELb0EEEvNS_9BwdParamsE:
	.zero		1192


//--------------------- .nv.constant0._ZN10layer_norm13ln_bwd_kernelINS_13Kernel_traitsIf6__halfS2_S2_fjLj2048ELj1ELj1ELj4ELj16ENS_18Kernel_traits_baseILj2048EfS2_S2_S2_fjLj128EEEEELb1ELb1ELb0ELb1EEEvNS_9BwdParamsE --------------------------
	.section	.nv.constant0._ZN10layer_norm13ln_bwd_kernelINS_13Kernel_traitsIf6__halfS2_S2_fjLj2048ELj1ELj1ELj4ELj16ENS_18Kernel_traits_baseILj2048EfS2_S2_S2_fjLj128EEEEELb1ELb1ELb0ELb1EEEvNS_9BwdParamsE,"a",@progbits
	.sectionflags	@""
	.align	4
.nv.constant0._ZN10layer_norm13ln_bwd_kernelINS_13Kernel_traitsIf6__halfS2_S2_fjLj2048ELj1ELj1ELj4ELj16ENS_18Kernel_traits_baseILj2048EfS2_S2_S2_fjLj128EEEEELb1ELb1ELb0ELb1EEEvNS_9BwdParamsE:
	.zero		1192


//--------------------- .nv.constant0._ZN10layer_norm22ln_bwd_finalize_kernelINS_22Kernel_traits_finalizeILj2048Ef6__halfS2_S2_fjLb1ELj1024ELj4ENS_18Kernel_traits_baseILj2048EfS2_S2_S2_fjLj1024EEEEELb1ELb0EEEvNS_9BwdParamsE --------------------------
	.section	.nv.constant0._ZN10layer_norm22ln_bwd_finalize_kernelINS_22Kernel_traits_finalizeILj2048Ef6__halfS2_S2_fjLb1ELj1024ELj4ENS_18Kernel_traits_baseILj2048EfS2_S2_S2_fjLj1024EEEEELb1ELb0EEEvNS_9BwdParamsE,"a",@progbits
	.sectionflags	@""
	.align	4
.nv.constant0._ZN10layer_norm22ln_bwd_finalize_kernelINS_22Kernel_traits_finalizeILj2048Ef6__halfS2_S2_fjLb1ELj1024ELj4ENS_18Kernel_traits_baseILj2048EfS2_S2_S2_fjLj1024EEEEELb1ELb0EEEvNS_9BwdParamsE:
	.zero		1192


//--------------------- .nv.constant0._ZN10layer_norm13ln_bwd_kernelINS_13Kernel_traitsIf6__halfS2_S2_fjLj2048ELj1ELj1ELj4ELj16ENS_18Kernel_traits_baseILj2048EfS2_S2_S2_fjLj128EEEEELb1ELb1ELb1ELb0EEEvNS_9BwdParamsE --------------------------
	.section	.nv.constant0._ZN10layer_norm13ln_bwd_kernelINS_13Kernel_traitsIf6__halfS2_S2_fjLj2048ELj1ELj1ELj4ELj16ENS_18Kernel_traits_baseILj2048EfS2_S2_S2_fjLj128EEEEELb1ELb1ELb1ELb0EEEvNS_9BwdParamsE,"a",@progbits
	.sectionflags	@""
	.align	4
.nv.constant0._ZN10layer_norm13ln_bwd_kernelINS_13Kernel_traitsIf6__halfS2_S2_fjLj2048ELj1ELj1ELj4ELj16ENS_18Kernel_traits_baseILj2048EfS2_S2_S2_fjLj128EEEEELb1ELb1ELb1ELb0EEEvNS_9BwdParamsE:
	.zero		1192


//--------------------- .nv.constant0._ZN10layer_norm22ln_bwd_finalize_kernelINS_22Kernel_traits_finalizeILj2048Ef6__halfS2_S2_fjLb1ELj1024ELj4ENS_18Kernel_traits_baseILj2048EfS2_S2_S2_fjLj1024EEEEELb1ELb1EEEvNS_9BwdParamsE --------------------------
	.section	.nv.constant0._ZN10layer_norm22ln_bwd_finalize_kernelINS_22Kernel_traits_finalizeILj2048Ef6__halfS2_S2_fjLb1ELj1024ELj4ENS_18Kernel_traits_baseILj2048EfS2_S2_S2_fjLj1024EEEEELb1ELb1EEEvNS_9BwdParamsE,"a",@progbits
	.sectionflags	@""
	.align	4
.nv.constant0._ZN10layer_norm22ln_bwd_finalize_kernelINS_22Kernel_traits_finalizeILj2048Ef6__halfS2_S2_fjLb1ELj1024ELj4ENS_18Kernel_traits_baseILj2048EfS2_S2_S2_fjLj1024EEEEELb1ELb1EEEvNS_9BwdParamsE:
	.zero		1192


//--------------------- .nv.constant0._ZN10layer_norm13ln_bwd_kernelINS_13Kernel_traitsIf6__halfS2_S2_fjLj2048ELj1ELj1ELj4ELj16ENS_18Kernel_traits_baseILj2048EfS2_S2_S2_fjLj128EEEEELb1ELb1ELb1ELb1EEEvNS_9BwdParamsE --------------------------
	.section	.nv.constant0._ZN10layer_norm13ln_bwd_kernelINS_13Kernel_traitsIf6__halfS2_S2_fjLj2048ELj1ELj1ELj4ELj16ENS_18Kernel_traits_baseILj2048EfS2_S2_S2_fjLj128EEEEELb1ELb1ELb1ELb1EEEvNS_9BwdParamsE,"a",@progbits
	.sectionflags	@""
	.align	4
.nv.constant0._ZN10layer_norm13ln_bwd_kernelINS_13Kernel_traitsIf6__halfS2_S2_fjLj2048ELj1ELj1ELj4ELj16ENS_18Kernel_traits_baseILj2048EfS2_S2_S2_fjLj128EEEEELb1ELb1ELb1ELb1EEEvNS_9BwdParamsE:
	.zero		1192


//--------------------- .nv.constant0._ZN10layer_norm13ln_bwd_kernelINS_13Kernel_traitsI6__halfS2_fS2_fjLj2048ELj1ELj1ELj4ELj16ENS_18Kernel_traits_baseILj2048ES2_S2_fS2_fjLj128EEEEELb0ELb0ELb0ELb0EEEvNS_9BwdParamsE --------------------------
	.section	.nv.constant0._ZN10layer_norm13ln_bwd_kernelINS_13Kernel_traitsI6__halfS2_fS2_fjLj2048ELj1ELj1ELj4ELj16ENS_18Kernel_traits_baseILj2048ES2_S2_fS2_fjLj128EEEEELb0ELb0ELb0ELb0EEEvNS_9BwdParamsE,"a",@progbits
	.sectionflags	@""
	.align	4
.nv.constant0._ZN10layer_norm13ln_bwd_kernelINS_13Kernel_traitsI6__halfS2_fS2_fjLj2048ELj1ELj1ELj4ELj16ENS_18Kernel_traits_baseILj2048ES2_S2_fS2_fjLj128EEEEELb0ELb0ELb0ELb0EEEvNS_9BwdParamsE:
	.zero		1192


//--------------------- .nv.constant0._ZN10layer_norm13ln_bwd_kernelINS_13Kernel_traitsI6__halfS2_fS2_fjLj2048ELj1ELj1ELj4ELj16ENS_18Kernel_traits_baseILj2048ES2_S2_fS2_fjLj128EEEEELb0ELb0ELb0ELb1EEEvNS_9BwdParamsE --------------------------
	.section	.nv.constant0._ZN10layer_norm13ln_bwd_kernelINS_13Kernel_traitsI6__halfS2_fS2_fjLj2048ELj1ELj1ELj4ELj16ENS_18Kernel_traits_baseILj2048ES2_S2_fS2_fjLj128EEEEELb0ELb0ELb0ELb1EEEvNS_9BwdParamsE,"a",@progbits
	.sectionflags	@""
	.align	4
.nv.constant0._ZN10layer_norm13ln_bwd_kernelINS_13Kernel_traitsI6__halfS2_fS2_fjLj2048ELj1ELj1ELj4ELj16ENS_18Kernel_traits_baseILj2048ES2_S2_fS2_fjLj128EEEEELb0ELb0ELb0ELb1EEEvNS_9BwdParamsE:
	.zero		1192


//--------------------- .nv.constant0._ZN10layer_norm13ln_bwd_kernelINS_13Kernel_traitsI6__halfS2_fS2_fjLj2048ELj1ELj1ELj4ELj16ENS_18Kernel_traits_baseILj2048ES2_S2_fS2_fjLj128EEEEELb0ELb0ELb1ELb0EEEvNS_9BwdParamsE --------------------------
	.section	.nv.constant0._ZN10layer_norm13ln_bwd_kernelINS_13Kernel_traitsI6__halfS2_fS2_fjLj2048ELj1ELj1ELj4ELj16ENS_18Kernel_traits_baseILj2048ES2_S2_fS2_fjLj128EEEEELb0ELb0ELb1ELb0EEEvNS_9BwdParamsE,"a",@progbits
	.sectionflags	@""
	.align	4
.nv.constant0._ZN10layer_norm13ln_bwd_kernelINS_13Kernel_traitsI6__halfS2_fS2_fjLj2048ELj1ELj1ELj4ELj16ENS_18Kernel_traits_baseILj2048ES2_S2_fS2_fjLj128EEEEELb0ELb0ELb1ELb0EEEvNS_9BwdParamsE:
	.zero		1192


//--------------------- .nv.constant0._ZN10layer_norm13ln_bwd_kernelINS_13Kernel_traitsI6__halfS2_fS2_fjLj2048ELj1ELj1ELj4ELj16ENS_18Kernel_traits_baseILj2048ES2_S2_fS2_fjLj128EEEEELb0ELb0ELb1ELb1EEEvNS_9BwdParamsE --------------------------
	.section	.nv.constant0._ZN10layer_norm13ln_bwd_kernelINS_13Kernel_traitsI6__halfS2_fS2_fjLj2048ELj1ELj1ELj4ELj16ENS_18Kernel_traits_baseILj2048ES2_S2_fS2_fjLj128EEEEELb0ELb0ELb1ELb1EEEvNS_9BwdParamsE,"a",@progbits
	.sectionflags	@""
	.align	4
.nv.constant0._ZN10layer_norm13ln_bwd_kernelINS_13Kernel_traitsI6__halfS2_fS2_fjLj2048ELj1ELj1ELj4ELj16ENS_18Kernel_traits_baseILj2048ES2_S2_fS2_fjLj128EEEEELb0ELb0ELb1ELb1EEEvNS_9BwdParamsE:
	.zero		1192


//--------------------- .nv.constant0._ZN10layer_norm13ln_bwd_kernelINS_13Kernel_traitsI6__halfS2_fS2_fjLj2048ELj1ELj1ELj4ELj16ENS_18Kernel_traits_baseILj2048ES2_S2_fS2_fjLj128EEEEELb0ELb1ELb0ELb0EEEvNS_9BwdParamsE --------------------------
	.section	.nv.constant0._ZN10layer_norm13ln_bwd_kernelINS_13Kernel_traitsI6__halfS2_fS2_fjLj2048ELj1ELj1ELj4ELj16ENS_18Kernel_traits_baseILj2048ES2_S2_fS2_fjLj128EEEEELb0ELb1ELb0ELb0EEEvNS_9BwdParamsE,"a",@progbits
	.sectionflags	@""
	.align	4
.nv.constant0._ZN10layer_norm13ln_bwd_kernelINS_13Kernel_traitsI6__halfS2_fS2_fjLj2048ELj1ELj1ELj4ELj16ENS_18Kernel_traits_baseILj2048ES2_S2_fS2_fjLj128EEEEELb0ELb1ELb0ELb0EEEvNS_9BwdParamsE:
	.zero		1192


//--------------------- .nv.constant0._ZN10layer_norm13ln_bwd_kernelINS_13Kernel_traitsI6__halfS2_fS2_fjLj2048ELj1ELj1ELj4ELj16ENS_18Kernel_traits_baseILj2048ES2_S2_fS2_fjLj128EEEEELb0ELb1ELb0ELb1EEEvNS_9BwdParamsE --------------------------
	.section	.nv.constant0._ZN10layer_norm13ln_bwd_kernelINS_13Kernel_traitsI6__halfS2_fS2_fjLj2048ELj1ELj1ELj4ELj16ENS_18Kernel_traits_baseILj2048ES2_S2_fS2_fjLj128EEEEELb0ELb1ELb0ELb1EEEvNS_9BwdParamsE,"a",@progbits
	.sectionflags	@""
	.align	4
.nv.constant0._ZN10layer_norm13ln_bwd_kernelINS_13Kernel_traitsI6__halfS2_fS2_fjLj2048ELj1ELj1ELj4ELj16ENS_18Kernel_traits_baseILj2048ES2_S2_fS2_fjLj128EEEEELb0ELb1ELb0ELb1EEEvNS_9BwdParamsE:
	.zero		1192


//--------------------- .nv.constant0._ZN10layer_norm13ln_bwd_kernelINS_13Kernel_traitsI6__halfS2_fS2_fjLj2048ELj1ELj1ELj4ELj16ENS_18Kernel_traits_baseILj2048ES2_S2_fS2_fjLj128EEEEELb0ELb1ELb1ELb0EEEvNS_9BwdParamsE --------------------------
	.section	.nv.constant0._ZN10layer_norm13ln_bwd_kernelINS_13Kernel_traitsI6__halfS2_fS2_fjLj2048ELj1ELj1ELj4ELj16ENS_18Kernel_traits_baseILj2048ES2_S2_fS2_fjLj128EEEEELb0ELb1ELb1ELb0EEEvNS_9BwdParamsE,"a",@progbits
	.sectionflags	@""
	.align	4
.nv.constant0._ZN10layer_norm13ln_bwd_kernelINS_13Kernel_traitsI6__halfS2_fS2_fjLj2048ELj1ELj1ELj4ELj16ENS_18Kernel_traits_baseILj2048ES2_S2_fS2_fjLj128EEEEELb0ELb1ELb1ELb0EEEvNS_9BwdParamsE:
	.zero		1192


//--------------------- .nv.constant0._ZN10layer_norm13ln_bwd_kernelINS_13Kernel_traitsI6__halfS2_fS2_fjLj2048ELj1ELj1ELj4ELj16ENS_18Kernel_traits_baseILj2048ES2_S2_fS2_fjLj128EEEEELb0ELb1ELb1ELb1EEEvNS_9BwdParamsE --------------------------
	.section	.nv.constant0._ZN10layer_norm13ln_bwd_kernelINS_13Kernel_traitsI6__halfS2_fS2_fjLj2048ELj1ELj1ELj4ELj16ENS_18Kernel_traits_baseILj2048ES2_S2_fS2_fjLj128EEEEELb0ELb1ELb1ELb1EEEvNS_9BwdParamsE,"a",@progbits
	.sectionflags	@""
	.align	4
.nv.constant0._ZN10layer_norm13ln_bwd_kernelINS_13Kernel_traitsI6__halfS2_fS2_fjLj2048ELj1ELj1ELj4ELj16ENS_18Kernel_traits_baseILj2048ES2_S2_fS2_fjLj128EEEEELb0ELb1ELb1ELb1EEEvNS_9BwdParamsE:
	.zero		1192


//--------------------- .nv.constant0._ZN10layer_norm13ln_bwd_kernelINS_13Kernel_traitsI6__halfS2_fS2_fjLj2048ELj1ELj1ELj4ELj16ENS_18Kernel_traits_baseILj2048ES2_S2_fS2_fjLj128EEEEELb1ELb0ELb0ELb0EEEvNS_9BwdParamsE --------------------------
	.section	.nv.constant0._ZN10layer_norm13ln_bwd_kernelINS_13Kernel_traitsI6__halfS2_fS2_fjLj2048ELj1ELj1ELj4ELj16ENS_18Kernel_traits_baseILj2048ES2_S2_fS2_fjLj128EEEEELb1ELb0ELb0ELb0EEEvNS_9BwdParamsE,"a",@progbits
	.sectionflags	@""
	.align	4
.nv.constant0._ZN10layer_norm13ln_bwd_kernelINS_13Kernel_traitsI6__halfS2_fS2_fjLj2048ELj1ELj1ELj4ELj16ENS_18Kernel_traits_baseILj2048ES2_S2_fS2_fjLj128EEEEELb1ELb0ELb0ELb0EEEvNS_9BwdParamsE:
	.zero		1192


//--------------------- .nv.constant0._ZN10layer_norm13ln_bwd_kernelINS_13Kernel_traitsI6__halfS2_fS2_fjLj2048ELj1ELj1ELj4ELj16ENS_18Kernel_traits_baseILj2048ES2_S2_fS2_fjLj128EEEEELb1ELb0ELb0ELb1EEEvNS_9BwdParamsE --------------------------
	.section	.nv.constant0._ZN10layer_norm13ln_bwd_kernelINS_13Kernel_traitsI6__halfS2_fS2_fjLj2048ELj1ELj1ELj4ELj16ENS_18Kernel_traits_baseILj2048ES2_S2_fS2_fjLj128EEEEELb1ELb0ELb0ELb1EEEvNS_9BwdParamsE,"a",@progbits
	.sectionflags	@""
	.align	4
.nv.constant0._ZN10layer_norm13ln_bwd_kernelINS_13Kernel_traitsI6__halfS2_fS2_fjLj2048ELj1ELj1ELj4ELj16ENS_18Kernel_traits_baseILj2048ES2_S2_fS2_fjLj128EEEEELb1ELb0ELb0ELb1EEEvNS_9BwdParamsE:
	.zero		1192


//--------------------- .nv.constant0._ZN10layer_norm22ln_bwd_finalize_kernelINS_22Kernel_traits_finalizeILj2048E6__halfS2_fS2_fjLb0ELj1024ELj4ENS_18Kernel_traits_baseILj2048ES2_S2_fS2_fjLj1024EEEEELb0ELb0EEEvNS_9BwdParamsE --------------------------
	.section	.nv.constant0._ZN10layer_norm22ln_bwd_finalize_kernelINS_22Kernel_traits_finalizeILj2048E6__halfS2_fS2_fjLb0ELj1024ELj4ENS_18Kernel_traits_baseILj2048ES2_S2_fS2_fjLj1024EEEEELb0ELb0EEEvNS_9BwdParamsE,"a",@progbits
	.sectionflags	@""
	.align	4
.nv.constant0._ZN10layer_norm22ln_bwd_finalize_kernelINS_22Kernel_traits_finalizeILj2048E6__halfS2_fS2_fjLb0ELj1024ELj4ENS_18Kernel_traits_baseILj2048ES2_S2_fS2_fjLj1024EEEEELb0ELb0EEEvNS_9BwdParamsE:
	.zero		1192


//--------------------- .nv.constant0._ZN10layer_norm13ln_bwd_kernelINS_13Kernel_traitsI6__halfS2_fS2_fjLj2048ELj1ELj1ELj4ELj16ENS_18Kernel_traits_baseILj2048ES2_S2_fS2_fjLj128EEEEELb1ELb0ELb1ELb0EEEvNS_9BwdParamsE --------------------------
	.section	.nv.constant0._ZN10layer_norm13ln_bwd_kernelINS_13Kernel_traitsI6__halfS2_fS2_fjLj2048ELj1ELj1ELj4ELj16ENS_18Kernel_traits_baseILj2048ES2_S2_fS2_fjLj128EEEEELb1ELb0ELb1ELb0EEEvNS_9BwdParamsE,"a",@progbits
	.sectionflags	@""
	.align	4
.nv.constant0._ZN10layer_norm13ln_bwd_kernelINS_13Kernel_traitsI6__halfS2_fS2_fjLj2048ELj1ELj1ELj4ELj16ENS_18Kernel_traits_baseILj2048ES2_S2_fS2_fjLj128EEEEELb1ELb0ELb1ELb0EEEvNS_9BwdParamsE:
	.zero		1192


//--------------------- .nv.constant0._ZN10layer_norm22ln_bwd_finalize_kernelINS_22Kernel_traits_finalizeILj2048E6__halfS2_fS2_fjLb0ELj1024ELj4ENS_18Kernel_traits_baseILj2048ES2_S2_fS2_fjLj1024EEEEELb0ELb1EEEvNS_9BwdParamsE --------------------------
	.section	.nv.constant0._ZN10layer_norm22ln_bwd_finalize_kernelINS_22Kernel_traits_finalizeILj2048E6__halfS2_fS2_fjLb0ELj1024ELj4ENS_18Kernel_traits_baseILj2048ES2_S2_fS2_fjLj1024EEEEELb0ELb1EEEvNS_9BwdParamsE,"a",@progbits
	.sectionflags	@""
	.align	4
.nv.constant0._ZN10layer_norm22ln_bwd_finalize_kernelINS_22Kernel_traits_finalizeILj2048E6__halfS2_fS2_fjLb0ELj1024ELj4ENS_18Kernel_traits_baseILj2048ES2_S2_fS2_fjLj1024EEEEELb0ELb1EEEvNS_9BwdParamsE:
	.zero		1192


//--------------------- .nv.constant0._ZN10layer_norm13ln_bwd_kernelINS_13Kernel_traitsI6__halfS2_fS2_fjLj2048ELj1ELj1ELj4ELj16ENS_18Kernel_traits_baseILj2048ES2_S2_fS2_fjLj128EEEEELb1ELb0ELb1ELb1EEEvNS_9BwdParamsE --------------------------
	.section	.nv.constant0._ZN10layer_norm13ln_bwd_kernelINS_13Kernel_traitsI6__halfS2_fS2_fjLj2048ELj1ELj1ELj4ELj16ENS_18Kernel_traits_baseILj2048ES2_S2_fS2_fjLj128EEEEELb1ELb0ELb1ELb1EEEvNS_9BwdParamsE,"a",@progbits
	.sectionflags	@""
	.align	4
.nv.constant0._ZN10layer_norm13ln_bwd_kernelINS_13Kernel_traitsI6__halfS2_fS2_fjLj2048ELj1ELj1ELj4ELj16ENS_18Kernel_traits_baseILj2048ES2_S2_fS2_fjLj128EEEEELb1ELb0ELb1ELb1EEEvNS_9BwdParamsE:
	.zero		1192


//--------------------- .nv.constant0._ZN10layer_norm13ln_bwd_kernelINS_13Kernel_traitsI6__halfS2_fS2_fjLj2048ELj1ELj1ELj4ELj16ENS_18Kernel_traits_baseILj2048ES2_S2_fS2_fjLj128EEEEELb1ELb1ELb0ELb0EEEvNS_9BwdParamsE --------------------------
	.section	.nv.constant0._ZN10layer_norm13ln_bwd_kernelINS_13Kernel_traitsI6__halfS2_fS2_fjLj2048ELj1ELj1ELj4ELj16ENS_18Kernel_traits_baseILj2048ES2_S2_fS2_fjLj128EEEEELb1ELb1ELb0ELb0EEEvNS_9BwdParamsE,"a",@progbits
	.sectionflags	@""
	.align	4
.nv.constant0._ZN10layer_norm13ln_bwd_kernelINS_13Kernel_traitsI6__halfS2_fS2_fjLj2048ELj1ELj1ELj4ELj16ENS_18Kernel_traits_baseILj2048ES2_S2_fS2_fjLj128EEEEELb1ELb1ELb0ELb0EEEvNS_9BwdParamsE:
	.zero		1192


//--------------------- .nv.constant0._ZN10layer_norm13ln_bwd_kernelINS_13Kernel_traitsI6__halfS2_fS2_fjLj2048ELj1ELj1ELj4ELj16ENS_18Kernel_traits_baseILj2048ES2_S2_fS2_fjLj128EEEEELb1ELb1ELb0ELb1EEEvNS_9BwdParamsE --------------------------
	.section	.nv.constant0._ZN10layer_norm13ln_bwd_kernelINS_13Kernel_traitsI6__halfS2_fS2_fjLj2048ELj1ELj1ELj4ELj16ENS_18Kernel_traits_baseILj2048ES2_S2_fS2_fjLj128EEEEELb1ELb1ELb0ELb1EEEvNS_9BwdParamsE,"a",@progbits
	.sectionflags	@""
	.align	4
.nv.constant0._ZN10layer_norm13ln_bwd_kernelINS_13Kernel_traitsI6__halfS2_fS2_fjLj2048ELj1ELj1ELj4ELj16ENS_18Kernel_traits_baseILj2048ES2_S2_fS2_fjLj128EEEEELb1ELb1ELb0ELb1EEEvNS_9BwdParamsE:
	.zero		1192


//--------------------- .nv.constant0._ZN10layer_norm22ln_bwd_finalize_kernelINS_22Kernel_traits_finalizeILj2048E6__halfS2_fS2_fjLb1ELj1024ELj4ENS_18Kernel_traits_baseILj2048ES2_S2_fS2_fjLj1024EEEEELb1ELb0EEEvNS_9BwdParamsE --------------------------
	.section	.nv.constant0._ZN10layer_norm22ln_bwd_finalize_kernelINS_22Kernel_traits_finalizeILj2048E6__halfS2_fS2_fjLb1ELj1024ELj4ENS_18Kernel_traits_baseILj2048ES2_S2_fS2_fjLj1024EEEEELb1ELb0EEEvNS_9BwdParamsE,"a",@progbits
	.sectionflags	@""
	.align	4
.nv.constant0._ZN10layer_norm22ln_bwd_finalize_kernelINS_22Kernel_traits_finalizeILj2048E6__halfS2_fS2_fjLb1ELj1024ELj4ENS_18Kernel_traits_baseILj2048ES2_S2_fS2_fjLj1024EEEEELb1ELb0EEEvNS_9BwdParamsE:
	.zero		1192


//--------------------- .nv.constant0._ZN10layer_norm13ln_bwd_kernelINS_13Kernel_traitsI6__halfS2_fS2_fjLj2048ELj1ELj1ELj4ELj16ENS_18Kernel_traits_baseILj2048ES2_S2_fS2_fjLj128EEEEELb1ELb1ELb1ELb0EEEvNS_9BwdParamsE --------------------------
	.section	.nv.constant0._ZN10layer_norm13ln_bwd_kernelINS_13Kernel_traitsI6__halfS2_fS2_fjLj2048ELj1ELj1ELj4ELj16ENS_18Kernel_traits_baseILj2048ES2_S2_fS2_fjLj128EEEEELb1ELb1ELb1ELb0EEEvNS_9BwdParamsE,"a",@progbits
	.sectionflags	@""
	.align	4
.nv.constant0._ZN10layer_norm13ln_bwd_kernelINS_13Kernel_traitsI6__halfS2_fS2_fjLj2048ELj1ELj1ELj4ELj16ENS_18Kernel_traits_baseILj2048ES2_S2_fS2_fjLj128EEEEELb1ELb1ELb1ELb0EEEvNS_9BwdParamsE:
	.zero		1192


//--------------------- .nv.constant0._ZN10layer_norm22ln_bwd_finalize_kernelINS_22Kernel_traits_finalizeILj2048E6__halfS2_fS2_fjLb1ELj1024ELj4ENS_18Kernel_traits_baseILj2048ES2_S2_fS2_fjLj1024EEEEELb1ELb1EEEvNS_9BwdParamsE --------------------------
	.section	.nv.constant0._ZN10layer_norm22ln_bwd_finalize_kernelINS_22Kernel_traits_finalizeILj2048E6__halfS2_fS2_fjLb1ELj1024ELj4ENS_18Kernel_traits_baseILj2048ES2_S2_fS2_fjLj1024EEEEELb1ELb1EEEvNS_9BwdParamsE,"a",@progbits
	.sectionflags	@""
	.align	4
.nv.constant0._ZN10layer_norm22ln_bwd_finalize_kernelINS_22Kernel_traits_finalizeILj2048E6__halfS2_fS2_fjLb1ELj1024ELj4ENS_18Kernel_traits_baseILj2048ES2_S2_fS2_fjLj1024EEEEELb1ELb1EEEvNS_9BwdParamsE:
	.zero		1192


//--------------------- .nv.constant0._ZN10layer_norm13ln_bwd_kernelINS_13Kernel_traitsI6__halfS2_fS2_fjLj2048ELj1ELj1ELj4ELj16ENS_18Kernel_traits_baseILj2048ES2_S2_fS2_fjLj128EEEEELb1ELb1ELb1ELb1EEEvNS_9BwdParamsE --------------------------
	.section	.nv.constant0._ZN10layer_norm13ln_bwd_kernelINS_13Kernel_traitsI6__halfS2_fS2_fjLj2048ELj1ELj1ELj4ELj16ENS_18Kernel_traits_baseILj2048ES2_S2_fS2_fjLj128EEEEELb1ELb1ELb1ELb1EEEvNS_9BwdParamsE,"a",@progbits
	.sectionflags	@""
	.align	4
.nv.constant0._ZN10layer_norm13ln_bwd_kernelINS_13Kernel_traitsI6__halfS2_fS2_fjLj2048ELj1ELj1ELj4ELj16ENS_18Kernel_traits_baseILj2048ES2_S2_fS2_fjLj128EEEEELb1ELb1ELb1ELb1EEEvNS_9BwdParamsE:
	.zero		1192


//--------------------- .nv.constant0._ZN10layer_norm13ln_bwd_kernelINS_13Kernel_traitsIf6__halffS2_fjLj2048ELj1ELj1ELj4ELj16ENS_18Kernel_traits_baseILj2048EfS2_fS2_fjLj128EEEEELb0ELb0ELb0ELb0EEEvNS_9BwdParamsE --------------------------
	.section	.nv.constant0._ZN10layer_norm13ln_bwd_kernelINS_13Kernel_traitsIf6__halffS2_fjLj2048ELj1ELj1ELj4ELj16ENS_18Kernel_traits_baseILj2048EfS2_fS2_fjLj128EEEEELb0ELb0ELb0ELb0EEEvNS_9BwdParamsE,"a",@progbits
	.sectionflags	@""
	.align	4
.nv.constant0._ZN10layer_norm13ln_bwd_kernelINS_13Kernel_traitsIf6__halffS2_fjLj2048ELj1ELj1ELj4ELj16ENS_18Kernel_traits_baseILj2048EfS2_fS2_fjLj128EEEEELb0ELb0ELb0ELb0EEEvNS_9BwdParamsE:
	.zero		1192


//--------------------- .nv.constant0._ZN10layer_norm13ln_bwd_kernelINS_13Kernel_traitsIf6__halffS2_fjLj2048ELj1ELj1ELj4ELj16ENS_18Kernel_traits_baseILj2048EfS2_fS2_fjLj128EEEEELb0ELb0ELb0ELb1EEEvNS_9BwdParamsE --------------------------
	.section	.nv.constant0._ZN10layer_norm13ln_bwd_kernelINS_13Kernel_traitsIf6__halffS2_fjLj2048ELj1ELj1ELj4ELj16ENS_18Kernel_traits_baseILj2048EfS2_fS2_fjLj128EEEEELb0ELb0ELb0ELb1EEEvNS_9BwdParamsE,"a",@progbits
	.sectionflags	@""
	.align	4
.nv.constant0._ZN10layer_norm13ln_bwd_kernelINS_13Kernel_traitsIf6__halffS2_fjLj2048ELj1ELj1ELj4ELj16ENS_18Kernel_traits_baseILj2048EfS2_fS2_fjLj128EEEEELb0ELb0ELb0ELb1EEEvNS_9BwdParamsE:
	.zero		1192


//--------------------- .nv.constant0._ZN10layer_norm13ln_bwd_kernelINS_13Kernel_traitsIf6__halffS2_fjLj2048ELj1ELj1ELj4ELj16ENS_18Kernel_traits_baseILj2048EfS2_fS2_fjLj128EEEEELb0ELb0ELb1ELb0EEEvNS_9BwdParamsE --------------------------
	.section	.nv.constant0._ZN10layer_norm13ln_bwd_kernelINS_13Kernel_traitsIf6__halffS2_fjLj2048ELj1ELj1ELj4ELj16ENS_18Kernel_traits_baseILj2048EfS2_fS2_fjLj128EEEEELb0ELb0ELb1ELb0EEEvNS_9BwdParamsE,"a",@progbits
	.sectionflags	@""
	.align	4
.nv.constant0._ZN10layer_norm13ln_bwd_kernelINS_13Kernel_traitsIf6__halffS2_fjLj2048ELj1ELj1ELj4ELj16ENS_18Kernel_traits_baseILj2048EfS2_fS2_fjLj128EEEEELb0ELb0ELb1ELb0EEEvNS_9BwdParamsE:
	.zero		1192


//--------------------- .nv.constant0._ZN10layer_norm13ln_bwd_kernelINS_13Kernel_traitsIf6__halffS2_fjLj2048ELj1ELj1ELj4ELj16ENS_18Kernel_traits_baseILj2048EfS2_fS2_fjLj128EEEEELb0ELb0ELb1ELb1EEEvNS_9BwdParamsE --------------------------
	.section	.nv.constant0._ZN10layer_norm13ln_bwd_kernelINS_13Kernel_traitsIf6__halffS2_fjLj2048ELj1ELj1ELj4ELj16ENS_18Kernel_traits_baseILj2048EfS2_fS2_fjLj128EEEEELb0ELb0ELb1ELb1EEEvNS_9BwdParamsE,"a",@progbits
	.sectionflags	@""
	.align	4
.nv.constant0._ZN10layer_norm13ln_bwd_kernelINS_13Kernel_traitsIf6__halffS2_fjLj2048ELj1ELj1ELj4ELj16ENS_18Kernel_traits_baseILj2048EfS2_fS2_fjLj128EEEEELb0ELb0ELb1ELb1EEEvNS_9BwdParamsE:
	.zero		1192


//--------------------- .nv.constant0._ZN10layer_norm13ln_bwd_kernelINS_13Kernel_traitsIf6__halffS2_fjLj2048ELj1ELj1ELj4ELj16ENS_18Kernel_traits_baseILj2048EfS2_fS2_fjLj128EEEEELb0ELb1ELb0ELb0EEEvNS_9BwdParamsE --------------------------
	.section	.nv.constant0._ZN10layer_norm13ln_bwd_kernelINS_13Kernel_traitsIf6__halffS2_fjLj2048ELj1ELj1ELj4ELj16ENS_18Kernel_traits_baseILj2048EfS2_fS2_fjLj128EEEEELb0ELb1ELb0ELb0EEEvNS_9BwdParamsE,"a",@progbits
	.sectionflags	@""
	.align	4
.nv.constant0._ZN10layer_norm13ln_bwd_kernelINS_13Kernel_traitsIf6__halffS2_fjLj2048ELj1ELj1ELj4ELj16ENS_18Kernel_traits_baseILj2048EfS2_fS2_fjLj128EEEEELb0ELb1ELb0ELb0EEEvNS_9BwdParamsE:
	.zero		1192


//--------------------- .nv.constant0._ZN10layer_norm13ln_bwd_kernelINS_13Kernel_traitsIf6__halffS2_fjLj2048ELj1ELj1ELj4ELj16ENS_18Kernel_traits_baseILj2048EfS2_fS2_fjLj128EEEEELb0ELb1ELb0ELb1EEEvNS_9BwdParamsE --------------------------
	.section	.nv.constant0._ZN10layer_norm13ln_bwd_kernelINS_13Kernel_traitsIf6__halffS2_fjLj2048ELj1ELj1ELj4ELj16ENS_18Kernel_traits_baseILj2048EfS2_fS2_fjLj128EEEEELb0ELb1ELb0ELb1EEEvNS_9BwdParamsE,"a",@progbits
	.sectionflags	@""
	.align	4
.nv.constant0._ZN10layer_norm13ln_bwd_kernelINS_13Kernel_traitsIf6__halffS2_fjLj2048ELj1ELj1ELj4ELj16ENS_18Kernel_traits_baseILj2048EfS2_fS2_fjLj128EEEEELb0ELb1ELb0ELb1EEEvNS_9BwdParamsE:
	.zero		1192


//--------------------- .nv.constant0._ZN10layer_norm13ln_bwd_kernelINS_13Kernel_traitsIf6__halffS2_fjLj2048ELj1ELj1ELj4ELj16ENS_18Kernel_traits_baseILj2048EfS2_fS2_fjLj128EEEEELb0ELb1ELb1ELb0EEEvNS_9BwdParamsE --------------------------
	.section	.nv.constant0._ZN10layer_norm13ln_bwd_kernelINS_13Kernel_traitsIf6__halffS2_fjLj2048ELj1ELj1ELj4ELj16ENS_18Kernel_traits_baseILj2048EfS2_fS2_fjLj128EEEEELb0ELb1ELb1ELb0EEEvNS_9BwdParamsE,"a",@progbits
	.sectionflags	@""
	.align	4
.nv.constant0._ZN10layer_norm13ln_bwd_kernelINS_13Kernel_traitsIf6__halffS2_fjLj2048ELj1ELj1ELj4ELj16ENS_18Kernel_traits_baseILj2048EfS2_fS2_fjLj128EEEEELb0ELb1ELb1ELb0EEEvNS_9BwdParamsE:
	.zero		1192


//--------------------- .nv.constant0._ZN10layer_norm13ln_bwd_kernelINS_13Kernel_traitsIf6__halffS2_fjLj2048ELj1ELj1ELj4ELj16ENS_18Kernel_traits_baseILj2048EfS2_fS2_fjLj128EEEEELb0ELb1ELb1ELb1EEEvNS_9BwdParamsE --------------------------
	.section	.nv.constant0._ZN10layer_norm13ln_bwd_kernelINS_13Kernel_traitsIf6__halffS2_fjLj2048ELj1ELj1ELj4ELj16ENS_18Kernel_traits_baseILj2048EfS2_fS2_fjLj128EEEEELb0ELb1ELb1ELb1EEEvNS_9BwdParamsE,"a",@progbits
	.sectionflags	@""
	.align	4
.nv.constant0._ZN10layer_norm13ln_bwd_kernelINS_13Kernel_traitsIf6__halffS2_fjLj2048ELj1ELj1ELj4ELj16ENS_18Kernel_traits_baseILj2048EfS2_fS2_fjLj128EEEEELb0ELb1ELb1ELb1EEEvNS_9BwdParamsE:
	.zero		1192


//--------------------- .nv.constant0._ZN10layer_norm13ln_bwd_kernelINS_13Kernel_traitsIf6__halffS2_fjLj2048ELj1ELj1ELj4ELj16ENS_18Kernel_traits_baseILj2048EfS2_fS2_fjLj128EEEEELb1ELb0ELb0ELb0EEEvNS_9BwdParamsE --------------------------
	.section	.nv.constant0._ZN10layer_norm13ln_bwd_kernelINS_13Kernel_traitsIf6__halffS2_fjLj2048ELj1ELj1ELj4ELj16ENS_18Kernel_traits_baseILj2048EfS2_fS2_fjLj128EEEEELb1ELb0ELb0ELb0EEEvNS_9BwdParamsE,"a",@progbits
	.sectionflags	@""
	.align	4
.nv.constant0._ZN10layer_norm13ln_bwd_kernelINS_13Kernel_traitsIf6__halffS2_fjLj2048ELj1ELj1ELj4ELj16ENS_18Kernel_traits_baseILj2048EfS2_fS2_fjLj128EEEEELb1ELb0ELb0ELb0EEEvNS_9BwdParamsE:
	.zero		1192


//--------------------- .nv.constant0._ZN10layer_norm13ln_bwd_kernelINS_13Kernel_traitsIf6__halffS2_fjLj2048ELj1ELj1ELj4ELj16ENS_18Kernel_traits_baseILj2048EfS2_fS2_fjLj128EEEEELb1ELb0ELb0ELb1EEEvNS_9BwdParamsE --------------------------
	.section	.nv.constant0._ZN10layer_norm13ln_bwd_kernelINS_13Kernel_traitsIf6__halffS2_fjLj2048ELj1ELj1ELj4ELj16ENS_18Kernel_traits_baseILj2048EfS2_fS2_fjLj128EEEEELb1ELb0ELb0ELb1EEEvNS_9BwdParamsE,"a",@progbits
	.sectionflags	@""
	.align	4
.nv.constant0._ZN10layer_norm13ln_bwd_kernelINS_13Kernel_traitsIf6__halffS2_fjLj2048ELj1ELj1ELj4ELj16ENS_18Kernel_traits_baseILj2048EfS2_fS2_fjLj128EEEEELb1ELb0ELb0ELb1EEEvNS_9BwdParamsE:
	.zero		1192


//--------------------- .nv.constant0._ZN10layer_norm22ln_bwd_finalize_kernelINS_22Kernel_traits_finalizeILj2048Ef6__halffS2_fjLb0ELj1024ELj4ENS_18Kernel_traits_baseILj2048EfS2_fS2_fjLj1024EEEEELb0ELb0EEEvNS_9BwdParamsE --------------------------
	.section	.nv.constant0._ZN10layer_norm22ln_bwd_finalize_kernelINS_22Kernel_traits_finalizeILj2048Ef6__halffS2_fjLb0ELj1024ELj4ENS_18Kernel_traits_baseILj2048EfS2_fS2_fjLj1024EEEEELb0ELb0EEEvNS_9BwdParamsE,"a",@progbits
	.sectionflags	@""
	.align	4
.nv.constant0._ZN10layer_norm22ln_bwd_finalize_kernelINS_22Kernel_traits_finalizeILj2048Ef6__halffS2_fjLb0ELj1024ELj4ENS_18Kernel_traits_baseILj2048EfS2_fS2_fjLj1024EEEEELb0ELb0EEEvNS_9BwdParamsE:
	.zero		1192


//--------------------- .nv.constant0._ZN10layer_norm13ln_bwd_kernelINS_13Kernel_traitsIf6__halffS2_fjLj2048ELj1ELj1ELj4ELj16ENS_18Kernel_traits_baseILj2048EfS2_fS2_fjLj128EEEEELb1ELb0ELb1ELb0EEEvNS_9BwdParamsE --------------------------
	.section	.nv.constant0._ZN10layer_norm13ln_bwd_kernelINS_13Kernel_traitsIf6__halffS2_fjLj2048ELj1ELj1ELj4ELj16ENS_18Kernel_traits_baseILj2048EfS2_fS2_fjLj128EEEEELb1ELb0ELb1ELb0EEEvNS_9BwdParamsE,"a",@progbits
	.sectionflags	@""
	.align	4
.nv.constant0._ZN10layer_norm13ln_bwd_kernelINS_13Kernel_traitsIf6__halffS2_fjLj2048ELj1ELj1ELj4ELj16ENS_18Kernel_traits_baseILj2048EfS2_fS2_fjLj128EEEEELb1ELb0ELb1ELb0EEEvNS_9BwdParamsE:
	.zero		1192


//--------------------- .nv.constant0._ZN10layer_norm22ln_bwd_finalize_kernelINS_22Kernel_traits_finalizeILj2048Ef6__halffS2_fjLb0ELj1024ELj4ENS_18Kernel_traits_baseILj2048EfS2_fS2_fjLj1024EEEEELb0ELb1EEEvNS_9BwdParamsE --------------------------
	.section	.nv.constant0._ZN10layer_norm22ln_bwd_finalize_kernelINS_22Kernel_traits_finalizeILj2048Ef6__halffS2_fjLb0ELj1024ELj4ENS_18Kernel_traits_baseILj2048EfS2_fS2_fjLj1024EEEEELb0ELb1EEEvNS_9BwdParamsE,"a",@progbits
	.sectionflags	@""
	.align	4
.nv.constant0._ZN10layer_norm22ln_bwd_finalize_kernelINS_22Kernel_traits_finalizeILj2048Ef6__halffS2_fjLb0ELj1024ELj4ENS_18Kernel_traits_baseILj2048EfS2_fS2_fjLj1024EEEEELb0ELb1EEEvNS_9BwdParamsE:
	.zero		1192


//--------------------- .nv.constant0._ZN10layer_norm13ln_bwd_kernelINS_13Kernel_traitsIf6__halffS2_fjLj2048ELj1ELj1ELj4ELj16ENS_18Kernel_traits_baseILj2048EfS2_fS2_fjLj128EEEEELb1ELb0ELb1ELb1EEEvNS_9BwdParamsE --------------------------
	.section	.nv.constant0._ZN10layer_norm13ln_bwd_kernelINS_13Kernel_traitsIf6__halffS2_fjLj2048ELj1ELj1ELj4ELj16ENS_18Kernel_traits_baseILj2048EfS2_fS2_fjLj128EEEEELb1ELb0ELb1ELb1EEEvNS_9BwdParamsE,"a",@progbits
	.sectionflags	@""
	.align	4
.nv.constant0._ZN10layer_norm13ln_bwd_kernelINS_13Kernel_traitsIf6__halffS2_fjLj2048ELj1ELj1ELj4ELj16ENS_18Kernel_traits_baseILj2048EfS2_fS2_fjLj128EEEEELb1ELb0ELb1ELb1EEEvNS_9BwdParamsE:
	.zero		1192


//--------------------- .nv.constant0._ZN10layer_norm13ln_bwd_kernelINS_13Kernel_traitsIf6__halffS2_fjLj2048ELj1ELj1ELj4ELj16ENS_18Kernel_traits_baseILj2048EfS2_fS2_fjLj128EEEEELb1ELb1ELb0ELb0EEEvNS_9BwdParamsE --------------------------
	.section	.nv.constant0._ZN10layer_norm13ln_bwd_kernelINS_13Kernel_traitsIf6__halffS2_fjLj2048ELj1ELj1ELj4ELj16ENS_18Kernel_traits_baseILj2048EfS2_fS2_fjLj128EEEEELb1ELb1ELb0ELb0EEEvNS_9BwdParamsE,"a",@progbits
	.sectionflags	@""
	.align	4
.nv.constant0._ZN10layer_norm13ln_bwd_kernelINS_13Kernel_traitsIf6__halffS2_fjLj2048ELj1ELj1ELj4ELj16ENS_18Kernel_traits_baseILj2048EfS2_fS2_fjLj128EEEEELb1ELb1ELb0ELb0EEEvNS_9BwdParamsE:
	.zero		1192


//--------------------- .nv.constant0._ZN10layer_norm13ln_bwd_kernelINS_13Kernel_traitsIf6__halffS2_fjLj2048ELj1ELj1ELj4ELj16ENS_18Kernel_traits_baseILj2048EfS2_fS2_fjLj128EEEEELb1ELb1ELb0ELb1EEEvNS_9BwdParamsE --------------------------
	.section	.nv.constant0._ZN10layer_norm13ln_bwd_kernelINS_13Kernel_traitsIf6__halffS2_fjLj2048ELj1ELj1ELj4ELj16ENS_18Kernel_traits_baseILj2048EfS2_fS2_fjLj128EEEEELb1ELb1ELb0ELb1EEEvNS_9BwdParamsE,"a",@progbits
	.sectionflags	@""
	.align	4
.nv.constant0._ZN10layer_norm13ln_bwd_kernelINS_13Kernel_traitsIf6__halffS2_fjLj2048ELj1ELj1ELj4ELj16ENS_18Kernel_traits_baseILj2048EfS2_fS2_fjLj128EEEEELb1ELb1ELb0ELb1EEEvNS_9BwdParamsE:
	.zero		1192


//--------------------- .nv.constant0._ZN10layer_norm22ln_bwd_finalize_kernelINS_22Kernel_traits_finalizeILj2048Ef6__halffS2_fjLb1ELj1024ELj4ENS_18Kernel_traits_baseILj2048EfS2_fS2_fjLj1024EEEEELb1ELb0EEEvNS_9BwdParamsE --------------------------
	.section	.nv.constant0._ZN10layer_norm22ln_bwd_finalize_kernelINS_22Kernel_traits_finalizeILj2048Ef6__halffS2_fjLb1ELj1024ELj4ENS_18Kernel_traits_baseILj2048EfS2_fS2_fjLj1024EEEEELb1ELb0EEEvNS_9BwdParamsE,"a",@progbits
	.sectionflags	@""
	.align	4
.nv.constant0._ZN10layer_norm22ln_bwd_finalize_kernelINS_22Kernel_traits_finalizeILj2048Ef6__halffS2_fjLb1ELj1024ELj4ENS_18Kernel_traits_baseILj2048EfS2_fS2_fjLj1024EEEEELb1ELb0EEEvNS_9BwdParamsE:
	.zero		1192


//--------------------- .nv.constant0._ZN10layer_norm13ln_bwd_kernelINS_13Kernel_traitsIf6__halffS2_fjLj2048ELj1ELj1ELj4ELj16ENS_18Kernel_traits_baseILj2048EfS2_fS2_fjLj128EEEEELb1ELb1ELb1ELb0EEEvNS_9BwdParamsE --------------------------
	.section	.nv.constant0._ZN10layer_norm13ln_bwd_kernelINS_13Kernel_traitsIf6__halffS2_fjLj2048ELj1ELj1ELj4ELj16ENS_18Kernel_traits_baseILj2048EfS2_fS2_fjLj128EEEEELb1ELb1ELb1ELb0EEEvNS_9BwdParamsE,"a",@progbits
	.sectionflags	@""
	.align	4
.nv.constant0._ZN10layer_norm13ln_bwd_kernelINS_13Kernel_traitsIf6__halffS2_fjLj2048ELj1ELj1ELj4ELj16ENS_18Kernel_traits_baseILj2048EfS2_fS2_fjLj128EEEEELb1ELb1ELb1ELb0EEEvNS_9BwdParamsE:
	.zero		1192


//--------------------- .nv.constant0._ZN10layer_norm22ln_bwd_finalize_kernelINS_22Kernel_traits_finalizeILj2048Ef6__halffS2_fjLb1ELj1024ELj4ENS_18Kernel_traits_baseILj2048EfS2_fS2_fjLj1024EEEEELb1ELb1EEEvNS_9BwdParamsE --------------------------
	.section	.nv.constant0._ZN10layer_norm22ln_bwd_finalize_kernelINS_22Kernel_traits_finalizeILj2048Ef6__halffS2_fjLb1ELj1024ELj4ENS_18Kernel_traits_baseILj2048EfS2_fS2_fjLj1024EEEEELb1ELb1EEEvNS_9BwdParamsE,"a",@progbits
	.sectionflags	@""
	.align	4
.nv.constant0._ZN10layer_norm22ln_bwd_finalize_kernelINS_22Kernel_traits_finalizeILj2048Ef6__halffS2_fjLb1ELj1024ELj4ENS_18Kernel_traits_baseILj2048EfS2_fS2_fjLj1024EEEEELb1ELb1EEEvNS_9BwdParamsE:
	.zero		1192


//--------------------- .nv.constant0._ZN10layer_norm13ln_bwd_kernelINS_13Kernel_traitsIf6__halffS2_fjLj2048ELj1ELj1ELj4ELj16ENS_18Kernel_traits_baseILj2048EfS2_fS2_fjLj128EEEEELb1ELb1ELb1ELb1EEEvNS_9BwdParamsE --------------------------
	.section	.nv.constant0._ZN10layer_norm13ln_bwd_kernelINS_13Kernel_traitsIf6__halffS2_fjLj2048ELj1ELj1ELj4ELj16ENS_18Kernel_traits_baseILj2048EfS2_fS2_fjLj128EEEEELb1ELb1ELb1ELb1EEEvNS_9BwdParamsE,"a",@progbits
	.sectionflags	@""
	.align	4
.nv.constant0._ZN10layer_norm13ln_bwd_kernelINS_13Kernel_traitsIf6__halffS2_fjLj2048ELj1ELj1ELj4ELj16ENS_18Kernel_traits_baseILj2048EfS2_fS2_fjLj128EEEEELb1ELb1ELb1ELb1EEEvNS_9BwdParamsE:
	.zero		1192


//--------------------- .nv.constant0._ZN10layer_norm13ln_bwd_kernelINS_13Kernel_traitsI6__halfffffjLj2048ELj1ELj1ELj4ELj16ENS_18Kernel_traits_baseILj2048ES2_ffffjLj128EEEEELb0ELb0ELb0ELb0EEEvNS_9BwdParamsE --------------------------
	.section	.nv.constant0._ZN10layer_norm13ln_bwd_kernelINS_13Kernel_traitsI6__halfffffjLj2048ELj1ELj1ELj4ELj16ENS_18Kernel_traits_baseILj2048ES2_ffffjLj128EEEEELb0ELb0ELb0ELb0EEEvNS_9BwdParamsE,"a",@progbits
	.sectionflags	@""
	.align	4
.nv.constant0._ZN10layer_norm13ln_bwd_kernelINS_13Kernel_traitsI6__halfffffjLj2048ELj1ELj1ELj4ELj16ENS_18Kernel_traits_baseILj2048ES2_ffffjLj128EEEEELb0ELb0ELb0ELb0EEEvNS_9BwdParamsE:
	.zero		1192


//--------------------- .nv.constant0._ZN10layer_norm13ln_bwd_kernelINS_13Kernel_traitsI6__halfffffjLj2048ELj1ELj1ELj4ELj16ENS_18Kernel_traits_baseILj2048ES2_ffffjLj128EEEEELb0ELb0ELb0ELb1EEEvNS_9BwdParamsE --------------------------
	.section	.nv.constant0._ZN10layer_norm13ln_bwd_kernelINS_13Kernel_traitsI6__halfffffjLj2048ELj1ELj1ELj4ELj16ENS_18Kernel_traits_baseILj2048ES2_ffffjLj128EEEEELb0ELb0ELb0ELb1EEEvNS_9BwdParamsE,"a",@progbits
	.sectionflags	@""
	.align	4
.nv.constant0._ZN10layer_norm13ln_bwd_kernelINS_13Kernel_traitsI6__halfffffjLj2048ELj1ELj1ELj4ELj16ENS_18Kernel_traits_baseILj2048ES2_ffffjLj128EEEEELb0ELb0ELb0ELb1EEEvNS_9BwdParamsE:
	.zero		1192


//--------------------- .nv.constant0._ZN10layer_norm13ln_bwd_kernelINS_13Kernel_traitsI6__halfffffjLj2048ELj1ELj1ELj4ELj16ENS_18Kernel_traits_baseILj2048ES2_ffffjLj128EEEEELb0ELb0ELb1ELb0EEEvNS_9BwdParamsE --------------------------
	.section	.nv.constant0._ZN10layer_norm13ln_bwd_kernelINS_13Kernel_traitsI6__halfffffjLj2048ELj1ELj1ELj4ELj16ENS_18Kernel_traits_baseILj2048ES2_ffffjLj128EEEEELb0ELb0ELb1ELb0EEEvNS_9BwdParamsE,"a",@progbits
	.sectionflags	@""
	.align	4
.nv.constant0._ZN10layer_norm13ln_bwd_kernelINS_13Kernel_traitsI6__halfffffjLj2048ELj1ELj1ELj4ELj16ENS_18Kernel_traits_baseILj2048ES2_ffffjLj128EEEEELb0ELb0ELb1ELb0EEEvNS_9BwdParamsE:
	.zero		1192


//--------------------- .nv.constant0._ZN10layer_norm13ln_bwd_kernelINS_13Kernel_traitsI6__halfffffjLj2048ELj1ELj1ELj4ELj16ENS_18Kernel_traits_baseILj2048ES2_ffffjLj128EEEEELb0ELb0ELb1ELb1EEEvNS_9BwdParamsE --------------------------
	.section	.nv.constant0._ZN10layer_norm13ln_bwd_kernelINS_13Kernel_traitsI6__halfffffjLj2048ELj1ELj1ELj4ELj16ENS_18Kernel_traits_baseILj2048ES2_ffffjLj128EEEEELb0ELb0ELb1ELb1EEEvNS_9BwdParamsE,"a",@progbits
	.sectionflags	@""
	.align	4
.nv.constant0._ZN10layer_norm13ln_bwd_kernelINS_13Kernel_traitsI6__halfffffjLj2048ELj1ELj1ELj4ELj16ENS_18Kernel_traits_baseILj2048ES2_ffffjLj128EEEEELb0ELb0ELb1ELb1EEEvNS_9BwdParamsE:
	.zero		1192


//--------------------- .nv.constant0._ZN10layer_norm13ln_bwd_kernelINS_13Kernel_traitsI6__halfffffjLj2048ELj1ELj1ELj4ELj16ENS_18Kernel_traits_baseILj2048ES2_ffffjLj128EEEEELb0ELb1ELb0ELb0EEEvNS_9BwdParamsE --------------------------
	.section	.nv.constant0._ZN10layer_norm13ln_bwd_kernelINS_13Kernel_traitsI6__halfffffjLj2048ELj1ELj1ELj4ELj16ENS_18Kernel_traits_baseILj2048ES2_ffffjLj128EEEEELb0ELb1ELb0ELb0EEEvNS_9BwdParamsE,"a",@progbits
	.sectionflags	@""
	.align	4
.nv.constant0._ZN10layer_norm13ln_bwd_kernelINS_13Kernel_traitsI6__halfffffjLj2048ELj1ELj1ELj4ELj16ENS_18Kernel_traits_baseILj2048ES2_ffffjLj128EEEEELb0ELb1ELb0ELb0EEEvNS_9BwdParamsE:
	.zero		1192


//--------------------- .nv.constant0._ZN10layer_norm13ln_bwd_kernelINS_13Kernel_traitsI6__halfffffjLj2048ELj1ELj1ELj4ELj16ENS_18Kernel_traits_baseILj2048ES2_ffffjLj128EEEEELb0ELb1ELb0ELb1EEEvNS_9BwdParamsE --------------------------
	.section	.nv.constant0._ZN10layer_norm13ln_bwd_kernelINS_13Kernel_traitsI6__halfffffjLj2048ELj1ELj1ELj4ELj16ENS_18Kernel_traits_baseILj2048ES2_ffffjLj128EEEEELb0ELb1ELb0ELb1EEEvNS_9BwdParamsE,"a",@progbits
	.sectionflags	@""
	.align	4
.nv.constant0._ZN10layer_norm13ln_bwd_kernelINS_13Kernel_traitsI6__halfffffjLj2048ELj1ELj1ELj4ELj16ENS_18Kernel_traits_baseILj2048ES2_ffffjLj128EEEEELb0ELb1ELb0ELb1EEEvNS_9BwdParamsE:
	.zero		1192


//--------------------- .nv.constant0._ZN10layer_norm13ln_bwd_kernelINS_13Kernel_traitsI6__halfffffjLj2048ELj1ELj1ELj4ELj16ENS_18Kernel_traits_baseILj2048ES2_ffffjLj128EEEEELb0ELb1ELb1ELb0EEEvNS_9BwdParamsE --------------------------
	.section	.nv.constant0._ZN10layer_norm13ln_bwd_kernelINS_13Kernel_traitsI6__halfffffjLj2048ELj1ELj1ELj4ELj16ENS_18Kernel_traits_baseILj2048ES2_ffffjLj128EEEEELb0ELb1ELb1ELb0EEEvNS_9BwdParamsE,"a",@progbits
	.sectionflags	@""
	.align	4
.nv.constant0._ZN10layer_norm13ln_bwd_kernelINS_13Kernel_traitsI6__halfffffjLj2048ELj1ELj1ELj4ELj16ENS_18Kernel_traits_baseILj2048ES2_ffffjLj128EEEEELb0ELb1ELb1ELb0EEEvNS_9BwdParamsE:
	.zero		1192


//--------------------- .nv.constant0._ZN10layer_norm13ln_bwd_kernelINS_13Kernel_traitsI6__halfffffjLj2048ELj1ELj1ELj4ELj16ENS_18Kernel_traits_baseILj2048ES2_ffffjLj128EEEEELb0ELb1ELb1ELb1EEEvNS_9BwdParamsE --------------------------
	.section	.nv.constant0._ZN10layer_norm13ln_bwd_kernelINS_13Kernel_traitsI6__halfffffjLj2048ELj1ELj1ELj4ELj16ENS_18Kernel_traits_baseILj2048ES2_ffffjLj128EEEEELb0ELb1ELb1ELb1EEEvNS_9BwdParamsE,"a",@progbits
	.sectionflags	@""
	.align	4
.nv.constant0._ZN10layer_norm13ln_bwd_kernelINS_13Kernel_traitsI6__halfffffjLj2048ELj1ELj1ELj4ELj16ENS_18Kernel_traits_baseILj2048ES2_ffffjLj128EEEEELb0ELb1ELb1ELb1EEEvNS_9BwdParamsE:
	.zero		1192


//--------------------- .nv.constant0._ZN10layer_norm13ln_bwd_kernelINS_13Kernel_traitsI6__halfffffjLj2048ELj1ELj1ELj4ELj16ENS_18Kernel_traits_baseILj2048ES2_ffffjLj128EEEEELb1ELb0ELb0ELb0EEEvNS_9BwdParamsE --------------------------
	.section	.nv.constant0._ZN10layer_norm13ln_bwd_kernelINS_13Kernel_traitsI6__halfffffjLj2048ELj1ELj1ELj4ELj16ENS_18Kernel_traits_baseILj2048ES2_ffffjLj128EEEEELb1ELb0ELb0ELb0EEEvNS_9BwdParamsE,"a",@progbits
	.sectionflags	@""
	.align	4
.nv.constant0._ZN10layer_norm13ln_bwd_kernelINS_13Kernel_traitsI6__halfffffjLj2048ELj1ELj1ELj4ELj16ENS_18Kernel_traits_baseILj2048ES2_ffffjLj128EEEEELb1ELb0ELb0ELb0EEEvNS_9BwdParamsE:
	.zero		1192


//--------------------- .nv.constant0._ZN10layer_norm13ln_bwd_kernelINS_13Kernel_traitsI6__halfffffjLj2048ELj1ELj1ELj4ELj16ENS_18Kernel_traits_baseILj2048ES2_ffffjLj128EEEEELb1ELb0ELb0ELb1EEEvNS_9BwdParamsE --------------------------
	.section	.nv.constant0._ZN10layer_norm13ln_bwd_kernelINS_13Kernel_traitsI6__halfffffjLj2048ELj1ELj1ELj4ELj16ENS_18Kernel_traits_baseILj2048ES2_ffffjLj128EEEEELb1ELb0ELb0ELb1EEEvNS_9BwdParamsE,"a",@progbits
	.sectionflags	@""
	.align	4
.nv.constant0._ZN10layer_norm13ln_bwd_kernelINS_13Kernel_traitsI6__halfffffjLj2048ELj1ELj1ELj4ELj16ENS_18Kernel_traits_baseILj2048ES2_ffffjLj128EEEEELb1ELb0ELb0ELb1EEEvNS_9BwdParamsE:
	.zero		1192


//--------------------- .nv.constant0._ZN10layer_norm22ln_bwd_finalize_kernelINS_22Kernel_traits_finalizeILj2048E6__halfffffjLb0ELj1024ELj4ENS_18Kernel_traits_baseILj2048ES2_ffffjLj1024EEEEELb0ELb0EEEvNS_9BwdParamsE --------------------------
	.section	.nv.constant0._ZN10layer_norm22ln_bwd_finalize_kernelINS_22Kernel_traits_finalizeILj2048E6__halfffffjLb0ELj1024ELj4ENS_18Kernel_traits_baseILj2048ES2_ffffjLj1024EEEEELb0ELb0EEEvNS_9BwdParamsE,"a",@progbits
	.sectionflags	@""
	.align	4
.nv.constant0._ZN10layer_norm22ln_bwd_finalize_kernelINS_22Kernel_traits_finalizeILj2048E6__halfffffjLb0ELj1024ELj4ENS_18Kernel_traits_baseILj2048ES2_ffffjLj1024EEEEELb0ELb0EEEvNS_9BwdParamsE:
	.zero		1192


//--------------------- .nv.constant0._ZN10layer_norm13ln_bwd_kernelINS_13Kernel_traitsI6__halfffffjLj2048ELj1ELj1ELj4ELj16ENS_18Kernel_traits_baseILj2048ES2_ffffjLj128EEEEELb1ELb0ELb1ELb0EEEvNS_9BwdParamsE --------------------------
	.section	.nv.constant0._ZN10layer_norm13ln_bwd_kernelINS_13Kernel_traitsI6__halfffffjLj2048ELj1ELj1ELj4ELj16ENS_18Kernel_traits_baseILj2048ES2_ffffjLj128EEEEELb1ELb0ELb1ELb0EEEvNS_9BwdParamsE,"a",@progbits
	.sectionflags	@""
	.align	4
.nv.constant0._ZN10layer_norm13ln_bwd_kernelINS_13Kernel_traitsI6__halfffffjLj2048ELj1ELj1ELj4ELj16ENS_18Kernel_traits_baseILj2048ES2_ffffjLj128EEEEELb1ELb0ELb1ELb0EEEvNS_9BwdParamsE:
	.zero		1192


//--------------------- .nv.constant0._ZN10layer_norm22ln_bwd_finalize_kernelINS_22Kernel_traits_finalizeILj2048E6__halfffffjLb0ELj1024ELj4ENS_18Kernel_traits_baseILj2048ES2_ffffjLj1024EEEEELb0ELb1EEEvNS_9BwdParamsE --------------------------
	.section	.nv.constant0._ZN10layer_norm22ln_bwd_finalize_kernelINS_22Kernel_traits_finalizeILj2048E6__halfffffjLb0ELj1024ELj4ENS_18Kernel_traits_baseILj2048ES2_ffffjLj1024EEEEELb0ELb1EEEvNS_9BwdParamsE,"a",@progbits
	.sectionflags	@""
	.align	4
.nv.constant0._ZN10layer_norm22ln_bwd_finalize_kernelINS_22Kernel_traits_finalizeILj2048E6__halfffffjLb0ELj1024ELj4ENS_18Kernel_traits_baseILj2048ES2_ffffjLj1024EEEEELb0ELb1EEEvNS_9BwdParamsE:
	.zero		1192


//--------------------- .nv.constant0._ZN10layer_norm13ln_bwd_kernelINS_13Kernel_traitsI6__halfffffjLj2048ELj1ELj1ELj4ELj16ENS_18Kernel_traits_baseILj2048ES2_ffffjLj128EEEEELb1ELb0ELb1ELb1EEEvNS_9BwdParamsE --------------------------
	.section	.nv.constant0._ZN10layer_norm13ln_bwd_kernelINS_13Kernel_traitsI6__halfffffjLj2048ELj1ELj1ELj4ELj16ENS_18Kernel_traits_baseILj2048ES2_ffffjLj128EEEEELb1ELb0ELb1ELb1EEEvNS_9BwdParamsE,"a",@progbits
	.sectionflags	@""
	.align	4
.nv.constant0._ZN10layer_norm13ln_bwd_kernelINS_13Kernel_traitsI6__halfffffjLj2048ELj1ELj1ELj4ELj16ENS_18Kernel_traits_baseILj2048ES2_ffffjLj128EEEEELb1ELb0ELb1ELb1EEEvNS_9BwdParamsE:
	.zero		1192


//--------------------- .nv.constant0._ZN10layer_norm13ln_bwd_kernelINS_13Kernel_traitsI6__halfffffjLj2048ELj1ELj1ELj4ELj16ENS_18Kernel_traits_baseILj2048ES2_ffffjLj128EEEEELb1ELb1ELb0ELb0EEEvNS_9BwdParamsE --------------------------
	.section	.nv.constant0._ZN10layer_norm13ln_bwd_kernelINS_13Kernel_traitsI6__halfffffjLj2048ELj1ELj1ELj4ELj16ENS_18Kernel_traits_baseILj2048ES2_ffffjLj128EEEEELb1ELb1ELb0ELb0EEEvNS_9BwdParamsE,"a",@progbits
	.sectionflags	@""
	.align	4
.nv.constant0._ZN10layer_norm13ln_bwd_kernelINS_13Kernel_traitsI6__halfffffjLj2048ELj1ELj1ELj4ELj16ENS_18Kernel_traits_baseILj2048ES2_ffffjLj128EEEEELb1ELb1ELb0ELb0EEEvNS_9BwdParamsE:
	.zero		1192


//--------------------- .nv.constant0._ZN10layer_norm13ln_bwd_kernelINS_13Kernel_traitsI6__halfffffjLj2048ELj1ELj1ELj4ELj16ENS_18Kernel_traits_baseILj2048ES2_ffffjLj128EEEEELb1ELb1ELb0ELb1EEEvNS_9BwdParamsE --------------------------
	.section	.nv.constant0._ZN10layer_norm13ln_bwd_kernelINS_13Kernel_traitsI6__halfffffjLj2048ELj1ELj1ELj4ELj16ENS_18Kernel_traits_baseILj2048ES2_ffffjLj128EEEEELb1ELb1ELb0ELb1EEEvNS_9BwdParamsE,"a",@progbits
	.sectionflags	@""
	.align	4
.nv.constant0._ZN10layer_norm13ln_bwd_kernelINS_13Kernel_traitsI6__halfffffjLj2048ELj1ELj1ELj4ELj16ENS_18Kernel_traits_baseILj2048ES2_ffffjLj128EEEEELb1ELb1ELb0ELb1EEEvNS_9BwdParamsE:
	.zero		1192


//--------------------- .nv.constant0._ZN10layer_norm22ln_bwd_finalize_kernelINS_22Kernel_traits_finalizeILj2048E6__halfffffjLb1ELj1024ELj4ENS_18Kernel_traits_baseILj2048ES2_ffffjLj1024EEEEELb1ELb0EEEvNS_9BwdParamsE --------------------------
	.section	.nv.constant0._ZN10layer_norm22ln_bwd_finalize_kernelINS_22Kernel_traits_finalizeILj2048E6__halfffffjLb1ELj1024ELj4ENS_18Kernel_traits_baseILj2048ES2_ffffjLj1024EEEEELb1ELb0EEEvNS_9BwdParamsE,"a",@progbits
	.sectionflags	@""
	.align	4
.nv.constant0._ZN10layer_norm22ln_bwd_finalize_kernelINS_22Kernel_traits_finalizeILj2048E6__halfffffjLb1ELj1024ELj4ENS_18Kernel_traits_baseILj2048ES2_ffffjLj1024EEEEELb1ELb0EEEvNS_9BwdParamsE:
	.zero		1192


//--------------------- .nv.constant0._ZN10layer_norm13ln_bwd_kernelINS_13Kernel_traitsI6__halfffffjLj2048ELj1ELj1ELj4ELj16ENS_18Kernel_traits_baseILj2048ES2_ffffjLj128EEEEELb1ELb1ELb1ELb0EEEvNS_9BwdParamsE --------------------------
	.section	.nv.constant0._ZN10layer_norm13ln_bwd_kernelINS_13Kernel_traitsI6__halfffffjLj2048ELj1ELj1ELj4ELj16ENS_18Kernel_traits_baseILj2048ES2_ffffjLj128EEEEELb1ELb1ELb1ELb0EEEvNS_9BwdParamsE,"a",@progbits
	.sectionflags	@""
	.align	4
.nv.constant0._ZN10layer_norm13ln_bwd_kernelINS_13Kernel_traitsI6__halfffffjLj2048ELj1ELj1ELj4ELj16ENS_18Kernel_traits_baseILj2048ES2_ffffjLj128EEEEELb1ELb1ELb1ELb0EEEvNS_9BwdParamsE:
	.zero		1192


//--------------------- .nv.constant0._ZN10layer_norm22ln_bwd_finalize_kernelINS_22Kernel_traits_finalizeILj2048E6__halfffffjLb1ELj1024ELj4ENS_18Kernel_traits_baseILj2048ES2_ffffjLj1024EEEEELb1ELb1EEEvNS_9BwdParamsE --------------------------
	.section	.nv.constant0._ZN10layer_norm22ln_bwd_finalize_kernelINS_22Kernel_traits_finalizeILj2048E6__halfffffjLb1ELj1024ELj4ENS_18Kernel_traits_baseILj2048ES2_ffffjLj1024EEEEELb1ELb1EEEvNS_9BwdParamsE,"a",@progbits
	.sectionflags	@""
	.align	4
.nv.constant0._ZN10layer_norm22ln_bwd_finalize_kernelINS_22Kernel_traits_finalizeILj2048E6__halfffffjLb1ELj1024ELj4ENS_18Kernel_traits_baseILj2048ES2_ffffjLj1024EEEEELb1ELb1EEEvNS_9BwdParamsE:
	.zero		1192


//--------------------- .nv.constant0._ZN10layer_norm13ln_bwd_kernelINS_13Kernel_traitsI6__halfffffjLj2048ELj1ELj1ELj4ELj16ENS_18Kernel_traits_baseILj2048ES2_ffffjLj128EEEEELb1ELb1ELb1ELb1EEEvNS_9BwdParamsE --------------------------
	.section	.nv.constant0._ZN10layer_norm13ln_bwd_kernelINS_13Kernel_traitsI6__halfffffjLj2048ELj1ELj1ELj4ELj16ENS_18Kernel_traits_baseILj2048ES2_ffffjLj128EEEEELb1ELb1ELb1ELb1EEEvNS_9BwdParamsE,"a",@progbits
	.sectionflags	@""
	.align	4
.nv.constant0._ZN10layer_norm13ln_bwd_kernelINS_13Kernel_traitsI6__halfffffjLj2048ELj1ELj1ELj4ELj16ENS_18Kernel_traits_baseILj2048ES2_ffffjLj128EEEEELb1ELb1ELb1ELb1EEEvNS_9BwdParamsE:
	.zero		1192


//--------------------- .nv.constant0._ZN10layer_norm13ln_bwd_kernelINS_13Kernel_traitsIfffffjLj2048ELj1ELj1ELj4ELj16ENS_18Kernel_traits_baseILj2048EfffffjLj128EEEEELb0ELb0ELb0ELb0EEEvNS_9BwdParamsE --------------------------
	.section	.nv.constant0._ZN10layer_norm13ln_bwd_kernelINS_13Kernel_traitsIfffffjLj2048ELj1ELj1ELj4ELj16ENS_18Kernel_traits_baseILj2048EfffffjLj128EEEEELb0ELb0ELb0ELb0EEEvNS_9BwdParamsE,"a",@progbits
	.sectionflags	@""
	.align	4
.nv.constant0._ZN10layer_norm13ln_bwd_kernelINS_13Kernel_traitsIfffffjLj2048ELj1ELj1ELj4ELj16ENS_18Kernel_traits_baseILj2048EfffffjLj128EEEEELb0ELb0ELb0ELb0EEEvNS_9BwdParamsE:
	.zero		1192


//--------------------- .nv.constant0._ZN10layer_norm13ln_bwd_kernelINS_13Kernel_traitsIfffffjLj2048ELj1ELj1ELj4ELj16ENS_18Kernel_traits_baseILj2048EfffffjLj128EEEEELb0ELb0ELb0ELb1EEEvNS_9BwdParamsE --------------------------
	.section	.nv.constant0._ZN10layer_norm13ln_bwd_kernelINS_13Kernel_traitsIfffffjLj2048ELj1ELj1ELj4ELj16ENS_18Kernel_traits_baseILj2048EfffffjLj128EEEEELb0ELb0ELb0ELb1EEEvNS_9BwdParamsE,"a",@progbits
	.sectionflags	@""
	.align	4
.nv.constant0._ZN10layer_norm13ln_bwd_kernelINS_13Kernel_traitsIfffffjLj2048ELj1ELj1ELj4ELj16ENS_18Kernel_traits_baseILj2048EfffffjLj128EEEEELb0ELb0ELb0ELb1EEEvNS_9BwdParamsE:
	.zero		1192


//--------------------- .nv.constant0._ZN10layer_norm13ln_bwd_kernelINS_13Kernel_traitsIfffffjLj2048ELj1ELj1ELj4ELj16ENS_18Kernel_traits_baseILj2048EfffffjLj128EEEEELb0ELb0ELb1ELb0EEEvNS_9BwdParamsE --------------------------
	.section	.nv.constant0._ZN10layer_norm13ln_bwd_kernelINS_13Kernel_traitsIfffffjLj2048ELj1ELj1ELj4ELj16ENS_18Kernel_traits_baseILj2048EfffffjLj128EEEEELb0ELb0ELb1ELb0EEEvNS_9BwdParamsE,"a",@progbits
	.sectionflags	@""
	.align	4
.nv.constant0._ZN10layer_norm13ln_bwd_kernelINS_13Kernel_traitsIfffffjLj2048ELj1ELj1ELj4ELj16ENS_18Kernel_traits_baseILj2048EfffffjLj128EEEEELb0ELb0ELb1ELb0EEEvNS_9BwdParamsE:
	.zero		1192


//--------------------- .nv.constant0._ZN10layer_norm13ln_bwd_kernelINS_13Kernel_traitsIfffffjLj2048ELj1ELj1ELj4ELj16ENS_18Kernel_traits_baseILj2048EfffffjLj128EEEEELb0ELb0ELb1ELb1EEEvNS_9BwdParamsE --------------------------
	.section	.nv.constant0._ZN10layer_norm13ln_bwd_kernelINS_13Kernel_traitsIfffffjLj2048ELj1ELj1ELj4ELj16ENS_18Kernel_traits_baseILj2048EfffffjLj128EEEEELb0ELb0ELb1ELb1EEEvNS_9BwdParamsE,"a",@progbits
	.sectionflags	@""
	.align	4
.nv.constant0._ZN10layer_norm13ln_bwd_kernelINS_13Kernel_traitsIfffffjLj2048ELj1ELj1ELj4ELj16ENS_18Kernel_traits_baseILj2048EfffffjLj128EEEEELb0ELb0ELb1ELb1EEEvNS_9BwdParamsE:
	.zero		1192


//--------------------- .nv.constant0._ZN10layer_norm13ln_bwd_kernelINS_13Kernel_traitsIfffffjLj2048ELj1ELj1ELj4ELj16ENS_18Kernel_traits_baseILj2048EfffffjLj128EEEEELb0ELb1ELb0ELb0EEEvNS_9BwdParamsE --------------------------
	.section	.nv.constant0._ZN10layer_norm13ln_bwd_kernelINS_13Kernel_traitsIfffffjLj2048ELj1ELj1ELj4ELj16ENS_18Kernel_traits_baseILj2048EfffffjLj128EEEEELb0ELb1ELb0ELb0EEEvNS_9BwdParamsE,"a",@progbits
	.sectionflags	@""
	.align	4
.nv.constant0._ZN10layer_norm13ln_bwd_kernelINS_13Kernel_traitsIfffffjLj2048ELj1ELj1ELj4ELj16ENS_18Kernel_traits_baseILj2048EfffffjLj128EEEEELb0ELb1ELb0ELb0EEEvNS_9BwdParamsE:
	.zero		1192


//--------------------- .nv.constant0._ZN10layer_norm13ln_bwd_kernelINS_13Kernel_traitsIfffffjLj2048ELj1ELj1ELj4ELj16ENS_18Kernel_traits_baseILj2048EfffffjLj128EEEEELb0ELb1ELb0ELb1EEEvNS_9BwdParamsE --------------------------
	.section	.nv.constant0._ZN10layer_norm13ln_bwd_kernelINS_13Kernel_traitsIfffffjLj2048ELj1ELj1ELj4ELj16ENS_18Kernel_traits_baseILj2048EfffffjLj128EEEEELb0ELb1ELb0ELb1EEEvNS_9BwdParamsE,"a",@progbits
	.sectionflags	@""
	.align	4
.nv.constant0._ZN10layer_norm13ln_bwd_kernelINS_13Kernel_traitsIfffffjLj2048ELj1ELj1ELj4ELj16ENS_18Kernel_traits_baseILj2048EfffffjLj128EEEEELb0ELb1ELb0ELb1EEEvNS_9BwdParamsE:
	.zero		1192


//--------------------- .nv.constant0._ZN10layer_norm13ln_bwd_kernelINS_13Kernel_traitsIfffffjLj2048ELj1ELj1ELj4ELj16ENS_18Kernel_traits_baseILj2048EfffffjLj128EEEEELb0ELb1ELb1ELb0EEEvNS_9BwdParamsE --------------------------
	.section	.nv.constant0._ZN10layer_norm13ln_bwd_kernelINS_13Kernel_traitsIfffffjLj2048ELj1ELj1ELj4ELj16ENS_18Kernel_traits_baseILj2048EfffffjLj128EEEEELb0ELb1ELb1ELb0EEEvNS_9BwdParamsE,"a",@progbits
	.sectionflags	@""
	.align	4
.nv.constant0._ZN10layer_norm13ln_bwd_kernelINS_13Kernel_traitsIfffffjLj2048ELj1ELj1ELj4ELj16ENS_18Kernel_traits_baseILj2048EfffffjLj128EEEEELb0ELb1ELb1ELb0EEEvNS_9BwdParamsE:
	.zero		1192


//--------------------- .nv.constant0._ZN10layer_norm13ln_bwd_kernelINS_13Kernel_traitsIfffffjLj2048ELj1ELj1ELj4ELj16ENS_18Kernel_traits_baseILj2048EfffffjLj128EEEEELb0ELb1ELb1ELb1EEEvNS_9BwdParamsE --------------------------
	.section	.nv.constant0._ZN10layer_norm13ln_bwd_kernelINS_13Kernel_traitsIfffffjLj2048ELj1ELj1ELj4ELj16ENS_18Kernel_traits_baseILj2048EfffffjLj128EEEEELb0ELb1ELb1ELb1EEEvNS_9BwdParamsE,"a",@progbits
	.sectionflags	@""
	.align	4
.nv.constant0._ZN10layer_norm13ln_bwd_kernelINS_13Kernel_traitsIfffffjLj2048ELj1ELj1ELj4ELj16ENS_18Kernel_traits_baseILj2048EfffffjLj128EEEEELb0ELb1ELb1ELb1EEEvNS_9BwdParamsE:
	.zero		1192


//--------------------- .nv.constant0._ZN10layer_norm13ln_bwd_kernelINS_13Kernel_traitsIfffffjLj2048ELj1ELj1ELj4ELj16ENS_18Kernel_traits_baseILj2048EfffffjLj128EEEEELb1ELb0ELb0ELb0EEEvNS_9BwdParamsE --------------------------
	.section	.nv.constant0._ZN10layer_norm13ln_bwd_kernelINS_13Kernel_traitsIfffffjLj2048ELj1ELj1ELj4ELj16ENS_18Kernel_traits_baseILj2048EfffffjLj128EEEEELb1ELb0ELb0ELb0EEEvNS_9BwdParamsE,"a",@progbits
	.sectionflags	@""
	.align	4
.nv.constant0._ZN10layer_norm13ln_bwd_kernelINS_13Kernel_traitsIfffffjLj2048ELj1ELj1ELj4ELj16ENS_18Kernel_traits_baseILj2048EfffffjLj128EEEEELb1ELb0ELb0ELb0EEEvNS_9BwdParamsE:
	.zero		1192


//--------------------- .nv.constant0._ZN10layer_norm13ln_bwd_kernelINS_13Kernel_traitsIfffffjLj2048ELj1ELj1ELj4ELj16ENS_18Kernel_traits_baseILj2048EfffffjLj128EEEEELb1ELb0ELb0ELb1EEEvNS_9BwdParamsE --------------------------
	.section	.nv.constant0._ZN10layer_norm13ln_bwd_kernelINS_13Kernel_traitsIfffffjLj2048ELj1ELj1ELj4ELj16ENS_18Kernel_traits_baseILj2048EfffffjLj128EEEEELb1ELb0ELb0ELb1EEEvNS_9BwdParamsE,"a",@progbits
	.sectionflags	@""
	.align	4
.nv.constant0._ZN10layer_norm13ln_bwd_kernelINS_13Kernel_traitsIfffffjLj2048ELj1ELj1ELj4ELj16ENS_18Kernel_traits_baseILj2048EfffffjLj128EEEEELb1ELb0ELb0ELb1EEEvNS_9BwdParamsE:
	.zero		1192


//--------------------- .nv.constant0._ZN10layer_norm22ln_bwd_finalize_kernelINS_22Kernel_traits_finalizeILj2048EfffffjLb0ELj1024ELj4ENS_18Kernel_traits_baseILj2048EfffffjLj1024EEEEELb0ELb0EEEvNS_9BwdParamsE --------------------------
	.section	.nv.constant0._ZN10layer_norm22ln_bwd_finalize_kernelINS_22Kernel_traits_finalizeILj2048EfffffjLb0ELj1024ELj4ENS_18Kernel_traits_baseILj2048EfffffjLj1024EEEEELb0ELb0EEEvNS_9BwdParamsE,"a",@progbits
	.sectionflags	@""
	.align	4
.nv.constant0._ZN10layer_norm22ln_bwd_finalize_kernelINS_22Kernel_traits_finalizeILj2048EfffffjLb0ELj1024ELj4ENS_18Kernel_traits_baseILj2048EfffffjLj1024EEEEELb0ELb0EEEvNS_9BwdParamsE:
	.zero		1192


//--------------------- .nv.constant0._ZN10layer_norm13ln_bwd_kernelINS_13Kernel_traitsIfffffjLj2048ELj1ELj1ELj4ELj16ENS_18Kernel_traits_baseILj2048EfffffjLj128EEEEELb1ELb0ELb1ELb0EEEvNS_9BwdParamsE --------------------------
	.section	.nv.constant0._ZN10layer_norm13ln_bwd_kernelINS_13Kernel_traitsIfffffjLj2048ELj1ELj1ELj4ELj16ENS_18Kernel_traits_baseILj2048EfffffjLj128EEEEELb1ELb0ELb1ELb0EEEvNS_9BwdParamsE,"a",@progbits
	.sectionflags	@""
	.align	4
.nv.constant0._ZN10layer_norm13ln_bwd_kernelINS_13Kernel_traitsIfffffjLj2048ELj1ELj1ELj4ELj16ENS_18Kernel_traits_baseILj2048EfffffjLj128EEEEELb1ELb0ELb1ELb0EEEvNS_9BwdParamsE:
	.zero		1192


//--------------------- .nv.constant0._ZN10layer_norm22ln_bwd_finalize_kernelINS_22Kernel_traits_finalizeILj2048EfffffjLb0ELj1024ELj4ENS_18Kernel_traits_baseILj2048EfffffjLj1024EEEEELb0ELb1EEEvNS_9BwdParamsE --------------------------
	.section	.nv.constant0._ZN10layer_norm22ln_bwd_finalize_kernelINS_22Kernel_traits_finalizeILj2048EfffffjLb0ELj1024ELj4ENS_18Kernel_traits_baseILj2048EfffffjLj1024EEEEELb0ELb1EEEvNS_9BwdParamsE,"a",@progbits
	.sectionflags	@""
	.align	4
.nv.constant0._ZN10layer_norm22ln_bwd_finalize_kernelINS_22Kernel_traits_finalizeILj2048EfffffjLb0ELj1024ELj4ENS_18Kernel_traits_baseILj2048EfffffjLj1024EEEEELb0ELb1EEEvNS_9BwdParamsE:
	.zero		1192


//--------------------- .nv.constant0._ZN10layer_norm13ln_bwd_kernelINS_13Kernel_traitsIfffffjLj2048ELj1ELj1ELj4ELj16ENS_18Kernel_traits_baseILj2048EfffffjLj128EEEEELb1ELb0ELb1ELb1EEEvNS_9BwdParamsE --------------------------
	.section	.nv.constant0._ZN10layer_norm13ln_bwd_kernelINS_13Kernel_traitsIfffffjLj2048ELj1ELj1ELj4ELj16ENS_18Kernel_traits_baseILj2048EfffffjLj128EEEEELb1ELb0ELb1ELb1EEEvNS_9BwdParamsE,"a",@progbits
	.sectionflags	@""
	.align	4
.nv.constant0._ZN10layer_norm13ln_bwd_kernelINS_13Kernel_traitsIfffffjLj2048ELj1ELj1ELj4ELj16ENS_18Kernel_traits_baseILj2048EfffffjLj128EEEEELb1ELb0ELb1ELb1EEEvNS_9BwdParamsE:
	.zero		1192


//--------------------- .nv.constant0._ZN10layer_norm13ln_bwd_kernelINS_13Kernel_traitsIfffffjLj2048ELj1ELj1ELj4ELj16ENS_18Kernel_traits_baseILj2048EfffffjLj128EEEEELb1ELb1ELb0ELb0EEEvNS_9BwdParamsE --------------------------
	.section	.nv.constant0._ZN10layer_norm13ln_bwd_kernelINS_13Kernel_traitsIfffffjLj2048ELj1ELj1ELj4ELj16ENS_18Kernel_traits_baseILj2048EfffffjLj128EEEEELb1ELb1ELb0ELb0EEEvNS_9BwdParamsE,"a",@progbits
	.sectionflags	@""
	.align	4
.nv.constant0._ZN10layer_norm13ln_bwd_kernelINS_13Kernel_traitsIfffffjLj2048ELj1ELj1ELj4ELj16ENS_18Kernel_traits_baseILj2048EfffffjLj128EEEEELb1ELb1ELb0ELb0EEEvNS_9BwdParamsE:
	.zero		1192


//--------------------- .nv.constant0._ZN10layer_norm13ln_bwd_kernelINS_13Kernel_traitsIfffffjLj2048ELj1ELj1ELj4ELj16ENS_18Kernel_traits_baseILj2048EfffffjLj128EEEEELb1ELb1ELb0ELb1EEEvNS_9BwdParamsE --------------------------
	.section	.nv.constant0._ZN10layer_norm13ln_bwd_kernelINS_13Kernel_traitsIfffffjLj2048ELj1ELj1ELj4ELj16ENS_18Kernel_traits_baseILj2048EfffffjLj128EEEEELb1ELb1ELb0ELb1EEEvNS_9BwdParamsE,"a",@progbits
	.sectionflags	@""
	.align	4
.nv.constant0._ZN10layer_norm13ln_bwd_kernelINS_13Kernel_traitsIfffffjLj2048ELj1ELj1ELj4ELj16ENS_18Kernel_traits_baseILj2048EfffffjLj128EEEEELb1ELb1ELb0ELb1EEEvNS_9BwdParamsE:
	.zero		1192


//--------------------- .nv.constant0._ZN10layer_norm22ln_bwd_finalize_kernelINS_22Kernel_traits_finalizeILj2048EfffffjLb1ELj1024ELj4ENS_18Kernel_traits_baseILj2048EfffffjLj1024EEEEELb1ELb0EEEvNS_9BwdParamsE --------------------------
	.section	.nv.constant0._ZN10layer_norm22ln_bwd_finalize_kernelINS_22Kernel_traits_finalizeILj2048EfffffjLb1ELj1024ELj4ENS_18Kernel_traits_baseILj2048EfffffjLj1024EEEEELb1ELb0EEEvNS_9BwdParamsE,"a",@progbits
	.sectionflags	@""
	.align	4
.nv.constant0._ZN10layer_norm22ln_bwd_finalize_kernelINS_22Kernel_traits_finalizeILj2048EfffffjLb1ELj1024ELj4ENS_18Kernel_traits_baseILj2048EfffffjLj1024EEEEELb1ELb0EEEvNS_9BwdParamsE:
	.zero		1192


//--------------------- .nv.constant0._ZN10layer_norm13ln_bwd_kernelINS_13Kernel_traitsIfffffjLj2048ELj1ELj1ELj4ELj16ENS_18Kernel_traits_baseILj2048EfffffjLj128EEEEELb1ELb1ELb1ELb0EEEvNS_9BwdParamsE --------------------------
	.section	.nv.constant0._ZN10layer_norm13ln_bwd_kernelINS_13Kernel_traitsIfffffjLj2048ELj1ELj1ELj4ELj16ENS_18Kernel_traits_baseILj2048EfffffjLj128EEEEELb1ELb1ELb1ELb0EEEvNS_9BwdParamsE,"a",@progbits
	.sectionflags	@""
	.align	4
.nv.constant0._ZN10layer_norm13ln_bwd_kernelINS_13Kernel_traitsIfffffjLj2048ELj1ELj1ELj4ELj16ENS_18Kernel_traits_baseILj2048EfffffjLj128EEEEELb1ELb1ELb1ELb0EEEvNS_9BwdParamsE:
	.zero		1192


//--------------------- .nv.constant0._ZN10layer_norm22ln_bwd_finalize_kernelINS_22Kernel_traits_finalizeILj2048EfffffjLb1ELj1024ELj4ENS_18Kernel_traits_baseILj2048EfffffjLj1024EEEEELb1ELb1EEEvNS_9BwdParamsE --------------------------
	.section	.nv.constant0._ZN10layer_norm22ln_bwd_finalize_kernelINS_22Kernel_traits_finalizeILj2048EfffffjLb1ELj1024ELj4ENS_18Kernel_traits_baseILj2048EfffffjLj1024EEEEELb1ELb1EEEvNS_9BwdParamsE,"a",@progbits
	.sectionflags	@""
	.align	4
.nv.constant0._ZN10layer_norm22ln_bwd_finalize_kernelINS_22Kernel_traits_finalizeILj2048EfffffjLb1ELj1024ELj4ENS_18Kernel_traits_baseILj2048EfffffjLj1024EEEEELb1ELb1EEEvNS_9BwdParamsE:
	.zero		1192


//--------------------- .nv.constant0._ZN10layer_norm13ln_bwd_kernelINS_13Kernel_traitsIfffffjLj2048ELj1ELj1ELj4ELj16ENS_18Kernel_traits_baseILj2048EfffffjLj128EEEEELb1ELb1ELb1ELb1EEEvNS_9BwdParamsE --------------------------
	.section	.nv.constant0._ZN10layer_norm13ln_bwd_kernelINS_13Kernel_traitsIfffffjLj2048ELj1ELj1ELj4ELj16ENS_18Kernel_traits_baseILj2048EfffffjLj128EEEEELb1ELb1ELb1ELb1EEEvNS_9BwdParamsE,"a",@progbits
	.sectionflags	@""
	.align	4
.nv.constant0._ZN10layer_norm13ln_bwd_kernelINS_13Kernel_traitsIfffffjLj2048ELj1ELj1ELj4ELj16ENS_18Kernel_traits_baseILj2048EfffffjLj128EEEEELb1ELb1ELb1ELb1EEEvNS_9BwdParamsE:
	.zero		1192


//--------------------- SYMBOLS --------------------------

	.type		.nv.reservedSmem.offset0,@object
	.size		.nv.reservedSmem.offset0,0x4
	.type		.nv.reservedSmem.cap,@object
	.size		.nv.reservedSmem.cap,0x4
